	.target	sm_80

	.elftype	@"ET_EXEC"


//--------------------- .note.nv.tkinfo           --------------------------
	.section	.note.nv.tkinfo,"",@"SHT_NOTE"
	.sectionflags	@"SHF_NOTE_NV_TKINFO"
	.tkinfo
        /*0018*/ 	.word	0x00000002
        /*0030*/ 	.string	""
        /*0030*/ 	.string	"ptxas"
        /*0030*/ 	.string	"Cuda compilation tools, release 13.0, V13.0.88"
        /*0030*/ 	.string	"Build cuda_13.0.r13.0/compiler.36424714_0"
        /*0030*/ 	.string	"-arch sm_80 -m 64 "



//--------------------- .note.nv.cuinfo           --------------------------
	.section	.note.nv.cuinfo,"",@"SHT_NOTE"
	.sectionflags	@"SHF_NOTE_NV_CUINFO"
        /*0018*/ 	.short	0x0002
        /*001a*/ 	.short	0x0050
        /*001c*/ 	.short	0x0082
	.zero		2


//--------------------- .nv.info                  --------------------------
	.section	.nv.info,"",@"SHT_CUDA_INFO"
	.align	4


	//----- nvinfo : EIATTR_REGCOUNT
	.align		4
        /*0000*/ 	.byte	0x04, 0x2f
        /*0002*/ 	.short	(.L_70 - .L_69)
	.align		4
.L_69:
        /*0004*/ 	.word	index@(_ZN2at6native29vectorized_elementwise_kernelILi8EZNS0_54_GLOBAL__N__d8c5977b_16_LinearAlgebra_cu_9e10b42f_321716addr_kernel_cudaERNS_14TensorIteratorERKN3c106ScalarES8_EUlbbbE_St5arrayIPcLm4EEEEviT0_T1_)
        /*0008*/ 	.word	0x00000004


	//----- nvinfo : EIATTR_FRAME_SIZE
	.align		4
.L_70:
        /*000c*/ 	.byte	0x04, 0x11
        /*000e*/ 	.short	(.L_72 - .L_71)
	.align		4
.L_71:
        /*0010*/ 	.word	index@(_ZN2at6native29vectorized_elementwise_kernelILi8EZNS0_54_GLOBAL__N__d8c5977b_16_LinearAlgebra_cu_9e10b42f_321716addr_kernel_cudaERNS_14TensorIteratorERKN3c106ScalarES8_EUlbbbE_St5arrayIPcLm4EEEEviT0_T1_)
        /*0014*/ 	.word	0x00000000


	//----- nvinfo : EIATTR_REGCOUNT
	.align		4
.L_72:
        /*0018*/ 	.byte	0x04, 0x2f
        /*001a*/ 	.short	(.L_74 - .L_73)
	.align		4
.L_73:
        /*001c*/ 	.word	index@(_ZN2at6native29vectorized_elementwise_kernelILi4EZNS0_54_GLOBAL__N__d8c5977b_16_LinearAlgebra_cu_9e10b42f_321716addr_kernel_cudaERNS_14TensorIteratorERKN3c106ScalarES8_EUlbbbE_St5arrayIPcLm4EEEEviT0_T1_)
        /*0020*/ 	.word	0x0000001c


	//----- nvinfo : EIATTR_FRAME_SIZE
	.align		4
.L_74:
        /*0024*/ 	.byte	0x04, 0x11
        /*0026*/ 	.short	(.L_76 - .L_75)
	.align		4
.L_75:
        /*0028*/ 	.word	index@(_ZN2at6native29vectorized_elementwise_kernelILi4EZNS0_54_GLOBAL__N__d8c5977b_16_LinearAlgebra_cu_9e10b42f_321716addr_kernel_cudaERNS_14TensorIteratorERKN3c106ScalarES8_EUlbbbE_St5arrayIPcLm4EEEEviT0_T1_)
        /*002c*/ 	.word	0x00000000


	//----- nvinfo : EIATTR_REGCOUNT
	.align		4
.L_76:
        /*0030*/ 	.byte	0x04, 0x2f
        /*0032*/ 	.short	(.L_78 - .L_77)
	.align		4
.L_77:
        /*0034*/ 	.word	index@(_ZN2at6native29vectorized_elementwise_kernelILi2EZNS0_54_GLOBAL__N__d8c5977b_16_LinearAlgebra_cu_9e10b42f_321716addr_kernel_cudaERNS_14TensorIteratorERKN3c106ScalarES8_EUlbbbE_St5arrayIPcLm4EEEEviT0_T1_)
        /*0038*/ 	.word	0x0000001c


	//----- nvinfo : EIATTR_FRAME_SIZE
	.align		4
.L_78:
        /*003c*/ 	.byte	0x04, 0x11
        /*003e*/ 	.short	(.L_80 - .L_79)
	.align		4
.L_79:
        /*0040*/ 	.word	index@(_ZN2at6native29vectorized_elementwise_kernelILi2EZNS0_54_GLOBAL__N__d8c5977b_16_LinearAlgebra_cu_9e10b42f_321716addr_kernel_cudaERNS_14TensorIteratorERKN3c106ScalarES8_EUlbbbE_St5arrayIPcLm4EEEEviT0_T1_)
        /*0044*/ 	.word	0x00000000


	//----- nvinfo : EIATTR_REGCOUNT
	.align		4
.L_80:
        /*0048*/ 	.byte	0x04, 0x2f
        /*004a*/ 	.short	(.L_82 - .L_81)
	.align		4
.L_81:
        /*004c*/ 	.word	index@(_ZN2at6native27unrolled_elementwise_kernelIZNS0_54_GLOBAL__N__d8c5977b_16_LinearAlgebra_cu_9e10b42f_321716addr_kernel_cudaERNS_14TensorIteratorERKN3c106ScalarES8_EUlbbbE_St5arrayIPcLm4EELi4E23TrivialOffsetCalculatorILi3EjESD_ILi1EjENS0_6memory15LoadWithoutCastENSG_16StoreWithoutCastEEEviT_T0_T2_T3_T4_T5_)
        /*0050*/ 	.word	0x00000017


	//----- nvinfo : EIATTR_FRAME_SIZE
	.align		4
.L_82:
        /*0054*/ 	.byte	0x04, 0x11
        /*0056*/ 	.short	(.L_84 - .L_83)
	.align		4
.L_83:
        /*0058*/ 	.word	index@(_ZN2at6native27unrolled_elementwise_kernelIZNS0_54_GLOBAL__N__d8c5977b_16_LinearAlgebra_cu_9e10b42f_321716addr_kernel_cudaERNS_14TensorIteratorERKN3c106ScalarES8_EUlbbbE_St5arrayIPcLm4EELi4E23TrivialOffsetCalculatorILi3EjESD_ILi1EjENS0_6memory15LoadWithoutCastENSG_16StoreWithoutCastEEEviT_T0_T2_T3_T4_T5_)
        /*005c*/ 	.word	0x00000000


	//----- nvinfo : EIATTR_REGCOUNT
	.align		4
.L_84:
        /*0060*/ 	.byte	0x04, 0x2f
        /*0062*/ 	.short	(.L_86 - .L_85)
	.align		4
.L_85:
        /*0064*/ 	.word	index@(_ZN2at6native18elementwise_kernelILi128ELi4EZNS0_22gpu_kernel_impl_nocastIZNS0_54_GLOBAL__N__d8c5977b_16_LinearAlgebra_cu_9e10b42f_321716addr_kernel_cudaERNS_14TensorIteratorERKN3c106ScalarES9_EUlbbbE_EEvRNS_18TensorIteratorBaseERKT_EUliE_EEviT1_)
        /*0068*/ 	.word	0x0000000c


	//----- nvinfo : EIATTR_FRAME_SIZE
	.align		4
.L_86:
        /*006c*/ 	.byte	0x04, 0x11
        /*006e*/ 	.short	(.L_88 - .L_87)
	.align		4
.L_87:
        /*0070*/ 	.word	index@(_ZN2at6native18elementwise_kernelILi128ELi4EZNS0_22gpu_kernel_impl_nocastIZNS0_54_GLOBAL__N__d8c5977b_16_LinearAlgebra_cu_9e10b42f_321716addr_kernel_cudaERNS_14TensorIteratorERKN3c106ScalarES9_EUlbbbE_EEvRNS_18TensorIteratorBaseERKT_EUliE_EEviT1_)
        /*0074*/ 	.word	0x00000000


	//----- nvinfo : EIATTR_REGCOUNT
	.align		4
.L_88:
        /*0078*/ 	.byte	0x04, 0x2f
        /*007a*/ 	.short	(.L_90 - .L_89)
	.align		4
.L_89:
        /*007c*/ 	.word	index@(_ZN2at6native27unrolled_elementwise_kernelIZNS0_54_GLOBAL__N__d8c5977b_16_LinearAlgebra_cu_9e10b42f_321716addr_kernel_cudaERNS_14TensorIteratorERKN3c106ScalarES8_EUlbbbE_St5arrayIPcLm4EELi4E23TrivialOffsetCalculatorILi3EjESD_ILi1EjENS0_6memory12LoadWithCastILi3EEENSG_13StoreWithCastILi1EEEEEviT_T0_T2_T3_T4_T5_)
        /*0080*/ 	.word	0x00000020


	//----- nvinfo : EIATTR_FRAME_SIZE
	.align		4
.L_90:
        /*0084*/ 	.byte	0x04, 0x11
        /*0086*/ 	.short	(.L_92 - .L_91)
	.align		4
.L_91:
        /*0088*/ 	.word	index@(_ZN2at6native27unrolled_elementwise_kernelIZNS0_54_GLOBAL__N__d8c5977b_16_LinearAlgebra_cu_9e10b42f_321716addr_kernel_cudaERNS_14TensorIteratorERKN3c106ScalarES8_EUlbbbE_St5arrayIPcLm4EELi4E23TrivialOffsetCalculatorILi3EjESD_ILi1EjENS0_6memory12LoadWithCastILi3EEENSG_13StoreWithCastILi1EEEEEviT_T0_T2_T3_T4_T5_)
        /*008c*/ 	.word	0x00000000


	//----- nvinfo : EIATTR_REGCOUNT
	.align		4
.L_92:
        /*0090*/ 	.byte	0x04, 0x2f
        /*0092*/ 	.short	(.L_94 - .L_93)
	.align		4
.L_93:
        /*0094*/ 	.word	index@(_ZN2at6native18elementwise_kernelILi128ELi4EZNS0_15gpu_kernel_implIZNS0_54_GLOBAL__N__d8c5977b_16_LinearAlgebra_cu_9e10b42f_321716addr_kernel_cudaERNS_14TensorIteratorERKN3c106ScalarES9_EUlbbbE_EEvRNS_18TensorIteratorBaseERKT_EUliE_EEviT1_)
        /*0098*/ 	.word	0x0000001b


	//----- nvinfo : EIATTR_FRAME_SIZE
	.align		4
.L_94:
        /*009c*/ 	.byte	0x04, 0x11
        /*009e*/ 	.short	(.L_96 - .L_95)
	.align		4
.L_95:
        /*00a0*/ 	.word	index@(_ZN2at6native18elementwise_kernelILi128ELi4EZNS0_15gpu_kernel_implIZNS0_54_GLOBAL__N__d8c5977b_16_LinearAlgebra_cu_9e10b42f_321716addr_kernel_cudaERNS_14TensorIteratorERKN3c106ScalarES9_EUlbbbE_EEvRNS_18TensorIteratorBaseERKT_EUliE_EEviT1_)
        /*00a4*/ 	.word	0x00000000


	//----- nvinfo : EIATTR_REGCOUNT
	.align		4
.L_96:
        /*00a8*/ 	.byte	0x04, 0x2f
        /*00aa*/ 	.short	(.L_98 - .L_97)
	.align		4
.L_97:
        /*00ac*/ 	.word	index@(_ZN2at6native29vectorized_elementwise_kernelILi8EZNS0_54_GLOBAL__N__d8c5977b_16_LinearAlgebra_cu_9e10b42f_321716addr_kernel_cudaERNS_14TensorIteratorERKN3c106ScalarES8_EUlbbbE0_St5arrayIPcLm4EEEEviT0_T1_)
        /*00b0*/ 	.word	0x00000004


	//----- nvinfo : EIATTR_FRAME_SIZE
	.align		4
.L_98:
        /*00b4*/ 	.byte	0x04, 0x11
        /*00b6*/ 	.short	(.L_100 - .L_99)
	.align		4
.L_99:
        /*00b8*/ 	.word	index@(_ZN2at6native29vectorized_elementwise_kernelILi8EZNS0_54_GLOBAL__N__d8c5977b_16_LinearAlgebra_cu_9e10b42f_321716addr_kernel_cudaERNS_14TensorIteratorERKN3c106ScalarES8_EUlbbbE0_St5arrayIPcLm4EEEEviT0_T1_)
        /*00bc*/ 	.word	0x00000000


	//----- nvinfo : EIATTR_REGCOUNT
	.align		4
.L_100:
        /*00c0*/ 	.byte	0x04, 0x2f
        /*00c2*/ 	.short	(.L_102 - .L_101)
	.align		4
.L_101:
        /*00c4*/ 	.word	index@(_ZN2at6native29vectorized_elementwise_kernelILi4EZNS0_54_GLOBAL__N__d8c5977b_16_LinearAlgebra_cu_9e10b42f_321716addr_kernel_cudaERNS_14TensorIteratorERKN3c106ScalarES8_EUlbbbE0_St5arrayIPcLm4EEEEviT0_T1_)
        /*00c8*/ 	.word	0x00000020


	//----- nvinfo : EIATTR_FRAME_SIZE
	.align		4
.L_102:
        /*00cc*/ 	.byte	0x04, 0x11
        /*00ce*/ 	.short	(.L_104 - .L_103)
	.align		4
.L_103:
        /*00d0*/ 	.word	index@(_ZN2at6native29vectorized_elementwise_kernelILi4EZNS0_54_GLOBAL__N__d8c5977b_16_LinearAlgebra_cu_9e10b42f_321716addr_kernel_cudaERNS_14TensorIteratorERKN3c106ScalarES8_EUlbbbE0_St5arrayIPcLm4EEEEviT0_T1_)
        /*00d4*/ 	.word	0x00000000


	//----- nvinfo : EIATTR_REGCOUNT
	.align		4
.L_104:
        /*00d8*/ 	.byte	0x04, 0x2f
        /*00da*/ 	.short	(.L_106 - .L_105)
	.align		4
.L_105:
        /*00dc*/ 	.word	index@(_ZN2at6native29vectorized_elementwise_kernelILi2EZNS0_54_GLOBAL__N__d8c5977b_16_LinearAlgebra_cu_9e10b42f_321716addr_kernel_cudaERNS_14TensorIteratorERKN3c106ScalarES8_EUlbbbE0_St5arrayIPcLm4EEEEviT0_T1_)
        /*00e0*/ 	.word	0x00000020


	//----- nvinfo : EIATTR_FRAME_SIZE
	.align		4
.L_106:
        /*00e4*/ 	.byte	0x04, 0x11
        /*00e6*/ 	.short	(.L_108 - .L_107)
	.align		4
.L_107:
        /*00e8*/ 	.word	index@(_ZN2at6native29vectorized_elementwise_kernelILi2EZNS0_54_GLOBAL__N__d8c5977b_16_LinearAlgebra_cu_9e10b42f_321716addr_kernel_cudaERNS_14TensorIteratorERKN3c106ScalarES8_EUlbbbE0_St5arrayIPcLm4EEEEviT0_T1_)
        /*00ec*/ 	.word	0x00000000


	//----- nvinfo : EIATTR_REGCOUNT
	.align		4
.L_108:
        /*00f0*/ 	.byte	0x04, 0x2f
        /*00f2*/ 	.short	(.L_110 - .L_109)
	.align		4
.L_109:
        /*00f4*/ 	.word	index@(_ZN2at6native27unrolled_elementwise_kernelIZNS0_54_GLOBAL__N__d8c5977b_16_LinearAlgebra_cu_9e10b42f_321716addr_kernel_cudaERNS_14TensorIteratorERKN3c106ScalarES8_EUlbbbE0_St5arrayIPcLm4EELi4E23TrivialOffsetCalculatorILi3EjESD_ILi1EjENS0_6memory15LoadWithoutCastENSG_16StoreWithoutCastEEEviT_T0_T2_T3_T4_T5_)
        /*00f8*/ 	.word	0x0000001e


	//----- nvinfo : EIATTR_FRAME_SIZE
	.align		4
.L_110:
        /*00fc*/ 	.byte	0x04, 0x11
        /*00fe*/ 	.short	(.L_112 - .L_111)
	.align		4
.L_111:
        /*0100*/ 	.word	index@(_ZN2at6native27unrolled_elementwise_kernelIZNS0_54_GLOBAL__N__d8c5977b_16_LinearAlgebra_cu_9e10b42f_321716addr_kernel_cudaERNS_14TensorIteratorERKN3c106ScalarES8_EUlbbbE0_St5arrayIPcLm4EELi4E23TrivialOffsetCalculatorILi3EjESD_ILi1EjENS0_6memory15LoadWithoutCastENSG_16StoreWithoutCastEEEviT_T0_T2_T3_T4_T5_)
        /*0104*/ 	.word	0x00000000


	//----- nvinfo : EIATTR_REGCOUNT
	.align		4
.L_112:
        /*0108*/ 	.byte	0x04, 0x2f
        /*010a*/ 	.short	(.L_114 - .L_113)
	.align		4
.L_113:
        /*010c*/ 	.word	index@(_ZN2at6native18elementwise_kernelILi128ELi4EZNS0_22gpu_kernel_impl_nocastIZNS0_54_GLOBAL__N__d8c5977b_16_LinearAlgebra_cu_9e10b42f_321716addr_kernel_cudaERNS_14TensorIteratorERKN3c106ScalarES9_EUlbbbE0_EEvRNS_18TensorIteratorBaseERKT_EUliE_EEviT1_)
        /*0110*/ 	.word	0x0000000e


	//----- nvinfo : EIATTR_FRAME_SIZE
	.align		4
.L_114:
        /*0114*/ 	.byte	0x04, 0x11
        /*0116*/ 	.short	(.L_116 - .L_115)
	.align		4
.L_115:
        /*0118*/ 	.word	index@(_ZN2at6native18elementwise_kernelILi128ELi4EZNS0_22gpu_kernel_impl_nocastIZNS0_54_GLOBAL__N__d8c5977b_16_LinearAlgebra_cu_9e10b42f_321716addr_kernel_cudaERNS_14TensorIteratorERKN3c106ScalarES9_EUlbbbE0_EEvRNS_18TensorIteratorBaseERKT_EUliE_EEviT1_)
        /*011c*/ 	.word	0x00000000


	//----- nvinfo : EIATTR_REGCOUNT
	.align		4
.L_116:
        /*0120*/ 	.byte	0x04, 0x2f
        /*0122*/ 	.short	(.L_118 - .L_117)
	.align		4
.L_117:
        /*0124*/ 	.word	index@(_ZN2at6native27unrolled_elementwise_kernelIZNS0_54_GLOBAL__N__d8c5977b_16_LinearAlgebra_cu_9e10b42f_321716addr_kernel_cudaERNS_14TensorIteratorERKN3c106ScalarES8_EUlbbbE0_St5arrayIPcLm4EELi4E23TrivialOffsetCalculatorILi3EjESD_ILi1EjENS0_6memory12LoadWithCastILi3EEENSG_13StoreWithCastILi1EEEEEviT_T0_T2_T3_T4_T5_)
        /*0128*/ 	.word	0x00000020


	//----- nvinfo : EIATTR_FRAME_SIZE
	.align		4
.L_118:
        /*012c*/ 	.byte	0x04, 0x11
        /*012e*/ 	.short	(.L_120 - .L_119)
	.align		4
.L_119:
        /*0130*/ 	.word	index@(_ZN2at6native27unrolled_elementwise_kernelIZNS0_54_GLOBAL__N__d8c5977b_16_LinearAlgebra_cu_9e10b42f_321716addr_kernel_cudaERNS_14TensorIteratorERKN3c106ScalarES8_EUlbbbE0_St5arrayIPcLm4EELi4E23TrivialOffsetCalculatorILi3EjESD_ILi1EjENS0_6memory12LoadWithCastILi3EEENSG_13StoreWithCastILi1EEEEEviT_T0_T2_T3_T4_T5_)
        /*0134*/ 	.word	0x00000000


	//----- nvinfo : EIATTR_REGCOUNT
	.align		4
.L_120:
        /*0138*/ 	.byte	0x04, 0x2f
        /*013a*/ 	.short	(.L_122 - .L_121)
	.align		4
.L_121:
        /*013c*/ 	.word	index@(_ZN2at6native18elementwise_kernelILi128ELi4EZNS0_15gpu_kernel_implIZNS0_54_GLOBAL__N__d8c5977b_16_LinearAlgebra_cu_9e10b42f_321716addr_kernel_cudaERNS_14TensorIteratorERKN3c106ScalarES9_EUlbbbE0_EEvRNS_18TensorIteratorBaseERKT_EUliE_EEviT1_)
        /*0140*/ 	.word	0x0000001c


	//----- nvinfo : EIATTR_FRAME_SIZE
	.align		4
.L_122:
        /*0144*/ 	.byte	0x04, 0x11
        /*0146*/ 	.short	(.L_124 - .L_123)
	.align		4
.L_123:
        /*0148*/ 	.word	index@(_ZN2at6native18elementwise_kernelILi128ELi4EZNS0_15gpu_kernel_implIZNS0_54_GLOBAL__N__d8c5977b_16_LinearAlgebra_cu_9e10b42f_321716addr_kernel_cudaERNS_14TensorIteratorERKN3c106ScalarES9_EUlbbbE0_EEvRNS_18TensorIteratorBaseERKT_EUliE_EEviT1_)
        /*014c*/ 	.word	0x00000000


	//----- nvinfo : EIATTR_REGCOUNT
	.align		4
.L_124:
        /*0150*/ 	.byte	0x04, 0x2f
        /*0152*/ 	.short	(.L_126 - .L_125)
	.align		4
.L_125:
        /*0154*/ 	.word	index@(_ZN2at6native29vectorized_elementwise_kernelILi8EZZZNS0_54_GLOBAL__N__d8c5977b_16_LinearAlgebra_cu_9e10b42f_321716addr_kernel_cudaERNS_14TensorIteratorERKN3c106ScalarES8_ENKUlvE_clEvENKUlvE_clEvEUlhhhE_St5arrayIPcLm4EEEEviT0_T1_)
        /*0158*/ 	.word	0x00000004


	//----- nvinfo : EIATTR_FRAME_SIZE
	.align		4
.L_126:
        /*015c*/ 	.byte	0x04, 0x11
        /*015e*/ 	.short	(.L_128 - .L_127)
	.align		4
.L_127:
        /*0160*/ 	.word	index@(_ZN2at6native29vectorized_elementwise_kernelILi8EZZZNS0_54_GLOBAL__N__d8c5977b_16_LinearAlgebra_cu_9e10b42f_321716addr_kernel_cudaERNS_14TensorIteratorERKN3c106ScalarES8_ENKUlvE_clEvENKUlvE_clEvEUlhhhE_St5arrayIPcLm4EEEEviT0_T1_)
        /*0164*/ 	.word	0x00000000


	//----- nvinfo : EIATTR_REGCOUNT
	.align		4
.L_128:
        /*0168*/ 	.byte	0x04, 0x2f
        /*016a*/ 	.short	(.L_130 - .L_129)
	.align		4
.L_129:
        /*016c*/ 	.word	index@(_ZN2at6native29vectorized_elementwise_kernelILi4EZZZNS0_54_GLOBAL__N__d8c5977b_16_LinearAlgebra_cu_9e10b42f_321716addr_kernel_cudaERNS_14TensorIteratorERKN3c106ScalarES8_ENKUlvE_clEvENKUlvE_clEvEUlhhhE_St5arrayIPcLm4EEEEviT0_T1_)
        /*0170*/ 	.word	0x00000020


	//----- nvinfo : EIATTR_FRAME_SIZE
	.align		4
.L_130:
        /*0174*/ 	.byte	0x04, 0x11
        /*0176*/ 	.short	(.L_132 - .L_131)
	.align		4
.L_131:
        /*0178*/ 	.word	index@(_ZN2at6native29vectorized_elementwise_kernelILi4EZZZNS0_54_GLOBAL__N__d8c5977b_16_LinearAlgebra_cu_9e10b42f_321716addr_kernel_cudaERNS_14TensorIteratorERKN3c106ScalarES8_ENKUlvE_clEvENKUlvE_clEvEUlhhhE_St5arrayIPcLm4EEEEviT0_T1_)
        /*017c*/ 	.word	0x00000000


	//----- nvinfo : EIATTR_REGCOUNT
	.align		4
.L_132:
        /*0180*/ 	.byte	0x04, 0x2f
        /*0182*/ 	.short	(.L_134 - .L_133)
	.align		4
.L_133:
        /*0184*/ 	.word	index@(_ZN2at6native29vectorized_elementwise_kernelILi2EZZZNS0_54_GLOBAL__N__d8c5977b_16_LinearAlgebra_cu_9e10b42f_321716addr_kernel_cudaERNS_14TensorIteratorERKN3c106ScalarES8_ENKUlvE_clEvENKUlvE_clEvEUlhhhE_St5arrayIPcLm4EEEEviT0_T1_)
        /*0188*/ 	.word	0x00000020


	//----- nvinfo : EIATTR_FRAME_SIZE
	.align		4
.L_134:
        /*018c*/ 	.byte	0x04, 0x11
        /*018e*/ 	.short	(.L_136 - .L_135)
	.align		4
.L_135:
        /*0190*/ 	.word	index@(_ZN2at6native29vectorized_elementwise_kernelILi2EZZZNS0_54_GLOBAL__N__d8c5977b_16_LinearAlgebra_cu_9e10b42f_321716addr_kernel_cudaERNS_14TensorIteratorERKN3c106ScalarES8_ENKUlvE_clEvENKUlvE_clEvEUlhhhE_St5arrayIPcLm4EEEEviT0_T1_)
        /*0194*/ 	.word	0x00000000


	//----- nvinfo : EIATTR_REGCOUNT
	.align		4
.L_136:
        /*0198*/ 	.byte	0x04, 0x2f
        /*019a*/ 	.short	(.L_138 - .L_137)
	.align		4
.L_137:
        /*019c*/ 	.word	index@(_ZN2at6native27unrolled_elementwise_kernelIZZZNS0_54_GLOBAL__N__d8c5977b_16_LinearAlgebra_cu_9e10b42f_321716addr_kernel_cudaERNS_14TensorIteratorERKN3c106ScalarES8_ENKUlvE_clEvENKUlvE_clEvEUlhhhE_St5arrayIPcLm4EELi4E23TrivialOffsetCalculatorILi3EjESF_ILi1EjENS0_6memory15LoadWithoutCastENSI_16StoreWithoutCastEEEviT_T0_T2_T3_T4_T5_)
        /*01a0*/ 	.word	0x00000019


	//----- nvinfo : EIATTR_FRAME_SIZE
	.align		4
.L_138:
        /*01a4*/ 	.byte	0x04, 0x11
        /*01a6*/ 	.short	(.L_140 - .L_139)
	.align		4
.L_139:
        /*01a8*/ 	.word	index@(_ZN2at6native27unrolled_elementwise_kernelIZZZNS0_54_GLOBAL__N__d8c5977b_16_LinearAlgebra_cu_9e10b42f_321716addr_kernel_cudaERNS_14TensorIteratorERKN3c106ScalarES8_ENKUlvE_clEvENKUlvE_clEvEUlhhhE_St5arrayIPcLm4EELi4E23TrivialOffsetCalculatorILi3EjESF_ILi1EjENS0_6memory15LoadWithoutCastENSI_16StoreWithoutCastEEEviT_T0_T2_T3_T4_T5_)
        /*01ac*/ 	.word	0x00000000


	//----- nvinfo : EIATTR_REGCOUNT
	.align		4
.L_140:
        /*01b0*/ 	.byte	0x04, 0x2f
        /*01b2*/ 	.short	(.L_142 - .L_141)
	.align		4
.L_141:
        /*01b4*/ 	.word	index@(_ZN2at6native18elementwise_kernelILi128ELi4EZNS0_22gpu_kernel_impl_nocastIZZZNS0_54_GLOBAL__N__d8c5977b_16_LinearAlgebra_cu_9e10b42f_321716addr_kernel_cudaERNS_14TensorIteratorERKN3c106ScalarES9_ENKUlvE_clEvENKUlvE_clEvEUlhhhE_EEvRNS_18TensorIteratorBaseERKT_EUliE_EEviT1_)
        /*01b8*/ 	.word	0x0000000c


	//----- nvinfo : EIATTR_FRAME_SIZE
	.align		4
.L_142:
        /*01bc*/ 	.byte	0x04, 0x11
        /*01be*/ 	.short	(.L_144 - .L_143)
	.align		4
.L_143:
        /*01c0*/ 	.word	index@(_ZN2at6native18elementwise_kernelILi128ELi4EZNS0_22gpu_kernel_impl_nocastIZZZNS0_54_GLOBAL__N__d8c5977b_16_LinearAlgebra_cu_9e10b42f_321716addr_kernel_cudaERNS_14TensorIteratorERKN3c106ScalarES9_ENKUlvE_clEvENKUlvE_clEvEUlhhhE_EEvRNS_18TensorIteratorBaseERKT_EUliE_EEviT1_)
        /*01c4*/ 	.word	0x00000000


	//----- nvinfo : EIATTR_REGCOUNT
	.align		4
.L_144:
        /*01c8*/ 	.byte	0x04, 0x2f
        /*01ca*/ 	.short	(.L_146 - .L_145)
	.align		4
.L_145:
        /*01cc*/ 	.word	index@(_ZN2at6native27unrolled_elementwise_kernelIZZZNS0_54_GLOBAL__N__d8c5977b_16_LinearAlgebra_cu_9e10b42f_321716addr_kernel_cudaERNS_14TensorIteratorERKN3c106ScalarES8_ENKUlvE_clEvENKUlvE_clEvEUlhhhE_St5arrayIPcLm4EELi4E23TrivialOffsetCalculatorILi3EjESF_ILi1EjENS0_6memory12LoadWithCastILi3EEENSI_13StoreWithCastILi1EEEEEviT_T0_T2_T3_T4_T5_)
        /*01d0*/ 	.word	0x00000020


	//----- nvinfo : EIATTR_FRAME_SIZE
	.align		4
.L_146:
        /*01d4*/ 	.byte	0x04, 0x11
        /*01d6*/ 	.short	(.L_148 - .L_147)
	.align		4
.L_147:
        /*01d8*/ 	.word	index@(_ZN2at6native27unrolled_elementwise_kernelIZZZNS0_54_GLOBAL__N__d8c5977b_16_LinearAlgebra_cu_9e10b42f_321716addr_kernel_cudaERNS_14TensorIteratorERKN3c106ScalarES8_ENKUlvE_clEvENKUlvE_clEvEUlhhhE_St5arrayIPcLm4EELi4E23TrivialOffsetCalculatorILi3EjESF_ILi1EjENS0_6memory12LoadWithCastILi3EEENSI_13StoreWithCastILi1EEEEEviT_T0_T2_T3_T4_T5_)
        /*01dc*/ 	.word	0x00000000


	//----- nvinfo : EIATTR_REGCOUNT
	.align		4
.L_148:
        /*01e0*/ 	.byte	0x04, 0x2f
        /*01e2*/ 	.short	(.L_150 - .L_149)
	.align		4
.L_149:
        /*01e4*/ 	.word	index@(_ZN2at6native18elementwise_kernelILi128ELi4EZNS0_15gpu_kernel_implIZZZNS0_54_GLOBAL__N__d8c5977b_16_LinearAlgebra_cu_9e10b42f_321716addr_kernel_cudaERNS_14TensorIteratorERKN3c106ScalarES9_ENKUlvE_clEvENKUlvE_clEvEUlhhhE_EEvRNS_18TensorIteratorBaseERKT_EUliE_EEviT1_)
        /*01e8*/ 	.word	0x0000001c


	//----- nvinfo : EIATTR_FRAME_SIZE
	.align		4
.L_150:
        /*01ec*/ 	.byte	0x04, 0x11
        /*01ee*/ 	.short	(.L_152 - .L_151)
	.align		4
.L_151:
        /*01f0*/ 	.word	index@(_ZN2at6native18elementwise_kernelILi128ELi4EZNS0_15gpu_kernel_implIZZZNS0_54_GLOBAL__N__d8c5977b_16_LinearAlgebra_cu_9e10b42f_321716addr_kernel_cudaERNS_14TensorIteratorERKN3c106ScalarES9_ENKUlvE_clEvENKUlvE_clEvEUlhhhE_EEvRNS_18TensorIteratorBaseERKT_EUliE_EEviT1_)
        /*01f4*/ 	.word	0x00000000


	//----- nvinfo : EIATTR_REGCOUNT
	.align		4
.L_152:
        /*01f8*/ 	.byte	0x04, 0x2f
        /*01fa*/ 	.short	(.L_154 - .L_153)
	.align		4
.L_153:
        /*01fc*/ 	.word	index@(_ZN2at6native29vectorized_elementwise_kernelILi8EZZZNS0_54_GLOBAL__N__d8c5977b_16_LinearAlgebra_cu_9e10b42f_321716addr_kernel_cudaERNS_14TensorIteratorERKN3c106ScalarES8_ENKUlvE_clEvENKUlvE_clEvEUlhhhE0_St5arrayIPcLm4EEEEviT0_T1_)
        /*0200*/ 	.word	0x00000004


	//----- nvinfo : EIATTR_FRAME_SIZE
	.align		4
.L_154:
        /*0204*/ 	.byte	0x04, 0x11
        /*0206*/ 	.short	(.L_156 - .L_155)
	.align		4
.L_155:
        /*0208*/ 	.word	index@(_ZN2at6native29vectorized_elementwise_kernelILi8EZZZNS0_54_GLOBAL__N__d8c5977b_16_LinearAlgebra_cu_9e10b42f_321716addr_kernel_cudaERNS_14TensorIteratorERKN3c106ScalarES8_ENKUlvE_clEvENKUlvE_clEvEUlhhhE0_St5arrayIPcLm4EEEEviT0_T1_)
        /*020c*/ 	.word	0x00000000


	//----- nvinfo : EIATTR_REGCOUNT
	.align		4
.L_156:
        /*0210*/ 	.byte	0x04, 0x2f
        /*0212*/ 	.short	(.L_158 - .L_157)
	.align		4
.L_157:
        /*0214*/ 	.word	index@(_ZN2at6native29vectorized_elementwise_kernelILi4EZZZNS0_54_GLOBAL__N__d8c5977b_16_LinearAlgebra_cu_9e10b42f_321716addr_kernel_cudaERNS_14TensorIteratorERKN3c106ScalarES8_ENKUlvE_clEvENKUlvE_clEvEUlhhhE0_St5arrayIPcLm4EEEEviT0_T1_)
        /*0218*/ 	.word	0x00000020


	//----- nvinfo : EIATTR_FRAME_SIZE
	.align		4
.L_158:
        /*021c*/ 	.byte	0x04, 0x11
        /*021e*/ 	.short	(.L_160 - .L_159)
	.align		4
.L_159:
        /*0220*/ 	.word	index@(_ZN2at6native29vectorized_elementwise_kernelILi4EZZZNS0_54_GLOBAL__N__d8c5977b_16_LinearAlgebra_cu_9e10b42f_321716addr_kernel_cudaERNS_14TensorIteratorERKN3c106ScalarES8_ENKUlvE_clEvENKUlvE_clEvEUlhhhE0_St5arrayIPcLm4EEEEviT0_T1_)
        /*0224*/ 	.word	0x00000000


	//----- nvinfo : EIATTR_REGCOUNT
	.align		4
.L_160:
        /*0228*/ 	.byte	0x04, 0x2f
        /*022a*/ 	.short	(.L_162 - .L_161)
	.align		4
.L_161:
        /*022c*/ 	.word	index@(_ZN2at6native29vectorized_elementwise_kernelILi2EZZZNS0_54_GLOBAL__N__d8c5977b_16_LinearAlgebra_cu_9e10b42f_321716addr_kernel_cudaERNS_14TensorIteratorERKN3c106ScalarES8_ENKUlvE_clEvENKUlvE_clEvEUlhhhE0_St5arrayIPcLm4EEEEviT0_T1_)
        /*0230*/ 	.word	0x00000020


	//----- nvinfo : EIATTR_FRAME_SIZE
	.align		4
.L_162:
        /*0234*/ 	.byte	0x04, 0x11
        /*0236*/ 	.short	(.L_164 - .L_163)
	.align		4
.L_163:
        /*0238*/ 	.word	index@(_ZN2at6native29vectorized_elementwise_kernelILi2EZZZNS0_54_GLOBAL__N__d8c5977b_16_LinearAlgebra_cu_9e10b42f_321716addr_kernel_cudaERNS_14TensorIteratorERKN3c106ScalarES8_ENKUlvE_clEvENKUlvE_clEvEUlhhhE0_St5arrayIPcLm4EEEEviT0_T1_)
        /*023c*/ 	.word	0x00000000


	//----- nvinfo : EIATTR_REGCOUNT
	.align		4
.L_164:
        /*0240*/ 	.byte	0x04, 0x2f
        /*0242*/ 	.short	(.L_166 - .L_165)
	.align		4
.L_165:
        /*0244*/ 	.word	index@(_ZN2at6native27unrolled_elementwise_kernelIZZZNS0_54_GLOBAL__N__d8c5977b_16_LinearAlgebra_cu_9e10b42f_321716addr_kernel_cudaERNS_14TensorIteratorERKN3c106ScalarES8_ENKUlvE_clEvENKUlvE_clEvEUlhhhE0_St5arrayIPcLm4EELi4E23TrivialOffsetCalculatorILi3EjESF_ILi1EjENS0_6memory15LoadWithoutCastENSI_16StoreWithoutCastEEEviT_T0_T2_T3_T4_T5_)
        /*0248*/ 	.word	0x0000001c


	//----- nvinfo : EIATTR_FRAME_SIZE
	.align		4
.L_166:
        /*024c*/ 	.byte	0x04, 0x11
        /*024e*/ 	.short	(.L_168 - .L_167)
	.align		4
.L_167:
        /*0250*/ 	.word	index@(_ZN2at6native27unrolled_elementwise_kernelIZZZNS0_54_GLOBAL__N__d8c5977b_16_LinearAlgebra_cu_9e10b42f_321716addr_kernel_cudaERNS_14TensorIteratorERKN3c106ScalarES8_ENKUlvE_clEvENKUlvE_clEvEUlhhhE0_St5arrayIPcLm4EELi4E23TrivialOffsetCalculatorILi3EjESF_ILi1EjENS0_6memory15LoadWithoutCastENSI_16StoreWithoutCastEEEviT_T0_T2_T3_T4_T5_)
        /*0254*/ 	.word	0x00000000


	//----- nvinfo : EIATTR_REGCOUNT
	.align		4
.L_168:
        /*0258*/ 	.byte	0x04, 0x2f
        /*025a*/ 	.short	(.L_170 - .L_169)
	.align		4
.L_169:
        /*025c*/ 	.word	index@(_ZN2at6native18elementwise_kernelILi128ELi4EZNS0_22gpu_kernel_impl_nocastIZZZNS0_54_GLOBAL__N__d8c5977b_16_LinearAlgebra_cu_9e10b42f_321716addr_kernel_cudaERNS_14TensorIteratorERKN3c106ScalarES9_ENKUlvE_clEvENKUlvE_clEvEUlhhhE0_EEvRNS_18TensorIteratorBaseERKT_EUliE_EEviT1_)
        /*0260*/ 	.word	0x00000010


	//----- nvinfo : EIATTR_FRAME_SIZE
	.align		4
.L_170:
        /*0264*/ 	.byte	0x04, 0x11
        /*0266*/ 	.short	(.L_172 - .L_171)
	.align		4
.L_171:
        /*0268*/ 	.word	index@(_ZN2at6native18elementwise_kernelILi128ELi4EZNS0_22gpu_kernel_impl_nocastIZZZNS0_54_GLOBAL__N__d8c5977b_16_LinearAlgebra_cu_9e10b42f_321716addr_kernel_cudaERNS_14TensorIteratorERKN3c106ScalarES9_ENKUlvE_clEvENKUlvE_clEvEUlhhhE0_EEvRNS_18TensorIteratorBaseERKT_EUliE_EEviT1_)
        /*026c*/ 	.word	0x00000000


	//----- nvinfo : EIATTR_REGCOUNT
	.align		4
.L_172:
        /*0270*/ 	.byte	0x04, 0x2f
        /*0272*/ 	.short	(.L_174 - .L_173)
	.align		4
.L_173:
        /*0274*/ 	.word	index@(_ZN2at6native27unrolled_elementwise_kernelIZZZNS0_54_GLOBAL__N__d8c5977b_16_LinearAlgebra_cu_9e10b42f_321716addr_kernel_cudaERNS_14TensorIteratorERKN3c106ScalarES8_ENKUlvE_clEvENKUlvE_clEvEUlhhhE0_St5arrayIPcLm4EELi4E23TrivialOffsetCalculatorILi3EjESF_ILi1EjENS0_6memory12LoadWithCastILi3EEENSI_13StoreWithCastILi1EEEEEviT_T0_T2_T3_T4_T5_)
        /*0278*/ 	.word	0x00000027


	//----- nvinfo : EIATTR_FRAME_SIZE
	.align		4
.L_174:
        /*027c*/ 	.byte	0x04, 0x11
        /*027e*/ 	.short	(.L_176 - .L_175)
	.align		4
.L_175:
        /*0280*/ 	.word	index@(_ZN2at6native27unrolled_elementwise_kernelIZZZNS0_54_GLOBAL__N__d8c5977b_16_LinearAlgebra_cu_9e10b42f_321716addr_kernel_cudaERNS_14TensorIteratorERKN3c106ScalarES8_ENKUlvE_clEvENKUlvE_clEvEUlhhhE0_St5arrayIPcLm4EELi4E23TrivialOffsetCalculatorILi3EjESF_ILi1EjENS0_6memory12LoadWithCastILi3EEENSI_13StoreWithCastILi1EEEEEviT_T0_T2_T3_T4_T5_)
        /*0284*/ 	.word	0x00000000


	//----- nvinfo : EIATTR_REGCOUNT
	.align		4
.L_176:
        /*0288*/ 	.byte	0x04, 0x2f
        /*028a*/ 	.short	(.L_178 - .L_177)
	.align		4
.L_177:
        /*028c*/ 	.word	index@(_ZN2at6native18elementwise_kernelILi128ELi4EZNS0_15gpu_kernel_implIZZZNS0_54_GLOBAL__N__d8c5977b_16_LinearAlgebra_cu_9e10b42f_321716addr_kernel_cudaERNS_14TensorIteratorERKN3c106ScalarES9_ENKUlvE_clEvENKUlvE_clEvEUlhhhE0_EEvRNS_18TensorIteratorBaseERKT_EUliE_EEviT1_)
        /*0290*/ 	.word	0x0000001c


	//----- nvinfo : EIATTR_FRAME_SIZE
	.align		4
.L_178:
        /*0294*/ 	.byte	0x04, 0x11
        /*0296*/ 	.short	(.L_180 - .L_179)
	.align		4
.L_179:
        /*0298*/ 	.word	index@(_ZN2at6native18elementwise_kernelILi128ELi4EZNS0_15gpu_kernel_implIZZZNS0_54_GLOBAL__N__d8c5977b_16_LinearAlgebra_cu_9e10b42f_321716addr_kernel_cudaERNS_14TensorIteratorERKN3c106ScalarES9_ENKUlvE_clEvENKUlvE_clEvEUlhhhE0_EEvRNS_18TensorIteratorBaseERKT_EUliE_EEviT1_)
        /*029c*/ 	.word	0x00000000


	//----- nvinfo : EIATTR_REGCOUNT
	.align		4
.L_180:
        /*02a0*/ 	.byte	0x04, 0x2f
        /*02a2*/ 	.short	(.L_182 - .L_181)
	.align		4
.L_181:
        /*02a4*/ 	.word	index@(_ZN2at6native29vectorized_elementwise_kernelILi8EZZZNS0_54_GLOBAL__N__d8c5977b_16_LinearAlgebra_cu_9e10b42f_321716addr_kernel_cudaERNS_14TensorIteratorERKN3c106ScalarES8_ENKUlvE_clEvENKUlvE0_clEvEUlaaaE_St5arrayIPcLm4EEEEviT0_T1_)
        /*02a8*/ 	.word	0x00000004


	//----- nvinfo : EIATTR_FRAME_SIZE
	.align		4
.L_182:
        /*02ac*/ 	.byte	0x04, 0x11
        /*02ae*/ 	.short	(.L_184 - .L_183)
	.align		4
.L_183:
        /*02b0*/ 	.word	index@(_ZN2at6native29vectorized_elementwise_kernelILi8EZZZNS0_54_GLOBAL__N__d8c5977b_16_LinearAlgebra_cu_9e10b42f_321716addr_kernel_cudaERNS_14TensorIteratorERKN3c106ScalarES8_ENKUlvE_clEvENKUlvE0_clEvEUlaaaE_St5arrayIPcLm4EEEEviT0_T1_)
        /*02b4*/ 	.word	0x00000000


	//----- nvinfo : EIATTR_REGCOUNT
	.align		4
.L_184:
        /*02b8*/ 	.byte	0x04, 0x2f
        /*02ba*/ 	.short	(.L_186 - .L_185)
	.align		4
.L_185:
        /*02bc*/ 	.word	index@(_ZN2at6native29vectorized_elementwise_kernelILi4EZZZNS0_54_GLOBAL__N__d8c5977b_16_LinearAlgebra_cu_9e10b42f_321716addr_kernel_cudaERNS_14TensorIteratorERKN3c106ScalarES8_ENKUlvE_clEvENKUlvE0_clEvEUlaaaE_St5arrayIPcLm4EEEEviT0_T1_)
        /*02c0*/ 	.word	0x00000020


	//----- nvinfo : EIATTR_FRAME_SIZE
	.align		4
.L_186:
        /*02c4*/ 	.byte	0x04, 0x11
        /*02c6*/ 	.short	(.L_188 - .L_187)
	.align		4
.L_187:
        /*02c8*/ 	.word	index@(_ZN2at6native29vectorized_elementwise_kernelILi4EZZZNS0_54_GLOBAL__N__d8c5977b_16_LinearAlgebra_cu_9e10b42f_321716addr_kernel_cudaERNS_14TensorIteratorERKN3c106ScalarES8_ENKUlvE_clEvENKUlvE0_clEvEUlaaaE_St5arrayIPcLm4EEEEviT0_T1_)
        /*02cc*/ 	.word	0x00000000


	//----- nvinfo : EIATTR_REGCOUNT
	.align		4
.L_188:
        /*02d0*/ 	.byte	0x04, 0x2f
        /*02d2*/ 	.short	(.L_190 - .L_189)
	.align		4
.L_189:
        /*02d4*/ 	.word	index@(_ZN2at6native29vectorized_elementwise_kernelILi2EZZZNS0_54_GLOBAL__N__d8c5977b_16_LinearAlgebra_cu_9e10b42f_321716addr_kernel_cudaERNS_14TensorIteratorERKN3c106ScalarES8_ENKUlvE_clEvENKUlvE0_clEvEUlaaaE_St5arrayIPcLm4EEEEviT0_T1_)
        /*02d8*/ 	.word	0x00000020


	//----- nvinfo : EIATTR_FRAME_SIZE
	.align		4
.L_190:
        /*02dc*/ 	.byte	0x04, 0x11
        /*02de*/ 	.short	(.L_192 - .L_191)
	.align		4
.L_191:
        /*02e0*/ 	.word	index@(_ZN2at6native29vectorized_elementwise_kernelILi2EZZZNS0_54_GLOBAL__N__d8c5977b_16_LinearAlgebra_cu_9e10b42f_321716addr_kernel_cudaERNS_14TensorIteratorERKN3c106ScalarES8_ENKUlvE_clEvENKUlvE0_clEvEUlaaaE_St5arrayIPcLm4EEEEviT0_T1_)
        /*02e4*/ 	.word	0x00000000


	//----- nvinfo : EIATTR_REGCOUNT
	.align		4
.L_192:
        /*02e8*/ 	.byte	0x04, 0x2f
        /*02ea*/ 	.short	(.L_194 - .L_193)
	.align		4
.L_193:
        /*02ec*/ 	.word	index@(_ZN2at6native27unrolled_elementwise_kernelIZZZNS0_54_GLOBAL__N__d8c5977b_16_LinearAlgebra_cu_9e10b42f_321716addr_kernel_cudaERNS_14TensorIteratorERKN3c106ScalarES8_ENKUlvE_clEvENKUlvE0_clEvEUlaaaE_St5arrayIPcLm4EELi4E23TrivialOffsetCalculatorILi3EjESF_ILi1EjENS0_6memory15LoadWithoutCastENSI_16StoreWithoutCastEEEviT_T0_T2_T3_T4_T5_)
        /*02f0*/ 	.word	0x00000019


	//----- nvinfo : EIATTR_FRAME_SIZE
	.align		4
.L_194:
        /*02f4*/ 	.byte	0x04, 0x11
        /*02f6*/ 	.short	(.L_196 - .L_195)
	.align		4
.L_195:
        /*02f8*/ 	.word	index@(_ZN2at6native27unrolled_elementwise_kernelIZZZNS0_54_GLOBAL__N__d8c5977b_16_LinearAlgebra_cu_9e10b42f_321716addr_kernel_cudaERNS_14TensorIteratorERKN3c106ScalarES8_ENKUlvE_clEvENKUlvE0_clEvEUlaaaE_St5arrayIPcLm4EELi4E23TrivialOffsetCalculatorILi3EjESF_ILi1EjENS0_6memory15LoadWithoutCastENSI_16StoreWithoutCastEEEviT_T0_T2_T3_T4_T5_)
        /*02fc*/ 	.word	0x00000000


	//----- nvinfo : EIATTR_REGCOUNT
	.align		4
.L_196:
        /*0300*/ 	.byte	0x04, 0x2f
        /*0302*/ 	.short	(.L_198 - .L_197)
	.align		4
.L_197:
        /*0304*/ 	.word	index@(_ZN2at6native18elementwise_kernelILi128ELi4EZNS0_22gpu_kernel_impl_nocastIZZZNS0_54_GLOBAL__N__d8c5977b_16_LinearAlgebra_cu_9e10b42f_321716addr_kernel_cudaERNS_14TensorIteratorERKN3c106ScalarES9_ENKUlvE_clEvENKUlvE0_clEvEUlaaaE_EEvRNS_18TensorIteratorBaseERKT_EUliE_EEviT1_)
        /*0308*/ 	.word	0x0000000c


	//----- nvinfo : EIATTR_FRAME_SIZE
	.align		4
.L_198:
        /*030c*/ 	.byte	0x04, 0x11
        /*030e*/ 	.short	(.L_200 - .L_199)
	.align		4
.L_199:
        /*0310*/ 	.word	index@(_ZN2at6native18elementwise_kernelILi128ELi4EZNS0_22gpu_kernel_impl_nocastIZZZNS0_54_GLOBAL__N__d8c5977b_16_LinearAlgebra_cu_9e10b42f_321716addr_kernel_cudaERNS_14TensorIteratorERKN3c106ScalarES9_ENKUlvE_clEvENKUlvE0_clEvEUlaaaE_EEvRNS_18TensorIteratorBaseERKT_EUliE_EEviT1_)
        /*0314*/ 	.word	0x00000000


	//----- nvinfo : EIATTR_REGCOUNT
	.align		4
.L_200:
        /*0318*/ 	.byte	0x04, 0x2f
        /*031a*/ 	.short	(.L_202 - .L_201)
	.align		4
.L_201:
        /*031c*/ 	.word	index@(_ZN2at6native27unrolled_elementwise_kernelIZZZNS0_54_GLOBAL__N__d8c5977b_16_LinearAlgebra_cu_9e10b42f_321716addr_kernel_cudaERNS_14TensorIteratorERKN3c106ScalarES8_ENKUlvE_clEvENKUlvE0_clEvEUlaaaE_St5arrayIPcLm4EELi4E23TrivialOffsetCalculatorILi3EjESF_ILi1EjENS0_6memory12LoadWithCastILi3EEENSI_13StoreWithCastILi1EEEEEviT_T0_T2_T3_T4_T5_)
        /*0320*/ 	.word	0x00000020


	//----- nvinfo : EIATTR_FRAME_SIZE
	.align		4
.L_202:
        /*0324*/ 	.byte	0x04, 0x11
        /*0326*/ 	.short	(.L_204 - .L_203)
	.align		4
.L_203:
        /*0328*/ 	.word	index@(_ZN2at6native27unrolled_elementwise_kernelIZZZNS0_54_GLOBAL__N__d8c5977b_16_LinearAlgebra_cu_9e10b42f_321716addr_kernel_cudaERNS_14TensorIteratorERKN3c106ScalarES8_ENKUlvE_clEvENKUlvE0_clEvEUlaaaE_St5arrayIPcLm4EELi4E23TrivialOffsetCalculatorILi3EjESF_ILi1EjENS0_6memory12LoadWithCastILi3EEENSI_13StoreWithCastILi1EEEEEviT_T0_T2_T3_T4_T5_)
        /*032c*/ 	.word	0x00000000


	//----- nvinfo : EIATTR_REGCOUNT
	.align		4
.L_204:
        /*0330*/ 	.byte	0x04, 0x2f
        /*0332*/ 	.short	(.L_206 - .L_205)
	.align		4
.L_205:
        /*0334*/ 	.word	index@(_ZN2at6native18elementwise_kernelILi128ELi4EZNS0_15gpu_kernel_implIZZZNS0_54_GLOBAL__N__d8c5977b_16_LinearAlgebra_cu_9e10b42f_321716addr_kernel_cudaERNS_14TensorIteratorERKN3c106ScalarES9_ENKUlvE_clEvENKUlvE0_clEvEUlaaaE_EEvRNS_18TensorIteratorBaseERKT_EUliE_EEviT1_)
        /*0338*/ 	.word	0x0000001b


	//----- nvinfo : EIATTR_FRAME_SIZE
	.align		4
.L_206:
        /*033c*/ 	.byte	0x04, 0x11
        /*033e*/ 	.short	(.L_208 - .L_207)
	.align		4
.L_207:
        /*0340*/ 	.word	index@(_ZN2at6native18elementwise_kernelILi128ELi4EZNS0_15gpu_kernel_implIZZZNS0_54_GLOBAL__N__d8c5977b_16_LinearAlgebra_cu_9e10b42f_321716addr_kernel_cudaERNS_14TensorIteratorERKN3c106ScalarES9_ENKUlvE_clEvENKUlvE0_clEvEUlaaaE_EEvRNS_18TensorIteratorBaseERKT_EUliE_EEviT1_)
        /*0344*/ 	.word	0x00000000


	//----- nvinfo : EIATTR_REGCOUNT
	.align		4
.L_208:
        /*0348*/ 	.byte	0x04, 0x2f
        /*034a*/ 	.short	(.L_210 - .L_209)
	.align		4
.L_209:
        /*034c*/ 	.word	index@(_ZN2at6native29vectorized_elementwise_kernelILi8EZZZNS0_54_GLOBAL__N__d8c5977b_16_LinearAlgebra_cu_9e10b42f_321716addr_kernel_cudaERNS_14TensorIteratorERKN3c106ScalarES8_ENKUlvE_clEvENKUlvE0_clEvEUlaaaE0_St5arrayIPcLm4EEEEviT0_T1_)
        /*0350*/ 	.word	0x00000004


	//----- nvinfo : EIATTR_FRAME_SIZE
	.align		4
.L_210:
        /*0354*/ 	.byte	0x04, 0x11
        /*0356*/ 	.short	(.L_212 - .L_211)
	.align		4
.L_211:
        /*0358*/ 	.word	index@(_ZN2at6native29vectorized_elementwise_kernelILi8EZZZNS0_54_GLOBAL__N__d8c5977b_16_LinearAlgebra_cu_9e10b42f_321716addr_kernel_cudaERNS_14TensorIteratorERKN3c106ScalarES8_ENKUlvE_clEvENKUlvE0_clEvEUlaaaE0_St5arrayIPcLm4EEEEviT0_T1_)
        /*035c*/ 	.word	0x00000000


	//----- nvinfo : EIATTR_REGCOUNT
	.align		4
.L_212:
        /*0360*/ 	.byte	0x04, 0x2f
        /*0362*/ 	.short	(.L_214 - .L_213)
	.align		4
.L_213:
        /*0364*/ 	.word	index@(_ZN2at6native29vectorized_elementwise_kernelILi4EZZZNS0_54_GLOBAL__N__d8c5977b_16_LinearAlgebra_cu_9e10b42f_321716addr_kernel_cudaERNS_14TensorIteratorERKN3c106ScalarES8_ENKUlvE_clEvENKUlvE0_clEvEUlaaaE0_St5arrayIPcLm4EEEEviT0_T1_)
        /*0368*/ 	.word	0x00000020


	//----- nvinfo : EIATTR_FRAME_SIZE
	.align		4
.L_214:
        /*036c*/ 	.byte	0x04, 0x11
        /*036e*/ 	.short	(.L_216 - .L_215)
	.align		4
.L_215:
        /*0370*/ 	.word	index@(_ZN2at6native29vectorized_elementwise_kernelILi4EZZZNS0_54_GLOBAL__N__d8c5977b_16_LinearAlgebra_cu_9e10b42f_321716addr_kernel_cudaERNS_14TensorIteratorERKN3c106ScalarES8_ENKUlvE_clEvENKUlvE0_clEvEUlaaaE0_St5arrayIPcLm4EEEEviT0_T1_)
        /*0374*/ 	.word	0x00000000


	//----- nvinfo : EIATTR_REGCOUNT
	.align		4
.L_216:
        /*0378*/ 	.byte	0x04, 0x2f
        /*037a*/ 	.short	(.L_218 - .L_217)
	.align		4
.L_217:
        /*037c*/ 	.word	index@(_ZN2at6native29vectorized_elementwise_kernelILi2EZZZNS0_54_GLOBAL__N__d8c5977b_16_LinearAlgebra_cu_9e10b42f_321716addr_kernel_cudaERNS_14TensorIteratorERKN3c106ScalarES8_ENKUlvE_clEvENKUlvE0_clEvEUlaaaE0_St5arrayIPcLm4EEEEviT0_T1_)
        /*0380*/ 	.word	0x00000020


	//----- nvinfo : EIATTR_FRAME_SIZE
	.align		4
.L_218:
        /*0384*/ 	.byte	0x04, 0x11
        /*0386*/ 	.short	(.L_220 - .L_219)
	.align		4
.L_219:
        /*0388*/ 	.word	index@(_ZN2at6native29vectorized_elementwise_kernelILi2EZZZNS0_54_GLOBAL__N__d8c5977b_16_LinearAlgebra_cu_9e10b42f_321716addr_kernel_cudaERNS_14TensorIteratorERKN3c106ScalarES8_ENKUlvE_clEvENKUlvE0_clEvEUlaaaE0_St5arrayIPcLm4EEEEviT0_T1_)
        /*038c*/ 	.word	0x00000000


	//----- nvinfo : EIATTR_REGCOUNT
	.align		4
.L_220:
        /*0390*/ 	.byte	0x04, 0x2f
        /*0392*/ 	.short	(.L_222 - .L_221)
	.align		4
.L_221:
        /*0394*/ 	.word	index@(_ZN2at6native27unrolled_elementwise_kernelIZZZNS0_54_GLOBAL__N__d8c5977b_16_LinearAlgebra_cu_9e10b42f_321716addr_kernel_cudaERNS_14TensorIteratorERKN3c106ScalarES8_ENKUlvE_clEvENKUlvE0_clEvEUlaaaE0_St5arrayIPcLm4EELi4E23TrivialOffsetCalculatorILi3EjESF_ILi1EjENS0_6memory15LoadWithoutCastENSI_16StoreWithoutCastEEEviT_T0_T2_T3_T4_T5_)
        /*0398*/ 	.word	0x0000001c


	//----- nvinfo : EIATTR_FRAME_SIZE
	.align		4
.L_222:
        /*039c*/ 	.byte	0x04, 0x11
        /*039e*/ 	.short	(.L_224 - .L_223)
	.align		4
.L_223:
        /*03a0*/ 	.word	index@(_ZN2at6native27unrolled_elementwise_kernelIZZZNS0_54_GLOBAL__N__d8c5977b_16_LinearAlgebra_cu_9e10b42f_321716addr_kernel_cudaERNS_14TensorIteratorERKN3c106ScalarES8_ENKUlvE_clEvENKUlvE0_clEvEUlaaaE0_St5arrayIPcLm4EELi4E23TrivialOffsetCalculatorILi3EjESF_ILi1EjENS0_6memory15LoadWithoutCastENSI_16StoreWithoutCastEEEviT_T0_T2_T3_T4_T5_)
        /*03a4*/ 	.word	0x00000000


	//----- nvinfo : EIATTR_REGCOUNT
	.align		4
.L_224:
        /*03a8*/ 	.byte	0x04, 0x2f
        /*03aa*/ 	.short	(.L_226 - .L_225)
	.align		4
.L_225:
        /*03ac*/ 	.word	index@(_ZN2at6native18elementwise_kernelILi128ELi4EZNS0_22gpu_kernel_impl_nocastIZZZNS0_54_GLOBAL__N__d8c5977b_16_LinearAlgebra_cu_9e10b42f_321716addr_kernel_cudaERNS_14TensorIteratorERKN3c106ScalarES9_ENKUlvE_clEvENKUlvE0_clEvEUlaaaE0_EEvRNS_18TensorIteratorBaseERKT_EUliE_EEviT1_)
        /*03b0*/ 	.word	0x00000010


	//----- nvinfo : EIATTR_FRAME_SIZE
	.align		4
.L_226:
        /*03b4*/ 	.byte	0x04, 0x11
        /*03b6*/ 	.short	(.L_228 - .L_227)
	.align		4
.L_227:
        /*03b8*/ 	.word	index@(_ZN2at6native18elementwise_kernelILi128ELi4EZNS0_22gpu_kernel_impl_nocastIZZZNS0_54_GLOBAL__N__d8c5977b_16_LinearAlgebra_cu_9e10b42f_321716addr_kernel_cudaERNS_14TensorIteratorERKN3c106ScalarES9_ENKUlvE_clEvENKUlvE0_clEvEUlaaaE0_EEvRNS_18TensorIteratorBaseERKT_EUliE_EEviT1_)
        /*03bc*/ 	.word	0x00000000


	//----- nvinfo : EIATTR_REGCOUNT
	.align		4
.L_228:
        /*03c0*/ 	.byte	0x04, 0x2f
        /*03c2*/ 	.short	(.L_230 - .L_229)
	.align		4
.L_229:
        /*03c4*/ 	.word	index@(_ZN2at6native27unrolled_elementwise_kernelIZZZNS0_54_GLOBAL__N__d8c5977b_16_LinearAlgebra_cu_9e10b42f_321716addr_kernel_cudaERNS_14TensorIteratorERKN3c106ScalarES8_ENKUlvE_clEvENKUlvE0_clEvEUlaaaE0_St5arrayIPcLm4EELi4E23TrivialOffsetCalculatorILi3EjESF_ILi1EjENS0_6memory12LoadWithCastILi3EEENSI_13StoreWithCastILi1EEEEEviT_T0_T2_T3_T4_T5_)
        /*03c8*/ 	.word	0x00000027


	//----- nvinfo : EIATTR_FRAME_SIZE
	.align		4
.L_230:
        /*03cc*/ 	.byte	0x04, 0x11
        /*03ce*/ 	.short	(.L_232 - .L_231)
	.align		4
.L_231:
        /*03d0*/ 	.word	index@(_ZN2at6native27unrolled_elementwise_kernelIZZZNS0_54_GLOBAL__N__d8c5977b_16_LinearAlgebra_cu_9e10b42f_321716addr_kernel_cudaERNS_14TensorIteratorERKN3c106ScalarES8_ENKUlvE_clEvENKUlvE0_clEvEUlaaaE0_St5arrayIPcLm4EELi4E23TrivialOffsetCalculatorILi3EjESF_ILi1EjENS0_6memory12LoadWithCastILi3EEENSI_13StoreWithCastILi1EEEEEviT_T0_T2_T3_T4_T5_)
        /*03d4*/ 	.word	0x00000000


	//----- nvinfo : EIATTR_REGCOUNT
	.align		4
.L_232:
        /*03d8*/ 	.byte	0x04, 0x2f
        /*03da*/ 	.short	(.L_234 - .L_233)
	.align		4
.L_233:
        /*03dc*/ 	.word	index@(_ZN2at6native18elementwise_kernelILi128ELi4EZNS0_15gpu_kernel_implIZZZNS0_54_GLOBAL__N__d8c5977b_16_LinearAlgebra_cu_9e10b42f_321716addr_kernel_cudaERNS_14TensorIteratorERKN3c106ScalarES9_ENKUlvE_clEvENKUlvE0_clEvEUlaaaE0_EEvRNS_18TensorIteratorBaseERKT_EUliE_EEviT1_)
        /*03e0*/ 	.word	0x0000001c


	//----- nvinfo : EIATTR_FRAME_SIZE
	.align		4
.L_234:
        /*03e4*/ 	.byte	0x04, 0x11
        /*03e6*/ 	.short	(.L_236 - .L_235)
	.align		4
.L_235:
        /*03e8*/ 	.word	index@(_ZN2at6native18elementwise_kernelILi128ELi4EZNS0_15gpu_kernel_implIZZZNS0_54_GLOBAL__N__d8c5977b_16_LinearAlgebra_cu_9e10b42f_321716addr_kernel_cudaERNS_14TensorIteratorERKN3c106ScalarES9_ENKUlvE_clEvENKUlvE0_clEvEUlaaaE0_EEvRNS_18TensorIteratorBaseERKT_EUliE_EEviT1_)
        /*03ec*/ 	.word	0x00000000


	//----- nvinfo : EIATTR_REGCOUNT
	.align		4
.L_236:
        /*03f0*/ 	.byte	0x04, 0x2f
        /*03f2*/ 	.short	(.L_238 - .L_237)
	.align		4
.L_237:
        /*03f4*/ 	.word	index@(_ZN2at6native29vectorized_elementwise_kernelILi8EZZZNS0_54_GLOBAL__N__d8c5977b_16_LinearAlgebra_cu_9e10b42f_321716addr_kernel_cudaERNS_14TensorIteratorERKN3c106ScalarES8_ENKUlvE_clEvENKUlvE1_clEvEUliiiE_St5arrayIPcLm4EEEEviT0_T1_)
        /*03f8*/ 	.word	0x00000004


	//----- nvinfo : EIATTR_FRAME_SIZE
	.align		4
.L_238:
        /*03fc*/ 	.byte	0x04, 0x11
        /*03fe*/ 	.short	(.L_240 - .L_239)
	.align		4
.L_239:
        /*0400*/ 	.word	index@(_ZN2at6native29vectorized_elementwise_kernelILi8EZZZNS0_54_GLOBAL__N__d8c5977b_16_LinearAlgebra_cu_9e10b42f_321716addr_kernel_cudaERNS_14TensorIteratorERKN3c106ScalarES8_ENKUlvE_clEvENKUlvE1_clEvEUliiiE_St5arrayIPcLm4EEEEviT0_T1_)
        /*0404*/ 	.word	0x00000000


	//----- nvinfo : EIATTR_REGCOUNT
	.align		4
.L_240:
        /*0408*/ 	.byte	0x04, 0x2f
        /*040a*/ 	.short	(.L_242 - .L_241)
	.align		4
.L_241:
        /*040c*/ 	.word	index@(_ZN2at6native29vectorized_elementwise_kernelILi4EZZZNS0_54_GLOBAL__N__d8c5977b_16_LinearAlgebra_cu_9e10b42f_321716addr_kernel_cudaERNS_14TensorIteratorERKN3c106ScalarES8_ENKUlvE_clEvENKUlvE1_clEvEUliiiE_St5arrayIPcLm4EEEEviT0_T1_)
        /*0410*/ 	.word	0x00000020


	//----- nvinfo : EIATTR_FRAME_SIZE
	.align		4
.L_242:
        /*0414*/ 	.byte	0x04, 0x11
        /*0416*/ 	.short	(.L_244 - .L_243)
	.align		4
.L_243:
        /*0418*/ 	.word	index@(_ZN2at6native29vectorized_elementwise_kernelILi4EZZZNS0_54_GLOBAL__N__d8c5977b_16_LinearAlgebra_cu_9e10b42f_321716addr_kernel_cudaERNS_14TensorIteratorERKN3c106ScalarES8_ENKUlvE_clEvENKUlvE1_clEvEUliiiE_St5arrayIPcLm4EEEEviT0_T1_)
        /*041c*/ 	.word	0x00000000


	//----- nvinfo : EIATTR_REGCOUNT
	.align		4
.L_244:
        /*0420*/ 	.byte	0x04, 0x2f
        /*0422*/ 	.short	(.L_246 - .L_245)
	.align		4
.L_245:
        /*0424*/ 	.word	index@(_ZN2at6native29vectorized_elementwise_kernelILi2EZZZNS0_54_GLOBAL__N__d8c5977b_16_LinearAlgebra_cu_9e10b42f_321716addr_kernel_cudaERNS_14TensorIteratorERKN3c106ScalarES8_ENKUlvE_clEvENKUlvE1_clEvEUliiiE_St5arrayIPcLm4EEEEviT0_T1_)
        /*0428*/ 	.word	0x00000020


	//----- nvinfo : EIATTR_FRAME_SIZE
	.align		4
.L_246:
        /*042c*/ 	.byte	0x04, 0x11
        /*042e*/ 	.short	(.L_248 - .L_247)
	.align		4
.L_247:
        /*0430*/ 	.word	index@(_ZN2at6native29vectorized_elementwise_kernelILi2EZZZNS0_54_GLOBAL__N__d8c5977b_16_LinearAlgebra_cu_9e10b42f_321716addr_kernel_cudaERNS_14TensorIteratorERKN3c106ScalarES8_ENKUlvE_clEvENKUlvE1_clEvEUliiiE_St5arrayIPcLm4EEEEviT0_T1_)
        /*0434*/ 	.word	0x00000000


	//----- nvinfo : EIATTR_REGCOUNT
	.align		4
.L_248:
        /*0438*/ 	.byte	0x04, 0x2f
        /*043a*/ 	.short	(.L_250 - .L_249)
	.align		4
.L_249:
        /*043c*/ 	.word	index@(_ZN2at6native27unrolled_elementwise_kernelIZZZNS0_54_GLOBAL__N__d8c5977b_16_LinearAlgebra_cu_9e10b42f_321716addr_kernel_cudaERNS_14TensorIteratorERKN3c106ScalarES8_ENKUlvE_clEvENKUlvE1_clEvEUliiiE_St5arrayIPcLm4EELi4E23TrivialOffsetCalculatorILi3EjESF_ILi1EjENS0_6memory15LoadWithoutCastENSI_16StoreWithoutCastEEEviT_T0_T2_T3_T4_T5_)
        /*0440*/ 	.word	0x0000001a


	//----- nvinfo : EIATTR_FRAME_SIZE
	.align		4
.L_250:
        /*0444*/ 	.byte	0x04, 0x11
        /*0446*/ 	.short	(.L_252 - .L_251)
	.align		4
.L_251:
        /*0448*/ 	.word	index@(_ZN2at6native27unrolled_elementwise_kernelIZZZNS0_54_GLOBAL__N__d8c5977b_16_LinearAlgebra_cu_9e10b42f_321716addr_kernel_cudaERNS_14TensorIteratorERKN3c106ScalarES8_ENKUlvE_clEvENKUlvE1_clEvEUliiiE_St5arrayIPcLm4EELi4E23TrivialOffsetCalculatorILi3EjESF_ILi1EjENS0_6memory15LoadWithoutCastENSI_16StoreWithoutCastEEEviT_T0_T2_T3_T4_T5_)
        /*044c*/ 	.word	0x00000000


	//----- nvinfo : EIATTR_REGCOUNT
	.align		4
.L_252:
        /*0450*/ 	.byte	0x04, 0x2f
        /*0452*/ 	.short	(.L_254 - .L_253)
	.align		4
.L_253:
        /*0454*/ 	.word	index@(_ZN2at6native18elementwise_kernelILi128ELi2EZNS0_22gpu_kernel_impl_nocastIZZZNS0_54_GLOBAL__N__d8c5977b_16_LinearAlgebra_cu_9e10b42f_321716addr_kernel_cudaERNS_14TensorIteratorERKN3c106ScalarES9_ENKUlvE_clEvENKUlvE1_clEvEUliiiE_EEvRNS_18TensorIteratorBaseERKT_EUliE_EEviT1_)
        /*0458*/ 	.word	0x0000000e


	//----- nvinfo : EIATTR_FRAME_SIZE
	.align		4
.L_254:
        /*045c*/ 	.byte	0x04, 0x11
        /*045e*/ 	.short	(.L_256 - .L_255)
	.align		4
.L_255:
        /*0460*/ 	.word	index@(_ZN2at6native18elementwise_kernelILi128ELi2EZNS0_22gpu_kernel_impl_nocastIZZZNS0_54_GLOBAL__N__d8c5977b_16_LinearAlgebra_cu_9e10b42f_321716addr_kernel_cudaERNS_14TensorIteratorERKN3c106ScalarES9_ENKUlvE_clEvENKUlvE1_clEvEUliiiE_EEvRNS_18TensorIteratorBaseERKT_EUliE_EEviT1_)
        /*0464*/ 	.word	0x00000000


	//----- nvinfo : EIATTR_REGCOUNT
	.align		4
.L_256:
        /*0468*/ 	.byte	0x04, 0x2f
        /*046a*/ 	.short	(.L_258 - .L_257)
	.align		4
.L_257:
        /*046c*/ 	.word	index@(_ZN2at6native27unrolled_elementwise_kernelIZZZNS0_54_GLOBAL__N__d8c5977b_16_LinearAlgebra_cu_9e10b42f_321716addr_kernel_cudaERNS_14TensorIteratorERKN3c106ScalarES8_ENKUlvE_clEvENKUlvE1_clEvEUliiiE_St5arrayIPcLm4EELi4E23TrivialOffsetCalculatorILi3EjESF_ILi1EjENS0_6memory12LoadWithCastILi3EEENSI_13StoreWithCastILi1EEEEEviT_T0_T2_T3_T4_T5_)
        /*0470*/ 	.word	0x00000020


	//----- nvinfo : EIATTR_FRAME_SIZE
	.align		4
.L_258:
        /*0474*/ 	.byte	0x04, 0x11
        /*0476*/ 	.short	(.L_260 - .L_259)
	.align		4
.L_259:
        /*0478*/ 	.word	index@(_ZN2at6native27unrolled_elementwise_kernelIZZZNS0_54_GLOBAL__N__d8c5977b_16_LinearAlgebra_cu_9e10b42f_321716addr_kernel_cudaERNS_14TensorIteratorERKN3c106ScalarES8_ENKUlvE_clEvENKUlvE1_clEvEUliiiE_St5arrayIPcLm4EELi4E23TrivialOffsetCalculatorILi3EjESF_ILi1EjENS0_6memory12LoadWithCastILi3EEENSI_13StoreWithCastILi1EEEEEviT_T0_T2_T3_T4_T5_)
        /*047c*/ 	.word	0x00000000


	//----- nvinfo : EIATTR_REGCOUNT
	.align		4
.L_260:
        /*0480*/ 	.byte	0x04, 0x2f
        /*0482*/ 	.short	(.L_262 - .L_261)
	.align		4
.L_261:
        /*0484*/ 	.word	index@(_ZN2at6native18elementwise_kernelILi128ELi4EZNS0_15gpu_kernel_implIZZZNS0_54_GLOBAL__N__d8c5977b_16_LinearAlgebra_cu_9e10b42f_321716addr_kernel_cudaERNS_14TensorIteratorERKN3c106ScalarES9_ENKUlvE_clEvENKUlvE1_clEvEUliiiE_EEvRNS_18TensorIteratorBaseERKT_EUliE_EEviT1_)
        /*0488*/ 	.word	0x0000001c


	//----- nvinfo : EIATTR_FRAME_SIZE
	.align		4
.L_262:
        /*048c*/ 	.byte	0x04, 0x11
        /*048e*/ 	.short	(.L_264 - .L_263)
	.align		4
.L_263:
        /*0490*/ 	.word	index@(_ZN2at6native18elementwise_kernelILi128ELi4EZNS0_15gpu_kernel_implIZZZNS0_54_GLOBAL__N__d8c5977b_16_LinearAlgebra_cu_9e10b42f_321716addr_kernel_cudaERNS_14TensorIteratorERKN3c106ScalarES9_ENKUlvE_clEvENKUlvE1_clEvEUliiiE_EEvRNS_18TensorIteratorBaseERKT_EUliE_EEviT1_)
        /*0494*/ 	.word	0x00000000


	//----- nvinfo : EIATTR_REGCOUNT
	.align		4
.L_264:
        /*0498*/ 	.byte	0x04, 0x2f
        /*049a*/ 	.short	(.L_266 - .L_265)
	.align		4
.L_265:
        /*049c*/ 	.word	index@(_ZN2at6native29vectorized_elementwise_kernelILi8EZZZNS0_54_GLOBAL__N__d8c5977b_16_LinearAlgebra_cu_9e10b42f_321716addr_kernel_cudaERNS_14TensorIteratorERKN3c106ScalarES8_ENKUlvE_clEvENKUlvE1_clEvEUliiiE0_St5arrayIPcLm4EEEEviT0_T1_)
        /*04a0*/ 	.word	0x00000004


	//----- nvinfo : EIATTR_FRAME_SIZE
	.align		4
.L_266:
        /*04a4*/ 	.byte	0x04, 0x11
        /*04a6*/ 	.short	(.L_268 - .L_267)
	.align		4
.L_267:
        /*04a8*/ 	.word	index@(_ZN2at6native29vectorized_elementwise_kernelILi8EZZZNS0_54_GLOBAL__N__d8c5977b_16_LinearAlgebra_cu_9e10b42f_321716addr_kernel_cudaERNS_14TensorIteratorERKN3c106ScalarES8_ENKUlvE_clEvENKUlvE1_clEvEUliiiE0_St5arrayIPcLm4EEEEviT0_T1_)
        /*04ac*/ 	.word	0x00000000


	//----- nvinfo : EIATTR_REGCOUNT
	.align		4
.L_268:
        /*04b0*/ 	.byte	0x04, 0x2f
        /*04b2*/ 	.short	(.L_270 - .L_269)
	.align		4
.L_269:
        /*04b4*/ 	.word	index@(_ZN2at6native29vectorized_elementwise_kernelILi4EZZZNS0_54_GLOBAL__N__d8c5977b_16_LinearAlgebra_cu_9e10b42f_321716addr_kernel_cudaERNS_14TensorIteratorERKN3c106ScalarES8_ENKUlvE_clEvENKUlvE1_clEvEUliiiE0_St5arrayIPcLm4EEEEviT0_T1_)
        /*04b8*/ 	.word	0x00000020


	//----- nvinfo : EIATTR_FRAME_SIZE
	.align		4
.L_270:
        /*04bc*/ 	.byte	0x04, 0x11
        /*04be*/ 	.short	(.L_272 - .L_271)
	.align		4
.L_271:
        /*04c0*/ 	.word	index@(_ZN2at6native29vectorized_elementwise_kernelILi4EZZZNS0_54_GLOBAL__N__d8c5977b_16_LinearAlgebra_cu_9e10b42f_321716addr_kernel_cudaERNS_14TensorIteratorERKN3c106ScalarES8_ENKUlvE_clEvENKUlvE1_clEvEUliiiE0_St5arrayIPcLm4EEEEviT0_T1_)
        /*04c4*/ 	.word	0x00000000


	//----- nvinfo : EIATTR_REGCOUNT
	.align		4
.L_272:
        /*04c8*/ 	.byte	0x04, 0x2f
        /*04ca*/ 	.short	(.L_274 - .L_273)
	.align		4
.L_273:
        /*04cc*/ 	.word	index@(_ZN2at6native29vectorized_elementwise_kernelILi2EZZZNS0_54_GLOBAL__N__d8c5977b_16_LinearAlgebra_cu_9e10b42f_321716addr_kernel_cudaERNS_14TensorIteratorERKN3c106ScalarES8_ENKUlvE_clEvENKUlvE1_clEvEUliiiE0_St5arrayIPcLm4EEEEviT0_T1_)
        /*04d0*/ 	.word	0x00000020


	//----- nvinfo : EIATTR_FRAME_SIZE
	.align		4
.L_274:
        /*04d4*/ 	.byte	0x04, 0x11
        /*04d6*/ 	.short	(.L_276 - .L_275)
	.align		4
.L_275:
        /*04d8*/ 	.word	index@(_ZN2at6native29vectorized_elementwise_kernelILi2EZZZNS0_54_GLOBAL__N__d8c5977b_16_LinearAlgebra_cu_9e10b42f_321716addr_kernel_cudaERNS_14TensorIteratorERKN3c106ScalarES8_ENKUlvE_clEvENKUlvE1_clEvEUliiiE0_St5arrayIPcLm4EEEEviT0_T1_)
        /*04dc*/ 	.word	0x00000000


	//----- nvinfo : EIATTR_REGCOUNT
	.align		4
.L_276:
        /*04e0*/ 	.byte	0x04, 0x2f
        /*04e2*/ 	.short	(.L_278 - .L_277)
	.align		4
.L_277:
        /*04e4*/ 	.word	index@(_ZN2at6native27unrolled_elementwise_kernelIZZZNS0_54_GLOBAL__N__d8c5977b_16_LinearAlgebra_cu_9e10b42f_321716addr_kernel_cudaERNS_14TensorIteratorERKN3c106ScalarES8_ENKUlvE_clEvENKUlvE1_clEvEUliiiE0_St5arrayIPcLm4EELi4E23TrivialOffsetCalculatorILi3EjESF_ILi1EjENS0_6memory15LoadWithoutCastENSI_16StoreWithoutCastEEEviT_T0_T2_T3_T4_T5_)
        /*04e8*/ 	.word	0x0000001e


	//----- nvinfo : EIATTR_FRAME_SIZE
	.align		4
.L_278:
        /*04ec*/ 	.byte	0x04, 0x11
        /*04ee*/ 	.short	(.L_280 - .L_279)
	.align		4
.L_279:
        /*04f0*/ 	.word	index@(_ZN2at6native27unrolled_elementwise_kernelIZZZNS0_54_GLOBAL__N__d8c5977b_16_LinearAlgebra_cu_9e10b42f_321716addr_kernel_cudaERNS_14TensorIteratorERKN3c106ScalarES8_ENKUlvE_clEvENKUlvE1_clEvEUliiiE0_St5arrayIPcLm4EELi4E23TrivialOffsetCalculatorILi3EjESF_ILi1EjENS0_6memory15LoadWithoutCastENSI_16StoreWithoutCastEEEviT_T0_T2_T3_T4_T5_)
        /*04f4*/ 	.word	0x00000000


	//----- nvinfo : EIATTR_REGCOUNT
	.align		4
.L_280:
        /*04f8*/ 	.byte	0x04, 0x2f
        /*04fa*/ 	.short	(.L_282 - .L_281)
	.align		4
.L_281:
        /*04fc*/ 	.word	index@(_ZN2at6native18elementwise_kernelILi128ELi2EZNS0_22gpu_kernel_impl_nocastIZZZNS0_54_GLOBAL__N__d8c5977b_16_LinearAlgebra_cu_9e10b42f_321716addr_kernel_cudaERNS_14TensorIteratorERKN3c106ScalarES9_ENKUlvE_clEvENKUlvE1_clEvEUliiiE0_EEvRNS_18TensorIteratorBaseERKT_EUliE_EEviT1_)
        /*0500*/ 	.word	0x00000010


	//----- nvinfo : EIATTR_FRAME_SIZE
	.align		4
.L_282:
        /*0504*/ 	.byte	0x04, 0x11
        /*0506*/ 	.short	(.L_284 - .L_283)
	.align		4
.L_283:
        /*0508*/ 	.word	index@(_ZN2at6native18elementwise_kernelILi128ELi2EZNS0_22gpu_kernel_impl_nocastIZZZNS0_54_GLOBAL__N__d8c5977b_16_LinearAlgebra_cu_9e10b42f_321716addr_kernel_cudaERNS_14TensorIteratorERKN3c106ScalarES9_ENKUlvE_clEvENKUlvE1_clEvEUliiiE0_EEvRNS_18TensorIteratorBaseERKT_EUliE_EEviT1_)
        /*050c*/ 	.word	0x00000000


	//----- nvinfo : EIATTR_REGCOUNT
	.align		4
.L_284:
        /*0510*/ 	.byte	0x04, 0x2f
        /*0512*/ 	.short	(.L_286 - .L_285)
	.align		4
.L_285:
        /*0514*/ 	.word	index@(_ZN2at6native27unrolled_elementwise_kernelIZZZNS0_54_GLOBAL__N__d8c5977b_16_LinearAlgebra_cu_9e10b42f_321716addr_kernel_cudaERNS_14TensorIteratorERKN3c106ScalarES8_ENKUlvE_clEvENKUlvE1_clEvEUliiiE0_St5arrayIPcLm4EELi4E23TrivialOffsetCalculatorILi3EjESF_ILi1EjENS0_6memory12LoadWithCastILi3EEENSI_13StoreWithCastILi1EEEEEviT_T0_T2_T3_T4_T5_)
        /*0518*/ 	.word	0x00000020


	//----- nvinfo : EIATTR_FRAME_SIZE
	.align		4
.L_286:
        /*051c*/ 	.byte	0x04, 0x11
        /*051e*/ 	.short	(.L_288 - .L_287)
	.align		4
.L_287:
        /*0520*/ 	.word	index@(_ZN2at6native27unrolled_elementwise_kernelIZZZNS0_54_GLOBAL__N__d8c5977b_16_LinearAlgebra_cu_9e10b42f_321716addr_kernel_cudaERNS_14TensorIteratorERKN3c106ScalarES8_ENKUlvE_clEvENKUlvE1_clEvEUliiiE0_St5arrayIPcLm4EELi4E23TrivialOffsetCalculatorILi3EjESF_ILi1EjENS0_6memory12LoadWithCastILi3EEENSI_13StoreWithCastILi1EEEEEviT_T0_T2_T3_T4_T5_)
        /*0524*/ 	.word	0x00000000


	//----- nvinfo : EIATTR_REGCOUNT
	.align		4
.L_288:
        /*0528*/ 	.byte	0x04, 0x2f
        /*052a*/ 	.short	(.L_290 - .L_289)
	.align		4
.L_289:
        /*052c*/ 	.word	index@(_ZN2at6native18elementwise_kernelILi128ELi4EZNS0_15gpu_kernel_implIZZZNS0_54_GLOBAL__N__d8c5977b_16_LinearAlgebra_cu_9e10b42f_321716addr_kernel_cudaERNS_14TensorIteratorERKN3c106ScalarES9_ENKUlvE_clEvENKUlvE1_clEvEUliiiE0_EEvRNS_18TensorIteratorBaseERKT_EUliE_EEviT1_)
        /*0530*/ 	.word	0x0000001c


	//----- nvinfo : EIATTR_FRAME_SIZE
	.align		4
.L_290:
        /*0534*/ 	.byte	0x04, 0x11
        /*0536*/ 	.short	(.L_292 - .L_291)
	.align		4
.L_291:
        /*0538*/ 	.word	index@(_ZN2at6native18elementwise_kernelILi128ELi4EZNS0_15gpu_kernel_implIZZZNS0_54_GLOBAL__N__d8c5977b_16_LinearAlgebra_cu_9e10b42f_321716addr_kernel_cudaERNS_14TensorIteratorERKN3c106ScalarES9_ENKUlvE_clEvENKUlvE1_clEvEUliiiE0_EEvRNS_18TensorIteratorBaseERKT_EUliE_EEviT1_)
        /*053c*/ 	.word	0x00000000


	//----- nvinfo : EIATTR_REGCOUNT
	.align		4
.L_292:
        /*0540*/ 	.byte	0x04, 0x2f
        /*0542*/ 	.short	(.L_294 - .L_293)
	.align		4
.L_293:
        /*0544*/ 	.word	index@(_ZN2at6native29vectorized_elementwise_kernelILi8EZZZNS0_54_GLOBAL__N__d8c5977b_16_LinearAlgebra_cu_9e10b42f_321716addr_kernel_cudaERNS_14TensorIteratorERKN3c106ScalarES8_ENKUlvE_clEvENKUlvE2_clEvEUllllE_St5arrayIPcLm4EEEEviT0_T1_)
        /*0548*/ 	.word	0x00000004


	//----- nvinfo : EIATTR_FRAME_SIZE
	.align		4
.L_294:
        /*054c*/ 	.byte	0x04, 0x11
        /*054e*/ 	.short	(.L_296 - .L_295)
	.align		4
.L_295:
        /*0550*/ 	.word	index@(_ZN2at6native29vectorized_elementwise_kernelILi8EZZZNS0_54_GLOBAL__N__d8c5977b_16_LinearAlgebra_cu_9e10b42f_321716addr_kernel_cudaERNS_14TensorIteratorERKN3c106ScalarES8_ENKUlvE_clEvENKUlvE2_clEvEUllllE_St5arrayIPcLm4EEEEviT0_T1_)
        /*0554*/ 	.word	0x00000000


	//----- nvinfo : EIATTR_REGCOUNT
	.align		4
.L_296:
        /*0558*/ 	.byte	0x04, 0x2f
        /*055a*/ 	.short	(.L_298 - .L_297)
	.align		4
.L_297:
        /*055c*/ 	.word	index@(_ZN2at6native29vectorized_elementwise_kernelILi4EZZZNS0_54_GLOBAL__N__d8c5977b_16_LinearAlgebra_cu_9e10b42f_321716addr_kernel_cudaERNS_14TensorIteratorERKN3c106ScalarES8_ENKUlvE_clEvENKUlvE2_clEvEUllllE_St5arrayIPcLm4EEEEviT0_T1_)
        /*0560*/ 	.word	0x00000028


	//----- nvinfo : EIATTR_FRAME_SIZE
	.align		4
.L_298:
        /*0564*/ 	.byte	0x04, 0x11
        /*0566*/ 	.short	(.L_300 - .L_299)
	.align		4
.L_299:
        /*0568*/ 	.word	index@(_ZN2at6native29vectorized_elementwise_kernelILi4EZZZNS0_54_GLOBAL__N__d8c5977b_16_LinearAlgebra_cu_9e10b42f_321716addr_kernel_cudaERNS_14TensorIteratorERKN3c106ScalarES8_ENKUlvE_clEvENKUlvE2_clEvEUllllE_St5arrayIPcLm4EEEEviT0_T1_)
        /*056c*/ 	.word	0x00000000


	//----- nvinfo : EIATTR_REGCOUNT
	.align		4
.L_300:
        /*0570*/ 	.byte	0x04, 0x2f
        /*0572*/ 	.short	(.L_302 - .L_301)
	.align		4
.L_301:
        /*0574*/ 	.word	index@(_ZN2at6native29vectorized_elementwise_kernelILi2EZZZNS0_54_GLOBAL__N__d8c5977b_16_LinearAlgebra_cu_9e10b42f_321716addr_kernel_cudaERNS_14TensorIteratorERKN3c106ScalarES8_ENKUlvE_clEvENKUlvE2_clEvEUllllE_St5arrayIPcLm4EEEEviT0_T1_)
        /*0578*/ 	.word	0x00000028


	//----- nvinfo : EIATTR_FRAME_SIZE
	.align		4
.L_302:
        /*057c*/ 	.byte	0x04, 0x11
        /*057e*/ 	.short	(.L_304 - .L_303)
	.align		4
.L_303:
        /*0580*/ 	.word	index@(_ZN2at6native29vectorized_elementwise_kernelILi2EZZZNS0_54_GLOBAL__N__d8c5977b_16_LinearAlgebra_cu_9e10b42f_321716addr_kernel_cudaERNS_14TensorIteratorERKN3c106ScalarES8_ENKUlvE_clEvENKUlvE2_clEvEUllllE_St5arrayIPcLm4EEEEviT0_T1_)
        /*0584*/ 	.word	0x00000000


	//----- nvinfo : EIATTR_REGCOUNT
	.align		4
.L_304:
        /*0588*/ 	.byte	0x04, 0x2f
        /*058a*/ 	.short	(.L_306 - .L_305)
	.align		4
.L_305:
        /*058c*/ 	.word	index@(_ZN2at6native27unrolled_elementwise_kernelIZZZNS0_54_GLOBAL__N__d8c5977b_16_LinearAlgebra_cu_9e10b42f_321716addr_kernel_cudaERNS_14TensorIteratorERKN3c106ScalarES8_ENKUlvE_clEvENKUlvE2_clEvEUllllE_St5arrayIPcLm4EELi4E23TrivialOffsetCalculatorILi3EjESF_ILi1EjENS0_6memory15LoadWithoutCastENSI_16StoreWithoutCastEEEviT_T0_T2_T3_T4_T5_)
        /*0590*/ 	.word	0x00000020


	//----- nvinfo : EIATTR_FRAME_SIZE
	.align		4
.L_306:
        /*0594*/ 	.byte	0x04, 0x11
        /*0596*/ 	.short	(.L_308 - .L_307)
	.align		4
.L_307:
        /*0598*/ 	.word	index@(_ZN2at6native27unrolled_elementwise_kernelIZZZNS0_54_GLOBAL__N__d8c5977b_16_LinearAlgebra_cu_9e10b42f_321716addr_kernel_cudaERNS_14TensorIteratorERKN3c106ScalarES8_ENKUlvE_clEvENKUlvE2_clEvEUllllE_St5arrayIPcLm4EELi4E23TrivialOffsetCalculatorILi3EjESF_ILi1EjENS0_6memory15LoadWithoutCastENSI_16StoreWithoutCastEEEviT_T0_T2_T3_T4_T5_)
        /*059c*/ 	.word	0x00000000


	//----- nvinfo : EIATTR_REGCOUNT
	.align		4
.L_308:
        /*05a0*/ 	.byte	0x04, 0x2f
        /*05a2*/ 	.short	(.L_310 - .L_309)
	.align		4
.L_309:
        /*05a4*/ 	.word	index@(_ZN2at6native18elementwise_kernelILi128ELi2EZNS0_22gpu_kernel_impl_nocastIZZZNS0_54_GLOBAL__N__d8c5977b_16_LinearAlgebra_cu_9e10b42f_321716addr_kernel_cudaERNS_14TensorIteratorERKN3c106ScalarES9_ENKUlvE_clEvENKUlvE2_clEvEUllllE_EEvRNS_18TensorIteratorBaseERKT_EUliE_EEviT1_)
        /*05a8*/ 	.word	0x0000000e


	//----- nvinfo : EIATTR_FRAME_SIZE
	.align		4
.L_310:
        /*05ac*/ 	.byte	0x04, 0x11
        /*05ae*/ 	.short	(.L_312 - .L_311)
	.align		4
.L_311:
        /*05b0*/ 	.word	index@(_ZN2at6native18elementwise_kernelILi128ELi2EZNS0_22gpu_kernel_impl_nocastIZZZNS0_54_GLOBAL__N__d8c5977b_16_LinearAlgebra_cu_9e10b42f_321716addr_kernel_cudaERNS_14TensorIteratorERKN3c106ScalarES9_ENKUlvE_clEvENKUlvE2_clEvEUllllE_EEvRNS_18TensorIteratorBaseERKT_EUliE_EEviT1_)
        /*05b4*/ 	.word	0x00000000


	//----- nvinfo : EIATTR_REGCOUNT
	.align		4
.L_312:
        /*05b8*/ 	.byte	0x04, 0x2f
        /*05ba*/ 	.short	(.L_314 - .L_313)
	.align		4
.L_313:
        /*05bc*/ 	.word	index@(_ZN2at6native27unrolled_elementwise_kernelIZZZNS0_54_GLOBAL__N__d8c5977b_16_LinearAlgebra_cu_9e10b42f_321716addr_kernel_cudaERNS_14TensorIteratorERKN3c106ScalarES8_ENKUlvE_clEvENKUlvE2_clEvEUllllE_St5arrayIPcLm4EELi4E23TrivialOffsetCalculatorILi3EjESF_ILi1EjENS0_6memory12LoadWithCastILi3EEENSI_13StoreWithCastILi1EEEEEviT_T0_T2_T3_T4_T5_)
        /*05c0*/ 	.word	0x00000028


	//----- nvinfo : EIATTR_FRAME_SIZE
	.align		4
.L_314:
        /*05c4*/ 	.byte	0x04, 0x11
        /*05c6*/ 	.short	(.L_316 - .L_315)
	.align		4
.L_315:
        /*05c8*/ 	.word	index@(_ZN2at6native27unrolled_elementwise_kernelIZZZNS0_54_GLOBAL__N__d8c5977b_16_LinearAlgebra_cu_9e10b42f_321716addr_kernel_cudaERNS_14TensorIteratorERKN3c106ScalarES8_ENKUlvE_clEvENKUlvE2_clEvEUllllE_St5arrayIPcLm4EELi4E23TrivialOffsetCalculatorILi3EjESF_ILi1EjENS0_6memory12LoadWithCastILi3EEENSI_13StoreWithCastILi1EEEEEviT_T0_T2_T3_T4_T5_)
        /*05cc*/ 	.word	0x00000000


	//----- nvinfo : EIATTR_REGCOUNT
	.align		4
.L_316:
        /*05d0*/ 	.byte	0x04, 0x2f
        /*05d2*/ 	.short	(.L_318 - .L_317)
	.align		4
.L_317:
        /*05d4*/ 	.word	index@(_ZN2at6native18elementwise_kernelILi128ELi4EZNS0_15gpu_kernel_implIZZZNS0_54_GLOBAL__N__d8c5977b_16_LinearAlgebra_cu_9e10b42f_321716addr_kernel_cudaERNS_14TensorIteratorERKN3c106ScalarES9_ENKUlvE_clEvENKUlvE2_clEvEUllllE_EEvRNS_18TensorIteratorBaseERKT_EUliE_EEviT1_)
        /*05d8*/ 	.word	0x0000001c


	//----- nvinfo : EIATTR_FRAME_SIZE
	.align		4
.L_318:
        /*05dc*/ 	.byte	0x04, 0x11
        /*05de*/ 	.short	(.L_320 - .L_319)
	.align		4
.L_319:
        /*05e0*/ 	.word	index@(_ZN2at6native18elementwise_kernelILi128ELi4EZNS0_15gpu_kernel_implIZZZNS0_54_GLOBAL__N__d8c5977b_16_LinearAlgebra_cu_9e10b42f_321716addr_kernel_cudaERNS_14TensorIteratorERKN3c106ScalarES9_ENKUlvE_clEvENKUlvE2_clEvEUllllE_EEvRNS_18TensorIteratorBaseERKT_EUliE_EEviT1_)
        /*05e4*/ 	.word	0x00000000


	//----- nvinfo : EIATTR_REGCOUNT
	.align		4
.L_320:
        /*05e8*/ 	.byte	0x04, 0x2f
        /*05ea*/ 	.short	(.L_322 - .L_321)
	.align		4
.L_321:
        /*05ec*/ 	.word	index@(_ZN2at6native29vectorized_elementwise_kernelILi8EZZZNS0_54_GLOBAL__N__d8c5977b_16_LinearAlgebra_cu_9e10b42f_321716addr_kernel_cudaERNS_14TensorIteratorERKN3c106ScalarES8_ENKUlvE_clEvENKUlvE2_clEvEUllllE0_St5arrayIPcLm4EEEEviT0_T1_)
        /*05f0*/ 	.word	0x00000004


	//----- nvinfo : EIATTR_FRAME_SIZE
	.align		4
.L_322:
        /*05f4*/ 	.byte	0x04, 0x11
        /*05f6*/ 	.short	(.L_324 - .L_323)
	.align		4
.L_323:
        /*05f8*/ 	.word	index@(_ZN2at6native29vectorized_elementwise_kernelILi8EZZZNS0_54_GLOBAL__N__d8c5977b_16_LinearAlgebra_cu_9e10b42f_321716addr_kernel_cudaERNS_14TensorIteratorERKN3c106ScalarES8_ENKUlvE_clEvENKUlvE2_clEvEUllllE0_St5arrayIPcLm4EEEEviT0_T1_)
        /*05fc*/ 	.word	0x00000000


	//----- nvinfo : EIATTR_REGCOUNT
	.align		4
.L_324:
        /*0600*/ 	.byte	0x04, 0x2f
        /*0602*/ 	.short	(.L_326 - .L_325)
	.align		4
.L_325:
        /*0604*/ 	.word	index@(_ZN2at6native29vectorized_elementwise_kernelILi4EZZZNS0_54_GLOBAL__N__d8c5977b_16_LinearAlgebra_cu_9e10b42f_321716addr_kernel_cudaERNS_14TensorIteratorERKN3c106ScalarES8_ENKUlvE_clEvENKUlvE2_clEvEUllllE0_St5arrayIPcLm4EEEEviT0_T1_)
        /*0608*/ 	.word	0x00000038


	//----- nvinfo : EIATTR_FRAME_SIZE
	.align		4
.L_326:
        /*060c*/ 	.byte	0x04, 0x11
        /*060e*/ 	.short	(.L_328 - .L_327)
	.align		4
.L_327:
        /*0610*/ 	.word	index@(_ZN2at6native29vectorized_elementwise_kernelILi4EZZZNS0_54_GLOBAL__N__d8c5977b_16_LinearAlgebra_cu_9e10b42f_321716addr_kernel_cudaERNS_14TensorIteratorERKN3c106ScalarES8_ENKUlvE_clEvENKUlvE2_clEvEUllllE0_St5arrayIPcLm4EEEEviT0_T1_)
        /*0614*/ 	.word	0x00000000


	//----- nvinfo : EIATTR_REGCOUNT
	.align		4
.L_328:
        /*0618*/ 	.byte	0x04, 0x2f
        /*061a*/ 	.short	(.L_330 - .L_329)
	.align		4
.L_329:
        /*061c*/ 	.word	index@(_ZN2at6native29vectorized_elementwise_kernelILi2EZZZNS0_54_GLOBAL__N__d8c5977b_16_LinearAlgebra_cu_9e10b42f_321716addr_kernel_cudaERNS_14TensorIteratorERKN3c106ScalarES8_ENKUlvE_clEvENKUlvE2_clEvEUllllE0_St5arrayIPcLm4EEEEviT0_T1_)
        /*0620*/ 	.word	0x00000038


	//----- nvinfo : EIATTR_FRAME_SIZE
	.align		4
.L_330:
        /*0624*/ 	.byte	0x04, 0x11
        /*0626*/ 	.short	(.L_332 - .L_331)
	.align		4
.L_331:
        /*0628*/ 	.word	index@(_ZN2at6native29vectorized_elementwise_kernelILi2EZZZNS0_54_GLOBAL__N__d8c5977b_16_LinearAlgebra_cu_9e10b42f_321716addr_kernel_cudaERNS_14TensorIteratorERKN3c106ScalarES8_ENKUlvE_clEvENKUlvE2_clEvEUllllE0_St5arrayIPcLm4EEEEviT0_T1_)
        /*062c*/ 	.word	0x00000000


	//----- nvinfo : EIATTR_REGCOUNT
	.align		4
.L_332:
        /*0630*/ 	.byte	0x04, 0x2f
        /*0632*/ 	.short	(.L_334 - .L_333)
	.align		4
.L_333:
        /*0634*/ 	.word	index@(_ZN2at6native27unrolled_elementwise_kernelIZZZNS0_54_GLOBAL__N__d8c5977b_16_LinearAlgebra_cu_9e10b42f_321716addr_kernel_cudaERNS_14TensorIteratorERKN3c106ScalarES8_ENKUlvE_clEvENKUlvE2_clEvEUllllE0_St5arrayIPcLm4EELi4E23TrivialOffsetCalculatorILi3EjESF_ILi1EjENS0_6memory15LoadWithoutCastENSI_16StoreWithoutCastEEEviT_T0_T2_T3_T4_T5_)
        /*0638*/ 	.word	0x00000020


	//----- nvinfo : EIATTR_FRAME_SIZE
	.align		4
.L_334:
        /*063c*/ 	.byte	0x04, 0x11
        /*063e*/ 	.short	(.L_336 - .L_335)
	.align		4
.L_335:
        /*0640*/ 	.word	index@(_ZN2at6native27unrolled_elementwise_kernelIZZZNS0_54_GLOBAL__N__d8c5977b_16_LinearAlgebra_cu_9e10b42f_321716addr_kernel_cudaERNS_14TensorIteratorERKN3c106ScalarES8_ENKUlvE_clEvENKUlvE2_clEvEUllllE0_St5arrayIPcLm4EELi4E23TrivialOffsetCalculatorILi3EjESF_ILi1EjENS0_6memory15LoadWithoutCastENSI_16StoreWithoutCastEEEviT_T0_T2_T3_T4_T5_)
        /*0644*/ 	.word	0x00000000


	//----- nvinfo : EIATTR_REGCOUNT
	.align		4
.L_336:
        /*0648*/ 	.byte	0x04, 0x2f
        /*064a*/ 	.short	(.L_338 - .L_337)
	.align		4
.L_337:
        /*064c*/ 	.word	index@(_ZN2at6native18elementwise_kernelILi128ELi2EZNS0_22gpu_kernel_impl_nocastIZZZNS0_54_GLOBAL__N__d8c5977b_16_LinearAlgebra_cu_9e10b42f_321716addr_kernel_cudaERNS_14TensorIteratorERKN3c106ScalarES9_ENKUlvE_clEvENKUlvE2_clEvEUllllE0_EEvRNS_18TensorIteratorBaseERKT_EUliE_EEviT1_)
        /*0650*/ 	.word	0x00000014


	//----- nvinfo : EIATTR_FRAME_SIZE
	.align		4
.L_338:
        /*0654*/ 	.byte	0x04, 0x11
        /*0656*/ 	.short	(.L_340 - .L_339)
	.align		4
.L_339:
        /*0658*/ 	.word	index@(_ZN2at6native18elementwise_kernelILi128ELi2EZNS0_22gpu_kernel_impl_nocastIZZZNS0_54_GLOBAL__N__d8c5977b_16_LinearAlgebra_cu_9e10b42f_321716addr_kernel_cudaERNS_14TensorIteratorERKN3c106ScalarES9_ENKUlvE_clEvENKUlvE2_clEvEUllllE0_EEvRNS_18TensorIteratorBaseERKT_EUliE_EEviT1_)
        /*065c*/ 	.word	0x00000000


	//----- nvinfo : EIATTR_REGCOUNT
	.align		4
.L_340:
        /*0660*/ 	.byte	0x04, 0x2f
        /*0662*/ 	.short	(.L_342 - .L_341)
	.align		4
.L_341:
        /*0664*/ 	.word	index@(_ZN2at6native27unrolled_elementwise_kernelIZZZNS0_54_GLOBAL__N__d8c5977b_16_LinearAlgebra_cu_9e10b42f_321716addr_kernel_cudaERNS_14TensorIteratorERKN3c106ScalarES8_ENKUlvE_clEvENKUlvE2_clEvEUllllE0_St5arrayIPcLm4EELi4E23TrivialOffsetCalculatorILi3EjESF_ILi1EjENS0_6memory12LoadWithCastILi3EEENSI_13StoreWithCastILi1EEEEEviT_T0_T2_T3_T4_T5_)
        /*0668*/ 	.word	0x00000030


	//----- nvinfo : EIATTR_FRAME_SIZE
	.align		4
.L_342:
        /*066c*/ 	.byte	0x04, 0x11
        /*066e*/ 	.short	(.L_344 - .L_343)
	.align		4
.L_343:
        /*0670*/ 	.word	index@(_ZN2at6native27unrolled_elementwise_kernelIZZZNS0_54_GLOBAL__N__d8c5977b_16_LinearAlgebra_cu_9e10b42f_321716addr_kernel_cudaERNS_14TensorIteratorERKN3c106ScalarES8_ENKUlvE_clEvENKUlvE2_clEvEUllllE0_St5arrayIPcLm4EELi4E23TrivialOffsetCalculatorILi3EjESF_ILi1EjENS0_6memory12LoadWithCastILi3EEENSI_13StoreWithCastILi1EEEEEviT_T0_T2_T3_T4_T5_)
        /*0674*/ 	.word	0x00000000


	//----- nvinfo : EIATTR_REGCOUNT
	.align		4
.L_344:
        /*0678*/ 	.byte	0x04, 0x2f
        /*067a*/ 	.short	(.L_346 - .L_345)
	.align		4
.L_345:
        /*067c*/ 	.word	index@(_ZN2at6native18elementwise_kernelILi128ELi4EZNS0_15gpu_kernel_implIZZZNS0_54_GLOBAL__N__d8c5977b_16_LinearAlgebra_cu_9e10b42f_321716addr_kernel_cudaERNS_14TensorIteratorERKN3c106ScalarES9_ENKUlvE_clEvENKUlvE2_clEvEUllllE0_EEvRNS_18TensorIteratorBaseERKT_EUliE_EEviT1_)
        /*0680*/ 	.word	0x0000001e


	//----- nvinfo : EIATTR_FRAME_SIZE
	.align		4
.L_346:
        /*0684*/ 	.byte	0x04, 0x11
        /*0686*/ 	.short	(.L_348 - .L_347)
	.align		4
.L_347:
        /*0688*/ 	.word	index@(_ZN2at6native18elementwise_kernelILi128ELi4EZNS0_15gpu_kernel_implIZZZNS0_54_GLOBAL__N__d8c5977b_16_LinearAlgebra_cu_9e10b42f_321716addr_kernel_cudaERNS_14TensorIteratorERKN3c106ScalarES9_ENKUlvE_clEvENKUlvE2_clEvEUllllE0_EEvRNS_18TensorIteratorBaseERKT_EUliE_EEviT1_)
        /*068c*/ 	.word	0x00000000


	//----- nvinfo : EIATTR_REGCOUNT
	.align		4
.L_348:
        /*0690*/ 	.byte	0x04, 0x2f
        /*0692*/ 	.short	(.L_350 - .L_349)
	.align		4
.L_349:
        /*0694*/ 	.word	index@(_ZN2at6native29vectorized_elementwise_kernelILi8EZZZNS0_54_GLOBAL__N__d8c5977b_16_LinearAlgebra_cu_9e10b42f_321716addr_kernel_cudaERNS_14TensorIteratorERKN3c106ScalarES8_ENKUlvE_clEvENKUlvE3_clEvEUlsssE_St5arrayIPcLm4EEEEviT0_T1_)
        /*0698*/ 	.word	0x00000004


	//----- nvinfo : EIATTR_FRAME_SIZE
	.align		4
.L_350:
        /*069c*/ 	.byte	0x04, 0x11
        /*069e*/ 	.short	(.L_352 - .L_351)
	.align		4
.L_351:
        /*06a0*/ 	.word	index@(_ZN2at6native29vectorized_elementwise_kernelILi8EZZZNS0_54_GLOBAL__N__d8c5977b_16_LinearAlgebra_cu_9e10b42f_321716addr_kernel_cudaERNS_14TensorIteratorERKN3c106ScalarES8_ENKUlvE_clEvENKUlvE3_clEvEUlsssE_St5arrayIPcLm4EEEEviT0_T1_)
        /*06a4*/ 	.word	0x00000000


	//----- nvinfo : EIATTR_REGCOUNT
	.align		4
.L_352:
        /*06a8*/ 	.byte	0x04, 0x2f
        /*06aa*/ 	.short	(.L_354 - .L_353)
	.align		4
.L_353:
        /*06ac*/ 	.word	index@(_ZN2at6native29vectorized_elementwise_kernelILi4EZZZNS0_54_GLOBAL__N__d8c5977b_16_LinearAlgebra_cu_9e10b42f_321716addr_kernel_cudaERNS_14TensorIteratorERKN3c106ScalarES8_ENKUlvE_clEvENKUlvE3_clEvEUlsssE_St5arrayIPcLm4EEEEviT0_T1_)
        /*06b0*/ 	.word	0x00000020


	//----- nvinfo : EIATTR_FRAME_SIZE
	.align		4
.L_354:
        /*06b4*/ 	.byte	0x04, 0x11
        /*06b6*/ 	.short	(.L_356 - .L_355)
	.align		4
.L_355:
        /*06b8*/ 	.word	index@(_ZN2at6native29vectorized_elementwise_kernelILi4EZZZNS0_54_GLOBAL__N__d8c5977b_16_LinearAlgebra_cu_9e10b42f_321716addr_kernel_cudaERNS_14TensorIteratorERKN3c106ScalarES8_ENKUlvE_clEvENKUlvE3_clEvEUlsssE_St5arrayIPcLm4EEEEviT0_T1_)
        /*06bc*/ 	.word	0x00000000


	//----- nvinfo : EIATTR_REGCOUNT
	.align		4
.L_356:
        /*06c0*/ 	.byte	0x04, 0x2f
        /*06c2*/ 	.short	(.L_358 - .L_357)
	.align		4
.L_357:
        /*06c4*/ 	.word	index@(_ZN2at6native29vectorized_elementwise_kernelILi2EZZZNS0_54_GLOBAL__N__d8c5977b_16_LinearAlgebra_cu_9e10b42f_321716addr_kernel_cudaERNS_14TensorIteratorERKN3c106ScalarES8_ENKUlvE_clEvENKUlvE3_clEvEUlsssE_St5arrayIPcLm4EEEEviT0_T1_)
        /*06c8*/ 	.word	0x00000020


	//----- nvinfo : EIATTR_FRAME_SIZE
	.align		4
.L_358:
        /*06cc*/ 	.byte	0x04, 0x11
        /*06ce*/ 	.short	(.L_360 - .L_359)
	.align		4
.L_359:
        /*06d0*/ 	.word	index@(_ZN2at6native29vectorized_elementwise_kernelILi2EZZZNS0_54_GLOBAL__N__d8c5977b_16_LinearAlgebra_cu_9e10b42f_321716addr_kernel_cudaERNS_14TensorIteratorERKN3c106ScalarES8_ENKUlvE_clEvENKUlvE3_clEvEUlsssE_St5arrayIPcLm4EEEEviT0_T1_)
        /*06d4*/ 	.word	0x00000000


	//----- nvinfo : EIATTR_REGCOUNT
	.align		4
.L_360:
        /*06d8*/ 	.byte	0x04, 0x2f
        /*06da*/ 	.short	(.L_362 - .L_361)
	.align		4
.L_361:
        /*06dc*/ 	.word	index@(_ZN2at6native27unrolled_elementwise_kernelIZZZNS0_54_GLOBAL__N__d8c5977b_16_LinearAlgebra_cu_9e10b42f_321716addr_kernel_cudaERNS_14TensorIteratorERKN3c106ScalarES8_ENKUlvE_clEvENKUlvE3_clEvEUlsssE_St5arrayIPcLm4EELi4E23TrivialOffsetCalculatorILi3EjESF_ILi1EjENS0_6memory15LoadWithoutCastENSI_16StoreWithoutCastEEEviT_T0_T2_T3_T4_T5_)
        /*06e0*/ 	.word	0x0000001a


	//----- nvinfo : EIATTR_FRAME_SIZE
	.align		4
.L_362:
        /*06e4*/ 	.byte	0x04, 0x11
        /*06e6*/ 	.short	(.L_364 - .L_363)
	.align		4
.L_363:
        /*06e8*/ 	.word	index@(_ZN2at6native27unrolled_elementwise_kernelIZZZNS0_54_GLOBAL__N__d8c5977b_16_LinearAlgebra_cu_9e10b42f_321716addr_kernel_cudaERNS_14TensorIteratorERKN3c106ScalarES8_ENKUlvE_clEvENKUlvE3_clEvEUlsssE_St5arrayIPcLm4EELi4E23TrivialOffsetCalculatorILi3EjESF_ILi1EjENS0_6memory15LoadWithoutCastENSI_16StoreWithoutCastEEEviT_T0_T2_T3_T4_T5_)
        /*06ec*/ 	.word	0x00000000


	//----- nvinfo : EIATTR_REGCOUNT
	.align		4
.L_364:
        /*06f0*/ 	.byte	0x04, 0x2f
        /*06f2*/ 	.short	(.L_366 - .L_365)
	.align		4
.L_365:
        /*06f4*/ 	.word	index@(_ZN2at6native18elementwise_kernelILi128ELi4EZNS0_22gpu_kernel_impl_nocastIZZZNS0_54_GLOBAL__N__d8c5977b_16_LinearAlgebra_cu_9e10b42f_321716addr_kernel_cudaERNS_14TensorIteratorERKN3c106ScalarES9_ENKUlvE_clEvENKUlvE3_clEvEUlsssE_EEvRNS_18TensorIteratorBaseERKT_EUliE_EEviT1_)
        /*06f8*/ 	.word	0x0000000c


	//----- nvinfo : EIATTR_FRAME_SIZE
	.align		4
.L_366:
        /*06fc*/ 	.byte	0x04, 0x11
        /*06fe*/ 	.short	(.L_368 - .L_367)
	.align		4
.L_367:
        /*0700*/ 	.word	index@(_ZN2at6native18elementwise_kernelILi128ELi4EZNS0_22gpu_kernel_impl_nocastIZZZNS0_54_GLOBAL__N__d8c5977b_16_LinearAlgebra_cu_9e10b42f_321716addr_kernel_cudaERNS_14TensorIteratorERKN3c106ScalarES9_ENKUlvE_clEvENKUlvE3_clEvEUlsssE_EEvRNS_18TensorIteratorBaseERKT_EUliE_EEviT1_)
        /*0704*/ 	.word	0x00000000


	//----- nvinfo : EIATTR_REGCOUNT
	.align		4
.L_368:
        /*0708*/ 	.byte	0x04, 0x2f
        /*070a*/ 	.short	(.L_370 - .L_369)
	.align		4
.L_369:
        /*070c*/ 	.word	index@(_ZN2at6native27unrolled_elementwise_kernelIZZZNS0_54_GLOBAL__N__d8c5977b_16_LinearAlgebra_cu_9e10b42f_321716addr_kernel_cudaERNS_14TensorIteratorERKN3c106ScalarES8_ENKUlvE_clEvENKUlvE3_clEvEUlsssE_St5arrayIPcLm4EELi4E23TrivialOffsetCalculatorILi3EjESF_ILi1EjENS0_6memory12LoadWithCastILi3EEENSI_13StoreWithCastILi1EEEEEviT_T0_T2_T3_T4_T5_)
        /*0710*/ 	.word	0x00000020


	//----- nvinfo : EIATTR_FRAME_SIZE
	.align		4
.L_370:
        /*0714*/ 	.byte	0x04, 0x11
        /*0716*/ 	.short	(.L_372 - .L_371)
	.align		4
.L_371:
        /*0718*/ 	.word	index@(_ZN2at6native27unrolled_elementwise_kernelIZZZNS0_54_GLOBAL__N__d8c5977b_16_LinearAlgebra_cu_9e10b42f_321716addr_kernel_cudaERNS_14TensorIteratorERKN3c106ScalarES8_ENKUlvE_clEvENKUlvE3_clEvEUlsssE_St5arrayIPcLm4EELi4E23TrivialOffsetCalculatorILi3EjESF_ILi1EjENS0_6memory12LoadWithCastILi3EEENSI_13StoreWithCastILi1EEEEEviT_T0_T2_T3_T4_T5_)
        /*071c*/ 	.word	0x00000000


	//----- nvinfo : EIATTR_REGCOUNT
	.align		4
.L_372:
        /*0720*/ 	.byte	0x04, 0x2f
        /*0722*/ 	.short	(.L_374 - .L_373)
	.align		4
.L_373:
        /*0724*/ 	.word	index@(_ZN2at6native18elementwise_kernelILi128ELi4EZNS0_15gpu_kernel_implIZZZNS0_54_GLOBAL__N__d8c5977b_16_LinearAlgebra_cu_9e10b42f_321716addr_kernel_cudaERNS_14TensorIteratorERKN3c106ScalarES9_ENKUlvE_clEvENKUlvE3_clEvEUlsssE_EEvRNS_18TensorIteratorBaseERKT_EUliE_EEviT1_)
        /*0728*/ 	.word	0x0000001b


	//----- nvinfo : EIATTR_FRAME_SIZE
	.align		4
.L_374:
        /*072c*/ 	.byte	0x04, 0x11
        /*072e*/ 	.short	(.L_376 - .L_375)
	.align		4
.L_375:
        /*0730*/ 	.word	index@(_ZN2at6native18elementwise_kernelILi128ELi4EZNS0_15gpu_kernel_implIZZZNS0_54_GLOBAL__N__d8c5977b_16_LinearAlgebra_cu_9e10b42f_321716addr_kernel_cudaERNS_14TensorIteratorERKN3c106ScalarES9_ENKUlvE_clEvENKUlvE3_clEvEUlsssE_EEvRNS_18TensorIteratorBaseERKT_EUliE_EEviT1_)
        /*0734*/ 	.word	0x00000000


	//----- nvinfo : EIATTR_REGCOUNT
	.align		4
.L_376:
        /*0738*/ 	.byte	0x04, 0x2f
        /*073a*/ 	.short	(.L_378 - .L_377)
	.align		4
.L_377:
        /*073c*/ 	.word	index@(_ZN2at6native29vectorized_elementwise_kernelILi8EZZZNS0_54_GLOBAL__N__d8c5977b_16_LinearAlgebra_cu_9e10b42f_321716addr_kernel_cudaERNS_14TensorIteratorERKN3c106ScalarES8_ENKUlvE_clEvENKUlvE3_clEvEUlsssE0_St5arrayIPcLm4EEEEviT0_T1_)
        /*0740*/ 	.word	0x00000004


	//----- nvinfo : EIATTR_FRAME_SIZE
	.align		4
.L_378:
        /*0744*/ 	.byte	0x04, 0x11
        /*0746*/ 	.short	(.L_380 - .L_379)
	.align		4
.L_379:
        /*0748*/ 	.word	index@(_ZN2at6native29vectorized_elementwise_kernelILi8EZZZNS0_54_GLOBAL__N__d8c5977b_16_LinearAlgebra_cu_9e10b42f_321716addr_kernel_cudaERNS_14TensorIteratorERKN3c106ScalarES8_ENKUlvE_clEvENKUlvE3_clEvEUlsssE0_St5arrayIPcLm4EEEEviT0_T1_)
        /*074c*/ 	.word	0x00000000


	//----- nvinfo : EIATTR_REGCOUNT
	.align		4
.L_380:
        /*0750*/ 	.byte	0x04, 0x2f
        /*0752*/ 	.short	(.L_382 - .L_381)
	.align		4
.L_381:
        /*0754*/ 	.word	index@(_ZN2at6native29vectorized_elementwise_kernelILi4EZZZNS0_54_GLOBAL__N__d8c5977b_16_LinearAlgebra_cu_9e10b42f_321716addr_kernel_cudaERNS_14TensorIteratorERKN3c106ScalarES8_ENKUlvE_clEvENKUlvE3_clEvEUlsssE0_St5arrayIPcLm4EEEEviT0_T1_)
        /*0758*/ 	.word	0x00000020


	//----- nvinfo : EIATTR_FRAME_SIZE
	.align		4
.L_382:
        /*075c*/ 	.byte	0x04, 0x11
        /*075e*/ 	.short	(.L_384 - .L_383)
	.align		4
.L_383:
        /*0760*/ 	.word	index@(_ZN2at6native29vectorized_elementwise_kernelILi4EZZZNS0_54_GLOBAL__N__d8c5977b_16_LinearAlgebra_cu_9e10b42f_321716addr_kernel_cudaERNS_14TensorIteratorERKN3c106ScalarES8_ENKUlvE_clEvENKUlvE3_clEvEUlsssE0_St5arrayIPcLm4EEEEviT0_T1_)
        /*0764*/ 	.word	0x00000000


	//----- nvinfo : EIATTR_REGCOUNT
	.align		4
.L_384:
        /*0768*/ 	.byte	0x04, 0x2f
        /*076a*/ 	.short	(.L_386 - .L_385)
	.align		4
.L_385:
        /*076c*/ 	.word	index@(_ZN2at6native29vectorized_elementwise_kernelILi2EZZZNS0_54_GLOBAL__N__d8c5977b_16_LinearAlgebra_cu_9e10b42f_321716addr_kernel_cudaERNS_14TensorIteratorERKN3c106ScalarES8_ENKUlvE_clEvENKUlvE3_clEvEUlsssE0_St5arrayIPcLm4EEEEviT0_T1_)
        /*0770*/ 	.word	0x00000020


	//----- nvinfo : EIATTR_FRAME_SIZE
	.align		4
.L_386:
        /*0774*/ 	.byte	0x04, 0x11
        /*0776*/ 	.short	(.L_388 - .L_387)
	.align		4
.L_387:
        /*0778*/ 	.word	index@(_ZN2at6native29vectorized_elementwise_kernelILi2EZZZNS0_54_GLOBAL__N__d8c5977b_16_LinearAlgebra_cu_9e10b42f_321716addr_kernel_cudaERNS_14TensorIteratorERKN3c106ScalarES8_ENKUlvE_clEvENKUlvE3_clEvEUlsssE0_St5arrayIPcLm4EEEEviT0_T1_)
        /*077c*/ 	.word	0x00000000


	//----- nvinfo : EIATTR_REGCOUNT
	.align		4
.L_388:
        /*0780*/ 	.byte	0x04, 0x2f
        /*0782*/ 	.short	(.L_390 - .L_389)
	.align		4
.L_389:
        /*0784*/ 	.word	index@(_ZN2at6native27unrolled_elementwise_kernelIZZZNS0_54_GLOBAL__N__d8c5977b_16_LinearAlgebra_cu_9e10b42f_321716addr_kernel_cudaERNS_14TensorIteratorERKN3c106ScalarES8_ENKUlvE_clEvENKUlvE3_clEvEUlsssE0_St5arrayIPcLm4EELi4E23TrivialOffsetCalculatorILi3EjESF_ILi1EjENS0_6memory15LoadWithoutCastENSI_16StoreWithoutCastEEEviT_T0_T2_T3_T4_T5_)
        /*0788*/ 	.word	0x00000020


	//----- nvinfo : EIATTR_FRAME_SIZE
	.align		4
.L_390:
        /*078c*/ 	.byte	0x04, 0x11
        /*078e*/ 	.short	(.L_392 - .L_391)
	.align		4
.L_391:
        /*0790*/ 	.word	index@(_ZN2at6native27unrolled_elementwise_kernelIZZZNS0_54_GLOBAL__N__d8c5977b_16_LinearAlgebra_cu_9e10b42f_321716addr_kernel_cudaERNS_14TensorIteratorERKN3c106ScalarES8_ENKUlvE_clEvENKUlvE3_clEvEUlsssE0_St5arrayIPcLm4EELi4E23TrivialOffsetCalculatorILi3EjESF_ILi1EjENS0_6memory15LoadWithoutCastENSI_16StoreWithoutCastEEEviT_T0_T2_T3_T4_T5_)
        /*0794*/ 	.word	0x00000000


	//----- nvinfo : EIATTR_REGCOUNT
	.align		4
.L_392:
        /*0798*/ 	.byte	0x04, 0x2f
        /*079a*/ 	.short	(.L_394 - .L_393)
	.align		4
.L_393:
        /*079c*/ 	.word	index@(_ZN2at6native18elementwise_kernelILi128ELi4EZNS0_22gpu_kernel_impl_nocastIZZZNS0_54_GLOBAL__N__d8c5977b_16_LinearAlgebra_cu_9e10b42f_321716addr_kernel_cudaERNS_14TensorIteratorERKN3c106ScalarES9_ENKUlvE_clEvENKUlvE3_clEvEUlsssE0_EEvRNS_18TensorIteratorBaseERKT_EUliE_EEviT1_)
        /*07a0*/ 	.word	0x00000010


	//----- nvinfo : EIATTR_FRAME_SIZE
	.align		4
.L_394:
        /*07a4*/ 	.byte	0x04, 0x11
        /*07a6*/ 	.short	(.L_396 - .L_395)
	.align		4
.L_395:
        /*07a8*/ 	.word	index@(_ZN2at6native18elementwise_kernelILi128ELi4EZNS0_22gpu_kernel_impl_nocastIZZZNS0_54_GLOBAL__N__d8c5977b_16_LinearAlgebra_cu_9e10b42f_321716addr_kernel_cudaERNS_14TensorIteratorERKN3c106ScalarES9_ENKUlvE_clEvENKUlvE3_clEvEUlsssE0_EEvRNS_18TensorIteratorBaseERKT_EUliE_EEviT1_)
        /*07ac*/ 	.word	0x00000000


	//----- nvinfo : EIATTR_REGCOUNT
	.align		4
.L_396:
        /*07b0*/ 	.byte	0x04, 0x2f
        /*07b2*/ 	.short	(.L_398 - .L_397)
	.align		4
.L_397:
        /*07b4*/ 	.word	index@(_ZN2at6native27unrolled_elementwise_kernelIZZZNS0_54_GLOBAL__N__d8c5977b_16_LinearAlgebra_cu_9e10b42f_321716addr_kernel_cudaERNS_14TensorIteratorERKN3c106ScalarES8_ENKUlvE_clEvENKUlvE3_clEvEUlsssE0_St5arrayIPcLm4EELi4E23TrivialOffsetCalculatorILi3EjESF_ILi1EjENS0_6memory12LoadWithCastILi3EEENSI_13StoreWithCastILi1EEEEEviT_T0_T2_T3_T4_T5_)
        /*07b8*/ 	.word	0x00000026


	//----- nvinfo : EIATTR_FRAME_SIZE
	.align		4
.L_398:
        /*07bc*/ 	.byte	0x04, 0x11
        /*07be*/ 	.short	(.L_400 - .L_399)
	.align		4
.L_399:
        /*07c0*/ 	.word	index@(_ZN2at6native27unrolled_elementwise_kernelIZZZNS0_54_GLOBAL__N__d8c5977b_16_LinearAlgebra_cu_9e10b42f_321716addr_kernel_cudaERNS_14TensorIteratorERKN3c106ScalarES8_ENKUlvE_clEvENKUlvE3_clEvEUlsssE0_St5arrayIPcLm4EELi4E23TrivialOffsetCalculatorILi3EjESF_ILi1EjENS0_6memory12LoadWithCastILi3EEENSI_13StoreWithCastILi1EEEEEviT_T0_T2_T3_T4_T5_)
        /*07c4*/ 	.word	0x00000000


	//----- nvinfo : EIATTR_REGCOUNT
	.align		4
.L_400:
        /*07c8*/ 	.byte	0x04, 0x2f
        /*07ca*/ 	.short	(.L_402 - .L_401)
	.align		4
.L_401:
        /*07cc*/ 	.word	index@(_ZN2at6native18elementwise_kernelILi128ELi4EZNS0_15gpu_kernel_implIZZZNS0_54_GLOBAL__N__d8c5977b_16_LinearAlgebra_cu_9e10b42f_321716addr_kernel_cudaERNS_14TensorIteratorERKN3c106ScalarES9_ENKUlvE_clEvENKUlvE3_clEvEUlsssE0_EEvRNS_18TensorIteratorBaseERKT_EUliE_EEviT1_)
        /*07d0*/ 	.word	0x0000001c


	//----- nvinfo : EIATTR_FRAME_SIZE
	.align		4
.L_402:
        /*07d4*/ 	.byte	0x04, 0x11
        /*07d6*/ 	.short	(.L_404 - .L_403)
	.align		4
.L_403:
        /*07d8*/ 	.word	index@(_ZN2at6native18elementwise_kernelILi128ELi4EZNS0_15gpu_kernel_implIZZZNS0_54_GLOBAL__N__d8c5977b_16_LinearAlgebra_cu_9e10b42f_321716addr_kernel_cudaERNS_14TensorIteratorERKN3c106ScalarES9_ENKUlvE_clEvENKUlvE3_clEvEUlsssE0_EEvRNS_18TensorIteratorBaseERKT_EUliE_EEviT1_)
        /*07dc*/ 	.word	0x00000000


	//----- nvinfo : EIATTR_REGCOUNT
	.align		4
.L_404:
        /*07e0*/ 	.byte	0x04, 0x2f
        /*07e2*/ 	.short	(.L_406 - .L_405)
	.align		4
.L_405:
        /*07e4*/ 	.word	index@(_ZN2at6native29vectorized_elementwise_kernelILi8EZZZNS0_54_GLOBAL__N__d8c5977b_16_LinearAlgebra_cu_9e10b42f_321716addr_kernel_cudaERNS_14TensorIteratorERKN3c106ScalarES8_ENKUlvE_clEvENKUlvE4_clEvEUldddE_St5arrayIPcLm4EEEEviT0_T1_)
        /*07e8*/ 	.word	0x00000004


	//----- nvinfo : EIATTR_FRAME_SIZE
	.align		4
.L_406:
        /*07ec*/ 	.byte	0x04, 0x11
        /*07ee*/ 	.short	(.L_408 - .L_407)
	.align		4
.L_407:
        /*07f0*/ 	.word	index@(_ZN2at6native29vectorized_elementwise_kernelILi8EZZZNS0_54_GLOBAL__N__d8c5977b_16_LinearAlgebra_cu_9e10b42f_321716addr_kernel_cudaERNS_14TensorIteratorERKN3c106ScalarES8_ENKUlvE_clEvENKUlvE4_clEvEUldddE_St5arrayIPcLm4EEEEviT0_T1_)
        /*07f4*/ 	.word	0x00000000


	//----- nvinfo : EIATTR_REGCOUNT
	.align		4
.L_408:
        /*07f8*/ 	.byte	0x04, 0x2f
        /*07fa*/ 	.short	(.L_410 - .L_409)
	.align		4
.L_409:
        /*07fc*/ 	.word	index@(_ZN2at6native29vectorized_elementwise_kernelILi4EZZZNS0_54_GLOBAL__N__d8c5977b_16_LinearAlgebra_cu_9e10b42f_321716addr_kernel_cudaERNS_14TensorIteratorERKN3c106ScalarES8_ENKUlvE_clEvENKUlvE4_clEvEUldddE_St5arrayIPcLm4EEEEviT0_T1_)
        /*0800*/ 	.word	0x00000020


	//----- nvinfo : EIATTR_FRAME_SIZE
	.align		4
.L_410:
        /*0804*/ 	.byte	0x04, 0x11
        /*0806*/ 	.short	(.L_412 - .L_411)
	.align		4
.L_411:
        /*0808*/ 	.word	index@(_ZN2at6native29vectorized_elementwise_kernelILi4EZZZNS0_54_GLOBAL__N__d8c5977b_16_LinearAlgebra_cu_9e10b42f_321716addr_kernel_cudaERNS_14TensorIteratorERKN3c106ScalarES8_ENKUlvE_clEvENKUlvE4_clEvEUldddE_St5arrayIPcLm4EEEEviT0_T1_)
        /*080c*/ 	.word	0x00000000


	//----- nvinfo : EIATTR_REGCOUNT
	.align		4
.L_412:
        /*0810*/ 	.byte	0x04, 0x2f
        /*0812*/ 	.short	(.L_414 - .L_413)
	.align		4
.L_413:
        /*0814*/ 	.word	index@(_ZN2at6native29vectorized_elementwise_kernelILi2EZZZNS0_54_GLOBAL__N__d8c5977b_16_LinearAlgebra_cu_9e10b42f_321716addr_kernel_cudaERNS_14TensorIteratorERKN3c106ScalarES8_ENKUlvE_clEvENKUlvE4_clEvEUldddE_St5arrayIPcLm4EEEEviT0_T1_)
        /*0818*/ 	.word	0x00000020


	//----- nvinfo : EIATTR_FRAME_SIZE
	.align		4
.L_414:
        /*081c*/ 	.byte	0x04, 0x11
        /*081e*/ 	.short	(.L_416 - .L_415)
	.align		4
.L_415:
        /*0820*/ 	.word	index@(_ZN2at6native29vectorized_elementwise_kernelILi2EZZZNS0_54_GLOBAL__N__d8c5977b_16_LinearAlgebra_cu_9e10b42f_321716addr_kernel_cudaERNS_14TensorIteratorERKN3c106ScalarES8_ENKUlvE_clEvENKUlvE4_clEvEUldddE_St5arrayIPcLm4EEEEviT0_T1_)
        /*0824*/ 	.word	0x00000000


	//----- nvinfo : EIATTR_REGCOUNT
	.align		4
.L_416:
        /*0828*/ 	.byte	0x04, 0x2f
        /*082a*/ 	.short	(.L_418 - .L_417)
	.align		4
.L_417:
        /*082c*/ 	.word	index@(_ZN2at6native27unrolled_elementwise_kernelIZZZNS0_54_GLOBAL__N__d8c5977b_16_LinearAlgebra_cu_9e10b42f_321716addr_kernel_cudaERNS_14TensorIteratorERKN3c106ScalarES8_ENKUlvE_clEvENKUlvE4_clEvEUldddE_St5arrayIPcLm4EELi4E23TrivialOffsetCalculatorILi3EjESF_ILi1EjENS0_6memory15LoadWithoutCastENSI_16StoreWithoutCastEEEviT_T0_T2_T3_T4_T5_)
        /*0830*/ 	.word	0x00000020


	//----- nvinfo : EIATTR_FRAME_SIZE
	.align		4
.L_418:
        /*0834*/ 	.byte	0x04, 0x11
        /*0836*/ 	.short	(.L_420 - .L_419)
	.align		4
.L_419:
        /*0838*/ 	.word	index@(_ZN2at6native27unrolled_elementwise_kernelIZZZNS0_54_GLOBAL__N__d8c5977b_16_LinearAlgebra_cu_9e10b42f_321716addr_kernel_cudaERNS_14TensorIteratorERKN3c106ScalarES8_ENKUlvE_clEvENKUlvE4_clEvEUldddE_St5arrayIPcLm4EELi4E23TrivialOffsetCalculatorILi3EjESF_ILi1EjENS0_6memory15LoadWithoutCastENSI_16StoreWithoutCastEEEviT_T0_T2_T3_T4_T5_)
        /*083c*/ 	.word	0x00000000


	//----- nvinfo : EIATTR_REGCOUNT
	.align		4
.L_420:
        /*0840*/ 	.byte	0x04, 0x2f
        /*0842*/ 	.short	(.L_422 - .L_421)
	.align		4
.L_421:
        /*0844*/ 	.word	index@(_ZN2at6native18elementwise_kernelILi128ELi2EZNS0_22gpu_kernel_impl_nocastIZZZNS0_54_GLOBAL__N__d8c5977b_16_LinearAlgebra_cu_9e10b42f_321716addr_kernel_cudaERNS_14TensorIteratorERKN3c106ScalarES9_ENKUlvE_clEvENKUlvE4_clEvEUldddE_EEvRNS_18TensorIteratorBaseERKT_EUliE_EEviT1_)
        /*0848*/ 	.word	0x0000000e


	//----- nvinfo : EIATTR_FRAME_SIZE
	.align		4
.L_422:
        /*084c*/ 	.byte	0x04, 0x11
        /*084e*/ 	.short	(.L_424 - .L_423)
	.align		4
.L_423:
        /*0850*/ 	.word	index@(_ZN2at6native18elementwise_kernelILi128ELi2EZNS0_22gpu_kernel_impl_nocastIZZZNS0_54_GLOBAL__N__d8c5977b_16_LinearAlgebra_cu_9e10b42f_321716addr_kernel_cudaERNS_14TensorIteratorERKN3c106ScalarES9_ENKUlvE_clEvENKUlvE4_clEvEUldddE_EEvRNS_18TensorIteratorBaseERKT_EUliE_EEviT1_)
        /*0854*/ 	.word	0x00000000


	//----- nvinfo : EIATTR_REGCOUNT
	.align		4
.L_424:
        /*0858*/ 	.byte	0x04, 0x2f
        /*085a*/ 	.short	(.L_426 - .L_425)
	.align		4
.L_425:
        /*085c*/ 	.word	index@(_ZN2at6native27unrolled_elementwise_kernelIZZZNS0_54_GLOBAL__N__d8c5977b_16_LinearAlgebra_cu_9e10b42f_321716addr_kernel_cudaERNS_14TensorIteratorERKN3c106ScalarES8_ENKUlvE_clEvENKUlvE4_clEvEUldddE_St5arrayIPcLm4EELi4E23TrivialOffsetCalculatorILi3EjESF_ILi1EjENS0_6memory12LoadWithCastILi3EEENSI_13StoreWithCastILi1EEEEEviT_T0_T2_T3_T4_T5_)
        /*0860*/ 	.word	0x00000028


	//----- nvinfo : EIATTR_FRAME_SIZE
	.align		4
.L_426:
        /*0864*/ 	.byte	0x04, 0x11
        /*0866*/ 	.short	(.L_428 - .L_427)
	.align		4
.L_427:
        /*0868*/ 	.word	index@(_ZN2at6native27unrolled_elementwise_kernelIZZZNS0_54_GLOBAL__N__d8c5977b_16_LinearAlgebra_cu_9e10b42f_321716addr_kernel_cudaERNS_14TensorIteratorERKN3c106ScalarES8_ENKUlvE_clEvENKUlvE4_clEvEUldddE_St5arrayIPcLm4EELi4E23TrivialOffsetCalculatorILi3EjESF_ILi1EjENS0_6memory12LoadWithCastILi3EEENSI_13StoreWithCastILi1EEEEEviT_T0_T2_T3_T4_T5_)
        /*086c*/ 	.word	0x00000000


	//----- nvinfo : EIATTR_REGCOUNT
	.align		4
.L_428:
        /*0870*/ 	.byte	0x04, 0x2f
        /*0872*/ 	.short	(.L_430 - .L_429)
	.align		4
.L_429:
        /*0874*/ 	.word	index@(_ZN2at6native18elementwise_kernelILi128ELi4EZNS0_15gpu_kernel_implIZZZNS0_54_GLOBAL__N__d8c5977b_16_LinearAlgebra_cu_9e10b42f_321716addr_kernel_cudaERNS_14TensorIteratorERKN3c106ScalarES9_ENKUlvE_clEvENKUlvE4_clEvEUldddE_EEvRNS_18TensorIteratorBaseERKT_EUliE_EEviT1_)
        /*0878*/ 	.word	0x0000001c


	//----- nvinfo : EIATTR_FRAME_SIZE
	.align		4
.L_430:
        /*087c*/ 	.byte	0x04, 0x11
        /*087e*/ 	.short	(.L_432 - .L_431)
	.align		4
.L_431:
        /*0880*/ 	.word	index@(_ZN2at6native18elementwise_kernelILi128ELi4EZNS0_15gpu_kernel_implIZZZNS0_54_GLOBAL__N__d8c5977b_16_LinearAlgebra_cu_9e10b42f_321716addr_kernel_cudaERNS_14TensorIteratorERKN3c106ScalarES9_ENKUlvE_clEvENKUlvE4_clEvEUldddE_EEvRNS_18TensorIteratorBaseERKT_EUliE_EEviT1_)
        /*0884*/ 	.word	0x00000000


	//----- nvinfo : EIATTR_REGCOUNT
	.align		4
.L_432:
        /*0888*/ 	.byte	0x04, 0x2f
        /*088a*/ 	.short	(.L_434 - .L_433)
	.align		4
.L_433:
        /*088c*/ 	.word	index@(_ZN2at6native29vectorized_elementwise_kernelILi8EZZZNS0_54_GLOBAL__N__d8c5977b_16_LinearAlgebra_cu_9e10b42f_321716addr_kernel_cudaERNS_14TensorIteratorERKN3c106ScalarES8_ENKUlvE_clEvENKUlvE4_clEvEUldddE0_St5arrayIPcLm4EEEEviT0_T1_)
        /*0890*/ 	.word	0x00000004


	//----- nvinfo : EIATTR_FRAME_SIZE
	.align		4
.L_434:
        /*0894*/ 	.byte	0x04, 0x11
        /*0896*/ 	.short	(.L_436 - .L_435)
	.align		4
.L_435:
        /*0898*/ 	.word	index@(_ZN2at6native29vectorized_elementwise_kernelILi8EZZZNS0_54_GLOBAL__N__d8c5977b_16_LinearAlgebra_cu_9e10b42f_321716addr_kernel_cudaERNS_14TensorIteratorERKN3c106ScalarES8_ENKUlvE_clEvENKUlvE4_clEvEUldddE0_St5arrayIPcLm4EEEEviT0_T1_)
        /*089c*/ 	.word	0x00000000


	//----- nvinfo : EIATTR_REGCOUNT
	.align		4
.L_436:
        /*08a0*/ 	.byte	0x04, 0x2f
        /*08a2*/ 	.short	(.L_438 - .L_437)
	.align		4
.L_437:
        /*08a4*/ 	.word	index@(_ZN2at6native29vectorized_elementwise_kernelILi4EZZZNS0_54_GLOBAL__N__d8c5977b_16_LinearAlgebra_cu_9e10b42f_321716addr_kernel_cudaERNS_14TensorIteratorERKN3c106ScalarES8_ENKUlvE_clEvENKUlvE4_clEvEUldddE0_St5arrayIPcLm4EEEEviT0_T1_)
        /*08a8*/ 	.word	0x00000028


	//----- nvinfo : EIATTR_FRAME_SIZE
	.align		4
.L_438:
        /*08ac*/ 	.byte	0x04, 0x11
        /*08ae*/ 	.short	(.L_440 - .L_439)
	.align		4
.L_439:
        /*08b0*/ 	.word	index@(_ZN2at6native29vectorized_elementwise_kernelILi4EZZZNS0_54_GLOBAL__N__d8c5977b_16_LinearAlgebra_cu_9e10b42f_321716addr_kernel_cudaERNS_14TensorIteratorERKN3c106ScalarES8_ENKUlvE_clEvENKUlvE4_clEvEUldddE0_St5arrayIPcLm4EEEEviT0_T1_)
        /*08b4*/ 	.word	0x00000000


	//----- nvinfo : EIATTR_REGCOUNT
	.align		4
.L_440:
        /*08b8*/ 	.byte	0x04, 0x2f
        /*08ba*/ 	.short	(.L_442 - .L_441)
	.align		4
.L_441:
        /*08bc*/ 	.word	index@(_ZN2at6native29vectorized_elementwise_kernelILi2EZZZNS0_54_GLOBAL__N__d8c5977b_16_LinearAlgebra_cu_9e10b42f_321716addr_kernel_cudaERNS_14TensorIteratorERKN3c106ScalarES8_ENKUlvE_clEvENKUlvE4_clEvEUldddE0_St5arrayIPcLm4EEEEviT0_T1_)
        /*08c0*/ 	.word	0x00000028


	//----- nvinfo : EIATTR_FRAME_SIZE
	.align		4
.L_442:
        /*08c4*/ 	.byte	0x04, 0x11
        /*08c6*/ 	.short	(.L_444 - .L_443)
	.align		4
.L_443:
        /*08c8*/ 	.word	index@(_ZN2at6native29vectorized_elementwise_kernelILi2EZZZNS0_54_GLOBAL__N__d8c5977b_16_LinearAlgebra_cu_9e10b42f_321716addr_kernel_cudaERNS_14TensorIteratorERKN3c106ScalarES8_ENKUlvE_clEvENKUlvE4_clEvEUldddE0_St5arrayIPcLm4EEEEviT0_T1_)
        /*08cc*/ 	.word	0x00000000


	//----- nvinfo : EIATTR_REGCOUNT
	.align		4
.L_444:
        /*08d0*/ 	.byte	0x04, 0x2f
        /*08d2*/ 	.short	(.L_446 - .L_445)
	.align		4
.L_445:
        /*08d4*/ 	.word	index@(_ZN2at6native27unrolled_elementwise_kernelIZZZNS0_54_GLOBAL__N__d8c5977b_16_LinearAlgebra_cu_9e10b42f_321716addr_kernel_cudaERNS_14TensorIteratorERKN3c106ScalarES8_ENKUlvE_clEvENKUlvE4_clEvEUldddE0_St5arrayIPcLm4EELi4E23TrivialOffsetCalculatorILi3EjESF_ILi1EjENS0_6memory15LoadWithoutCastENSI_16StoreWithoutCastEEEviT_T0_T2_T3_T4_T5_)
        /*08d8*/ 	.word	0x00000020


	//----- nvinfo : EIATTR_FRAME_SIZE
	.align		4
.L_446:
        /*08dc*/ 	.byte	0x04, 0x11
        /*08de*/ 	.short	(.L_448 - .L_447)
	.align		4
.L_447:
        /*08e0*/ 	.word	index@(_ZN2at6native27unrolled_elementwise_kernelIZZZNS0_54_GLOBAL__N__d8c5977b_16_LinearAlgebra_cu_9e10b42f_321716addr_kernel_cudaERNS_14TensorIteratorERKN3c106ScalarES8_ENKUlvE_clEvENKUlvE4_clEvEUldddE0_St5arrayIPcLm4EELi4E23TrivialOffsetCalculatorILi3EjESF_ILi1EjENS0_6memory15LoadWithoutCastENSI_16StoreWithoutCastEEEviT_T0_T2_T3_T4_T5_)
        /*08e4*/ 	.word	0x00000000


	//----- nvinfo : EIATTR_REGCOUNT
	.align		4
.L_448:
        /*08e8*/ 	.byte	0x04, 0x2f
        /*08ea*/ 	.short	(.L_450 - .L_449)
	.align		4
.L_449:
        /*08ec*/ 	.word	index@(_ZN2at6native18elementwise_kernelILi128ELi2EZNS0_22gpu_kernel_impl_nocastIZZZNS0_54_GLOBAL__N__d8c5977b_16_LinearAlgebra_cu_9e10b42f_321716addr_kernel_cudaERNS_14TensorIteratorERKN3c106ScalarES9_ENKUlvE_clEvENKUlvE4_clEvEUldddE0_EEvRNS_18TensorIteratorBaseERKT_EUliE_EEviT1_)
        /*08f0*/ 	.word	0x00000012


	//----- nvinfo : EIATTR_FRAME_SIZE
	.align		4
.L_450:
        /*08f4*/ 	.byte	0x04, 0x11
        /*08f6*/ 	.short	(.L_452 - .L_451)
	.align		4
.L_451:
        /*08f8*/ 	.word	index@(_ZN2at6native18elementwise_kernelILi128ELi2EZNS0_22gpu_kernel_impl_nocastIZZZNS0_54_GLOBAL__N__d8c5977b_16_LinearAlgebra_cu_9e10b42f_321716addr_kernel_cudaERNS_14TensorIteratorERKN3c106ScalarES9_ENKUlvE_clEvENKUlvE4_clEvEUldddE0_EEvRNS_18TensorIteratorBaseERKT_EUliE_EEviT1_)
        /*08fc*/ 	.word	0x00000000


	//----- nvinfo : EIATTR_REGCOUNT
	.align		4
.L_452:
        /*0900*/ 	.byte	0x04, 0x2f
        /*0902*/ 	.short	(.L_454 - .L_453)
	.align		4
.L_453:
        /*0904*/ 	.word	index@(_ZN2at6native27unrolled_elementwise_kernelIZZZNS0_54_GLOBAL__N__d8c5977b_16_LinearAlgebra_cu_9e10b42f_321716addr_kernel_cudaERNS_14TensorIteratorERKN3c106ScalarES8_ENKUlvE_clEvENKUlvE4_clEvEUldddE0_St5arrayIPcLm4EELi4E23TrivialOffsetCalculatorILi3EjESF_ILi1EjENS0_6memory12LoadWithCastILi3EEENSI_13StoreWithCastILi1EEEEEviT_T0_T2_T3_T4_T5_)
        /*0908*/ 	.word	0x00000030


	//----- nvinfo : EIATTR_FRAME_SIZE
	.align		4
.L_454:
        /*090c*/ 	.byte	0x04, 0x11
        /*090e*/ 	.short	(.L_456 - .L_455)
	.align		4
.L_455:
        /*0910*/ 	.word	index@(_ZN2at6native27unrolled_elementwise_kernelIZZZNS0_54_GLOBAL__N__d8c5977b_16_LinearAlgebra_cu_9e10b42f_321716addr_kernel_cudaERNS_14TensorIteratorERKN3c106ScalarES8_ENKUlvE_clEvENKUlvE4_clEvEUldddE0_St5arrayIPcLm4EELi4E23TrivialOffsetCalculatorILi3EjESF_ILi1EjENS0_6memory12LoadWithCastILi3EEENSI_13StoreWithCastILi1EEEEEviT_T0_T2_T3_T4_T5_)
        /*0914*/ 	.word	0x00000000


	//----- nvinfo : EIATTR_REGCOUNT
	.align		4
.L_456:
        /*0918*/ 	.byte	0x04, 0x2f
        /*091a*/ 	.short	(.L_458 - .L_457)
	.align		4
.L_457:
        /*091c*/ 	.word	index@(_ZN2at6native18elementwise_kernelILi128ELi4EZNS0_15gpu_kernel_implIZZZNS0_54_GLOBAL__N__d8c5977b_16_LinearAlgebra_cu_9e10b42f_321716addr_kernel_cudaERNS_14TensorIteratorERKN3c106ScalarES9_ENKUlvE_clEvENKUlvE4_clEvEUldddE0_EEvRNS_18TensorIteratorBaseERKT_EUliE_EEviT1_)
        /*0920*/ 	.word	0x0000001e


	//----- nvinfo : EIATTR_FRAME_SIZE
	.align		4
.L_458:
        /*0924*/ 	.byte	0x04, 0x11
        /*0926*/ 	.short	(.L_460 - .L_459)
	.align		4
.L_459:
        /*0928*/ 	.word	index@(_ZN2at6native18elementwise_kernelILi128ELi4EZNS0_15gpu_kernel_implIZZZNS0_54_GLOBAL__N__d8c5977b_16_LinearAlgebra_cu_9e10b42f_321716addr_kernel_cudaERNS_14TensorIteratorERKN3c106ScalarES9_ENKUlvE_clEvENKUlvE4_clEvEUldddE0_EEvRNS_18TensorIteratorBaseERKT_EUliE_EEviT1_)
        /*092c*/ 	.word	0x00000000


	//----- nvinfo : EIATTR_REGCOUNT
	.align		4
.L_460:
        /*0930*/ 	.byte	0x04, 0x2f
        /*0932*/ 	.short	(.L_462 - .L_461)
	.align		4
.L_461:
        /*0934*/ 	.word	index@(_ZN2at6native29vectorized_elementwise_kernelILi8EZZZNS0_54_GLOBAL__N__d8c5977b_16_LinearAlgebra_cu_9e10b42f_321716addr_kernel_cudaERNS_14TensorIteratorERKN3c106ScalarES8_ENKUlvE_clEvENKUlvE5_clEvEUlfffE_St5arrayIPcLm4EEEEviT0_T1_)
        /*0938*/ 	.word	0x00000004


	//----- nvinfo : EIATTR_FRAME_SIZE
	.align		4
.L_462:
        /*093c*/ 	.byte	0x04, 0x11
        /*093e*/ 	.short	(.L_464 - .L_463)
	.align		4
.L_463:
        /*0940*/ 	.word	index@(_ZN2at6native29vectorized_elementwise_kernelILi8EZZZNS0_54_GLOBAL__N__d8c5977b_16_LinearAlgebra_cu_9e10b42f_321716addr_kernel_cudaERNS_14TensorIteratorERKN3c106ScalarES8_ENKUlvE_clEvENKUlvE5_clEvEUlfffE_St5arrayIPcLm4EEEEviT0_T1_)
        /*0944*/ 	.word	0x00000000


	//----- nvinfo : EIATTR_REGCOUNT
	.align		4
.L_464:
        /*0948*/ 	.byte	0x04, 0x2f
        /*094a*/ 	.short	(.L_466 - .L_465)
	.align		4
.L_465:
        /*094c*/ 	.word	index@(_ZN2at6native29vectorized_elementwise_kernelILi4EZZZNS0_54_GLOBAL__N__d8c5977b_16_LinearAlgebra_cu_9e10b42f_321716addr_kernel_cudaERNS_14TensorIteratorERKN3c106ScalarES8_ENKUlvE_clEvENKUlvE5_clEvEUlfffE_St5arrayIPcLm4EEEEviT0_T1_)
        /*0950*/ 	.word	0x00000020


	//----- nvinfo : EIATTR_FRAME_SIZE
	.align		4
.L_466:
        /*0954*/ 	.byte	0x04, 0x11
        /*0956*/ 	.short	(.L_468 - .L_467)
	.align		4
.L_467:
        /*0958*/ 	.word	index@(_ZN2at6native29vectorized_elementwise_kernelILi4EZZZNS0_54_GLOBAL__N__d8c5977b_16_LinearAlgebra_cu_9e10b42f_321716addr_kernel_cudaERNS_14TensorIteratorERKN3c106ScalarES8_ENKUlvE_clEvENKUlvE5_clEvEUlfffE_St5arrayIPcLm4EEEEviT0_T1_)
        /*095c*/ 	.word	0x00000000


	//----- nvinfo : EIATTR_REGCOUNT
	.align		4
.L_468:
        /*0960*/ 	.byte	0x04, 0x2f
        /*0962*/ 	.short	(.L_470 - .L_469)
	.align		4
.L_469:
        /*0964*/ 	.word	index@(_ZN2at6native29vectorized_elementwise_kernelILi2EZZZNS0_54_GLOBAL__N__d8c5977b_16_LinearAlgebra_cu_9e10b42f_321716addr_kernel_cudaERNS_14TensorIteratorERKN3c106ScalarES8_ENKUlvE_clEvENKUlvE5_clEvEUlfffE_St5arrayIPcLm4EEEEviT0_T1_)
        /*0968*/ 	.word	0x00000020


	//----- nvinfo : EIATTR_FRAME_SIZE
	.align		4
.L_470:
        /*096c*/ 	.byte	0x04, 0x11
        /*096e*/ 	.short	(.L_472 - .L_471)
	.align		4
.L_471:
        /*0970*/ 	.word	index@(_ZN2at6native29vectorized_elementwise_kernelILi2EZZZNS0_54_GLOBAL__N__d8c5977b_16_LinearAlgebra_cu_9e10b42f_321716addr_kernel_cudaERNS_14TensorIteratorERKN3c106ScalarES8_ENKUlvE_clEvENKUlvE5_clEvEUlfffE_St5arrayIPcLm4EEEEviT0_T1_)
        /*0974*/ 	.word	0x00000000


	//----- nvinfo : EIATTR_REGCOUNT
	.align		4
.L_472:
        /*0978*/ 	.byte	0x04, 0x2f
        /*097a*/ 	.short	(.L_474 - .L_473)
	.align		4
.L_473:
        /*097c*/ 	.word	index@(_ZN2at6native27unrolled_elementwise_kernelIZZZNS0_54_GLOBAL__N__d8c5977b_16_LinearAlgebra_cu_9e10b42f_321716addr_kernel_cudaERNS_14TensorIteratorERKN3c106ScalarES8_ENKUlvE_clEvENKUlvE5_clEvEUlfffE_St5arrayIPcLm4EELi4E23TrivialOffsetCalculatorILi3EjESF_ILi1EjENS0_6memory15LoadWithoutCastENSI_16StoreWithoutCastEEEviT_T0_T2_T3_T4_T5_)
        /*0980*/ 	.word	0x0000001a


	//----- nvinfo : EIATTR_FRAME_SIZE
	.align		4
.L_474:
        /*0984*/ 	.byte	0x04, 0x11
        /*0986*/ 	.short	(.L_476 - .L_475)
	.align		4
.L_475:
        /*0988*/ 	.word	index@(_ZN2at6native27unrolled_elementwise_kernelIZZZNS0_54_GLOBAL__N__d8c5977b_16_LinearAlgebra_cu_9e10b42f_321716addr_kernel_cudaERNS_14TensorIteratorERKN3c106ScalarES8_ENKUlvE_clEvENKUlvE5_clEvEUlfffE_St5arrayIPcLm4EELi4E23TrivialOffsetCalculatorILi3EjESF_ILi1EjENS0_6memory15LoadWithoutCastENSI_16StoreWithoutCastEEEviT_T0_T2_T3_T4_T5_)
        /*098c*/ 	.word	0x00000000


	//----- nvinfo : EIATTR_REGCOUNT
	.align		4
.L_476:
        /*0990*/ 	.byte	0x04, 0x2f
        /*0992*/ 	.short	(.L_478 - .L_477)
	.align		4
.L_477:
        /*0994*/ 	.word	index@(_ZN2at6native18elementwise_kernelILi128ELi2EZNS0_22gpu_kernel_impl_nocastIZZZNS0_54_GLOBAL__N__d8c5977b_16_LinearAlgebra_cu_9e10b42f_321716addr_kernel_cudaERNS_14TensorIteratorERKN3c106ScalarES9_ENKUlvE_clEvENKUlvE5_clEvEUlfffE_EEvRNS_18TensorIteratorBaseERKT_EUliE_EEviT1_)
        /*0998*/ 	.word	0x0000000e


	//----- nvinfo : EIATTR_FRAME_SIZE
	.align		4
.L_478:
        /*099c*/ 	.byte	0x04, 0x11
        /*099e*/ 	.short	(.L_480 - .L_479)
	.align		4
.L_479:
        /*09a0*/ 	.word	index@(_ZN2at6native18elementwise_kernelILi128ELi2EZNS0_22gpu_kernel_impl_nocastIZZZNS0_54_GLOBAL__N__d8c5977b_16_LinearAlgebra_cu_9e10b42f_321716addr_kernel_cudaERNS_14TensorIteratorERKN3c106ScalarES9_ENKUlvE_clEvENKUlvE5_clEvEUlfffE_EEvRNS_18TensorIteratorBaseERKT_EUliE_EEviT1_)
        /*09a4*/ 	.word	0x00000000


	//----- nvinfo : EIATTR_REGCOUNT
	.align		4
.L_480:
        /*09a8*/ 	.byte	0x04, 0x2f
        /*09aa*/ 	.short	(.L_482 - .L_481)
	.align		4
.L_481:
        /*09ac*/ 	.word	index@(_ZN2at6native27unrolled_elementwise_kernelIZZZNS0_54_GLOBAL__N__d8c5977b_16_LinearAlgebra_cu_9e10b42f_321716addr_kernel_cudaERNS_14TensorIteratorERKN3c106ScalarES8_ENKUlvE_clEvENKUlvE5_clEvEUlfffE_St5arrayIPcLm4EELi4E23TrivialOffsetCalculatorILi3EjESF_ILi1EjENS0_6memory12LoadWithCastILi3EEENSI_13StoreWithCastILi1EEEEEviT_T0_T2_T3_T4_T5_)
        /*09b0*/ 	.word	0x00000020


	//----- nvinfo : EIATTR_FRAME_SIZE
	.align		4
.L_482:
        /*09b4*/ 	.byte	0x04, 0x11
        /*09b6*/ 	.short	(.L_484 - .L_483)
	.align		4
.L_483:
        /*09b8*/ 	.word	index@(_ZN2at6native27unrolled_elementwise_kernelIZZZNS0_54_GLOBAL__N__d8c5977b_16_LinearAlgebra_cu_9e10b42f_321716addr_kernel_cudaERNS_14TensorIteratorERKN3c106ScalarES8_ENKUlvE_clEvENKUlvE5_clEvEUlfffE_St5arrayIPcLm4EELi4E23TrivialOffsetCalculatorILi3EjESF_ILi1EjENS0_6memory12LoadWithCastILi3EEENSI_13StoreWithCastILi1EEEEEviT_T0_T2_T3_T4_T5_)
        /*09bc*/ 	.word	0x00000000


	//----- nvinfo : EIATTR_REGCOUNT
	.align		4
.L_484:
        /*09c0*/ 	.byte	0x04, 0x2f
        /*09c2*/ 	.short	(.L_486 - .L_485)
	.align		4
.L_485:
        /*09c4*/ 	.word	index@(_ZN2at6native18elementwise_kernelILi128ELi4EZNS0_15gpu_kernel_implIZZZNS0_54_GLOBAL__N__d8c5977b_16_LinearAlgebra_cu_9e10b42f_321716addr_kernel_cudaERNS_14TensorIteratorERKN3c106ScalarES9_ENKUlvE_clEvENKUlvE5_clEvEUlfffE_EEvRNS_18TensorIteratorBaseERKT_EUliE_EEviT1_)
        /*09c8*/ 	.word	0x0000001b


	//----- nvinfo : EIATTR_FRAME_SIZE
	.align		4
.L_486:
        /*09cc*/ 	.byte	0x04, 0x11
        /*09ce*/ 	.short	(.L_488 - .L_487)
	.align		4
.L_487:
        /*09d0*/ 	.word	index@(_ZN2at6native18elementwise_kernelILi128ELi4EZNS0_15gpu_kernel_implIZZZNS0_54_GLOBAL__N__d8c5977b_16_LinearAlgebra_cu_9e10b42f_321716addr_kernel_cudaERNS_14TensorIteratorERKN3c106ScalarES9_ENKUlvE_clEvENKUlvE5_clEvEUlfffE_EEvRNS_18TensorIteratorBaseERKT_EUliE_EEviT1_)
        /*09d4*/ 	.word	0x00000000


	//----- nvinfo : EIATTR_REGCOUNT
	.align		4
.L_488:
        /*09d8*/ 	.byte	0x04, 0x2f
        /*09da*/ 	.short	(.L_490 - .L_489)
	.align		4
.L_489:
        /*09dc*/ 	.word	index@(_ZN2at6native29vectorized_elementwise_kernelILi8EZZZNS0_54_GLOBAL__N__d8c5977b_16_LinearAlgebra_cu_9e10b42f_321716addr_kernel_cudaERNS_14TensorIteratorERKN3c106ScalarES8_ENKUlvE_clEvENKUlvE5_clEvEUlfffE0_St5arrayIPcLm4EEEEviT0_T1_)
        /*09e0*/ 	.word	0x00000004


	//----- nvinfo : EIATTR_FRAME_SIZE
	.align		4
.L_490:
        /*09e4*/ 	.byte	0x04, 0x11
        /*09e6*/ 	.short	(.L_492 - .L_491)
	.align		4
.L_491:
        /*09e8*/ 	.word	index@(_ZN2at6native29vectorized_elementwise_kernelILi8EZZZNS0_54_GLOBAL__N__d8c5977b_16_LinearAlgebra_cu_9e10b42f_321716addr_kernel_cudaERNS_14TensorIteratorERKN3c106ScalarES8_ENKUlvE_clEvENKUlvE5_clEvEUlfffE0_St5arrayIPcLm4EEEEviT0_T1_)
        /*09ec*/ 	.word	0x00000000


	//----- nvinfo : EIATTR_REGCOUNT
	.align		4
.L_492:
        /*09f0*/ 	.byte	0x04, 0x2f
        /*09f2*/ 	.short	(.L_494 - .L_493)
	.align		4
.L_493:
        /*09f4*/ 	.word	index@(_ZN2at6native29vectorized_elementwise_kernelILi4EZZZNS0_54_GLOBAL__N__d8c5977b_16_LinearAlgebra_cu_9e10b42f_321716addr_kernel_cudaERNS_14TensorIteratorERKN3c106ScalarES8_ENKUlvE_clEvENKUlvE5_clEvEUlfffE0_St5arrayIPcLm4EEEEviT0_T1_)
        /*09f8*/ 	.word	0x00000020


	//----- nvinfo : EIATTR_FRAME_SIZE
	.align		4
.L_494:
        /*09fc*/ 	.byte	0x04, 0x11
        /*09fe*/ 	.short	(.L_496 - .L_495)
	.align		4
.L_495:
        /*0a00*/ 	.word	index@(_ZN2at6native29vectorized_elementwise_kernelILi4EZZZNS0_54_GLOBAL__N__d8c5977b_16_LinearAlgebra_cu_9e10b42f_321716addr_kernel_cudaERNS_14TensorIteratorERKN3c106ScalarES8_ENKUlvE_clEvENKUlvE5_clEvEUlfffE0_St5arrayIPcLm4EEEEviT0_T1_)
        /*0a04*/ 	.word	0x00000000


	//----- nvinfo : EIATTR_REGCOUNT
	.align		4
.L_496:
        /*0a08*/ 	.byte	0x04, 0x2f
        /*0a0a*/ 	.short	(.L_498 - .L_497)
	.align		4
.L_497:
        /*0a0c*/ 	.word	index@(_ZN2at6native29vectorized_elementwise_kernelILi2EZZZNS0_54_GLOBAL__N__d8c5977b_16_LinearAlgebra_cu_9e10b42f_321716addr_kernel_cudaERNS_14TensorIteratorERKN3c106ScalarES8_ENKUlvE_clEvENKUlvE5_clEvEUlfffE0_St5arrayIPcLm4EEEEviT0_T1_)
        /*0a10*/ 	.word	0x00000020


	//----- nvinfo : EIATTR_FRAME_SIZE
	.align		4
.L_498:
        /*0a14*/ 	.byte	0x04, 0x11
        /*0a16*/ 	.short	(.L_500 - .L_499)
	.align		4
.L_499:
        /*0a18*/ 	.word	index@(_ZN2at6native29vectorized_elementwise_kernelILi2EZZZNS0_54_GLOBAL__N__d8c5977b_16_LinearAlgebra_cu_9e10b42f_321716addr_kernel_cudaERNS_14TensorIteratorERKN3c106ScalarES8_ENKUlvE_clEvENKUlvE5_clEvEUlfffE0_St5arrayIPcLm4EEEEviT0_T1_)
        /*0a1c*/ 	.word	0x00000000


	//----- nvinfo : EIATTR_REGCOUNT
	.align		4
.L_500:
        /*0a20*/ 	.byte	0x04, 0x2f
        /*0a22*/ 	.short	(.L_502 - .L_501)
	.align		4
.L_501:
        /*0a24*/ 	.word	index@(_ZN2at6native27unrolled_elementwise_kernelIZZZNS0_54_GLOBAL__N__d8c5977b_16_LinearAlgebra_cu_9e10b42f_321716addr_kernel_cudaERNS_14TensorIteratorERKN3c106ScalarES8_ENKUlvE_clEvENKUlvE5_clEvEUlfffE0_St5arrayIPcLm4EELi4E23TrivialOffsetCalculatorILi3EjESF_ILi1EjENS0_6memory15LoadWithoutCastENSI_16StoreWithoutCastEEEviT_T0_T2_T3_T4_T5_)
        /*0a28*/ 	.word	0x0000001f


	//----- nvinfo : EIATTR_FRAME_SIZE
	.align		4
.L_502:
        /*0a2c*/ 	.byte	0x04, 0x11
        /*0a2e*/ 	.short	(.L_504 - .L_503)
	.align		4
.L_503:
        /*0a30*/ 	.word	index@(_ZN2at6native27unrolled_elementwise_kernelIZZZNS0_54_GLOBAL__N__d8c5977b_16_LinearAlgebra_cu_9e10b42f_321716addr_kernel_cudaERNS_14TensorIteratorERKN3c106ScalarES8_ENKUlvE_clEvENKUlvE5_clEvEUlfffE0_St5arrayIPcLm4EELi4E23TrivialOffsetCalculatorILi3EjESF_ILi1EjENS0_6memory15LoadWithoutCastENSI_16StoreWithoutCastEEEviT_T0_T2_T3_T4_T5_)
        /*0a34*/ 	.word	0x00000000


	//----- nvinfo : EIATTR_REGCOUNT
	.align		4
.L_504:
        /*0a38*/ 	.byte	0x04, 0x2f
        /*0a3a*/ 	.short	(.L_506 - .L_505)
	.align		4
.L_505:
        /*0a3c*/ 	.word	index@(_ZN2at6native18elementwise_kernelILi128ELi2EZNS0_22gpu_kernel_impl_nocastIZZZNS0_54_GLOBAL__N__d8c5977b_16_LinearAlgebra_cu_9e10b42f_321716addr_kernel_cudaERNS_14TensorIteratorERKN3c106ScalarES9_ENKUlvE_clEvENKUlvE5_clEvEUlfffE0_EEvRNS_18TensorIteratorBaseERKT_EUliE_EEviT1_)
        /*0a40*/ 	.word	0x00000010


	//----- nvinfo : EIATTR_FRAME_SIZE
	.align		4
.L_506:
        /*0a44*/ 	.byte	0x04, 0x11
        /*0a46*/ 	.short	(.L_508 - .L_507)
	.align		4
.L_507:
        /*0a48*/ 	.word	index@(_ZN2at6native18elementwise_kernelILi128ELi2EZNS0_22gpu_kernel_impl_nocastIZZZNS0_54_GLOBAL__N__d8c5977b_16_LinearAlgebra_cu_9e10b42f_321716addr_kernel_cudaERNS_14TensorIteratorERKN3c106ScalarES9_ENKUlvE_clEvENKUlvE5_clEvEUlfffE0_EEvRNS_18TensorIteratorBaseERKT_EUliE_EEviT1_)
        /*0a4c*/ 	.word	0x00000000


	//----- nvinfo : EIATTR_REGCOUNT
	.align		4
.L_508:
        /*0a50*/ 	.byte	0x04, 0x2f
        /*0a52*/ 	.short	(.L_510 - .L_509)
	.align		4
.L_509:
        /*0a54*/ 	.word	index@(_ZN2at6native27unrolled_elementwise_kernelIZZZNS0_54_GLOBAL__N__d8c5977b_16_LinearAlgebra_cu_9e10b42f_321716addr_kernel_cudaERNS_14TensorIteratorERKN3c106ScalarES8_ENKUlvE_clEvENKUlvE5_clEvEUlfffE0_St5arrayIPcLm4EELi4E23TrivialOffsetCalculatorILi3EjESF_ILi1EjENS0_6memory12LoadWithCastILi3EEENSI_13StoreWithCastILi1EEEEEviT_T0_T2_T3_T4_T5_)
        /*0a58*/ 	.word	0x00000020


	//----- nvinfo : EIATTR_FRAME_SIZE
	.align		4
.L_510:
        /*0a5c*/ 	.byte	0x04, 0x11
        /*0a5e*/ 	.short	(.L_512 - .L_511)
	.align		4
.L_511:
        /*0a60*/ 	.word	index@(_ZN2at6native27unrolled_elementwise_kernelIZZZNS0_54_GLOBAL__N__d8c5977b_16_LinearAlgebra_cu_9e10b42f_321716addr_kernel_cudaERNS_14TensorIteratorERKN3c106ScalarES8_ENKUlvE_clEvENKUlvE5_clEvEUlfffE0_St5arrayIPcLm4EELi4E23TrivialOffsetCalculatorILi3EjESF_ILi1EjENS0_6memory12LoadWithCastILi3EEENSI_13StoreWithCastILi1EEEEEviT_T0_T2_T3_T4_T5_)
        /*0a64*/ 	.word	0x00000000


	//----- nvinfo : EIATTR_REGCOUNT
	.align		4
.L_512:
        /*0a68*/ 	.byte	0x04, 0x2f
        /*0a6a*/ 	.short	(.L_514 - .L_513)
	.align		4
.L_513:
        /*0a6c*/ 	.word	index@(_ZN2at6native18elementwise_kernelILi128ELi4EZNS0_15gpu_kernel_implIZZZNS0_54_GLOBAL__N__d8c5977b_16_LinearAlgebra_cu_9e10b42f_321716addr_kernel_cudaERNS_14TensorIteratorERKN3c106ScalarES9_ENKUlvE_clEvENKUlvE5_clEvEUlfffE0_EEvRNS_18TensorIteratorBaseERKT_EUliE_EEviT1_)
        /*0a70*/ 	.word	0x0000001c


	//----- nvinfo : EIATTR_FRAME_SIZE
	.align		4
.L_514:
        /*0a74*/ 	.byte	0x04, 0x11
        /*0a76*/ 	.short	(.L_516 - .L_515)
	.align		4
.L_515:
        /*0a78*/ 	.word	index@(_ZN2at6native18elementwise_kernelILi128ELi4EZNS0_15gpu_kernel_implIZZZNS0_54_GLOBAL__N__d8c5977b_16_LinearAlgebra_cu_9e10b42f_321716addr_kernel_cudaERNS_14TensorIteratorERKN3c106ScalarES9_ENKUlvE_clEvENKUlvE5_clEvEUlfffE0_EEvRNS_18TensorIteratorBaseERKT_EUliE_EEviT1_)
        /*0a7c*/ 	.word	0x00000000


	//----- nvinfo : EIATTR_REGCOUNT
	.align		4
.L_516:
        /*0a80*/ 	.byte	0x04, 0x2f
        /*0a82*/ 	.short	(.L_518 - .L_517)
	.align		4
.L_517:
        /*0a84*/ 	.word	index@(_ZN2at6native29vectorized_elementwise_kernelILi8EZZZNS0_54_GLOBAL__N__d8c5977b_16_LinearAlgebra_cu_9e10b42f_321716addr_kernel_cudaERNS_14TensorIteratorERKN3c106ScalarES8_ENKUlvE_clEvENKUlvE6_clEvEUlNS5_7complexIdEESC_SC_E_St5arrayIPcLm4EEEEviT0_T1_)
        /*0a88*/ 	.word	0x00000004


	//----- nvinfo : EIATTR_FRAME_SIZE
	.align		4
.L_518:
        /*0a8c*/ 	.byte	0x04, 0x11
        /*0a8e*/ 	.short	(.L_520 - .L_519)
	.align		4
.L_519:
        /*0a90*/ 	.word	index@(_ZN2at6native29vectorized_elementwise_kernelILi8EZZZNS0_54_GLOBAL__N__d8c5977b_16_LinearAlgebra_cu_9e10b42f_321716addr_kernel_cudaERNS_14TensorIteratorERKN3c106ScalarES8_ENKUlvE_clEvENKUlvE6_clEvEUlNS5_7complexIdEESC_SC_E_St5arrayIPcLm4EEEEviT0_T1_)
        /*0a94*/ 	.word	0x00000000


	//----- nvinfo : EIATTR_REGCOUNT
	.align		4
.L_520:
        /*0a98*/ 	.byte	0x04, 0x2f
        /*0a9a*/ 	.short	(.L_522 - .L_521)
	.align		4
.L_521:
        /*0a9c*/ 	.word	index@(_ZN2at6native29vectorized_elementwise_kernelILi4EZZZNS0_54_GLOBAL__N__d8c5977b_16_LinearAlgebra_cu_9e10b42f_321716addr_kernel_cudaERNS_14TensorIteratorERKN3c106ScalarES8_ENKUlvE_clEvENKUlvE6_clEvEUlNS5_7complexIdEESC_SC_E_St5arrayIPcLm4EEEEviT0_T1_)
        /*0aa0*/ 	.word	0x00000040


	//----- nvinfo : EIATTR_FRAME_SIZE
	.align		4
.L_522:
        /*0aa4*/ 	.byte	0x04, 0x11
        /*0aa6*/ 	.short	(.L_524 - .L_523)
	.align		4
.L_523:
        /*0aa8*/ 	.word	index@(_ZN2at6native29vectorized_elementwise_kernelILi4EZZZNS0_54_GLOBAL__N__d8c5977b_16_LinearAlgebra_cu_9e10b42f_321716addr_kernel_cudaERNS_14TensorIteratorERKN3c106ScalarES8_ENKUlvE_clEvENKUlvE6_clEvEUlNS5_7complexIdEESC_SC_E_St5arrayIPcLm4EEEEviT0_T1_)
        /*0aac*/ 	.word	0x00000000


	//----- nvinfo : EIATTR_REGCOUNT
	.align		4
.L_524:
        /*0ab0*/ 	.byte	0x04, 0x2f
        /*0ab2*/ 	.short	(.L_526 - .L_525)
	.align		4
.L_525:
        /*0ab4*/ 	.word	index@(_ZN2at6native29vectorized_elementwise_kernelILi2EZZZNS0_54_GLOBAL__N__d8c5977b_16_LinearAlgebra_cu_9e10b42f_321716addr_kernel_cudaERNS_14TensorIteratorERKN3c106ScalarES8_ENKUlvE_clEvENKUlvE6_clEvEUlNS5_7complexIdEESC_SC_E_St5arrayIPcLm4EEEEviT0_T1_)
        /*0ab8*/ 	.word	0x00000040


	//----- nvinfo : EIATTR_FRAME_SIZE
	.align		4
.L_526:
        /*0abc*/ 	.byte	0x04, 0x11
        /*0abe*/ 	.short	(.L_528 - .L_527)
	.align		4
.L_527:
        /*0ac0*/ 	.word	index@(_ZN2at6native29vectorized_elementwise_kernelILi2EZZZNS0_54_GLOBAL__N__d8c5977b_16_LinearAlgebra_cu_9e10b42f_321716addr_kernel_cudaERNS_14TensorIteratorERKN3c106ScalarES8_ENKUlvE_clEvENKUlvE6_clEvEUlNS5_7complexIdEESC_SC_E_St5arrayIPcLm4EEEEviT0_T1_)
        /*0ac4*/ 	.word	0x00000000


	//----- nvinfo : EIATTR_REGCOUNT
	.align		4
.L_528:
        /*0ac8*/ 	.byte	0x04, 0x2f
        /*0aca*/ 	.short	(.L_530 - .L_529)
	.align		4
.L_529:
        /*0acc*/ 	.word	index@(_ZN2at6native27unrolled_elementwise_kernelIZZZNS0_54_GLOBAL__N__d8c5977b_16_LinearAlgebra_cu_9e10b42f_321716addr_kernel_cudaERNS_14TensorIteratorERKN3c106ScalarES8_ENKUlvE_clEvENKUlvE6_clEvEUlNS5_7complexIdEESC_SC_E_St5arrayIPcLm4EELi4E23TrivialOffsetCalculatorILi3EjESH_ILi1EjENS0_6memory15LoadWithoutCastENSK_16StoreWithoutCastEEEviT_T0_T2_T3_T4_T5_)
        /*0ad0*/ 	.word	0x00000020


	//----- nvinfo : EIATTR_FRAME_SIZE
	.align		4
.L_530:
        /*0ad4*/ 	.byte	0x04, 0x11
        /*0ad6*/ 	.short	(.L_532 - .L_531)
	.align		4
.L_531:
        /*0ad8*/ 	.word	index@(_ZN2at6native27unrolled_elementwise_kernelIZZZNS0_54_GLOBAL__N__d8c5977b_16_LinearAlgebra_cu_9e10b42f_321716addr_kernel_cudaERNS_14TensorIteratorERKN3c106ScalarES8_ENKUlvE_clEvENKUlvE6_clEvEUlNS5_7complexIdEESC_SC_E_St5arrayIPcLm4EELi4E23TrivialOffsetCalculatorILi3EjESH_ILi1EjENS0_6memory15LoadWithoutCastENSK_16StoreWithoutCastEEEviT_T0_T2_T3_T4_T5_)
        /*0adc*/ 	.word	0x00000000


	//----- nvinfo : EIATTR_REGCOUNT
	.align		4
.L_532:
        /*0ae0*/ 	.byte	0x04, 0x2f
        /*0ae2*/ 	.short	(.L_534 - .L_533)
	.align		4
.L_533:
        /*0ae4*/ 	.word	index@(_ZN2at6native18elementwise_kernelILi128ELi2EZNS0_22gpu_kernel_impl_nocastIZZZNS0_54_GLOBAL__N__d8c5977b_16_LinearAlgebra_cu_9e10b42f_321716addr_kernel_cudaERNS_14TensorIteratorERKN3c106ScalarES9_ENKUlvE_clEvENKUlvE6_clEvEUlNS6_7complexIdEESD_SD_E_EEvRNS_18TensorIteratorBaseERKT_EUliE_EEviT1_)
        /*0ae8*/ 	.word	0x00000014


	//----- nvinfo : EIATTR_FRAME_SIZE
	.align		4
.L_534:
        /*0aec*/ 	.byte	0x04, 0x11
        /*0aee*/ 	.short	(.L_536 - .L_535)
	.align		4
.L_535:
        /*0af0*/ 	.word	index@(_ZN2at6native18elementwise_kernelILi128ELi2EZNS0_22gpu_kernel_impl_nocastIZZZNS0_54_GLOBAL__N__d8c5977b_16_LinearAlgebra_cu_9e10b42f_321716addr_kernel_cudaERNS_14TensorIteratorERKN3c106ScalarES9_ENKUlvE_clEvENKUlvE6_clEvEUlNS6_7complexIdEESD_SD_E_EEvRNS_18TensorIteratorBaseERKT_EUliE_EEviT1_)
        /*0af4*/ 	.word	0x00000000


	//----- nvinfo : EIATTR_REGCOUNT
	.align		4
.L_536:
        /*0af8*/ 	.byte	0x04, 0x2f
        /*0afa*/ 	.short	(.L_538 - .L_537)
	.align		4
.L_537:
        /*0afc*/ 	.word	index@(_ZN2at6native27unrolled_elementwise_kernelIZZZNS0_54_GLOBAL__N__d8c5977b_16_LinearAlgebra_cu_9e10b42f_321716addr_kernel_cudaERNS_14TensorIteratorERKN3c106ScalarES8_ENKUlvE_clEvENKUlvE6_clEvEUlNS5_7complexIdEESC_SC_E_St5arrayIPcLm4EELi4E23TrivialOffsetCalculatorILi3EjESH_ILi1EjENS0_6memory12LoadWithCastILi3EEENSK_13StoreWithCastILi1EEEEEviT_T0_T2_T3_T4_T5_)
        /*0b00*/ 	.word	0x00000036


	//----- nvinfo : EIATTR_FRAME_SIZE
	.align		4
.L_538:
        /*0b04*/ 	.byte	0x04, 0x11
        /*0b06*/ 	.short	(.L_540 - .L_539)
	.align		4
.L_539:
        /*0b08*/ 	.word	index@(_ZN2at6native27unrolled_elementwise_kernelIZZZNS0_54_GLOBAL__N__d8c5977b_16_LinearAlgebra_cu_9e10b42f_321716addr_kernel_cudaERNS_14TensorIteratorERKN3c106ScalarES8_ENKUlvE_clEvENKUlvE6_clEvEUlNS5_7complexIdEESC_SC_E_St5arrayIPcLm4EELi4E23TrivialOffsetCalculatorILi3EjESH_ILi1EjENS0_6memory12LoadWithCastILi3EEENSK_13StoreWithCastILi1EEEEEviT_T0_T2_T3_T4_T5_)
        /*0b0c*/ 	.word	0x00000000


	//----- nvinfo : EIATTR_REGCOUNT
	.align		4
.L_540:
        /*0b10*/ 	.byte	0x04, 0x2f
        /*0b12*/ 	.short	(.L_542 - .L_541)
	.align		4
.L_541:
        /*0b14*/ 	.word	index@(_ZN2at6native18elementwise_kernelILi128ELi4EZNS0_15gpu_kernel_implIZZZNS0_54_GLOBAL__N__d8c5977b_16_LinearAlgebra_cu_9e10b42f_321716addr_kernel_cudaERNS_14TensorIteratorERKN3c106ScalarES9_ENKUlvE_clEvENKUlvE6_clEvEUlNS6_7complexIdEESD_SD_E_EEvRNS_18TensorIteratorBaseERKT_EUliE_EEviT1_)
        /*0b18*/ 	.word	0x0000001e


	//----- nvinfo : EIATTR_FRAME_SIZE
	.align		4
.L_542:
        /*0b1c*/ 	.byte	0x04, 0x11
        /*0b1e*/ 	.short	(.L_544 - .L_543)
	.align		4
.L_543:
        /*0b20*/ 	.word	index@(_ZN2at6native18elementwise_kernelILi128ELi4EZNS0_15gpu_kernel_implIZZZNS0_54_GLOBAL__N__d8c5977b_16_LinearAlgebra_cu_9e10b42f_321716addr_kernel_cudaERNS_14TensorIteratorERKN3c106ScalarES9_ENKUlvE_clEvENKUlvE6_clEvEUlNS6_7complexIdEESD_SD_E_EEvRNS_18TensorIteratorBaseERKT_EUliE_EEviT1_)
        /*0b24*/ 	.word	0x00000000


	//----- nvinfo : EIATTR_REGCOUNT
	.align		4
.L_544:
        /*0b28*/ 	.byte	0x04, 0x2f
        /*0b2a*/ 	.short	(.L_546 - .L_545)
	.align		4
.L_545:
        /*0b2c*/ 	.word	index@(_ZN2at6native29vectorized_elementwise_kernelILi8EZZZNS0_54_GLOBAL__N__d8c5977b_16_LinearAlgebra_cu_9e10b42f_321716addr_kernel_cudaERNS_14TensorIteratorERKN3c106ScalarES8_ENKUlvE_clEvENKUlvE6_clEvEUlNS5_7complexIdEESC_SC_E0_St5arrayIPcLm4EEEEviT0_T1_)
        /*0b30*/ 	.word	0x00000004


	//----- nvinfo : EIATTR_FRAME_SIZE
	.align		4
.L_546:
        /*0b34*/ 	.byte	0x04, 0x11
        /*0b36*/ 	.short	(.L_548 - .L_547)
	.align		4
.L_547:
        /*0b38*/ 	.word	index@(_ZN2at6native29vectorized_elementwise_kernelILi8EZZZNS0_54_GLOBAL__N__d8c5977b_16_LinearAlgebra_cu_9e10b42f_321716addr_kernel_cudaERNS_14TensorIteratorERKN3c106ScalarES8_ENKUlvE_clEvENKUlvE6_clEvEUlNS5_7complexIdEESC_SC_E0_St5arrayIPcLm4EEEEviT0_T1_)
        /*0b3c*/ 	.word	0x00000000


	//----- nvinfo : EIATTR_REGCOUNT
	.align		4
.L_548:
        /*0b40*/ 	.byte	0x04, 0x2f
        /*0b42*/ 	.short	(.L_550 - .L_549)
	.align		4
.L_549:
        /*0b44*/ 	.word	index@(_ZN2at6native29vectorized_elementwise_kernelILi4EZZZNS0_54_GLOBAL__N__d8c5977b_16_LinearAlgebra_cu_9e10b42f_321716addr_kernel_cudaERNS_14TensorIteratorERKN3c106ScalarES8_ENKUlvE_clEvENKUlvE6_clEvEUlNS5_7complexIdEESC_SC_E0_St5arrayIPcLm4EEEEviT0_T1_)
        /*0b48*/ 	.word	0x00000076


	//----- nvinfo : EIATTR_FRAME_SIZE
	.align		4
.L_550:
        /*0b4c*/ 	.byte	0x04, 0x11
        /*0b4e*/ 	.short	(.L_552 - .L_551)
	.align		4
.L_551:
        /*0b50*/ 	.word	index@(_ZN2at6native29vectorized_elementwise_kernelILi4EZZZNS0_54_GLOBAL__N__d8c5977b_16_LinearAlgebra_cu_9e10b42f_321716addr_kernel_cudaERNS_14TensorIteratorERKN3c106ScalarES8_ENKUlvE_clEvENKUlvE6_clEvEUlNS5_7complexIdEESC_SC_E0_St5arrayIPcLm4EEEEviT0_T1_)
        /*0b54*/ 	.word	0x00000000


	//----- nvinfo : EIATTR_REGCOUNT
	.align		4
.L_552:
        /*0b58*/ 	.byte	0x04, 0x2f
        /*0b5a*/ 	.short	(.L_554 - .L_553)
	.align		4
.L_553:
        /*0b5c*/ 	.word	index@(_ZN2at6native29vectorized_elementwise_kernelILi2EZZZNS0_54_GLOBAL__N__d8c5977b_16_LinearAlgebra_cu_9e10b42f_321716addr_kernel_cudaERNS_14TensorIteratorERKN3c106ScalarES8_ENKUlvE_clEvENKUlvE6_clEvEUlNS5_7complexIdEESC_SC_E0_St5arrayIPcLm4EEEEviT0_T1_)
        /*0b60*/ 	.word	0x00000076


	//----- nvinfo : EIATTR_FRAME_SIZE
	.align		4
.L_554:
        /*0b64*/ 	.byte	0x04, 0x11
        /*0b66*/ 	.short	(.L_556 - .L_555)
	.align		4
.L_555:
        /*0b68*/ 	.word	index@(_ZN2at6native29vectorized_elementwise_kernelILi2EZZZNS0_54_GLOBAL__N__d8c5977b_16_LinearAlgebra_cu_9e10b42f_321716addr_kernel_cudaERNS_14TensorIteratorERKN3c106ScalarES8_ENKUlvE_clEvENKUlvE6_clEvEUlNS5_7complexIdEESC_SC_E0_St5arrayIPcLm4EEEEviT0_T1_)
        /*0b6c*/ 	.word	0x00000000


	//----- nvinfo : EIATTR_REGCOUNT
	.align		4
.L_556:
        /*0b70*/ 	.byte	0x04, 0x2f
        /*0b72*/ 	.short	(.L_558 - .L_557)
	.align		4
.L_557:
        /*0b74*/ 	.word	index@(_ZN2at6native27unrolled_elementwise_kernelIZZZNS0_54_GLOBAL__N__d8c5977b_16_LinearAlgebra_cu_9e10b42f_321716addr_kernel_cudaERNS_14TensorIteratorERKN3c106ScalarES8_ENKUlvE_clEvENKUlvE6_clEvEUlNS5_7complexIdEESC_SC_E0_St5arrayIPcLm4EELi4E23TrivialOffsetCalculatorILi3EjESH_ILi1EjENS0_6memory15LoadWithoutCastENSK_16StoreWithoutCastEEEviT_T0_T2_T3_T4_T5_)
        /*0b78*/ 	.word	0x00000040


	//----- nvinfo : EIATTR_FRAME_SIZE
	.align		4
.L_558:
        /*0b7c*/ 	.byte	0x04, 0x11
        /*0b7e*/ 	.short	(.L_560 - .L_559)
	.align		4
.L_559:
        /*0b80*/ 	.word	index@(_ZN2at6native27unrolled_elementwise_kernelIZZZNS0_54_GLOBAL__N__d8c5977b_16_LinearAlgebra_cu_9e10b42f_321716addr_kernel_cudaERNS_14TensorIteratorERKN3c106ScalarES8_ENKUlvE_clEvENKUlvE6_clEvEUlNS5_7complexIdEESC_SC_E0_St5arrayIPcLm4EELi4E23TrivialOffsetCalculatorILi3EjESH_ILi1EjENS0_6memory15LoadWithoutCastENSK_16StoreWithoutCastEEEviT_T0_T2_T3_T4_T5_)
        /*0b84*/ 	.word	0x00000000


	//----- nvinfo : EIATTR_REGCOUNT
	.align		4
.L_560:
        /*0b88*/ 	.byte	0x04, 0x2f
        /*0b8a*/ 	.short	(.L_562 - .L_561)
	.align		4
.L_561:
        /*0b8c*/ 	.word	index@(_ZN2at6native18elementwise_kernelILi128ELi2EZNS0_22gpu_kernel_impl_nocastIZZZNS0_54_GLOBAL__N__d8c5977b_16_LinearAlgebra_cu_9e10b42f_321716addr_kernel_cudaERNS_14TensorIteratorERKN3c106ScalarES9_ENKUlvE_clEvENKUlvE6_clEvEUlNS6_7complexIdEESD_SD_E0_EEvRNS_18TensorIteratorBaseERKT_EUliE_EEviT1_)
        /*0b90*/ 	.word	0x00000016


	//----- nvinfo : EIATTR_FRAME_SIZE
	.align		4
.L_562:
        /*0b94*/ 	.byte	0x04, 0x11
        /*0b96*/ 	.short	(.L_564 - .L_563)
	.align		4
.L_563:
        /*0b98*/ 	.word	index@(_ZN2at6native18elementwise_kernelILi128ELi2EZNS0_22gpu_kernel_impl_nocastIZZZNS0_54_GLOBAL__N__d8c5977b_16_LinearAlgebra_cu_9e10b42f_321716addr_kernel_cudaERNS_14TensorIteratorERKN3c106ScalarES9_ENKUlvE_clEvENKUlvE6_clEvEUlNS6_7complexIdEESD_SD_E0_EEvRNS_18TensorIteratorBaseERKT_EUliE_EEviT1_)
        /*0b9c*/ 	.word	0x00000000


	//----- nvinfo : EIATTR_REGCOUNT
	.align		4
.L_564:
        /*0ba0*/ 	.byte	0x04, 0x2f
        /*0ba2*/ 	.short	(.L_566 - .L_565)
	.align		4
.L_565:
        /*0ba4*/ 	.word	index@(_ZN2at6native27unrolled_elementwise_kernelIZZZNS0_54_GLOBAL__N__d8c5977b_16_LinearAlgebra_cu_9e10b42f_321716addr_kernel_cudaERNS_14TensorIteratorERKN3c106ScalarES8_ENKUlvE_clEvENKUlvE6_clEvEUlNS5_7complexIdEESC_SC_E0_St5arrayIPcLm4EELi4E23TrivialOffsetCalculatorILi3EjESH_ILi1EjENS0_6memory12LoadWithCastILi3EEENSK_13StoreWithCastILi1EEEEEviT_T0_T2_T3_T4_T5_)
        /*0ba8*/ 	.word	0x00000040


	//----- nvinfo : EIATTR_FRAME_SIZE
	.align		4
.L_566:
        /*0bac*/ 	.byte	0x04, 0x11
        /*0bae*/ 	.short	(.L_568 - .L_567)
	.align		4
.L_567:
        /*0bb0*/ 	.word	index@(_ZN2at6native27unrolled_elementwise_kernelIZZZNS0_54_GLOBAL__N__d8c5977b_16_LinearAlgebra_cu_9e10b42f_321716addr_kernel_cudaERNS_14TensorIteratorERKN3c106ScalarES8_ENKUlvE_clEvENKUlvE6_clEvEUlNS5_7complexIdEESC_SC_E0_St5arrayIPcLm4EELi4E23TrivialOffsetCalculatorILi3EjESH_ILi1EjENS0_6memory12LoadWithCastILi3EEENSK_13StoreWithCastILi1EEEEEviT_T0_T2_T3_T4_T5_)
        /*0bb4*/ 	.word	0x00000010


	//----- nvinfo : EIATTR_REGCOUNT
	.align		4
.L_568:
        /*0bb8*/ 	.byte	0x04, 0x2f
        /*0bba*/ 	.short	(.L_570 - .L_569)
	.align		4
.L_569:
        /*0bbc*/ 	.word	index@(_ZN2at6native18elementwise_kernelILi128ELi4EZNS0_15gpu_kernel_implIZZZNS0_54_GLOBAL__N__d8c5977b_16_LinearAlgebra_cu_9e10b42f_321716addr_kernel_cudaERNS_14TensorIteratorERKN3c106ScalarES9_ENKUlvE_clEvENKUlvE6_clEvEUlNS6_7complexIdEESD_SD_E0_EEvRNS_18TensorIteratorBaseERKT_EUliE_EEviT1_)
        /*0bc0*/ 	.word	0x00000022


	//----- nvinfo : EIATTR_FRAME_SIZE
	.align		4
.L_570:
        /*0bc4*/ 	.byte	0x04, 0x11
        /*0bc6*/ 	.short	(.L_572 - .L_571)
	.align		4
.L_571:
        /*0bc8*/ 	.word	index@(_ZN2at6native18elementwise_kernelILi128ELi4EZNS0_15gpu_kernel_implIZZZNS0_54_GLOBAL__N__d8c5977b_16_LinearAlgebra_cu_9e10b42f_321716addr_kernel_cudaERNS_14TensorIteratorERKN3c106ScalarES9_ENKUlvE_clEvENKUlvE6_clEvEUlNS6_7complexIdEESD_SD_E0_EEvRNS_18TensorIteratorBaseERKT_EUliE_EEviT1_)
        /*0bcc*/ 	.word	0x00000000


	//----- nvinfo : EIATTR_REGCOUNT
	.align		4
.L_572:
        /*0bd0*/ 	.byte	0x04, 0x2f
        /*0bd2*/ 	.short	(.L_574 - .L_573)
	.align		4
.L_573:
        /*0bd4*/ 	.word	index@(_ZN2at6native29vectorized_elementwise_kernelILi8EZZZNS0_54_GLOBAL__N__d8c5977b_16_LinearAlgebra_cu_9e10b42f_321716addr_kernel_cudaERNS_14TensorIteratorERKN3c106ScalarES8_ENKUlvE_clEvENKUlvE7_clEvEUlNS5_7complexIfEESC_SC_E_St5arrayIPcLm4EEEEviT0_T1_)
        /*0bd8*/ 	.word	0x00000004


	//----- nvinfo : EIATTR_FRAME_SIZE
	.align		4
.L_574:
        /*0bdc*/ 	.byte	0x04, 0x11
        /*0bde*/ 	.short	(.L_576 - .L_575)
	.align		4
.L_575:
        /*0be0*/ 	.word	index@(_ZN2at6native29vectorized_elementwise_kernelILi8EZZZNS0_54_GLOBAL__N__d8c5977b_16_LinearAlgebra_cu_9e10b42f_321716addr_kernel_cudaERNS_14TensorIteratorERKN3c106ScalarES8_ENKUlvE_clEvENKUlvE7_clEvEUlNS5_7complexIfEESC_SC_E_St5arrayIPcLm4EEEEviT0_T1_)
        /*0be4*/ 	.word	0x00000000


	//----- nvinfo : EIATTR_REGCOUNT
	.align		4
.L_576:
        /*0be8*/ 	.byte	0x04, 0x2f
        /*0bea*/ 	.short	(.L_578 - .L_577)
	.align		4
.L_577:
        /*0bec*/ 	.word	index@(_ZN2at6native29vectorized_elementwise_kernelILi4EZZZNS0_54_GLOBAL__N__d8c5977b_16_LinearAlgebra_cu_9e10b42f_321716addr_kernel_cudaERNS_14TensorIteratorERKN3c106ScalarES8_ENKUlvE_clEvENKUlvE7_clEvEUlNS5_7complexIfEESC_SC_E_St5arrayIPcLm4EEEEviT0_T1_)
        /*0bf0*/ 	.word	0x00000028


	//----- nvinfo : EIATTR_FRAME_SIZE
	.align		4
.L_578:
        /*0bf4*/ 	.byte	0x04, 0x11
        /*0bf6*/ 	.short	(.L_580 - .L_579)
	.align		4
.L_579:
        /*0bf8*/ 	.word	index@(_ZN2at6native29vectorized_elementwise_kernelILi4EZZZNS0_54_GLOBAL__N__d8c5977b_16_LinearAlgebra_cu_9e10b42f_321716addr_kernel_cudaERNS_14TensorIteratorERKN3c106ScalarES8_ENKUlvE_clEvENKUlvE7_clEvEUlNS5_7complexIfEESC_SC_E_St5arrayIPcLm4EEEEviT0_T1_)
        /*0bfc*/ 	.word	0x00000000


	//----- nvinfo : EIATTR_REGCOUNT
	.align		4
.L_580:
        /*0c00*/ 	.byte	0x04, 0x2f
        /*0c02*/ 	.short	(.L_582 - .L_581)
	.align		4
.L_581:
        /*0c04*/ 	.word	index@(_ZN2at6native29vectorized_elementwise_kernelILi2EZZZNS0_54_GLOBAL__N__d8c5977b_16_LinearAlgebra_cu_9e10b42f_321716addr_kernel_cudaERNS_14TensorIteratorERKN3c106ScalarES8_ENKUlvE_clEvENKUlvE7_clEvEUlNS5_7complexIfEESC_SC_E_St5arrayIPcLm4EEEEviT0_T1_)
        /*0c08*/ 	.word	0x00000028


	//----- nvinfo : EIATTR_FRAME_SIZE
	.align		4
.L_582:
        /*0c0c*/ 	.byte	0x04, 0x11
        /*0c0e*/ 	.short	(.L_584 - .L_583)
	.align		4
.L_583:
        /*0c10*/ 	.word	index@(_ZN2at6native29vectorized_elementwise_kernelILi2EZZZNS0_54_GLOBAL__N__d8c5977b_16_LinearAlgebra_cu_9e10b42f_321716addr_kernel_cudaERNS_14TensorIteratorERKN3c106ScalarES8_ENKUlvE_clEvENKUlvE7_clEvEUlNS5_7complexIfEESC_SC_E_St5arrayIPcLm4EEEEviT0_T1_)
        /*0c14*/ 	.word	0x00000000


	//----- nvinfo : EIATTR_REGCOUNT
	.align		4
.L_584:
        /*0c18*/ 	.byte	0x04, 0x2f
        /*0c1a*/ 	.short	(.L_586 - .L_585)
	.align		4
.L_585:
        /*0c1c*/ 	.word	index@(_ZN2at6native27unrolled_elementwise_kernelIZZZNS0_54_GLOBAL__N__d8c5977b_16_LinearAlgebra_cu_9e10b42f_321716addr_kernel_cudaERNS_14TensorIteratorERKN3c106ScalarES8_ENKUlvE_clEvENKUlvE7_clEvEUlNS5_7complexIfEESC_SC_E_St5arrayIPcLm4EELi4E23TrivialOffsetCalculatorILi3EjESH_ILi1EjENS0_6memory15LoadWithoutCastENSK_16StoreWithoutCastEEEviT_T0_T2_T3_T4_T5_)
        /*0c20*/ 	.word	0x00000020


	//----- nvinfo : EIATTR_FRAME_SIZE
	.align		4
.L_586:
        /*0c24*/ 	.byte	0x04, 0x11
        /*0c26*/ 	.short	(.L_588 - .L_587)
	.align		4
.L_587:
        /*0c28*/ 	.word	index@(_ZN2at6native27unrolled_elementwise_kernelIZZZNS0_54_GLOBAL__N__d8c5977b_16_LinearAlgebra_cu_9e10b42f_321716addr_kernel_cudaERNS_14TensorIteratorERKN3c106ScalarES8_ENKUlvE_clEvENKUlvE7_clEvEUlNS5_7complexIfEESC_SC_E_St5arrayIPcLm4EELi4E23TrivialOffsetCalculatorILi3EjESH_ILi1EjENS0_6memory15LoadWithoutCastENSK_16StoreWithoutCastEEEviT_T0_T2_T3_T4_T5_)
        /*0c2c*/ 	.word	0x00000000


	//----- nvinfo : EIATTR_REGCOUNT
	.align		4
.L_588:
        /*0c30*/ 	.byte	0x04, 0x2f
        /*0c32*/ 	.short	(.L_590 - .L_589)
	.align		4
.L_589:
        /*0c34*/ 	.word	index@(_ZN2at6native18elementwise_kernelILi128ELi2EZNS0_22gpu_kernel_impl_nocastIZZZNS0_54_GLOBAL__N__d8c5977b_16_LinearAlgebra_cu_9e10b42f_321716addr_kernel_cudaERNS_14TensorIteratorERKN3c106ScalarES9_ENKUlvE_clEvENKUlvE7_clEvEUlNS6_7complexIfEESD_SD_E_EEvRNS_18TensorIteratorBaseERKT_EUliE_EEviT1_)
        /*0c38*/ 	.word	0x0000000e


	//----- nvinfo : EIATTR_FRAME_SIZE
	.align		4
.L_590:
        /*0c3c*/ 	.byte	0x04, 0x11
        /*0c3e*/ 	.short	(.L_592 - .L_591)
	.align		4
.L_591:
        /*0c40*/ 	.word	index@(_ZN2at6native18elementwise_kernelILi128ELi2EZNS0_22gpu_kernel_impl_nocastIZZZNS0_54_GLOBAL__N__d8c5977b_16_LinearAlgebra_cu_9e10b42f_321716addr_kernel_cudaERNS_14TensorIteratorERKN3c106ScalarES9_ENKUlvE_clEvENKUlvE7_clEvEUlNS6_7complexIfEESD_SD_E_EEvRNS_18TensorIteratorBaseERKT_EUliE_EEviT1_)
        /*0c44*/ 	.word	0x00000000


	//----- nvinfo : EIATTR_REGCOUNT
	.align		4
.L_592:
        /*0c48*/ 	.byte	0x04, 0x2f
        /*0c4a*/ 	.short	(.L_594 - .L_593)
	.align		4
.L_593:
        /*0c4c*/ 	.word	index@(_ZN2at6native27unrolled_elementwise_kernelIZZZNS0_54_GLOBAL__N__d8c5977b_16_LinearAlgebra_cu_9e10b42f_321716addr_kernel_cudaERNS_14TensorIteratorERKN3c106ScalarES8_ENKUlvE_clEvENKUlvE7_clEvEUlNS5_7complexIfEESC_SC_E_St5arrayIPcLm4EELi4E23TrivialOffsetCalculatorILi3EjESH_ILi1EjENS0_6memory12LoadWithCastILi3EEENSK_13StoreWithCastILi1EEEEEviT_T0_T2_T3_T4_T5_)
        /*0c50*/ 	.word	0x00000028


	//----- nvinfo : EIATTR_FRAME_SIZE
	.align		4
.L_594:
        /*0c54*/ 	.byte	0x04, 0x11
        /*0c56*/ 	.short	(.L_596 - .L_595)
	.align		4
.L_595:
        /*0c58*/ 	.word	index@(_ZN2at6native27unrolled_elementwise_kernelIZZZNS0_54_GLOBAL__N__d8c5977b_16_LinearAlgebra_cu_9e10b42f_321716addr_kernel_cudaERNS_14TensorIteratorERKN3c106ScalarES8_ENKUlvE_clEvENKUlvE7_clEvEUlNS5_7complexIfEESC_SC_E_St5arrayIPcLm4EELi4E23TrivialOffsetCalculatorILi3EjESH_ILi1EjENS0_6memory12LoadWithCastILi3EEENSK_13StoreWithCastILi1EEEEEviT_T0_T2_T3_T4_T5_)
        /*0c5c*/ 	.word	0x00000000


	//----- nvinfo : EIATTR_REGCOUNT
	.align		4
.L_596:
        /*0c60*/ 	.byte	0x04, 0x2f
        /*0c62*/ 	.short	(.L_598 - .L_597)
	.align		4
.L_597:
        /*0c64*/ 	.word	index@(_ZN2at6native18elementwise_kernelILi128ELi4EZNS0_15gpu_kernel_implIZZZNS0_54_GLOBAL__N__d8c5977b_16_LinearAlgebra_cu_9e10b42f_321716addr_kernel_cudaERNS_14TensorIteratorERKN3c106ScalarES9_ENKUlvE_clEvENKUlvE7_clEvEUlNS6_7complexIfEESD_SD_E_EEvRNS_18TensorIteratorBaseERKT_EUliE_EEviT1_)
        /*0c68*/ 	.word	0x0000001b


	//----- nvinfo : EIATTR_FRAME_SIZE
	.align		4
.L_598:
        /*0c6c*/ 	.byte	0x04, 0x11
        /*0c6e*/ 	.short	(.L_600 - .L_599)
	.align		4
.L_599:
        /*0c70*/ 	.word	index@(_ZN2at6native18elementwise_kernelILi128ELi4EZNS0_15gpu_kernel_implIZZZNS0_54_GLOBAL__N__d8c5977b_16_LinearAlgebra_cu_9e10b42f_321716addr_kernel_cudaERNS_14TensorIteratorERKN3c106ScalarES9_ENKUlvE_clEvENKUlvE7_clEvEUlNS6_7complexIfEESD_SD_E_EEvRNS_18TensorIteratorBaseERKT_EUliE_EEviT1_)
        /*0c74*/ 	.word	0x00000000


	//----- nvinfo : EIATTR_REGCOUNT
	.align		4
.L_600:
        /*0c78*/ 	.byte	0x04, 0x2f
        /*0c7a*/ 	.short	(.L_602 - .L_601)
	.align		4
.L_601:
        /*0c7c*/ 	.word	index@(_ZN2at6native29vectorized_elementwise_kernelILi8EZZZNS0_54_GLOBAL__N__d8c5977b_16_LinearAlgebra_cu_9e10b42f_321716addr_kernel_cudaERNS_14TensorIteratorERKN3c106ScalarES8_ENKUlvE_clEvENKUlvE7_clEvEUlNS5_7complexIfEESC_SC_E0_St5arrayIPcLm4EEEEviT0_T1_)
        /*0c80*/ 	.word	0x00000004


	//----- nvinfo : EIATTR_FRAME_SIZE
	.align		4
.L_602:
        /*0c84*/ 	.byte	0x04, 0x11
        /*0c86*/ 	.short	(.L_604 - .L_603)
	.align		4
.L_603:
        /*0c88*/ 	.word	index@(_ZN2at6native29vectorized_elementwise_kernelILi8EZZZNS0_54_GLOBAL__N__d8c5977b_16_LinearAlgebra_cu_9e10b42f_321716addr_kernel_cudaERNS_14TensorIteratorERKN3c106ScalarES8_ENKUlvE_clEvENKUlvE7_clEvEUlNS5_7complexIfEESC_SC_E0_St5arrayIPcLm4EEEEviT0_T1_)
        /*0c8c*/ 	.word	0x00000000


	//----- nvinfo : EIATTR_REGCOUNT
	.align		4
.L_604:
        /*0c90*/ 	.byte	0x04, 0x2f
        /*0c92*/ 	.short	(.L_606 - .L_605)
	.align		4
.L_605:
        /*0c94*/ 	.word	index@(_ZN2at6native29vectorized_elementwise_kernelILi4EZZZNS0_54_GLOBAL__N__d8c5977b_16_LinearAlgebra_cu_9e10b42f_321716addr_kernel_cudaERNS_14TensorIteratorERKN3c106ScalarES8_ENKUlvE_clEvENKUlvE7_clEvEUlNS5_7complexIfEESC_SC_E0_St5arrayIPcLm4EEEEviT0_T1_)
        /*0c98*/ 	.word	0x00000040


	//----- nvinfo : EIATTR_FRAME_SIZE
	.align		4
.L_606:
        /*0c9c*/ 	.byte	0x04, 0x11
        /*0c9e*/ 	.short	(.L_608 - .L_607)
	.align		4
.L_607:
        /*0ca0*/ 	.word	index@(_ZN2at6native29vectorized_elementwise_kernelILi4EZZZNS0_54_GLOBAL__N__d8c5977b_16_LinearAlgebra_cu_9e10b42f_321716addr_kernel_cudaERNS_14TensorIteratorERKN3c106ScalarES8_ENKUlvE_clEvENKUlvE7_clEvEUlNS5_7complexIfEESC_SC_E0_St5arrayIPcLm4EEEEviT0_T1_)
        /*0ca4*/ 	.word	0x00000000


	//----- nvinfo : EIATTR_REGCOUNT
	.align		4
.L_608:
        /*0ca8*/ 	.byte	0x04, 0x2f
        /*0caa*/ 	.short	(.L_610 - .L_609)
	.align		4
.L_609:
        /*0cac*/ 	.word	index@(_ZN2at6native29vectorized_elementwise_kernelILi2EZZZNS0_54_GLOBAL__N__d8c5977b_16_LinearAlgebra_cu_9e10b42f_321716addr_kernel_cudaERNS_14TensorIteratorERKN3c106ScalarES8_ENKUlvE_clEvENKUlvE7_clEvEUlNS5_7complexIfEESC_SC_E0_St5arrayIPcLm4EEEEviT0_T1_)
        /*0cb0*/ 	.word	0x00000040


	//----- nvinfo : EIATTR_FRAME_SIZE
	.align		4
.L_610:
        /*0cb4*/ 	.byte	0x04, 0x11
        /*0cb6*/ 	.short	(.L_612 - .L_611)
	.align		4
.L_611:
        /*0cb8*/ 	.word	index@(_ZN2at6native29vectorized_elementwise_kernelILi2EZZZNS0_54_GLOBAL__N__d8c5977b_16_LinearAlgebra_cu_9e10b42f_321716addr_kernel_cudaERNS_14TensorIteratorERKN3c106ScalarES8_ENKUlvE_clEvENKUlvE7_clEvEUlNS5_7complexIfEESC_SC_E0_St5arrayIPcLm4EEEEviT0_T1_)
        /*0cbc*/ 	.word	0x00000000


	//----- nvinfo : EIATTR_REGCOUNT
	.align		4
.L_612:
        /*0cc0*/ 	.byte	0x04, 0x2f
        /*0cc2*/ 	.short	(.L_614 - .L_613)
	.align		4
.L_613:
        /*0cc4*/ 	.word	index@(_ZN2at6native27unrolled_elementwise_kernelIZZZNS0_54_GLOBAL__N__d8c5977b_16_LinearAlgebra_cu_9e10b42f_321716addr_kernel_cudaERNS_14TensorIteratorERKN3c106ScalarES8_ENKUlvE_clEvENKUlvE7_clEvEUlNS5_7complexIfEESC_SC_E0_St5arrayIPcLm4EELi4E23TrivialOffsetCalculatorILi3EjESH_ILi1EjENS0_6memory15LoadWithoutCastENSK_16StoreWithoutCastEEEviT_T0_T2_T3_T4_T5_)
        /*0cc8*/ 	.word	0x00000028


	//----- nvinfo : EIATTR_FRAME_SIZE
	.align		4
.L_614:
        /*0ccc*/ 	.byte	0x04, 0x11
        /*0cce*/ 	.short	(.L_616 - .L_615)
	.align		4
.L_615:
        /*0cd0*/ 	.word	index@(_ZN2at6native27unrolled_elementwise_kernelIZZZNS0_54_GLOBAL__N__d8c5977b_16_LinearAlgebra_cu_9e10b42f_321716addr_kernel_cudaERNS_14TensorIteratorERKN3c106ScalarES8_ENKUlvE_clEvENKUlvE7_clEvEUlNS5_7complexIfEESC_SC_E0_St5arrayIPcLm4EELi4E23TrivialOffsetCalculatorILi3EjESH_ILi1EjENS0_6memory15LoadWithoutCastENSK_16StoreWithoutCastEEEviT_T0_T2_T3_T4_T5_)
        /*0cd4*/ 	.word	0x00000000


	//----- nvinfo : EIATTR_REGCOUNT
	.align		4
.L_616:
        /*0cd8*/ 	.byte	0x04, 0x2f
        /*0cda*/ 	.short	(.L_618 - .L_617)
	.align		4
.L_617:
        /*0cdc*/ 	.word	index@(_ZN2at6native18elementwise_kernelILi128ELi2EZNS0_22gpu_kernel_impl_nocastIZZZNS0_54_GLOBAL__N__d8c5977b_16_LinearAlgebra_cu_9e10b42f_321716addr_kernel_cudaERNS_14TensorIteratorERKN3c106ScalarES9_ENKUlvE_clEvENKUlvE7_clEvEUlNS6_7complexIfEESD_SD_E0_EEvRNS_18TensorIteratorBaseERKT_EUliE_EEviT1_)
        /*0ce0*/ 	.word	0x0000000e


	//----- nvinfo : EIATTR_FRAME_SIZE
	.align		4
.L_618:
        /*0ce4*/ 	.byte	0x04, 0x11
        /*0ce6*/ 	.short	(.L_620 - .L_619)
	.align		4
.L_619:
        /*0ce8*/ 	.word	index@(_ZN2at6native18elementwise_kernelILi128ELi2EZNS0_22gpu_kernel_impl_nocastIZZZNS0_54_GLOBAL__N__d8c5977b_16_LinearAlgebra_cu_9e10b42f_321716addr_kernel_cudaERNS_14TensorIteratorERKN3c106ScalarES9_ENKUlvE_clEvENKUlvE7_clEvEUlNS6_7complexIfEESD_SD_E0_EEvRNS_18TensorIteratorBaseERKT_EUliE_EEviT1_)
        /*0cec*/ 	.word	0x00000000


	//----- nvinfo : EIATTR_REGCOUNT
	.align		4
.L_620:
        /*0cf0*/ 	.byte	0x04, 0x2f
        /*0cf2*/ 	.short	(.L_622 - .L_621)
	.align		4
.L_621:
        /*0cf4*/ 	.word	index@(_ZN2at6native27unrolled_elementwise_kernelIZZZNS0_54_GLOBAL__N__d8c5977b_16_LinearAlgebra_cu_9e10b42f_321716addr_kernel_cudaERNS_14TensorIteratorERKN3c106ScalarES8_ENKUlvE_clEvENKUlvE7_clEvEUlNS5_7complexIfEESC_SC_E0_St5arrayIPcLm4EELi4E23TrivialOffsetCalculatorILi3EjESH_ILi1EjENS0_6memory12LoadWithCastILi3EEENSK_13StoreWithCastILi1EEEEEviT_T0_T2_T3_T4_T5_)
        /*0cf8*/ 	.word	0x00000030


	//----- nvinfo : EIATTR_FRAME_SIZE
	.align		4
.L_622:
        /*0cfc*/ 	.byte	0x04, 0x11
        /*0cfe*/ 	.short	(.L_624 - .L_623)
	.align		4
.L_623:
        /*0d00*/ 	.word	index@(_ZN2at6native27unrolled_elementwise_kernelIZZZNS0_54_GLOBAL__N__d8c5977b_16_LinearAlgebra_cu_9e10b42f_321716addr_kernel_cudaERNS_14TensorIteratorERKN3c106ScalarES8_ENKUlvE_clEvENKUlvE7_clEvEUlNS5_7complexIfEESC_SC_E0_St5arrayIPcLm4EELi4E23TrivialOffsetCalculatorILi3EjESH_ILi1EjENS0_6memory12LoadWithCastILi3EEENSK_13StoreWithCastILi1EEEEEviT_T0_T2_T3_T4_T5_)
        /*0d04*/ 	.word	0x00000000


	//----- nvinfo : EIATTR_REGCOUNT
	.align		4
.L_624:
        /*0d08*/ 	.byte	0x04, 0x2f
        /*0d0a*/ 	.short	(.L_626 - .L_625)
	.align		4
.L_625:
        /*0d0c*/ 	.word	index@(_ZN2at6native18elementwise_kernelILi128ELi4EZNS0_15gpu_kernel_implIZZZNS0_54_GLOBAL__N__d8c5977b_16_LinearAlgebra_cu_9e10b42f_321716addr_kernel_cudaERNS_14TensorIteratorERKN3c106ScalarES9_ENKUlvE_clEvENKUlvE7_clEvEUlNS6_7complexIfEESD_SD_E0_EEvRNS_18TensorIteratorBaseERKT_EUliE_EEviT1_)
        /*0d10*/ 	.word	0x0000001c


	//----- nvinfo : EIATTR_FRAME_SIZE
	.align		4
.L_626:
        /*0d14*/ 	.byte	0x04, 0x11
        /*0d16*/ 	.short	(.L_628 - .L_627)
	.align		4
.L_627:
        /*0d18*/ 	.word	index@(_ZN2at6native18elementwise_kernelILi128ELi4EZNS0_15gpu_kernel_implIZZZNS0_54_GLOBAL__N__d8c5977b_16_LinearAlgebra_cu_9e10b42f_321716addr_kernel_cudaERNS_14TensorIteratorERKN3c106ScalarES9_ENKUlvE_clEvENKUlvE7_clEvEUlNS6_7complexIfEESD_SD_E0_EEvRNS_18TensorIteratorBaseERKT_EUliE_EEviT1_)
        /*0d1c*/ 	.word	0x00000000


	//----- nvinfo : EIATTR_REGCOUNT
	.align		4
.L_628:
        /*0d20*/ 	.byte	0x04, 0x2f
        /*0d22*/ 	.short	(.L_630 - .L_629)
	.align		4
.L_629:
        /*0d24*/ 	.word	index@(_ZN2at6native29vectorized_elementwise_kernelILi8EZZZNS0_54_GLOBAL__N__d8c5977b_16_LinearAlgebra_cu_9e10b42f_321716addr_kernel_cudaERNS_14TensorIteratorERKN3c106ScalarES8_ENKUlvE_clEvENKUlvE8_clEvEUlNS5_8BFloat16ESB_SB_E_St5arrayIPcLm4EEEEviT0_T1_)
        /*0d28*/ 	.word	0x00000004


	//----- nvinfo : EIATTR_FRAME_SIZE
	.align		4
.L_630:
        /*0d2c*/ 	.byte	0x04, 0x11
        /*0d2e*/ 	.short	(.L_632 - .L_631)
	.align		4
.L_631:
        /*0d30*/ 	.word	index@(_ZN2at6native29vectorized_elementwise_kernelILi8EZZZNS0_54_GLOBAL__N__d8c5977b_16_LinearAlgebra_cu_9e10b42f_321716addr_kernel_cudaERNS_14TensorIteratorERKN3c106ScalarES8_ENKUlvE_clEvENKUlvE8_clEvEUlNS5_8BFloat16ESB_SB_E_St5arrayIPcLm4EEEEviT0_T1_)
        /*0d34*/ 	.word	0x00000000


	//----- nvinfo : EIATTR_REGCOUNT
	.align		4
.L_632:
        /*0d38*/ 	.byte	0x04, 0x2f
        /*0d3a*/ 	.short	(.L_634 - .L_633)
	.align		4
.L_633:
        /*0d3c*/ 	.word	index@(_ZN2at6native29vectorized_elementwise_kernelILi4EZZZNS0_54_GLOBAL__N__d8c5977b_16_LinearAlgebra_cu_9e10b42f_321716addr_kernel_cudaERNS_14TensorIteratorERKN3c106ScalarES8_ENKUlvE_clEvENKUlvE8_clEvEUlNS5_8BFloat16ESB_SB_E_St5arrayIPcLm4EEEEviT0_T1_)
        /*0d40*/ 	.word	0x00000020


	//----- nvinfo : EIATTR_FRAME_SIZE
	.align		4
.L_634:
        /*0d44*/ 	.byte	0x04, 0x11
        /*0d46*/ 	.short	(.L_636 - .L_635)
	.align		4
.L_635:
        /*0d48*/ 	.word	index@(_ZN2at6native29vectorized_elementwise_kernelILi4EZZZNS0_54_GLOBAL__N__d8c5977b_16_LinearAlgebra_cu_9e10b42f_321716addr_kernel_cudaERNS_14TensorIteratorERKN3c106ScalarES8_ENKUlvE_clEvENKUlvE8_clEvEUlNS5_8BFloat16ESB_SB_E_St5arrayIPcLm4EEEEviT0_T1_)
        /*0d4c*/ 	.word	0x00000000


	//----- nvinfo : EIATTR_REGCOUNT
	.align		4
.L_636:
        /*0d50*/ 	.byte	0x04, 0x2f
        /*0d52*/ 	.short	(.L_638 - .L_637)
	.align		4
.L_637:
        /*0d54*/ 	.word	index@(_ZN2at6native29vectorized_elementwise_kernelILi2EZZZNS0_54_GLOBAL__N__d8c5977b_16_LinearAlgebra_cu_9e10b42f_321716addr_kernel_cudaERNS_14TensorIteratorERKN3c106ScalarES8_ENKUlvE_clEvENKUlvE8_clEvEUlNS5_8BFloat16ESB_SB_E_St5arrayIPcLm4EEEEviT0_T1_)
        /*0d58*/ 	.word	0x00000020


	//----- nvinfo : EIATTR_FRAME_SIZE
	.align		4
.L_638:
        /*0d5c*/ 	.byte	0x04, 0x11
        /*0d5e*/ 	.short	(.L_640 - .L_639)
	.align		4
.L_639:
        /*0d60*/ 	.word	index@(_ZN2at6native29vectorized_elementwise_kernelILi2EZZZNS0_54_GLOBAL__N__d8c5977b_16_LinearAlgebra_cu_9e10b42f_321716addr_kernel_cudaERNS_14TensorIteratorERKN3c106ScalarES8_ENKUlvE_clEvENKUlvE8_clEvEUlNS5_8BFloat16ESB_SB_E_St5arrayIPcLm4EEEEviT0_T1_)
        /*0d64*/ 	.word	0x00000000


	//----- nvinfo : EIATTR_REGCOUNT
	.align		4
.L_640:
        /*0d68*/ 	.byte	0x04, 0x2f
        /*0d6a*/ 	.short	(.L_642 - .L_641)
	.align		4
.L_641:
        /*0d6c*/ 	.word	index@(_ZN2at6native27unrolled_elementwise_kernelIZZZNS0_54_GLOBAL__N__d8c5977b_16_LinearAlgebra_cu_9e10b42f_321716addr_kernel_cudaERNS_14TensorIteratorERKN3c106ScalarES8_ENKUlvE_clEvENKUlvE8_clEvEUlNS5_8BFloat16ESB_SB_E_St5arrayIPcLm4EELi4E23TrivialOffsetCalculatorILi3EjESG_ILi1EjENS0_6memory15LoadWithoutCastENSJ_16StoreWithoutCastEEEviT_T0_T2_T3_T4_T5_)
        /*0d70*/ 	.word	0x0000001e


	//----- nvinfo : EIATTR_FRAME_SIZE
	.align		4
.L_642:
        /*0d74*/ 	.byte	0x04, 0x11
        /*0d76*/ 	.short	(.L_644 - .L_643)
	.align		4
.L_643:
        /*0d78*/ 	.word	index@(_ZN2at6native27unrolled_elementwise_kernelIZZZNS0_54_GLOBAL__N__d8c5977b_16_LinearAlgebra_cu_9e10b42f_321716addr_kernel_cudaERNS_14TensorIteratorERKN3c106ScalarES8_ENKUlvE_clEvENKUlvE8_clEvEUlNS5_8BFloat16ESB_SB_E_St5arrayIPcLm4EELi4E23TrivialOffsetCalculatorILi3EjESG_ILi1EjENS0_6memory15LoadWithoutCastENSJ_16StoreWithoutCastEEEviT_T0_T2_T3_T4_T5_)
        /*0d7c*/ 	.word	0x00000000


	//----- nvinfo : EIATTR_REGCOUNT
	.align		4
.L_644:
        /*0d80*/ 	.byte	0x04, 0x2f
        /*0d82*/ 	.short	(.L_646 - .L_645)
	.align		4
.L_645:
        /*0d84*/ 	.word	index@(_ZN2at6native18elementwise_kernelILi128ELi4EZNS0_22gpu_kernel_impl_nocastIZZZNS0_54_GLOBAL__N__d8c5977b_16_LinearAlgebra_cu_9e10b42f_321716addr_kernel_cudaERNS_14TensorIteratorERKN3c106ScalarES9_ENKUlvE_clEvENKUlvE8_clEvEUlNS6_8BFloat16ESC_SC_E_EEvRNS_18TensorIteratorBaseERKT_EUliE_EEviT1_)
        /*0d88*/ 	.word	0x0000000c


	//----- nvinfo : EIATTR_FRAME_SIZE
	.align		4
.L_646:
        /*0d8c*/ 	.byte	0x04, 0x11
        /*0d8e*/ 	.short	(.L_648 - .L_647)
	.align		4
.L_647:
        /*0d90*/ 	.word	index@(_ZN2at6native18elementwise_kernelILi128ELi4EZNS0_22gpu_kernel_impl_nocastIZZZNS0_54_GLOBAL__N__d8c5977b_16_LinearAlgebra_cu_9e10b42f_321716addr_kernel_cudaERNS_14TensorIteratorERKN3c106ScalarES9_ENKUlvE_clEvENKUlvE8_clEvEUlNS6_8BFloat16ESC_SC_E_EEvRNS_18TensorIteratorBaseERKT_EUliE_EEviT1_)
        /*0d94*/ 	.word	0x00000000


	//----- nvinfo : EIATTR_REGCOUNT
	.align		4
.L_648:
        /*0d98*/ 	.byte	0x04, 0x2f
        /*0d9a*/ 	.short	(.L_650 - .L_649)
	.align		4
.L_649:
        /*0d9c*/ 	.word	index@(_ZN2at6native27unrolled_elementwise_kernelIZZZNS0_54_GLOBAL__N__d8c5977b_16_LinearAlgebra_cu_9e10b42f_321716addr_kernel_cudaERNS_14TensorIteratorERKN3c106ScalarES8_ENKUlvE_clEvENKUlvE8_clEvEUlNS5_8BFloat16ESB_SB_E_St5arrayIPcLm4EELi4E23TrivialOffsetCalculatorILi3EjESG_ILi1EjENS0_6memory12LoadWithCastILi3EEENSJ_13StoreWithCastILi1EEEEEviT_T0_T2_T3_T4_T5_)
        /*0da0*/ 	.word	0x00000020


	//----- nvinfo : EIATTR_FRAME_SIZE
	.align		4
.L_650:
        /*0da4*/ 	.byte	0x04, 0x11
        /*0da6*/ 	.short	(.L_652 - .L_651)
	.align		4
.L_651:
        /*0da8*/ 	.word	index@(_ZN2at6native27unrolled_elementwise_kernelIZZZNS0_54_GLOBAL__N__d8c5977b_16_LinearAlgebra_cu_9e10b42f_321716addr_kernel_cudaERNS_14TensorIteratorERKN3c106ScalarES8_ENKUlvE_clEvENKUlvE8_clEvEUlNS5_8BFloat16ESB_SB_E_St5arrayIPcLm4EELi4E23TrivialOffsetCalculatorILi3EjESG_ILi1EjENS0_6memory12LoadWithCastILi3EEENSJ_13StoreWithCastILi1EEEEEviT_T0_T2_T3_T4_T5_)
        /*0dac*/ 	.word	0x00000000


	//----- nvinfo : EIATTR_REGCOUNT
	.align		4
.L_652:
        /*0db0*/ 	.byte	0x04, 0x2f
        /*0db2*/ 	.short	(.L_654 - .L_653)
	.align		4
.L_653:
        /*0db4*/ 	.word	index@(_ZN2at6native18elementwise_kernelILi128ELi4EZNS0_15gpu_kernel_implIZZZNS0_54_GLOBAL__N__d8c5977b_16_LinearAlgebra_cu_9e10b42f_321716addr_kernel_cudaERNS_14TensorIteratorERKN3c106ScalarES9_ENKUlvE_clEvENKUlvE8_clEvEUlNS6_8BFloat16ESC_SC_E_EEvRNS_18TensorIteratorBaseERKT_EUliE_EEviT1_)
        /*0db8*/ 	.word	0x0000001b


	//----- nvinfo : EIATTR_FRAME_SIZE
	.align		4
.L_654:
        /*0dbc*/ 	.byte	0x04, 0x11
        /*0dbe*/ 	.short	(.L_656 - .L_655)
	.align		4
.L_655:
        /*0dc0*/ 	.word	index@(_ZN2at6native18elementwise_kernelILi128ELi4EZNS0_15gpu_kernel_implIZZZNS0_54_GLOBAL__N__d8c5977b_16_LinearAlgebra_cu_9e10b42f_321716addr_kernel_cudaERNS_14TensorIteratorERKN3c106ScalarES9_ENKUlvE_clEvENKUlvE8_clEvEUlNS6_8BFloat16ESC_SC_E_EEvRNS_18TensorIteratorBaseERKT_EUliE_EEviT1_)
        /*0dc4*/ 	.word	0x00000000


	//----- nvinfo : EIATTR_REGCOUNT
	.align		4
.L_656:
        /*0dc8*/ 	.byte	0x04, 0x2f
        /*0dca*/ 	.short	(.L_658 - .L_657)
	.align		4
.L_657:
        /*0dcc*/ 	.word	index@(_ZN2at6native29vectorized_elementwise_kernelILi8EZZZNS0_54_GLOBAL__N__d8c5977b_16_LinearAlgebra_cu_9e10b42f_321716addr_kernel_cudaERNS_14TensorIteratorERKN3c106ScalarES8_ENKUlvE_clEvENKUlvE8_clEvEUlNS5_8BFloat16ESB_SB_E0_St5arrayIPcLm4EEEEviT0_T1_)
        /*0dd0*/ 	.word	0x00000004


	//----- nvinfo : EIATTR_FRAME_SIZE
	.align		4
.L_658:
        /*0dd4*/ 	.byte	0x04, 0x11
        /*0dd6*/ 	.short	(.L_660 - .L_659)
	.align		4
.L_659:
        /*0dd8*/ 	.word	index@(_ZN2at6native29vectorized_elementwise_kernelILi8EZZZNS0_54_GLOBAL__N__d8c5977b_16_LinearAlgebra_cu_9e10b42f_321716addr_kernel_cudaERNS_14TensorIteratorERKN3c106ScalarES8_ENKUlvE_clEvENKUlvE8_clEvEUlNS5_8BFloat16ESB_SB_E0_St5arrayIPcLm4EEEEviT0_T1_)
        /*0ddc*/ 	.word	0x00000000


	//----- nvinfo : EIATTR_REGCOUNT
	.align		4
.L_660:
        /*0de0*/ 	.byte	0x04, 0x2f
        /*0de2*/ 	.short	(.L_662 - .L_661)
	.align		4
.L_661:
        /*0de4*/ 	.word	index@(_ZN2at6native29vectorized_elementwise_kernelILi4EZZZNS0_54_GLOBAL__N__d8c5977b_16_LinearAlgebra_cu_9e10b42f_321716addr_kernel_cudaERNS_14TensorIteratorERKN3c106ScalarES8_ENKUlvE_clEvENKUlvE8_clEvEUlNS5_8BFloat16ESB_SB_E0_St5arrayIPcLm4EEEEviT0_T1_)
        /*0de8*/ 	.word	0x00000028


	//----- nvinfo : EIATTR_FRAME_SIZE
	.align		4
.L_662:
        /*0dec*/ 	.byte	0x04, 0x11
        /*0dee*/ 	.short	(.L_664 - .L_663)
	.align		4
.L_663:
        /*0df0*/ 	.word	index@(_ZN2at6native29vectorized_elementwise_kernelILi4EZZZNS0_54_GLOBAL__N__d8c5977b_16_LinearAlgebra_cu_9e10b42f_321716addr_kernel_cudaERNS_14TensorIteratorERKN3c106ScalarES8_ENKUlvE_clEvENKUlvE8_clEvEUlNS5_8BFloat16ESB_SB_E0_St5arrayIPcLm4EEEEviT0_T1_)
        /*0df4*/ 	.word	0x00000000


	//----- nvinfo : EIATTR_REGCOUNT
	.align		4
.L_664:
        /*0df8*/ 	.byte	0x04, 0x2f
        /*0dfa*/ 	.short	(.L_666 - .L_665)
	.align		4
.L_665:
        /*0dfc*/ 	.word	index@(_ZN2at6native29vectorized_elementwise_kernelILi2EZZZNS0_54_GLOBAL__N__d8c5977b_16_LinearAlgebra_cu_9e10b42f_321716addr_kernel_cudaERNS_14TensorIteratorERKN3c106ScalarES8_ENKUlvE_clEvENKUlvE8_clEvEUlNS5_8BFloat16ESB_SB_E0_St5arrayIPcLm4EEEEviT0_T1_)
        /*0e00*/ 	.word	0x00000028


	//----- nvinfo : EIATTR_FRAME_SIZE
	.align		4
.L_666:
        /*0e04*/ 	.byte	0x04, 0x11
        /*0e06*/ 	.short	(.L_668 - .L_667)
	.align		4
.L_667:
        /*0e08*/ 	.word	index@(_ZN2at6native29vectorized_elementwise_kernelILi2EZZZNS0_54_GLOBAL__N__d8c5977b_16_LinearAlgebra_cu_9e10b42f_321716addr_kernel_cudaERNS_14TensorIteratorERKN3c106ScalarES8_ENKUlvE_clEvENKUlvE8_clEvEUlNS5_8BFloat16ESB_SB_E0_St5arrayIPcLm4EEEEviT0_T1_)
        /*0e0c*/ 	.word	0x00000000


	//----- nvinfo : EIATTR_REGCOUNT
	.align		4
.L_668:
        /*0e10*/ 	.byte	0x04, 0x2f
        /*0e12*/ 	.short	(.L_670 - .L_669)
	.align		4
.L_669:
        /*0e14*/ 	.word	index@(_ZN2at6native27unrolled_elementwise_kernelIZZZNS0_54_GLOBAL__N__d8c5977b_16_LinearAlgebra_cu_9e10b42f_321716addr_kernel_cudaERNS_14TensorIteratorERKN3c106ScalarES8_ENKUlvE_clEvENKUlvE8_clEvEUlNS5_8BFloat16ESB_SB_E0_St5arrayIPcLm4EELi4E23TrivialOffsetCalculatorILi3EjESG_ILi1EjENS0_6memory15LoadWithoutCastENSJ_16StoreWithoutCastEEEviT_T0_T2_T3_T4_T5_)
        /*0e18*/ 	.word	0x00000020


	//----- nvinfo : EIATTR_FRAME_SIZE
	.align		4
.L_670:
        /*0e1c*/ 	.byte	0x04, 0x11
        /*0e1e*/ 	.short	(.L_672 - .L_671)
	.align		4
.L_671:
        /*0e20*/ 	.word	index@(_ZN2at6native27unrolled_elementwise_kernelIZZZNS0_54_GLOBAL__N__d8c5977b_16_LinearAlgebra_cu_9e10b42f_321716addr_kernel_cudaERNS_14TensorIteratorERKN3c106ScalarES8_ENKUlvE_clEvENKUlvE8_clEvEUlNS5_8BFloat16ESB_SB_E0_St5arrayIPcLm4EELi4E23TrivialOffsetCalculatorILi3EjESG_ILi1EjENS0_6memory15LoadWithoutCastENSJ_16StoreWithoutCastEEEviT_T0_T2_T3_T4_T5_)
        /*0e24*/ 	.word	0x00000000


	//----- nvinfo : EIATTR_REGCOUNT
	.align		4
.L_672:
        /*0e28*/ 	.byte	0x04, 0x2f
        /*0e2a*/ 	.short	(.L_674 - .L_673)
	.align		4
.L_673:
        /*0e2c*/ 	.word	index@(_ZN2at6native18elementwise_kernelILi128ELi4EZNS0_22gpu_kernel_impl_nocastIZZZNS0_54_GLOBAL__N__d8c5977b_16_LinearAlgebra_cu_9e10b42f_321716addr_kernel_cudaERNS_14TensorIteratorERKN3c106ScalarES9_ENKUlvE_clEvENKUlvE8_clEvEUlNS6_8BFloat16ESC_SC_E0_EEvRNS_18TensorIteratorBaseERKT_EUliE_EEviT1_)
        /*0e30*/ 	.word	0x0000000e


	//----- nvinfo : EIATTR_FRAME_SIZE
	.align		4
.L_674:
        /*0e34*/ 	.byte	0x04, 0x11
        /*0e36*/ 	.short	(.L_676 - .L_675)
	.align		4
.L_675:
        /*0e38*/ 	.word	index@(_ZN2at6native18elementwise_kernelILi128ELi4EZNS0_22gpu_kernel_impl_nocastIZZZNS0_54_GLOBAL__N__d8c5977b_16_LinearAlgebra_cu_9e10b42f_321716addr_kernel_cudaERNS_14TensorIteratorERKN3c106ScalarES9_ENKUlvE_clEvENKUlvE8_clEvEUlNS6_8BFloat16ESC_SC_E0_EEvRNS_18TensorIteratorBaseERKT_EUliE_EEviT1_)
        /*0e3c*/ 	.word	0x00000000


	//----- nvinfo : EIATTR_REGCOUNT
	.align		4
.L_676:
        /*0e40*/ 	.byte	0x04, 0x2f
        /*0e42*/ 	.short	(.L_678 - .L_677)
	.align		4
.L_677:
        /*0e44*/ 	.word	index@(_ZN2at6native27unrolled_elementwise_kernelIZZZNS0_54_GLOBAL__N__d8c5977b_16_LinearAlgebra_cu_9e10b42f_321716addr_kernel_cudaERNS_14TensorIteratorERKN3c106ScalarES8_ENKUlvE_clEvENKUlvE8_clEvEUlNS5_8BFloat16ESB_SB_E0_St5arrayIPcLm4EELi4E23TrivialOffsetCalculatorILi3EjESG_ILi1EjENS0_6memory12LoadWithCastILi3EEENSJ_13StoreWithCastILi1EEEEEviT_T0_T2_T3_T4_T5_)
        /*0e48*/ 	.word	0x00000020


	//----- nvinfo : EIATTR_FRAME_SIZE
	.align		4
.L_678:
        /*0e4c*/ 	.byte	0x04, 0x11
        /*0e4e*/ 	.short	(.L_680 - .L_679)
	.align		4
.L_679:
        /*0e50*/ 	.word	index@(_ZN2at6native27unrolled_elementwise_kernelIZZZNS0_54_GLOBAL__N__d8c5977b_16_LinearAlgebra_cu_9e10b42f_321716addr_kernel_cudaERNS_14TensorIteratorERKN3c106ScalarES8_ENKUlvE_clEvENKUlvE8_clEvEUlNS5_8BFloat16ESB_SB_E0_St5arrayIPcLm4EELi4E23TrivialOffsetCalculatorILi3EjESG_ILi1EjENS0_6memory12LoadWithCastILi3EEENSJ_13StoreWithCastILi1EEEEEviT_T0_T2_T3_T4_T5_)
        /*0e54*/ 	.word	0x00000000


	//----- nvinfo : EIATTR_REGCOUNT
	.align		4
.L_680:
        /*0e58*/ 	.byte	0x04, 0x2f
        /*0e5a*/ 	.short	(.L_682 - .L_681)
	.align		4
.L_681:
        /*0e5c*/ 	.word	index@(_ZN2at6native18elementwise_kernelILi128ELi4EZNS0_15gpu_kernel_implIZZZNS0_54_GLOBAL__N__d8c5977b_16_LinearAlgebra_cu_9e10b42f_321716addr_kernel_cudaERNS_14TensorIteratorERKN3c106ScalarES9_ENKUlvE_clEvENKUlvE8_clEvEUlNS6_8BFloat16ESC_SC_E0_EEvRNS_18TensorIteratorBaseERKT_EUliE_EEviT1_)
        /*0e60*/ 	.word	0x0000001c


	//----- nvinfo : EIATTR_FRAME_SIZE
	.align		4
.L_682:
        /*0e64*/ 	.byte	0x04, 0x11
        /*0e66*/ 	.short	(.L_684 - .L_683)
	.align		4
.L_683:
        /*0e68*/ 	.word	index@(_ZN2at6native18elementwise_kernelILi128ELi4EZNS0_15gpu_kernel_implIZZZNS0_54_GLOBAL__N__d8c5977b_16_LinearAlgebra_cu_9e10b42f_321716addr_kernel_cudaERNS_14TensorIteratorERKN3c106ScalarES9_ENKUlvE_clEvENKUlvE8_clEvEUlNS6_8BFloat16ESC_SC_E0_EEvRNS_18TensorIteratorBaseERKT_EUliE_EEviT1_)
        /*0e6c*/ 	.word	0x00000000


	//----- nvinfo : EIATTR_REGCOUNT
	.align		4
.L_684:
        /*0e70*/ 	.byte	0x04, 0x2f
        /*0e72*/ 	.short	(.L_686 - .L_685)
	.align		4
.L_685:
        /*0e74*/ 	.word	index@(_ZN2at6native29vectorized_elementwise_kernelILi8EZZZNS0_54_GLOBAL__N__d8c5977b_16_LinearAlgebra_cu_9e10b42f_321716addr_kernel_cudaERNS_14TensorIteratorERKN3c106ScalarES8_ENKUlvE_clEvENKUlvE9_clEvEUlNS5_4HalfESB_SB_E_St5arrayIPcLm4EEEEviT0_T1_)
        /*0e78*/ 	.word	0x00000004


	//----- nvinfo : EIATTR_FRAME_SIZE
	.align		4
.L_686:
        /*0e7c*/ 	.byte	0x04, 0x11
        /*0e7e*/ 	.short	(.L_688 - .L_687)
	.align		4
.L_687:
        /*0e80*/ 	.word	index@(_ZN2at6native29vectorized_elementwise_kernelILi8EZZZNS0_54_GLOBAL__N__d8c5977b_16_LinearAlgebra_cu_9e10b42f_321716addr_kernel_cudaERNS_14TensorIteratorERKN3c106ScalarES8_ENKUlvE_clEvENKUlvE9_clEvEUlNS5_4HalfESB_SB_E_St5arrayIPcLm4EEEEviT0_T1_)
        /*0e84*/ 	.word	0x00000000


	//----- nvinfo : EIATTR_REGCOUNT
	.align		4
.L_688:
        /*0e88*/ 	.byte	0x04, 0x2f
        /*0e8a*/ 	.short	(.L_690 - .L_689)
	.align		4
.L_689:
        /*0e8c*/ 	.word	index@(_ZN2at6native29vectorized_elementwise_kernelILi4EZZZNS0_54_GLOBAL__N__d8c5977b_16_LinearAlgebra_cu_9e10b42f_321716addr_kernel_cudaERNS_14TensorIteratorERKN3c106ScalarES8_ENKUlvE_clEvENKUlvE9_clEvEUlNS5_4HalfESB_SB_E_St5arrayIPcLm4EEEEviT0_T1_)
        /*0e90*/ 	.word	0x00000020


	//----- nvinfo : EIATTR_FRAME_SIZE
	.align		4
.L_690:
        /*0e94*/ 	.byte	0x04, 0x11
        /*0e96*/ 	.short	(.L_692 - .L_691)
	.align		4
.L_691:
        /*0e98*/ 	.word	index@(_ZN2at6native29vectorized_elementwise_kernelILi4EZZZNS0_54_GLOBAL__N__d8c5977b_16_LinearAlgebra_cu_9e10b42f_321716addr_kernel_cudaERNS_14TensorIteratorERKN3c106ScalarES8_ENKUlvE_clEvENKUlvE9_clEvEUlNS5_4HalfESB_SB_E_St5arrayIPcLm4EEEEviT0_T1_)
        /*0e9c*/ 	.word	0x00000000


	//----- nvinfo : EIATTR_REGCOUNT
	.align		4
.L_692:
        /*0ea0*/ 	.byte	0x04, 0x2f
        /*0ea2*/ 	.short	(.L_694 - .L_693)
	.align		4
.L_693:
        /*0ea4*/ 	.word	index@(_ZN2at6native29vectorized_elementwise_kernelILi2EZZZNS0_54_GLOBAL__N__d8c5977b_16_LinearAlgebra_cu_9e10b42f_321716addr_kernel_cudaERNS_14TensorIteratorERKN3c106ScalarES8_ENKUlvE_clEvENKUlvE9_clEvEUlNS5_4HalfESB_SB_E_St5arrayIPcLm4EEEEviT0_T1_)
        /*0ea8*/ 	.word	0x00000020


	//----- nvinfo : EIATTR_FRAME_SIZE
	.align		4
.L_694:
        /*0eac*/ 	.byte	0x04, 0x11
        /*0eae*/ 	.short	(.L_696 - .L_695)
	.align		4
.L_695:
        /*0eb0*/ 	.word	index@(_ZN2at6native29vectorized_elementwise_kernelILi2EZZZNS0_54_GLOBAL__N__d8c5977b_16_LinearAlgebra_cu_9e10b42f_321716addr_kernel_cudaERNS_14TensorIteratorERKN3c106ScalarES8_ENKUlvE_clEvENKUlvE9_clEvEUlNS5_4HalfESB_SB_E_St5arrayIPcLm4EEEEviT0_T1_)
        /*0eb4*/ 	.word	0x00000000


	//----- nvinfo : EIATTR_REGCOUNT
	.align		4
.L_696:
        /*0eb8*/ 	.byte	0x04, 0x2f
        /*0eba*/ 	.short	(.L_698 - .L_697)
	.align		4
.L_697:
        /*0ebc*/ 	.word	index@(_ZN2at6native27unrolled_elementwise_kernelIZZZNS0_54_GLOBAL__N__d8c5977b_16_LinearAlgebra_cu_9e10b42f_321716addr_kernel_cudaERNS_14TensorIteratorERKN3c106ScalarES8_ENKUlvE_clEvENKUlvE9_clEvEUlNS5_4HalfESB_SB_E_St5arrayIPcLm4EELi4E23TrivialOffsetCalculatorILi3EjESG_ILi1EjENS0_6memory15LoadWithoutCastENSJ_16StoreWithoutCastEEEviT_T0_T2_T3_T4_T5_)
        /*0ec0*/ 	.word	0x0000001c


	//----- nvinfo : EIATTR_FRAME_SIZE
	.align		4
.L_698:
        /*0ec4*/ 	.byte	0x04, 0x11
        /*0ec6*/ 	.short	(.L_700 - .L_699)
	.align		4
.L_699:
        /*0ec8*/ 	.word	index@(_ZN2at6native27unrolled_elementwise_kernelIZZZNS0_54_GLOBAL__N__d8c5977b_16_LinearAlgebra_cu_9e10b42f_321716addr_kernel_cudaERNS_14TensorIteratorERKN3c106ScalarES8_ENKUlvE_clEvENKUlvE9_clEvEUlNS5_4HalfESB_SB_E_St5arrayIPcLm4EELi4E23TrivialOffsetCalculatorILi3EjESG_ILi1EjENS0_6memory15LoadWithoutCastENSJ_16StoreWithoutCastEEEviT_T0_T2_T3_T4_T5_)
        /*0ecc*/ 	.word	0x00000000


	//----- nvinfo : EIATTR_REGCOUNT
	.align		4
.L_700:
        /*0ed0*/ 	.byte	0x04, 0x2f
        /*0ed2*/ 	.short	(.L_702 - .L_701)
	.align		4
.L_701:
        /*0ed4*/ 	.word	index@(_ZN2at6native18elementwise_kernelILi128ELi4EZNS0_22gpu_kernel_impl_nocastIZZZNS0_54_GLOBAL__N__d8c5977b_16_LinearAlgebra_cu_9e10b42f_321716addr_kernel_cudaERNS_14TensorIteratorERKN3c106ScalarES9_ENKUlvE_clEvENKUlvE9_clEvEUlNS6_4HalfESC_SC_E_EEvRNS_18TensorIteratorBaseERKT_EUliE_EEviT1_)
        /*0ed8*/ 	.word	0x0000000c


	//----- nvinfo : EIATTR_FRAME_SIZE
	.align		4
.L_702:
        /*0edc*/ 	.byte	0x04, 0x11
        /*0ede*/ 	.short	(.L_704 - .L_703)
	.align		4
.L_703:
        /*0ee0*/ 	.word	index@(_ZN2at6native18elementwise_kernelILi128ELi4EZNS0_22gpu_kernel_impl_nocastIZZZNS0_54_GLOBAL__N__d8c5977b_16_LinearAlgebra_cu_9e10b42f_321716addr_kernel_cudaERNS_14TensorIteratorERKN3c106ScalarES9_ENKUlvE_clEvENKUlvE9_clEvEUlNS6_4HalfESC_SC_E_EEvRNS_18TensorIteratorBaseERKT_EUliE_EEviT1_)
        /*0ee4*/ 	.word	0x00000000


	//----- nvinfo : EIATTR_REGCOUNT
	.align		4
.L_704:
        /*0ee8*/ 	.byte	0x04, 0x2f
        /*0eea*/ 	.short	(.L_706 - .L_705)
	.align		4
.L_705:
        /*0eec*/ 	.word	index@(_ZN2at6native27unrolled_elementwise_kernelIZZZNS0_54_GLOBAL__N__d8c5977b_16_LinearAlgebra_cu_9e10b42f_321716addr_kernel_cudaERNS_14TensorIteratorERKN3c106ScalarES8_ENKUlvE_clEvENKUlvE9_clEvEUlNS5_4HalfESB_SB_E_St5arrayIPcLm4EELi4E23TrivialOffsetCalculatorILi3EjESG_ILi1EjENS0_6memory12LoadWithCastILi3EEENSJ_13StoreWithCastILi1EEEEEviT_T0_T2_T3_T4_T5_)
        /*0ef0*/ 	.word	0x00000020


	//----- nvinfo : EIATTR_FRAME_SIZE
	.align		4
.L_706:
        /*0ef4*/ 	.byte	0x04, 0x11
        /*0ef6*/ 	.short	(.L_708 - .L_707)
	.align		4
.L_707:
        /*0ef8*/ 	.word	index@(_ZN2at6native27unrolled_elementwise_kernelIZZZNS0_54_GLOBAL__N__d8c5977b_16_LinearAlgebra_cu_9e10b42f_321716addr_kernel_cudaERNS_14TensorIteratorERKN3c106ScalarES8_ENKUlvE_clEvENKUlvE9_clEvEUlNS5_4HalfESB_SB_E_St5arrayIPcLm4EELi4E23TrivialOffsetCalculatorILi3EjESG_ILi1EjENS0_6memory12LoadWithCastILi3EEENSJ_13StoreWithCastILi1EEEEEviT_T0_T2_T3_T4_T5_)
        /*0efc*/ 	.word	0x00000000


	//----- nvinfo : EIATTR_REGCOUNT
	.align		4
.L_708:
        /*0f00*/ 	.byte	0x04, 0x2f
        /*0f02*/ 	.short	(.L_710 - .L_709)
	.align		4
.L_709:
        /*0f04*/ 	.word	index@(_ZN2at6native18elementwise_kernelILi128ELi4EZNS0_15gpu_kernel_implIZZZNS0_54_GLOBAL__N__d8c5977b_16_LinearAlgebra_cu_9e10b42f_321716addr_kernel_cudaERNS_14TensorIteratorERKN3c106ScalarES9_ENKUlvE_clEvENKUlvE9_clEvEUlNS6_4HalfESC_SC_E_EEvRNS_18TensorIteratorBaseERKT_EUliE_EEviT1_)
        /*0f08*/ 	.word	0x0000001b


	//----- nvinfo : EIATTR_FRAME_SIZE
	.align		4
.L_710:
        /*0f0c*/ 	.byte	0x04, 0x11
        /*0f0e*/ 	.short	(.L_712 - .L_711)
	.align		4
.L_711:
        /*0f10*/ 	.word	index@(_ZN2at6native18elementwise_kernelILi128ELi4EZNS0_15gpu_kernel_implIZZZNS0_54_GLOBAL__N__d8c5977b_16_LinearAlgebra_cu_9e10b42f_321716addr_kernel_cudaERNS_14TensorIteratorERKN3c106ScalarES9_ENKUlvE_clEvENKUlvE9_clEvEUlNS6_4HalfESC_SC_E_EEvRNS_18TensorIteratorBaseERKT_EUliE_EEviT1_)
        /*0f14*/ 	.word	0x00000000


	//----- nvinfo : EIATTR_REGCOUNT
	.align		4
.L_712:
        /*0f18*/ 	.byte	0x04, 0x2f
        /*0f1a*/ 	.short	(.L_714 - .L_713)
	.align		4
.L_713:
        /*0f1c*/ 	.word	index@(_ZN2at6native29vectorized_elementwise_kernelILi8EZZZNS0_54_GLOBAL__N__d8c5977b_16_LinearAlgebra_cu_9e10b42f_321716addr_kernel_cudaERNS_14TensorIteratorERKN3c106ScalarES8_ENKUlvE_clEvENKUlvE9_clEvEUlNS5_4HalfESB_SB_E0_St5arrayIPcLm4EEEEviT0_T1_)
        /*0f20*/ 	.word	0x00000004


	//----- nvinfo : EIATTR_FRAME_SIZE
	.align		4
.L_714:
        /*0f24*/ 	.byte	0x04, 0x11
        /*0f26*/ 	.short	(.L_716 - .L_715)
	.align		4
.L_715:
        /*0f28*/ 	.word	index@(_ZN2at6native29vectorized_elementwise_kernelILi8EZZZNS0_54_GLOBAL__N__d8c5977b_16_LinearAlgebra_cu_9e10b42f_321716addr_kernel_cudaERNS_14TensorIteratorERKN3c106ScalarES8_ENKUlvE_clEvENKUlvE9_clEvEUlNS5_4HalfESB_SB_E0_St5arrayIPcLm4EEEEviT0_T1_)
        /*0f2c*/ 	.word	0x00000000


	//----- nvinfo : EIATTR_REGCOUNT
	.align		4
.L_716:
        /*0f30*/ 	.byte	0x04, 0x2f
        /*0f32*/ 	.short	(.L_718 - .L_717)
	.align		4
.L_717:
        /*0f34*/ 	.word	index@(_ZN2at6native29vectorized_elementwise_kernelILi4EZZZNS0_54_GLOBAL__N__d8c5977b_16_LinearAlgebra_cu_9e10b42f_321716addr_kernel_cudaERNS_14TensorIteratorERKN3c106ScalarES8_ENKUlvE_clEvENKUlvE9_clEvEUlNS5_4HalfESB_SB_E0_St5arrayIPcLm4EEEEviT0_T1_)
        /*0f38*/ 	.word	0x00000028


	//----- nvinfo : EIATTR_FRAME_SIZE
	.align		4
.L_718:
        /*0f3c*/ 	.byte	0x04, 0x11
        /*0f3e*/ 	.short	(.L_720 - .L_719)
	.align		4
.L_719:
        /*0f40*/ 	.word	index@(_ZN2at6native29vectorized_elementwise_kernelILi4EZZZNS0_54_GLOBAL__N__d8c5977b_16_LinearAlgebra_cu_9e10b42f_321716addr_kernel_cudaERNS_14TensorIteratorERKN3c106ScalarES8_ENKUlvE_clEvENKUlvE9_clEvEUlNS5_4HalfESB_SB_E0_St5arrayIPcLm4EEEEviT0_T1_)
        /*0f44*/ 	.word	0x00000000


	//----- nvinfo : EIATTR_REGCOUNT
	.align		4
.L_720:
        /*0f48*/ 	.byte	0x04, 0x2f
        /*0f4a*/ 	.short	(.L_722 - .L_721)
	.align		4
.L_721:
        /*0f4c*/ 	.word	index@(_ZN2at6native29vectorized_elementwise_kernelILi2EZZZNS0_54_GLOBAL__N__d8c5977b_16_LinearAlgebra_cu_9e10b42f_321716addr_kernel_cudaERNS_14TensorIteratorERKN3c106ScalarES8_ENKUlvE_clEvENKUlvE9_clEvEUlNS5_4HalfESB_SB_E0_St5arrayIPcLm4EEEEviT0_T1_)
        /*0f50*/ 	.word	0x00000028


	//----- nvinfo : EIATTR_FRAME_SIZE
	.align		4
.L_722:
        /*0f54*/ 	.byte	0x04, 0x11
        /*0f56*/ 	.short	(.L_724 - .L_723)
	.align		4
.L_723:
        /*0f58*/ 	.word	index@(_ZN2at6native29vectorized_elementwise_kernelILi2EZZZNS0_54_GLOBAL__N__d8c5977b_16_LinearAlgebra_cu_9e10b42f_321716addr_kernel_cudaERNS_14TensorIteratorERKN3c106ScalarES8_ENKUlvE_clEvENKUlvE9_clEvEUlNS5_4HalfESB_SB_E0_St5arrayIPcLm4EEEEviT0_T1_)
        /*0f5c*/ 	.word	0x00000000


	//----- nvinfo : EIATTR_REGCOUNT
	.align		4
.L_724:
        /*0f60*/ 	.byte	0x04, 0x2f
        /*0f62*/ 	.short	(.L_726 - .L_725)
	.align		4
.L_725:
        /*0f64*/ 	.word	index@(_ZN2at6native27unrolled_elementwise_kernelIZZZNS0_54_GLOBAL__N__d8c5977b_16_LinearAlgebra_cu_9e10b42f_321716addr_kernel_cudaERNS_14TensorIteratorERKN3c106ScalarES8_ENKUlvE_clEvENKUlvE9_clEvEUlNS5_4HalfESB_SB_E0_St5arrayIPcLm4EELi4E23TrivialOffsetCalculatorILi3EjESG_ILi1EjENS0_6memory15LoadWithoutCastENSJ_16StoreWithoutCastEEEviT_T0_T2_T3_T4_T5_)
        /*0f68*/ 	.word	0x00000020


	//----- nvinfo : EIATTR_FRAME_SIZE
	.align		4
.L_726:
        /*0f6c*/ 	.byte	0x04, 0x11
        /*0f6e*/ 	.short	(.L_728 - .L_727)
	.align		4
.L_727:
        /*0f70*/ 	.word	index@(_ZN2at6native27unrolled_elementwise_kernelIZZZNS0_54_GLOBAL__N__d8c5977b_16_LinearAlgebra_cu_9e10b42f_321716addr_kernel_cudaERNS_14TensorIteratorERKN3c106ScalarES8_ENKUlvE_clEvENKUlvE9_clEvEUlNS5_4HalfESB_SB_E0_St5arrayIPcLm4EELi4E23TrivialOffsetCalculatorILi3EjESG_ILi1EjENS0_6memory15LoadWithoutCastENSJ_16StoreWithoutCastEEEviT_T0_T2_T3_T4_T5_)
        /*0f74*/ 	.word	0x00000000


	//----- nvinfo : EIATTR_REGCOUNT
	.align		4
.L_728:
        /*0f78*/ 	.byte	0x04, 0x2f
        /*0f7a*/ 	.short	(.L_730 - .L_729)
	.align		4
.L_729:
        /*0f7c*/ 	.word	index@(_ZN2at6native18elementwise_kernelILi128ELi4EZNS0_22gpu_kernel_impl_nocastIZZZNS0_54_GLOBAL__N__d8c5977b_16_LinearAlgebra_cu_9e10b42f_321716addr_kernel_cudaERNS_14TensorIteratorERKN3c106ScalarES9_ENKUlvE_clEvENKUlvE9_clEvEUlNS6_4HalfESC_SC_E0_EEvRNS_18TensorIteratorBaseERKT_EUliE_EEviT1_)
        /*0f80*/ 	.word	0x00000010


	//----- nvinfo : EIATTR_FRAME_SIZE
	.align		4
.L_730:
        /*0f84*/ 	.byte	0x04, 0x11
        /*0f86*/ 	.short	(.L_732 - .L_731)
	.align		4
.L_731:
        /*0f88*/ 	.word	index@(_ZN2at6native18elementwise_kernelILi128ELi4EZNS0_22gpu_kernel_impl_nocastIZZZNS0_54_GLOBAL__N__d8c5977b_16_LinearAlgebra_cu_9e10b42f_321716addr_kernel_cudaERNS_14TensorIteratorERKN3c106ScalarES9_ENKUlvE_clEvENKUlvE9_clEvEUlNS6_4HalfESC_SC_E0_EEvRNS_18TensorIteratorBaseERKT_EUliE_EEviT1_)
        /*0f8c*/ 	.word	0x00000000


	//----- nvinfo : EIATTR_REGCOUNT
	.align		4
.L_732:
        /*0f90*/ 	.byte	0x04, 0x2f
        /*0f92*/ 	.short	(.L_734 - .L_733)
	.align		4
.L_733:
        /*0f94*/ 	.word	index@(_ZN2at6native27unrolled_elementwise_kernelIZZZNS0_54_GLOBAL__N__d8c5977b_16_LinearAlgebra_cu_9e10b42f_321716addr_kernel_cudaERNS_14TensorIteratorERKN3c106ScalarES8_ENKUlvE_clEvENKUlvE9_clEvEUlNS5_4HalfESB_SB_E0_St5arrayIPcLm4EELi4E23TrivialOffsetCalculatorILi3EjESG_ILi1EjENS0_6memory12LoadWithCastILi3EEENSJ_13StoreWithCastILi1EEEEEviT_T0_T2_T3_T4_T5_)
        /*0f98*/ 	.word	0x00000020


	//----- nvinfo : EIATTR_FRAME_SIZE
	.align		4
.L_734:
        /*0f9c*/ 	.byte	0x04, 0x11
        /*0f9e*/ 	.short	(.L_736 - .L_735)
	.align		4
.L_735:
        /*0fa0*/ 	.word	index@(_ZN2at6native27unrolled_elementwise_kernelIZZZNS0_54_GLOBAL__N__d8c5977b_16_LinearAlgebra_cu_9e10b42f_321716addr_kernel_cudaERNS_14TensorIteratorERKN3c106ScalarES8_ENKUlvE_clEvENKUlvE9_clEvEUlNS5_4HalfESB_SB_E0_St5arrayIPcLm4EELi4E23TrivialOffsetCalculatorILi3EjESG_ILi1EjENS0_6memory12LoadWithCastILi3EEENSJ_13StoreWithCastILi1EEEEEviT_T0_T2_T3_T4_T5_)
        /*0fa4*/ 	.word	0x00000000


	//----- nvinfo : EIATTR_REGCOUNT
	.align		4
.L_736:
        /*0fa8*/ 	.byte	0x04, 0x2f
        /*0faa*/ 	.short	(.L_738 - .L_737)
	.align		4
.L_737:
        /*0fac*/ 	.word	index@(_ZN2at6native18elementwise_kernelILi128ELi4EZNS0_15gpu_kernel_implIZZZNS0_54_GLOBAL__N__d8c5977b_16_LinearAlgebra_cu_9e10b42f_321716addr_kernel_cudaERNS_14TensorIteratorERKN3c106ScalarES9_ENKUlvE_clEvENKUlvE9_clEvEUlNS6_4HalfESC_SC_E0_EEvRNS_18TensorIteratorBaseERKT_EUliE_EEviT1_)
        /*0fb0*/ 	.word	0x0000001c


	//----- nvinfo : EIATTR_FRAME_SIZE
	.align		4
.L_738:
        /*0fb4*/ 	.byte	0x04, 0x11
        /*0fb6*/ 	.short	(.L_740 - .L_739)
	.align		4
.L_739:
        /*0fb8*/ 	.word	index@(_ZN2at6native18elementwise_kernelILi128ELi4EZNS0_15gpu_kernel_implIZZZNS0_54_GLOBAL__N__d8c5977b_16_LinearAlgebra_cu_9e10b42f_321716addr_kernel_cudaERNS_14TensorIteratorERKN3c106ScalarES9_ENKUlvE_clEvENKUlvE9_clEvEUlNS6_4HalfESC_SC_E0_EEvRNS_18TensorIteratorBaseERKT_EUliE_EEviT1_)
        /*0fbc*/ 	.word	0x00000000


	//----- nvinfo : EIATTR_REGCOUNT
	.align		4
.L_740:
        /*0fc0*/ 	.byte	0x04, 0x2f
        /*0fc2*/ 	.short	(.L_742 - .L_741)
	.align		4
.L_741:
        /*0fc4*/ 	.word	index@(_ZN2at6native54_GLOBAL__N__d8c5977b_16_LinearAlgebra_cu_9e10b42f_321719_elementwise_kernelILi128ELi8EZNS1_25unpack_pivots_cuda_kernelERNS_14TensorIteratorEllEUliE_EEviT1_)
        /*0fc8*/ 	.word	0x00000020


	//----- nvinfo : EIATTR_FRAME_SIZE
	.align		4
.L_742:
        /*0fcc*/ 	.byte	0x04, 0x11
        /*0fce*/ 	.short	(.L_744 - .L_743)
	.align		4
.L_743:
        /*0fd0*/ 	.word	index@(_ZN2at6native54_GLOBAL__N__d8c5977b_16_LinearAlgebra_cu_9e10b42f_321719_elementwise_kernelILi128ELi8EZNS1_25unpack_pivots_cuda_kernelERNS_14TensorIteratorEllEUliE_EEviT1_)
        /*0fd4*/ 	.word	0x00000000


	//----- nvinfo : EIATTR_REGCOUNT
	.align		4
.L_744:
        /*0fd8*/ 	.byte	0x04, 0x2f
        /*0fda*/ 	.short	(.L_746 - .L_745)
	.align		4
.L_745:
        /*0fdc*/ 	.word	index@(_ZN3cub17CUB_300001_SM_8006detail11EmptyKernelIvEEvv)
        /*0fe0*/ 	.word	0x00000004


	//----- nvinfo : EIATTR_FRAME_SIZE
	.align		4
.L_746:
        /*0fe4*/ 	.byte	0x04, 0x11
        /*0fe6*/ 	.short	(.L_748 - .L_747)
	.align		4
.L_747:
        /*0fe8*/ 	.word	index@(_ZN3cub17CUB_300001_SM_8006detail11EmptyKernelIvEEvv)
        /*0fec*/ 	.word	0x00000000


	//----- nvinfo : EIATTR_MIN_STACK_SIZE
	.align		4
.L_748:
        /*0ff0*/ 	.byte	0x04, 0x12
        /*0ff2*/ 	.short	(.L_750 - .L_749)
	.align		4
.L_749:
        /*0ff4*/ 	.word	index@(_ZN2at6native54_GLOBAL__N__d8c5977b_16_LinearAlgebra_cu_9e10b42f_321719_elementwise_kernelILi128ELi8EZNS1_25unpack_pivots_cuda_kernelERNS_14TensorIteratorEllEUliE_EEviT1_)
        /*0ff8*/ 	.word	0x00000000


	//----- nvinfo : EIATTR_MIN_STACK_SIZE
	.align		4
.L_750:
        /*0ffc*/ 	.byte	0x04, 0x12
        /*0ffe*/ 	.short	(.L_752 - .L_751)
	.align		4
.L_751:
        /*1000*/ 	.word	index@(_ZN3cub17CUB_300001_SM_8006detail11EmptyKernelIvEEvv)
        /*1004*/ 	.word	0x00000000


	//----- nvinfo : EIATTR_MIN_STACK_SIZE
	.align		4
.L_752:
        /*1008*/ 	.byte	0x04, 0x12
        /*100a*/ 	.short	(.L_754 - .L_753)
	.align		4
.L_753:
        /*100c*/ 	.word	index@(_ZN2at6native18elementwise_kernelILi128ELi4EZNS0_15gpu_kernel_implIZZZNS0_54_GLOBAL__N__d8c5977b_16_LinearAlgebra_cu_9e10b42f_321716addr_kernel_cudaERNS_14TensorIteratorERKN3c106ScalarES9_ENKUlvE_clEvENKUlvE9_clEvEUlNS6_4HalfESC_SC_E0_EEvRNS_18TensorIteratorBaseERKT_EUliE_EEviT1_)
        /*1010*/ 	.word	0x00000000


	//----- nvinfo : EIATTR_MIN_STACK_SIZE
	.align		4
.L_754:
        /*1014*/ 	.byte	0x04, 0x12
        /*1016*/ 	.short	(.L_756 - .L_755)
	.align		4
.L_755:
        /*1018*/ 	.word	index@(_ZN2at6native27unrolled_elementwise_kernelIZZZNS0_54_GLOBAL__N__d8c5977b_16_LinearAlgebra_cu_9e10b42f_321716addr_kernel_cudaERNS_14TensorIteratorERKN3c106ScalarES8_ENKUlvE_clEvENKUlvE9_clEvEUlNS5_4HalfESB_SB_E0_St5arrayIPcLm4EELi4E23TrivialOffsetCalculatorILi3EjESG_ILi1EjENS0_6memory12LoadWithCastILi3EEENSJ_13StoreWithCastILi1EEEEEviT_T0_T2_T3_T4_T5_)
        /*101c*/ 	.word	0x00000000


	//----- nvinfo : EIATTR_MIN_STACK_SIZE
	.align		4
.L_756:
        /*1020*/ 	.byte	0x04, 0x12
        /*1022*/ 	.short	(.L_758 - .L_757)
	.align		4
.L_757:
        /*1024*/ 	.word	index@(_ZN2at6native18elementwise_kernelILi128ELi4EZNS0_22gpu_kernel_impl_nocastIZZZNS0_54_GLOBAL__N__d8c5977b_16_LinearAlgebra_cu_9e10b42f_321716addr_kernel_cudaERNS_14TensorIteratorERKN3c106ScalarES9_ENKUlvE_clEvENKUlvE9_clEvEUlNS6_4HalfESC_SC_E0_EEvRNS_18TensorIteratorBaseERKT_EUliE_EEviT1_)
        /*1028*/ 	.word	0x00000000


	//----- nvinfo : EIATTR_MIN_STACK_SIZE
	.align		4
.L_758:
        /*102c*/ 	.byte	0x04, 0x12
        /*102e*/ 	.short	(.L_760 - .L_759)
	.align		4
.L_759:
        /*1030*/ 	.word	index@(_ZN2at6native27unrolled_elementwise_kernelIZZZNS0_54_GLOBAL__N__d8c5977b_16_LinearAlgebra_cu_9e10b42f_321716addr_kernel_cudaERNS_14TensorIteratorERKN3c106ScalarES8_ENKUlvE_clEvENKUlvE9_clEvEUlNS5_4HalfESB_SB_E0_St5arrayIPcLm4EELi4E23TrivialOffsetCalculatorILi3EjESG_ILi1EjENS0_6memory15LoadWithoutCastENSJ_16StoreWithoutCastEEEviT_T0_T2_T3_T4_T5_)
        /*1034*/ 	.word	0x00000000


	//----- nvinfo : EIATTR_MIN_STACK_SIZE
	.align		4
.L_760:
        /*1038*/ 	.byte	0x04, 0x12
        /*103a*/ 	.short	(.L_762 - .L_761)
	.align		4
.L_761:
        /*103c*/ 	.word	index@(_ZN2at6native29vectorized_elementwise_kernelILi2EZZZNS0_54_GLOBAL__N__d8c5977b_16_LinearAlgebra_cu_9e10b42f_321716addr_kernel_cudaERNS_14TensorIteratorERKN3c106ScalarES8_ENKUlvE_clEvENKUlvE9_clEvEUlNS5_4HalfESB_SB_E0_St5arrayIPcLm4EEEEviT0_T1_)
        /*1040*/ 	.word	0x00000000


	//----- nvinfo : EIATTR_MIN_STACK_SIZE
	.align		4
.L_762:
        /*1044*/ 	.byte	0x04, 0x12
        /*1046*/ 	.short	(.L_764 - .L_763)
	.align		4
.L_763:
        /*1048*/ 	.word	index@(_ZN2at6native29vectorized_elementwise_kernelILi4EZZZNS0_54_GLOBAL__N__d8c5977b_16_LinearAlgebra_cu_9e10b42f_321716addr_kernel_cudaERNS_14TensorIteratorERKN3c106ScalarES8_ENKUlvE_clEvENKUlvE9_clEvEUlNS5_4HalfESB_SB_E0_St5arrayIPcLm4EEEEviT0_T1_)
        /*104c*/ 	.word	0x00000000


	//----- nvinfo : EIATTR_MIN_STACK_SIZE
	.align		4
.L_764:
        /*1050*/ 	.byte	0x04, 0x12
        /*1052*/ 	.short	(.L_766 - .L_765)
	.align		4
.L_765:
        /*1054*/ 	.word	index@(_ZN2at6native29vectorized_elementwise_kernelILi8EZZZNS0_54_GLOBAL__N__d8c5977b_16_LinearAlgebra_cu_9e10b42f_321716addr_kernel_cudaERNS_14TensorIteratorERKN3c106ScalarES8_ENKUlvE_clEvENKUlvE9_clEvEUlNS5_4HalfESB_SB_E0_St5arrayIPcLm4EEEEviT0_T1_)
        /*1058*/ 	.word	0x00000000


	//----- nvinfo : EIATTR_MIN_STACK_SIZE
	.align		4
.L_766:
        /*105c*/ 	.byte	0x04, 0x12
        /*105e*/ 	.short	(.L_768 - .L_767)
	.align		4
.L_767:
        /*1060*/ 	.word	index@(_ZN2at6native18elementwise_kernelILi128ELi4EZNS0_15gpu_kernel_implIZZZNS0_54_GLOBAL__N__d8c5977b_16_LinearAlgebra_cu_9e10b42f_321716addr_kernel_cudaERNS_14TensorIteratorERKN3c106ScalarES9_ENKUlvE_clEvENKUlvE9_clEvEUlNS6_4HalfESC_SC_E_EEvRNS_18TensorIteratorBaseERKT_EUliE_EEviT1_)
        /*1064*/ 	.word	0x00000000


	//----- nvinfo : EIATTR_MIN_STACK_SIZE
	.align		4
.L_768:
        /*1068*/ 	.byte	0x04, 0x12
        /*106a*/ 	.short	(.L_770 - .L_769)
	.align		4
.L_769:
        /*106c*/ 	.word	index@(_ZN2at6native27unrolled_elementwise_kernelIZZZNS0_54_GLOBAL__N__d8c5977b_16_LinearAlgebra_cu_9e10b42f_321716addr_kernel_cudaERNS_14TensorIteratorERKN3c106ScalarES8_ENKUlvE_clEvENKUlvE9_clEvEUlNS5_4HalfESB_SB_E_St5arrayIPcLm4EELi4E23TrivialOffsetCalculatorILi3EjESG_ILi1EjENS0_6memory12LoadWithCastILi3EEENSJ_13StoreWithCastILi1EEEEEviT_T0_T2_T3_T4_T5_)
        /*1070*/ 	.word	0x00000000


	//----- nvinfo : EIATTR_MIN_STACK_SIZE
	.align		4
.L_770:
        /*1074*/ 	.byte	0x04, 0x12
        /*1076*/ 	.short	(.L_772 - .L_771)
	.align		4
.L_771:
        /*1078*/ 	.word	index@(_ZN2at6native18elementwise_kernelILi128ELi4EZNS0_22gpu_kernel_impl_nocastIZZZNS0_54_GLOBAL__N__d8c5977b_16_LinearAlgebra_cu_9e10b42f_321716addr_kernel_cudaERNS_14TensorIteratorERKN3c106ScalarES9_ENKUlvE_clEvENKUlvE9_clEvEUlNS6_4HalfESC_SC_E_EEvRNS_18TensorIteratorBaseERKT_EUliE_EEviT1_)
        /*107c*/ 	.word	0x00000000


	//----- nvinfo : EIATTR_MIN_STACK_SIZE
	.align		4
.L_772:
        /*1080*/ 	.byte	0x04, 0x12
        /*1082*/ 	.short	(.L_774 - .L_773)
	.align		4
.L_773:
        /*1084*/ 	.word	index@(_ZN2at6native27unrolled_elementwise_kernelIZZZNS0_54_GLOBAL__N__d8c5977b_16_LinearAlgebra_cu_9e10b42f_321716addr_kernel_cudaERNS_14TensorIteratorERKN3c106ScalarES8_ENKUlvE_clEvENKUlvE9_clEvEUlNS5_4HalfESB_SB_E_St5arrayIPcLm4EELi4E23TrivialOffsetCalculatorILi3EjESG_ILi1EjENS0_6memory15LoadWithoutCastENSJ_16StoreWithoutCastEEEviT_T0_T2_T3_T4_T5_)
        /*1088*/ 	.word	0x00000000


	//----- nvinfo : EIATTR_MIN_STACK_SIZE
	.align		4
.L_774:
        /*108c*/ 	.byte	0x04, 0x12
        /*108e*/ 	.short	(.L_776 - .L_775)
	.align		4
.L_775:
        /*1090*/ 	.word	index@(_ZN2at6native29vectorized_elementwise_kernelILi2EZZZNS0_54_GLOBAL__N__d8c5977b_16_LinearAlgebra_cu_9e10b42f_321716addr_kernel_cudaERNS_14TensorIteratorERKN3c106ScalarES8_ENKUlvE_clEvENKUlvE9_clEvEUlNS5_4HalfESB_SB_E_St5arrayIPcLm4EEEEviT0_T1_)
        /*1094*/ 	.word	0x00000000


	//----- nvinfo : EIATTR_MIN_STACK_SIZE
	.align		4
.L_776:
        /*1098*/ 	.byte	0x04, 0x12
        /*109a*/ 	.short	(.L_778 - .L_777)
	.align		4
.L_777:
        /*109c*/ 	.word	index@(_ZN2at6native29vectorized_elementwise_kernelILi4EZZZNS0_54_GLOBAL__N__d8c5977b_16_LinearAlgebra_cu_9e10b42f_321716addr_kernel_cudaERNS_14TensorIteratorERKN3c106ScalarES8_ENKUlvE_clEvENKUlvE9_clEvEUlNS5_4HalfESB_SB_E_St5arrayIPcLm4EEEEviT0_T1_)
        /*10a0*/ 	.word	0x00000000


	//----- nvinfo : EIATTR_MIN_STACK_SIZE
	.align		4
.L_778:
        /*10a4*/ 	.byte	0x04, 0x12
        /*10a6*/ 	.short	(.L_780 - .L_779)
	.align		4
.L_779:
        /*10a8*/ 	.word	index@(_ZN2at6native29vectorized_elementwise_kernelILi8EZZZNS0_54_GLOBAL__N__d8c5977b_16_LinearAlgebra_cu_9e10b42f_321716addr_kernel_cudaERNS_14TensorIteratorERKN3c106ScalarES8_ENKUlvE_clEvENKUlvE9_clEvEUlNS5_4HalfESB_SB_E_St5arrayIPcLm4EEEEviT0_T1_)
        /*10ac*/ 	.word	0x00000000


	//----- nvinfo : EIATTR_MIN_STACK_SIZE
	.align		4
.L_780:
        /*10b0*/ 	.byte	0x04, 0x12
        /*10b2*/ 	.short	(.L_782 - .L_781)
	.align		4
.L_781:
        /*10b4*/ 	.word	index@(_ZN2at6native18elementwise_kernelILi128ELi4EZNS0_15gpu_kernel_implIZZZNS0_54_GLOBAL__N__d8c5977b_16_LinearAlgebra_cu_9e10b42f_321716addr_kernel_cudaERNS_14TensorIteratorERKN3c106ScalarES9_ENKUlvE_clEvENKUlvE8_clEvEUlNS6_8BFloat16ESC_SC_E0_EEvRNS_18TensorIteratorBaseERKT_EUliE_EEviT1_)
        /*10b8*/ 	.word	0x00000000


	//----- nvinfo : EIATTR_MIN_STACK_SIZE
	.align		4
.L_782:
        /*10bc*/ 	.byte	0x04, 0x12
        /*10be*/ 	.short	(.L_784 - .L_783)
	.align		4
.L_783:
        /*10c0*/ 	.word	index@(_ZN2at6native27unrolled_elementwise_kernelIZZZNS0_54_GLOBAL__N__d8c5977b_16_LinearAlgebra_cu_9e10b42f_321716addr_kernel_cudaERNS_14TensorIteratorERKN3c106ScalarES8_ENKUlvE_clEvENKUlvE8_clEvEUlNS5_8BFloat16ESB_SB_E0_St5arrayIPcLm4EELi4E23TrivialOffsetCalculatorILi3EjESG_ILi1EjENS0_6memory12LoadWithCastILi3EEENSJ_13StoreWithCastILi1EEEEEviT_T0_T2_T3_T4_T5_)
        /*10c4*/ 	.word	0x00000000


	//----- nvinfo : EIATTR_MIN_STACK_SIZE
	.align		4
.L_784:
        /*10c8*/ 	.byte	0x04, 0x12
        /*10ca*/ 	.short	(.L_786 - .L_785)
	.align		4
.L_785:
        /*10cc*/ 	.word	index@(_ZN2at6native18elementwise_kernelILi128ELi4EZNS0_22gpu_kernel_impl_nocastIZZZNS0_54_GLOBAL__N__d8c5977b_16_LinearAlgebra_cu_9e10b42f_321716addr_kernel_cudaERNS_14TensorIteratorERKN3c106ScalarES9_ENKUlvE_clEvENKUlvE8_clEvEUlNS6_8BFloat16ESC_SC_E0_EEvRNS_18TensorIteratorBaseERKT_EUliE_EEviT1_)
        /*10d0*/ 	.word	0x00000000


	//----- nvinfo : EIATTR_MIN_STACK_SIZE
	.align		4
.L_786:
        /*10d4*/ 	.byte	0x04, 0x12
        /*10d6*/ 	.short	(.L_788 - .L_787)
	.align		4
.L_787:
        /*10d8*/ 	.word	index@(_ZN2at6native27unrolled_elementwise_kernelIZZZNS0_54_GLOBAL__N__d8c5977b_16_LinearAlgebra_cu_9e10b42f_321716addr_kernel_cudaERNS_14TensorIteratorERKN3c106ScalarES8_ENKUlvE_clEvENKUlvE8_clEvEUlNS5_8BFloat16ESB_SB_E0_St5arrayIPcLm4EELi4E23TrivialOffsetCalculatorILi3EjESG_ILi1EjENS0_6memory15LoadWithoutCastENSJ_16StoreWithoutCastEEEviT_T0_T2_T3_T4_T5_)
        /*10dc*/ 	.word	0x00000000


	//----- nvinfo : EIATTR_MIN_STACK_SIZE
	.align		4
.L_788:
        /*10e0*/ 	.byte	0x04, 0x12
        /*10e2*/ 	.short	(.L_790 - .L_789)
	.align		4
.L_789:
        /*10e4*/ 	.word	index@(_ZN2at6native29vectorized_elementwise_kernelILi2EZZZNS0_54_GLOBAL__N__d8c5977b_16_LinearAlgebra_cu_9e10b42f_321716addr_kernel_cudaERNS_14TensorIteratorERKN3c106ScalarES8_ENKUlvE_clEvENKUlvE8_clEvEUlNS5_8BFloat16ESB_SB_E0_St5arrayIPcLm4EEEEviT0_T1_)
        /*10e8*/ 	.word	0x00000000


	//----- nvinfo : EIATTR_MIN_STACK_SIZE
	.align		4
.L_790:
        /*10ec*/ 	.byte	0x04, 0x12
        /*10ee*/ 	.short	(.L_792 - .L_791)
	.align		4
.L_791:
        /*10f0*/ 	.word	index@(_ZN2at6native29vectorized_elementwise_kernelILi4EZZZNS0_54_GLOBAL__N__d8c5977b_16_LinearAlgebra_cu_9e10b42f_321716addr_kernel_cudaERNS_14TensorIteratorERKN3c106ScalarES8_ENKUlvE_clEvENKUlvE8_clEvEUlNS5_8BFloat16ESB_SB_E0_St5arrayIPcLm4EEEEviT0_T1_)
        /*10f4*/ 	.word	0x00000000


	//----- nvinfo : EIATTR_MIN_STACK_SIZE
	.align		4
.L_792:
        /*10f8*/ 	.byte	0x04, 0x12
        /*10fa*/ 	.short	(.L_794 - .L_793)
	.align		4
.L_793:
        /*10fc*/ 	.word	index@(_ZN2at6native29vectorized_elementwise_kernelILi8EZZZNS0_54_GLOBAL__N__d8c5977b_16_LinearAlgebra_cu_9e10b42f_321716addr_kernel_cudaERNS_14TensorIteratorERKN3c106ScalarES8_ENKUlvE_clEvENKUlvE8_clEvEUlNS5_8BFloat16ESB_SB_E0_St5arrayIPcLm4EEEEviT0_T1_)
        /*1100*/ 	.word	0x00000000


	//----- nvinfo : EIATTR_MIN_STACK_SIZE
	.align		4
.L_794:
        /*1104*/ 	.byte	0x04, 0x12
        /*1106*/ 	.short	(.L_796 - .L_795)
	.align		4
.L_795:
        /*1108*/ 	.word	index@(_ZN2at6native18elementwise_kernelILi128ELi4EZNS0_15gpu_kernel_implIZZZNS0_54_GLOBAL__N__d8c5977b_16_LinearAlgebra_cu_9e10b42f_321716addr_kernel_cudaERNS_14TensorIteratorERKN3c106ScalarES9_ENKUlvE_clEvENKUlvE8_clEvEUlNS6_8BFloat16ESC_SC_E_EEvRNS_18TensorIteratorBaseERKT_EUliE_EEviT1_)
        /*110c*/ 	.word	0x00000000


	//----- nvinfo : EIATTR_MIN_STACK_SIZE
	.align		4
.L_796:
        /*1110*/ 	.byte	0x04, 0x12
        /*1112*/ 	.short	(.L_798 - .L_797)
	.align		4
.L_797:
        /*1114*/ 	.word	index@(_ZN2at6native27unrolled_elementwise_kernelIZZZNS0_54_GLOBAL__N__d8c5977b_16_LinearAlgebra_cu_9e10b42f_321716addr_kernel_cudaERNS_14TensorIteratorERKN3c106ScalarES8_ENKUlvE_clEvENKUlvE8_clEvEUlNS5_8BFloat16ESB_SB_E_St5arrayIPcLm4EELi4E23TrivialOffsetCalculatorILi3EjESG_ILi1EjENS0_6memory12LoadWithCastILi3EEENSJ_13StoreWithCastILi1EEEEEviT_T0_T2_T3_T4_T5_)
        /*1118*/ 	.word	0x00000000


	//----- nvinfo : EIATTR_MIN_STACK_SIZE
	.align		4
.L_798:
        /*111c*/ 	.byte	0x04, 0x12
        /*111e*/ 	.short	(.L_800 - .L_799)
	.align		4
.L_799:
        /*1120*/ 	.word	index@(_ZN2at6native18elementwise_kernelILi128ELi4EZNS0_22gpu_kernel_impl_nocastIZZZNS0_54_GLOBAL__N__d8c5977b_16_LinearAlgebra_cu_9e10b42f_321716addr_kernel_cudaERNS_14TensorIteratorERKN3c106ScalarES9_ENKUlvE_clEvENKUlvE8_clEvEUlNS6_8BFloat16ESC_SC_E_EEvRNS_18TensorIteratorBaseERKT_EUliE_EEviT1_)
        /*1124*/ 	.word	0x00000000


	//----- nvinfo : EIATTR_MIN_STACK_SIZE
	.align		4
.L_800:
        /*1128*/ 	.byte	0x04, 0x12
        /*112a*/ 	.short	(.L_802 - .L_801)
	.align		4
.L_801:
        /*112c*/ 	.word	index@(_ZN2at6native27unrolled_elementwise_kernelIZZZNS0_54_GLOBAL__N__d8c5977b_16_LinearAlgebra_cu_9e10b42f_321716addr_kernel_cudaERNS_14TensorIteratorERKN3c106ScalarES8_ENKUlvE_clEvENKUlvE8_clEvEUlNS5_8BFloat16ESB_SB_E_St5arrayIPcLm4EELi4E23TrivialOffsetCalculatorILi3EjESG_ILi1EjENS0_6memory15LoadWithoutCastENSJ_16StoreWithoutCastEEEviT_T0_T2_T3_T4_T5_)
        /*1130*/ 	.word	0x00000000


	//----- nvinfo : EIATTR_MIN_STACK_SIZE
	.align		4
.L_802:
        /*1134*/ 	.byte	0x04, 0x12
        /*1136*/ 	.short	(.L_804 - .L_803)
	.align		4
.L_803:
        /*1138*/ 	.word	index@(_ZN2at6native29vectorized_elementwise_kernelILi2EZZZNS0_54_GLOBAL__N__d8c5977b_16_LinearAlgebra_cu_9e10b42f_321716addr_kernel_cudaERNS_14TensorIteratorERKN3c106ScalarES8_ENKUlvE_clEvENKUlvE8_clEvEUlNS5_8BFloat16ESB_SB_E_St5arrayIPcLm4EEEEviT0_T1_)
        /*113c*/ 	.word	0x00000000


	//----- nvinfo : EIATTR_MIN_STACK_SIZE
	.align		4
.L_804:
        /*1140*/ 	.byte	0x04, 0x12
        /*1142*/ 	.short	(.L_806 - .L_805)
	.align		4
.L_805:
        /*1144*/ 	.word	index@(_ZN2at6native29vectorized_elementwise_kernelILi4EZZZNS0_54_GLOBAL__N__d8c5977b_16_LinearAlgebra_cu_9e10b42f_321716addr_kernel_cudaERNS_14TensorIteratorERKN3c106ScalarES8_ENKUlvE_clEvENKUlvE8_clEvEUlNS5_8BFloat16ESB_SB_E_St5arrayIPcLm4EEEEviT0_T1_)
        /*1148*/ 	.word	0x00000000


	//----- nvinfo : EIATTR_MIN_STACK_SIZE
	.align		4
.L_806:
        /*114c*/ 	.byte	0x04, 0x12
        /*114e*/ 	.short	(.L_808 - .L_807)
	.align		4
.L_807:
        /*1150*/ 	.word	index@(_ZN2at6native29vectorized_elementwise_kernelILi8EZZZNS0_54_GLOBAL__N__d8c5977b_16_LinearAlgebra_cu_9e10b42f_321716addr_kernel_cudaERNS_14TensorIteratorERKN3c106ScalarES8_ENKUlvE_clEvENKUlvE8_clEvEUlNS5_8BFloat16ESB_SB_E_St5arrayIPcLm4EEEEviT0_T1_)
        /*1154*/ 	.word	0x00000000


	//----- nvinfo : EIATTR_MIN_STACK_SIZE
	.align		4
.L_808:
        /*1158*/ 	.byte	0x04, 0x12
        /*115a*/ 	.short	(.L_810 - .L_809)
	.align		4
.L_809:
        /*115c*/ 	.word	index@(_ZN2at6native18elementwise_kernelILi128ELi4EZNS0_15gpu_kernel_implIZZZNS0_54_GLOBAL__N__d8c5977b_16_LinearAlgebra_cu_9e10b42f_321716addr_kernel_cudaERNS_14TensorIteratorERKN3c106ScalarES9_ENKUlvE_clEvENKUlvE7_clEvEUlNS6_7complexIfEESD_SD_E0_EEvRNS_18TensorIteratorBaseERKT_EUliE_EEviT1_)
        /*1160*/ 	.word	0x00000000


	//----- nvinfo : EIATTR_MIN_STACK_SIZE
	.align		4
.L_810:
        /*1164*/ 	.byte	0x04, 0x12
        /*1166*/ 	.short	(.L_812 - .L_811)
	.align		4
.L_811:
        /*1168*/ 	.word	index@(_ZN2at6native27unrolled_elementwise_kernelIZZZNS0_54_GLOBAL__N__d8c5977b_16_LinearAlgebra_cu_9e10b42f_321716addr_kernel_cudaERNS_14TensorIteratorERKN3c106ScalarES8_ENKUlvE_clEvENKUlvE7_clEvEUlNS5_7complexIfEESC_SC_E0_St5arrayIPcLm4EELi4E23TrivialOffsetCalculatorILi3EjESH_ILi1EjENS0_6memory12LoadWithCastILi3EEENSK_13StoreWithCastILi1EEEEEviT_T0_T2_T3_T4_T5_)
        /*116c*/ 	.word	0x00000000


	//----- nvinfo : EIATTR_MIN_STACK_SIZE
	.align		4
.L_812:
        /*1170*/ 	.byte	0x04, 0x12
        /*1172*/ 	.short	(.L_814 - .L_813)
	.align		4
.L_813:
        /*1174*/ 	.word	index@(_ZN2at6native18elementwise_kernelILi128ELi2EZNS0_22gpu_kernel_impl_nocastIZZZNS0_54_GLOBAL__N__d8c5977b_16_LinearAlgebra_cu_9e10b42f_321716addr_kernel_cudaERNS_14TensorIteratorERKN3c106ScalarES9_ENKUlvE_clEvENKUlvE7_clEvEUlNS6_7complexIfEESD_SD_E0_EEvRNS_18TensorIteratorBaseERKT_EUliE_EEviT1_)
        /*1178*/ 	.word	0x00000000


	//----- nvinfo : EIATTR_MIN_STACK_SIZE
	.align		4
.L_814:
        /*117c*/ 	.byte	0x04, 0x12
        /*117e*/ 	.short	(.L_816 - .L_815)
	.align		4
.L_815:
        /*1180*/ 	.word	index@(_ZN2at6native27unrolled_elementwise_kernelIZZZNS0_54_GLOBAL__N__d8c5977b_16_LinearAlgebra_cu_9e10b42f_321716addr_kernel_cudaERNS_14TensorIteratorERKN3c106ScalarES8_ENKUlvE_clEvENKUlvE7_clEvEUlNS5_7complexIfEESC_SC_E0_St5arrayIPcLm4EELi4E23TrivialOffsetCalculatorILi3EjESH_ILi1EjENS0_6memory15LoadWithoutCastENSK_16StoreWithoutCastEEEviT_T0_T2_T3_T4_T5_)
        /*1184*/ 	.word	0x00000000


	//----- nvinfo : EIATTR_MIN_STACK_SIZE
	.align		4
.L_816:
        /*1188*/ 	.byte	0x04, 0x12
        /*118a*/ 	.short	(.L_818 - .L_817)
	.align		4
.L_817:
        /*118c*/ 	.word	index@(_ZN2at6native29vectorized_elementwise_kernelILi2EZZZNS0_54_GLOBAL__N__d8c5977b_16_LinearAlgebra_cu_9e10b42f_321716addr_kernel_cudaERNS_14TensorIteratorERKN3c106ScalarES8_ENKUlvE_clEvENKUlvE7_clEvEUlNS5_7complexIfEESC_SC_E0_St5arrayIPcLm4EEEEviT0_T1_)
        /*1190*/ 	.word	0x00000000


	//----- nvinfo : EIATTR_MIN_STACK_SIZE
	.align		4
.L_818:
        /*1194*/ 	.byte	0x04, 0x12
        /*1196*/ 	.short	(.L_820 - .L_819)
	.align		4
.L_819:
        /*1198*/ 	.word	index@(_ZN2at6native29vectorized_elementwise_kernelILi4EZZZNS0_54_GLOBAL__N__d8c5977b_16_LinearAlgebra_cu_9e10b42f_321716addr_kernel_cudaERNS_14TensorIteratorERKN3c106ScalarES8_ENKUlvE_clEvENKUlvE7_clEvEUlNS5_7complexIfEESC_SC_E0_St5arrayIPcLm4EEEEviT0_T1_)
        /*119c*/ 	.word	0x00000000


	//----- nvinfo : EIATTR_MIN_STACK_SIZE
	.align		4
.L_820:
        /*11a0*/ 	.byte	0x04, 0x12
        /*11a2*/ 	.short	(.L_822 - .L_821)
	.align		4
.L_821:
        /*11a4*/ 	.word	index@(_ZN2at6native29vectorized_elementwise_kernelILi8EZZZNS0_54_GLOBAL__N__d8c5977b_16_LinearAlgebra_cu_9e10b42f_321716addr_kernel_cudaERNS_14TensorIteratorERKN3c106ScalarES8_ENKUlvE_clEvENKUlvE7_clEvEUlNS5_7complexIfEESC_SC_E0_St5arrayIPcLm4EEEEviT0_T1_)
        /*11a8*/ 	.word	0x00000000


	//----- nvinfo : EIATTR_MIN_STACK_SIZE
	.align		4
.L_822:
        /*11ac*/ 	.byte	0x04, 0x12
        /*11ae*/ 	.short	(.L_824 - .L_823)
	.align		4
.L_823:
        /*11b0*/ 	.word	index@(_ZN2at6native18elementwise_kernelILi128ELi4EZNS0_15gpu_kernel_implIZZZNS0_54_GLOBAL__N__d8c5977b_16_LinearAlgebra_cu_9e10b42f_321716addr_kernel_cudaERNS_14TensorIteratorERKN3c106ScalarES9_ENKUlvE_clEvENKUlvE7_clEvEUlNS6_7complexIfEESD_SD_E_EEvRNS_18TensorIteratorBaseERKT_EUliE_EEviT1_)
        /*11b4*/ 	.word	0x00000000


	//----- nvinfo : EIATTR_MIN_STACK_SIZE
	.align		4
.L_824:
        /*11b8*/ 	.byte	0x04, 0x12
        /*11ba*/ 	.short	(.L_826 - .L_825)
	.align		4
.L_825:
        /*11bc*/ 	.word	index@(_ZN2at6native27unrolled_elementwise_kernelIZZZNS0_54_GLOBAL__N__d8c5977b_16_LinearAlgebra_cu_9e10b42f_321716addr_kernel_cudaERNS_14TensorIteratorERKN3c106ScalarES8_ENKUlvE_clEvENKUlvE7_clEvEUlNS5_7complexIfEESC_SC_E_St5arrayIPcLm4EELi4E23TrivialOffsetCalculatorILi3EjESH_ILi1EjENS0_6memory12LoadWithCastILi3EEENSK_13StoreWithCastILi1EEEEEviT_T0_T2_T3_T4_T5_)
        /*11c0*/ 	.word	0x00000000


	//----- nvinfo : EIATTR_MIN_STACK_SIZE
	.align		4
.L_826:
        /*11c4*/ 	.byte	0x04, 0x12
        /*11c6*/ 	.short	(.L_828 - .L_827)
	.align		4
.L_827:
        /*11c8*/ 	.word	index@(_ZN2at6native18elementwise_kernelILi128ELi2EZNS0_22gpu_kernel_impl_nocastIZZZNS0_54_GLOBAL__N__d8c5977b_16_LinearAlgebra_cu_9e10b42f_321716addr_kernel_cudaERNS_14TensorIteratorERKN3c106ScalarES9_ENKUlvE_clEvENKUlvE7_clEvEUlNS6_7complexIfEESD_SD_E_EEvRNS_18TensorIteratorBaseERKT_EUliE_EEviT1_)
        /*11cc*/ 	.word	0x00000000


	//----- nvinfo : EIATTR_MIN_STACK_SIZE
	.align		4
.L_828:
        /*11d0*/ 	.byte	0x04, 0x12
        /*11d2*/ 	.short	(.L_830 - .L_829)
	.align		4
.L_829:
        /*11d4*/ 	.word	index@(_ZN2at6native27unrolled_elementwise_kernelIZZZNS0_54_GLOBAL__N__d8c5977b_16_LinearAlgebra_cu_9e10b42f_321716addr_kernel_cudaERNS_14TensorIteratorERKN3c106ScalarES8_ENKUlvE_clEvENKUlvE7_clEvEUlNS5_7complexIfEESC_SC_E_St5arrayIPcLm4EELi4E23TrivialOffsetCalculatorILi3EjESH_ILi1EjENS0_6memory15LoadWithoutCastENSK_16StoreWithoutCastEEEviT_T0_T2_T3_T4_T5_)
        /*11d8*/ 	.word	0x00000000


	//----- nvinfo : EIATTR_MIN_STACK_SIZE
	.align		4
.L_830:
        /*11dc*/ 	.byte	0x04, 0x12
        /*11de*/ 	.short	(.L_832 - .L_831)
	.align		4
.L_831:
        /*11e0*/ 	.word	index@(_ZN2at6native29vectorized_elementwise_kernelILi2EZZZNS0_54_GLOBAL__N__d8c5977b_16_LinearAlgebra_cu_9e10b42f_321716addr_kernel_cudaERNS_14TensorIteratorERKN3c106ScalarES8_ENKUlvE_clEvENKUlvE7_clEvEUlNS5_7complexIfEESC_SC_E_St5arrayIPcLm4EEEEviT0_T1_)
        /*11e4*/ 	.word	0x00000000


	//----- nvinfo : EIATTR_MIN_STACK_SIZE
	.align		4
.L_832:
        /*11e8*/ 	.byte	0x04, 0x12
        /*11ea*/ 	.short	(.L_834 - .L_833)
	.align		4
.L_833:
        /*11ec*/ 	.word	index@(_ZN2at6native29vectorized_elementwise_kernelILi4EZZZNS0_54_GLOBAL__N__d8c5977b_16_LinearAlgebra_cu_9e10b42f_321716addr_kernel_cudaERNS_14TensorIteratorERKN3c106ScalarES8_ENKUlvE_clEvENKUlvE7_clEvEUlNS5_7complexIfEESC_SC_E_St5arrayIPcLm4EEEEviT0_T1_)
        /*11f0*/ 	.word	0x00000000


	//----- nvinfo : EIATTR_MIN_STACK_SIZE
	.align		4
.L_834:
        /*11f4*/ 	.byte	0x04, 0x12
        /*11f6*/ 	.short	(.L_836 - .L_835)
	.align		4
.L_835:
        /*11f8*/ 	.word	index@(_ZN2at6native29vectorized_elementwise_kernelILi8EZZZNS0_54_GLOBAL__N__d8c5977b_16_LinearAlgebra_cu_9e10b42f_321716addr_kernel_cudaERNS_14TensorIteratorERKN3c106ScalarES8_ENKUlvE_clEvENKUlvE7_clEvEUlNS5_7complexIfEESC_SC_E_St5arrayIPcLm4EEEEviT0_T1_)
        /*11fc*/ 	.word	0x00000000


	//----- nvinfo : EIATTR_MIN_STACK_SIZE
	.align		4
.L_836:
        /*1200*/ 	.byte	0x04, 0x12
        /*1202*/ 	.short	(.L_838 - .L_837)
	.align		4
.L_837:
        /*1204*/ 	.word	index@(_ZN2at6native18elementwise_kernelILi128ELi4EZNS0_15gpu_kernel_implIZZZNS0_54_GLOBAL__N__d8c5977b_16_LinearAlgebra_cu_9e10b42f_321716addr_kernel_cudaERNS_14TensorIteratorERKN3c106ScalarES9_ENKUlvE_clEvENKUlvE6_clEvEUlNS6_7complexIdEESD_SD_E0_EEvRNS_18TensorIteratorBaseERKT_EUliE_EEviT1_)
        /*1208*/ 	.word	0x00000000


	//----- nvinfo : EIATTR_MIN_STACK_SIZE
	.align		4
.L_838:
        /*120c*/ 	.byte	0x04, 0x12
        /*120e*/ 	.short	(.L_840 - .L_839)
	.align		4
.L_839:
        /*1210*/ 	.word	index@(_ZN2at6native27unrolled_elementwise_kernelIZZZNS0_54_GLOBAL__N__d8c5977b_16_LinearAlgebra_cu_9e10b42f_321716addr_kernel_cudaERNS_14TensorIteratorERKN3c106ScalarES8_ENKUlvE_clEvENKUlvE6_clEvEUlNS5_7complexIdEESC_SC_E0_St5arrayIPcLm4EELi4E23TrivialOffsetCalculatorILi3EjESH_ILi1EjENS0_6memory12LoadWithCastILi3EEENSK_13StoreWithCastILi1EEEEEviT_T0_T2_T3_T4_T5_)
        /*1214*/ 	.word	0x00000010


	//----- nvinfo : EIATTR_MIN_STACK_SIZE
	.align		4
.L_840:
        /*1218*/ 	.byte	0x04, 0x12
        /*121a*/ 	.short	(.L_842 - .L_841)
	.align		4
.L_841:
        /*121c*/ 	.word	index@(_ZN2at6native18elementwise_kernelILi128ELi2EZNS0_22gpu_kernel_impl_nocastIZZZNS0_54_GLOBAL__N__d8c5977b_16_LinearAlgebra_cu_9e10b42f_321716addr_kernel_cudaERNS_14TensorIteratorERKN3c106ScalarES9_ENKUlvE_clEvENKUlvE6_clEvEUlNS6_7complexIdEESD_SD_E0_EEvRNS_18TensorIteratorBaseERKT_EUliE_EEviT1_)
        /*1220*/ 	.word	0x00000000


	//----- nvinfo : EIATTR_MIN_STACK_SIZE
	.align		4
.L_842:
        /*1224*/ 	.byte	0x04, 0x12
        /*1226*/ 	.short	(.L_844 - .L_843)
	.align		4
.L_843:
        /*1228*/ 	.word	index@(_ZN2at6native27unrolled_elementwise_kernelIZZZNS0_54_GLOBAL__N__d8c5977b_16_LinearAlgebra_cu_9e10b42f_321716addr_kernel_cudaERNS_14TensorIteratorERKN3c106ScalarES8_ENKUlvE_clEvENKUlvE6_clEvEUlNS5_7complexIdEESC_SC_E0_St5arrayIPcLm4EELi4E23TrivialOffsetCalculatorILi3EjESH_ILi1EjENS0_6memory15LoadWithoutCastENSK_16StoreWithoutCastEEEviT_T0_T2_T3_T4_T5_)
        /*122c*/ 	.word	0x00000000


	//----- nvinfo : EIATTR_MIN_STACK_SIZE
	.align		4
.L_844:
        /*1230*/ 	.byte	0x04, 0x12
        /*1232*/ 	.short	(.L_846 - .L_845)
	.align		4
.L_845:
        /*1234*/ 	.word	index@(_ZN2at6native29vectorized_elementwise_kernelILi2EZZZNS0_54_GLOBAL__N__d8c5977b_16_LinearAlgebra_cu_9e10b42f_321716addr_kernel_cudaERNS_14TensorIteratorERKN3c106ScalarES8_ENKUlvE_clEvENKUlvE6_clEvEUlNS5_7complexIdEESC_SC_E0_St5arrayIPcLm4EEEEviT0_T1_)
        /*1238*/ 	.word	0x00000000


	//----- nvinfo : EIATTR_MIN_STACK_SIZE
	.align		4
.L_846:
        /*123c*/ 	.byte	0x04, 0x12
        /*123e*/ 	.short	(.L_848 - .L_847)
	.align		4
.L_847:
        /*1240*/ 	.word	index@(_ZN2at6native29vectorized_elementwise_kernelILi4EZZZNS0_54_GLOBAL__N__d8c5977b_16_LinearAlgebra_cu_9e10b42f_321716addr_kernel_cudaERNS_14TensorIteratorERKN3c106ScalarES8_ENKUlvE_clEvENKUlvE6_clEvEUlNS5_7complexIdEESC_SC_E0_St5arrayIPcLm4EEEEviT0_T1_)
        /*1244*/ 	.word	0x00000000


	//----- nvinfo : EIATTR_MIN_STACK_SIZE
	.align		4
.L_848:
        /*1248*/ 	.byte	0x04, 0x12
        /*124a*/ 	.short	(.L_850 - .L_849)
	.align		4
.L_849:
        /*124c*/ 	.word	index@(_ZN2at6native29vectorized_elementwise_kernelILi8EZZZNS0_54_GLOBAL__N__d8c5977b_16_LinearAlgebra_cu_9e10b42f_321716addr_kernel_cudaERNS_14TensorIteratorERKN3c106ScalarES8_ENKUlvE_clEvENKUlvE6_clEvEUlNS5_7complexIdEESC_SC_E0_St5arrayIPcLm4EEEEviT0_T1_)
        /*1250*/ 	.word	0x00000000


	//----- nvinfo : EIATTR_MIN_STACK_SIZE
	.align		4
.L_850:
        /*1254*/ 	.byte	0x04, 0x12
        /*1256*/ 	.short	(.L_852 - .L_851)
	.align		4
.L_851:
        /*1258*/ 	.word	index@(_ZN2at6native18elementwise_kernelILi128ELi4EZNS0_15gpu_kernel_implIZZZNS0_54_GLOBAL__N__d8c5977b_16_LinearAlgebra_cu_9e10b42f_321716addr_kernel_cudaERNS_14TensorIteratorERKN3c106ScalarES9_ENKUlvE_clEvENKUlvE6_clEvEUlNS6_7complexIdEESD_SD_E_EEvRNS_18TensorIteratorBaseERKT_EUliE_EEviT1_)
        /*125c*/ 	.word	0x00000000


	//----- nvinfo : EIATTR_MIN_STACK_SIZE
	.align		4
.L_852:
        /*1260*/ 	.byte	0x04, 0x12
        /*1262*/ 	.short	(.L_854 - .L_853)
	.align		4
.L_853:
        /*1264*/ 	.word	index@(_ZN2at6native27unrolled_elementwise_kernelIZZZNS0_54_GLOBAL__N__d8c5977b_16_LinearAlgebra_cu_9e10b42f_321716addr_kernel_cudaERNS_14TensorIteratorERKN3c106ScalarES8_ENKUlvE_clEvENKUlvE6_clEvEUlNS5_7complexIdEESC_SC_E_St5arrayIPcLm4EELi4E23TrivialOffsetCalculatorILi3EjESH_ILi1EjENS0_6memory12LoadWithCastILi3EEENSK_13StoreWithCastILi1EEEEEviT_T0_T2_T3_T4_T5_)
        /*1268*/ 	.word	0x00000000


	//----- nvinfo : EIATTR_MIN_STACK_SIZE
	.align		4
.L_854:
        /*126c*/ 	.byte	0x04, 0x12
        /*126e*/ 	.short	(.L_856 - .L_855)
	.align		4
.L_855:
        /*1270*/ 	.word	index@(_ZN2at6native18elementwise_kernelILi128ELi2EZNS0_22gpu_kernel_impl_nocastIZZZNS0_54_GLOBAL__N__d8c5977b_16_LinearAlgebra_cu_9e10b42f_321716addr_kernel_cudaERNS_14TensorIteratorERKN3c106ScalarES9_ENKUlvE_clEvENKUlvE6_clEvEUlNS6_7complexIdEESD_SD_E_EEvRNS_18TensorIteratorBaseERKT_EUliE_EEviT1_)
        /*1274*/ 	.word	0x00000000


	//----- nvinfo : EIATTR_MIN_STACK_SIZE
	.align		4
.L_856:
        /*1278*/ 	.byte	0x04, 0x12
        /*127a*/ 	.short	(.L_858 - .L_857)
	.align		4
.L_857:
        /*127c*/ 	.word	index@(_ZN2at6native27unrolled_elementwise_kernelIZZZNS0_54_GLOBAL__N__d8c5977b_16_LinearAlgebra_cu_9e10b42f_321716addr_kernel_cudaERNS_14TensorIteratorERKN3c106ScalarES8_ENKUlvE_clEvENKUlvE6_clEvEUlNS5_7complexIdEESC_SC_E_St5arrayIPcLm4EELi4E23TrivialOffsetCalculatorILi3EjESH_ILi1EjENS0_6memory15LoadWithoutCastENSK_16StoreWithoutCastEEEviT_T0_T2_T3_T4_T5_)
        /*1280*/ 	.word	0x00000000


	//----- nvinfo : EIATTR_MIN_STACK_SIZE
	.align		4
.L_858:
        /*1284*/ 	.byte	0x04, 0x12
        /*1286*/ 	.short	(.L_860 - .L_859)
	.align		4
.L_859:
        /*1288*/ 	.word	index@(_ZN2at6native29vectorized_elementwise_kernelILi2EZZZNS0_54_GLOBAL__N__d8c5977b_16_LinearAlgebra_cu_9e10b42f_321716addr_kernel_cudaERNS_14TensorIteratorERKN3c106ScalarES8_ENKUlvE_clEvENKUlvE6_clEvEUlNS5_7complexIdEESC_SC_E_St5arrayIPcLm4EEEEviT0_T1_)
        /*128c*/ 	.word	0x00000000


	//----- nvinfo : EIATTR_MIN_STACK_SIZE
	.align		4
.L_860:
        /*1290*/ 	.byte	0x04, 0x12
        /*1292*/ 	.short	(.L_862 - .L_861)
	.align		4
.L_861:
        /*1294*/ 	.word	index@(_ZN2at6native29vectorized_elementwise_kernelILi4EZZZNS0_54_GLOBAL__N__d8c5977b_16_LinearAlgebra_cu_9e10b42f_321716addr_kernel_cudaERNS_14TensorIteratorERKN3c106ScalarES8_ENKUlvE_clEvENKUlvE6_clEvEUlNS5_7complexIdEESC_SC_E_St5arrayIPcLm4EEEEviT0_T1_)
        /*1298*/ 	.word	0x00000000


	//----- nvinfo : EIATTR_MIN_STACK_SIZE
	.align		4
.L_862:
        /*129c*/ 	.byte	0x04, 0x12
        /*129e*/ 	.short	(.L_864 - .L_863)
	.align		4
.L_863:
        /*12a0*/ 	.word	index@(_ZN2at6native29vectorized_elementwise_kernelILi8EZZZNS0_54_GLOBAL__N__d8c5977b_16_LinearAlgebra_cu_9e10b42f_321716addr_kernel_cudaERNS_14TensorIteratorERKN3c106ScalarES8_ENKUlvE_clEvENKUlvE6_clEvEUlNS5_7complexIdEESC_SC_E_St5arrayIPcLm4EEEEviT0_T1_)
        /*12a4*/ 	.word	0x00000000


	//----- nvinfo : EIATTR_MIN_STACK_SIZE
	.align		4
.L_864:
        /*12a8*/ 	.byte	0x04, 0x12
        /*12aa*/ 	.short	(.L_866 - .L_865)
	.align		4
.L_865:
        /*12ac*/ 	.word	index@(_ZN2at6native18elementwise_kernelILi128ELi4EZNS0_15gpu_kernel_implIZZZNS0_54_GLOBAL__N__d8c5977b_16_LinearAlgebra_cu_9e10b42f_321716addr_kernel_cudaERNS_14TensorIteratorERKN3c106ScalarES9_ENKUlvE_clEvENKUlvE5_clEvEUlfffE0_EEvRNS_18TensorIteratorBaseERKT_EUliE_EEviT1_)
        /*12b0*/ 	.word	0x00000000


	//----- nvinfo : EIATTR_MIN_STACK_SIZE
	.align		4
.L_866:
        /*12b4*/ 	.byte	0x04, 0x12
        /*12b6*/ 	.short	(.L_868 - .L_867)
	.align		4
.L_867:
        /*12b8*/ 	.word	index@(_ZN2at6native27unrolled_elementwise_kernelIZZZNS0_54_GLOBAL__N__d8c5977b_16_LinearAlgebra_cu_9e10b42f_321716addr_kernel_cudaERNS_14TensorIteratorERKN3c106ScalarES8_ENKUlvE_clEvENKUlvE5_clEvEUlfffE0_St5arrayIPcLm4EELi4E23TrivialOffsetCalculatorILi3EjESF_ILi1EjENS0_6memory12LoadWithCastILi3EEENSI_13StoreWithCastILi1EEEEEviT_T0_T2_T3_T4_T5_)
        /*12bc*/ 	.word	0x00000000


	//----- nvinfo : EIATTR_MIN_STACK_SIZE
	.align		4
.L_868:
        /*12c0*/ 	.byte	0x04, 0x12
        /*12c2*/ 	.short	(.L_870 - .L_869)
	.align		4
.L_869:
        /*12c4*/ 	.word	index@(_ZN2at6native18elementwise_kernelILi128ELi2EZNS0_22gpu_kernel_impl_nocastIZZZNS0_54_GLOBAL__N__d8c5977b_16_LinearAlgebra_cu_9e10b42f_321716addr_kernel_cudaERNS_14TensorIteratorERKN3c106ScalarES9_ENKUlvE_clEvENKUlvE5_clEvEUlfffE0_EEvRNS_18TensorIteratorBaseERKT_EUliE_EEviT1_)
        /*12c8*/ 	.word	0x00000000


	//----- nvinfo : EIATTR_MIN_STACK_SIZE
	.align		4
.L_870:
        /*12cc*/ 	.byte	0x04, 0x12
        /*12ce*/ 	.short	(.L_872 - .L_871)
	.align		4
.L_871:
        /*12d0*/ 	.word	index@(_ZN2at6native27unrolled_elementwise_kernelIZZZNS0_54_GLOBAL__N__d8c5977b_16_LinearAlgebra_cu_9e10b42f_321716addr_kernel_cudaERNS_14TensorIteratorERKN3c106ScalarES8_ENKUlvE_clEvENKUlvE5_clEvEUlfffE0_St5arrayIPcLm4EELi4E23TrivialOffsetCalculatorILi3EjESF_ILi1EjENS0_6memory15LoadWithoutCastENSI_16StoreWithoutCastEEEviT_T0_T2_T3_T4_T5_)
        /*12d4*/ 	.word	0x00000000


	//----- nvinfo : EIATTR_MIN_STACK_SIZE
	.align		4
.L_872:
        /*12d8*/ 	.byte	0x04, 0x12
        /*12da*/ 	.short	(.L_874 - .L_873)
	.align		4
.L_873:
        /*12dc*/ 	.word	index@(_ZN2at6native29vectorized_elementwise_kernelILi2EZZZNS0_54_GLOBAL__N__d8c5977b_16_LinearAlgebra_cu_9e10b42f_321716addr_kernel_cudaERNS_14TensorIteratorERKN3c106ScalarES8_ENKUlvE_clEvENKUlvE5_clEvEUlfffE0_St5arrayIPcLm4EEEEviT0_T1_)
        /*12e0*/ 	.word	0x00000000


	//----- nvinfo : EIATTR_MIN_STACK_SIZE
	.align		4
.L_874:
        /*12e4*/ 	.byte	0x04, 0x12
        /*12e6*/ 	.short	(.L_876 - .L_875)
	.align		4
.L_875:
        /*12e8*/ 	.word	index@(_ZN2at6native29vectorized_elementwise_kernelILi4EZZZNS0_54_GLOBAL__N__d8c5977b_16_LinearAlgebra_cu_9e10b42f_321716addr_kernel_cudaERNS_14TensorIteratorERKN3c106ScalarES8_ENKUlvE_clEvENKUlvE5_clEvEUlfffE0_St5arrayIPcLm4EEEEviT0_T1_)
        /*12ec*/ 	.word	0x00000000


	//----- nvinfo : EIATTR_MIN_STACK_SIZE
	.align		4
.L_876:
        /*12f0*/ 	.byte	0x04, 0x12
        /*12f2*/ 	.short	(.L_878 - .L_877)
	.align		4
.L_877:
        /*12f4*/ 	.word	index@(_ZN2at6native29vectorized_elementwise_kernelILi8EZZZNS0_54_GLOBAL__N__d8c5977b_16_LinearAlgebra_cu_9e10b42f_321716addr_kernel_cudaERNS_14TensorIteratorERKN3c106ScalarES8_ENKUlvE_clEvENKUlvE5_clEvEUlfffE0_St5arrayIPcLm4EEEEviT0_T1_)
        /*12f8*/ 	.word	0x00000000


	//----- nvinfo : EIATTR_MIN_STACK_SIZE
	.align		4
.L_878:
        /*12fc*/ 	.byte	0x04, 0x12
        /*12fe*/ 	.short	(.L_880 - .L_879)
	.align		4
.L_879:
        /*1300*/ 	.word	index@(_ZN2at6native18elementwise_kernelILi128ELi4EZNS0_15gpu_kernel_implIZZZNS0_54_GLOBAL__N__d8c5977b_16_LinearAlgebra_cu_9e10b42f_321716addr_kernel_cudaERNS_14TensorIteratorERKN3c106ScalarES9_ENKUlvE_clEvENKUlvE5_clEvEUlfffE_EEvRNS_18TensorIteratorBaseERKT_EUliE_EEviT1_)
        /*1304*/ 	.word	0x00000000


	//----- nvinfo : EIATTR_MIN_STACK_SIZE
	.align		4
.L_880:
        /*1308*/ 	.byte	0x04, 0x12
        /*130a*/ 	.short	(.L_882 - .L_881)
	.align		4
.L_881:
        /*130c*/ 	.word	index@(_ZN2at6native27unrolled_elementwise_kernelIZZZNS0_54_GLOBAL__N__d8c5977b_16_LinearAlgebra_cu_9e10b42f_321716addr_kernel_cudaERNS_14TensorIteratorERKN3c106ScalarES8_ENKUlvE_clEvENKUlvE5_clEvEUlfffE_St5arrayIPcLm4EELi4E23TrivialOffsetCalculatorILi3EjESF_ILi1EjENS0_6memory12LoadWithCastILi3EEENSI_13StoreWithCastILi1EEEEEviT_T0_T2_T3_T4_T5_)
        /*1310*/ 	.word	0x00000000


	//----- nvinfo : EIATTR_MIN_STACK_SIZE
	.align		4
.L_882:
        /*1314*/ 	.byte	0x04, 0x12
        /*1316*/ 	.short	(.L_884 - .L_883)
	.align		4
.L_883:
        /*1318*/ 	.word	index@(_ZN2at6native18elementwise_kernelILi128ELi2EZNS0_22gpu_kernel_impl_nocastIZZZNS0_54_GLOBAL__N__d8c5977b_16_LinearAlgebra_cu_9e10b42f_321716addr_kernel_cudaERNS_14TensorIteratorERKN3c106ScalarES9_ENKUlvE_clEvENKUlvE5_clEvEUlfffE_EEvRNS_18TensorIteratorBaseERKT_EUliE_EEviT1_)
        /*131c*/ 	.word	0x00000000


	//----- nvinfo : EIATTR_MIN_STACK_SIZE
	.align		4
.L_884:
        /*1320*/ 	.byte	0x04, 0x12
        /*1322*/ 	.short	(.L_886 - .L_885)
	.align		4
.L_885:
        /*1324*/ 	.word	index@(_ZN2at6native27unrolled_elementwise_kernelIZZZNS0_54_GLOBAL__N__d8c5977b_16_LinearAlgebra_cu_9e10b42f_321716addr_kernel_cudaERNS_14TensorIteratorERKN3c106ScalarES8_ENKUlvE_clEvENKUlvE5_clEvEUlfffE_St5arrayIPcLm4EELi4E23TrivialOffsetCalculatorILi3EjESF_ILi1EjENS0_6memory15LoadWithoutCastENSI_16StoreWithoutCastEEEviT_T0_T2_T3_T4_T5_)
        /*1328*/ 	.word	0x00000000


	//----- nvinfo : EIATTR_MIN_STACK_SIZE
	.align		4
.L_886:
        /*132c*/ 	.byte	0x04, 0x12
        /*132e*/ 	.short	(.L_888 - .L_887)
	.align		4
.L_887:
        /*1330*/ 	.word	index@(_ZN2at6native29vectorized_elementwise_kernelILi2EZZZNS0_54_GLOBAL__N__d8c5977b_16_LinearAlgebra_cu_9e10b42f_321716addr_kernel_cudaERNS_14TensorIteratorERKN3c106ScalarES8_ENKUlvE_clEvENKUlvE5_clEvEUlfffE_St5arrayIPcLm4EEEEviT0_T1_)
        /*1334*/ 	.word	0x00000000


	//----- nvinfo : EIATTR_MIN_STACK_SIZE
	.align		4
.L_888:
        /*1338*/ 	.byte	0x04, 0x12
        /*133a*/ 	.short	(.L_890 - .L_889)
	.align		4
.L_889:
        /*133c*/ 	.word	index@(_ZN2at6native29vectorized_elementwise_kernelILi4EZZZNS0_54_GLOBAL__N__d8c5977b_16_LinearAlgebra_cu_9e10b42f_321716addr_kernel_cudaERNS_14TensorIteratorERKN3c106ScalarES8_ENKUlvE_clEvENKUlvE5_clEvEUlfffE_St5arrayIPcLm4EEEEviT0_T1_)
        /*1340*/ 	.word	0x00000000


	//----- nvinfo : EIATTR_MIN_STACK_SIZE
	.align		4
.L_890:
        /*1344*/ 	.byte	0x04, 0x12
        /*1346*/ 	.short	(.L_892 - .L_891)
	.align		4
.L_891:
        /*1348*/ 	.word	index@(_ZN2at6native29vectorized_elementwise_kernelILi8EZZZNS0_54_GLOBAL__N__d8c5977b_16_LinearAlgebra_cu_9e10b42f_321716addr_kernel_cudaERNS_14TensorIteratorERKN3c106ScalarES8_ENKUlvE_clEvENKUlvE5_clEvEUlfffE_St5arrayIPcLm4EEEEviT0_T1_)
        /*134c*/ 	.word	0x00000000


	//----- nvinfo : EIATTR_MIN_STACK_SIZE
	.align		4
.L_892:
        /*1350*/ 	.byte	0x04, 0x12
        /*1352*/ 	.short	(.L_894 - .L_893)
	.align		4
.L_893:
        /*1354*/ 	.word	index@(_ZN2at6native18elementwise_kernelILi128ELi4EZNS0_15gpu_kernel_implIZZZNS0_54_GLOBAL__N__d8c5977b_16_LinearAlgebra_cu_9e10b42f_321716addr_kernel_cudaERNS_14TensorIteratorERKN3c106ScalarES9_ENKUlvE_clEvENKUlvE4_clEvEUldddE0_EEvRNS_18TensorIteratorBaseERKT_EUliE_EEviT1_)
        /*1358*/ 	.word	0x00000000


	//----- nvinfo : EIATTR_MIN_STACK_SIZE
	.align		4
.L_894:
        /*135c*/ 	.byte	0x04, 0x12
        /*135e*/ 	.short	(.L_896 - .L_895)
	.align		4
.L_895:
        /*1360*/ 	.word	index@(_ZN2at6native27unrolled_elementwise_kernelIZZZNS0_54_GLOBAL__N__d8c5977b_16_LinearAlgebra_cu_9e10b42f_321716addr_kernel_cudaERNS_14TensorIteratorERKN3c106ScalarES8_ENKUlvE_clEvENKUlvE4_clEvEUldddE0_St5arrayIPcLm4EELi4E23TrivialOffsetCalculatorILi3EjESF_ILi1EjENS0_6memory12LoadWithCastILi3EEENSI_13StoreWithCastILi1EEEEEviT_T0_T2_T3_T4_T5_)
        /*1364*/ 	.word	0x00000000


	//----- nvinfo : EIATTR_MIN_STACK_SIZE
	.align		4
.L_896:
        /*1368*/ 	.byte	0x04, 0x12
        /*136a*/ 	.short	(.L_898 - .L_897)
	.align		4
.L_897:
        /*136c*/ 	.word	index@(_ZN2at6native18elementwise_kernelILi128ELi2EZNS0_22gpu_kernel_impl_nocastIZZZNS0_54_GLOBAL__N__d8c5977b_16_LinearAlgebra_cu_9e10b42f_321716addr_kernel_cudaERNS_14TensorIteratorERKN3c106ScalarES9_ENKUlvE_clEvENKUlvE4_clEvEUldddE0_EEvRNS_18TensorIteratorBaseERKT_EUliE_EEviT1_)
        /*1370*/ 	.word	0x00000000


	//----- nvinfo : EIATTR_MIN_STACK_SIZE
	.align		4
.L_898:
        /*1374*/ 	.byte	0x04, 0x12
        /*1376*/ 	.short	(.L_900 - .L_899)
	.align		4
.L_899:
        /*1378*/ 	.word	index@(_ZN2at6native27unrolled_elementwise_kernelIZZZNS0_54_GLOBAL__N__d8c5977b_16_LinearAlgebra_cu_9e10b42f_321716addr_kernel_cudaERNS_14TensorIteratorERKN3c106ScalarES8_ENKUlvE_clEvENKUlvE4_clEvEUldddE0_St5arrayIPcLm4EELi4E23TrivialOffsetCalculatorILi3EjESF_ILi1EjENS0_6memory15LoadWithoutCastENSI_16StoreWithoutCastEEEviT_T0_T2_T3_T4_T5_)
        /*137c*/ 	.word	0x00000000


	//----- nvinfo : EIATTR_MIN_STACK_SIZE
	.align		4
.L_900:
        /*1380*/ 	.byte	0x04, 0x12
        /*1382*/ 	.short	(.L_902 - .L_901)
	.align		4
.L_901:
        /*1384*/ 	.word	index@(_ZN2at6native29vectorized_elementwise_kernelILi2EZZZNS0_54_GLOBAL__N__d8c5977b_16_LinearAlgebra_cu_9e10b42f_321716addr_kernel_cudaERNS_14TensorIteratorERKN3c106ScalarES8_ENKUlvE_clEvENKUlvE4_clEvEUldddE0_St5arrayIPcLm4EEEEviT0_T1_)
        /*1388*/ 	.word	0x00000000


	//----- nvinfo : EIATTR_MIN_STACK_SIZE
	.align		4
.L_902:
        /*138c*/ 	.byte	0x04, 0x12
        /*138e*/ 	.short	(.L_904 - .L_903)
	.align		4
.L_903:
        /*1390*/ 	.word	index@(_ZN2at6native29vectorized_elementwise_kernelILi4EZZZNS0_54_GLOBAL__N__d8c5977b_16_LinearAlgebra_cu_9e10b42f_321716addr_kernel_cudaERNS_14TensorIteratorERKN3c106ScalarES8_ENKUlvE_clEvENKUlvE4_clEvEUldddE0_St5arrayIPcLm4EEEEviT0_T1_)
        /*1394*/ 	.word	0x00000000


	//----- nvinfo : EIATTR_MIN_STACK_SIZE
	.align		4
.L_904:
        /*1398*/ 	.byte	0x04, 0x12
        /*139a*/ 	.short	(.L_906 - .L_905)
	.align		4
.L_905:
        /*139c*/ 	.word	index@(_ZN2at6native29vectorized_elementwise_kernelILi8EZZZNS0_54_GLOBAL__N__d8c5977b_16_LinearAlgebra_cu_9e10b42f_321716addr_kernel_cudaERNS_14TensorIteratorERKN3c106ScalarES8_ENKUlvE_clEvENKUlvE4_clEvEUldddE0_St5arrayIPcLm4EEEEviT0_T1_)
        /*13a0*/ 	.word	0x00000000


	//----- nvinfo : EIATTR_MIN_STACK_SIZE
	.align		4
.L_906:
        /*13a4*/ 	.byte	0x04, 0x12
        /*13a6*/ 	.short	(.L_908 - .L_907)
	.align		4
.L_907:
        /*13a8*/ 	.word	index@(_ZN2at6native18elementwise_kernelILi128ELi4EZNS0_15gpu_kernel_implIZZZNS0_54_GLOBAL__N__d8c5977b_16_LinearAlgebra_cu_9e10b42f_321716addr_kernel_cudaERNS_14TensorIteratorERKN3c106ScalarES9_ENKUlvE_clEvENKUlvE4_clEvEUldddE_EEvRNS_18TensorIteratorBaseERKT_EUliE_EEviT1_)
        /*13ac*/ 	.word	0x00000000


	//----- nvinfo : EIATTR_MIN_STACK_SIZE
	.align		4
.L_908:
        /*13b0*/ 	.byte	0x04, 0x12
        /*13b2*/ 	.short	(.L_910 - .L_909)
	.align		4
.L_909:
        /*13b4*/ 	.word	index@(_ZN2at6native27unrolled_elementwise_kernelIZZZNS0_54_GLOBAL__N__d8c5977b_16_LinearAlgebra_cu_9e10b42f_321716addr_kernel_cudaERNS_14TensorIteratorERKN3c106ScalarES8_ENKUlvE_clEvENKUlvE4_clEvEUldddE_St5arrayIPcLm4EELi4E23TrivialOffsetCalculatorILi3EjESF_ILi1EjENS0_6memory12LoadWithCastILi3EEENSI_13StoreWithCastILi1EEEEEviT_T0_T2_T3_T4_T5_)
        /*13b8*/ 	.word	0x00000000


	//----- nvinfo : EIATTR_MIN_STACK_SIZE
	.align		4
.L_910:
        /*13bc*/ 	.byte	0x04, 0x12
        /*13be*/ 	.short	(.L_912 - .L_911)
	.align		4
.L_911:
        /*13c0*/ 	.word	index@(_ZN2at6native18elementwise_kernelILi128ELi2EZNS0_22gpu_kernel_impl_nocastIZZZNS0_54_GLOBAL__N__d8c5977b_16_LinearAlgebra_cu_9e10b42f_321716addr_kernel_cudaERNS_14TensorIteratorERKN3c106ScalarES9_ENKUlvE_clEvENKUlvE4_clEvEUldddE_EEvRNS_18TensorIteratorBaseERKT_EUliE_EEviT1_)
        /*13c4*/ 	.word	0x00000000


	//----- nvinfo : EIATTR_MIN_STACK_SIZE
	.align		4
.L_912:
        /*13c8*/ 	.byte	0x04, 0x12
        /*13ca*/ 	.short	(.L_914 - .L_913)
	.align		4
.L_913:
        /*13cc*/ 	.word	index@(_ZN2at6native27unrolled_elementwise_kernelIZZZNS0_54_GLOBAL__N__d8c5977b_16_LinearAlgebra_cu_9e10b42f_321716addr_kernel_cudaERNS_14TensorIteratorERKN3c106ScalarES8_ENKUlvE_clEvENKUlvE4_clEvEUldddE_St5arrayIPcLm4EELi4E23TrivialOffsetCalculatorILi3EjESF_ILi1EjENS0_6memory15LoadWithoutCastENSI_16StoreWithoutCastEEEviT_T0_T2_T3_T4_T5_)
        /*13d0*/ 	.word	0x00000000


	//----- nvinfo : EIATTR_MIN_STACK_SIZE
	.align		4
.L_914:
        /*13d4*/ 	.byte	0x04, 0x12
        /*13d6*/ 	.short	(.L_916 - .L_915)
	.align		4
.L_915:
        /*13d8*/ 	.word	index@(_ZN2at6native29vectorized_elementwise_kernelILi2EZZZNS0_54_GLOBAL__N__d8c5977b_16_LinearAlgebra_cu_9e10b42f_321716addr_kernel_cudaERNS_14TensorIteratorERKN3c106ScalarES8_ENKUlvE_clEvENKUlvE4_clEvEUldddE_St5arrayIPcLm4EEEEviT0_T1_)
        /*13dc*/ 	.word	0x00000000


	//----- nvinfo : EIATTR_MIN_STACK_SIZE
	.align		4
.L_916:
        /*13e0*/ 	.byte	0x04, 0x12
        /*13e2*/ 	.short	(.L_918 - .L_917)
	.align		4
.L_917:
        /*13e4*/ 	.word	index@(_ZN2at6native29vectorized_elementwise_kernelILi4EZZZNS0_54_GLOBAL__N__d8c5977b_16_LinearAlgebra_cu_9e10b42f_321716addr_kernel_cudaERNS_14TensorIteratorERKN3c106ScalarES8_ENKUlvE_clEvENKUlvE4_clEvEUldddE_St5arrayIPcLm4EEEEviT0_T1_)
        /*13e8*/ 	.word	0x00000000


	//----- nvinfo : EIATTR_MIN_STACK_SIZE
	.align		4
.L_918:
        /*13ec*/ 	.byte	0x04, 0x12
        /*13ee*/ 	.short	(.L_920 - .L_919)
	.align		4
.L_919:
        /*13f0*/ 	.word	index@(_ZN2at6native29vectorized_elementwise_kernelILi8EZZZNS0_54_GLOBAL__N__d8c5977b_16_LinearAlgebra_cu_9e10b42f_321716addr_kernel_cudaERNS_14TensorIteratorERKN3c106ScalarES8_ENKUlvE_clEvENKUlvE4_clEvEUldddE_St5arrayIPcLm4EEEEviT0_T1_)
        /*13f4*/ 	.word	0x00000000


	//----- nvinfo : EIATTR_MIN_STACK_SIZE
	.align		4
.L_920:
        /*13f8*/ 	.byte	0x04, 0x12
        /*13fa*/ 	.short	(.L_922 - .L_921)
	.align		4
.L_921:
        /*13fc*/ 	.word	index@(_ZN2at6native18elementwise_kernelILi128ELi4EZNS0_15gpu_kernel_implIZZZNS0_54_GLOBAL__N__d8c5977b_16_LinearAlgebra_cu_9e10b42f_321716addr_kernel_cudaERNS_14TensorIteratorERKN3c106ScalarES9_ENKUlvE_clEvENKUlvE3_clEvEUlsssE0_EEvRNS_18TensorIteratorBaseERKT_EUliE_EEviT1_)
        /*1400*/ 	.word	0x00000000


	//----- nvinfo : EIATTR_MIN_STACK_SIZE
	.align		4
.L_922:
        /*1404*/ 	.byte	0x04, 0x12
        /*1406*/ 	.short	(.L_924 - .L_923)
	.align		4
.L_923:
        /*1408*/ 	.word	index@(_ZN2at6native27unrolled_elementwise_kernelIZZZNS0_54_GLOBAL__N__d8c5977b_16_LinearAlgebra_cu_9e10b42f_321716addr_kernel_cudaERNS_14TensorIteratorERKN3c106ScalarES8_ENKUlvE_clEvENKUlvE3_clEvEUlsssE0_St5arrayIPcLm4EELi4E23TrivialOffsetCalculatorILi3EjESF_ILi1EjENS0_6memory12LoadWithCastILi3EEENSI_13StoreWithCastILi1EEEEEviT_T0_T2_T3_T4_T5_)
        /*140c*/ 	.word	0x00000000


	//----- nvinfo : EIATTR_MIN_STACK_SIZE
	.align		4
.L_924:
        /*1410*/ 	.byte	0x04, 0x12
        /*1412*/ 	.short	(.L_926 - .L_925)
	.align		4
.L_925:
        /*1414*/ 	.word	index@(_ZN2at6native18elementwise_kernelILi128ELi4EZNS0_22gpu_kernel_impl_nocastIZZZNS0_54_GLOBAL__N__d8c5977b_16_LinearAlgebra_cu_9e10b42f_321716addr_kernel_cudaERNS_14TensorIteratorERKN3c106ScalarES9_ENKUlvE_clEvENKUlvE3_clEvEUlsssE0_EEvRNS_18TensorIteratorBaseERKT_EUliE_EEviT1_)
        /*1418*/ 	.word	0x00000000


	//----- nvinfo : EIATTR_MIN_STACK_SIZE
	.align		4
.L_926:
        /*141c*/ 	.byte	0x04, 0x12
        /*141e*/ 	.short	(.L_928 - .L_927)
	.align		4
.L_927:
        /*1420*/ 	.word	index@(_ZN2at6native27unrolled_elementwise_kernelIZZZNS0_54_GLOBAL__N__d8c5977b_16_LinearAlgebra_cu_9e10b42f_321716addr_kernel_cudaERNS_14TensorIteratorERKN3c106ScalarES8_ENKUlvE_clEvENKUlvE3_clEvEUlsssE0_St5arrayIPcLm4EELi4E23TrivialOffsetCalculatorILi3EjESF_ILi1EjENS0_6memory15LoadWithoutCastENSI_16StoreWithoutCastEEEviT_T0_T2_T3_T4_T5_)
        /*1424*/ 	.word	0x00000000


	//----- nvinfo : EIATTR_MIN_STACK_SIZE
	.align		4
.L_928:
        /*1428*/ 	.byte	0x04, 0x12
        /*142a*/ 	.short	(.L_930 - .L_929)
	.align		4
.L_929:
        /*142c*/ 	.word	index@(_ZN2at6native29vectorized_elementwise_kernelILi2EZZZNS0_54_GLOBAL__N__d8c5977b_16_LinearAlgebra_cu_9e10b42f_321716addr_kernel_cudaERNS_14TensorIteratorERKN3c106ScalarES8_ENKUlvE_clEvENKUlvE3_clEvEUlsssE0_St5arrayIPcLm4EEEEviT0_T1_)
        /*1430*/ 	.word	0x00000000


	//----- nvinfo : EIATTR_MIN_STACK_SIZE
	.align		4
.L_930:
        /*1434*/ 	.byte	0x04, 0x12
        /*1436*/ 	.short	(.L_932 - .L_931)
	.align		4
.L_931:
        /*1438*/ 	.word	index@(_ZN2at6native29vectorized_elementwise_kernelILi4EZZZNS0_54_GLOBAL__N__d8c5977b_16_LinearAlgebra_cu_9e10b42f_321716addr_kernel_cudaERNS_14TensorIteratorERKN3c106ScalarES8_ENKUlvE_clEvENKUlvE3_clEvEUlsssE0_St5arrayIPcLm4EEEEviT0_T1_)
        /*143c*/ 	.word	0x00000000


	//----- nvinfo : EIATTR_MIN_STACK_SIZE
	.align		4
.L_932:
        /*1440*/ 	.byte	0x04, 0x12
        /*1442*/ 	.short	(.L_934 - .L_933)
	.align		4
.L_933:
        /*1444*/ 	.word	index@(_ZN2at6native29vectorized_elementwise_kernelILi8EZZZNS0_54_GLOBAL__N__d8c5977b_16_LinearAlgebra_cu_9e10b42f_321716addr_kernel_cudaERNS_14TensorIteratorERKN3c106ScalarES8_ENKUlvE_clEvENKUlvE3_clEvEUlsssE0_St5arrayIPcLm4EEEEviT0_T1_)
        /*1448*/ 	.word	0x00000000


	//----- nvinfo : EIATTR_MIN_STACK_SIZE
	.align		4
.L_934:
        /*144c*/ 	.byte	0x04, 0x12
        /*144e*/ 	.short	(.L_936 - .L_935)
	.align		4
.L_935:
        /*1450*/ 	.word	index@(_ZN2at6native18elementwise_kernelILi128ELi4EZNS0_15gpu_kernel_implIZZZNS0_54_GLOBAL__N__d8c5977b_16_LinearAlgebra_cu_9e10b42f_321716addr_kernel_cudaERNS_14TensorIteratorERKN3c106ScalarES9_ENKUlvE_clEvENKUlvE3_clEvEUlsssE_EEvRNS_18TensorIteratorBaseERKT_EUliE_EEviT1_)
        /*1454*/ 	.word	0x00000000


	//----- nvinfo : EIATTR_MIN_STACK_SIZE
	.align		4
.L_936:
        /*1458*/ 	.byte	0x04, 0x12
        /*145a*/ 	.short	(.L_938 - .L_937)
	.align		4
.L_937:
        /*145c*/ 	.word	index@(_ZN2at6native27unrolled_elementwise_kernelIZZZNS0_54_GLOBAL__N__d8c5977b_16_LinearAlgebra_cu_9e10b42f_321716addr_kernel_cudaERNS_14TensorIteratorERKN3c106ScalarES8_ENKUlvE_clEvENKUlvE3_clEvEUlsssE_St5arrayIPcLm4EELi4E23TrivialOffsetCalculatorILi3EjESF_ILi1EjENS0_6memory12LoadWithCastILi3EEENSI_13StoreWithCastILi1EEEEEviT_T0_T2_T3_T4_T5_)
        /*1460*/ 	.word	0x00000000


	//----- nvinfo : EIATTR_MIN_STACK_SIZE
	.align		4
.L_938:
        /*1464*/ 	.byte	0x04, 0x12
        /*1466*/ 	.short	(.L_940 - .L_939)
	.align		4
.L_939:
        /*1468*/ 	.word	index@(_ZN2at6native18elementwise_kernelILi128ELi4EZNS0_22gpu_kernel_impl_nocastIZZZNS0_54_GLOBAL__N__d8c5977b_16_LinearAlgebra_cu_9e10b42f_321716addr_kernel_cudaERNS_14TensorIteratorERKN3c106ScalarES9_ENKUlvE_clEvENKUlvE3_clEvEUlsssE_EEvRNS_18TensorIteratorBaseERKT_EUliE_EEviT1_)
        /*146c*/ 	.word	0x00000000


	//----- nvinfo : EIATTR_MIN_STACK_SIZE
	.align		4
.L_940:
        /*1470*/ 	.byte	0x04, 0x12
        /*1472*/ 	.short	(.L_942 - .L_941)
	.align		4
.L_941:
        /*1474*/ 	.word	index@(_ZN2at6native27unrolled_elementwise_kernelIZZZNS0_54_GLOBAL__N__d8c5977b_16_LinearAlgebra_cu_9e10b42f_321716addr_kernel_cudaERNS_14TensorIteratorERKN3c106ScalarES8_ENKUlvE_clEvENKUlvE3_clEvEUlsssE_St5arrayIPcLm4EELi4E23TrivialOffsetCalculatorILi3EjESF_ILi1EjENS0_6memory15LoadWithoutCastENSI_16StoreWithoutCastEEEviT_T0_T2_T3_T4_T5_)
        /*1478*/ 	.word	0x00000000


	//----- nvinfo : EIATTR_MIN_STACK_SIZE
	.align		4
.L_942:
        /*147c*/ 	.byte	0x04, 0x12
        /*147e*/ 	.short	(.L_944 - .L_943)
	.align		4
.L_943:
        /*1480*/ 	.word	index@(_ZN2at6native29vectorized_elementwise_kernelILi2EZZZNS0_54_GLOBAL__N__d8c5977b_16_LinearAlgebra_cu_9e10b42f_321716addr_kernel_cudaERNS_14TensorIteratorERKN3c106ScalarES8_ENKUlvE_clEvENKUlvE3_clEvEUlsssE_St5arrayIPcLm4EEEEviT0_T1_)
        /*1484*/ 	.word	0x00000000


	//----- nvinfo : EIATTR_MIN_STACK_SIZE
	.align		4
.L_944:
        /*1488*/ 	.byte	0x04, 0x12
        /*148a*/ 	.short	(.L_946 - .L_945)
	.align		4
.L_945:
        /*148c*/ 	.word	index@(_ZN2at6native29vectorized_elementwise_kernelILi4EZZZNS0_54_GLOBAL__N__d8c5977b_16_LinearAlgebra_cu_9e10b42f_321716addr_kernel_cudaERNS_14TensorIteratorERKN3c106ScalarES8_ENKUlvE_clEvENKUlvE3_clEvEUlsssE_St5arrayIPcLm4EEEEviT0_T1_)
        /*1490*/ 	.word	0x00000000


	//----- nvinfo : EIATTR_MIN_STACK_SIZE
	.align		4
.L_946:
        /*1494*/ 	.byte	0x04, 0x12
        /*1496*/ 	.short	(.L_948 - .L_947)
	.align		4
.L_947:
        /*1498*/ 	.word	index@(_ZN2at6native29vectorized_elementwise_kernelILi8EZZZNS0_54_GLOBAL__N__d8c5977b_16_LinearAlgebra_cu_9e10b42f_321716addr_kernel_cudaERNS_14TensorIteratorERKN3c106ScalarES8_ENKUlvE_clEvENKUlvE3_clEvEUlsssE_St5arrayIPcLm4EEEEviT0_T1_)
        /*149c*/ 	.word	0x00000000


	//----- nvinfo : EIATTR_MIN_STACK_SIZE
	.align		4
.L_948:
        /*14a0*/ 	.byte	0x04, 0x12
        /*14a2*/ 	.short	(.L_950 - .L_949)
	.align		4
.L_949:
        /*14a4*/ 	.word	index@(_ZN2at6native18elementwise_kernelILi128ELi4EZNS0_15gpu_kernel_implIZZZNS0_54_GLOBAL__N__d8c5977b_16_LinearAlgebra_cu_9e10b42f_321716addr_kernel_cudaERNS_14TensorIteratorERKN3c106ScalarES9_ENKUlvE_clEvENKUlvE2_clEvEUllllE0_EEvRNS_18TensorIteratorBaseERKT_EUliE_EEviT1_)
        /*14a8*/ 	.word	0x00000000


	//----- nvinfo : EIATTR_MIN_STACK_SIZE
	.align		4
.L_950:
        /*14ac*/ 	.byte	0x04, 0x12
        /*14ae*/ 	.short	(.L_952 - .L_951)
	.align		4
.L_951:
        /*14b0*/ 	.word	index@(_ZN2at6native27unrolled_elementwise_kernelIZZZNS0_54_GLOBAL__N__d8c5977b_16_LinearAlgebra_cu_9e10b42f_321716addr_kernel_cudaERNS_14TensorIteratorERKN3c106ScalarES8_ENKUlvE_clEvENKUlvE2_clEvEUllllE0_St5arrayIPcLm4EELi4E23TrivialOffsetCalculatorILi3EjESF_ILi1EjENS0_6memory12LoadWithCastILi3EEENSI_13StoreWithCastILi1EEEEEviT_T0_T2_T3_T4_T5_)
        /*14b4*/ 	.word	0x00000000


	//----- nvinfo : EIATTR_MIN_STACK_SIZE
	.align		4
.L_952:
        /*14b8*/ 	.byte	0x04, 0x12
        /*14ba*/ 	.short	(.L_954 - .L_953)
	.align		4
.L_953:
        /*14bc*/ 	.word	index@(_ZN2at6native18elementwise_kernelILi128ELi2EZNS0_22gpu_kernel_impl_nocastIZZZNS0_54_GLOBAL__N__d8c5977b_16_LinearAlgebra_cu_9e10b42f_321716addr_kernel_cudaERNS_14TensorIteratorERKN3c106ScalarES9_ENKUlvE_clEvENKUlvE2_clEvEUllllE0_EEvRNS_18TensorIteratorBaseERKT_EUliE_EEviT1_)
        /*14c0*/ 	.word	0x00000000


	//----- nvinfo : EIATTR_MIN_STACK_SIZE
	.align		4
.L_954:
        /*14c4*/ 	.byte	0x04, 0x12
        /*14c6*/ 	.short	(.L_956 - .L_955)
	.align		4
.L_955:
        /*14c8*/ 	.word	index@(_ZN2at6native27unrolled_elementwise_kernelIZZZNS0_54_GLOBAL__N__d8c5977b_16_LinearAlgebra_cu_9e10b42f_321716addr_kernel_cudaERNS_14TensorIteratorERKN3c106ScalarES8_ENKUlvE_clEvENKUlvE2_clEvEUllllE0_St5arrayIPcLm4EELi4E23TrivialOffsetCalculatorILi3EjESF_ILi1EjENS0_6memory15LoadWithoutCastENSI_16StoreWithoutCastEEEviT_T0_T2_T3_T4_T5_)
        /*14cc*/ 	.word	0x00000000


	//----- nvinfo : EIATTR_MIN_STACK_SIZE
	.align		4
.L_956:
        /*14d0*/ 	.byte	0x04, 0x12
        /*14d2*/ 	.short	(.L_958 - .L_957)
	.align		4
.L_957:
        /*14d4*/ 	.word	index@(_ZN2at6native29vectorized_elementwise_kernelILi2EZZZNS0_54_GLOBAL__N__d8c5977b_16_LinearAlgebra_cu_9e10b42f_321716addr_kernel_cudaERNS_14TensorIteratorERKN3c106ScalarES8_ENKUlvE_clEvENKUlvE2_clEvEUllllE0_St5arrayIPcLm4EEEEviT0_T1_)
        /*14d8*/ 	.word	0x00000000


	//----- nvinfo : EIATTR_MIN_STACK_SIZE
	.align		4
.L_958:
        /*14dc*/ 	.byte	0x04, 0x12
        /*14de*/ 	.short	(.L_960 - .L_959)
	.align		4
.L_959:
        /*14e0*/ 	.word	index@(_ZN2at6native29vectorized_elementwise_kernelILi4EZZZNS0_54_GLOBAL__N__d8c5977b_16_LinearAlgebra_cu_9e10b42f_321716addr_kernel_cudaERNS_14TensorIteratorERKN3c106ScalarES8_ENKUlvE_clEvENKUlvE2_clEvEUllllE0_St5arrayIPcLm4EEEEviT0_T1_)
        /*14e4*/ 	.word	0x00000000


	//----- nvinfo : EIATTR_MIN_STACK_SIZE
	.align		4
.L_960:
        /*14e8*/ 	.byte	0x04, 0x12
        /*14ea*/ 	.short	(.L_962 - .L_961)
	.align		4
.L_961:
        /*14ec*/ 	.word	index@(_ZN2at6native29vectorized_elementwise_kernelILi8EZZZNS0_54_GLOBAL__N__d8c5977b_16_LinearAlgebra_cu_9e10b42f_321716addr_kernel_cudaERNS_14TensorIteratorERKN3c106ScalarES8_ENKUlvE_clEvENKUlvE2_clEvEUllllE0_St5arrayIPcLm4EEEEviT0_T1_)
        /*14f0*/ 	.word	0x00000000


	//----- nvinfo : EIATTR_MIN_STACK_SIZE
	.align		4
.L_962:
        /*14f4*/ 	.byte	0x04, 0x12
        /*14f6*/ 	.short	(.L_964 - .L_963)
	.align		4
.L_963:
        /*14f8*/ 	.word	index@(_ZN2at6native18elementwise_kernelILi128ELi4EZNS0_15gpu_kernel_implIZZZNS0_54_GLOBAL__N__d8c5977b_16_LinearAlgebra_cu_9e10b42f_321716addr_kernel_cudaERNS_14TensorIteratorERKN3c106ScalarES9_ENKUlvE_clEvENKUlvE2_clEvEUllllE_EEvRNS_18TensorIteratorBaseERKT_EUliE_EEviT1_)
        /*14fc*/ 	.word	0x00000000


	//----- nvinfo : EIATTR_MIN_STACK_SIZE
	.align		4
.L_964:
        /*1500*/ 	.byte	0x04, 0x12
        /*1502*/ 	.short	(.L_966 - .L_965)
	.align		4
.L_965:
        /*1504*/ 	.word	index@(_ZN2at6native27unrolled_elementwise_kernelIZZZNS0_54_GLOBAL__N__d8c5977b_16_LinearAlgebra_cu_9e10b42f_321716addr_kernel_cudaERNS_14TensorIteratorERKN3c106ScalarES8_ENKUlvE_clEvENKUlvE2_clEvEUllllE_St5arrayIPcLm4EELi4E23TrivialOffsetCalculatorILi3EjESF_ILi1EjENS0_6memory12LoadWithCastILi3EEENSI_13StoreWithCastILi1EEEEEviT_T0_T2_T3_T4_T5_)
        /*1508*/ 	.word	0x00000000


	//----- nvinfo : EIATTR_MIN_STACK_SIZE
	.align		4
.L_966:
        /*150c*/ 	.byte	0x04, 0x12
        /*150e*/ 	.short	(.L_968 - .L_967)
	.align		4
.L_967:
        /*1510*/ 	.word	index@(_ZN2at6native18elementwise_kernelILi128ELi2EZNS0_22gpu_kernel_impl_nocastIZZZNS0_54_GLOBAL__N__d8c5977b_16_LinearAlgebra_cu_9e10b42f_321716addr_kernel_cudaERNS_14TensorIteratorERKN3c106ScalarES9_ENKUlvE_clEvENKUlvE2_clEvEUllllE_EEvRNS_18TensorIteratorBaseERKT_EUliE_EEviT1_)
        /*1514*/ 	.word	0x00000000


	//----- nvinfo : EIATTR_MIN_STACK_SIZE
	.align		4
.L_968:
        /*1518*/ 	.byte	0x04, 0x12
        /*151a*/ 	.short	(.L_970 - .L_969)
	.align		4
.L_969:
        /*151c*/ 	.word	index@(_ZN2at6native27unrolled_elementwise_kernelIZZZNS0_54_GLOBAL__N__d8c5977b_16_LinearAlgebra_cu_9e10b42f_321716addr_kernel_cudaERNS_14TensorIteratorERKN3c106ScalarES8_ENKUlvE_clEvENKUlvE2_clEvEUllllE_St5arrayIPcLm4EELi4E23TrivialOffsetCalculatorILi3EjESF_ILi1EjENS0_6memory15LoadWithoutCastENSI_16StoreWithoutCastEEEviT_T0_T2_T3_T4_T5_)
        /*1520*/ 	.word	0x00000000


	//----- nvinfo : EIATTR_MIN_STACK_SIZE
	.align		4
.L_970:
        /*1524*/ 	.byte	0x04, 0x12
        /*1526*/ 	.short	(.L_972 - .L_971)
	.align		4
.L_971:
        /*1528*/ 	.word	index@(_ZN2at6native29vectorized_elementwise_kernelILi2EZZZNS0_54_GLOBAL__N__d8c5977b_16_LinearAlgebra_cu_9e10b42f_321716addr_kernel_cudaERNS_14TensorIteratorERKN3c106ScalarES8_ENKUlvE_clEvENKUlvE2_clEvEUllllE_St5arrayIPcLm4EEEEviT0_T1_)
        /*152c*/ 	.word	0x00000000


	//----- nvinfo : EIATTR_MIN_STACK_SIZE
	.align		4
.L_972:
        /*1530*/ 	.byte	0x04, 0x12
        /*1532*/ 	.short	(.L_974 - .L_973)
	.align		4
.L_973:
        /*1534*/ 	.word	index@(_ZN2at6native29vectorized_elementwise_kernelILi4EZZZNS0_54_GLOBAL__N__d8c5977b_16_LinearAlgebra_cu_9e10b42f_321716addr_kernel_cudaERNS_14TensorIteratorERKN3c106ScalarES8_ENKUlvE_clEvENKUlvE2_clEvEUllllE_St5arrayIPcLm4EEEEviT0_T1_)
        /*1538*/ 	.word	0x00000000


	//----- nvinfo : EIATTR_MIN_STACK_SIZE
	.align		4
.L_974:
        /*153c*/ 	.byte	0x04, 0x12
        /*153e*/ 	.short	(.L_976 - .L_975)
	.align		4
.L_975:
        /*1540*/ 	.word	index@(_ZN2at6native29vectorized_elementwise_kernelILi8EZZZNS0_54_GLOBAL__N__d8c5977b_16_LinearAlgebra_cu_9e10b42f_321716addr_kernel_cudaERNS_14TensorIteratorERKN3c106ScalarES8_ENKUlvE_clEvENKUlvE2_clEvEUllllE_St5arrayIPcLm4EEEEviT0_T1_)
        /*1544*/ 	.word	0x00000000


	//----- nvinfo : EIATTR_MIN_STACK_SIZE
	.align		4
.L_976:
        /*1548*/ 	.byte	0x04, 0x12
        /*154a*/ 	.short	(.L_978 - .L_977)
	.align		4
.L_977:
        /*154c*/ 	.word	index@(_ZN2at6native18elementwise_kernelILi128ELi4EZNS0_15gpu_kernel_implIZZZNS0_54_GLOBAL__N__d8c5977b_16_LinearAlgebra_cu_9e10b42f_321716addr_kernel_cudaERNS_14TensorIteratorERKN3c106ScalarES9_ENKUlvE_clEvENKUlvE1_clEvEUliiiE0_EEvRNS_18TensorIteratorBaseERKT_EUliE_EEviT1_)
        /*1550*/ 	.word	0x00000000


	//----- nvinfo : EIATTR_MIN_STACK_SIZE
	.align		4
.L_978:
        /*1554*/ 	.byte	0x04, 0x12
        /*1556*/ 	.short	(.L_980 - .L_979)
	.align		4
.L_979:
        /*1558*/ 	.word	index@(_ZN2at6native27unrolled_elementwise_kernelIZZZNS0_54_GLOBAL__N__d8c5977b_16_LinearAlgebra_cu_9e10b42f_321716addr_kernel_cudaERNS_14TensorIteratorERKN3c106ScalarES8_ENKUlvE_clEvENKUlvE1_clEvEUliiiE0_St5arrayIPcLm4EELi4E23TrivialOffsetCalculatorILi3EjESF_ILi1EjENS0_6memory12LoadWithCastILi3EEENSI_13StoreWithCastILi1EEEEEviT_T0_T2_T3_T4_T5_)
        /*155c*/ 	.word	0x00000000


	//----- nvinfo : EIATTR_MIN_STACK_SIZE
	.align		4
.L_980:
        /*1560*/ 	.byte	0x04, 0x12
        /*1562*/ 	.short	(.L_982 - .L_981)
	.align		4
.L_981:
        /*1564*/ 	.word	index@(_ZN2at6native18elementwise_kernelILi128ELi2EZNS0_22gpu_kernel_impl_nocastIZZZNS0_54_GLOBAL__N__d8c5977b_16_LinearAlgebra_cu_9e10b42f_321716addr_kernel_cudaERNS_14TensorIteratorERKN3c106ScalarES9_ENKUlvE_clEvENKUlvE1_clEvEUliiiE0_EEvRNS_18TensorIteratorBaseERKT_EUliE_EEviT1_)
        /*1568*/ 	.word	0x00000000


	//----- nvinfo : EIATTR_MIN_STACK_SIZE
	.align		4
.L_982:
        /*156c*/ 	.byte	0x04, 0x12
        /*156e*/ 	.short	(.L_984 - .L_983)
	.align		4
.L_983:
        /*1570*/ 	.word	index@(_ZN2at6native27unrolled_elementwise_kernelIZZZNS0_54_GLOBAL__N__d8c5977b_16_LinearAlgebra_cu_9e10b42f_321716addr_kernel_cudaERNS_14TensorIteratorERKN3c106ScalarES8_ENKUlvE_clEvENKUlvE1_clEvEUliiiE0_St5arrayIPcLm4EELi4E23TrivialOffsetCalculatorILi3EjESF_ILi1EjENS0_6memory15LoadWithoutCastENSI_16StoreWithoutCastEEEviT_T0_T2_T3_T4_T5_)
        /*1574*/ 	.word	0x00000000


	//----- nvinfo : EIATTR_MIN_STACK_SIZE
	.align		4
.L_984:
        /*1578*/ 	.byte	0x04, 0x12
        /*157a*/ 	.short	(.L_986 - .L_985)
	.align		4
.L_985:
        /*157c*/ 	.word	index@(_ZN2at6native29vectorized_elementwise_kernelILi2EZZZNS0_54_GLOBAL__N__d8c5977b_16_LinearAlgebra_cu_9e10b42f_321716addr_kernel_cudaERNS_14TensorIteratorERKN3c106ScalarES8_ENKUlvE_clEvENKUlvE1_clEvEUliiiE0_St5arrayIPcLm4EEEEviT0_T1_)
        /*1580*/ 	.word	0x00000000


	//----- nvinfo : EIATTR_MIN_STACK_SIZE
	.align		4
.L_986:
        /*1584*/ 	.byte	0x04, 0x12
        /*1586*/ 	.short	(.L_988 - .L_987)
	.align		4
.L_987:
        /*1588*/ 	.word	index@(_ZN2at6native29vectorized_elementwise_kernelILi4EZZZNS0_54_GLOBAL__N__d8c5977b_16_LinearAlgebra_cu_9e10b42f_321716addr_kernel_cudaERNS_14TensorIteratorERKN3c106ScalarES8_ENKUlvE_clEvENKUlvE1_clEvEUliiiE0_St5arrayIPcLm4EEEEviT0_T1_)
        /*158c*/ 	.word	0x00000000


	//----- nvinfo : EIATTR_MIN_STACK_SIZE
	.align		4
.L_988:
        /*1590*/ 	.byte	0x04, 0x12
        /*1592*/ 	.short	(.L_990 - .L_989)
	.align		4
.L_989:
        /*1594*/ 	.word	index@(_ZN2at6native29vectorized_elementwise_kernelILi8EZZZNS0_54_GLOBAL__N__d8c5977b_16_LinearAlgebra_cu_9e10b42f_321716addr_kernel_cudaERNS_14TensorIteratorERKN3c106ScalarES8_ENKUlvE_clEvENKUlvE1_clEvEUliiiE0_St5arrayIPcLm4EEEEviT0_T1_)
        /*1598*/ 	.word	0x00000000


	//----- nvinfo : EIATTR_MIN_STACK_SIZE
	.align		4
.L_990:
        /*159c*/ 	.byte	0x04, 0x12
        /*159e*/ 	.short	(.L_992 - .L_991)
	.align		4
.L_991:
        /*15a0*/ 	.word	index@(_ZN2at6native18elementwise_kernelILi128ELi4EZNS0_15gpu_kernel_implIZZZNS0_54_GLOBAL__N__d8c5977b_16_LinearAlgebra_cu_9e10b42f_321716addr_kernel_cudaERNS_14TensorIteratorERKN3c106ScalarES9_ENKUlvE_clEvENKUlvE1_clEvEUliiiE_EEvRNS_18TensorIteratorBaseERKT_EUliE_EEviT1_)
        /*15a4*/ 	.word	0x00000000


	//----- nvinfo : EIATTR_MIN_STACK_SIZE
	.align		4
.L_992:
        /*15a8*/ 	.byte	0x04, 0x12
        /*15aa*/ 	.short	(.L_994 - .L_993)
	.align		4
.L_993:
        /*15ac*/ 	.word	index@(_ZN2at6native27unrolled_elementwise_kernelIZZZNS0_54_GLOBAL__N__d8c5977b_16_LinearAlgebra_cu_9e10b42f_321716addr_kernel_cudaERNS_14TensorIteratorERKN3c106ScalarES8_ENKUlvE_clEvENKUlvE1_clEvEUliiiE_St5arrayIPcLm4EELi4E23TrivialOffsetCalculatorILi3EjESF_ILi1EjENS0_6memory12LoadWithCastILi3EEENSI_13StoreWithCastILi1EEEEEviT_T0_T2_T3_T4_T5_)
        /*15b0*/ 	.word	0x00000000


	//----- nvinfo : EIATTR_MIN_STACK_SIZE
	.align		4
.L_994:
        /*15b4*/ 	.byte	0x04, 0x12
        /*15b6*/ 	.short	(.L_996 - .L_995)
	.align		4
.L_995:
        /*15b8*/ 	.word	index@(_ZN2at6native18elementwise_kernelILi128ELi2EZNS0_22gpu_kernel_impl_nocastIZZZNS0_54_GLOBAL__N__d8c5977b_16_LinearAlgebra_cu_9e10b42f_321716addr_kernel_cudaERNS_14TensorIteratorERKN3c106ScalarES9_ENKUlvE_clEvENKUlvE1_clEvEUliiiE_EEvRNS_18TensorIteratorBaseERKT_EUliE_EEviT1_)
        /*15bc*/ 	.word	0x00000000


	//----- nvinfo : EIATTR_MIN_STACK_SIZE
	.align		4
.L_996:
        /*15c0*/ 	.byte	0x04, 0x12
        /*15c2*/ 	.short	(.L_998 - .L_997)
	.align		4
.L_997:
        /*15c4*/ 	.word	index@(_ZN2at6native27unrolled_elementwise_kernelIZZZNS0_54_GLOBAL__N__d8c5977b_16_LinearAlgebra_cu_9e10b42f_321716addr_kernel_cudaERNS_14TensorIteratorERKN3c106ScalarES8_ENKUlvE_clEvENKUlvE1_clEvEUliiiE_St5arrayIPcLm4EELi4E23TrivialOffsetCalculatorILi3EjESF_ILi1EjENS0_6memory15LoadWithoutCastENSI_16StoreWithoutCastEEEviT_T0_T2_T3_T4_T5_)
        /*15c8*/ 	.word	0x00000000


	//----- nvinfo : EIATTR_MIN_STACK_SIZE
	.align		4
.L_998:
        /*15cc*/ 	.byte	0x04, 0x12
        /*15ce*/ 	.short	(.L_1000 - .L_999)
	.align		4
.L_999:
        /*15d0*/ 	.word	index@(_ZN2at6native29vectorized_elementwise_kernelILi2EZZZNS0_54_GLOBAL__N__d8c5977b_16_LinearAlgebra_cu_9e10b42f_321716addr_kernel_cudaERNS_14TensorIteratorERKN3c106ScalarES8_ENKUlvE_clEvENKUlvE1_clEvEUliiiE_St5arrayIPcLm4EEEEviT0_T1_)
        /*15d4*/ 	.word	0x00000000


	//----- nvinfo : EIATTR_MIN_STACK_SIZE
	.align		4
.L_1000:
        /*15d8*/ 	.byte	0x04, 0x12
        /*15da*/ 	.short	(.L_1002 - .L_1001)
	.align		4
.L_1001:
        /*15dc*/ 	.word	index@(_ZN2at6native29vectorized_elementwise_kernelILi4EZZZNS0_54_GLOBAL__N__d8c5977b_16_LinearAlgebra_cu_9e10b42f_321716addr_kernel_cudaERNS_14TensorIteratorERKN3c106ScalarES8_ENKUlvE_clEvENKUlvE1_clEvEUliiiE_St5arrayIPcLm4EEEEviT0_T1_)
        /*15e0*/ 	.word	0x00000000


	//----- nvinfo : EIATTR_MIN_STACK_SIZE
	.align		4
.L_1002:
        /*15e4*/ 	.byte	0x04, 0x12
        /*15e6*/ 	.short	(.L_1004 - .L_1003)
	.align		4
.L_1003:
        /*15e8*/ 	.word	index@(_ZN2at6native29vectorized_elementwise_kernelILi8EZZZNS0_54_GLOBAL__N__d8c5977b_16_LinearAlgebra_cu_9e10b42f_321716addr_kernel_cudaERNS_14TensorIteratorERKN3c106ScalarES8_ENKUlvE_clEvENKUlvE1_clEvEUliiiE_St5arrayIPcLm4EEEEviT0_T1_)
        /*15ec*/ 	.word	0x00000000


	//----- nvinfo : EIATTR_MIN_STACK_SIZE
	.align		4
.L_1004:
        /*15f0*/ 	.byte	0x04, 0x12
        /*15f2*/ 	.short	(.L_1006 - .L_1005)
	.align		4
.L_1005:
        /*15f4*/ 	.word	index@(_ZN2at6native18elementwise_kernelILi128ELi4EZNS0_15gpu_kernel_implIZZZNS0_54_GLOBAL__N__d8c5977b_16_LinearAlgebra_cu_9e10b42f_321716addr_kernel_cudaERNS_14TensorIteratorERKN3c106ScalarES9_ENKUlvE_clEvENKUlvE0_clEvEUlaaaE0_EEvRNS_18TensorIteratorBaseERKT_EUliE_EEviT1_)
        /*15f8*/ 	.word	0x00000000


	//----- nvinfo : EIATTR_MIN_STACK_SIZE
	.align		4
.L_1006:
        /*15fc*/ 	.byte	0x04, 0x12
        /*15fe*/ 	.short	(.L_1008 - .L_1007)
	.align		4
.L_1007:
        /*1600*/ 	.word	index@(_ZN2at6native27unrolled_elementwise_kernelIZZZNS0_54_GLOBAL__N__d8c5977b_16_LinearAlgebra_cu_9e10b42f_321716addr_kernel_cudaERNS_14TensorIteratorERKN3c106ScalarES8_ENKUlvE_clEvENKUlvE0_clEvEUlaaaE0_St5arrayIPcLm4EELi4E23TrivialOffsetCalculatorILi3EjESF_ILi1EjENS0_6memory12LoadWithCastILi3EEENSI_13StoreWithCastILi1EEEEEviT_T0_T2_T3_T4_T5_)
        /*1604*/ 	.word	0x00000000


	//----- nvinfo : EIATTR_MIN_STACK_SIZE
	.align		4
.L_1008:
        /*1608*/ 	.byte	0x04, 0x12
        /*160a*/ 	.short	(.L_1010 - .L_1009)
	.align		4
.L_1009:
        /*160c*/ 	.word	index@(_ZN2at6native18elementwise_kernelILi128ELi4EZNS0_22gpu_kernel_impl_nocastIZZZNS0_54_GLOBAL__N__d8c5977b_16_LinearAlgebra_cu_9e10b42f_321716addr_kernel_cudaERNS_14TensorIteratorERKN3c106ScalarES9_ENKUlvE_clEvENKUlvE0_clEvEUlaaaE0_EEvRNS_18TensorIteratorBaseERKT_EUliE_EEviT1_)
        /*1610*/ 	.word	0x00000000


	//----- nvinfo : EIATTR_MIN_STACK_SIZE
	.align		4
.L_1010:
        /*1614*/ 	.byte	0x04, 0x12
        /*1616*/ 	.short	(.L_1012 - .L_1011)
	.align		4
.L_1011:
        /*1618*/ 	.word	index@(_ZN2at6native27unrolled_elementwise_kernelIZZZNS0_54_GLOBAL__N__d8c5977b_16_LinearAlgebra_cu_9e10b42f_321716addr_kernel_cudaERNS_14TensorIteratorERKN3c106ScalarES8_ENKUlvE_clEvENKUlvE0_clEvEUlaaaE0_St5arrayIPcLm4EELi4E23TrivialOffsetCalculatorILi3EjESF_ILi1EjENS0_6memory15LoadWithoutCastENSI_16StoreWithoutCastEEEviT_T0_T2_T3_T4_T5_)
        /*161c*/ 	.word	0x00000000


	//----- nvinfo : EIATTR_MIN_STACK_SIZE
	.align		4
.L_1012:
        /*1620*/ 	.byte	0x04, 0x12
        /*1622*/ 	.short	(.L_1014 - .L_1013)
	.align		4
.L_1013:
        /*1624*/ 	.word	index@(_ZN2at6native29vectorized_elementwise_kernelILi2EZZZNS0_54_GLOBAL__N__d8c5977b_16_LinearAlgebra_cu_9e10b42f_321716addr_kernel_cudaERNS_14TensorIteratorERKN3c106ScalarES8_ENKUlvE_clEvENKUlvE0_clEvEUlaaaE0_St5arrayIPcLm4EEEEviT0_T1_)
        /*1628*/ 	.word	0x00000000


	//----- nvinfo : EIATTR_MIN_STACK_SIZE
	.align		4
.L_1014:
        /*162c*/ 	.byte	0x04, 0x12
        /*162e*/ 	.short	(.L_1016 - .L_1015)
	.align		4
.L_1015:
        /*1630*/ 	.word	index@(_ZN2at6native29vectorized_elementwise_kernelILi4EZZZNS0_54_GLOBAL__N__d8c5977b_16_LinearAlgebra_cu_9e10b42f_321716addr_kernel_cudaERNS_14TensorIteratorERKN3c106ScalarES8_ENKUlvE_clEvENKUlvE0_clEvEUlaaaE0_St5arrayIPcLm4EEEEviT0_T1_)
        /*1634*/ 	.word	0x00000000


	//----- nvinfo : EIATTR_MIN_STACK_SIZE
	.align		4
.L_1016:
        /*1638*/ 	.byte	0x04, 0x12
        /*163a*/ 	.short	(.L_1018 - .L_1017)
	.align		4
.L_1017:
        /*163c*/ 	.word	index@(_ZN2at6native29vectorized_elementwise_kernelILi8EZZZNS0_54_GLOBAL__N__d8c5977b_16_LinearAlgebra_cu_9e10b42f_321716addr_kernel_cudaERNS_14TensorIteratorERKN3c106ScalarES8_ENKUlvE_clEvENKUlvE0_clEvEUlaaaE0_St5arrayIPcLm4EEEEviT0_T1_)
        /*1640*/ 	.word	0x00000000


	//----- nvinfo : EIATTR_MIN_STACK_SIZE
	.align		4
.L_1018:
        /*1644*/ 	.byte	0x04, 0x12
        /*1646*/ 	.short	(.L_1020 - .L_1019)
	.align		4
.L_1019:
        /*1648*/ 	.word	index@(_ZN2at6native18elementwise_kernelILi128ELi4EZNS0_15gpu_kernel_implIZZZNS0_54_GLOBAL__N__d8c5977b_16_LinearAlgebra_cu_9e10b42f_321716addr_kernel_cudaERNS_14TensorIteratorERKN3c106ScalarES9_ENKUlvE_clEvENKUlvE0_clEvEUlaaaE_EEvRNS_18TensorIteratorBaseERKT_EUliE_EEviT1_)
        /*164c*/ 	.word	0x00000000


	//----- nvinfo : EIATTR_MIN_STACK_SIZE
	.align		4
.L_1020:
        /*1650*/ 	.byte	0x04, 0x12
        /*1652*/ 	.short	(.L_1022 - .L_1021)
	.align		4
.L_1021:
        /*1654*/ 	.word	index@(_ZN2at6native27unrolled_elementwise_kernelIZZZNS0_54_GLOBAL__N__d8c5977b_16_LinearAlgebra_cu_9e10b42f_321716addr_kernel_cudaERNS_14TensorIteratorERKN3c106ScalarES8_ENKUlvE_clEvENKUlvE0_clEvEUlaaaE_St5arrayIPcLm4EELi4E23TrivialOffsetCalculatorILi3EjESF_ILi1EjENS0_6memory12LoadWithCastILi3EEENSI_13StoreWithCastILi1EEEEEviT_T0_T2_T3_T4_T5_)
        /*1658*/ 	.word	0x00000000


	//----- nvinfo : EIATTR_MIN_STACK_SIZE
	.align		4
.L_1022:
        /*165c*/ 	.byte	0x04, 0x12
        /*165e*/ 	.short	(.L_1024 - .L_1023)
	.align		4
.L_1023:
        /*1660*/ 	.word	index@(_ZN2at6native18elementwise_kernelILi128ELi4EZNS0_22gpu_kernel_impl_nocastIZZZNS0_54_GLOBAL__N__d8c5977b_16_LinearAlgebra_cu_9e10b42f_321716addr_kernel_cudaERNS_14TensorIteratorERKN3c106ScalarES9_ENKUlvE_clEvENKUlvE0_clEvEUlaaaE_EEvRNS_18TensorIteratorBaseERKT_EUliE_EEviT1_)
        /*1664*/ 	.word	0x00000000


	//----- nvinfo : EIATTR_MIN_STACK_SIZE
	.align		4
.L_1024:
        /*1668*/ 	.byte	0x04, 0x12
        /*166a*/ 	.short	(.L_1026 - .L_1025)
	.align		4
.L_1025:
        /*166c*/ 	.word	index@(_ZN2at6native27unrolled_elementwise_kernelIZZZNS0_54_GLOBAL__N__d8c5977b_16_LinearAlgebra_cu_9e10b42f_321716addr_kernel_cudaERNS_14TensorIteratorERKN3c106ScalarES8_ENKUlvE_clEvENKUlvE0_clEvEUlaaaE_St5arrayIPcLm4EELi4E23TrivialOffsetCalculatorILi3EjESF_ILi1EjENS0_6memory15LoadWithoutCastENSI_16StoreWithoutCastEEEviT_T0_T2_T3_T4_T5_)
        /*1670*/ 	.word	0x00000000


	//----- nvinfo : EIATTR_MIN_STACK_SIZE
	.align		4
.L_1026:
        /*1674*/ 	.byte	0x04, 0x12
        /*1676*/ 	.short	(.L_1028 - .L_1027)
	.align		4
.L_1027:
        /*1678*/ 	.word	index@(_ZN2at6native29vectorized_elementwise_kernelILi2EZZZNS0_54_GLOBAL__N__d8c5977b_16_LinearAlgebra_cu_9e10b42f_321716addr_kernel_cudaERNS_14TensorIteratorERKN3c106ScalarES8_ENKUlvE_clEvENKUlvE0_clEvEUlaaaE_St5arrayIPcLm4EEEEviT0_T1_)
        /*167c*/ 	.word	0x00000000


	//----- nvinfo : EIATTR_MIN_STACK_SIZE
	.align		4
.L_1028:
        /*1680*/ 	.byte	0x04, 0x12
        /*1682*/ 	.short	(.L_1030 - .L_1029)
	.align		4
.L_1029:
        /*1684*/ 	.word	index@(_ZN2at6native29vectorized_elementwise_kernelILi4EZZZNS0_54_GLOBAL__N__d8c5977b_16_LinearAlgebra_cu_9e10b42f_321716addr_kernel_cudaERNS_14TensorIteratorERKN3c106ScalarES8_ENKUlvE_clEvENKUlvE0_clEvEUlaaaE_St5arrayIPcLm4EEEEviT0_T1_)
        /*1688*/ 	.word	0x00000000


	//----- nvinfo : EIATTR_MIN_STACK_SIZE
	.align		4
.L_1030:
        /*168c*/ 	.byte	0x04, 0x12
        /*168e*/ 	.short	(.L_1032 - .L_1031)
	.align		4
.L_1031:
        /*1690*/ 	.word	index@(_ZN2at6native29vectorized_elementwise_kernelILi8EZZZNS0_54_GLOBAL__N__d8c5977b_16_LinearAlgebra_cu_9e10b42f_321716addr_kernel_cudaERNS_14TensorIteratorERKN3c106ScalarES8_ENKUlvE_clEvENKUlvE0_clEvEUlaaaE_St5arrayIPcLm4EEEEviT0_T1_)
        /*1694*/ 	.word	0x00000000


	//----- nvinfo : EIATTR_MIN_STACK_SIZE
	.align		4
.L_1032:
        /*1698*/ 	.byte	0x04, 0x12
        /*169a*/ 	.short	(.L_1034 - .L_1033)
	.align		4
.L_1033:
        /*169c*/ 	.word	index@(_ZN2at6native18elementwise_kernelILi128ELi4EZNS0_15gpu_kernel_implIZZZNS0_54_GLOBAL__N__d8c5977b_16_LinearAlgebra_cu_9e10b42f_321716addr_kernel_cudaERNS_14TensorIteratorERKN3c106ScalarES9_ENKUlvE_clEvENKUlvE_clEvEUlhhhE0_EEvRNS_18TensorIteratorBaseERKT_EUliE_EEviT1_)
        /*16a0*/ 	.word	0x00000000


	//----- nvinfo : EIATTR_MIN_STACK_SIZE
	.align		4
.L_1034:
        /*16a4*/ 	.byte	0x04, 0x12
        /*16a6*/ 	.short	(.L_1036 - .L_1035)
	.align		4
.L_1035:
        /*16a8*/ 	.word	index@(_ZN2at6native27unrolled_elementwise_kernelIZZZNS0_54_GLOBAL__N__d8c5977b_16_LinearAlgebra_cu_9e10b42f_321716addr_kernel_cudaERNS_14TensorIteratorERKN3c106ScalarES8_ENKUlvE_clEvENKUlvE_clEvEUlhhhE0_St5arrayIPcLm4EELi4E23TrivialOffsetCalculatorILi3EjESF_ILi1EjENS0_6memory12LoadWithCastILi3EEENSI_13StoreWithCastILi1EEEEEviT_T0_T2_T3_T4_T5_)
        /*16ac*/ 	.word	0x00000000


	//----- nvinfo : EIATTR_MIN_STACK_SIZE
	.align		4
.L_1036:
        /*16b0*/ 	.byte	0x04, 0x12
        /*16b2*/ 	.short	(.L_1038 - .L_1037)
	.align		4
.L_1037:
        /*16b4*/ 	.word	index@(_ZN2at6native18elementwise_kernelILi128ELi4EZNS0_22gpu_kernel_impl_nocastIZZZNS0_54_GLOBAL__N__d8c5977b_16_LinearAlgebra_cu_9e10b42f_321716addr_kernel_cudaERNS_14TensorIteratorERKN3c106ScalarES9_ENKUlvE_clEvENKUlvE_clEvEUlhhhE0_EEvRNS_18TensorIteratorBaseERKT_EUliE_EEviT1_)
        /*16b8*/ 	.word	0x00000000


	//----- nvinfo : EIATTR_MIN_STACK_SIZE
	.align		4
.L_1038:
        /*16bc*/ 	.byte	0x04, 0x12
        /*16be*/ 	.short	(.L_1040 - .L_1039)
	.align		4
.L_1039:
        /*16c0*/ 	.word	index@(_ZN2at6native27unrolled_elementwise_kernelIZZZNS0_54_GLOBAL__N__d8c5977b_16_LinearAlgebra_cu_9e10b42f_321716addr_kernel_cudaERNS_14TensorIteratorERKN3c106ScalarES8_ENKUlvE_clEvENKUlvE_clEvEUlhhhE0_St5arrayIPcLm4EELi4E23TrivialOffsetCalculatorILi3EjESF_ILi1EjENS0_6memory15LoadWithoutCastENSI_16StoreWithoutCastEEEviT_T0_T2_T3_T4_T5_)
        /*16c4*/ 	.word	0x00000000


	//----- nvinfo : EIATTR_MIN_STACK_SIZE
	.align		4
.L_1040:
        /*16c8*/ 	.byte	0x04, 0x12
        /*16ca*/ 	.short	(.L_1042 - .L_1041)
	.align		4
.L_1041:
        /*16cc*/ 	.word	index@(_ZN2at6native29vectorized_elementwise_kernelILi2EZZZNS0_54_GLOBAL__N__d8c5977b_16_LinearAlgebra_cu_9e10b42f_321716addr_kernel_cudaERNS_14TensorIteratorERKN3c106ScalarES8_ENKUlvE_clEvENKUlvE_clEvEUlhhhE0_St5arrayIPcLm4EEEEviT0_T1_)
        /*16d0*/ 	.word	0x00000000


	//----- nvinfo : EIATTR_MIN_STACK_SIZE
	.align		4
.L_1042:
        /*16d4*/ 	.byte	0x04, 0x12
        /*16d6*/ 	.short	(.L_1044 - .L_1043)
	.align		4
.L_1043:
        /*16d8*/ 	.word	index@(_ZN2at6native29vectorized_elementwise_kernelILi4EZZZNS0_54_GLOBAL__N__d8c5977b_16_LinearAlgebra_cu_9e10b42f_321716addr_kernel_cudaERNS_14TensorIteratorERKN3c106ScalarES8_ENKUlvE_clEvENKUlvE_clEvEUlhhhE0_St5arrayIPcLm4EEEEviT0_T1_)
        /*16dc*/ 	.word	0x00000000


	//----- nvinfo : EIATTR_MIN_STACK_SIZE
	.align		4
.L_1044:
        /*16e0*/ 	.byte	0x04, 0x12
        /*16e2*/ 	.short	(.L_1046 - .L_1045)
	.align		4
.L_1045:
        /*16e4*/ 	.word	index@(_ZN2at6native29vectorized_elementwise_kernelILi8EZZZNS0_54_GLOBAL__N__d8c5977b_16_LinearAlgebra_cu_9e10b42f_321716addr_kernel_cudaERNS_14TensorIteratorERKN3c106ScalarES8_ENKUlvE_clEvENKUlvE_clEvEUlhhhE0_St5arrayIPcLm4EEEEviT0_T1_)
        /*16e8*/ 	.word	0x00000000


	//----- nvinfo : EIATTR_MIN_STACK_SIZE
	.align		4
.L_1046:
        /*16ec*/ 	.byte	0x04, 0x12
        /*16ee*/ 	.short	(.L_1048 - .L_1047)
	.align		4
.L_1047:
        /*16f0*/ 	.word	index@(_ZN2at6native18elementwise_kernelILi128ELi4EZNS0_15gpu_kernel_implIZZZNS0_54_GLOBAL__N__d8c5977b_16_LinearAlgebra_cu_9e10b42f_321716addr_kernel_cudaERNS_14TensorIteratorERKN3c106ScalarES9_ENKUlvE_clEvENKUlvE_clEvEUlhhhE_EEvRNS_18TensorIteratorBaseERKT_EUliE_EEviT1_)
        /*16f4*/ 	.word	0x00000000


	//----- nvinfo : EIATTR_MIN_STACK_SIZE
	.align		4
.L_1048:
        /*16f8*/ 	.byte	0x04, 0x12
        /*16fa*/ 	.short	(.L_1050 - .L_1049)
	.align		4
.L_1049:
        /*16fc*/ 	.word	index@(_ZN2at6native27unrolled_elementwise_kernelIZZZNS0_54_GLOBAL__N__d8c5977b_16_LinearAlgebra_cu_9e10b42f_321716addr_kernel_cudaERNS_14TensorIteratorERKN3c106ScalarES8_ENKUlvE_clEvENKUlvE_clEvEUlhhhE_St5arrayIPcLm4EELi4E23TrivialOffsetCalculatorILi3EjESF_ILi1EjENS0_6memory12LoadWithCastILi3EEENSI_13StoreWithCastILi1EEEEEviT_T0_T2_T3_T4_T5_)
        /*1700*/ 	.word	0x00000000


	//----- nvinfo : EIATTR_MIN_STACK_SIZE
	.align		4
.L_1050:
        /*1704*/ 	.byte	0x04, 0x12
        /*1706*/ 	.short	(.L_1052 - .L_1051)
	.align		4
.L_1051:
        /*1708*/ 	.word	index@(_ZN2at6native18elementwise_kernelILi128ELi4EZNS0_22gpu_kernel_impl_nocastIZZZNS0_54_GLOBAL__N__d8c5977b_16_LinearAlgebra_cu_9e10b42f_321716addr_kernel_cudaERNS_14TensorIteratorERKN3c106ScalarES9_ENKUlvE_clEvENKUlvE_clEvEUlhhhE_EEvRNS_18TensorIteratorBaseERKT_EUliE_EEviT1_)
        /*170c*/ 	.word	0x00000000


	//----- nvinfo : EIATTR_MIN_STACK_SIZE
	.align		4
.L_1052:
        /*1710*/ 	.byte	0x04, 0x12
        /*1712*/ 	.short	(.L_1054 - .L_1053)
	.align		4
.L_1053:
        /*1714*/ 	.word	index@(_ZN2at6native27unrolled_elementwise_kernelIZZZNS0_54_GLOBAL__N__d8c5977b_16_LinearAlgebra_cu_9e10b42f_321716addr_kernel_cudaERNS_14TensorIteratorERKN3c106ScalarES8_ENKUlvE_clEvENKUlvE_clEvEUlhhhE_St5arrayIPcLm4EELi4E23TrivialOffsetCalculatorILi3EjESF_ILi1EjENS0_6memory15LoadWithoutCastENSI_16StoreWithoutCastEEEviT_T0_T2_T3_T4_T5_)
        /*1718*/ 	.word	0x00000000


	//----- nvinfo : EIATTR_MIN_STACK_SIZE
	.align		4
.L_1054:
        /*171c*/ 	.byte	0x04, 0x12
        /*171e*/ 	.short	(.L_1056 - .L_1055)
	.align		4
.L_1055:
        /*1720*/ 	.word	index@(_ZN2at6native29vectorized_elementwise_kernelILi2EZZZNS0_54_GLOBAL__N__d8c5977b_16_LinearAlgebra_cu_9e10b42f_321716addr_kernel_cudaERNS_14TensorIteratorERKN3c106ScalarES8_ENKUlvE_clEvENKUlvE_clEvEUlhhhE_St5arrayIPcLm4EEEEviT0_T1_)
        /*1724*/ 	.word	0x00000000


	//----- nvinfo : EIATTR_MIN_STACK_SIZE
	.align		4
.L_1056:
        /*1728*/ 	.byte	0x04, 0x12
        /*172a*/ 	.short	(.L_1058 - .L_1057)
	.align		4
.L_1057:
        /*172c*/ 	.word	index@(_ZN2at6native29vectorized_elementwise_kernelILi4EZZZNS0_54_GLOBAL__N__d8c5977b_16_LinearAlgebra_cu_9e10b42f_321716addr_kernel_cudaERNS_14TensorIteratorERKN3c106ScalarES8_ENKUlvE_clEvENKUlvE_clEvEUlhhhE_St5arrayIPcLm4EEEEviT0_T1_)
        /*1730*/ 	.word	0x00000000


	//----- nvinfo : EIATTR_MIN_STACK_SIZE
	.align		4
.L_1058:
        /*1734*/ 	.byte	0x04, 0x12
        /*1736*/ 	.short	(.L_1060 - .L_1059)
	.align		4
.L_1059:
        /*1738*/ 	.word	index@(_ZN2at6native29vectorized_elementwise_kernelILi8EZZZNS0_54_GLOBAL__N__d8c5977b_16_LinearAlgebra_cu_9e10b42f_321716addr_kernel_cudaERNS_14TensorIteratorERKN3c106ScalarES8_ENKUlvE_clEvENKUlvE_clEvEUlhhhE_St5arrayIPcLm4EEEEviT0_T1_)
        /*173c*/ 	.word	0x00000000


	//----- nvinfo : EIATTR_MIN_STACK_SIZE
	.align		4
.L_1060:
        /*1740*/ 	.byte	0x04, 0x12
        /*1742*/ 	.short	(.L_1062 - .L_1061)
	.align		4
.L_1061:
        /*1744*/ 	.word	index@(_ZN2at6native18elementwise_kernelILi128ELi4EZNS0_15gpu_kernel_implIZNS0_54_GLOBAL__N__d8c5977b_16_LinearAlgebra_cu_9e10b42f_321716addr_kernel_cudaERNS_14TensorIteratorERKN3c106ScalarES9_EUlbbbE0_EEvRNS_18TensorIteratorBaseERKT_EUliE_EEviT1_)
        /*1748*/ 	.word	0x00000000


	//----- nvinfo : EIATTR_MIN_STACK_SIZE
	.align		4
.L_1062:
        /*174c*/ 	.byte	0x04, 0x12
        /*174e*/ 	.short	(.L_1064 - .L_1063)
	.align		4
.L_1063:
        /*1750*/ 	.word	index@(_ZN2at6native27unrolled_elementwise_kernelIZNS0_54_GLOBAL__N__d8c5977b_16_LinearAlgebra_cu_9e10b42f_321716addr_kernel_cudaERNS_14TensorIteratorERKN3c106ScalarES8_EUlbbbE0_St5arrayIPcLm4EELi4E23TrivialOffsetCalculatorILi3EjESD_ILi1EjENS0_6memory12LoadWithCastILi3EEENSG_13StoreWithCastILi1EEEEEviT_T0_T2_T3_T4_T5_)
        /*1754*/ 	.word	0x00000000


	//----- nvinfo : EIATTR_MIN_STACK_SIZE
	.align		4
.L_1064:
        /*1758*/ 	.byte	0x04, 0x12
        /*175a*/ 	.short	(.L_1066 - .L_1065)
	.align		4
.L_1065:
        /*175c*/ 	.word	index@(_ZN2at6native18elementwise_kernelILi128ELi4EZNS0_22gpu_kernel_impl_nocastIZNS0_54_GLOBAL__N__d8c5977b_16_LinearAlgebra_cu_9e10b42f_321716addr_kernel_cudaERNS_14TensorIteratorERKN3c106ScalarES9_EUlbbbE0_EEvRNS_18TensorIteratorBaseERKT_EUliE_EEviT1_)
        /*1760*/ 	.word	0x00000000


	//----- nvinfo : EIATTR_MIN_STACK_SIZE
	.align		4
.L_1066:
        /*1764*/ 	.byte	0x04, 0x12
        /*1766*/ 	.short	(.L_1068 - .L_1067)
	.align		4
.L_1067:
        /*1768*/ 	.word	index@(_ZN2at6native27unrolled_elementwise_kernelIZNS0_54_GLOBAL__N__d8c5977b_16_LinearAlgebra_cu_9e10b42f_321716addr_kernel_cudaERNS_14TensorIteratorERKN3c106ScalarES8_EUlbbbE0_St5arrayIPcLm4EELi4E23TrivialOffsetCalculatorILi3EjESD_ILi1EjENS0_6memory15LoadWithoutCastENSG_16StoreWithoutCastEEEviT_T0_T2_T3_T4_T5_)
        /*176c*/ 	.word	0x00000000


	//----- nvinfo : EIATTR_MIN_STACK_SIZE
	.align		4
.L_1068:
        /*1770*/ 	.byte	0x04, 0x12
        /*1772*/ 	.short	(.L_1070 - .L_1069)
	.align		4
.L_1069:
        /*1774*/ 	.word	index@(_ZN2at6native29vectorized_elementwise_kernelILi2EZNS0_54_GLOBAL__N__d8c5977b_16_LinearAlgebra_cu_9e10b42f_321716addr_kernel_cudaERNS_14TensorIteratorERKN3c106ScalarES8_EUlbbbE0_St5arrayIPcLm4EEEEviT0_T1_)
        /*1778*/ 	.word	0x00000000


	//----- nvinfo : EIATTR_MIN_STACK_SIZE
	.align		4
.L_1070:
        /*177c*/ 	.byte	0x04, 0x12
        /*177e*/ 	.short	(.L_1072 - .L_1071)
	.align		4
.L_1071:
        /*1780*/ 	.word	index@(_ZN2at6native29vectorized_elementwise_kernelILi4EZNS0_54_GLOBAL__N__d8c5977b_16_LinearAlgebra_cu_9e10b42f_321716addr_kernel_cudaERNS_14TensorIteratorERKN3c106ScalarES8_EUlbbbE0_St5arrayIPcLm4EEEEviT0_T1_)
        /*1784*/ 	.word	0x00000000


	//----- nvinfo : EIATTR_MIN_STACK_SIZE
	.align		4
.L_1072:
        /*1788*/ 	.byte	0x04, 0x12
        /*178a*/ 	.short	(.L_1074 - .L_1073)
	.align		4
.L_1073:
        /*178c*/ 	.word	index@(_ZN2at6native29vectorized_elementwise_kernelILi8EZNS0_54_GLOBAL__N__d8c5977b_16_LinearAlgebra_cu_9e10b42f_321716addr_kernel_cudaERNS_14TensorIteratorERKN3c106ScalarES8_EUlbbbE0_St5arrayIPcLm4EEEEviT0_T1_)
        /*1790*/ 	.word	0x00000000


	//----- nvinfo : EIATTR_MIN_STACK_SIZE
	.align		4
.L_1074:
        /*1794*/ 	.byte	0x04, 0x12
        /*1796*/ 	.short	(.L_1076 - .L_1075)
	.align		4
.L_1075:
        /*1798*/ 	.word	index@(_ZN2at6native18elementwise_kernelILi128ELi4EZNS0_15gpu_kernel_implIZNS0_54_GLOBAL__N__d8c5977b_16_LinearAlgebra_cu_9e10b42f_321716addr_kernel_cudaERNS_14TensorIteratorERKN3c106ScalarES9_EUlbbbE_EEvRNS_18TensorIteratorBaseERKT_EUliE_EEviT1_)
        /*179c*/ 	.word	0x00000000


	//----- nvinfo : EIATTR_MIN_STACK_SIZE
	.align		4
.L_1076:
        /*17a0*/ 	.byte	0x04, 0x12
        /*17a2*/ 	.short	(.L_1078 - .L_1077)
	.align		4
.L_1077:
        /*17a4*/ 	.word	index@(_ZN2at6native27unrolled_elementwise_kernelIZNS0_54_GLOBAL__N__d8c5977b_16_LinearAlgebra_cu_9e10b42f_321716addr_kernel_cudaERNS_14TensorIteratorERKN3c106ScalarES8_EUlbbbE_St5arrayIPcLm4EELi4E23TrivialOffsetCalculatorILi3EjESD_ILi1EjENS0_6memory12LoadWithCastILi3EEENSG_13StoreWithCastILi1EEEEEviT_T0_T2_T3_T4_T5_)
        /*17a8*/ 	.word	0x00000000


	//----- nvinfo : EIATTR_MIN_STACK_SIZE
	.align		4
.L_1078:
        /*17ac*/ 	.byte	0x04, 0x12
        /*17ae*/ 	.short	(.L_1080 - .L_1079)
	.align		4
.L_1079:
        /*17b0*/ 	.word	index@(_ZN2at6native18elementwise_kernelILi128ELi4EZNS0_22gpu_kernel_impl_nocastIZNS0_54_GLOBAL__N__d8c5977b_16_LinearAlgebra_cu_9e10b42f_321716addr_kernel_cudaERNS_14TensorIteratorERKN3c106ScalarES9_EUlbbbE_EEvRNS_18TensorIteratorBaseERKT_EUliE_EEviT1_)
        /*17b4*/ 	.word	0x00000000


	//----- nvinfo : EIATTR_MIN_STACK_SIZE
	.align		4
.L_1080:
        /*17b8*/ 	.byte	0x04, 0x12
        /*17ba*/ 	.short	(.L_1082 - .L_1081)
	.align		4
.L_1081:
        /*17bc*/ 	.word	index@(_ZN2at6native27unrolled_elementwise_kernelIZNS0_54_GLOBAL__N__d8c5977b_16_LinearAlgebra_cu_9e10b42f_321716addr_kernel_cudaERNS_14TensorIteratorERKN3c106ScalarES8_EUlbbbE_St5arrayIPcLm4EELi4E23TrivialOffsetCalculatorILi3EjESD_ILi1EjENS0_6memory15LoadWithoutCastENSG_16StoreWithoutCastEEEviT_T0_T2_T3_T4_T5_)
        /*17c0*/ 	.word	0x00000000


	//----- nvinfo : EIATTR_MIN_STACK_SIZE
	.align		4
.L_1082:
        /*17c4*/ 	.byte	0x04, 0x12
        /*17c6*/ 	.short	(.L_1084 - .L_1083)
	.align		4
.L_1083:
        /*17c8*/ 	.word	index@(_ZN2at6native29vectorized_elementwise_kernelILi2EZNS0_54_GLOBAL__N__d8c5977b_16_LinearAlgebra_cu_9e10b42f_321716addr_kernel_cudaERNS_14TensorIteratorERKN3c106ScalarES8_EUlbbbE_St5arrayIPcLm4EEEEviT0_T1_)
        /*17cc*/ 	.word	0x00000000


	//----- nvinfo : EIATTR_MIN_STACK_SIZE
	.align		4
.L_1084:
        /*17d0*/ 	.byte	0x04, 0x12
        /*17d2*/ 	.short	(.L_1086 - .L_1085)
	.align		4
.L_1085:
        /*17d4*/ 	.word	index@(_ZN2at6native29vectorized_elementwise_kernelILi4EZNS0_54_GLOBAL__N__d8c5977b_16_LinearAlgebra_cu_9e10b42f_321716addr_kernel_cudaERNS_14TensorIteratorERKN3c106ScalarES8_EUlbbbE_St5arrayIPcLm4EEEEviT0_T1_)
        /*17d8*/ 	.word	0x00000000


	//----- nvinfo : EIATTR_MIN_STACK_SIZE
	.align		4
.L_1086:
        /*17dc*/ 	.byte	0x04, 0x12
        /*17de*/ 	.short	(.L_1088 - .L_1087)
	.align		4
.L_1087:
        /*17e0*/ 	.word	index@(_ZN2at6native29vectorized_elementwise_kernelILi8EZNS0_54_GLOBAL__N__d8c5977b_16_LinearAlgebra_cu_9e10b42f_321716addr_kernel_cudaERNS_14TensorIteratorERKN3c106ScalarES8_EUlbbbE_St5arrayIPcLm4EEEEviT0_T1_)
        /*17e4*/ 	.word	0x00000000
.L_1088:


//--------------------- .nv.info._ZN3cub17CUB_300001_SM_8006detail11EmptyKernelIvEEvv --------------------------
	.section	.nv.info._ZN3cub17CUB_300001_SM_8006detail11EmptyKernelIvEEvv,"",@"SHT_CUDA_INFO"
	.sectionflags	@""
	.align	4


	//----- nvinfo : EIATTR_CUDA_API_VERSION
	.align		4
        /*0000*/ 	.byte	0x04, 0x37
        /*0002*/ 	.short	(.L_1090 - .L_1089)
.L_1089:
        /*0004*/ 	.word	0x00000082


	//----- nvinfo : EIATTR_SW2861232_WAR
	.align		4
.L_1090:
        /*0008*/ 	.byte	0x01, 0x35
	.zero		2


	//----- nvinfo : EIATTR_MAXREG_COUNT
	.align		4
        /*000c*/ 	.byte	0x03, 0x1b
        /*000e*/ 	.short	0x00ff


	//----- nvinfo : EIATTR_MERCURY_ISA_VERSION
	.align		4
        /*0010*/ 	.byte	0x03, 0x5f
        /*0012*/ 	.short	0x0000


	//----- nvinfo : EIATTR_EXIT_INSTR_OFFSETS
	.align		4
        /*0014*/ 	.byte	0x04, 0x1c
        /*0016*/ 	.short	(.L_1092 - .L_1091)


	//   ....[0]....
.L_1091:
        /*0018*/ 	.word	0x00000010
.L_1092:


//--------------------- .nv.info._ZN2at6native54_GLOBAL__N__d8c5977b_16_LinearAlgebra_cu_9e10b42f_321719_elementwise_kernelILi128ELi8EZNS1_25unpack_pivots_cuda_kernelERNS_14TensorIteratorEllEUliE_EEviT1_ --------------------------
	.section	.nv.info._ZN2at6native54_GLOBAL__N__d8c5977b_16_LinearAlgebra_cu_9e10b42f_321719_elementwise_kernelILi128ELi8EZNS1_25unpack_pivots_cuda_kernelERNS_14TensorIteratorEllEUliE_EEviT1_,"",@"SHT_CUDA_INFO"
	.sectionflags	@""
	.align	4


	//----- nvinfo : EIATTR_CUDA_API_VERSION
	.align		4
        /*0000*/ 	.byte	0x04, 0x37
        /*0002*/ 	.short	(.L_1094 - .L_1093)
.L_1093:
        /*0004*/ 	.word	0x00000082


	//----- nvinfo : EIATTR_SW2861232_WAR
	.align		4
.L_1094:
        /*0008*/ 	.byte	0x01, 0x35
	.zero		2


	//----- nvinfo : EIATTR_PARAM_CBANK
	.align		4
        /*000c*/ 	.byte	0x04, 0x0a
        /*000e*/ 	.short	(.L_1096 - .L_1095)
	.align		4
.L_1095:
        /*0010*/ 	.word	index@(.nv.constant0._ZN2at6native54_GLOBAL__N__d8c5977b_16_LinearAlgebra_cu_9e10b42f_321719_elementwise_kernelILi128ELi8EZNS1_25unpack_pivots_cuda_kernelERNS_14TensorIteratorEllEUliE_EEviT1_)
        /*0014*/ 	.short	0x0160
        /*0016*/ 	.short	0x0218


	//----- nvinfo : EIATTR_CBANK_PARAM_SIZE
	.align		4
.L_1096:
        /*0018*/ 	.byte	0x03, 0x19
        /*001a*/ 	.short	0x0218


	//----- nvinfo : EIATTR_KPARAM_INFO
	.align		4
        /*001c*/ 	.byte	0x04, 0x17
        /*001e*/ 	.short	(.L_1098 - .L_1097)
.L_1097:
        /*0020*/ 	.word	0x00000000
        /*0024*/ 	.short	0x0001
        /*0026*/ 	.short	0x0008
        /*0028*/ 	.byte	0x00, 0xf0, 0x41, 0x08


	//----- nvinfo : EIATTR_KPARAM_INFO
	.align		4
.L_1098:
        /*002c*/ 	.byte	0x04, 0x17
        /*002e*/ 	.short	(.L_1100 - .L_1099)
.L_1099:
        /*0030*/ 	.word	0x00000000
        /*0034*/ 	.short	0x0000
        /*0036*/ 	.short	0x0000
        /*0038*/ 	.byte	0x00, 0xf0, 0x11, 0x00


	//----- nvinfo : EIATTR_MAXREG_COUNT
	.align		4
.L_1100:
        /*003c*/ 	.byte	0x03, 0x1b
        /*003e*/ 	.short	0x0040


	//----- nvinfo : EIATTR_MERCURY_ISA_VERSION
	.align		4
        /*0040*/ 	.byte	0x03, 0x5f
        /*0042*/ 	.short	0x0000


	//----- nvinfo : EIATTR_EXIT_INSTR_OFFSETS
	.align		4
        /*0044*/ 	.byte	0x04, 0x1c
        /*0046*/ 	.short	(.L_1102 - .L_1101)


	//   ....[0]....
.L_1101:
        /*0048*/ 	.word	0x000093e0


	//   ....[1]....
        /*004c*/ 	.word	0x0000a260


	//   ....[2]....
        /*0050*/ 	.word	0x0000a690


	//   ....[3]....
        /*0054*/ 	.word	0x0000a770


	//   ....[4]....
        /*0058*/ 	.word	0x0000a810


	//   ....[5]....
        /*005c*/ 	.word	0x0000a890


	//----- nvinfo : EIATTR_MAX_THREADS
	.align		4
.L_1102:
        /*0060*/ 	.byte	0x04, 0x05
        /*0062*/ 	.short	(.L_1104 - .L_1103)
.L_1103:
        /*0064*/ 	.word	0x00000080
        /*0068*/ 	.word	0x00000001
        /*006c*/ 	.word	0x00000001


	//----- nvinfo : EIATTR_CRS_STACK_SIZE
	.align		4
.L_1104:
        /*0070*/ 	.byte	0x04, 0x1e
        /*0072*/ 	.short	(.L_1106 - .L_1105)
.L_1105:
        /*0074*/ 	.word	0x00000000
.L_1106:


//--------------------- .nv.info._ZN2at6native18elementwise_kernelILi128ELi4EZNS0_15gpu_kernel_implIZZZNS0_54_GLOBAL__N__d8c5977b_16_LinearAlgebra_cu_9e10b42f_321716addr_kernel_cudaERNS_14TensorIteratorERKN3c106ScalarES9_ENKUlvE_clEvENKUlvE9_clEvEUlNS6_4HalfESC_SC_E0_EEvRNS_18TensorIteratorBaseERKT_EUliE_EEviT1_ --------------------------
	.section	.nv.info._ZN2at6native18elementwise_kernelILi128ELi4EZNS0_15gpu_kernel_implIZZZNS0_54_GLOBAL__N__d8c5977b_16_LinearAlgebra_cu_9e10b42f_321716addr_kernel_cudaERNS_14TensorIteratorERKN3c106ScalarES9_ENKUlvE_clEvENKUlvE9_clEvEUlNS6_4HalfESC_SC_E0_EEvRNS_18TensorIteratorBaseERKT_EUliE_EEviT1_,"",@"SHT_CUDA_INFO"
	.sectionflags	@""
	.align	4


	//----- nvinfo : EIATTR_CUDA_API_VERSION
	.align		4
        /*0000*/ 	.byte	0x04, 0x37
        /*0002*/ 	.short	(.L_1108 - .L_1107)
.L_1107:
        /*0004*/ 	.word	0x00000082


	//----- nvinfo : EIATTR_SW2861232_WAR
	.align		4
.L_1108:
        /*0008*/ 	.byte	0x01, 0x35
	.zero		2


	//----- nvinfo : EIATTR_PARAM_CBANK
	.align		4
        /*000c*/ 	.byte	0x04, 0x0a
        /*000e*/ 	.short	(.L_1110 - .L_1109)
	.align		4
.L_1109:
        /*0010*/ 	.word	index@(.nv.constant0._ZN2at6native18elementwise_kernelILi128ELi4EZNS0_15gpu_kernel_implIZZZNS0_54_GLOBAL__N__d8c5977b_16_LinearAlgebra_cu_9e10b42f_321716addr_kernel_cudaERNS_14TensorIteratorERKN3c106ScalarES9_ENKUlvE_clEvENKUlvE9_clEvEUlNS6_4HalfESC_SC_E0_EEvRNS_18TensorIteratorBaseERKT_EUliE_EEviT1_)
        /*0014*/ 	.short	0x0160
        /*0016*/ 	.short	0x0308


	//----- nvinfo : EIATTR_CBANK_PARAM_SIZE
	.align		4
.L_1110:
        /*0018*/ 	.byte	0x03, 0x19
        /*001a*/ 	.short	0x0308


	//----- nvinfo : EIATTR_KPARAM_INFO
	.align		4
        /*001c*/ 	.byte	0x04, 0x17
        /*001e*/ 	.short	(.L_1112 - .L_1111)
.L_1111:
        /*0020*/ 	.word	0x00000000
        /*0024*/ 	.short	0x0001
        /*0026*/ 	.short	0x0008
        /*0028*/ 	.byte	0x00, 0xf0, 0x01, 0x0c


	//----- nvinfo : EIATTR_KPARAM_INFO
	.align		4
.L_1112:
        /*002c*/ 	.byte	0x04, 0x17
        /*002e*/ 	.short	(.L_1114 - .L_1113)
.L_1113:
        /*0030*/ 	.word	0x00000000
        /*0034*/ 	.short	0x0000
        /*0036*/ 	.short	0x0000
        /*0038*/ 	.byte	0x00, 0xf0, 0x11, 0x00


	//----- nvinfo : EIATTR_MAXREG_COUNT
	.align		4
.L_1114:
        /*003c*/ 	.byte	0x03, 0x1b
        /*003e*/ 	.short	0x0080


	//----- nvinfo : EIATTR_EXTERNS
	.align		4
        /*0040*/ 	.byte	0x04, 0x0f
        /*0042*/ 	.short	(.L_1116 - .L_1115)


	//   ....[0]....
	.align		4
.L_1115:
        /*0044*/ 	.word	index@(__assertfail)


	//----- nvinfo : EIATTR_MERCURY_ISA_VERSION
	.align		4
.L_1116:
        /*0048*/ 	.byte	0x03, 0x5f
        /*004a*/ 	.short	0x0000


	//----- nvinfo : EIATTR_SYSCALL_OFFSETS
	.align		4
        /*004c*/ 	.byte	0x04, 0x46
        /*004e*/ 	.short	(.L_1118 - .L_1117)


	//   ....[0]....
.L_1117:
        /*0050*/ 	.word	0x000021c0


	//   ....[1]....
        /*0054*/ 	.word	0x00003210


	//   ....[2]....
        /*0058*/ 	.word	0x000041a0


	//   ....[3]....
        /*005c*/ 	.word	0x00005230


	//   ....[4]....
        /*0060*/ 	.word	0x00007460


	//   ....[5]....
        /*0064*/ 	.word	0x000084b0


	//   ....[6]....
        /*0068*/ 	.word	0x00009440


	//   ....[7]....
        /*006c*/ 	.word	0x0000a4d0


	//   ....[8]....
        /*0070*/ 	.word	0x0000c6d0


	//   ....[9]....
        /*0074*/ 	.word	0x0000d720


	//   ....[10]....
        /*0078*/ 	.word	0x0000e6b0


	//   ....[11]....
        /*007c*/ 	.word	0x0000f740


	//   ....[12]....
        /*0080*/ 	.word	0x00011950


	//   ....[13]....
        /*0084*/ 	.word	0x000129a0


	//   ....[14]....
        /*0088*/ 	.word	0x00013930


	//   ....[15]....
        /*008c*/ 	.word	0x000149c0


	//----- nvinfo : EIATTR_EXIT_INSTR_OFFSETS
	.align		4
.L_1118:
        /*0090*/ 	.byte	0x04, 0x1c
        /*0092*/ 	.short	(.L_1120 - .L_1119)


	//   ....[0]....
.L_1119:
        /*0094*/ 	.word	0x0000f800


	//   ....[1]....
        /*0098*/ 	.word	0x00013bc0


	//   ....[2]....
        /*009c*/ 	.word	0x00013c00


	//   ....[3]....
        /*00a0*/ 	.word	0x00013ca0


	//   ....[4]....
        /*00a4*/ 	.word	0x00013ce0


	//   ....[5]....
        /*00a8*/ 	.word	0x00013d20


	//   ....[6]....
        /*00ac*/ 	.word	0x00013db0


	//   ....[7]....
        /*00b0*/ 	.word	0x00013dd0


	//   ....[8]....
        /*00b4*/ 	.word	0x00013e70


	//   ....[9]....
        /*00b8*/ 	.word	0x00013ec0


	//   ....[10]....
        /*00bc*/ 	.word	0x00013f10


	//   ....[11]....
        /*00c0*/ 	.word	0x00013fe0


	//   ....[12]....
        /*00c4*/ 	.word	0x00014040


	//   ....[13]....
        /*00c8*/ 	.word	0x000141d0


	//   ....[14]....
        /*00cc*/ 	.word	0x00014330


	//   ....[15]....
        /*00d0*/ 	.word	0x00014370


	//   ....[16]....
        /*00d4*/ 	.word	0x00014430


	//   ....[17]....
        /*00d8*/ 	.word	0x000145b0


	//   ....[18]....
        /*00dc*/ 	.word	0x00014730


	//   ....[19]....
        /*00e0*/ 	.word	0x00014890


	//   ....[20]....
        /*00e4*/ 	.word	0x000149d0


	//   ....[21]....
        /*00e8*/ 	.word	0x00014a10


	//   ....[22]....
        /*00ec*/ 	.word	0x00014a50


	//----- nvinfo : EIATTR_MAX_THREADS
	.align		4
.L_1120:
        /*00f0*/ 	.byte	0x04, 0x05
        /*00f2*/ 	.short	(.L_1122 - .L_1121)
.L_1121:
        /*00f4*/ 	.word	0x00000080
        /*00f8*/ 	.word	0x00000001
        /*00fc*/ 	.word	0x00000001


	//----- nvinfo : EIATTR_CRS_STACK_SIZE
	.align		4
.L_1122:
        /*0100*/ 	.byte	0x04, 0x1e
        /*0102*/ 	.short	(.L_1124 - .L_1123)
.L_1123:
        /*0104*/ 	.word	0x00000000
.L_1124:


//--------------------- .nv.info._ZN2at6native27unrolled_elementwise_kernelIZZZNS0_54_GLOBAL__N__d8c5977b_16_LinearAlgebra_cu_9e10b42f_321716addr_kernel_cudaERNS_14TensorIteratorERKN3c106ScalarES8_ENKUlvE_clEvENKUlvE9_clEvEUlNS5_4HalfESB_SB_E0_St5arrayIPcLm4EELi4E23TrivialOffsetCalculatorILi3EjESG_ILi1EjENS0_6memory12LoadWithCastILi3EEENSJ_13StoreWithCastILi1EEEEEviT_T0_T2_T3_T4_T5_ --------------------------
	.section	.nv.info._ZN2at6native27unrolled_elementwise_kernelIZZZNS0_54_GLOBAL__N__d8c5977b_16_LinearAlgebra_cu_9e10b42f_321716addr_kernel_cudaERNS_14TensorIteratorERKN3c106ScalarES8_ENKUlvE_clEvENKUlvE9_clEvEUlNS5_4HalfESB_SB_E0_St5arrayIPcLm4EELi4E23TrivialOffsetCalculatorILi3EjESG_ILi1EjENS0_6memory12LoadWithCastILi3EEENSJ_13StoreWithCastILi1EEEEEviT_T0_T2_T3_T4_T5_,"",@"SHT_CUDA_INFO"
	.sectionflags	@""
	.align	4


	//----- nvinfo : EIATTR_CUDA_API_VERSION
	.align		4
        /*0000*/ 	.byte	0x04, 0x37
        /*0002*/ 	.short	(.L_1126 - .L_1125)
.L_1125:
        /*0004*/ 	.word	0x00000082


	//----- nvinfo : EIATTR_SW2861232_WAR
	.align		4
.L_1126:
        /*0008*/ 	.byte	0x01, 0x35
	.zero		2


	//----- nvinfo : EIATTR_PARAM_CBANK
	.align		4
        /*000c*/ 	.byte	0x04, 0x0a
        /*000e*/ 	.short	(.L_1128 - .L_1127)
	.align		4
.L_1127:
        /*0010*/ 	.word	index@(.nv.constant0._ZN2at6native27unrolled_elementwise_kernelIZZZNS0_54_GLOBAL__N__d8c5977b_16_LinearAlgebra_cu_9e10b42f_321716addr_kernel_cudaERNS_14TensorIteratorERKN3c106ScalarES8_ENKUlvE_clEvENKUlvE9_clEvEUlNS5_4HalfESB_SB_E0_St5arrayIPcLm4EELi4E23TrivialOffsetCalculatorILi3EjESG_ILi1EjENS0_6memory12LoadWithCastILi3EEENSJ_13StoreWithCastILi1EEEEEviT_T0_T2_T3_T4_T5_)
        /*0014*/ 	.short	0x0160
        /*0016*/ 	.short	0x0054


	//----- nvinfo : EIATTR_CBANK_PARAM_SIZE
	.align		4
.L_1128:
        /*0018*/ 	.byte	0x03, 0x19
        /*001a*/ 	.short	0x0054


	//----- nvinfo : EIATTR_KPARAM_INFO
	.align		4
        /*001c*/ 	.byte	0x04, 0x17
        /*001e*/ 	.short	(.L_1130 - .L_1129)
.L_1129:
        /*0020*/ 	.word	0x00000000
        /*0024*/ 	.short	0x0006
        /*0026*/ 	.short	0x004c
        /*0028*/ 	.byte	0x00, 0xf0, 0x21, 0x00


	//----- nvinfo : EIATTR_KPARAM_INFO
	.align		4
.L_1130:
        /*002c*/ 	.byte	0x04, 0x17
        /*002e*/ 	.short	(.L_1132 - .L_1131)
.L_1131:
        /*0030*/ 	.word	0x00000000
        /*0034*/ 	.short	0x0005
        /*0036*/ 	.short	0x003c
        /*0038*/ 	.byte	0x00, 0xf0, 0x41, 0x00


	//----- nvinfo : EIATTR_KPARAM_INFO
	.align		4
.L_1132:
        /*003c*/ 	.byte	0x04, 0x17
        /*003e*/ 	.short	(.L_1134 - .L_1133)
.L_1133:
        /*0040*/ 	.word	0x00000000
        /*0044*/ 	.short	0x0004
        /*0046*/ 	.short	0x0039
        /*0048*/ 	.byte	0x00, 0xf0, 0x05, 0x00


	//----- nvinfo : EIATTR_KPARAM_INFO
	.align		4
.L_1134:
        /*004c*/ 	.byte	0x04, 0x17
        /*004e*/ 	.short	(.L_1136 - .L_1135)
.L_1135:
        /*0050*/ 	.word	0x00000000
        /*0054*/ 	.short	0x0003
        /*0056*/ 	.short	0x0038
        /*0058*/ 	.byte	0x00, 0xf0, 0x05, 0x00


	//----- nvinfo : EIATTR_KPARAM_INFO
	.align		4
.L_1136:
        /*005c*/ 	.byte	0x04, 0x17
        /*005e*/ 	.short	(.L_1138 - .L_1137)
.L_1137:
        /*0060*/ 	.word	0x00000000
        /*0064*/ 	.short	0x0002
        /*0066*/ 	.short	0x0018
        /*0068*/ 	.byte	0x00, 0xf0, 0x81, 0x00


	//----- nvinfo : EIATTR_KPARAM_INFO
	.align		4
.L_1138:
        /*006c*/ 	.byte	0x04, 0x17
        /*006e*/ 	.short	(.L_1140 - .L_1139)
.L_1139:
        /*0070*/ 	.word	0x00000000
        /*0074*/ 	.short	0x0001
        /*0076*/ 	.short	0x0008
        /*0078*/ 	.byte	0x00, 0xf0, 0x41, 0x00


	//----- nvinfo : EIATTR_KPARAM_INFO
	.align		4
.L_1140:
        /*007c*/ 	.byte	0x04, 0x17
        /*007e*/ 	.short	(.L_1142 - .L_1141)
.L_1141:
        /*0080*/ 	.word	0x00000000
        /*0084*/ 	.short	0x0000
        /*0086*/ 	.short	0x0000
        /*0088*/ 	.byte	0x00, 0xf0, 0x11, 0x00


	//----- nvinfo : EIATTR_MAXREG_COUNT
	.align		4
.L_1142:
        /*008c*/ 	.byte	0x03, 0x1b
        /*008e*/ 	.short	0x00ff


	//----- nvinfo : EIATTR_EXTERNS
	.align		4
        /*0090*/ 	.byte	0x04, 0x0f
        /*0092*/ 	.short	(.L_1144 - .L_1143)


	//   ....[0]....
	.align		4
.L_1143:
        /*0094*/ 	.word	index@(__assertfail)


	//----- nvinfo : EIATTR_MERCURY_ISA_VERSION
	.align		4
.L_1144:
        /*0098*/ 	.byte	0x03, 0x5f
        /*009a*/ 	.short	0x0000


	//----- nvinfo : EIATTR_SYSCALL_OFFSETS
	.align		4
        /*009c*/ 	.byte	0x04, 0x46
        /*009e*/ 	.short	(.L_1146 - .L_1145)


	//   ....[0]....
.L_1145:
        /*00a0*/ 	.word	0x000010a0


	//   ....[1]....
        /*00a4*/ 	.word	0x000020f0


	//   ....[2]....
        /*00a8*/ 	.word	0x00003140


	//   ....[3]....
        /*00ac*/ 	.word	0x00004210


	//   ....[4]....
        /*00b0*/ 	.word	0x00005260


	//   ....[5]....
        /*00b4*/ 	.word	0x000062a0


	//   ....[6]....
        /*00b8*/ 	.word	0x000073b0


	//   ....[7]....
        /*00bc*/ 	.word	0x00008410


	//   ....[8]....
        /*00c0*/ 	.word	0x00009470


	//   ....[9]....
        /*00c4*/ 	.word	0x0000a580


	//   ....[10]....
        /*00c8*/ 	.word	0x0000b5e0


	//   ....[11]....
        /*00cc*/ 	.word	0x0000c570


	//   ....[12]....
        /*00d0*/ 	.word	0x0000dc20


	//   ....[13]....
        /*00d4*/ 	.word	0x0000ec90


	//   ....[14]....
        /*00d8*/ 	.word	0x0000fc80


	//   ....[15]....
        /*00dc*/ 	.word	0x00010c90


	//----- nvinfo : EIATTR_EXIT_INSTR_OFFSETS
	.align		4
.L_1146:
        /*00e0*/ 	.byte	0x04, 0x1c
        /*00e2*/ 	.short	(.L_1148 - .L_1147)


	//   ....[0]....
.L_1147:
        /*00e4*/ 	.word	0x0000fd40


	//   ....[1]....
        /*00e8*/ 	.word	0x0000fe90


	//   ....[2]....
        /*00ec*/ 	.word	0x0000fed0


	//   ....[3]....
        /*00f0*/ 	.word	0x0000ff70


	//   ....[4]....
        /*00f4*/ 	.word	0x0000ffb0


	//   ....[5]....
        /*00f8*/ 	.word	0x0000fff0


	//   ....[6]....
        /*00fc*/ 	.word	0x00010080


	//   ....[7]....
        /*0100*/ 	.word	0x000100a0


	//   ....[8]....
        /*0104*/ 	.word	0x00010140


	//   ....[9]....
        /*0108*/ 	.word	0x00010190


	//   ....[10]....
        /*010c*/ 	.word	0x000101e0


	//   ....[11]....
        /*0110*/ 	.word	0x000102b0


	//   ....[12]....
        /*0114*/ 	.word	0x00010310


	//   ....[13]....
        /*0118*/ 	.word	0x000104a0


	//   ....[14]....
        /*011c*/ 	.word	0x00010600


	//   ....[15]....
        /*0120*/ 	.word	0x00010640


	//   ....[16]....
        /*0124*/ 	.word	0x00010700


	//   ....[17]....
        /*0128*/ 	.word	0x00010880


	//   ....[18]....
        /*012c*/ 	.word	0x00010a00


	//   ....[19]....
        /*0130*/ 	.word	0x00010b60


	//   ....[20]....
        /*0134*/ 	.word	0x00010ca0


	//   ....[21]....
        /*0138*/ 	.word	0x00010ce0


	//   ....[22]....
        /*013c*/ 	.word	0x00010d20


	//----- nvinfo : EIATTR_MAX_THREADS
	.align		4
.L_1148:
        /*0140*/ 	.byte	0x04, 0x05
        /*0142*/ 	.short	(.L_1150 - .L_1149)
.L_1149:
        /*0144*/ 	.word	0x00000080
        /*0148*/ 	.word	0x00000001
        /*014c*/ 	.word	0x00000001


	//----- nvinfo : EIATTR_CRS_STACK_SIZE
	.align		4
.L_1150:
        /*0150*/ 	.byte	0x04, 0x1e
        /*0152*/ 	.short	(.L_1152 - .L_1151)
.L_1151:
        /*0154*/ 	.word	0x00000000
.L_1152:


//--------------------- .nv.info._ZN2at6native18elementwise_kernelILi128ELi4EZNS0_22gpu_kernel_impl_nocastIZZZNS0_54_GLOBAL__N__d8c5977b_16_LinearAlgebra_cu_9e10b42f_321716addr_kernel_cudaERNS_14TensorIteratorERKN3c106ScalarES9_ENKUlvE_clEvENKUlvE9_clEvEUlNS6_4HalfESC_SC_E0_EEvRNS_18TensorIteratorBaseERKT_EUliE_EEviT1_ --------------------------
	.section	.nv.info._ZN2at6native18elementwise_kernelILi128ELi4EZNS0_22gpu_kernel_impl_nocastIZZZNS0_54_GLOBAL__N__d8c5977b_16_LinearAlgebra_cu_9e10b42f_321716addr_kernel_cudaERNS_14TensorIteratorERKN3c106ScalarES9_ENKUlvE_clEvENKUlvE9_clEvEUlNS6_4HalfESC_SC_E0_EEvRNS_18TensorIteratorBaseERKT_EUliE_EEviT1_,"",@"SHT_CUDA_INFO"
	.sectionflags	@""
	.align	4


	//----- nvinfo : EIATTR_CUDA_API_VERSION
	.align		4
        /*0000*/ 	.byte	0x04, 0x37
        /*0002*/ 	.short	(.L_1154 - .L_1153)
.L_1153:
        /*0004*/ 	.word	0x00000082


	//----- nvinfo : EIATTR_SW2861232_WAR
	.align		4
.L_1154:
        /*0008*/ 	.byte	0x01, 0x35
	.zero		2


	//----- nvinfo : EIATTR_PARAM_CBANK
	.align		4
        /*000c*/ 	.byte	0x04, 0x0a
        /*000e*/ 	.short	(.L_1156 - .L_1155)
	.align		4
.L_1155:
        /*0010*/ 	.word	index@(.nv.constant0._ZN2at6native18elementwise_kernelILi128ELi4EZNS0_22gpu_kernel_impl_nocastIZZZNS0_54_GLOBAL__N__d8c5977b_16_LinearAlgebra_cu_9e10b42f_321716addr_kernel_cudaERNS_14TensorIteratorERKN3c106ScalarES9_ENKUlvE_clEvENKUlvE9_clEvEUlNS6_4HalfESC_SC_E0_EEvRNS_18TensorIteratorBaseERKT_EUliE_EEviT1_)
        /*0014*/ 	.short	0x0160
        /*0016*/ 	.short	0x0300


	//----- nvinfo : EIATTR_CBANK_PARAM_SIZE
	.align		4
.L_1156:
        /*0018*/ 	.byte	0x03, 0x19
        /*001a*/ 	.short	0x0300


	//----- nvinfo : EIATTR_KPARAM_INFO
	.align		4
        /*001c*/ 	.byte	0x04, 0x17
        /*001e*/ 	.short	(.L_1158 - .L_1157)
.L_1157:
        /*0020*/ 	.word	0x00000000
        /*0024*/ 	.short	0x0001
        /*0026*/ 	.short	0x0008
        /*0028*/ 	.byte	0x00, 0xf0, 0xe1, 0x0b


	//----- nvinfo : EIATTR_KPARAM_INFO
	.align		4
.L_1158:
        /*002c*/ 	.byte	0x04, 0x17
        /*002e*/ 	.short	(.L_1160 - .L_1159)
.L_1159:
        /*0030*/ 	.word	0x00000000
        /*0034*/ 	.short	0x0000
        /*0036*/ 	.short	0x0000
        /*0038*/ 	.byte	0x00, 0xf0, 0x11, 0x00


	//----- nvinfo : EIATTR_MAXREG_COUNT
	.align		4
.L_1160:
        /*003c*/ 	.byte	0x03, 0x1b
        /*003e*/ 	.short	0x0080


	//----- nvinfo : EIATTR_MERCURY_ISA_VERSION
	.align		4
        /*0040*/ 	.byte	0x03, 0x5f
        /*0042*/ 	.short	0x0000


	//----- nvinfo : EIATTR_EXIT_INSTR_OFFSETS
	.align		4
        /*0044*/ 	.byte	0x04, 0x1c
        /*0046*/ 	.short	(.L_1162 - .L_1161)


	//   ....[0]....
.L_1161:
        /*0048*/ 	.word	0x00003aa0


	//   ....[1]....
        /*004c*/ 	.word	0x00004dd0


	//----- nvinfo : EIATTR_MAX_THREADS
	.align		4
.L_1162:
        /*0050*/ 	.byte	0x04, 0x05
        /*0052*/ 	.short	(.L_1164 - .L_1163)
.L_1163:
        /*0054*/ 	.word	0x00000080
        /*0058*/ 	.word	0x00000001
        /*005c*/ 	.word	0x00000001


	//----- nvinfo : EIATTR_CRS_STACK_SIZE
	.align		4
.L_1164:
        /*0060*/ 	.byte	0x04, 0x1e
        /*0062*/ 	.short	(.L_1166 - .L_1165)
.L_1165:
        /*0064*/ 	.word	0x00000000
.L_1166:


//--------------------- .nv.info._ZN2at6native27unrolled_elementwise_kernelIZZZNS0_54_GLOBAL__N__d8c5977b_16_LinearAlgebra_cu_9e10b42f_321716addr_kernel_cudaERNS_14TensorIteratorERKN3c106ScalarES8_ENKUlvE_clEvENKUlvE9_clEvEUlNS5_4HalfESB_SB_E0_St5arrayIPcLm4EELi4E23TrivialOffsetCalculatorILi3EjESG_ILi1EjENS0_6memory15LoadWithoutCastENSJ_16StoreWithoutCastEEEviT_T0_T2_T3_T4_T5_ --------------------------
	.section	.nv.info._ZN2at6native27unrolled_elementwise_kernelIZZZNS0_54_GLOBAL__N__d8c5977b_16_LinearAlgebra_cu_9e10b42f_321716addr_kernel_cudaERNS_14TensorIteratorERKN3c106ScalarES8_ENKUlvE_clEvENKUlvE9_clEvEUlNS5_4HalfESB_SB_E0_St5arrayIPcLm4EELi4E23TrivialOffsetCalculatorILi3EjESG_ILi1EjENS0_6memory15LoadWithoutCastENSJ_16StoreWithoutCastEEEviT_T0_T2_T3_T4_T5_,"",@"SHT_CUDA_INFO"
	.sectionflags	@""
	.align	4


	//----- nvinfo : EIATTR_CUDA_API_VERSION
	.align		4
        /*0000*/ 	.byte	0x04, 0x37
        /*0002*/ 	.short	(.L_1168 - .L_1167)
.L_1167:
        /*0004*/ 	.word	0x00000082


	//----- nvinfo : EIATTR_SW2861232_WAR
	.align		4
.L_1168:
        /*0008*/ 	.byte	0x01, 0x35
	.zero		2


	//----- nvinfo : EIATTR_PARAM_CBANK
	.align		4
        /*000c*/ 	.byte	0x04, 0x0a
        /*000e*/ 	.short	(.L_1170 - .L_1169)
	.align		4
.L_1169:
        /*0010*/ 	.word	index@(.nv.constant0._ZN2at6native27unrolled_elementwise_kernelIZZZNS0_54_GLOBAL__N__d8c5977b_16_LinearAlgebra_cu_9e10b42f_321716addr_kernel_cudaERNS_14TensorIteratorERKN3c106ScalarES8_ENKUlvE_clEvENKUlvE9_clEvEUlNS5_4HalfESB_SB_E0_St5arrayIPcLm4EELi4E23TrivialOffsetCalculatorILi3EjESG_ILi1EjENS0_6memory15LoadWithoutCastENSJ_16StoreWithoutCastEEEviT_T0_T2_T3_T4_T5_)
        /*0014*/ 	.short	0x0160
        /*0016*/ 	.short	0x003c


	//----- nvinfo : EIATTR_CBANK_PARAM_SIZE
	.align		4
.L_1170:
        /*0018*/ 	.byte	0x03, 0x19
        /*001a*/ 	.short	0x003c


	//----- nvinfo : EIATTR_KPARAM_INFO
	.align		4
        /*001c*/ 	.byte	0x04, 0x17
        /*001e*/ 	.short	(.L_1172 - .L_1171)
.L_1171:
        /*0020*/ 	.word	0x00000000
        /*0024*/ 	.short	0x0006
        /*0026*/ 	.short	0x003b
        /*0028*/ 	.byte	0x00, 0xf0, 0x05, 0x00


	//----- nvinfo : EIATTR_KPARAM_INFO
	.align		4
.L_1172:
        /*002c*/ 	.byte	0x04, 0x17
        /*002e*/ 	.short	(.L_1174 - .L_1173)
.L_1173:
        /*0030*/ 	.word	0x00000000
        /*0034*/ 	.short	0x0005
        /*0036*/ 	.short	0x003a
        /*0038*/ 	.byte	0x00, 0xf0, 0x05, 0x00


	//----- nvinfo : EIATTR_KPARAM_INFO
	.align		4
.L_1174:
        /*003c*/ 	.byte	0x04, 0x17
        /*003e*/ 	.short	(.L_1176 - .L_1175)
.L_1175:
        /*0040*/ 	.word	0x00000000
        /*0044*/ 	.short	0x0004
        /*0046*/ 	.short	0x0039
        /*0048*/ 	.byte	0x00, 0xf0, 0x05, 0x00


	//----- nvinfo : EIATTR_KPARAM_INFO
	.align		4
.L_1176:
        /*004c*/ 	.byte	0x04, 0x17
        /*004e*/ 	.short	(.L_1178 - .L_1177)
.L_1177:
        /*0050*/ 	.word	0x00000000
        /*0054*/ 	.short	0x0003
        /*0056*/ 	.short	0x0038
        /*0058*/ 	.byte	0x00, 0xf0, 0x05, 0x00


	//----- nvinfo : EIATTR_KPARAM_INFO
	.align		4
.L_1178:
        /*005c*/ 	.byte	0x04, 0x17
        /*005e*/ 	.short	(.L_1180 - .L_1179)
.L_1179:
        /*0060*/ 	.word	0x00000000
        /*0064*/ 	.short	0x0002
        /*0066*/ 	.short	0x0018
        /*0068*/ 	.byte	0x00, 0xf0, 0x81, 0x00


	//----- nvinfo : EIATTR_KPARAM_INFO
	.align		4
.L_1180:
        /*006c*/ 	.byte	0x04, 0x17
        /*006e*/ 	.short	(.L_1182 - .L_1181)
.L_1181:
        /*0070*/ 	.word	0x00000000
        /*0074*/ 	.short	0x0001
        /*0076*/ 	.short	0x0008
        /*0078*/ 	.byte	0x00, 0xf0, 0x41, 0x00


	//----- nvinfo : EIATTR_KPARAM_INFO
	.align		4
.L_1182:
        /*007c*/ 	.byte	0x04, 0x17
        /*007e*/ 	.short	(.L_1184 - .L_1183)
.L_1183:
        /*0080*/ 	.word	0x00000000
        /*0084*/ 	.short	0x0000
        /*0086*/ 	.short	0x0000
        /*0088*/ 	.byte	0x00, 0xf0, 0x11, 0x00


	//----- nvinfo : EIATTR_MAXREG_COUNT
	.align		4
.L_1184:
        /*008c*/ 	.byte	0x03, 0x1b
        /*008e*/ 	.short	0x00ff


	//----- nvinfo : EIATTR_MERCURY_ISA_VERSION
	.align		4
        /*0090*/ 	.byte	0x03, 0x5f
        /*0092*/ 	.short	0x0000


	//----- nvinfo : EIATTR_EXIT_INSTR_OFFSETS
	.align		4
        /*0094*/ 	.byte	0x04, 0x1c
        /*0096*/ 	.short	(.L_1186 - .L_1185)


	//   ....[0]....
.L_1185:
        /*0098*/ 	.word	0x00000a30


	//   ....[1]....
        /*009c*/ 	.word	0x00000a80


	//----- nvinfo : EIATTR_MAX_THREADS
	.align		4
.L_1186:
        /*00a0*/ 	.byte	0x04, 0x05
        /*00a2*/ 	.short	(.L_1188 - .L_1187)
.L_1187:
        /*00a4*/ 	.word	0x00000080
        /*00a8*/ 	.word	0x00000001
        /*00ac*/ 	.word	0x00000001


	//----- nvinfo : EIATTR_CRS_STACK_SIZE
	.align		4
.L_1188:
        /*00b0*/ 	.byte	0x04, 0x1e
        /*00b2*/ 	.short	(.L_1190 - .L_1189)
.L_1189:
        /*00b4*/ 	.word	0x00000000
.L_1190:


//--------------------- .nv.info._ZN2at6native29vectorized_elementwise_kernelILi2EZZZNS0_54_GLOBAL__N__d8c5977b_16_LinearAlgebra_cu_9e10b42f_321716addr_kernel_cudaERNS_14TensorIteratorERKN3c106ScalarES8_ENKUlvE_clEvENKUlvE9_clEvEUlNS5_4HalfESB_SB_E0_St5arrayIPcLm4EEEEviT0_T1_ --------------------------
	.section	.nv.info._ZN2at6native29vectorized_elementwise_kernelILi2EZZZNS0_54_GLOBAL__N__d8c5977b_16_LinearAlgebra_cu_9e10b42f_321716addr_kernel_cudaERNS_14TensorIteratorERKN3c106ScalarES8_ENKUlvE_clEvENKUlvE9_clEvEUlNS5_4HalfESB_SB_E0_St5arrayIPcLm4EEEEviT0_T1_,"",@"SHT_CUDA_INFO"
	.sectionflags	@""
	.align	4


	//----- nvinfo : EIATTR_CUDA_API_VERSION
	.align		4
        /*0000*/ 	.byte	0x04, 0x37
        /*0002*/ 	.short	(.L_1192 - .L_1191)
.L_1191:
        /*0004*/ 	.word	0x00000082


	//----- nvinfo : EIATTR_SW2861232_WAR
	.align		4
.L_1192:
        /*0008*/ 	.byte	0x01, 0x35
	.zero		2


	//----- nvinfo : EIATTR_PARAM_CBANK
	.align		4
        /*000c*/ 	.byte	0x04, 0x0a
        /*000e*/ 	.short	(.L_1194 - .L_1193)
	.align		4
.L_1193:
        /*0010*/ 	.word	index@(.nv.constant0._ZN2at6native29vectorized_elementwise_kernelILi2EZZZNS0_54_GLOBAL__N__d8c5977b_16_LinearAlgebra_cu_9e10b42f_321716addr_kernel_cudaERNS_14TensorIteratorERKN3c106ScalarES8_ENKUlvE_clEvENKUlvE9_clEvEUlNS5_4HalfESB_SB_E0_St5arrayIPcLm4EEEEviT0_T1_)
        /*0014*/ 	.short	0x0160
        /*0016*/ 	.short	0x0038


	//----- nvinfo : EIATTR_CBANK_PARAM_SIZE
	.align		4
.L_1194:
        /*0018*/ 	.byte	0x03, 0x19
        /*001a*/ 	.short	0x0038


	//----- nvinfo : EIATTR_KPARAM_INFO
	.align		4
        /*001c*/ 	.byte	0x04, 0x17
        /*001e*/ 	.short	(.L_1196 - .L_1195)
.L_1195:
        /*0020*/ 	.word	0x00000000
        /*0024*/ 	.short	0x0002
        /*0026*/ 	.short	0x0018
        /*0028*/ 	.byte	0x00, 0xf0, 0x81, 0x00


	//----- nvinfo : EIATTR_KPARAM_INFO
	.align		4
.L_1196:
        /*002c*/ 	.byte	0x04, 0x17
        /*002e*/ 	.short	(.L_1198 - .L_1197)
.L_1197:
        /*0030*/ 	.word	0x00000000
        /*0034*/ 	.short	0x0001
        /*0036*/ 	.short	0x0008
        /*0038*/ 	.byte	0x00, 0xf0, 0x41, 0x00


	//----- nvinfo : EIATTR_KPARAM_INFO
	.align		4
.L_1198:
        /*003c*/ 	.byte	0x04, 0x17
        /*003e*/ 	.short	(.L_1200 - .L_1199)
.L_1199:
        /*0040*/ 	.word	0x00000000
        /*0044*/ 	.short	0x0000
        /*0046*/ 	.short	0x0000
        /*0048*/ 	.byte	0x00, 0xf0, 0x11, 0x00


	//----- nvinfo : EIATTR_MAXREG_COUNT
	.align		4
.L_1200:
        /*004c*/ 	.byte	0x03, 0x1b
        /*004e*/ 	.short	0x00ff


	//----- nvinfo : EIATTR_MERCURY_ISA_VERSION
	.align		4
        /*0050*/ 	.byte	0x03, 0x5f
        /*0052*/ 	.short	0x0000


	//----- nvinfo : EIATTR_EXIT_INSTR_OFFSETS
	.align		4
        /*0054*/ 	.byte	0x04, 0x1c
        /*0056*/ 	.short	(.L_1202 - .L_1201)


	//   ....[0]....
.L_1201:
        /*0058*/ 	.word	0x00000880


	//   ....[1]....
        /*005c*/ 	.word	0x00001d00


	//   ....[2]....
        /*0060*/ 	.word	0x00001d50


	//----- nvinfo : EIATTR_MAX_THREADS
	.align		4
.L_1202:
        /*0064*/ 	.byte	0x04, 0x05
        /*0066*/ 	.short	(.L_1204 - .L_1203)
.L_1203:
        /*0068*/ 	.word	0x00000080
        /*006c*/ 	.word	0x00000001
        /*0070*/ 	.word	0x00000001


	//----- nvinfo : EIATTR_CRS_STACK_SIZE
	.align		4
.L_1204:
        /*0074*/ 	.byte	0x04, 0x1e
        /*0076*/ 	.short	(.L_1206 - .L_1205)
.L_1205:
        /*0078*/ 	.word	0x00000000
.L_1206:


//--------------------- .nv.info._ZN2at6native29vectorized_elementwise_kernelILi4EZZZNS0_54_GLOBAL__N__d8c5977b_16_LinearAlgebra_cu_9e10b42f_321716addr_kernel_cudaERNS_14TensorIteratorERKN3c106ScalarES8_ENKUlvE_clEvENKUlvE9_clEvEUlNS5_4HalfESB_SB_E0_St5arrayIPcLm4EEEEviT0_T1_ --------------------------
	.section	.nv.info._ZN2at6native29vectorized_elementwise_kernelILi4EZZZNS0_54_GLOBAL__N__d8c5977b_16_LinearAlgebra_cu_9e10b42f_321716addr_kernel_cudaERNS_14TensorIteratorERKN3c106ScalarES8_ENKUlvE_clEvENKUlvE9_clEvEUlNS5_4HalfESB_SB_E0_St5arrayIPcLm4EEEEviT0_T1_,"",@"SHT_CUDA_INFO"
	.sectionflags	@""
	.align	4


	//----- nvinfo : EIATTR_CUDA_API_VERSION
	.align		4
        /*0000*/ 	.byte	0x04, 0x37
        /*0002*/ 	.short	(.L_1208 - .L_1207)
.L_1207:
        /*0004*/ 	.word	0x00000082


	//----- nvinfo : EIATTR_SW2861232_WAR
	.align		4
.L_1208:
        /*0008*/ 	.byte	0x01, 0x35
	.zero		2


	//----- nvinfo : EIATTR_PARAM_CBANK
	.align		4
        /*000c*/ 	.byte	0x04, 0x0a
        /*000e*/ 	.short	(.L_1210 - .L_1209)
	.align		4
.L_1209:
        /*0010*/ 	.word	index@(.nv.constant0._ZN2at6native29vectorized_elementwise_kernelILi4EZZZNS0_54_GLOBAL__N__d8c5977b_16_LinearAlgebra_cu_9e10b42f_321716addr_kernel_cudaERNS_14TensorIteratorERKN3c106ScalarES8_ENKUlvE_clEvENKUlvE9_clEvEUlNS5_4HalfESB_SB_E0_St5arrayIPcLm4EEEEviT0_T1_)
        /*0014*/ 	.short	0x0160
        /*0016*/ 	.short	0x0038


	//----- nvinfo : EIATTR_CBANK_PARAM_SIZE
	.align		4
.L_1210:
        /*0018*/ 	.byte	0x03, 0x19
        /*001a*/ 	.short	0x0038


	//----- nvinfo : EIATTR_KPARAM_INFO
	.align		4
        /*001c*/ 	.byte	0x04, 0x17
        /*001e*/ 	.short	(.L_1212 - .L_1211)
.L_1211:
        /*0020*/ 	.word	0x00000000
        /*0024*/ 	.short	0x0002
        /*0026*/ 	.short	0x0018
        /*0028*/ 	.byte	0x00, 0xf0, 0x81, 0x00


	//----- nvinfo : EIATTR_KPARAM_INFO
	.align		4
.L_1212:
        /*002c*/ 	.byte	0x04, 0x17
        /*002e*/ 	.short	(.L_1214 - .L_1213)
.L_1213:
        /*0030*/ 	.word	0x00000000
        /*0034*/ 	.short	0x0001
        /*0036*/ 	.short	0x0008
        /*0038*/ 	.byte	0x00, 0xf0, 0x41, 0x00


	//----- nvinfo : EIATTR_KPARAM_INFO
	.align		4
.L_1214:
        /*003c*/ 	.byte	0x04, 0x17
        /*003e*/ 	.short	(.L_1216 - .L_1215)
.L_1215:
        /*0040*/ 	.word	0x00000000
        /*0044*/ 	.short	0x0000
        /*0046*/ 	.short	0x0000
        /*0048*/ 	.byte	0x00, 0xf0, 0x11, 0x00


	//----- nvinfo : EIATTR_MAXREG_COUNT
	.align		4
.L_1216:
        /*004c*/ 	.byte	0x03, 0x1b
        /*004e*/ 	.short	0x00ff


	//----- nvinfo : EIATTR_MERCURY_ISA_VERSION
	.align		4
        /*0050*/ 	.byte	0x03, 0x5f
        /*0052*/ 	.short	0x0000


	//----- nvinfo : EIATTR_EXIT_INSTR_OFFSETS
	.align		4
        /*0054*/ 	.byte	0x04, 0x1c
        /*0056*/ 	.short	(.L_1218 - .L_1217)


	//   ....[0]....
.L_1217:
        /*0058*/ 	.word	0x00000800


	//   ....[1]....
        /*005c*/ 	.word	0x00001c80


	//   ....[2]....
        /*0060*/ 	.word	0x00001cd0


	//----- nvinfo : EIATTR_MAX_THREADS
	.align		4
.L_1218:
        /*0064*/ 	.byte	0x04, 0x05
        /*0066*/ 	.short	(.L_1220 - .L_1219)
.L_1219:
        /*0068*/ 	.word	0x00000080
        /*006c*/ 	.word	0x00000001
        /*0070*/ 	.word	0x00000001


	//----- nvinfo : EIATTR_CRS_STACK_SIZE
	.align		4
.L_1220:
        /*0074*/ 	.byte	0x04, 0x1e
        /*0076*/ 	.short	(.L_1222 - .L_1221)
.L_1221:
        /*0078*/ 	.word	0x00000000
.L_1222:


//--------------------- .nv.info._ZN2at6native29vectorized_elementwise_kernelILi8EZZZNS0_54_GLOBAL__N__d8c5977b_16_LinearAlgebra_cu_9e10b42f_321716addr_kernel_cudaERNS_14TensorIteratorERKN3c106ScalarES8_ENKUlvE_clEvENKUlvE9_clEvEUlNS5_4HalfESB_SB_E0_St5arrayIPcLm4EEEEviT0_T1_ --------------------------
	.section	.nv.info._ZN2at6native29vectorized_elementwise_kernelILi8EZZZNS0_54_GLOBAL__N__d8c5977b_16_LinearAlgebra_cu_9e10b42f_321716addr_kernel_cudaERNS_14TensorIteratorERKN3c106ScalarES8_ENKUlvE_clEvENKUlvE9_clEvEUlNS5_4HalfESB_SB_E0_St5arrayIPcLm4EEEEviT0_T1_,"",@"SHT_CUDA_INFO"
	.sectionflags	@""
	.align	4


	//----- nvinfo : EIATTR_CUDA_API_VERSION
	.align		4
        /*0000*/ 	.byte	0x04, 0x37
        /*0002*/ 	.short	(.L_1224 - .L_1223)
.L_1223:
        /*0004*/ 	.word	0x00000082


	//----- nvinfo : EIATTR_SW2861232_WAR
	.align		4
.L_1224:
        /*0008*/ 	.byte	0x01, 0x35
	.zero		2


	//----- nvinfo : EIATTR_PARAM_CBANK
	.align		4
        /*000c*/ 	.byte	0x04, 0x0a
        /*000e*/ 	.short	(.L_1226 - .L_1225)
	.align		4
.L_1225:
        /*0010*/ 	.word	index@(.nv.constant0._ZN2at6native29vectorized_elementwise_kernelILi8EZZZNS0_54_GLOBAL__N__d8c5977b_16_LinearAlgebra_cu_9e10b42f_321716addr_kernel_cudaERNS_14TensorIteratorERKN3c106ScalarES8_ENKUlvE_clEvENKUlvE9_clEvEUlNS5_4HalfESB_SB_E0_St5arrayIPcLm4EEEEviT0_T1_)
        /*0014*/ 	.short	0x0160
        /*0016*/ 	.short	0x0038


	//----- nvinfo : EIATTR_CBANK_PARAM_SIZE
	.align		4
.L_1226:
        /*0018*/ 	.byte	0x03, 0x19
        /*001a*/ 	.short	0x0038


	//----- nvinfo : EIATTR_KPARAM_INFO
	.align		4
        /*001c*/ 	.byte	0x04, 0x17
        /*001e*/ 	.short	(.L_1228 - .L_1227)
.L_1227:
        /*0020*/ 	.word	0x00000000
        /*0024*/ 	.short	0x0002
        /*0026*/ 	.short	0x0018
        /*0028*/ 	.byte	0x00, 0xf0, 0x81, 0x00


	//----- nvinfo : EIATTR_KPARAM_INFO
	.align		4
.L_1228:
        /*002c*/ 	.byte	0x04, 0x17
        /*002e*/ 	.short	(.L_1230 - .L_1229)
.L_1229:
        /*0030*/ 	.word	0x00000000
        /*0034*/ 	.short	0x0001
        /*0036*/ 	.short	0x0008
        /*0038*/ 	.byte	0x00, 0xf0, 0x41, 0x00


	//----- nvinfo : EIATTR_KPARAM_INFO
	.align		4
.L_1230:
        /*003c*/ 	.byte	0x04, 0x17
        /*003e*/ 	.short	(.L_1232 - .L_1231)
.L_1231:
        /*0040*/ 	.word	0x00000000
        /*0044*/ 	.short	0x0000
        /*0046*/ 	.short	0x0000
        /*0048*/ 	.byte	0x00, 0xf0, 0x11, 0x00


	//----- nvinfo : EIATTR_MAXREG_COUNT
	.align		4
.L_1232:
        /*004c*/ 	.byte	0x03, 0x1b
        /*004e*/ 	.short	0x00ff


	//----- nvinfo : EIATTR_MERCURY_ISA_VERSION
	.align		4
        /*0050*/ 	.byte	0x03, 0x5f
        /*0052*/ 	.short	0x0000


	//----- nvinfo : EIATTR_EXIT_INSTR_OFFSETS
	.align		4
        /*0054*/ 	.byte	0x04, 0x1c
        /*0056*/ 	.short	(.L_1234 - .L_1233)


	//   ....[0]....
.L_1233:
        /*0058*/ 	.word	0x00000010


	//----- nvinfo : EIATTR_MAX_THREADS
	.align		4
.L_1234:
        /*005c*/ 	.byte	0x04, 0x05
        /*005e*/ 	.short	(.L_1236 - .L_1235)
.L_1235:
        /*0060*/ 	.word	0x00000080
        /*0064*/ 	.word	0x00000001
        /*0068*/ 	.word	0x00000001
.L_1236:


//--------------------- .nv.info._ZN2at6native18elementwise_kernelILi128ELi4EZNS0_15gpu_kernel_implIZZZNS0_54_GLOBAL__N__d8c5977b_16_LinearAlgebra_cu_9e10b42f_321716addr_kernel_cudaERNS_14TensorIteratorERKN3c106ScalarES9_ENKUlvE_clEvENKUlvE9_clEvEUlNS6_4HalfESC_SC_E_EEvRNS_18TensorIteratorBaseERKT_EUliE_EEviT1_ --------------------------
	.section	.nv.info._ZN2at6native18elementwise_kernelILi128ELi4EZNS0_15gpu_kernel_implIZZZNS0_54_GLOBAL__N__d8c5977b_16_LinearAlgebra_cu_9e10b42f_321716addr_kernel_cudaERNS_14TensorIteratorERKN3c106ScalarES9_ENKUlvE_clEvENKUlvE9_clEvEUlNS6_4HalfESC_SC_E_EEvRNS_18TensorIteratorBaseERKT_EUliE_EEviT1_,"",@"SHT_CUDA_INFO"
	.sectionflags	@""
	.align	4


	//----- nvinfo : EIATTR_CUDA_API_VERSION
	.align		4
        /*0000*/ 	.byte	0x04, 0x37
        /*0002*/ 	.short	(.L_1238 - .L_1237)
.L_1237:
        /*0004*/ 	.word	0x00000082


	//----- nvinfo : EIATTR_SW2861232_WAR
	.align		4
.L_1238:
        /*0008*/ 	.byte	0x01, 0x35
	.zero		2


	//----- nvinfo : EIATTR_PARAM_CBANK
	.align		4
        /*000c*/ 	.byte	0x04, 0x0a
        /*000e*/ 	.short	(.L_1240 - .L_1239)
	.align		4
.L_1239:
        /*0010*/ 	.word	index@(.nv.constant0._ZN2at6native18elementwise_kernelILi128ELi4EZNS0_15gpu_kernel_implIZZZNS0_54_GLOBAL__N__d8c5977b_16_LinearAlgebra_cu_9e10b42f_321716addr_kernel_cudaERNS_14TensorIteratorERKN3c106ScalarES9_ENKUlvE_clEvENKUlvE9_clEvEUlNS6_4HalfESC_SC_E_EEvRNS_18TensorIteratorBaseERKT_EUliE_EEviT1_)
        /*0014*/ 	.short	0x0160
        /*0016*/ 	.short	0x0308


	//----- nvinfo : EIATTR_CBANK_PARAM_SIZE
	.align		4
.L_1240:
        /*0018*/ 	.byte	0x03, 0x19
        /*001a*/ 	.short	0x0308


	//----- nvinfo : EIATTR_KPARAM_INFO
	.align		4
        /*001c*/ 	.byte	0x04, 0x17
        /*001e*/ 	.short	(.L_1242 - .L_1241)
.L_1241:
        /*0020*/ 	.word	0x00000000
        /*0024*/ 	.short	0x0001
        /*0026*/ 	.short	0x0008
        /*0028*/ 	.byte	0x00, 0xf0, 0x01, 0x0c


	//----- nvinfo : EIATTR_KPARAM_INFO
	.align		4
.L_1242:
        /*002c*/ 	.byte	0x04, 0x17
        /*002e*/ 	.short	(.L_1244 - .L_1243)
.L_1243:
        /*0030*/ 	.word	0x00000000
        /*0034*/ 	.short	0x0000
        /*0036*/ 	.short	0x0000
        /*0038*/ 	.byte	0x00, 0xf0, 0x11, 0x00


	//----- nvinfo : EIATTR_MAXREG_COUNT
	.align		4
.L_1244:
        /*003c*/ 	.byte	0x03, 0x1b
        /*003e*/ 	.short	0x0080


	//----- nvinfo : EIATTR_EXTERNS
	.align		4
        /*0040*/ 	.byte	0x04, 0x0f
        /*0042*/ 	.short	(.L_1246 - .L_1245)


	//   ....[0]....
	.align		4
.L_1245:
        /*0044*/ 	.word	index@(__assertfail)


	//----- nvinfo : EIATTR_MERCURY_ISA_VERSION
	.align		4
.L_1246:
        /*0048*/ 	.byte	0x03, 0x5f
        /*004a*/ 	.short	0x0000


	//----- nvinfo : EIATTR_SYSCALL_OFFSETS
	.align		4
        /*004c*/ 	.byte	0x04, 0x46
        /*004e*/ 	.short	(.L_1248 - .L_1247)


	//   ....[0]....
.L_1247:
        /*0050*/ 	.word	0x00001220


	//   ....[1]....
        /*0054*/ 	.word	0x000021c0


	//   ....[2]....
        /*0058*/ 	.word	0x00003150


	//   ....[3]....
        /*005c*/ 	.word	0x00004170


	//   ....[4]....
        /*0060*/ 	.word	0x00005400


	//   ....[5]....
        /*0064*/ 	.word	0x000063a0


	//   ....[6]....
        /*0068*/ 	.word	0x00007330


	//   ....[7]....
        /*006c*/ 	.word	0x00008340


	//   ....[8]....
        /*0070*/ 	.word	0x000095a0


	//   ....[9]....
        /*0074*/ 	.word	0x0000a540


	//   ....[10]....
        /*0078*/ 	.word	0x0000b4d0


	//   ....[11]....
        /*007c*/ 	.word	0x0000c4e0


	//   ....[12]....
        /*0080*/ 	.word	0x0000d750


	//   ....[13]....
        /*0084*/ 	.word	0x0000e6f0


	//   ....[14]....
        /*0088*/ 	.word	0x0000f680


	//   ....[15]....
        /*008c*/ 	.word	0x00010690


	//----- nvinfo : EIATTR_EXIT_INSTR_OFFSETS
	.align		4
.L_1248:
        /*0090*/ 	.byte	0x04, 0x1c
        /*0092*/ 	.short	(.L_1250 - .L_1249)


	//   ....[0]....
.L_1249:
        /*0094*/ 	.word	0x0000c5a0


	//   ....[1]....
        /*0098*/ 	.word	0x0000f890


	//   ....[2]....
        /*009c*/ 	.word	0x0000f8d0


	//   ....[3]....
        /*00a0*/ 	.word	0x0000f970


	//   ....[4]....
        /*00a4*/ 	.word	0x0000f9b0


	//   ....[5]....
        /*00a8*/ 	.word	0x0000f9f0


	//   ....[6]....
        /*00ac*/ 	.word	0x0000fa80


	//   ....[7]....
        /*00b0*/ 	.word	0x0000faa0


	//   ....[8]....
        /*00b4*/ 	.word	0x0000fb40


	//   ....[9]....
        /*00b8*/ 	.word	0x0000fb90


	//   ....[10]....
        /*00bc*/ 	.word	0x0000fbe0


	//   ....[11]....
        /*00c0*/ 	.word	0x0000fcb0


	//   ....[12]....
        /*00c4*/ 	.word	0x0000fd10


	//   ....[13]....
        /*00c8*/ 	.word	0x0000fea0


	//   ....[14]....
        /*00cc*/ 	.word	0x00010000


	//   ....[15]....
        /*00d0*/ 	.word	0x00010040


	//   ....[16]....
        /*00d4*/ 	.word	0x00010100


	//   ....[17]....
        /*00d8*/ 	.word	0x00010280


	//   ....[18]....
        /*00dc*/ 	.word	0x00010400


	//   ....[19]....
        /*00e0*/ 	.word	0x00010560


	//   ....[20]....
        /*00e4*/ 	.word	0x000106a0


	//   ....[21]....
        /*00e8*/ 	.word	0x000106e0


	//   ....[22]....
        /*00ec*/ 	.word	0x00010720


	//----- nvinfo : EIATTR_MAX_THREADS
	.align		4
.L_1250:
        /*00f0*/ 	.byte	0x04, 0x05
        /*00f2*/ 	.short	(.L_1252 - .L_1251)
.L_1251:
        /*00f4*/ 	.word	0x00000080
        /*00f8*/ 	.word	0x00000001
        /*00fc*/ 	.word	0x00000001


	//----- nvinfo : EIATTR_CRS_STACK_SIZE
	.align		4
.L_1252:
        /*0100*/ 	.byte	0x04, 0x1e
        /*0102*/ 	.short	(.L_1254 - .L_1253)
.L_1253:
        /*0104*/ 	.word	0x00000000
.L_1254:


//--------------------- .nv.info._ZN2at6native27unrolled_elementwise_kernelIZZZNS0_54_GLOBAL__N__d8c5977b_16_LinearAlgebra_cu_9e10b42f_321716addr_kernel_cudaERNS_14TensorIteratorERKN3c106ScalarES8_ENKUlvE_clEvENKUlvE9_clEvEUlNS5_4HalfESB_SB_E_St5arrayIPcLm4EELi4E23TrivialOffsetCalculatorILi3EjESG_ILi1EjENS0_6memory12LoadWithCastILi3EEENSJ_13StoreWithCastILi1EEEEEviT_T0_T2_T3_T4_T5_ --------------------------
	.section	.nv.info._ZN2at6native27unrolled_elementwise_kernelIZZZNS0_54_GLOBAL__N__d8c5977b_16_LinearAlgebra_cu_9e10b42f_321716addr_kernel_cudaERNS_14TensorIteratorERKN3c106ScalarES8_ENKUlvE_clEvENKUlvE9_clEvEUlNS5_4HalfESB_SB_E_St5arrayIPcLm4EELi4E23TrivialOffsetCalculatorILi3EjESG_ILi1EjENS0_6memory12LoadWithCastILi3EEENSJ_13StoreWithCastILi1EEEEEviT_T0_T2_T3_T4_T5_,"",@"SHT_CUDA_INFO"
	.sectionflags	@""
	.align	4


	//----- nvinfo : EIATTR_CUDA_API_VERSION
	.align		4
        /*0000*/ 	.byte	0x04, 0x37
        /*0002*/ 	.short	(.L_1256 - .L_1255)
.L_1255:
        /*0004*/ 	.word	0x00000082


	//----- nvinfo : EIATTR_SW2861232_WAR
	.align		4
.L_1256:
        /*0008*/ 	.byte	0x01, 0x35
	.zero		2


	//----- nvinfo : EIATTR_PARAM_CBANK
	.align		4
        /*000c*/ 	.byte	0x04, 0x0a
        /*000e*/ 	.short	(.L_1258 - .L_1257)
	.align		4
.L_1257:
        /*0010*/ 	.word	index@(.nv.constant0._ZN2at6native27unrolled_elementwise_kernelIZZZNS0_54_GLOBAL__N__d8c5977b_16_LinearAlgebra_cu_9e10b42f_321716addr_kernel_cudaERNS_14TensorIteratorERKN3c106ScalarES8_ENKUlvE_clEvENKUlvE9_clEvEUlNS5_4HalfESB_SB_E_St5arrayIPcLm4EELi4E23TrivialOffsetCalculatorILi3EjESG_ILi1EjENS0_6memory12LoadWithCastILi3EEENSJ_13StoreWithCastILi1EEEEEviT_T0_T2_T3_T4_T5_)
        /*0014*/ 	.short	0x0160
        /*0016*/ 	.short	0x0054


	//----- nvinfo : EIATTR_CBANK_PARAM_SIZE
	.align		4
.L_1258:
        /*0018*/ 	.byte	0x03, 0x19
        /*001a*/ 	.short	0x0054


	//----- nvinfo : EIATTR_KPARAM_INFO
	.align		4
        /*001c*/ 	.byte	0x04, 0x17
        /*001e*/ 	.short	(.L_1260 - .L_1259)
.L_1259:
        /*0020*/ 	.word	0x00000000
        /*0024*/ 	.short	0x0006
        /*0026*/ 	.short	0x004c
        /*0028*/ 	.byte	0x00, 0xf0, 0x21, 0x00


	//----- nvinfo : EIATTR_KPARAM_INFO
	.align		4
.L_1260:
        /*002c*/ 	.byte	0x04, 0x17
        /*002e*/ 	.short	(.L_1262 - .L_1261)
.L_1261:
        /*0030*/ 	.word	0x00000000
        /*0034*/ 	.short	0x0005
        /*0036*/ 	.short	0x003c
        /*0038*/ 	.byte	0x00, 0xf0, 0x41, 0x00


	//----- nvinfo : EIATTR_KPARAM_INFO
	.align		4
.L_1262:
        /*003c*/ 	.byte	0x04, 0x17
        /*003e*/ 	.short	(.L_1264 - .L_1263)
.L_1263:
        /*0040*/ 	.word	0x00000000
        /*0044*/ 	.short	0x0004
        /*0046*/ 	.short	0x0039
        /*0048*/ 	.byte	0x00, 0xf0, 0x05, 0x00


	//----- nvinfo : EIATTR_KPARAM_INFO
	.align		4
.L_1264:
        /*004c*/ 	.byte	0x04, 0x17
        /*004e*/ 	.short	(.L_1266 - .L_1265)
.L_1265:
        /*0050*/ 	.word	0x00000000
        /*0054*/ 	.short	0x0003
        /*0056*/ 	.short	0x0038
        /*0058*/ 	.byte	0x00, 0xf0, 0x05, 0x00


	//----- nvinfo : EIATTR_KPARAM_INFO
	.align		4
.L_1266:
        /*005c*/ 	.byte	0x04, 0x17
        /*005e*/ 	.short	(.L_1268 - .L_1267)
.L_1267:
        /*0060*/ 	.word	0x00000000
        /*0064*/ 	.short	0x0002
        /*0066*/ 	.short	0x0018
        /*0068*/ 	.byte	0x00, 0xf0, 0x81, 0x00


	//----- nvinfo : EIATTR_KPARAM_INFO
	.align		4
.L_1268:
        /*006c*/ 	.byte	0x04, 0x17
        /*006e*/ 	.short	(.L_1270 - .L_1269)
.L_1269:
        /*0070*/ 	.word	0x00000000
        /*0074*/ 	.short	0x0001
        /*0076*/ 	.short	0x0008
        /*0078*/ 	.byte	0x00, 0xf0, 0x41, 0x00


	//----- nvinfo : EIATTR_KPARAM_INFO
	.align		4
.L_1270:
        /*007c*/ 	.byte	0x04, 0x17
        /*007e*/ 	.short	(.L_1272 - .L_1271)
.L_1271:
        /*0080*/ 	.word	0x00000000
        /*0084*/ 	.short	0x0000
        /*0086*/ 	.short	0x0000
        /*0088*/ 	.byte	0x00, 0xf0, 0x11, 0x00


	//----- nvinfo : EIATTR_MAXREG_COUNT
	.align		4
.L_1272:
        /*008c*/ 	.byte	0x03, 0x1b
        /*008e*/ 	.short	0x00ff


	//----- nvinfo : EIATTR_EXTERNS
	.align		4
        /*0090*/ 	.byte	0x04, 0x0f
        /*0092*/ 	.short	(.L_1274 - .L_1273)


	//   ....[0]....
	.align		4
.L_1273:
        /*0094*/ 	.word	index@(__assertfail)


	//----- nvinfo : EIATTR_MERCURY_ISA_VERSION
	.align		4
.L_1274:
        /*0098*/ 	.byte	0x03, 0x5f
        /*009a*/ 	.short	0x0000


	//----- nvinfo : EIATTR_SYSCALL_OFFSETS
	.align		4
        /*009c*/ 	.byte	0x04, 0x46
        /*009e*/ 	.short	(.L_1276 - .L_1275)


	//   ....[0]....
.L_1275:
        /*00a0*/ 	.word	0x000002a0


	//   ....[1]....
        /*00a4*/ 	.word	0x00001240


	//   ....[2]....
        /*00a8*/ 	.word	0x00002290


	//   ....[3]....
        /*00ac*/ 	.word	0x00002560


	//   ....[4]....
        /*00b0*/ 	.word	0x00003510


	//   ....[5]....
        /*00b4*/ 	.word	0x00004560


	//   ....[6]....
        /*00b8*/ 	.word	0x00004850


	//   ....[7]....
        /*00bc*/ 	.word	0x000057e0


	//   ....[8]....
        /*00c0*/ 	.word	0x00006830


	//   ....[9]....
        /*00c4*/ 	.word	0x00006b00


	//   ....[10]....
        /*00c8*/ 	.word	0x00007aa0


	//   ....[11]....
        /*00cc*/ 	.word	0x00008a20


	//   ....[12]....
        /*00d0*/ 	.word	0x00009dd0


	//   ....[13]....
        /*00d4*/ 	.word	0x0000ae00


	//   ....[14]....
        /*00d8*/ 	.word	0x0000bdf0


	//   ....[15]....
        /*00dc*/ 	.word	0x0000cde0


	//----- nvinfo : EIATTR_EXIT_INSTR_OFFSETS
	.align		4
.L_1276:
        /*00e0*/ 	.byte	0x04, 0x1c
        /*00e2*/ 	.short	(.L_1278 - .L_1277)


	//   ....[0]....
.L_1277:
        /*00e4*/ 	.word	0x0000beb0


	//   ....[1]....
        /*00e8*/ 	.word	0x0000bfe0


	//   ....[2]....
        /*00ec*/ 	.word	0x0000c020


	//   ....[3]....
        /*00f0*/ 	.word	0x0000c0c0


	//   ....[4]....
        /*00f4*/ 	.word	0x0000c100


	//   ....[5]....
        /*00f8*/ 	.word	0x0000c140


	//   ....[6]....
        /*00fc*/ 	.word	0x0000c1d0


	//   ....[7]....
        /*0100*/ 	.word	0x0000c1f0


	//   ....[8]....
        /*0104*/ 	.word	0x0000c290


	//   ....[9]....
        /*0108*/ 	.word	0x0000c2e0


	//   ....[10]....
        /*010c*/ 	.word	0x0000c330


	//   ....[11]....
        /*0110*/ 	.word	0x0000c400


	//   ....[12]....
        /*0114*/ 	.word	0x0000c460


	//   ....[13]....
        /*0118*/ 	.word	0x0000c5f0


	//   ....[14]....
        /*011c*/ 	.word	0x0000c750


	//   ....[15]....
        /*0120*/ 	.word	0x0000c790


	//   ....[16]....
        /*0124*/ 	.word	0x0000c850


	//   ....[17]....
        /*0128*/ 	.word	0x0000c9d0


	//   ....[18]....
        /*012c*/ 	.word	0x0000cb50


	//   ....[19]....
        /*0130*/ 	.word	0x0000ccb0


	//   ....[20]....
        /*0134*/ 	.word	0x0000cdf0


	//   ....[21]....
        /*0138*/ 	.word	0x0000ce30


	//   ....[22]....
        /*013c*/ 	.word	0x0000ce70


	//----- nvinfo : EIATTR_MAX_THREADS
	.align		4
.L_1278:
        /*0140*/ 	.byte	0x04, 0x05
        /*0142*/ 	.short	(.L_1280 - .L_1279)
.L_1279:
        /*0144*/ 	.word	0x00000080
        /*0148*/ 	.word	0x00000001
        /*014c*/ 	.word	0x00000001


	//----- nvinfo : EIATTR_CRS_STACK_SIZE
	.align		4
.L_1280:
        /*0150*/ 	.byte	0x04, 0x1e
        /*0152*/ 	.short	(.L_1282 - .L_1281)
.L_1281:
        /*0154*/ 	.word	0x00000000
.L_1282:


//--------------------- .nv.info._ZN2at6native18elementwise_kernelILi128ELi4EZNS0_22gpu_kernel_impl_nocastIZZZNS0_54_GLOBAL__N__d8c5977b_16_LinearAlgebra_cu_9e10b42f_321716addr_kernel_cudaERNS_14TensorIteratorERKN3c106ScalarES9_ENKUlvE_clEvENKUlvE9_clEvEUlNS6_4HalfESC_SC_E_EEvRNS_18TensorIteratorBaseERKT_EUliE_EEviT1_ --------------------------
	.section	.nv.info._ZN2at6native18elementwise_kernelILi128ELi4EZNS0_22gpu_kernel_impl_nocastIZZZNS0_54_GLOBAL__N__d8c5977b_16_LinearAlgebra_cu_9e10b42f_321716addr_kernel_cudaERNS_14TensorIteratorERKN3c106ScalarES9_ENKUlvE_clEvENKUlvE9_clEvEUlNS6_4HalfESC_SC_E_EEvRNS_18TensorIteratorBaseERKT_EUliE_EEviT1_,"",@"SHT_CUDA_INFO"
	.sectionflags	@""
	.align	4


	//----- nvinfo : EIATTR_CUDA_API_VERSION
	.align		4
        /*0000*/ 	.byte	0x04, 0x37
        /*0002*/ 	.short	(.L_1284 - .L_1283)
.L_1283:
        /*0004*/ 	.word	0x00000082


	//----- nvinfo : EIATTR_SW2861232_WAR
	.align		4
.L_1284:
        /*0008*/ 	.byte	0x01, 0x35
	.zero		2


	//----- nvinfo : EIATTR_PARAM_CBANK
	.align		4
        /*000c*/ 	.byte	0x04, 0x0a
        /*000e*/ 	.short	(.L_1286 - .L_1285)
	.align		4
.L_1285:
        /*0010*/ 	.word	index@(.nv.constant0._ZN2at6native18elementwise_kernelILi128ELi4EZNS0_22gpu_kernel_impl_nocastIZZZNS0_54_GLOBAL__N__d8c5977b_16_LinearAlgebra_cu_9e10b42f_321716addr_kernel_cudaERNS_14TensorIteratorERKN3c106ScalarES9_ENKUlvE_clEvENKUlvE9_clEvEUlNS6_4HalfESC_SC_E_EEvRNS_18TensorIteratorBaseERKT_EUliE_EEviT1_)
        /*0014*/ 	.short	0x0160
        /*0016*/ 	.short	0x0300


	//----- nvinfo : EIATTR_CBANK_PARAM_SIZE
	.align		4
.L_1286:
        /*0018*/ 	.byte	0x03, 0x19
        /*001a*/ 	.short	0x0300


	//----- nvinfo : EIATTR_KPARAM_INFO
	.align		4
        /*001c*/ 	.byte	0x04, 0x17
        /*001e*/ 	.short	(.L_1288 - .L_1287)
.L_1287:
        /*0020*/ 	.word	0x00000000
        /*0024*/ 	.short	0x0001
        /*0026*/ 	.short	0x0008
        /*0028*/ 	.byte	0x00, 0xf0, 0xe1, 0x0b


	//----- nvinfo : EIATTR_KPARAM_INFO
	.align		4
.L_1288:
        /*002c*/ 	.byte	0x04, 0x17
        /*002e*/ 	.short	(.L_1290 - .L_1289)
.L_1289:
        /*0030*/ 	.word	0x00000000
        /*0034*/ 	.short	0x0000
        /*0036*/ 	.short	0x0000
        /*0038*/ 	.byte	0x00, 0xf0, 0x11, 0x00


	//----- nvinfo : EIATTR_MAXREG_COUNT
	.align		4
.L_1290:
        /*003c*/ 	.byte	0x03, 0x1b
        /*003e*/ 	.short	0x0080


	//----- nvinfo : EIATTR_MERCURY_ISA_VERSION
	.align		4
        /*0040*/ 	.byte	0x03, 0x5f
        /*0042*/ 	.short	0x0000


	//----- nvinfo : EIATTR_EXIT_INSTR_OFFSETS
	.align		4
        /*0044*/ 	.byte	0x04, 0x1c
        /*0046*/ 	.short	(.L_1292 - .L_1291)


	//   ....[0]....
.L_1291:
        /*0048*/ 	.word	0x000033d0


	//   ....[1]....
        /*004c*/ 	.word	0x000044c0


	//----- nvinfo : EIATTR_MAX_THREADS
	.align		4
.L_1292:
        /*0050*/ 	.byte	0x04, 0x05
        /*0052*/ 	.short	(.L_1294 - .L_1293)
.L_1293:
        /*0054*/ 	.word	0x00000080
        /*0058*/ 	.word	0x00000001
        /*005c*/ 	.word	0x00000001


	//----- nvinfo : EIATTR_CRS_STACK_SIZE
	.align		4
.L_1294:
        /*0060*/ 	.byte	0x04, 0x1e
        /*0062*/ 	.short	(.L_1296 - .L_1295)
.L_1295:
        /*0064*/ 	.word	0x00000000
.L_1296:


//--------------------- .nv.info._ZN2at6native27unrolled_elementwise_kernelIZZZNS0_54_GLOBAL__N__d8c5977b_16_LinearAlgebra_cu_9e10b42f_321716addr_kernel_cudaERNS_14TensorIteratorERKN3c106ScalarES8_ENKUlvE_clEvENKUlvE9_clEvEUlNS5_4HalfESB_SB_E_St5arrayIPcLm4EELi4E23TrivialOffsetCalculatorILi3EjESG_ILi1EjENS0_6memory15LoadWithoutCastENSJ_16StoreWithoutCastEEEviT_T0_T2_T3_T4_T5_ --------------------------
	.section	.nv.info._ZN2at6native27unrolled_elementwise_kernelIZZZNS0_54_GLOBAL__N__d8c5977b_16_LinearAlgebra_cu_9e10b42f_321716addr_kernel_cudaERNS_14TensorIteratorERKN3c106ScalarES8_ENKUlvE_clEvENKUlvE9_clEvEUlNS5_4HalfESB_SB_E_St5arrayIPcLm4EELi4E23TrivialOffsetCalculatorILi3EjESG_ILi1EjENS0_6memory15LoadWithoutCastENSJ_16StoreWithoutCastEEEviT_T0_T2_T3_T4_T5_,"",@"SHT_CUDA_INFO"
	.sectionflags	@""
	.align	4


	//----- nvinfo : EIATTR_CUDA_API_VERSION
	.align		4
        /*0000*/ 	.byte	0x04, 0x37
        /*0002*/ 	.short	(.L_1298 - .L_1297)
.L_1297:
        /*0004*/ 	.word	0x00000082


	//----- nvinfo : EIATTR_SW2861232_WAR
	.align		4
.L_1298:
        /*0008*/ 	.byte	0x01, 0x35
	.zero		2


	//----- nvinfo : EIATTR_PARAM_CBANK
	.align		4
        /*000c*/ 	.byte	0x04, 0x0a
        /*000e*/ 	.short	(.L_1300 - .L_1299)
	.align		4
.L_1299:
        /*0010*/ 	.word	index@(.nv.constant0._ZN2at6native27unrolled_elementwise_kernelIZZZNS0_54_GLOBAL__N__d8c5977b_16_LinearAlgebra_cu_9e10b42f_321716addr_kernel_cudaERNS_14TensorIteratorERKN3c106ScalarES8_ENKUlvE_clEvENKUlvE9_clEvEUlNS5_4HalfESB_SB_E_St5arrayIPcLm4EELi4E23TrivialOffsetCalculatorILi3EjESG_ILi1EjENS0_6memory15LoadWithoutCastENSJ_16StoreWithoutCastEEEviT_T0_T2_T3_T4_T5_)
        /*0014*/ 	.short	0x0160
        /*0016*/ 	.short	0x003c


	//----- nvinfo : EIATTR_CBANK_PARAM_SIZE
	.align		4
.L_1300:
        /*0018*/ 	.byte	0x03, 0x19
        /*001a*/ 	.short	0x003c


	//----- nvinfo : EIATTR_KPARAM_INFO
	.align		4
        /*001c*/ 	.byte	0x04, 0x17
        /*001e*/ 	.short	(.L_1302 - .L_1301)
.L_1301:
        /*0020*/ 	.word	0x00000000
        /*0024*/ 	.short	0x0006
        /*0026*/ 	.short	0x003b
        /*0028*/ 	.byte	0x00, 0xf0, 0x05, 0x00


	//----- nvinfo : EIATTR_KPARAM_INFO
	.align		4
.L_1302:
        /*002c*/ 	.byte	0x04, 0x17
        /*002e*/ 	.short	(.L_1304 - .L_1303)
.L_1303:
        /*0030*/ 	.word	0x00000000
        /*0034*/ 	.short	0x0005
        /*0036*/ 	.short	0x003a
        /*0038*/ 	.byte	0x00, 0xf0, 0x05, 0x00


	//----- nvinfo : EIATTR_KPARAM_INFO
	.align		4
.L_1304:
        /*003c*/ 	.byte	0x04, 0x17
        /*003e*/ 	.short	(.L_1306 - .L_1305)
.L_1305:
        /*0040*/ 	.word	0x00000000
        /*0044*/ 	.short	0x0004
        /*0046*/ 	.short	0x0039
        /*0048*/ 	.byte	0x00, 0xf0, 0x05, 0x00


	//----- nvinfo : EIATTR_KPARAM_INFO
	.align		4
.L_1306:
        /*004c*/ 	.byte	0x04, 0x17
        /*004e*/ 	.short	(.L_1308 - .L_1307)
.L_1307:
        /*0050*/ 	.word	0x00000000
        /*0054*/ 	.short	0x0003
        /*0056*/ 	.short	0x0038
        /*0058*/ 	.byte	0x00, 0xf0, 0x05, 0x00


	//----- nvinfo : EIATTR_KPARAM_INFO
	.align		4
.L_1308:
        /*005c*/ 	.byte	0x04, 0x17
        /*005e*/ 	.short	(.L_1310 - .L_1309)
.L_1309:
        /*0060*/ 	.word	0x00000000
        /*0064*/ 	.short	0x0002
        /*0066*/ 	.short	0x0018
        /*0068*/ 	.byte	0x00, 0xf0, 0x81, 0x00


	//----- nvinfo : EIATTR_KPARAM_INFO
	.align		4
.L_1310:
        /*006c*/ 	.byte	0x04, 0x17
        /*006e*/ 	.short	(.L_1312 - .L_1311)
.L_1311:
        /*0070*/ 	.word	0x00000000
        /*0074*/ 	.short	0x0001
        /*0076*/ 	.short	0x0008
        /*0078*/ 	.byte	0x00, 0xf0, 0x41, 0x00


	//----- nvinfo : EIATTR_KPARAM_INFO
	.align		4
.L_1312:
        /*007c*/ 	.byte	0x04, 0x17
        /*007e*/ 	.short	(.L_1314 - .L_1313)
.L_1313:
        /*0080*/ 	.word	0x00000000
        /*0084*/ 	.short	0x0000
        /*0086*/ 	.short	0x0000
        /*0088*/ 	.byte	0x00, 0xf0, 0x11, 0x00


	//----- nvinfo : EIATTR_MAXREG_COUNT
	.align		4
.L_1314:
        /*008c*/ 	.byte	0x03, 0x1b
        /*008e*/ 	.short	0x00ff


	//----- nvinfo : EIATTR_MERCURY_ISA_VERSION
	.align		4
        /*0090*/ 	.byte	0x03, 0x5f
        /*0092*/ 	.short	0x0000


	//----- nvinfo : EIATTR_EXIT_INSTR_OFFSETS
	.align		4
        /*0094*/ 	.byte	0x04, 0x1c
        /*0096*/ 	.short	(.L_1316 - .L_1315)


	//   ....[0]....
.L_1315:
        /*0098*/ 	.word	0x000006a0


	//   ....[1]....
        /*009c*/ 	.word	0x00000700


	//----- nvinfo : EIATTR_MAX_THREADS
	.align		4
.L_1316:
        /*00a0*/ 	.byte	0x04, 0x05
        /*00a2*/ 	.short	(.L_1318 - .L_1317)
.L_1317:
        /*00a4*/ 	.word	0x00000080
        /*00a8*/ 	.word	0x00000001
        /*00ac*/ 	.word	0x00000001


	//----- nvinfo : EIATTR_CRS_STACK_SIZE
	.align		4
.L_1318:
        /*00b0*/ 	.byte	0x04, 0x1e
        /*00b2*/ 	.short	(.L_1320 - .L_1319)
.L_1319:
        /*00b4*/ 	.word	0x00000000
.L_1320:


//--------------------- .nv.info._ZN2at6native29vectorized_elementwise_kernelILi2EZZZNS0_54_GLOBAL__N__d8c5977b_16_LinearAlgebra_cu_9e10b42f_321716addr_kernel_cudaERNS_14TensorIteratorERKN3c106ScalarES8_ENKUlvE_clEvENKUlvE9_clEvEUlNS5_4HalfESB_SB_E_St5arrayIPcLm4EEEEviT0_T1_ --------------------------
	.section	.nv.info._ZN2at6native29vectorized_elementwise_kernelILi2EZZZNS0_54_GLOBAL__N__d8c5977b_16_LinearAlgebra_cu_9e10b42f_321716addr_kernel_cudaERNS_14TensorIteratorERKN3c106ScalarES8_ENKUlvE_clEvENKUlvE9_clEvEUlNS5_4HalfESB_SB_E_St5arrayIPcLm4EEEEviT0_T1_,"",@"SHT_CUDA_INFO"
	.sectionflags	@""
	.align	4


	//----- nvinfo : EIATTR_CUDA_API_VERSION
	.align		4
        /*0000*/ 	.byte	0x04, 0x37
        /*0002*/ 	.short	(.L_1322 - .L_1321)
.L_1321:
        /*0004*/ 	.word	0x00000082


	//----- nvinfo : EIATTR_SW2861232_WAR
	.align		4
.L_1322:
        /*0008*/ 	.byte	0x01, 0x35
	.zero		2


	//----- nvinfo : EIATTR_PARAM_CBANK
	.align		4
        /*000c*/ 	.byte	0x04, 0x0a
        /*000e*/ 	.short	(.L_1324 - .L_1323)
	.align		4
.L_1323:
        /*0010*/ 	.word	index@(.nv.constant0._ZN2at6native29vectorized_elementwise_kernelILi2EZZZNS0_54_GLOBAL__N__d8c5977b_16_LinearAlgebra_cu_9e10b42f_321716addr_kernel_cudaERNS_14TensorIteratorERKN3c106ScalarES8_ENKUlvE_clEvENKUlvE9_clEvEUlNS5_4HalfESB_SB_E_St5arrayIPcLm4EEEEviT0_T1_)
        /*0014*/ 	.short	0x0160
        /*0016*/ 	.short	0x0038


	//----- nvinfo : EIATTR_CBANK_PARAM_SIZE
	.align		4
.L_1324:
        /*0018*/ 	.byte	0x03, 0x19
        /*001a*/ 	.short	0x0038


	//----- nvinfo : EIATTR_KPARAM_INFO
	.align		4
        /*001c*/ 	.byte	0x04, 0x17
        /*001e*/ 	.short	(.L_1326 - .L_1325)
.L_1325:
        /*0020*/ 	.word	0x00000000
        /*0024*/ 	.short	0x0002
        /*0026*/ 	.short	0x0018
        /*0028*/ 	.byte	0x00, 0xf0, 0x81, 0x00


	//----- nvinfo : EIATTR_KPARAM_INFO
	.align		4
.L_1326:
        /*002c*/ 	.byte	0x04, 0x17
        /*002e*/ 	.short	(.L_1328 - .L_1327)
.L_1327:
        /*0030*/ 	.word	0x00000000
        /*0034*/ 	.short	0x0001
        /*0036*/ 	.short	0x0008
        /*0038*/ 	.byte	0x00, 0xf0, 0x41, 0x00


	//----- nvinfo : EIATTR_KPARAM_INFO
	.align		4
.L_1328:
        /*003c*/ 	.byte	0x04, 0x17
        /*003e*/ 	.short	(.L_1330 - .L_1329)
.L_1329:
        /*0040*/ 	.word	0x00000000
        /*0044*/ 	.short	0x0000
        /*0046*/ 	.short	0x0000
        /*0048*/ 	.byte	0x00, 0xf0, 0x11, 0x00


	//----- nvinfo : EIATTR_MAXREG_COUNT
	.align		4
.L_1330:
        /*004c*/ 	.byte	0x03, 0x1b
        /*004e*/ 	.short	0x00ff


	//----- nvinfo : EIATTR_MERCURY_ISA_VERSION
	.align		4
        /*0050*/ 	.byte	0x03, 0x5f
        /*0052*/ 	.short	0x0000


	//----- nvinfo : EIATTR_EXIT_INSTR_OFFSETS
	.align		4
        /*0054*/ 	.byte	0x04, 0x1c
        /*0056*/ 	.short	(.L_1332 - .L_1331)


	//   ....[0]....
.L_1331:
        /*0058*/ 	.word	0x00000500


	//   ....[1]....
        /*005c*/ 	.word	0x00001260


	//   ....[2]....
        /*0060*/ 	.word	0x000012b0


	//----- nvinfo : EIATTR_MAX_THREADS
	.align		4
.L_1332:
        /*0064*/ 	.byte	0x04, 0x05
        /*0066*/ 	.short	(.L_1334 - .L_1333)
.L_1333:
        /*0068*/ 	.word	0x00000080
        /*006c*/ 	.word	0x00000001
        /*0070*/ 	.word	0x00000001


	//----- nvinfo : EIATTR_CRS_STACK_SIZE
	.align		4
.L_1334:
        /*0074*/ 	.byte	0x04, 0x1e
        /*0076*/ 	.short	(.L_1336 - .L_1335)
.L_1335:
        /*0078*/ 	.word	0x00000000
.L_1336:


//--------------------- .nv.info._ZN2at6native29vectorized_elementwise_kernelILi4EZZZNS0_54_GLOBAL__N__d8c5977b_16_LinearAlgebra_cu_9e10b42f_321716addr_kernel_cudaERNS_14TensorIteratorERKN3c106ScalarES8_ENKUlvE_clEvENKUlvE9_clEvEUlNS5_4HalfESB_SB_E_St5arrayIPcLm4EEEEviT0_T1_ --------------------------
	.section	.nv.info._ZN2at6native29vectorized_elementwise_kernelILi4EZZZNS0_54_GLOBAL__N__d8c5977b_16_LinearAlgebra_cu_9e10b42f_321716addr_kernel_cudaERNS_14TensorIteratorERKN3c106ScalarES8_ENKUlvE_clEvENKUlvE9_clEvEUlNS5_4HalfESB_SB_E_St5arrayIPcLm4EEEEviT0_T1_,"",@"SHT_CUDA_INFO"
	.sectionflags	@""
	.align	4


	//----- nvinfo : EIATTR_CUDA_API_VERSION
	.align		4
        /*0000*/ 	.byte	0x04, 0x37
        /*0002*/ 	.short	(.L_1338 - .L_1337)
.L_1337:
        /*0004*/ 	.word	0x00000082


	//----- nvinfo : EIATTR_SW2861232_WAR
	.align		4
.L_1338:
        /*0008*/ 	.byte	0x01, 0x35
	.zero		2


	//----- nvinfo : EIATTR_PARAM_CBANK
	.align		4
        /*000c*/ 	.byte	0x04, 0x0a
        /*000e*/ 	.short	(.L_1340 - .L_1339)
	.align		4
.L_1339:
        /*0010*/ 	.word	index@(.nv.constant0._ZN2at6native29vectorized_elementwise_kernelILi4EZZZNS0_54_GLOBAL__N__d8c5977b_16_LinearAlgebra_cu_9e10b42f_321716addr_kernel_cudaERNS_14TensorIteratorERKN3c106ScalarES8_ENKUlvE_clEvENKUlvE9_clEvEUlNS5_4HalfESB_SB_E_St5arrayIPcLm4EEEEviT0_T1_)
        /*0014*/ 	.short	0x0160
        /*0016*/ 	.short	0x0038


	//----- nvinfo : EIATTR_CBANK_PARAM_SIZE
	.align		4
.L_1340:
        /*0018*/ 	.byte	0x03, 0x19
        /*001a*/ 	.short	0x0038


	//----- nvinfo : EIATTR_KPARAM_INFO
	.align		4
        /*001c*/ 	.byte	0x04, 0x17
        /*001e*/ 	.short	(.L_1342 - .L_1341)
.L_1341:
        /*0020*/ 	.word	0x00000000
        /*0024*/ 	.short	0x0002
        /*0026*/ 	.short	0x0018
        /*0028*/ 	.byte	0x00, 0xf0, 0x81, 0x00


	//----- nvinfo : EIATTR_KPARAM_INFO
	.align		4
.L_1342:
        /*002c*/ 	.byte	0x04, 0x17
        /*002e*/ 	.short	(.L_1344 - .L_1343)
.L_1343:
        /*0030*/ 	.word	0x00000000
        /*0034*/ 	.short	0x0001
        /*0036*/ 	.short	0x0008
        /*0038*/ 	.byte	0x00, 0xf0, 0x41, 0x00


	//----- nvinfo : EIATTR_KPARAM_INFO
	.align		4
.L_1344:
        /*003c*/ 	.byte	0x04, 0x17
        /*003e*/ 	.short	(.L_1346 - .L_1345)
.L_1345:
        /*0040*/ 	.word	0x00000000
        /*0044*/ 	.short	0x0000
        /*0046*/ 	.short	0x0000
        /*0048*/ 	.byte	0x00, 0xf0, 0x11, 0x00


	//----- nvinfo : EIATTR_MAXREG_COUNT
	.align		4
.L_1346:
        /*004c*/ 	.byte	0x03, 0x1b
        /*004e*/ 	.short	0x00ff


	//----- nvinfo : EIATTR_MERCURY_ISA_VERSION
	.align		4
        /*0050*/ 	.byte	0x03, 0x5f
        /*0052*/ 	.short	0x0000


	//----- nvinfo : EIATTR_EXIT_INSTR_OFFSETS
	.align		4
        /*0054*/ 	.byte	0x04, 0x1c
        /*0056*/ 	.short	(.L_1348 - .L_1347)


	//   ....[0]....
.L_1347:
        /*0058*/ 	.word	0x000004a0


	//   ....[1]....
        /*005c*/ 	.word	0x00001200


	//   ....[2]....
        /*0060*/ 	.word	0x00001250


	//----- nvinfo : EIATTR_MAX_THREADS
	.align		4
.L_1348:
        /*0064*/ 	.byte	0x04, 0x05
        /*0066*/ 	.short	(.L_1350 - .L_1349)
.L_1349:
        /*0068*/ 	.word	0x00000080
        /*006c*/ 	.word	0x00000001
        /*0070*/ 	.word	0x00000001


	//----- nvinfo : EIATTR_CRS_STACK_SIZE
	.align		4
.L_1350:
        /*0074*/ 	.byte	0x04, 0x1e
        /*0076*/ 	.short	(.L_1352 - .L_1351)
.L_1351:
        /*0078*/ 	.word	0x00000000
.L_1352:


//--------------------- .nv.info._ZN2at6native29vectorized_elementwise_kernelILi8EZZZNS0_54_GLOBAL__N__d8c5977b_16_LinearAlgebra_cu_9e10b42f_321716addr_kernel_cudaERNS_14TensorIteratorERKN3c106ScalarES8_ENKUlvE_clEvENKUlvE9_clEvEUlNS5_4HalfESB_SB_E_St5arrayIPcLm4EEEEviT0_T1_ --------------------------
	.section	.nv.info._ZN2at6native29vectorized_elementwise_kernelILi8EZZZNS0_54_GLOBAL__N__d8c5977b_16_LinearAlgebra_cu_9e10b42f_321716addr_kernel_cudaERNS_14TensorIteratorERKN3c106ScalarES8_ENKUlvE_clEvENKUlvE9_clEvEUlNS5_4HalfESB_SB_E_St5arrayIPcLm4EEEEviT0_T1_,"",@"SHT_CUDA_INFO"
	.sectionflags	@""
	.align	4


	//----- nvinfo : EIATTR_CUDA_API_VERSION
	.align		4
        /*0000*/ 	.byte	0x04, 0x37
        /*0002*/ 	.short	(.L_1354 - .L_1353)
.L_1353:
        /*0004*/ 	.word	0x00000082


	//----- nvinfo : EIATTR_SW2861232_WAR
	.align		4
.L_1354:
        /*0008*/ 	.byte	0x01, 0x35
	.zero		2


	//----- nvinfo : EIATTR_PARAM_CBANK
	.align		4
        /*000c*/ 	.byte	0x04, 0x0a
        /*000e*/ 	.short	(.L_1356 - .L_1355)
	.align		4
.L_1355:
        /*0010*/ 	.word	index@(.nv.constant0._ZN2at6native29vectorized_elementwise_kernelILi8EZZZNS0_54_GLOBAL__N__d8c5977b_16_LinearAlgebra_cu_9e10b42f_321716addr_kernel_cudaERNS_14TensorIteratorERKN3c106ScalarES8_ENKUlvE_clEvENKUlvE9_clEvEUlNS5_4HalfESB_SB_E_St5arrayIPcLm4EEEEviT0_T1_)
        /*0014*/ 	.short	0x0160
        /*0016*/ 	.short	0x0038


	//----- nvinfo : EIATTR_CBANK_PARAM_SIZE
	.align		4
.L_1356:
        /*0018*/ 	.byte	0x03, 0x19
        /*001a*/ 	.short	0x0038


	//----- nvinfo : EIATTR_KPARAM_INFO
	.align		4
        /*001c*/ 	.byte	0x04, 0x17
        /*001e*/ 	.short	(.L_1358 - .L_1357)
.L_1357:
        /*0020*/ 	.word	0x00000000
        /*0024*/ 	.short	0x0002
        /*0026*/ 	.short	0x0018
        /*0028*/ 	.byte	0x00, 0xf0, 0x81, 0x00


	//----- nvinfo : EIATTR_KPARAM_INFO
	.align		4
.L_1358:
        /*002c*/ 	.byte	0x04, 0x17
        /*002e*/ 	.short	(.L_1360 - .L_1359)
.L_1359:
        /*0030*/ 	.word	0x00000000
        /*0034*/ 	.short	0x0001
        /*0036*/ 	.short	0x0008
        /*0038*/ 	.byte	0x00, 0xf0, 0x41, 0x00


	//----- nvinfo : EIATTR_KPARAM_INFO
	.align		4
.L_1360:
        /*003c*/ 	.byte	0x04, 0x17
        /*003e*/ 	.short	(.L_1362 - .L_1361)
.L_1361:
        /*0040*/ 	.word	0x00000000
        /*0044*/ 	.short	0x0000
        /*0046*/ 	.short	0x0000
        /*0048*/ 	.byte	0x00, 0xf0, 0x11, 0x00


	//----- nvinfo : EIATTR_MAXREG_COUNT
	.align		4
.L_1362:
        /*004c*/ 	.byte	0x03, 0x1b
        /*004e*/ 	.short	0x00ff


	//----- nvinfo : EIATTR_MERCURY_ISA_VERSION
	.align		4
        /*0050*/ 	.byte	0x03, 0x5f
        /*0052*/ 	.short	0x0000


	//----- nvinfo : EIATTR_EXIT_INSTR_OFFSETS
	.align		4
        /*0054*/ 	.byte	0x04, 0x1c
        /*0056*/ 	.short	(.L_1364 - .L_1363)


	//   ....[0]....
.L_1363:
        /*0058*/ 	.word	0x00000010


	//----- nvinfo : EIATTR_MAX_THREADS
	.align		4
.L_1364:
        /*005c*/ 	.byte	0x04, 0x05
        /*005e*/ 	.short	(.L_1366 - .L_1365)
.L_1365:
        /*0060*/ 	.word	0x00000080
        /*0064*/ 	.word	0x00000001
        /*0068*/ 	.word	0x00000001
.L_1366:


//--------------------- .nv.info._ZN2at6native18elementwise_kernelILi128ELi4EZNS0_15gpu_kernel_implIZZZNS0_54_GLOBAL__N__d8c5977b_16_LinearAlgebra_cu_9e10b42f_321716addr_kernel_cudaERNS_14TensorIteratorERKN3c106ScalarES9_ENKUlvE_clEvENKUlvE8_clEvEUlNS6_8BFloat16ESC_SC_E0_EEvRNS_18TensorIteratorBaseERKT_EUliE_EEviT1_ --------------------------
	.section	.nv.info._ZN2at6native18elementwise_kernelILi128ELi4EZNS0_15gpu_kernel_implIZZZNS0_54_GLOBAL__N__d8c5977b_16_LinearAlgebra_cu_9e10b42f_321716addr_kernel_cudaERNS_14TensorIteratorERKN3c106ScalarES9_ENKUlvE_clEvENKUlvE8_clEvEUlNS6_8BFloat16ESC_SC_E0_EEvRNS_18TensorIteratorBaseERKT_EUliE_EEviT1_,"",@"SHT_CUDA_INFO"
	.sectionflags	@""
	.align	4


	//----- nvinfo : EIATTR_CUDA_API_VERSION
	.align		4
        /*0000*/ 	.byte	0x04, 0x37
        /*0002*/ 	.short	(.L_1368 - .L_1367)
.L_1367:
        /*0004*/ 	.word	0x00000082


	//----- nvinfo : EIATTR_SW2861232_WAR
	.align		4
.L_1368:
        /*0008*/ 	.byte	0x01, 0x35
	.zero		2


	//----- nvinfo : EIATTR_PARAM_CBANK
	.align		4
        /*000c*/ 	.byte	0x04, 0x0a
        /*000e*/ 	.short	(.L_1370 - .L_1369)
	.align		4
.L_1369:
        /*0010*/ 	.word	index@(.nv.constant0._ZN2at6native18elementwise_kernelILi128ELi4EZNS0_15gpu_kernel_implIZZZNS0_54_GLOBAL__N__d8c5977b_16_LinearAlgebra_cu_9e10b42f_321716addr_kernel_cudaERNS_14TensorIteratorERKN3c106ScalarES9_ENKUlvE_clEvENKUlvE8_clEvEUlNS6_8BFloat16ESC_SC_E0_EEvRNS_18TensorIteratorBaseERKT_EUliE_EEviT1_)
        /*0014*/ 	.short	0x0160
        /*0016*/ 	.short	0x0308


	//----- nvinfo : EIATTR_CBANK_PARAM_SIZE
	.align		4
.L_1370:
        /*0018*/ 	.byte	0x03, 0x19
        /*001a*/ 	.short	0x0308


	//----- nvinfo : EIATTR_KPARAM_INFO
	.align		4
        /*001c*/ 	.byte	0x04, 0x17
        /*001e*/ 	.short	(.L_1372 - .L_1371)
.L_1371:
        /*0020*/ 	.word	0x00000000
        /*0024*/ 	.short	0x0001
        /*0026*/ 	.short	0x0008
        /*0028*/ 	.byte	0x00, 0xf0, 0x01, 0x0c


	//----- nvinfo : EIATTR_KPARAM_INFO
	.align		4
.L_1372:
        /*002c*/ 	.byte	0x04, 0x17
        /*002e*/ 	.short	(.L_1374 - .L_1373)
.L_1373:
        /*0030*/ 	.word	0x00000000
        /*0034*/ 	.short	0x0000
        /*0036*/ 	.short	0x0000
        /*0038*/ 	.byte	0x00, 0xf0, 0x11, 0x00


	//----- nvinfo : EIATTR_MAXREG_COUNT
	.align		4
.L_1374:
        /*003c*/ 	.byte	0x03, 0x1b
        /*003e*/ 	.short	0x0080


	//----- nvinfo : EIATTR_EXTERNS
	.align		4
        /*0040*/ 	.byte	0x04, 0x0f
        /*0042*/ 	.short	(.L_1376 - .L_1375)


	//   ....[0]....
	.align		4
.L_1375:
        /*0044*/ 	.word	index@(__assertfail)


	//----- nvinfo : EIATTR_MERCURY_ISA_VERSION
	.align		4
.L_1376:
        /*0048*/ 	.byte	0x03, 0x5f
        /*004a*/ 	.short	0x0000


	//----- nvinfo : EIATTR_SYSCALL_OFFSETS
	.align		4
        /*004c*/ 	.byte	0x04, 0x46
        /*004e*/ 	.short	(.L_1378 - .L_1377)


	//   ....[0]....
.L_1377:
        /*0050*/ 	.word	0x000021f0


	//   ....[1]....
        /*0054*/ 	.word	0x00003270


	//   ....[2]....
        /*0058*/ 	.word	0x00004220


	//   ....[3]....
        /*005c*/ 	.word	0x000052b0


	//   ....[4]....
        /*0060*/ 	.word	0x00007510


	//   ....[5]....
        /*0064*/ 	.word	0x00008590


	//   ....[6]....
        /*0068*/ 	.word	0x00009540


	//   ....[7]....
        /*006c*/ 	.word	0x0000a5d0


	//   ....[8]....
        /*0070*/ 	.word	0x0000c800


	//   ....[9]....
        /*0074*/ 	.word	0x0000d880


	//   ....[10]....
        /*0078*/ 	.word	0x0000e830


	//   ....[11]....
        /*007c*/ 	.word	0x0000f8c0


	//   ....[12]....
        /*0080*/ 	.word	0x00011b00


	//   ....[13]....
        /*0084*/ 	.word	0x00012b80


	//   ....[14]....
        /*0088*/ 	.word	0x00013b30


	//   ....[15]....
        /*008c*/ 	.word	0x00014bc0


	//----- nvinfo : EIATTR_EXIT_INSTR_OFFSETS
	.align		4
.L_1378:
        /*0090*/ 	.byte	0x04, 0x1c
        /*0092*/ 	.short	(.L_1380 - .L_1379)


	//   ....[0]....
.L_1379:
        /*0094*/ 	.word	0x0000f980


	//   ....[1]....
        /*0098*/ 	.word	0x00013dc0


	//   ....[2]....
        /*009c*/ 	.word	0x00013e00


	//   ....[3]....
        /*00a0*/ 	.word	0x00013ea0


	//   ....[4]....
        /*00a4*/ 	.word	0x00013ee0


	//   ....[5]....
        /*00a8*/ 	.word	0x00013f20


	//   ....[6]....
        /*00ac*/ 	.word	0x00013fb0


	//   ....[7]....
        /*00b0*/ 	.word	0x00013ff0


	//   ....[8]....
        /*00b4*/ 	.word	0x00014090


	//   ....[9]....
        /*00b8*/ 	.word	0x000140e0


	//   ....[10]....
        /*00bc*/ 	.word	0x00014130


	//   ....[11]....
        /*00c0*/ 	.word	0x00014200


	//   ....[12]....
        /*00c4*/ 	.word	0x00014260


	//   ....[13]....
        /*00c8*/ 	.word	0x000143f0


	//   ....[14]....
        /*00cc*/ 	.word	0x00014550


	//   ....[15]....
        /*00d0*/ 	.word	0x00014570


	//   ....[16]....
        /*00d4*/ 	.word	0x00014630


	//   ....[17]....
        /*00d8*/ 	.word	0x000147b0


	//   ....[18]....
        /*00dc*/ 	.word	0x00014930


	//   ....[19]....
        /*00e0*/ 	.word	0x00014a90


	//   ....[20]....
        /*00e4*/ 	.word	0x00014bd0


	//   ....[21]....
        /*00e8*/ 	.word	0x00014c10


	//   ....[22]....
        /*00ec*/ 	.word	0x00014c50


	//----- nvinfo : EIATTR_MAX_THREADS
	.align		4
.L_1380:
        /*00f0*/ 	.byte	0x04, 0x05
        /*00f2*/ 	.short	(.L_1382 - .L_1381)
.L_1381:
        /*00f4*/ 	.word	0x00000080
        /*00f8*/ 	.word	0x00000001
        /*00fc*/ 	.word	0x00000001


	//----- nvinfo : EIATTR_CRS_STACK_SIZE
	.align		4
.L_1382:
        /*0100*/ 	.byte	0x04, 0x1e
        /*0102*/ 	.short	(.L_1384 - .L_1383)
.L_1383:
        /*0104*/ 	.word	0x00000000
.L_1384:


//--------------------- .nv.info._ZN2at6native27unrolled_elementwise_kernelIZZZNS0_54_GLOBAL__N__d8c5977b_16_LinearAlgebra_cu_9e10b42f_321716addr_kernel_cudaERNS_14TensorIteratorERKN3c106ScalarES8_ENKUlvE_clEvENKUlvE8_clEvEUlNS5_8BFloat16ESB_SB_E0_St5arrayIPcLm4EELi4E23TrivialOffsetCalculatorILi3EjESG_ILi1EjENS0_6memory12LoadWithCastILi3EEENSJ_13StoreWithCastILi1EEEEEviT_T0_T2_T3_T4_T5_ --------------------------
	.section	.nv.info._ZN2at6native27unrolled_elementwise_kernelIZZZNS0_54_GLOBAL__N__d8c5977b_16_LinearAlgebra_cu_9e10b42f_321716addr_kernel_cudaERNS_14TensorIteratorERKN3c106ScalarES8_ENKUlvE_clEvENKUlvE8_clEvEUlNS5_8BFloat16ESB_SB_E0_St5arrayIPcLm4EELi4E23TrivialOffsetCalculatorILi3EjESG_ILi1EjENS0_6memory12LoadWithCastILi3EEENSJ_13StoreWithCastILi1EEEEEviT_T0_T2_T3_T4_T5_,"",@"SHT_CUDA_INFO"
	.sectionflags	@""
	.align	4


	//----- nvinfo : EIATTR_CUDA_API_VERSION
	.align		4
        /*0000*/ 	.byte	0x04, 0x37
        /*0002*/ 	.short	(.L_1386 - .L_1385)
.L_1385:
        /*0004*/ 	.word	0x00000082


	//----- nvinfo : EIATTR_SW2861232_WAR
	.align		4
.L_1386:
        /*0008*/ 	.byte	0x01, 0x35
	.zero		2


	//----- nvinfo : EIATTR_PARAM_CBANK
	.align		4
        /*000c*/ 	.byte	0x04, 0x0a
        /*000e*/ 	.short	(.L_1388 - .L_1387)
	.align		4
.L_1387:
        /*0010*/ 	.word	index@(.nv.constant0._ZN2at6native27unrolled_elementwise_kernelIZZZNS0_54_GLOBAL__N__d8c5977b_16_LinearAlgebra_cu_9e10b42f_321716addr_kernel_cudaERNS_14TensorIteratorERKN3c106ScalarES8_ENKUlvE_clEvENKUlvE8_clEvEUlNS5_8BFloat16ESB_SB_E0_St5arrayIPcLm4EELi4E23TrivialOffsetCalculatorILi3EjESG_ILi1EjENS0_6memory12LoadWithCastILi3EEENSJ_13StoreWithCastILi1EEEEEviT_T0_T2_T3_T4_T5_)
        /*0014*/ 	.short	0x0160
        /*0016*/ 	.short	0x0054


	//----- nvinfo : EIATTR_CBANK_PARAM_SIZE
	.align		4
.L_1388:
        /*0018*/ 	.byte	0x03, 0x19
        /*001a*/ 	.short	0x0054


	//----- nvinfo : EIATTR_KPARAM_INFO
	.align		4
        /*001c*/ 	.byte	0x04, 0x17
        /*001e*/ 	.short	(.L_1390 - .L_1389)
.L_1389:
        /*0020*/ 	.word	0x00000000
        /*0024*/ 	.short	0x0006
        /*0026*/ 	.short	0x004c
        /*0028*/ 	.byte	0x00, 0xf0, 0x21, 0x00


	//----- nvinfo : EIATTR_KPARAM_INFO
	.align		4
.L_1390:
        /*002c*/ 	.byte	0x04, 0x17
        /*002e*/ 	.short	(.L_1392 - .L_1391)
.L_1391:
        /*0030*/ 	.word	0x00000000
        /*0034*/ 	.short	0x0005
        /*0036*/ 	.short	0x003c
        /*0038*/ 	.byte	0x00, 0xf0, 0x41, 0x00


	//----- nvinfo : EIATTR_KPARAM_INFO
	.align		4
.L_1392:
        /*003c*/ 	.byte	0x04, 0x17
        /*003e*/ 	.short	(.L_1394 - .L_1393)
.L_1393:
        /*0040*/ 	.word	0x00000000
        /*0044*/ 	.short	0x0004
        /*0046*/ 	.short	0x0039
        /*0048*/ 	.byte	0x00, 0xf0, 0x05, 0x00


	//----- nvinfo : EIATTR_KPARAM_INFO
	.align		4
.L_1394:
        /*004c*/ 	.byte	0x04, 0x17
        /*004e*/ 	.short	(.L_1396 - .L_1395)
.L_1395:
        /*0050*/ 	.word	0x00000000
        /*0054*/ 	.short	0x0003
        /*0056*/ 	.short	0x0038
        /*0058*/ 	.byte	0x00, 0xf0, 0x05, 0x00


	//----- nvinfo : EIATTR_KPARAM_INFO
	.align		4
.L_1396:
        /*005c*/ 	.byte	0x04, 0x17
        /*005e*/ 	.short	(.L_1398 - .L_1397)
.L_1397:
        /*0060*/ 	.word	0x00000000
        /*0064*/ 	.short	0x0002
        /*0066*/ 	.short	0x0018
        /*0068*/ 	.byte	0x00, 0xf0, 0x81, 0x00


	//----- nvinfo : EIATTR_KPARAM_INFO
	.align		4
.L_1398:
        /*006c*/ 	.byte	0x04, 0x17
        /*006e*/ 	.short	(.L_1400 - .L_1399)
.L_1399:
        /*0070*/ 	.word	0x00000000
        /*0074*/ 	.short	0x0001
        /*0076*/ 	.short	0x0008
        /*0078*/ 	.byte	0x00, 0xf0, 0x41, 0x00


	//----- nvinfo : EIATTR_KPARAM_INFO
	.align		4
.L_1400:
        /*007c*/ 	.byte	0x04, 0x17
        /*007e*/ 	.short	(.L_1402 - .L_1401)
.L_1401:
        /*0080*/ 	.word	0x00000000
        /*0084*/ 	.short	0x0000
        /*0086*/ 	.short	0x0000
        /*0088*/ 	.byte	0x00, 0xf0, 0x11, 0x00


	//----- nvinfo : EIATTR_MAXREG_COUNT
	.align		4
.L_1402:
        /*008c*/ 	.byte	0x03, 0x1b
        /*008e*/ 	.short	0x00ff


	//----- nvinfo : EIATTR_EXTERNS
	.align		4
        /*0090*/ 	.byte	0x04, 0x0f
        /*0092*/ 	.short	(.L_1404 - .L_1403)


	//   ....[0]....
	.align		4
.L_1403:
        /*0094*/ 	.word	index@(__assertfail)


	//----- nvinfo : EIATTR_MERCURY_ISA_VERSION
	.align		4
.L_1404:
        /*0098*/ 	.byte	0x03, 0x5f
        /*009a*/ 	.short	0x0000


	//----- nvinfo : EIATTR_SYSCALL_OFFSETS
	.align		4
        /*009c*/ 	.byte	0x04, 0x46
        /*009e*/ 	.short	(.L_1406 - .L_1405)


	//   ....[0]....
.L_1405:
        /*00a0*/ 	.word	0x000010d0


	//   ....[1]....
        /*00a4*/ 	.word	0x00002150


	//   ....[2]....
        /*00a8*/ 	.word	0x000031d0


	//   ....[3]....
        /*00ac*/ 	.word	0x000042d0


	//   ....[4]....
        /*00b0*/ 	.word	0x00005350


	//   ....[5]....
        /*00b4*/ 	.word	0x000063c0


	//   ....[6]....
        /*00b8*/ 	.word	0x00007500


	//   ....[7]....
        /*00bc*/ 	.word	0x00008590


	//   ....[8]....
        /*00c0*/ 	.word	0x00009620


	//   ....[9]....
        /*00c4*/ 	.word	0x0000a760


	//   ....[10]....
        /*00c8*/ 	.word	0x0000b7f0


	//   ....[11]....
        /*00cc*/ 	.word	0x0000c7a0


	//   ....[12]....
        /*00d0*/ 	.word	0x0000de50


	//   ....[13]....
        /*00d4*/ 	.word	0x0000eec0


	//   ....[14]....
        /*00d8*/ 	.word	0x0000feb0


	//   ....[15]....
        /*00dc*/ 	.word	0x00010ec0


	//----- nvinfo : EIATTR_EXIT_INSTR_OFFSETS
	.align		4
.L_1406:
        /*00e0*/ 	.byte	0x04, 0x1c
        /*00e2*/ 	.short	(.L_1408 - .L_1407)


	//   ....[0]....
.L_1407:
        /*00e4*/ 	.word	0x0000ff70


	//   ....[1]....
        /*00e8*/ 	.word	0x000100c0


	//   ....[2]....
        /*00ec*/ 	.word	0x00010100


	//   ....[3]....
        /*00f0*/ 	.word	0x000101a0


	//   ....[4]....
        /*00f4*/ 	.word	0x000101e0


	//   ....[5]....
        /*00f8*/ 	.word	0x00010220


	//   ....[6]....
        /*00fc*/ 	.word	0x000102b0


	//   ....[7]....
        /*0100*/ 	.word	0x000102f0


	//   ....[8]....
        /*0104*/ 	.word	0x00010390


	//   ....[9]....
        /*0108*/ 	.word	0x000103e0


	//   ....[10]....
        /*010c*/ 	.word	0x00010430


	//   ....[11]....
        /*0110*/ 	.word	0x00010500


	//   ....[12]....
        /*0114*/ 	.word	0x00010560


	//   ....[13]....
        /*0118*/ 	.word	0x000106f0


	//   ....[14]....
        /*011c*/ 	.word	0x00010850


	//   ....[15]....
        /*0120*/ 	.word	0x00010870


	//   ....[16]....
        /*0124*/ 	.word	0x00010930


	//   ....[17]....
        /*0128*/ 	.word	0x00010ab0


	//   ....[18]....
        /*012c*/ 	.word	0x00010c30


	//   ....[19]....
        /*0130*/ 	.word	0x00010d90


	//   ....[20]....
        /*0134*/ 	.word	0x00010ed0


	//   ....[21]....
        /*0138*/ 	.word	0x00010f10


	//   ....[22]....
        /*013c*/ 	.word	0x00010f50


	//----- nvinfo : EIATTR_MAX_THREADS
	.align		4
.L_1408:
        /*0140*/ 	.byte	0x04, 0x05
        /*0142*/ 	.short	(.L_1410 - .L_1409)
.L_1409:
        /*0144*/ 	.word	0x00000080
        /*0148*/ 	.word	0x00000001
        /*014c*/ 	.word	0x00000001


	//----- nvinfo : EIATTR_CRS_STACK_SIZE
	.align		4
.L_1410:
        /*0150*/ 	.byte	0x04, 0x1e
        /*0152*/ 	.short	(.L_1412 - .L_1411)
.L_1411:
        /*0154*/ 	.word	0x00000000
.L_1412:


//--------------------- .nv.info._ZN2at6native18elementwise_kernelILi128ELi4EZNS0_22gpu_kernel_impl_nocastIZZZNS0_54_GLOBAL__N__d8c5977b_16_LinearAlgebra_cu_9e10b42f_321716addr_kernel_cudaERNS_14TensorIteratorERKN3c106ScalarES9_ENKUlvE_clEvENKUlvE8_clEvEUlNS6_8BFloat16ESC_SC_E0_EEvRNS_18TensorIteratorBaseERKT_EUliE_EEviT1_ --------------------------
	.section	.nv.info._ZN2at6native18elementwise_kernelILi128ELi4EZNS0_22gpu_kernel_impl_nocastIZZZNS0_54_GLOBAL__N__d8c5977b_16_LinearAlgebra_cu_9e10b42f_321716addr_kernel_cudaERNS_14TensorIteratorERKN3c106ScalarES9_ENKUlvE_clEvENKUlvE8_clEvEUlNS6_8BFloat16ESC_SC_E0_EEvRNS_18TensorIteratorBaseERKT_EUliE_EEviT1_,"",@"SHT_CUDA_INFO"
	.sectionflags	@""
	.align	4


	//----- nvinfo : EIATTR_CUDA_API_VERSION
	.align		4
        /*0000*/ 	.byte	0x04, 0x37
        /*0002*/ 	.short	(.L_1414 - .L_1413)
.L_1413:
        /*0004*/ 	.word	0x00000082


	//----- nvinfo : EIATTR_SW2861232_WAR
	.align		4
.L_1414:
        /*0008*/ 	.byte	0x01, 0x35
	.zero		2


	//----- nvinfo : EIATTR_PARAM_CBANK
	.align		4
        /*000c*/ 	.byte	0x04, 0x0a
        /*000e*/ 	.short	(.L_1416 - .L_1415)
	.align		4
.L_1415:
        /*0010*/ 	.word	index@(.nv.constant0._ZN2at6native18elementwise_kernelILi128ELi4EZNS0_22gpu_kernel_impl_nocastIZZZNS0_54_GLOBAL__N__d8c5977b_16_LinearAlgebra_cu_9e10b42f_321716addr_kernel_cudaERNS_14TensorIteratorERKN3c106ScalarES9_ENKUlvE_clEvENKUlvE8_clEvEUlNS6_8BFloat16ESC_SC_E0_EEvRNS_18TensorIteratorBaseERKT_EUliE_EEviT1_)
        /*0014*/ 	.short	0x0160
        /*0016*/ 	.short	0x0300


	//----- nvinfo : EIATTR_CBANK_PARAM_SIZE
	.align		4
.L_1416:
        /*0018*/ 	.byte	0x03, 0x19
        /*001a*/ 	.short	0x0300


	//----- nvinfo : EIATTR_KPARAM_INFO
	.align		4
        /*001c*/ 	.byte	0x04, 0x17
        /*001e*/ 	.short	(.L_1418 - .L_1417)
.L_1417:
        /*0020*/ 	.word	0x00000000
        /*0024*/ 	.short	0x0001
        /*0026*/ 	.short	0x0008
        /*0028*/ 	.byte	0x00, 0xf0, 0xe1, 0x0b


	//----- nvinfo : EIATTR_KPARAM_INFO
	.align		4
.L_1418:
        /*002c*/ 	.byte	0x04, 0x17
        /*002e*/ 	.short	(.L_1420 - .L_1419)
.L_1419:
        /*0030*/ 	.word	0x00000000
        /*0034*/ 	.short	0x0000
        /*0036*/ 	.short	0x0000
        /*0038*/ 	.byte	0x00, 0xf0, 0x11, 0x00


	//----- nvinfo : EIATTR_MAXREG_COUNT
	.align		4
.L_1420:
        /*003c*/ 	.byte	0x03, 0x1b
        /*003e*/ 	.short	0x0080


	//----- nvinfo : EIATTR_MERCURY_ISA_VERSION
	.align		4
        /*0040*/ 	.byte	0x03, 0x5f
        /*0042*/ 	.short	0x0000


	//----- nvinfo : EIATTR_EXIT_INSTR_OFFSETS
	.align		4
        /*0044*/ 	.byte	0x04, 0x1c
        /*0046*/ 	.short	(.L_1422 - .L_1421)


	//   ....[0]....
.L_1421:
        /*0048*/ 	.word	0x00003aa0


	//   ....[1]....
        /*004c*/ 	.word	0x00004de0


	//----- nvinfo : EIATTR_MAX_THREADS
	.align		4
.L_1422:
        /*0050*/ 	.byte	0x04, 0x05
        /*0052*/ 	.short	(.L_1424 - .L_1423)
.L_1423:
        /*0054*/ 	.word	0x00000080
        /*0058*/ 	.word	0x00000001
        /*005c*/ 	.word	0x00000001


	//----- nvinfo : EIATTR_CRS_STACK_SIZE
	.align		4
.L_1424:
        /*0060*/ 	.byte	0x04, 0x1e
        /*0062*/ 	.short	(.L_1426 - .L_1425)
.L_1425:
        /*0064*/ 	.word	0x00000000
.L_1426:


//--------------------- .nv.info._ZN2at6native27unrolled_elementwise_kernelIZZZNS0_54_GLOBAL__N__d8c5977b_16_LinearAlgebra_cu_9e10b42f_321716addr_kernel_cudaERNS_14TensorIteratorERKN3c106ScalarES8_ENKUlvE_clEvENKUlvE8_clEvEUlNS5_8BFloat16ESB_SB_E0_St5arrayIPcLm4EELi4E23TrivialOffsetCalculatorILi3EjESG_ILi1EjENS0_6memory15LoadWithoutCastENSJ_16StoreWithoutCastEEEviT_T0_T2_T3_T4_T5_ --------------------------
	.section	.nv.info._ZN2at6native27unrolled_elementwise_kernelIZZZNS0_54_GLOBAL__N__d8c5977b_16_LinearAlgebra_cu_9e10b42f_321716addr_kernel_cudaERNS_14TensorIteratorERKN3c106ScalarES8_ENKUlvE_clEvENKUlvE8_clEvEUlNS5_8BFloat16ESB_SB_E0_St5arrayIPcLm4EELi4E23TrivialOffsetCalculatorILi3EjESG_ILi1EjENS0_6memory15LoadWithoutCastENSJ_16StoreWithoutCastEEEviT_T0_T2_T3_T4_T5_,"",@"SHT_CUDA_INFO"
	.sectionflags	@""
	.align	4


	//----- nvinfo : EIATTR_CUDA_API_VERSION
	.align		4
        /*0000*/ 	.byte	0x04, 0x37
        /*0002*/ 	.short	(.L_1428 - .L_1427)
.L_1427:
        /*0004*/ 	.word	0x00000082


	//----- nvinfo : EIATTR_SW2861232_WAR
	.align		4
.L_1428:
        /*0008*/ 	.byte	0x01, 0x35
	.zero		2


	//----- nvinfo : EIATTR_PARAM_CBANK
	.align		4
        /*000c*/ 	.byte	0x04, 0x0a
        /*000e*/ 	.short	(.L_1430 - .L_1429)
	.align		4
.L_1429:
        /*0010*/ 	.word	index@(.nv.constant0._ZN2at6native27unrolled_elementwise_kernelIZZZNS0_54_GLOBAL__N__d8c5977b_16_LinearAlgebra_cu_9e10b42f_321716addr_kernel_cudaERNS_14TensorIteratorERKN3c106ScalarES8_ENKUlvE_clEvENKUlvE8_clEvEUlNS5_8BFloat16ESB_SB_E0_St5arrayIPcLm4EELi4E23TrivialOffsetCalculatorILi3EjESG_ILi1EjENS0_6memory15LoadWithoutCastENSJ_16StoreWithoutCastEEEviT_T0_T2_T3_T4_T5_)
        /*0014*/ 	.short	0x0160
        /*0016*/ 	.short	0x003c


	//----- nvinfo : EIATTR_CBANK_PARAM_SIZE
	.align		4
.L_1430:
        /*0018*/ 	.byte	0x03, 0x19
        /*001a*/ 	.short	0x003c


	//----- nvinfo : EIATTR_KPARAM_INFO
	.align		4
        /*001c*/ 	.byte	0x04, 0x17
        /*001e*/ 	.short	(.L_1432 - .L_1431)
.L_1431:
        /*0020*/ 	.word	0x00000000
        /*0024*/ 	.short	0x0006
        /*0026*/ 	.short	0x003b
        /*0028*/ 	.byte	0x00, 0xf0, 0x05, 0x00


	//----- nvinfo : EIATTR_KPARAM_INFO
	.align		4
.L_1432:
        /*002c*/ 	.byte	0x04, 0x17
        /*002e*/ 	.short	(.L_1434 - .L_1433)
.L_1433:
        /*0030*/ 	.word	0x00000000
        /*0034*/ 	.short	0x0005
        /*0036*/ 	.short	0x003a
        /*0038*/ 	.byte	0x00, 0xf0, 0x05, 0x00


	//----- nvinfo : EIATTR_KPARAM_INFO
	.align		4
.L_1434:
        /*003c*/ 	.byte	0x04, 0x17
        /*003e*/ 	.short	(.L_1436 - .L_1435)
.L_1435:
        /*0040*/ 	.word	0x00000000
        /*0044*/ 	.short	0x0004
        /*0046*/ 	.short	0x0039
        /*0048*/ 	.byte	0x00, 0xf0, 0x05, 0x00


	//----- nvinfo : EIATTR_KPARAM_INFO
	.align		4
.L_1436:
        /*004c*/ 	.byte	0x04, 0x17
        /*004e*/ 	.short	(.L_1438 - .L_1437)
.L_1437:
        /*0050*/ 	.word	0x00000000
        /*0054*/ 	.short	0x0003
        /*0056*/ 	.short	0x0038
        /*0058*/ 	.byte	0x00, 0xf0, 0x05, 0x00


	//----- nvinfo : EIATTR_KPARAM_INFO
	.align		4
.L_1438:
        /*005c*/ 	.byte	0x04, 0x17
        /*005e*/ 	.short	(.L_1440 - .L_1439)
.L_1439:
        /*0060*/ 	.word	0x00000000
        /*0064*/ 	.short	0x0002
        /*0066*/ 	.short	0x0018
        /*0068*/ 	.byte	0x00, 0xf0, 0x81, 0x00


	//----- nvinfo : EIATTR_KPARAM_INFO
	.align		4
.L_1440:
        /*006c*/ 	.byte	0x04, 0x17
        /*006e*/ 	.short	(.L_1442 - .L_1441)
.L_1441:
        /*0070*/ 	.word	0x00000000
        /*0074*/ 	.short	0x0001
        /*0076*/ 	.short	0x0008
        /*0078*/ 	.byte	0x00, 0xf0, 0x41, 0x00


	//----- nvinfo : EIATTR_KPARAM_INFO
	.align		4
.L_1442:
        /*007c*/ 	.byte	0x04, 0x17
        /*007e*/ 	.short	(.L_1444 - .L_1443)
.L_1443:
        /*0080*/ 	.word	0x00000000
        /*0084*/ 	.short	0x0000
        /*0086*/ 	.short	0x0000
        /*0088*/ 	.byte	0x00, 0xf0, 0x11, 0x00


	//----- nvinfo : EIATTR_MAXREG_COUNT
	.align		4
.L_1444:
        /*008c*/ 	.byte	0x03, 0x1b
        /*008e*/ 	.short	0x00ff


	//----- nvinfo : EIATTR_MERCURY_ISA_VERSION
	.align		4
        /*0090*/ 	.byte	0x03, 0x5f
        /*0092*/ 	.short	0x0000


	//----- nvinfo : EIATTR_EXIT_INSTR_OFFSETS
	.align		4
        /*0094*/ 	.byte	0x04, 0x1c
        /*0096*/ 	.short	(.L_1446 - .L_1445)


	//   ....[0]....
.L_1445:
        /*0098*/ 	.word	0x00000a20


	//   ....[1]....
        /*009c*/ 	.word	0x00000a70


	//----- nvinfo : EIATTR_MAX_THREADS
	.align		4
.L_1446:
        /*00a0*/ 	.byte	0x04, 0x05
        /*00a2*/ 	.short	(.L_1448 - .L_1447)
.L_1447:
        /*00a4*/ 	.word	0x00000080
        /*00a8*/ 	.word	0x00000001
        /*00ac*/ 	.word	0x00000001


	//----- nvinfo : EIATTR_CRS_STACK_SIZE
	.align		4
.L_1448:
        /*00b0*/ 	.byte	0x04, 0x1e
        /*00b2*/ 	.short	(.L_1450 - .L_1449)
.L_1449:
        /*00b4*/ 	.word	0x00000000
.L_1450:


//--------------------- .nv.info._ZN2at6native29vectorized_elementwise_kernelILi2EZZZNS0_54_GLOBAL__N__d8c5977b_16_LinearAlgebra_cu_9e10b42f_321716addr_kernel_cudaERNS_14TensorIteratorERKN3c106ScalarES8_ENKUlvE_clEvENKUlvE8_clEvEUlNS5_8BFloat16ESB_SB_E0_St5arrayIPcLm4EEEEviT0_T1_ --------------------------
	.section	.nv.info._ZN2at6native29vectorized_elementwise_kernelILi2EZZZNS0_54_GLOBAL__N__d8c5977b_16_LinearAlgebra_cu_9e10b42f_321716addr_kernel_cudaERNS_14TensorIteratorERKN3c106ScalarES8_ENKUlvE_clEvENKUlvE8_clEvEUlNS5_8BFloat16ESB_SB_E0_St5arrayIPcLm4EEEEviT0_T1_,"",@"SHT_CUDA_INFO"
	.sectionflags	@""
	.align	4


	//----- nvinfo : EIATTR_CUDA_API_VERSION
	.align		4
        /*0000*/ 	.byte	0x04, 0x37
        /*0002*/ 	.short	(.L_1452 - .L_1451)
.L_1451:
        /*0004*/ 	.word	0x00000082


	//----- nvinfo : EIATTR_SW2861232_WAR
	.align		4
.L_1452:
        /*0008*/ 	.byte	0x01, 0x35
	.zero		2


	//----- nvinfo : EIATTR_PARAM_CBANK
	.align		4
        /*000c*/ 	.byte	0x04, 0x0a
        /*000e*/ 	.short	(.L_1454 - .L_1453)
	.align		4
.L_1453:
        /*0010*/ 	.word	index@(.nv.constant0._ZN2at6native29vectorized_elementwise_kernelILi2EZZZNS0_54_GLOBAL__N__d8c5977b_16_LinearAlgebra_cu_9e10b42f_321716addr_kernel_cudaERNS_14TensorIteratorERKN3c106ScalarES8_ENKUlvE_clEvENKUlvE8_clEvEUlNS5_8BFloat16ESB_SB_E0_St5arrayIPcLm4EEEEviT0_T1_)
        /*0014*/ 	.short	0x0160
        /*0016*/ 	.short	0x0038


	//----- nvinfo : EIATTR_CBANK_PARAM_SIZE
	.align		4
.L_1454:
        /*0018*/ 	.byte	0x03, 0x19
        /*001a*/ 	.short	0x0038


	//----- nvinfo : EIATTR_KPARAM_INFO
	.align		4
        /*001c*/ 	.byte	0x04, 0x17
        /*001e*/ 	.short	(.L_1456 - .L_1455)
.L_1455:
        /*0020*/ 	.word	0x00000000
        /*0024*/ 	.short	0x0002
        /*0026*/ 	.short	0x0018
        /*0028*/ 	.byte	0x00, 0xf0, 0x81, 0x00


	//----- nvinfo : EIATTR_KPARAM_INFO
	.align		4
.L_1456:
        /*002c*/ 	.byte	0x04, 0x17
        /*002e*/ 	.short	(.L_1458 - .L_1457)
.L_1457:
        /*0030*/ 	.word	0x00000000
        /*0034*/ 	.short	0x0001
        /*0036*/ 	.short	0x0008
        /*0038*/ 	.byte	0x00, 0xf0, 0x41, 0x00


	//----- nvinfo : EIATTR_KPARAM_INFO
	.align		4
.L_1458:
        /*003c*/ 	.byte	0x04, 0x17
        /*003e*/ 	.short	(.L_1460 - .L_1459)
.L_1459:
        /*0040*/ 	.word	0x00000000
        /*0044*/ 	.short	0x0000
        /*0046*/ 	.short	0x0000
        /*0048*/ 	.byte	0x00, 0xf0, 0x11, 0x00


	//----- nvinfo : EIATTR_MAXREG_COUNT
	.align		4
.L_1460:
        /*004c*/ 	.byte	0x03, 0x1b
        /*004e*/ 	.short	0x00ff


	//----- nvinfo : EIATTR_MERCURY_ISA_VERSION
	.align		4
        /*0050*/ 	.byte	0x03, 0x5f
        /*0052*/ 	.short	0x0000


	//----- nvinfo : EIATTR_EXIT_INSTR_OFFSETS
	.align		4
        /*0054*/ 	.byte	0x04, 0x1c
        /*0056*/ 	.short	(.L_1462 - .L_1461)


	//   ....[0]....
.L_1461:
        /*0058*/ 	.word	0x00000890


	//   ....[1]....
        /*005c*/ 	.word	0x00001d10


	//   ....[2]....
        /*0060*/ 	.word	0x00001d60


	//----- nvinfo : EIATTR_MAX_THREADS
	.align		4
.L_1462:
        /*0064*/ 	.byte	0x04, 0x05
        /*0066*/ 	.short	(.L_1464 - .L_1463)
.L_1463:
        /*0068*/ 	.word	0x00000080
        /*006c*/ 	.word	0x00000001
        /*0070*/ 	.word	0x00000001


	//----- nvinfo : EIATTR_CRS_STACK_SIZE
	.align		4
.L_1464:
        /*0074*/ 	.byte	0x04, 0x1e
        /*0076*/ 	.short	(.L_1466 - .L_1465)
.L_1465:
        /*0078*/ 	.word	0x00000000
.L_1466:


//--------------------- .nv.info._ZN2at6native29vectorized_elementwise_kernelILi4EZZZNS0_54_GLOBAL__N__d8c5977b_16_LinearAlgebra_cu_9e10b42f_321716addr_kernel_cudaERNS_14TensorIteratorERKN3c106ScalarES8_ENKUlvE_clEvENKUlvE8_clEvEUlNS5_8BFloat16ESB_SB_E0_St5arrayIPcLm4EEEEviT0_T1_ --------------------------
	.section	.nv.info._ZN2at6native29vectorized_elementwise_kernelILi4EZZZNS0_54_GLOBAL__N__d8c5977b_16_LinearAlgebra_cu_9e10b42f_321716addr_kernel_cudaERNS_14TensorIteratorERKN3c106ScalarES8_ENKUlvE_clEvENKUlvE8_clEvEUlNS5_8BFloat16ESB_SB_E0_St5arrayIPcLm4EEEEviT0_T1_,"",@"SHT_CUDA_INFO"
	.sectionflags	@""
	.align	4


	//----- nvinfo : EIATTR_CUDA_API_VERSION
	.align		4
        /*0000*/ 	.byte	0x04, 0x37
        /*0002*/ 	.short	(.L_1468 - .L_1467)
.L_1467:
        /*0004*/ 	.word	0x00000082


	//----- nvinfo : EIATTR_SW2861232_WAR
	.align		4
.L_1468:
        /*0008*/ 	.byte	0x01, 0x35
	.zero		2


	//----- nvinfo : EIATTR_PARAM_CBANK
	.align		4
        /*000c*/ 	.byte	0x04, 0x0a
        /*000e*/ 	.short	(.L_1470 - .L_1469)
	.align		4
.L_1469:
        /*0010*/ 	.word	index@(.nv.constant0._ZN2at6native29vectorized_elementwise_kernelILi4EZZZNS0_54_GLOBAL__N__d8c5977b_16_LinearAlgebra_cu_9e10b42f_321716addr_kernel_cudaERNS_14TensorIteratorERKN3c106ScalarES8_ENKUlvE_clEvENKUlvE8_clEvEUlNS5_8BFloat16ESB_SB_E0_St5arrayIPcLm4EEEEviT0_T1_)
        /*0014*/ 	.short	0x0160
        /*0016*/ 	.short	0x0038


	//----- nvinfo : EIATTR_CBANK_PARAM_SIZE
	.align		4
.L_1470:
        /*0018*/ 	.byte	0x03, 0x19
        /*001a*/ 	.short	0x0038


	//----- nvinfo : EIATTR_KPARAM_INFO
	.align		4
        /*001c*/ 	.byte	0x04, 0x17
        /*001e*/ 	.short	(.L_1472 - .L_1471)
.L_1471:
        /*0020*/ 	.word	0x00000000
        /*0024*/ 	.short	0x0002
        /*0026*/ 	.short	0x0018
        /*0028*/ 	.byte	0x00, 0xf0, 0x81, 0x00


	//----- nvinfo : EIATTR_KPARAM_INFO
	.align		4
.L_1472:
        /*002c*/ 	.byte	0x04, 0x17
        /*002e*/ 	.short	(.L_1474 - .L_1473)
.L_1473:
        /*0030*/ 	.word	0x00000000
        /*0034*/ 	.short	0x0001
        /*0036*/ 	.short	0x0008
        /*0038*/ 	.byte	0x00, 0xf0, 0x41, 0x00


	//----- nvinfo : EIATTR_KPARAM_INFO
	.align		4
.L_1474:
        /*003c*/ 	.byte	0x04, 0x17
        /*003e*/ 	.short	(.L_1476 - .L_1475)
.L_1475:
        /*0040*/ 	.word	0x00000000
        /*0044*/ 	.short	0x0000
        /*0046*/ 	.short	0x0000
        /*0048*/ 	.byte	0x00, 0xf0, 0x11, 0x00


	//----- nvinfo : EIATTR_MAXREG_COUNT
	.align		4
.L_1476:
        /*004c*/ 	.byte	0x03, 0x1b
        /*004e*/ 	.short	0x00ff


	//----- nvinfo : EIATTR_MERCURY_ISA_VERSION
	.align		4
        /*0050*/ 	.byte	0x03, 0x5f
        /*0052*/ 	.short	0x0000


	//----- nvinfo : EIATTR_EXIT_INSTR_OFFSETS
	.align		4
        /*0054*/ 	.byte	0x04, 0x1c
        /*0056*/ 	.short	(.L_1478 - .L_1477)


	//   ....[0]....
.L_1477:
        /*0058*/ 	.word	0x00000810


	//   ....[1]....
        /*005c*/ 	.word	0x00001c90


	//   ....[2]....
        /*0060*/ 	.word	0x00001ce0


	//----- nvinfo : EIATTR_MAX_THREADS
	.align		4
.L_1478:
        /*0064*/ 	.byte	0x04, 0x05
        /*0066*/ 	.short	(.L_1480 - .L_1479)
.L_1479:
        /*0068*/ 	.word	0x00000080
        /*006c*/ 	.word	0x00000001
        /*0070*/ 	.word	0x00000001


	//----- nvinfo : EIATTR_CRS_STACK_SIZE
	.align		4
.L_1480:
        /*0074*/ 	.byte	0x04, 0x1e
        /*0076*/ 	.short	(.L_1482 - .L_1481)
.L_1481:
        /*0078*/ 	.word	0x00000000
.L_1482:


//--------------------- .nv.info._ZN2at6native29vectorized_elementwise_kernelILi8EZZZNS0_54_GLOBAL__N__d8c5977b_16_LinearAlgebra_cu_9e10b42f_321716addr_kernel_cudaERNS_14TensorIteratorERKN3c106ScalarES8_ENKUlvE_clEvENKUlvE8_clEvEUlNS5_8BFloat16ESB_SB_E0_St5arrayIPcLm4EEEEviT0_T1_ --------------------------
	.section	.nv.info._ZN2at6native29vectorized_elementwise_kernelILi8EZZZNS0_54_GLOBAL__N__d8c5977b_16_LinearAlgebra_cu_9e10b42f_321716addr_kernel_cudaERNS_14TensorIteratorERKN3c106ScalarES8_ENKUlvE_clEvENKUlvE8_clEvEUlNS5_8BFloat16ESB_SB_E0_St5arrayIPcLm4EEEEviT0_T1_,"",@"SHT_CUDA_INFO"
	.sectionflags	@""
	.align	4


	//----- nvinfo : EIATTR_CUDA_API_VERSION
	.align		4
        /*0000*/ 	.byte	0x04, 0x37
        /*0002*/ 	.short	(.L_1484 - .L_1483)
.L_1483:
        /*0004*/ 	.word	0x00000082


	//----- nvinfo : EIATTR_SW2861232_WAR
	.align		4
.L_1484:
        /*0008*/ 	.byte	0x01, 0x35
	.zero		2


	//----- nvinfo : EIATTR_PARAM_CBANK
	.align		4
        /*000c*/ 	.byte	0x04, 0x0a
        /*000e*/ 	.short	(.L_1486 - .L_1485)
	.align		4
.L_1485:
        /*0010*/ 	.word	index@(.nv.constant0._ZN2at6native29vectorized_elementwise_kernelILi8EZZZNS0_54_GLOBAL__N__d8c5977b_16_LinearAlgebra_cu_9e10b42f_321716addr_kernel_cudaERNS_14TensorIteratorERKN3c106ScalarES8_ENKUlvE_clEvENKUlvE8_clEvEUlNS5_8BFloat16ESB_SB_E0_St5arrayIPcLm4EEEEviT0_T1_)
        /*0014*/ 	.short	0x0160
        /*0016*/ 	.short	0x0038


	//----- nvinfo : EIATTR_CBANK_PARAM_SIZE
	.align		4
.L_1486:
        /*0018*/ 	.byte	0x03, 0x19
        /*001a*/ 	.short	0x0038


	//----- nvinfo : EIATTR_KPARAM_INFO
	.align		4
        /*001c*/ 	.byte	0x04, 0x17
        /*001e*/ 	.short	(.L_1488 - .L_1487)
.L_1487:
        /*0020*/ 	.word	0x00000000
        /*0024*/ 	.short	0x0002
        /*0026*/ 	.short	0x0018
        /*0028*/ 	.byte	0x00, 0xf0, 0x81, 0x00


	//----- nvinfo : EIATTR_KPARAM_INFO
	.align		4
.L_1488:
        /*002c*/ 	.byte	0x04, 0x17
        /*002e*/ 	.short	(.L_1490 - .L_1489)
.L_1489:
        /*0030*/ 	.word	0x00000000
        /*0034*/ 	.short	0x0001
        /*0036*/ 	.short	0x0008
        /*0038*/ 	.byte	0x00, 0xf0, 0x41, 0x00


	//----- nvinfo : EIATTR_KPARAM_INFO
	.align		4
.L_1490:
        /*003c*/ 	.byte	0x04, 0x17
        /*003e*/ 	.short	(.L_1492 - .L_1491)
.L_1491:
        /*0040*/ 	.word	0x00000000
        /*0044*/ 	.short	0x0000
        /*0046*/ 	.short	0x0000
        /*0048*/ 	.byte	0x00, 0xf0, 0x11, 0x00


	//----- nvinfo : EIATTR_MAXREG_COUNT
	.align		4
.L_1492:
        /*004c*/ 	.byte	0x03, 0x1b
        /*004e*/ 	.short	0x00ff


	//----- nvinfo : EIATTR_MERCURY_ISA_VERSION
	.align		4
        /*0050*/ 	.byte	0x03, 0x5f
        /*0052*/ 	.short	0x0000


	//----- nvinfo : EIATTR_EXIT_INSTR_OFFSETS
	.align		4
        /*0054*/ 	.byte	0x04, 0x1c
        /*0056*/ 	.short	(.L_1494 - .L_1493)


	//   ....[0]....
.L_1493:
        /*0058*/ 	.word	0x00000010


	//----- nvinfo : EIATTR_MAX_THREADS
	.align		4
.L_1494:
        /*005c*/ 	.byte	0x04, 0x05
        /*005e*/ 	.short	(.L_1496 - .L_1495)
.L_1495:
        /*0060*/ 	.word	0x00000080
        /*0064*/ 	.word	0x00000001
        /*0068*/ 	.word	0x00000001
.L_1496:


//--------------------- .nv.info._ZN2at6native18elementwise_kernelILi128ELi4EZNS0_15gpu_kernel_implIZZZNS0_54_GLOBAL__N__d8c5977b_16_LinearAlgebra_cu_9e10b42f_321716addr_kernel_cudaERNS_14TensorIteratorERKN3c106ScalarES9_ENKUlvE_clEvENKUlvE8_clEvEUlNS6_8BFloat16ESC_SC_E_EEvRNS_18TensorIteratorBaseERKT_EUliE_EEviT1_ --------------------------
	.section	.nv.info._ZN2at6native18elementwise_kernelILi128ELi4EZNS0_15gpu_kernel_implIZZZNS0_54_GLOBAL__N__d8c5977b_16_LinearAlgebra_cu_9e10b42f_321716addr_kernel_cudaERNS_14TensorIteratorERKN3c106ScalarES9_ENKUlvE_clEvENKUlvE8_clEvEUlNS6_8BFloat16ESC_SC_E_EEvRNS_18TensorIteratorBaseERKT_EUliE_EEviT1_,"",@"SHT_CUDA_INFO"
	.sectionflags	@""
	.align	4


	//----- nvinfo : EIATTR_CUDA_API_VERSION
	.align		4
        /*0000*/ 	.byte	0x04, 0x37
        /*0002*/ 	.short	(.L_1498 - .L_1497)
.L_1497:
        /*0004*/ 	.word	0x00000082


	//----- nvinfo : EIATTR_SW2861232_WAR
	.align		4
.L_1498:
        /*0008*/ 	.byte	0x01, 0x35
	.zero		2


	//----- nvinfo : EIATTR_PARAM_CBANK
	.align		4
        /*000c*/ 	.byte	0x04, 0x0a
        /*000e*/ 	.short	(.L_1500 - .L_1499)
	.align		4
.L_1499:
        /*0010*/ 	.word	index@(.nv.constant0._ZN2at6native18elementwise_kernelILi128ELi4EZNS0_15gpu_kernel_implIZZZNS0_54_GLOBAL__N__d8c5977b_16_LinearAlgebra_cu_9e10b42f_321716addr_kernel_cudaERNS_14TensorIteratorERKN3c106ScalarES9_ENKUlvE_clEvENKUlvE8_clEvEUlNS6_8BFloat16ESC_SC_E_EEvRNS_18TensorIteratorBaseERKT_EUliE_EEviT1_)
        /*0014*/ 	.short	0x0160
        /*0016*/ 	.short	0x0308


	//----- nvinfo : EIATTR_CBANK_PARAM_SIZE
	.align		4
.L_1500:
        /*0018*/ 	.byte	0x03, 0x19
        /*001a*/ 	.short	0x0308


	//----- nvinfo : EIATTR_KPARAM_INFO
	.align		4
        /*001c*/ 	.byte	0x04, 0x17
        /*001e*/ 	.short	(.L_1502 - .L_1501)
.L_1501:
        /*0020*/ 	.word	0x00000000
        /*0024*/ 	.short	0x0001
        /*0026*/ 	.short	0x0008
        /*0028*/ 	.byte	0x00, 0xf0, 0x01, 0x0c


	//----- nvinfo : EIATTR_KPARAM_INFO
	.align		4
.L_1502:
        /*002c*/ 	.byte	0x04, 0x17
        /*002e*/ 	.short	(.L_1504 - .L_1503)
.L_1503:
        /*0030*/ 	.word	0x00000000
        /*0034*/ 	.short	0x0000
        /*0036*/ 	.short	0x0000
        /*0038*/ 	.byte	0x00, 0xf0, 0x11, 0x00


	//----- nvinfo : EIATTR_MAXREG_COUNT
	.align		4
.L_1504:
        /*003c*/ 	.byte	0x03, 0x1b
        /*003e*/ 	.short	0x0080


	//----- nvinfo : EIATTR_EXTERNS
	.align		4
        /*0040*/ 	.byte	0x04, 0x0f
        /*0042*/ 	.short	(.L_1506 - .L_1505)


	//   ....[0]....
	.align		4
.L_1505:
        /*0044*/ 	.word	index@(__assertfail)


	//----- nvinfo : EIATTR_MERCURY_ISA_VERSION
	.align		4
.L_1506:
        /*0048*/ 	.byte	0x03, 0x5f
        /*004a*/ 	.short	0x0000


	//----- nvinfo : EIATTR_SYSCALL_OFFSETS
	.align		4
        /*004c*/ 	.byte	0x04, 0x46
        /*004e*/ 	.short	(.L_1508 - .L_1507)


	//   ....[0]....
.L_1507:
        /*0050*/ 	.word	0x00001220


	//   ....[1]....
        /*0054*/ 	.word	0x000021f0


	//   ....[2]....
        /*0058*/ 	.word	0x000031a0


	//   ....[3]....
        /*005c*/ 	.word	0x000041c0


	//   ....[4]....
        /*0060*/ 	.word	0x00005450


	//   ....[5]....
        /*0064*/ 	.word	0x00006420


	//   ....[6]....
        /*0068*/ 	.word	0x000073d0


	//   ....[7]....
        /*006c*/ 	.word	0x000083f0


	//   ....[8]....
        /*0070*/ 	.word	0x00009650


	//   ....[9]....
        /*0074*/ 	.word	0x0000a620


	//   ....[10]....
        /*0078*/ 	.word	0x0000b5d0


	//   ....[11]....
        /*007c*/ 	.word	0x0000c5f0


	//   ....[12]....
        /*0080*/ 	.word	0x0000d860


	//   ....[13]....
        /*0084*/ 	.word	0x0000e830


	//   ....[14]....
        /*0088*/ 	.word	0x0000f7e0


	//   ....[15]....
        /*008c*/ 	.word	0x00010800


	//----- nvinfo : EIATTR_EXIT_INSTR_OFFSETS
	.align		4
.L_1508:
        /*0090*/ 	.byte	0x04, 0x1c
        /*0092*/ 	.short	(.L_1510 - .L_1509)


	//   ....[0]....
.L_1509:
        /*0094*/ 	.word	0x0000c6b0


	//   ....[1]....
        /*0098*/ 	.word	0x0000fa00


	//   ....[2]....
        /*009c*/ 	.word	0x0000fa40


	//   ....[3]....
        /*00a0*/ 	.word	0x0000fae0


	//   ....[4]....
        /*00a4*/ 	.word	0x0000fb20


	//   ....[5]....
        /*00a8*/ 	.word	0x0000fb60


	//   ....[6]....
        /*00ac*/ 	.word	0x0000fbf0


	//   ....[7]....
        /*00b0*/ 	.word	0x0000fc30


	//   ....[8]....
        /*00b4*/ 	.word	0x0000fcd0


	//   ....[9]....
        /*00b8*/ 	.word	0x0000fd20


	//   ....[10]....
        /*00bc*/ 	.word	0x0000fd70


	//   ....[11]....
        /*00c0*/ 	.word	0x0000fe40


	//   ....[12]....
        /*00c4*/ 	.word	0x0000fea0


	//   ....[13]....
        /*00c8*/ 	.word	0x00010030


	//   ....[14]....
        /*00cc*/ 	.word	0x00010190


	//   ....[15]....
        /*00d0*/ 	.word	0x000101b0


	//   ....[16]....
        /*00d4*/ 	.word	0x00010270


	//   ....[17]....
        /*00d8*/ 	.word	0x000103f0


	//   ....[18]....
        /*00dc*/ 	.word	0x00010570


	//   ....[19]....
        /*00e0*/ 	.word	0x000106d0


	//   ....[20]....
        /*00e4*/ 	.word	0x00010810


	//   ....[21]....
        /*00e8*/ 	.word	0x00010850


	//   ....[22]....
        /*00ec*/ 	.word	0x00010890


	//----- nvinfo : EIATTR_MAX_THREADS
	.align		4
.L_1510:
        /*00f0*/ 	.byte	0x04, 0x05
        /*00f2*/ 	.short	(.L_1512 - .L_1511)
.L_1511:
        /*00f4*/ 	.word	0x00000080
        /*00f8*/ 	.word	0x00000001
        /*00fc*/ 	.word	0x00000001


	//----- nvinfo : EIATTR_CRS_STACK_SIZE
	.align		4
.L_1512:
        /*0100*/ 	.byte	0x04, 0x1e
        /*0102*/ 	.short	(.L_1514 - .L_1513)
.L_1513:
        /*0104*/ 	.word	0x00000000
.L_1514:


//--------------------- .nv.info._ZN2at6native27unrolled_elementwise_kernelIZZZNS0_54_GLOBAL__N__d8c5977b_16_LinearAlgebra_cu_9e10b42f_321716addr_kernel_cudaERNS_14TensorIteratorERKN3c106ScalarES8_ENKUlvE_clEvENKUlvE8_clEvEUlNS5_8BFloat16ESB_SB_E_St5arrayIPcLm4EELi4E23TrivialOffsetCalculatorILi3EjESG_ILi1EjENS0_6memory12LoadWithCastILi3EEENSJ_13StoreWithCastILi1EEEEEviT_T0_T2_T3_T4_T5_ --------------------------
	.section	.nv.info._ZN2at6native27unrolled_elementwise_kernelIZZZNS0_54_GLOBAL__N__d8c5977b_16_LinearAlgebra_cu_9e10b42f_321716addr_kernel_cudaERNS_14TensorIteratorERKN3c106ScalarES8_ENKUlvE_clEvENKUlvE8_clEvEUlNS5_8BFloat16ESB_SB_E_St5arrayIPcLm4EELi4E23TrivialOffsetCalculatorILi3EjESG_ILi1EjENS0_6memory12LoadWithCastILi3EEENSJ_13StoreWithCastILi1EEEEEviT_T0_T2_T3_T4_T5_,"",@"SHT_CUDA_INFO"
	.sectionflags	@""
	.align	4


	//----- nvinfo : EIATTR_CUDA_API_VERSION
	.align		4
        /*0000*/ 	.byte	0x04, 0x37
        /*0002*/ 	.short	(.L_1516 - .L_1515)
.L_1515:
        /*0004*/ 	.word	0x00000082


	//----- nvinfo : EIATTR_SW2861232_WAR
	.align		4
.L_1516:
        /*0008*/ 	.byte	0x01, 0x35
	.zero		2


	//----- nvinfo : EIATTR_PARAM_CBANK
	.align		4
        /*000c*/ 	.byte	0x04, 0x0a
        /*000e*/ 	.short	(.L_1518 - .L_1517)
	.align		4
.L_1517:
        /*0010*/ 	.word	index@(.nv.constant0._ZN2at6native27unrolled_elementwise_kernelIZZZNS0_54_GLOBAL__N__d8c5977b_16_LinearAlgebra_cu_9e10b42f_321716addr_kernel_cudaERNS_14TensorIteratorERKN3c106ScalarES8_ENKUlvE_clEvENKUlvE8_clEvEUlNS5_8BFloat16ESB_SB_E_St5arrayIPcLm4EELi4E23TrivialOffsetCalculatorILi3EjESG_ILi1EjENS0_6memory12LoadWithCastILi3EEENSJ_13StoreWithCastILi1EEEEEviT_T0_T2_T3_T4_T5_)
        /*0014*/ 	.short	0x0160
        /*0016*/ 	.short	0x0054


	//----- nvinfo : EIATTR_CBANK_PARAM_SIZE
	.align		4
.L_1518:
        /*0018*/ 	.byte	0x03, 0x19
        /*001a*/ 	.short	0x0054


	//----- nvinfo : EIATTR_KPARAM_INFO
	.align		4
        /*001c*/ 	.byte	0x04, 0x17
        /*001e*/ 	.short	(.L_1520 - .L_1519)
.L_1519:
        /*0020*/ 	.word	0x00000000
        /*0024*/ 	.short	0x0006
        /*0026*/ 	.short	0x004c
        /*0028*/ 	.byte	0x00, 0xf0, 0x21, 0x00


	//----- nvinfo : EIATTR_KPARAM_INFO
	.align		4
.L_1520:
        /*002c*/ 	.byte	0x04, 0x17
        /*002e*/ 	.short	(.L_1522 - .L_1521)
.L_1521:
        /*0030*/ 	.word	0x00000000
        /*0034*/ 	.short	0x0005
        /*0036*/ 	.short	0x003c
        /*0038*/ 	.byte	0x00, 0xf0, 0x41, 0x00


	//----- nvinfo : EIATTR_KPARAM_INFO
	.align		4
.L_1522:
        /*003c*/ 	.byte	0x04, 0x17
        /*003e*/ 	.short	(.L_1524 - .L_1523)
.L_1523:
        /*0040*/ 	.word	0x00000000
        /*0044*/ 	.short	0x0004
        /*0046*/ 	.short	0x0039
        /*0048*/ 	.byte	0x00, 0xf0, 0x05, 0x00


	//----- nvinfo : EIATTR_KPARAM_INFO
	.align		4
.L_1524:
        /*004c*/ 	.byte	0x04, 0x17
        /*004e*/ 	.short	(.L_1526 - .L_1525)
.L_1525:
        /*0050*/ 	.word	0x00000000
        /*0054*/ 	.short	0x0003
        /*0056*/ 	.short	0x0038
        /*0058*/ 	.byte	0x00, 0xf0, 0x05, 0x00


	//----- nvinfo : EIATTR_KPARAM_INFO
	.align		4
.L_1526:
        /*005c*/ 	.byte	0x04, 0x17
        /*005e*/ 	.short	(.L_1528 - .L_1527)
.L_1527:
        /*0060*/ 	.word	0x00000000
        /*0064*/ 	.short	0x0002
        /*0066*/ 	.short	0x0018
        /*0068*/ 	.byte	0x00, 0xf0, 0x81, 0x00


	//----- nvinfo : EIATTR_KPARAM_INFO
	.align		4
.L_1528:
        /*006c*/ 	.byte	0x04, 0x17
        /*006e*/ 	.short	(.L_1530 - .L_1529)
.L_1529:
        /*0070*/ 	.word	0x00000000
        /*0074*/ 	.short	0x0001
        /*0076*/ 	.short	0x0008
        /*0078*/ 	.byte	0x00, 0xf0, 0x41, 0x00


	//----- nvinfo : EIATTR_KPARAM_INFO
	.align		4
.L_1530:
        /*007c*/ 	.byte	0x04, 0x17
        /*007e*/ 	.short	(.L_1532 - .L_1531)
.L_1531:
        /*0080*/ 	.word	0x00000000
        /*0084*/ 	.short	0x0000
        /*0086*/ 	.short	0x0000
        /*0088*/ 	.byte	0x00, 0xf0, 0x11, 0x00


	//----- nvinfo : EIATTR_MAXREG_COUNT
	.align		4
.L_1532:
        /*008c*/ 	.byte	0x03, 0x1b
        /*008e*/ 	.short	0x00ff


	//----- nvinfo : EIATTR_EXTERNS
	.align		4
        /*0090*/ 	.byte	0x04, 0x0f
        /*0092*/ 	.short	(.L_1534 - .L_1533)


	//   ....[0]....
	.align		4
.L_1533:
        /*0094*/ 	.word	index@(__assertfail)


	//----- nvinfo : EIATTR_MERCURY_ISA_VERSION
	.align		4
.L_1534:
        /*0098*/ 	.byte	0x03, 0x5f
        /*009a*/ 	.short	0x0000


	//----- nvinfo : EIATTR_SYSCALL_OFFSETS
	.align		4
        /*009c*/ 	.byte	0x04, 0x46
        /*009e*/ 	.short	(.L_1536 - .L_1535)


	//   ....[0]....
.L_1535:
        /*00a0*/ 	.word	0x000002a0


	//   ....[1]....
        /*00a4*/ 	.word	0x00001270


	//   ....[2]....
        /*00a8*/ 	.word	0x000022f0


	//   ....[3]....
        /*00ac*/ 	.word	0x000025c0


	//   ....[4]....
        /*00b0*/ 	.word	0x000035a0


	//   ....[5]....
        /*00b4*/ 	.word	0x00004620


	//   ....[6]....
        /*00b8*/ 	.word	0x00004910


	//   ....[7]....
        /*00bc*/ 	.word	0x000058d0


	//   ....[8]....
        /*00c0*/ 	.word	0x00006950


	//   ....[9]....
        /*00c4*/ 	.word	0x00006c20


	//   ....[10]....
        /*00c8*/ 	.word	0x00007bf0


	//   ....[11]....
        /*00cc*/ 	.word	0x00008b90


	//   ....[12]....
        /*00d0*/ 	.word	0x0000a040


	//   ....[13]....
        /*00d4*/ 	.word	0x0000b070


	//   ....[14]....
        /*00d8*/ 	.word	0x0000c060


	//   ....[15]....
        /*00dc*/ 	.word	0x0000d050


	//----- nvinfo : EIATTR_EXIT_INSTR_OFFSETS
	.align		4
.L_1536:
        /*00e0*/ 	.byte	0x04, 0x1c
        /*00e2*/ 	.short	(.L_1538 - .L_1537)


	//   ....[0]....
.L_1537:
        /*00e4*/ 	.word	0x0000c120


	//   ....[1]....
        /*00e8*/ 	.word	0x0000c250


	//   ....[2]....
        /*00ec*/ 	.word	0x0000c290


	//   ....[3]....
        /*00f0*/ 	.word	0x0000c330


	//   ....[4]....
        /*00f4*/ 	.word	0x0000c370


	//   ....[5]....
        /*00f8*/ 	.word	0x0000c3b0


	//   ....[6]....
        /*00fc*/ 	.word	0x0000c440


	//   ....[7]....
        /*0100*/ 	.word	0x0000c480


	//   ....[8]....
        /*0104*/ 	.word	0x0000c520


	//   ....[9]....
        /*0108*/ 	.word	0x0000c570


	//   ....[10]....
        /*010c*/ 	.word	0x0000c5c0


	//   ....[11]....
        /*0110*/ 	.word	0x0000c690


	//   ....[12]....
        /*0114*/ 	.word	0x0000c6f0


	//   ....[13]....
        /*0118*/ 	.word	0x0000c880


	//   ....[14]....
        /*011c*/ 	.word	0x0000c9e0


	//   ....[15]....
        /*0120*/ 	.word	0x0000ca00


	//   ....[16]....
        /*0124*/ 	.word	0x0000cac0


	//   ....[17]....
        /*0128*/ 	.word	0x0000cc40


	//   ....[18]....
        /*012c*/ 	.word	0x0000cdc0


	//   ....[19]....
        /*0130*/ 	.word	0x0000cf20


	//   ....[20]....
        /*0134*/ 	.word	0x0000d060


	//   ....[21]....
        /*0138*/ 	.word	0x0000d0a0


	//   ....[22]....
        /*013c*/ 	.word	0x0000d0e0


	//----- nvinfo : EIATTR_MAX_THREADS
	.align		4
.L_1538:
        /*0140*/ 	.byte	0x04, 0x05
        /*0142*/ 	.short	(.L_1540 - .L_1539)
.L_1539:
        /*0144*/ 	.word	0x00000080
        /*0148*/ 	.word	0x00000001
        /*014c*/ 	.word	0x00000001


	//----- nvinfo : EIATTR_CRS_STACK_SIZE
	.align		4
.L_1540:
        /*0150*/ 	.byte	0x04, 0x1e
        /*0152*/ 	.short	(.L_1542 - .L_1541)
.L_1541:
        /*0154*/ 	.word	0x00000000
.L_1542:


//--------------------- .nv.info._ZN2at6native18elementwise_kernelILi128ELi4EZNS0_22gpu_kernel_impl_nocastIZZZNS0_54_GLOBAL__N__d8c5977b_16_LinearAlgebra_cu_9e10b42f_321716addr_kernel_cudaERNS_14TensorIteratorERKN3c106ScalarES9_ENKUlvE_clEvENKUlvE8_clEvEUlNS6_8BFloat16ESC_SC_E_EEvRNS_18TensorIteratorBaseERKT_EUliE_EEviT1_ --------------------------
	.section	.nv.info._ZN2at6native18elementwise_kernelILi128ELi4EZNS0_22gpu_kernel_impl_nocastIZZZNS0_54_GLOBAL__N__d8c5977b_16_LinearAlgebra_cu_9e10b42f_321716addr_kernel_cudaERNS_14TensorIteratorERKN3c106ScalarES9_ENKUlvE_clEvENKUlvE8_clEvEUlNS6_8BFloat16ESC_SC_E_EEvRNS_18TensorIteratorBaseERKT_EUliE_EEviT1_,"",@"SHT_CUDA_INFO"
	.sectionflags	@""
	.align	4


	//----- nvinfo : EIATTR_CUDA_API_VERSION
	.align		4
        /*0000*/ 	.byte	0x04, 0x37
        /*0002*/ 	.short	(.L_1544 - .L_1543)
.L_1543:
        /*0004*/ 	.word	0x00000082


	//----- nvinfo : EIATTR_SW2861232_WAR
	.align		4
.L_1544:
        /*0008*/ 	.byte	0x01, 0x35
	.zero		2


	//----- nvinfo : EIATTR_PARAM_CBANK
	.align		4
        /*000c*/ 	.byte	0x04, 0x0a
        /*000e*/ 	.short	(.L_1546 - .L_1545)
	.align		4
.L_1545:
        /*0010*/ 	.word	index@(.nv.constant0._ZN2at6native18elementwise_kernelILi128ELi4EZNS0_22gpu_kernel_impl_nocastIZZZNS0_54_GLOBAL__N__d8c5977b_16_LinearAlgebra_cu_9e10b42f_321716addr_kernel_cudaERNS_14TensorIteratorERKN3c106ScalarES9_ENKUlvE_clEvENKUlvE8_clEvEUlNS6_8BFloat16ESC_SC_E_EEvRNS_18TensorIteratorBaseERKT_EUliE_EEviT1_)
        /*0014*/ 	.short	0x0160
        /*0016*/ 	.short	0x0300


	//----- nvinfo : EIATTR_CBANK_PARAM_SIZE
	.align		4
.L_1546:
        /*0018*/ 	.byte	0x03, 0x19
        /*001a*/ 	.short	0x0300


	//----- nvinfo : EIATTR_KPARAM_INFO
	.align		4
        /*001c*/ 	.byte	0x04, 0x17
        /*001e*/ 	.short	(.L_1548 - .L_1547)
.L_1547:
        /*0020*/ 	.word	0x00000000
        /*0024*/ 	.short	0x0001
        /*0026*/ 	.short	0x0008
        /*0028*/ 	.byte	0x00, 0xf0, 0xe1, 0x0b


	//----- nvinfo : EIATTR_KPARAM_INFO
	.align		4
.L_1548:
        /*002c*/ 	.byte	0x04, 0x17
        /*002e*/ 	.short	(.L_1550 - .L_1549)
.L_1549:
        /*0030*/ 	.word	0x00000000
        /*0034*/ 	.short	0x0000
        /*0036*/ 	.short	0x0000
        /*0038*/ 	.byte	0x00, 0xf0, 0x11, 0x00


	//----- nvinfo : EIATTR_MAXREG_COUNT
	.align		4
.L_1550:
        /*003c*/ 	.byte	0x03, 0x1b
        /*003e*/ 	.short	0x0080


	//----- nvinfo : EIATTR_MERCURY_ISA_VERSION
	.align		4
        /*0040*/ 	.byte	0x03, 0x5f
        /*0042*/ 	.short	0x0000


	//----- nvinfo : EIATTR_EXIT_INSTR_OFFSETS
	.align		4
        /*0044*/ 	.byte	0x04, 0x1c
        /*0046*/ 	.short	(.L_1552 - .L_1551)


	//   ....[0]....
.L_1551:
        /*0048*/ 	.word	0x00003400


	//   ....[1]....
        /*004c*/ 	.word	0x00004500


	//----- nvinfo : EIATTR_MAX_THREADS
	.align		4
.L_1552:
        /*0050*/ 	.byte	0x04, 0x05
        /*0052*/ 	.short	(.L_1554 - .L_1553)
.L_1553:
        /*0054*/ 	.word	0x00000080
        /*0058*/ 	.word	0x00000001
        /*005c*/ 	.word	0x00000001


	//----- nvinfo : EIATTR_CRS_STACK_SIZE
	.align		4
.L_1554:
        /*0060*/ 	.byte	0x04, 0x1e
        /*0062*/ 	.short	(.L_1556 - .L_1555)
.L_1555:
        /*0064*/ 	.word	0x00000000
.L_1556:


//--------------------- .nv.info._ZN2at6native27unrolled_elementwise_kernelIZZZNS0_54_GLOBAL__N__d8c5977b_16_LinearAlgebra_cu_9e10b42f_321716addr_kernel_cudaERNS_14TensorIteratorERKN3c106ScalarES8_ENKUlvE_clEvENKUlvE8_clEvEUlNS5_8BFloat16ESB_SB_E_St5arrayIPcLm4EELi4E23TrivialOffsetCalculatorILi3EjESG_ILi1EjENS0_6memory15LoadWithoutCastENSJ_16StoreWithoutCastEEEviT_T0_T2_T3_T4_T5_ --------------------------
	.section	.nv.info._ZN2at6native27unrolled_elementwise_kernelIZZZNS0_54_GLOBAL__N__d8c5977b_16_LinearAlgebra_cu_9e10b42f_321716addr_kernel_cudaERNS_14TensorIteratorERKN3c106ScalarES8_ENKUlvE_clEvENKUlvE8_clEvEUlNS5_8BFloat16ESB_SB_E_St5arrayIPcLm4EELi4E23TrivialOffsetCalculatorILi3EjESG_ILi1EjENS0_6memory15LoadWithoutCastENSJ_16StoreWithoutCastEEEviT_T0_T2_T3_T4_T5_,"",@"SHT_CUDA_INFO"
	.sectionflags	@""
	.align	4


	//----- nvinfo : EIATTR_CUDA_API_VERSION
	.align		4
        /*0000*/ 	.byte	0x04, 0x37
        /*0002*/ 	.short	(.L_1558 - .L_1557)
.L_1557:
        /*0004*/ 	.word	0x00000082


	//----- nvinfo : EIATTR_SW2861232_WAR
	.align		4
.L_1558:
        /*0008*/ 	.byte	0x01, 0x35
	.zero		2


	//----- nvinfo : EIATTR_PARAM_CBANK
	.align		4
        /*000c*/ 	.byte	0x04, 0x0a
        /*000e*/ 	.short	(.L_1560 - .L_1559)
	.align		4
.L_1559:
        /*0010*/ 	.word	index@(.nv.constant0._ZN2at6native27unrolled_elementwise_kernelIZZZNS0_54_GLOBAL__N__d8c5977b_16_LinearAlgebra_cu_9e10b42f_321716addr_kernel_cudaERNS_14TensorIteratorERKN3c106ScalarES8_ENKUlvE_clEvENKUlvE8_clEvEUlNS5_8BFloat16ESB_SB_E_St5arrayIPcLm4EELi4E23TrivialOffsetCalculatorILi3EjESG_ILi1EjENS0_6memory15LoadWithoutCastENSJ_16StoreWithoutCastEEEviT_T0_T2_T3_T4_T5_)
        /*0014*/ 	.short	0x0160
        /*0016*/ 	.short	0x003c


	//----- nvinfo : EIATTR_CBANK_PARAM_SIZE
	.align		4
.L_1560:
        /*0018*/ 	.byte	0x03, 0x19
        /*001a*/ 	.short	0x003c


	//----- nvinfo : EIATTR_KPARAM_INFO
	.align		4
        /*001c*/ 	.byte	0x04, 0x17
        /*001e*/ 	.short	(.L_1562 - .L_1561)
.L_1561:
        /*0020*/ 	.word	0x00000000
        /*0024*/ 	.short	0x0006
        /*0026*/ 	.short	0x003b
        /*0028*/ 	.byte	0x00, 0xf0, 0x05, 0x00


	//----- nvinfo : EIATTR_KPARAM_INFO
	.align		4
.L_1562:
        /*002c*/ 	.byte	0x04, 0x17
        /*002e*/ 	.short	(.L_1564 - .L_1563)
.L_1563:
        /*0030*/ 	.word	0x00000000
        /*0034*/ 	.short	0x0005
        /*0036*/ 	.short	0x003a
        /*0038*/ 	.byte	0x00, 0xf0, 0x05, 0x00


	//----- nvinfo : EIATTR_KPARAM_INFO
	.align		4
.L_1564:
        /*003c*/ 	.byte	0x04, 0x17
        /*003e*/ 	.short	(.L_1566 - .L_1565)
.L_1565:
        /*0040*/ 	.word	0x00000000
        /*0044*/ 	.short	0x0004
        /*0046*/ 	.short	0x0039
        /*0048*/ 	.byte	0x00, 0xf0, 0x05, 0x00


	//----- nvinfo : EIATTR_KPARAM_INFO
	.align		4
.L_1566:
        /*004c*/ 	.byte	0x04, 0x17
        /*004e*/ 	.short	(.L_1568 - .L_1567)
.L_1567:
        /*0050*/ 	.word	0x00000000
        /*0054*/ 	.short	0x0003
        /*0056*/ 	.short	0x0038
        /*0058*/ 	.byte	0x00, 0xf0, 0x05, 0x00


	//----- nvinfo : EIATTR_KPARAM_INFO
	.align		4
.L_1568:
        /*005c*/ 	.byte	0x04, 0x17
        /*005e*/ 	.short	(.L_1570 - .L_1569)
.L_1569:
        /*0060*/ 	.word	0x00000000
        /*0064*/ 	.short	0x0002
        /*0066*/ 	.short	0x0018
        /*0068*/ 	.byte	0x00, 0xf0, 0x81, 0x00


	//----- nvinfo : EIATTR_KPARAM_INFO
	.align		4
.L_1570:
        /*006c*/ 	.byte	0x04, 0x17
        /*006e*/ 	.short	(.L_1572 - .L_1571)
.L_1571:
        /*0070*/ 	.word	0x00000000
        /*0074*/ 	.short	0x0001
        /*0076*/ 	.short	0x0008
        /*0078*/ 	.byte	0x00, 0xf0, 0x41, 0x00


	//----- nvinfo : EIATTR_KPARAM_INFO
	.align		4
.L_1572:
        /*007c*/ 	.byte	0x04, 0x17
        /*007e*/ 	.short	(.L_1574 - .L_1573)
.L_1573:
        /*0080*/ 	.word	0x00000000
        /*0084*/ 	.short	0x0000
        /*0086*/ 	.short	0x0000
        /*0088*/ 	.byte	0x00, 0xf0, 0x11, 0x00


	//----- nvinfo : EIATTR_MAXREG_COUNT
	.align		4
.L_1574:
        /*008c*/ 	.byte	0x03, 0x1b
        /*008e*/ 	.short	0x00ff


	//----- nvinfo : EIATTR_MERCURY_ISA_VERSION
	.align		4
        /*0090*/ 	.byte	0x03, 0x5f
        /*0092*/ 	.short	0x0000


	//----- nvinfo : EIATTR_EXIT_INSTR_OFFSETS
	.align		4
        /*0094*/ 	.byte	0x04, 0x1c
        /*0096*/ 	.short	(.L_1576 - .L_1575)


	//   ....[0]....
.L_1575:
        /*0098*/ 	.word	0x00000790


	//   ....[1]....
        /*009c*/ 	.word	0x000007e0


	//----- nvinfo : EIATTR_MAX_THREADS
	.align		4
.L_1576:
        /*00a0*/ 	.byte	0x04, 0x05
        /*00a2*/ 	.short	(.L_1578 - .L_1577)
.L_1577:
        /*00a4*/ 	.word	0x00000080
        /*00a8*/ 	.word	0x00000001
        /*00ac*/ 	.word	0x00000001


	//----- nvinfo : EIATTR_CRS_STACK_SIZE
	.align		4
.L_1578:
        /*00b0*/ 	.byte	0x04, 0x1e
        /*00b2*/ 	.short	(.L_1580 - .L_1579)
.L_1579:
        /*00b4*/ 	.word	0x00000000
.L_1580:


//--------------------- .nv.info._ZN2at6native29vectorized_elementwise_kernelILi2EZZZNS0_54_GLOBAL__N__d8c5977b_16_LinearAlgebra_cu_9e10b42f_321716addr_kernel_cudaERNS_14TensorIteratorERKN3c106ScalarES8_ENKUlvE_clEvENKUlvE8_clEvEUlNS5_8BFloat16ESB_SB_E_St5arrayIPcLm4EEEEviT0_T1_ --------------------------
	.section	.nv.info._ZN2at6native29vectorized_elementwise_kernelILi2EZZZNS0_54_GLOBAL__N__d8c5977b_16_LinearAlgebra_cu_9e10b42f_321716addr_kernel_cudaERNS_14TensorIteratorERKN3c106ScalarES8_ENKUlvE_clEvENKUlvE8_clEvEUlNS5_8BFloat16ESB_SB_E_St5arrayIPcLm4EEEEviT0_T1_,"",@"SHT_CUDA_INFO"
	.sectionflags	@""
	.align	4


	//----- nvinfo : EIATTR_CUDA_API_VERSION
	.align		4
        /*0000*/ 	.byte	0x04, 0x37
        /*0002*/ 	.short	(.L_1582 - .L_1581)
.L_1581:
        /*0004*/ 	.word	0x00000082


	//----- nvinfo : EIATTR_SW2861232_WAR
	.align		4
.L_1582:
        /*0008*/ 	.byte	0x01, 0x35
	.zero		2


	//----- nvinfo : EIATTR_PARAM_CBANK
	.align		4
        /*000c*/ 	.byte	0x04, 0x0a
        /*000e*/ 	.short	(.L_1584 - .L_1583)
	.align		4
.L_1583:
        /*0010*/ 	.word	index@(.nv.constant0._ZN2at6native29vectorized_elementwise_kernelILi2EZZZNS0_54_GLOBAL__N__d8c5977b_16_LinearAlgebra_cu_9e10b42f_321716addr_kernel_cudaERNS_14TensorIteratorERKN3c106ScalarES8_ENKUlvE_clEvENKUlvE8_clEvEUlNS5_8BFloat16ESB_SB_E_St5arrayIPcLm4EEEEviT0_T1_)
        /*0014*/ 	.short	0x0160
        /*0016*/ 	.short	0x0038


	//----- nvinfo : EIATTR_CBANK_PARAM_SIZE
	.align		4
.L_1584:
        /*0018*/ 	.byte	0x03, 0x19
        /*001a*/ 	.short	0x0038


	//----- nvinfo : EIATTR_KPARAM_INFO
	.align		4
        /*001c*/ 	.byte	0x04, 0x17
        /*001e*/ 	.short	(.L_1586 - .L_1585)
.L_1585:
        /*0020*/ 	.word	0x00000000
        /*0024*/ 	.short	0x0002
        /*0026*/ 	.short	0x0018
        /*0028*/ 	.byte	0x00, 0xf0, 0x81, 0x00


	//----- nvinfo : EIATTR_KPARAM_INFO
	.align		4
.L_1586:
        /*002c*/ 	.byte	0x04, 0x17
        /*002e*/ 	.short	(.L_1588 - .L_1587)
.L_1587:
        /*0030*/ 	.word	0x00000000
        /*0034*/ 	.short	0x0001
        /*0036*/ 	.short	0x0008
        /*0038*/ 	.byte	0x00, 0xf0, 0x41, 0x00


	//----- nvinfo : EIATTR_KPARAM_INFO
	.align		4
.L_1588:
        /*003c*/ 	.byte	0x04, 0x17
        /*003e*/ 	.short	(.L_1590 - .L_1589)
.L_1589:
        /*0040*/ 	.word	0x00000000
        /*0044*/ 	.short	0x0000
        /*0046*/ 	.short	0x0000
        /*0048*/ 	.byte	0x00, 0xf0, 0x11, 0x00


	//----- nvinfo : EIATTR_MAXREG_COUNT
	.align		4
.L_1590:
        /*004c*/ 	.byte	0x03, 0x1b
        /*004e*/ 	.short	0x00ff


	//----- nvinfo : EIATTR_MERCURY_ISA_VERSION
	.align		4
        /*0050*/ 	.byte	0x03, 0x5f
        /*0052*/ 	.short	0x0000


	//----- nvinfo : EIATTR_EXIT_INSTR_OFFSETS
	.align		4
        /*0054*/ 	.byte	0x04, 0x1c
        /*0056*/ 	.short	(.L_1592 - .L_1591)


	//   ....[0]....
.L_1591:
        /*0058*/ 	.word	0x00000510


	//   ....[1]....
        /*005c*/ 	.word	0x00001480


	//   ....[2]....
        /*0060*/ 	.word	0x000014d0


	//----- nvinfo : EIATTR_MAX_THREADS
	.align		4
.L_1592:
        /*0064*/ 	.byte	0x04, 0x05
        /*0066*/ 	.short	(.L_1594 - .L_1593)
.L_1593:
        /*0068*/ 	.word	0x00000080
        /*006c*/ 	.word	0x00000001
        /*0070*/ 	.word	0x00000001


	//----- nvinfo : EIATTR_CRS_STACK_SIZE
	.align		4
.L_1594:
        /*0074*/ 	.byte	0x04, 0x1e
        /*0076*/ 	.short	(.L_1596 - .L_1595)
.L_1595:
        /*0078*/ 	.word	0x00000000
.L_1596:


//--------------------- .nv.info._ZN2at6native29vectorized_elementwise_kernelILi4EZZZNS0_54_GLOBAL__N__d8c5977b_16_LinearAlgebra_cu_9e10b42f_321716addr_kernel_cudaERNS_14TensorIteratorERKN3c106ScalarES8_ENKUlvE_clEvENKUlvE8_clEvEUlNS5_8BFloat16ESB_SB_E_St5arrayIPcLm4EEEEviT0_T1_ --------------------------
	.section	.nv.info._ZN2at6native29vectorized_elementwise_kernelILi4EZZZNS0_54_GLOBAL__N__d8c5977b_16_LinearAlgebra_cu_9e10b42f_321716addr_kernel_cudaERNS_14TensorIteratorERKN3c106ScalarES8_ENKUlvE_clEvENKUlvE8_clEvEUlNS5_8BFloat16ESB_SB_E_St5arrayIPcLm4EEEEviT0_T1_,"",@"SHT_CUDA_INFO"
	.sectionflags	@""
	.align	4


	//----- nvinfo : EIATTR_CUDA_API_VERSION
	.align		4
        /*0000*/ 	.byte	0x04, 0x37
        /*0002*/ 	.short	(.L_1598 - .L_1597)
.L_1597:
        /*0004*/ 	.word	0x00000082


	//----- nvinfo : EIATTR_SW2861232_WAR
	.align		4
.L_1598:
        /*0008*/ 	.byte	0x01, 0x35
	.zero		2


	//----- nvinfo : EIATTR_PARAM_CBANK
	.align		4
        /*000c*/ 	.byte	0x04, 0x0a
        /*000e*/ 	.short	(.L_1600 - .L_1599)
	.align		4
.L_1599:
        /*0010*/ 	.word	index@(.nv.constant0._ZN2at6native29vectorized_elementwise_kernelILi4EZZZNS0_54_GLOBAL__N__d8c5977b_16_LinearAlgebra_cu_9e10b42f_321716addr_kernel_cudaERNS_14TensorIteratorERKN3c106ScalarES8_ENKUlvE_clEvENKUlvE8_clEvEUlNS5_8BFloat16ESB_SB_E_St5arrayIPcLm4EEEEviT0_T1_)
        /*0014*/ 	.short	0x0160
        /*0016*/ 	.short	0x0038


	//----- nvinfo : EIATTR_CBANK_PARAM_SIZE
	.align		4
.L_1600:
        /*0018*/ 	.byte	0x03, 0x19
        /*001a*/ 	.short	0x0038


	//----- nvinfo : EIATTR_KPARAM_INFO
	.align		4
        /*001c*/ 	.byte	0x04, 0x17
        /*001e*/ 	.short	(.L_1602 - .L_1601)
.L_1601:
        /*0020*/ 	.word	0x00000000
        /*0024*/ 	.short	0x0002
        /*0026*/ 	.short	0x0018
        /*0028*/ 	.byte	0x00, 0xf0, 0x81, 0x00


	//----- nvinfo : EIATTR_KPARAM_INFO
	.align		4
.L_1602:
        /*002c*/ 	.byte	0x04, 0x17
        /*002e*/ 	.short	(.L_1604 - .L_1603)
.L_1603:
        /*0030*/ 	.word	0x00000000
        /*0034*/ 	.short	0x0001
        /*0036*/ 	.short	0x0008
        /*0038*/ 	.byte	0x00, 0xf0, 0x41, 0x00


	//----- nvinfo : EIATTR_KPARAM_INFO
	.align		4
.L_1604:
        /*003c*/ 	.byte	0x04, 0x17
        /*003e*/ 	.short	(.L_1606 - .L_1605)
.L_1605:
        /*0040*/ 	.word	0x00000000
        /*0044*/ 	.short	0x0000
        /*0046*/ 	.short	0x0000
        /*0048*/ 	.byte	0x00, 0xf0, 0x11, 0x00


	//----- nvinfo : EIATTR_MAXREG_COUNT
	.align		4
.L_1606:
        /*004c*/ 	.byte	0x03, 0x1b
        /*004e*/ 	.short	0x00ff


	//----- nvinfo : EIATTR_MERCURY_ISA_VERSION
	.align		4
        /*0050*/ 	.byte	0x03, 0x5f
        /*0052*/ 	.short	0x0000


	//----- nvinfo : EIATTR_EXIT_INSTR_OFFSETS
	.align		4
        /*0054*/ 	.byte	0x04, 0x1c
        /*0056*/ 	.short	(.L_1608 - .L_1607)


	//   ....[0]....
.L_1607:
        /*0058*/ 	.word	0x000004b0


	//   ....[1]....
        /*005c*/ 	.word	0x00001420


	//   ....[2]....
        /*0060*/ 	.word	0x00001470


	//----- nvinfo : EIATTR_MAX_THREADS
	.align		4
.L_1608:
        /*0064*/ 	.byte	0x04, 0x05
        /*0066*/ 	.short	(.L_1610 - .L_1609)
.L_1609:
        /*0068*/ 	.word	0x00000080
        /*006c*/ 	.word	0x00000001
        /*0070*/ 	.word	0x00000001


	//----- nvinfo : EIATTR_CRS_STACK_SIZE
	.align		4
.L_1610:
        /*0074*/ 	.byte	0x04, 0x1e
        /*0076*/ 	.short	(.L_1612 - .L_1611)
.L_1611:
        /*0078*/ 	.word	0x00000000
.L_1612:


//--------------------- .nv.info._ZN2at6native29vectorized_elementwise_kernelILi8EZZZNS0_54_GLOBAL__N__d8c5977b_16_LinearAlgebra_cu_9e10b42f_321716addr_kernel_cudaERNS_14TensorIteratorERKN3c106ScalarES8_ENKUlvE_clEvENKUlvE8_clEvEUlNS5_8BFloat16ESB_SB_E_St5arrayIPcLm4EEEEviT0_T1_ --------------------------
	.section	.nv.info._ZN2at6native29vectorized_elementwise_kernelILi8EZZZNS0_54_GLOBAL__N__d8c5977b_16_LinearAlgebra_cu_9e10b42f_321716addr_kernel_cudaERNS_14TensorIteratorERKN3c106ScalarES8_ENKUlvE_clEvENKUlvE8_clEvEUlNS5_8BFloat16ESB_SB_E_St5arrayIPcLm4EEEEviT0_T1_,"",@"SHT_CUDA_INFO"
	.sectionflags	@""
	.align	4


	//----- nvinfo : EIATTR_CUDA_API_VERSION
	.align		4
        /*0000*/ 	.byte	0x04, 0x37
        /*0002*/ 	.short	(.L_1614 - .L_1613)
.L_1613:
        /*0004*/ 	.word	0x00000082


	//----- nvinfo : EIATTR_SW2861232_WAR
	.align		4
.L_1614:
        /*0008*/ 	.byte	0x01, 0x35
	.zero		2


	//----- nvinfo : EIATTR_PARAM_CBANK
	.align		4
        /*000c*/ 	.byte	0x04, 0x0a
        /*000e*/ 	.short	(.L_1616 - .L_1615)
	.align		4
.L_1615:
        /*0010*/ 	.word	index@(.nv.constant0._ZN2at6native29vectorized_elementwise_kernelILi8EZZZNS0_54_GLOBAL__N__d8c5977b_16_LinearAlgebra_cu_9e10b42f_321716addr_kernel_cudaERNS_14TensorIteratorERKN3c106ScalarES8_ENKUlvE_clEvENKUlvE8_clEvEUlNS5_8BFloat16ESB_SB_E_St5arrayIPcLm4EEEEviT0_T1_)
        /*0014*/ 	.short	0x0160
        /*0016*/ 	.short	0x0038


	//----- nvinfo : EIATTR_CBANK_PARAM_SIZE
	.align		4
.L_1616:
        /*0018*/ 	.byte	0x03, 0x19
        /*001a*/ 	.short	0x0038


	//----- nvinfo : EIATTR_KPARAM_INFO
	.align		4
        /*001c*/ 	.byte	0x04, 0x17
        /*001e*/ 	.short	(.L_1618 - .L_1617)
.L_1617:
        /*0020*/ 	.word	0x00000000
        /*0024*/ 	.short	0x0002
        /*0026*/ 	.short	0x0018
        /*0028*/ 	.byte	0x00, 0xf0, 0x81, 0x00


	//----- nvinfo : EIATTR_KPARAM_INFO
	.align		4
.L_1618:
        /*002c*/ 	.byte	0x04, 0x17
        /*002e*/ 	.short	(.L_1620 - .L_1619)
.L_1619:
        /*0030*/ 	.word	0x00000000
        /*0034*/ 	.short	0x0001
        /*0036*/ 	.short	0x0008
        /*0038*/ 	.byte	0x00, 0xf0, 0x41, 0x00


	//----- nvinfo : EIATTR_KPARAM_INFO
	.align		4
.L_1620:
        /*003c*/ 	.byte	0x04, 0x17
        /*003e*/ 	.short	(.L_1622 - .L_1621)
.L_1621:
        /*0040*/ 	.word	0x00000000
        /*0044*/ 	.short	0x0000
        /*0046*/ 	.short	0x0000
        /*0048*/ 	.byte	0x00, 0xf0, 0x11, 0x00


	//----- nvinfo : EIATTR_MAXREG_COUNT
	.align		4
.L_1622:
        /*004c*/ 	.byte	0x03, 0x1b
        /*004e*/ 	.short	0x00ff


	//----- nvinfo : EIATTR_MERCURY_ISA_VERSION
	.align		4
        /*0050*/ 	.byte	0x03, 0x5f
        /*0052*/ 	.short	0x0000


	//----- nvinfo : EIATTR_EXIT_INSTR_OFFSETS
	.align		4
        /*0054*/ 	.byte	0x04, 0x1c
        /*0056*/ 	.short	(.L_1624 - .L_1623)


	//   ....[0]....
.L_1623:
        /*0058*/ 	.word	0x00000010


	//----- nvinfo : EIATTR_MAX_THREADS
	.align		4
.L_1624:
        /*005c*/ 	.byte	0x04, 0x05
        /*005e*/ 	.short	(.L_1626 - .L_1625)
.L_1625:
        /*0060*/ 	.word	0x00000080
        /*0064*/ 	.word	0x00000001
        /*0068*/ 	.word	0x00000001
.L_1626:


//--------------------- .nv.info._ZN2at6native18elementwise_kernelILi128ELi4EZNS0_15gpu_kernel_implIZZZNS0_54_GLOBAL__N__d8c5977b_16_LinearAlgebra_cu_9e10b42f_321716addr_kernel_cudaERNS_14TensorIteratorERKN3c106ScalarES9_ENKUlvE_clEvENKUlvE7_clEvEUlNS6_7complexIfEESD_SD_E0_EEvRNS_18TensorIteratorBaseERKT_EUliE_EEviT1_ --------------------------
	.section	.nv.info._ZN2at6native18elementwise_kernelILi128ELi4EZNS0_15gpu_kernel_implIZZZNS0_54_GLOBAL__N__d8c5977b_16_LinearAlgebra_cu_9e10b42f_321716addr_kernel_cudaERNS_14TensorIteratorERKN3c106ScalarES9_ENKUlvE_clEvENKUlvE7_clEvEUlNS6_7complexIfEESD_SD_E0_EEvRNS_18TensorIteratorBaseERKT_EUliE_EEviT1_,"",@"SHT_CUDA_INFO"
	.sectionflags	@""
	.align	4


	//----- nvinfo : EIATTR_CUDA_API_VERSION
	.align		4
        /*0000*/ 	.byte	0x04, 0x37
        /*0002*/ 	.short	(.L_1628 - .L_1627)
.L_1627:
        /*0004*/ 	.word	0x00000082


	//----- nvinfo : EIATTR_SW2861232_WAR
	.align		4
.L_1628:
        /*0008*/ 	.byte	0x01, 0x35
	.zero		2


	//----- nvinfo : EIATTR_PARAM_CBANK
	.align		4
        /*000c*/ 	.byte	0x04, 0x0a
        /*000e*/ 	.short	(.L_1630 - .L_1629)
	.align		4
.L_1629:
        /*0010*/ 	.word	index@(.nv.constant0._ZN2at6native18elementwise_kernelILi128ELi4EZNS0_15gpu_kernel_implIZZZNS0_54_GLOBAL__N__d8c5977b_16_LinearAlgebra_cu_9e10b42f_321716addr_kernel_cudaERNS_14TensorIteratorERKN3c106ScalarES9_ENKUlvE_clEvENKUlvE7_clEvEUlNS6_7complexIfEESD_SD_E0_EEvRNS_18TensorIteratorBaseERKT_EUliE_EEviT1_)
        /*0014*/ 	.short	0x0160
        /*0016*/ 	.short	0x0310


	//----- nvinfo : EIATTR_CBANK_PARAM_SIZE
	.align		4
.L_1630:
        /*0018*/ 	.byte	0x03, 0x19
        /*001a*/ 	.short	0x0310


	//----- nvinfo : EIATTR_KPARAM_INFO
	.align		4
        /*001c*/ 	.byte	0x04, 0x17
        /*001e*/ 	.short	(.L_1632 - .L_1631)
.L_1631:
        /*0020*/ 	.word	0x00000000
        /*0024*/ 	.short	0x0001
        /*0026*/ 	.short	0x0008
        /*0028*/ 	.byte	0x00, 0xf0, 0x21, 0x0c


	//----- nvinfo : EIATTR_KPARAM_INFO
	.align		4
.L_1632:
        /*002c*/ 	.byte	0x04, 0x17
        /*002e*/ 	.short	(.L_1634 - .L_1633)
.L_1633:
        /*0030*/ 	.word	0x00000000
        /*0034*/ 	.short	0x0000
        /*0036*/ 	.short	0x0000
        /*0038*/ 	.byte	0x00, 0xf0, 0x11, 0x00


	//----- nvinfo : EIATTR_MAXREG_COUNT
	.align		4
.L_1634:
        /*003c*/ 	.byte	0x03, 0x1b
        /*003e*/ 	.short	0x0080


	//----- nvinfo : EIATTR_EXTERNS
	.align		4
        /*0040*/ 	.byte	0x04, 0x0f
        /*0042*/ 	.short	(.L_1636 - .L_1635)


	//   ....[0]....
	.align		4
.L_1635:
        /*0044*/ 	.word	index@(__assertfail)


	//----- nvinfo : EIATTR_MERCURY_ISA_VERSION
	.align		4
.L_1636:
        /*0048*/ 	.byte	0x03, 0x5f
        /*004a*/ 	.short	0x0000


	//----- nvinfo : EIATTR_SYSCALL_OFFSETS
	.align		4
        /*004c*/ 	.byte	0x04, 0x46
        /*004e*/ 	.short	(.L_1638 - .L_1637)


	//   ....[0]....
.L_1637:
        /*0050*/ 	.word	0x000020f0


	//   ....[1]....
        /*0054*/ 	.word	0x00003050


	//   ....[2]....
        /*0058*/ 	.word	0x00003fb0


	//   ....[3]....
        /*005c*/ 	.word	0x00004f40


	//   ....[4]....
        /*0060*/ 	.word	0x00007070


	//   ....[5]....
        /*0064*/ 	.word	0x00007fd0


	//   ....[6]....
        /*0068*/ 	.word	0x00008f30


	//   ....[7]....
        /*006c*/ 	.word	0x00009ec0


	//   ....[8]....
        /*0070*/ 	.word	0x0000bfc0


	//   ....[9]....
        /*0074*/ 	.word	0x0000cf20


	//   ....[10]....
        /*0078*/ 	.word	0x0000de80


	//   ....[11]....
        /*007c*/ 	.word	0x0000ee10


	//   ....[12]....
        /*0080*/ 	.word	0x00010f20


	//   ....[13]....
        /*0084*/ 	.word	0x00011e80


	//   ....[14]....
        /*0088*/ 	.word	0x00012de0


	//   ....[15]....
        /*008c*/ 	.word	0x00013d70


	//----- nvinfo : EIATTR_EXIT_INSTR_OFFSETS
	.align		4
.L_1638:
        /*0090*/ 	.byte	0x04, 0x1c
        /*0092*/ 	.short	(.L_1640 - .L_1639)


	//   ....[0]....
.L_1639:
        /*0094*/ 	.word	0x0000eeb0


	//   ....[1]....
        /*0098*/ 	.word	0x00013050


	//   ....[2]....
        /*009c*/ 	.word	0x00013090


	//   ....[3]....
        /*00a0*/ 	.word	0x00013120


	//   ....[4]....
        /*00a4*/ 	.word	0x00013150


	//   ....[5]....
        /*00a8*/ 	.word	0x00013180


	//   ....[6]....
        /*00ac*/ 	.word	0x00013200


	//   ....[7]....
        /*00b0*/ 	.word	0x00013230


	//   ....[8]....
        /*00b4*/ 	.word	0x000132b0


	//   ....[9]....
        /*00b8*/ 	.word	0x000132e0


	//   ....[10]....
        /*00bc*/ 	.word	0x00013320


	//   ....[11]....
        /*00c0*/ 	.word	0x00013400


	//   ....[12]....
        /*00c4*/ 	.word	0x00013460


	//   ....[13]....
        /*00c8*/ 	.word	0x000135e0


	//   ....[14]....
        /*00cc*/ 	.word	0x00013730


	//   ....[15]....
        /*00d0*/ 	.word	0x00013760


	//   ....[16]....
        /*00d4*/ 	.word	0x00013810


	//   ....[17]....
        /*00d8*/ 	.word	0x00013980


	//   ....[18]....
        /*00dc*/ 	.word	0x00013af0


	//   ....[19]....
        /*00e0*/ 	.word	0x00013c40


	//   ....[20]....
        /*00e4*/ 	.word	0x00013d80


	//   ....[21]....
        /*00e8*/ 	.word	0x00013db0


	//   ....[22]....
        /*00ec*/ 	.word	0x00013de0


	//----- nvinfo : EIATTR_MAX_THREADS
	.align		4
.L_1640:
        /*00f0*/ 	.byte	0x04, 0x05
        /*00f2*/ 	.short	(.L_1642 - .L_1641)
.L_1641:
        /*00f4*/ 	.word	0x00000080
        /*00f8*/ 	.word	0x00000001
        /*00fc*/ 	.word	0x00000001


	//----- nvinfo : EIATTR_CRS_STACK_SIZE
	.align		4
.L_1642:
        /*0100*/ 	.byte	0x04, 0x1e
        /*0102*/ 	.short	(.L_1644 - .L_1643)
.L_1643:
        /*0104*/ 	.word	0x00000000
.L_1644:


//--------------------- .nv.info._ZN2at6native27unrolled_elementwise_kernelIZZZNS0_54_GLOBAL__N__d8c5977b_16_LinearAlgebra_cu_9e10b42f_321716addr_kernel_cudaERNS_14TensorIteratorERKN3c106ScalarES8_ENKUlvE_clEvENKUlvE7_clEvEUlNS5_7complexIfEESC_SC_E0_St5arrayIPcLm4EELi4E23TrivialOffsetCalculatorILi3EjESH_ILi1EjENS0_6memory12LoadWithCastILi3EEENSK_13StoreWithCastILi1EEEEEviT_T0_T2_T3_T4_T5_ --------------------------
	.section	.nv.info._ZN2at6native27unrolled_elementwise_kernelIZZZNS0_54_GLOBAL__N__d8c5977b_16_LinearAlgebra_cu_9e10b42f_321716addr_kernel_cudaERNS_14TensorIteratorERKN3c106ScalarES8_ENKUlvE_clEvENKUlvE7_clEvEUlNS5_7complexIfEESC_SC_E0_St5arrayIPcLm4EELi4E23TrivialOffsetCalculatorILi3EjESH_ILi1EjENS0_6memory12LoadWithCastILi3EEENSK_13StoreWithCastILi1EEEEEviT_T0_T2_T3_T4_T5_,"",@"SHT_CUDA_INFO"
	.sectionflags	@""
	.align	4


	//----- nvinfo : EIATTR_CUDA_API_VERSION
	.align		4
        /*0000*/ 	.byte	0x04, 0x37
        /*0002*/ 	.short	(.L_1646 - .L_1645)
.L_1645:
        /*0004*/ 	.word	0x00000082


	//----- nvinfo : EIATTR_SW2861232_WAR
	.align		4
.L_1646:
        /*0008*/ 	.byte	0x01, 0x35
	.zero		2


	//----- nvinfo : EIATTR_PARAM_CBANK
	.align		4
        /*000c*/ 	.byte	0x04, 0x0a
        /*000e*/ 	.short	(.L_1648 - .L_1647)
	.align		4
.L_1647:
        /*0010*/ 	.word	index@(.nv.constant0._ZN2at6native27unrolled_elementwise_kernelIZZZNS0_54_GLOBAL__N__d8c5977b_16_LinearAlgebra_cu_9e10b42f_321716addr_kernel_cudaERNS_14TensorIteratorERKN3c106ScalarES8_ENKUlvE_clEvENKUlvE7_clEvEUlNS5_7complexIfEESC_SC_E0_St5arrayIPcLm4EELi4E23TrivialOffsetCalculatorILi3EjESH_ILi1EjENS0_6memory12LoadWithCastILi3EEENSK_13StoreWithCastILi1EEEEEviT_T0_T2_T3_T4_T5_)
        /*0014*/ 	.short	0x0160
        /*0016*/ 	.short	0x005c


	//----- nvinfo : EIATTR_CBANK_PARAM_SIZE
	.align		4
.L_1648:
        /*0018*/ 	.byte	0x03, 0x19
        /*001a*/ 	.short	0x005c


	//----- nvinfo : EIATTR_KPARAM_INFO
	.align		4
        /*001c*/ 	.byte	0x04, 0x17
        /*001e*/ 	.short	(.L_1650 - .L_1649)
.L_1649:
        /*0020*/ 	.word	0x00000000
        /*0024*/ 	.short	0x0006
        /*0026*/ 	.short	0x0054
        /*0028*/ 	.byte	0x00, 0xf0, 0x21, 0x00


	//----- nvinfo : EIATTR_KPARAM_INFO
	.align		4
.L_1650:
        /*002c*/ 	.byte	0x04, 0x17
        /*002e*/ 	.short	(.L_1652 - .L_1651)
.L_1651:
        /*0030*/ 	.word	0x00000000
        /*0034*/ 	.short	0x0005
        /*0036*/ 	.short	0x0044
        /*0038*/ 	.byte	0x00, 0xf0, 0x41, 0x00


	//----- nvinfo : EIATTR_KPARAM_INFO
	.align		4
.L_1652:
        /*003c*/ 	.byte	0x04, 0x17
        /*003e*/ 	.short	(.L_1654 - .L_1653)
.L_1653:
        /*0040*/ 	.word	0x00000000
        /*0044*/ 	.short	0x0004
        /*0046*/ 	.short	0x0041
        /*0048*/ 	.byte	0x00, 0xf0, 0x05, 0x00


	//----- nvinfo : EIATTR_KPARAM_INFO
	.align		4
.L_1654:
        /*004c*/ 	.byte	0x04, 0x17
        /*004e*/ 	.short	(.L_1656 - .L_1655)
.L_1655:
        /*0050*/ 	.word	0x00000000
        /*0054*/ 	.short	0x0003
        /*0056*/ 	.short	0x0040
        /*0058*/ 	.byte	0x00, 0xf0, 0x05, 0x00


	//----- nvinfo : EIATTR_KPARAM_INFO
	.align		4
.L_1656:
        /*005c*/ 	.byte	0x04, 0x17
        /*005e*/ 	.short	(.L_1658 - .L_1657)
.L_1657:
        /*0060*/ 	.word	0x00000000
        /*0064*/ 	.short	0x0002
        /*0066*/ 	.short	0x0020
        /*0068*/ 	.byte	0x00, 0xf0, 0x81, 0x00


	//----- nvinfo : EIATTR_KPARAM_INFO
	.align		4
.L_1658:
        /*006c*/ 	.byte	0x04, 0x17
        /*006e*/ 	.short	(.L_1660 - .L_1659)
.L_1659:
        /*0070*/ 	.word	0x00000000
        /*0074*/ 	.short	0x0001
        /*0076*/ 	.short	0x0008
        /*0078*/ 	.byte	0x00, 0xf0, 0x61, 0x00


	//----- nvinfo : EIATTR_KPARAM_INFO
	.align		4
.L_1660:
        /*007c*/ 	.byte	0x04, 0x17
        /*007e*/ 	.short	(.L_1662 - .L_1661)
.L_1661:
        /*0080*/ 	.word	0x00000000
        /*0084*/ 	.short	0x0000
        /*0086*/ 	.short	0x0000
        /*0088*/ 	.byte	0x00, 0xf0, 0x11, 0x00


	//----- nvinfo : EIATTR_MAXREG_COUNT
	.align		4
.L_1662:
        /*008c*/ 	.byte	0x03, 0x1b
        /*008e*/ 	.short	0x00ff


	//----- nvinfo : EIATTR_EXTERNS
	.align		4
        /*0090*/ 	.byte	0x04, 0x0f
        /*0092*/ 	.short	(.L_1664 - .L_1663)


	//   ....[0]....
	.align		4
.L_1663:
        /*0094*/ 	.word	index@(__assertfail)


	//----- nvinfo : EIATTR_MERCURY_ISA_VERSION
	.align		4
.L_1664:
        /*0098*/ 	.byte	0x03, 0x5f
        /*009a*/ 	.short	0x0000


	//----- nvinfo : EIATTR_SYSCALL_OFFSETS
	.align		4
        /*009c*/ 	.byte	0x04, 0x46
        /*009e*/ 	.short	(.L_1666 - .L_1665)


	//   ....[0]....
.L_1665:
        /*00a0*/ 	.word	0x00000fc0


	//   ....[1]....
        /*00a4*/ 	.word	0x00001f60


	//   ....[2]....
        /*00a8*/ 	.word	0x00002f00


	//   ....[3]....
        /*00ac*/ 	.word	0x00003f00


	//   ....[4]....
        /*00b0*/ 	.word	0x00004e60


	//   ....[5]....
        /*00b4*/ 	.word	0x00005dc0


	//   ....[6]....
        /*00b8*/ 	.word	0x00006dc0


	//   ....[7]....
        /*00bc*/ 	.word	0x00007d20


	//   ....[8]....
        /*00c0*/ 	.word	0x00008c80


	//   ....[9]....
        /*00c4*/ 	.word	0x00009c70


	//   ....[10]....
        /*00c8*/ 	.word	0x0000abd0


	//   ....[11]....
        /*00cc*/ 	.word	0x0000bb20


	//   ....[12]....
        /*00d0*/ 	.word	0x0000d080


	//   ....[13]....
        /*00d4*/ 	.word	0x0000dfa0


	//   ....[14]....
        /*00d8*/ 	.word	0x0000ee80


	//   ....[15]....
        /*00dc*/ 	.word	0x0000fd60


	//----- nvinfo : EIATTR_EXIT_INSTR_OFFSETS
	.align		4
.L_1666:
        /*00e0*/ 	.byte	0x04, 0x1c
        /*00e2*/ 	.short	(.L_1668 - .L_1667)


	//   ....[0]....
.L_1667:
        /*00e4*/ 	.word	0x0000ef20


	//   ....[1]....
        /*00e8*/ 	.word	0x0000f040


	//   ....[2]....
        /*00ec*/ 	.word	0x0000f080


	//   ....[3]....
        /*00f0*/ 	.word	0x0000f110


	//   ....[4]....
        /*00f4*/ 	.word	0x0000f140


	//   ....[5]....
        /*00f8*/ 	.word	0x0000f170


	//   ....[6]....
        /*00fc*/ 	.word	0x0000f1f0


	//   ....[7]....
        /*0100*/ 	.word	0x0000f220


	//   ....[8]....
        /*0104*/ 	.word	0x0000f2a0


	//   ....[9]....
        /*0108*/ 	.word	0x0000f2d0


	//   ....[10]....
        /*010c*/ 	.word	0x0000f310


	//   ....[11]....
        /*0110*/ 	.word	0x0000f3f0


	//   ....[12]....
        /*0114*/ 	.word	0x0000f450


	//   ....[13]....
        /*0118*/ 	.word	0x0000f5d0


	//   ....[14]....
        /*011c*/ 	.word	0x0000f720


	//   ....[15]....
        /*0120*/ 	.word	0x0000f750


	//   ....[16]....
        /*0124*/ 	.word	0x0000f800


	//   ....[17]....
        /*0128*/ 	.word	0x0000f970


	//   ....[18]....
        /*012c*/ 	.word	0x0000fae0


	//   ....[19]....
        /*0130*/ 	.word	0x0000fc30


	//   ....[20]....
        /*0134*/ 	.word	0x0000fd70


	//   ....[21]....
        /*0138*/ 	.word	0x0000fda0


	//   ....[22]....
        /*013c*/ 	.word	0x0000fdd0


	//----- nvinfo : EIATTR_MAX_THREADS
	.align		4
.L_1668:
        /*0140*/ 	.byte	0x04, 0x05
        /*0142*/ 	.short	(.L_1670 - .L_1669)
.L_1669:
        /*0144*/ 	.word	0x00000080
        /*0148*/ 	.word	0x00000001
        /*014c*/ 	.word	0x00000001


	//----- nvinfo : EIATTR_CRS_STACK_SIZE
	.align		4
.L_1670:
        /*0150*/ 	.byte	0x04, 0x1e
        /*0152*/ 	.short	(.L_1672 - .L_1671)
.L_1671:
        /*0154*/ 	.word	0x00000000
.L_1672:


//--------------------- .nv.info._ZN2at6native18elementwise_kernelILi128ELi2EZNS0_22gpu_kernel_impl_nocastIZZZNS0_54_GLOBAL__N__d8c5977b_16_LinearAlgebra_cu_9e10b42f_321716addr_kernel_cudaERNS_14TensorIteratorERKN3c106ScalarES9_ENKUlvE_clEvENKUlvE7_clEvEUlNS6_7complexIfEESD_SD_E0_EEvRNS_18TensorIteratorBaseERKT_EUliE_EEviT1_ --------------------------
	.section	.nv.info._ZN2at6native18elementwise_kernelILi128ELi2EZNS0_22gpu_kernel_impl_nocastIZZZNS0_54_GLOBAL__N__d8c5977b_16_LinearAlgebra_cu_9e10b42f_321716addr_kernel_cudaERNS_14TensorIteratorERKN3c106ScalarES9_ENKUlvE_clEvENKUlvE7_clEvEUlNS6_7complexIfEESD_SD_E0_EEvRNS_18TensorIteratorBaseERKT_EUliE_EEviT1_,"",@"SHT_CUDA_INFO"
	.sectionflags	@""
	.align	4


	//----- nvinfo : EIATTR_CUDA_API_VERSION
	.align		4
        /*0000*/ 	.byte	0x04, 0x37
        /*0002*/ 	.short	(.L_1674 - .L_1673)
.L_1673:
        /*0004*/ 	.word	0x00000082


	//----- nvinfo : EIATTR_SW2861232_WAR
	.align		4
.L_1674:
        /*0008*/ 	.byte	0x01, 0x35
	.zero		2


	//----- nvinfo : EIATTR_PARAM_CBANK
	.align		4
        /*000c*/ 	.byte	0x04, 0x0a
        /*000e*/ 	.short	(.L_1676 - .L_1675)
	.align		4
.L_1675:
        /*0010*/ 	.word	index@(.nv.constant0._ZN2at6native18elementwise_kernelILi128ELi2EZNS0_22gpu_kernel_impl_nocastIZZZNS0_54_GLOBAL__N__d8c5977b_16_LinearAlgebra_cu_9e10b42f_321716addr_kernel_cudaERNS_14TensorIteratorERKN3c106ScalarES9_ENKUlvE_clEvENKUlvE7_clEvEUlNS6_7complexIfEESD_SD_E0_EEvRNS_18TensorIteratorBaseERKT_EUliE_EEviT1_)
        /*0014*/ 	.short	0x0160
        /*0016*/ 	.short	0x0308


	//----- nvinfo : EIATTR_CBANK_PARAM_SIZE
	.align		4
.L_1676:
        /*0018*/ 	.byte	0x03, 0x19
        /*001a*/ 	.short	0x0308


	//----- nvinfo : EIATTR_KPARAM_INFO
	.align		4
        /*001c*/ 	.byte	0x04, 0x17
        /*001e*/ 	.short	(.L_1678 - .L_1677)
.L_1677:
        /*0020*/ 	.word	0x00000000
        /*0024*/ 	.short	0x0001
        /*0026*/ 	.short	0x0008
        /*0028*/ 	.byte	0x00, 0xf0, 0x01, 0x0c


	//----- nvinfo : EIATTR_KPARAM_INFO
	.align		4
.L_1678:
        /*002c*/ 	.byte	0x04, 0x17
        /*002e*/ 	.short	(.L_1680 - .L_1679)
.L_1679:
        /*0030*/ 	.word	0x00000000
        /*0034*/ 	.short	0x0000
        /*0036*/ 	.short	0x0000
        /*0038*/ 	.byte	0x00, 0xf0, 0x11, 0x00


	//----- nvinfo : EIATTR_MAXREG_COUNT
	.align		4
.L_1680:
        /*003c*/ 	.byte	0x03, 0x1b
        /*003e*/ 	.short	0x0080


	//----- nvinfo : EIATTR_MERCURY_ISA_VERSION
	.align		4
        /*0040*/ 	.byte	0x03, 0x5f
        /*0042*/ 	.short	0x0000


	//----- nvinfo : EIATTR_EXIT_INSTR_OFFSETS
	.align		4
        /*0044*/ 	.byte	0x04, 0x1c
        /*0046*/ 	.short	(.L_1682 - .L_1681)


	//   ....[0]....
.L_1681:
        /*0048*/ 	.word	0x000013b0


	//   ....[1]....
        /*004c*/ 	.word	0x000026c0


	//----- nvinfo : EIATTR_MAX_THREADS
	.align		4
.L_1682:
        /*0050*/ 	.byte	0x04, 0x05
        /*0052*/ 	.short	(.L_1684 - .L_1683)
.L_1683:
        /*0054*/ 	.word	0x00000080
        /*0058*/ 	.word	0x00000001
        /*005c*/ 	.word	0x00000001


	//----- nvinfo : EIATTR_CRS_STACK_SIZE
	.align		4
.L_1684:
        /*0060*/ 	.byte	0x04, 0x1e
        /*0062*/ 	.short	(.L_1686 - .L_1685)
.L_1685:
        /*0064*/ 	.word	0x00000000
.L_1686:


//--------------------- .nv.info._ZN2at6native27unrolled_elementwise_kernelIZZZNS0_54_GLOBAL__N__d8c5977b_16_LinearAlgebra_cu_9e10b42f_321716addr_kernel_cudaERNS_14TensorIteratorERKN3c106ScalarES8_ENKUlvE_clEvENKUlvE7_clEvEUlNS5_7complexIfEESC_SC_E0_St5arrayIPcLm4EELi4E23TrivialOffsetCalculatorILi3EjESH_ILi1EjENS0_6memory15LoadWithoutCastENSK_16StoreWithoutCastEEEviT_T0_T2_T3_T4_T5_ --------------------------
	.section	.nv.info._ZN2at6native27unrolled_elementwise_kernelIZZZNS0_54_GLOBAL__N__d8c5977b_16_LinearAlgebra_cu_9e10b42f_321716addr_kernel_cudaERNS_14TensorIteratorERKN3c106ScalarES8_ENKUlvE_clEvENKUlvE7_clEvEUlNS5_7complexIfEESC_SC_E0_St5arrayIPcLm4EELi4E23TrivialOffsetCalculatorILi3EjESH_ILi1EjENS0_6memory15LoadWithoutCastENSK_16StoreWithoutCastEEEviT_T0_T2_T3_T4_T5_,"",@"SHT_CUDA_INFO"
	.sectionflags	@""
	.align	4


	//----- nvinfo : EIATTR_CUDA_API_VERSION
	.align		4
        /*0000*/ 	.byte	0x04, 0x37
        /*0002*/ 	.short	(.L_1688 - .L_1687)
.L_1687:
        /*0004*/ 	.word	0x00000082


	//----- nvinfo : EIATTR_SW2861232_WAR
	.align		4
.L_1688:
        /*0008*/ 	.byte	0x01, 0x35
	.zero		2


	//----- nvinfo : EIATTR_PARAM_CBANK
	.align		4
        /*000c*/ 	.byte	0x04, 0x0a
        /*000e*/ 	.short	(.L_1690 - .L_1689)
	.align		4
.L_1689:
        /*0010*/ 	.word	index@(.nv.constant0._ZN2at6native27unrolled_elementwise_kernelIZZZNS0_54_GLOBAL__N__d8c5977b_16_LinearAlgebra_cu_9e10b42f_321716addr_kernel_cudaERNS_14TensorIteratorERKN3c106ScalarES8_ENKUlvE_clEvENKUlvE7_clEvEUlNS5_7complexIfEESC_SC_E0_St5arrayIPcLm4EELi4E23TrivialOffsetCalculatorILi3EjESH_ILi1EjENS0_6memory15LoadWithoutCastENSK_16StoreWithoutCastEEEviT_T0_T2_T3_T4_T5_)
        /*0014*/ 	.short	0x0160
        /*0016*/ 	.short	0x0044


	//----- nvinfo : EIATTR_CBANK_PARAM_SIZE
	.align		4
.L_1690:
        /*0018*/ 	.byte	0x03, 0x19
        /*001a*/ 	.short	0x0044


	//----- nvinfo : EIATTR_KPARAM_INFO
	.align		4
        /*001c*/ 	.byte	0x04, 0x17
        /*001e*/ 	.short	(.L_1692 - .L_1691)
.L_1691:
        /*0020*/ 	.word	0x00000000
        /*0024*/ 	.short	0x0006
        /*0026*/ 	.short	0x0043
        /*0028*/ 	.byte	0x00, 0xf0, 0x05, 0x00


	//----- nvinfo : EIATTR_KPARAM_INFO
	.align		4
.L_1692:
        /*002c*/ 	.byte	0x04, 0x17
        /*002e*/ 	.short	(.L_1694 - .L_1693)
.L_1693:
        /*0030*/ 	.word	0x00000000
        /*0034*/ 	.short	0x0005
        /*0036*/ 	.short	0x0042
        /*0038*/ 	.byte	0x00, 0xf0, 0x05, 0x00


	//----- nvinfo : EIATTR_KPARAM_INFO
	.align		4
.L_1694:
        /*003c*/ 	.byte	0x04, 0x17
        /*003e*/ 	.short	(.L_1696 - .L_1695)
.L_1695:
        /*0040*/ 	.word	0x00000000
        /*0044*/ 	.short	0x0004
        /*0046*/ 	.short	0x0041
        /*0048*/ 	.byte	0x00, 0xf0, 0x05, 0x00


	//----- nvinfo : EIATTR_KPARAM_INFO
	.align		4
.L_1696:
        /*004c*/ 	.byte	0x04, 0x17
        /*004e*/ 	.short	(.L_1698 - .L_1697)
.L_1697:
        /*0050*/ 	.word	0x00000000
        /*0054*/ 	.short	0x0003
        /*0056*/ 	.short	0x0040
        /*0058*/ 	.byte	0x00, 0xf0, 0x05, 0x00


	//----- nvinfo : EIATTR_KPARAM_INFO
	.align		4
.L_1698:
        /*005c*/ 	.byte	0x04, 0x17
        /*005e*/ 	.short	(.L_1700 - .L_1699)
.L_1699:
        /*0060*/ 	.word	0x00000000
        /*0064*/ 	.short	0x0002
        /*0066*/ 	.short	0x0020
        /*0068*/ 	.byte	0x00, 0xf0, 0x81, 0x00


	//----- nvinfo : EIATTR_KPARAM_INFO
	.align		4
.L_1700:
        /*006c*/ 	.byte	0x04, 0x17
        /*006e*/ 	.short	(.L_1702 - .L_1701)
.L_1701:
        /*0070*/ 	.word	0x00000000
        /*0074*/ 	.short	0x0001
        /*0076*/ 	.short	0x0008
        /*0078*/ 	.byte	0x00, 0xf0, 0x61, 0x00


	//----- nvinfo : EIATTR_KPARAM_INFO
	.align		4
.L_1702:
        /*007c*/ 	.byte	0x04, 0x17
        /*007e*/ 	.short	(.L_1704 - .L_1703)
.L_1703:
        /*0080*/ 	.word	0x00000000
        /*0084*/ 	.short	0x0000
        /*0086*/ 	.short	0x0000
        /*0088*/ 	.byte	0x00, 0xf0, 0x11, 0x00


	//----- nvinfo : EIATTR_MAXREG_COUNT
	.align		4
.L_1704:
        /*008c*/ 	.byte	0x03, 0x1b
        /*008e*/ 	.short	0x00ff


	//----- nvinfo : EIATTR_MERCURY_ISA_VERSION
	.align		4
        /*0090*/ 	.byte	0x03, 0x5f
        /*0092*/ 	.short	0x0000


	//----- nvinfo : EIATTR_EXIT_INSTR_OFFSETS
	.align		4
        /*0094*/ 	.byte	0x04, 0x1c
        /*0096*/ 	.short	(.L_1706 - .L_1705)


	//   ....[0]....
.L_1705:
        /*0098*/ 	.word	0x000009f0


	//   ....[1]....
        /*009c*/ 	.word	0x00000a40


	//----- nvinfo : EIATTR_MAX_THREADS
	.align		4
.L_1706:
        /*00a0*/ 	.byte	0x04, 0x05
        /*00a2*/ 	.short	(.L_1708 - .L_1707)
.L_1707:
        /*00a4*/ 	.word	0x00000080
        /*00a8*/ 	.word	0x00000001
        /*00ac*/ 	.word	0x00000001


	//----- nvinfo : EIATTR_CRS_STACK_SIZE
	.align		4
.L_1708:
        /*00b0*/ 	.byte	0x04, 0x1e
        /*00b2*/ 	.short	(.L_1710 - .L_1709)
.L_1709:
        /*00b4*/ 	.word	0x00000000
.L_1710:


//--------------------- .nv.info._ZN2at6native29vectorized_elementwise_kernelILi2EZZZNS0_54_GLOBAL__N__d8c5977b_16_LinearAlgebra_cu_9e10b42f_321716addr_kernel_cudaERNS_14TensorIteratorERKN3c106ScalarES8_ENKUlvE_clEvENKUlvE7_clEvEUlNS5_7complexIfEESC_SC_E0_St5arrayIPcLm4EEEEviT0_T1_ --------------------------
	.section	.nv.info._ZN2at6native29vectorized_elementwise_kernelILi2EZZZNS0_54_GLOBAL__N__d8c5977b_16_LinearAlgebra_cu_9e10b42f_321716addr_kernel_cudaERNS_14TensorIteratorERKN3c106ScalarES8_ENKUlvE_clEvENKUlvE7_clEvEUlNS5_7complexIfEESC_SC_E0_St5arrayIPcLm4EEEEviT0_T1_,"",@"SHT_CUDA_INFO"
	.sectionflags	@""
	.align	4


	//----- nvinfo : EIATTR_CUDA_API_VERSION
	.align		4
        /*0000*/ 	.byte	0x04, 0x37
        /*0002*/ 	.short	(.L_1712 - .L_1711)
.L_1711:
        /*0004*/ 	.word	0x00000082


	//----- nvinfo : EIATTR_SW2861232_WAR
	.align		4
.L_1712:
        /*0008*/ 	.byte	0x01, 0x35
	.zero		2


	//----- nvinfo : EIATTR_PARAM_CBANK
	.align		4
        /*000c*/ 	.byte	0x04, 0x0a
        /*000e*/ 	.short	(.L_1714 - .L_1713)
	.align		4
.L_1713:
        /*0010*/ 	.word	index@(.nv.constant0._ZN2at6native29vectorized_elementwise_kernelILi2EZZZNS0_54_GLOBAL__N__d8c5977b_16_LinearAlgebra_cu_9e10b42f_321716addr_kernel_cudaERNS_14TensorIteratorERKN3c106ScalarES8_ENKUlvE_clEvENKUlvE7_clEvEUlNS5_7complexIfEESC_SC_E0_St5arrayIPcLm4EEEEviT0_T1_)
        /*0014*/ 	.short	0x0160
        /*0016*/ 	.short	0x0040


	//----- nvinfo : EIATTR_CBANK_PARAM_SIZE
	.align		4
.L_1714:
        /*0018*/ 	.byte	0x03, 0x19
        /*001a*/ 	.short	0x0040


	//----- nvinfo : EIATTR_KPARAM_INFO
	.align		4
        /*001c*/ 	.byte	0x04, 0x17
        /*001e*/ 	.short	(.L_1716 - .L_1715)
.L_1715:
        /*0020*/ 	.word	0x00000000
        /*0024*/ 	.short	0x0002
        /*0026*/ 	.short	0x0020
        /*0028*/ 	.byte	0x00, 0xf0, 0x81, 0x00


	//----- nvinfo : EIATTR_KPARAM_INFO
	.align		4
.L_1716:
        /*002c*/ 	.byte	0x04, 0x17
        /*002e*/ 	.short	(.L_1718 - .L_1717)
.L_1717:
        /*0030*/ 	.word	0x00000000
        /*0034*/ 	.short	0x0001
        /*0036*/ 	.short	0x0008
        /*0038*/ 	.byte	0x00, 0xf0, 0x61, 0x00


	//----- nvinfo : EIATTR_KPARAM_INFO
	.align		4
.L_1718:
        /*003c*/ 	.byte	0x04, 0x17
        /*003e*/ 	.short	(.L_1720 - .L_1719)
.L_1719:
        /*0040*/ 	.word	0x00000000
        /*0044*/ 	.short	0x0000
        /*0046*/ 	.short	0x0000
        /*0048*/ 	.byte	0x00, 0xf0, 0x11, 0x00


	//----- nvinfo : EIATTR_MAXREG_COUNT
	.align		4
.L_1720:
        /*004c*/ 	.byte	0x03, 0x1b
        /*004e*/ 	.short	0x00ff


	//----- nvinfo : EIATTR_MERCURY_ISA_VERSION
	.align		4
        /*0050*/ 	.byte	0x03, 0x5f
        /*0052*/ 	.short	0x0000


	//----- nvinfo : EIATTR_EXIT_INSTR_OFFSETS
	.align		4
        /*0054*/ 	.byte	0x04, 0x1c
        /*0056*/ 	.short	(.L_1722 - .L_1721)


	//   ....[0]....
.L_1721:
        /*0058*/ 	.word	0x00000910


	//   ....[1]....
        /*005c*/ 	.word	0x00001d40


	//   ....[2]....
        /*0060*/ 	.word	0x00001d90


	//----- nvinfo : EIATTR_MAX_THREADS
	.align		4
.L_1722:
        /*0064*/ 	.byte	0x04, 0x05
        /*0066*/ 	.short	(.L_1724 - .L_1723)
.L_1723:
        /*0068*/ 	.word	0x00000080
        /*006c*/ 	.word	0x00000001
        /*0070*/ 	.word	0x00000001


	//----- nvinfo : EIATTR_CRS_STACK_SIZE
	.align		4
.L_1724:
        /*0074*/ 	.byte	0x04, 0x1e
        /*0076*/ 	.short	(.L_1726 - .L_1725)
.L_1725:
        /*0078*/ 	.word	0x00000000
.L_1726:


//--------------------- .nv.info._ZN2at6native29vectorized_elementwise_kernelILi4EZZZNS0_54_GLOBAL__N__d8c5977b_16_LinearAlgebra_cu_9e10b42f_321716addr_kernel_cudaERNS_14TensorIteratorERKN3c106ScalarES8_ENKUlvE_clEvENKUlvE7_clEvEUlNS5_7complexIfEESC_SC_E0_St5arrayIPcLm4EEEEviT0_T1_ --------------------------
	.section	.nv.info._ZN2at6native29vectorized_elementwise_kernelILi4EZZZNS0_54_GLOBAL__N__d8c5977b_16_LinearAlgebra_cu_9e10b42f_321716addr_kernel_cudaERNS_14TensorIteratorERKN3c106ScalarES8_ENKUlvE_clEvENKUlvE7_clEvEUlNS5_7complexIfEESC_SC_E0_St5arrayIPcLm4EEEEviT0_T1_,"",@"SHT_CUDA_INFO"
	.sectionflags	@""
	.align	4


	//----- nvinfo : EIATTR_CUDA_API_VERSION
	.align		4
        /*0000*/ 	.byte	0x04, 0x37
        /*0002*/ 	.short	(.L_1728 - .L_1727)
.L_1727:
        /*0004*/ 	.word	0x00000082


	//----- nvinfo : EIATTR_SW2861232_WAR
	.align		4
.L_1728:
        /*0008*/ 	.byte	0x01, 0x35
	.zero		2


	//----- nvinfo : EIATTR_PARAM_CBANK
	.align		4
        /*000c*/ 	.byte	0x04, 0x0a
        /*000e*/ 	.short	(.L_1730 - .L_1729)
	.align		4
.L_1729:
        /*0010*/ 	.word	index@(.nv.constant0._ZN2at6native29vectorized_elementwise_kernelILi4EZZZNS0_54_GLOBAL__N__d8c5977b_16_LinearAlgebra_cu_9e10b42f_321716addr_kernel_cudaERNS_14TensorIteratorERKN3c106ScalarES8_ENKUlvE_clEvENKUlvE7_clEvEUlNS5_7complexIfEESC_SC_E0_St5arrayIPcLm4EEEEviT0_T1_)
        /*0014*/ 	.short	0x0160
        /*0016*/ 	.short	0x0040


	//----- nvinfo : EIATTR_CBANK_PARAM_SIZE
	.align		4
.L_1730:
        /*0018*/ 	.byte	0x03, 0x19
        /*001a*/ 	.short	0x0040


	//----- nvinfo : EIATTR_KPARAM_INFO
	.align		4
        /*001c*/ 	.byte	0x04, 0x17
        /*001e*/ 	.short	(.L_1732 - .L_1731)
.L_1731:
        /*0020*/ 	.word	0x00000000
        /*0024*/ 	.short	0x0002
        /*0026*/ 	.short	0x0020
        /*0028*/ 	.byte	0x00, 0xf0, 0x81, 0x00


	//----- nvinfo : EIATTR_KPARAM_INFO
	.align		4
.L_1732:
        /*002c*/ 	.byte	0x04, 0x17
        /*002e*/ 	.short	(.L_1734 - .L_1733)
.L_1733:
        /*0030*/ 	.word	0x00000000
        /*0034*/ 	.short	0x0001
        /*0036*/ 	.short	0x0008
        /*0038*/ 	.byte	0x00, 0xf0, 0x61, 0x00


	//----- nvinfo : EIATTR_KPARAM_INFO
	.align		4
.L_1734:
        /*003c*/ 	.byte	0x04, 0x17
        /*003e*/ 	.short	(.L_1736 - .L_1735)
.L_1735:
        /*0040*/ 	.word	0x00000000
        /*0044*/ 	.short	0x0000
        /*0046*/ 	.short	0x0000
        /*0048*/ 	.byte	0x00, 0xf0, 0x11, 0x00


	//----- nvinfo : EIATTR_MAXREG_COUNT
	.align		4
.L_1736:
        /*004c*/ 	.byte	0x03, 0x1b
        /*004e*/ 	.short	0x00ff


	//----- nvinfo : EIATTR_MERCURY_ISA_VERSION
	.align		4
        /*0050*/ 	.byte	0x03, 0x5f
        /*0052*/ 	.short	0x0000


	//----- nvinfo : EIATTR_EXIT_INSTR_OFFSETS
	.align		4
        /*0054*/ 	.byte	0x04, 0x1c
        /*0056*/ 	.short	(.L_1738 - .L_1737)


	//   ....[0]....
.L_1737:
        /*0058*/ 	.word	0x00000910


	//   ....[1]....
        /*005c*/ 	.word	0x00001d40


	//   ....[2]....
        /*0060*/ 	.word	0x00001d90


	//----- nvinfo : EIATTR_MAX_THREADS
	.align		4
.L_1738:
        /*0064*/ 	.byte	0x04, 0x05
        /*0066*/ 	.short	(.L_1740 - .L_1739)
.L_1739:
        /*0068*/ 	.word	0x00000080
        /*006c*/ 	.word	0x00000001
        /*0070*/ 	.word	0x00000001


	//----- nvinfo : EIATTR_CRS_STACK_SIZE
	.align		4
.L_1740:
        /*0074*/ 	.byte	0x04, 0x1e
        /*0076*/ 	.short	(.L_1742 - .L_1741)
.L_1741:
        /*0078*/ 	.word	0x00000000
.L_1742:


//--------------------- .nv.info._ZN2at6native29vectorized_elementwise_kernelILi8EZZZNS0_54_GLOBAL__N__d8c5977b_16_LinearAlgebra_cu_9e10b42f_321716addr_kernel_cudaERNS_14TensorIteratorERKN3c106ScalarES8_ENKUlvE_clEvENKUlvE7_clEvEUlNS5_7complexIfEESC_SC_E0_St5arrayIPcLm4EEEEviT0_T1_ --------------------------
	.section	.nv.info._ZN2at6native29vectorized_elementwise_kernelILi8EZZZNS0_54_GLOBAL__N__d8c5977b_16_LinearAlgebra_cu_9e10b42f_321716addr_kernel_cudaERNS_14TensorIteratorERKN3c106ScalarES8_ENKUlvE_clEvENKUlvE7_clEvEUlNS5_7complexIfEESC_SC_E0_St5arrayIPcLm4EEEEviT0_T1_,"",@"SHT_CUDA_INFO"
	.sectionflags	@""
	.align	4


	//----- nvinfo : EIATTR_CUDA_API_VERSION
	.align		4
        /*0000*/ 	.byte	0x04, 0x37
        /*0002*/ 	.short	(.L_1744 - .L_1743)
.L_1743:
        /*0004*/ 	.word	0x00000082


	//----- nvinfo : EIATTR_SW2861232_WAR
	.align		4
.L_1744:
        /*0008*/ 	.byte	0x01, 0x35
	.zero		2


	//----- nvinfo : EIATTR_PARAM_CBANK
	.align		4
        /*000c*/ 	.byte	0x04, 0x0a
        /*000e*/ 	.short	(.L_1746 - .L_1745)
	.align		4
.L_1745:
        /*0010*/ 	.word	index@(.nv.constant0._ZN2at6native29vectorized_elementwise_kernelILi8EZZZNS0_54_GLOBAL__N__d8c5977b_16_LinearAlgebra_cu_9e10b42f_321716addr_kernel_cudaERNS_14TensorIteratorERKN3c106ScalarES8_ENKUlvE_clEvENKUlvE7_clEvEUlNS5_7complexIfEESC_SC_E0_St5arrayIPcLm4EEEEviT0_T1_)
        /*0014*/ 	.short	0x0160
        /*0016*/ 	.short	0x0040


	//----- nvinfo : EIATTR_CBANK_PARAM_SIZE
	.align		4
.L_1746:
        /*0018*/ 	.byte	0x03, 0x19
        /*001a*/ 	.short	0x0040


	//----- nvinfo : EIATTR_KPARAM_INFO
	.align		4
        /*001c*/ 	.byte	0x04, 0x17
        /*001e*/ 	.short	(.L_1748 - .L_1747)
.L_1747:
        /*0020*/ 	.word	0x00000000
        /*0024*/ 	.short	0x0002
        /*0026*/ 	.short	0x0020
        /*0028*/ 	.byte	0x00, 0xf0, 0x81, 0x00


	//----- nvinfo : EIATTR_KPARAM_INFO
	.align		4
.L_1748:
        /*002c*/ 	.byte	0x04, 0x17
        /*002e*/ 	.short	(.L_1750 - .L_1749)
.L_1749:
        /*0030*/ 	.word	0x00000000
        /*0034*/ 	.short	0x0001
        /*0036*/ 	.short	0x0008
        /*0038*/ 	.byte	0x00, 0xf0, 0x61, 0x00


	//----- nvinfo : EIATTR_KPARAM_INFO
	.align		4
.L_1750:
        /*003c*/ 	.byte	0x04, 0x17
        /*003e*/ 	.short	(.L_1752 - .L_1751)
.L_1751:
        /*0040*/ 	.word	0x00000000
        /*0044*/ 	.short	0x0000
        /*0046*/ 	.short	0x0000
        /*0048*/ 	.byte	0x00, 0xf0, 0x11, 0x00


	//----- nvinfo : EIATTR_MAXREG_COUNT
	.align		4
.L_1752:
        /*004c*/ 	.byte	0x03, 0x1b
        /*004e*/ 	.short	0x00ff


	//----- nvinfo : EIATTR_MERCURY_ISA_VERSION
	.align		4
        /*0050*/ 	.byte	0x03, 0x5f
        /*0052*/ 	.short	0x0000


	//----- nvinfo : EIATTR_EXIT_INSTR_OFFSETS
	.align		4
        /*0054*/ 	.byte	0x04, 0x1c
        /*0056*/ 	.short	(.L_1754 - .L_1753)


	//   ....[0]....
.L_1753:
        /*0058*/ 	.word	0x00000010


	//----- nvinfo : EIATTR_MAX_THREADS
	.align		4
.L_1754:
        /*005c*/ 	.byte	0x04, 0x05
        /*005e*/ 	.short	(.L_1756 - .L_1755)
.L_1755:
        /*0060*/ 	.word	0x00000080
        /*0064*/ 	.word	0x00000001
        /*0068*/ 	.word	0x00000001
.L_1756:


//--------------------- .nv.info._ZN2at6native18elementwise_kernelILi128ELi4EZNS0_15gpu_kernel_implIZZZNS0_54_GLOBAL__N__d8c5977b_16_LinearAlgebra_cu_9e10b42f_321716addr_kernel_cudaERNS_14TensorIteratorERKN3c106ScalarES9_ENKUlvE_clEvENKUlvE7_clEvEUlNS6_7complexIfEESD_SD_E_EEvRNS_18TensorIteratorBaseERKT_EUliE_EEviT1_ --------------------------
	.section	.nv.info._ZN2at6native18elementwise_kernelILi128ELi4EZNS0_15gpu_kernel_implIZZZNS0_54_GLOBAL__N__d8c5977b_16_LinearAlgebra_cu_9e10b42f_321716addr_kernel_cudaERNS_14TensorIteratorERKN3c106ScalarES9_ENKUlvE_clEvENKUlvE7_clEvEUlNS6_7complexIfEESD_SD_E_EEvRNS_18TensorIteratorBaseERKT_EUliE_EEviT1_,"",@"SHT_CUDA_INFO"
	.sectionflags	@""
	.align	4


	//----- nvinfo : EIATTR_CUDA_API_VERSION
	.align		4
        /*0000*/ 	.byte	0x04, 0x37
        /*0002*/ 	.short	(.L_1758 - .L_1757)
.L_1757:
        /*0004*/ 	.word	0x00000082


	//----- nvinfo : EIATTR_SW2861232_WAR
	.align		4
.L_1758:
        /*0008*/ 	.byte	0x01, 0x35
	.zero		2


	//----- nvinfo : EIATTR_PARAM_CBANK
	.align		4
        /*000c*/ 	.byte	0x04, 0x0a
        /*000e*/ 	.short	(.L_1760 - .L_1759)
	.align		4
.L_1759:
        /*0010*/ 	.word	index@(.nv.constant0._ZN2at6native18elementwise_kernelILi128ELi4EZNS0_15gpu_kernel_implIZZZNS0_54_GLOBAL__N__d8c5977b_16_LinearAlgebra_cu_9e10b42f_321716addr_kernel_cudaERNS_14TensorIteratorERKN3c106ScalarES9_ENKUlvE_clEvENKUlvE7_clEvEUlNS6_7complexIfEESD_SD_E_EEvRNS_18TensorIteratorBaseERKT_EUliE_EEviT1_)
        /*0014*/ 	.short	0x0160
        /*0016*/ 	.short	0x0308


	//----- nvinfo : EIATTR_CBANK_PARAM_SIZE
	.align		4
.L_1760:
        /*0018*/ 	.byte	0x03, 0x19
        /*001a*/ 	.short	0x0308


	//----- nvinfo : EIATTR_KPARAM_INFO
	.align		4
        /*001c*/ 	.byte	0x04, 0x17
        /*001e*/ 	.short	(.L_1762 - .L_1761)
.L_1761:
        /*0020*/ 	.word	0x00000000
        /*0024*/ 	.short	0x0001
        /*0026*/ 	.short	0x0008
        /*0028*/ 	.byte	0x00, 0xf0, 0x01, 0x0c


	//----- nvinfo : EIATTR_KPARAM_INFO
	.align		4
.L_1762:
        /*002c*/ 	.byte	0x04, 0x17
        /*002e*/ 	.short	(.L_1764 - .L_1763)
.L_1763:
        /*0030*/ 	.word	0x00000000
        /*0034*/ 	.short	0x0000
        /*0036*/ 	.short	0x0000
        /*0038*/ 	.byte	0x00, 0xf0, 0x11, 0x00


	//----- nvinfo : EIATTR_MAXREG_COUNT
	.align		4
.L_1764:
        /*003c*/ 	.byte	0x03, 0x1b
        /*003e*/ 	.short	0x0080


	//----- nvinfo : EIATTR_EXTERNS
	.align		4
        /*0040*/ 	.byte	0x04, 0x0f
        /*0042*/ 	.short	(.L_1766 - .L_1765)


	//   ....[0]....
	.align		4
.L_1765:
        /*0044*/ 	.word	index@(__assertfail)


	//----- nvinfo : EIATTR_MERCURY_ISA_VERSION
	.align		4
.L_1766:
        /*0048*/ 	.byte	0x03, 0x5f
        /*004a*/ 	.short	0x0000


	//----- nvinfo : EIATTR_SYSCALL_OFFSETS
	.align		4
        /*004c*/ 	.byte	0x04, 0x46
        /*004e*/ 	.short	(.L_1768 - .L_1767)


	//   ....[0]....
.L_1767:
        /*0050*/ 	.word	0x00001240


	//   ....[1]....
        /*0054*/ 	.word	0x00002100


	//   ....[2]....
        /*0058*/ 	.word	0x00003060


	//   ....[3]....
        /*005c*/ 	.word	0x00003f90


	//   ....[4]....
        /*0060*/ 	.word	0x00005210


	//   ....[5]....
        /*0064*/ 	.word	0x000060d0


	//   ....[6]....
        /*0068*/ 	.word	0x00007030


	//   ....[7]....
        /*006c*/ 	.word	0x00007f60


	//   ....[8]....
        /*0070*/ 	.word	0x000091b0


	//   ....[9]....
        /*0074*/ 	.word	0x0000a070


	//   ....[10]....
        /*0078*/ 	.word	0x0000afd0


	//   ....[11]....
        /*007c*/ 	.word	0x0000bf00


	//   ....[12]....
        /*0080*/ 	.word	0x0000d150


	//   ....[13]....
        /*0084*/ 	.word	0x0000e010


	//   ....[14]....
        /*0088*/ 	.word	0x0000ef70


	//   ....[15]....
        /*008c*/ 	.word	0x0000fea0


	//----- nvinfo : EIATTR_EXIT_INSTR_OFFSETS
	.align		4
.L_1768:
        /*0090*/ 	.byte	0x04, 0x1c
        /*0092*/ 	.short	(.L_1770 - .L_1769)


	//   ....[0]....
.L_1769:
        /*0094*/ 	.word	0x0000bfa0


	//   ....[1]....
        /*0098*/ 	.word	0x0000f180


	//   ....[2]....
        /*009c*/ 	.word	0x0000f1c0


	//   ....[3]....
        /*00a0*/ 	.word	0x0000f250


	//   ....[4]....
        /*00a4*/ 	.word	0x0000f280


	//   ....[5]....
        /*00a8*/ 	.word	0x0000f2b0


	//   ....[6]....
        /*00ac*/ 	.word	0x0000f330


	//   ....[7]....
        /*00b0*/ 	.word	0x0000f360


	//   ....[8]....
        /*00b4*/ 	.word	0x0000f3e0


	//   ....[9]....
        /*00b8*/ 	.word	0x0000f410


	//   ....[10]....
        /*00bc*/ 	.word	0x0000f450


	//   ....[11]....
        /*00c0*/ 	.word	0x0000f530


	//   ....[12]....
        /*00c4*/ 	.word	0x0000f590


	//   ....[13]....
        /*00c8*/ 	.word	0x0000f710


	//   ....[14]....
        /*00cc*/ 	.word	0x0000f860


	//   ....[15]....
        /*00d0*/ 	.word	0x0000f890


	//   ....[16]....
        /*00d4*/ 	.word	0x0000f940


	//   ....[17]....
        /*00d8*/ 	.word	0x0000fab0


	//   ....[18]....
        /*00dc*/ 	.word	0x0000fc20


	//   ....[19]....
        /*00e0*/ 	.word	0x0000fd70


	//   ....[20]....
        /*00e4*/ 	.word	0x0000feb0


	//   ....[21]....
        /*00e8*/ 	.word	0x0000fee0


	//   ....[22]....
        /*00ec*/ 	.word	0x0000ff10


	//----- nvinfo : EIATTR_MAX_THREADS
	.align		4
.L_1770:
        /*00f0*/ 	.byte	0x04, 0x05
        /*00f2*/ 	.short	(.L_1772 - .L_1771)
.L_1771:
        /*00f4*/ 	.word	0x00000080
        /*00f8*/ 	.word	0x00000001
        /*00fc*/ 	.word	0x00000001


	//----- nvinfo : EIATTR_CRS_STACK_SIZE
	.align		4
.L_1772:
        /*0100*/ 	.byte	0x04, 0x1e
        /*0102*/ 	.short	(.L_1774 - .L_1773)
.L_1773:
        /*0104*/ 	.word	0x00000000
.L_1774:


//--------------------- .nv.info._ZN2at6native27unrolled_elementwise_kernelIZZZNS0_54_GLOBAL__N__d8c5977b_16_LinearAlgebra_cu_9e10b42f_321716addr_kernel_cudaERNS_14TensorIteratorERKN3c106ScalarES8_ENKUlvE_clEvENKUlvE7_clEvEUlNS5_7complexIfEESC_SC_E_St5arrayIPcLm4EELi4E23TrivialOffsetCalculatorILi3EjESH_ILi1EjENS0_6memory12LoadWithCastILi3EEENSK_13StoreWithCastILi1EEEEEviT_T0_T2_T3_T4_T5_ --------------------------
	.section	.nv.info._ZN2at6native27unrolled_elementwise_kernelIZZZNS0_54_GLOBAL__N__d8c5977b_16_LinearAlgebra_cu_9e10b42f_321716addr_kernel_cudaERNS_14TensorIteratorERKN3c106ScalarES8_ENKUlvE_clEvENKUlvE7_clEvEUlNS5_7complexIfEESC_SC_E_St5arrayIPcLm4EELi4E23TrivialOffsetCalculatorILi3EjESH_ILi1EjENS0_6memory12LoadWithCastILi3EEENSK_13StoreWithCastILi1EEEEEviT_T0_T2_T3_T4_T5_,"",@"SHT_CUDA_INFO"
	.sectionflags	@""
	.align	4


	//----- nvinfo : EIATTR_CUDA_API_VERSION
	.align		4
        /*0000*/ 	.byte	0x04, 0x37
        /*0002*/ 	.short	(.L_1776 - .L_1775)
.L_1775:
        /*0004*/ 	.word	0x00000082


	//----- nvinfo : EIATTR_SW2861232_WAR
	.align		4
.L_1776:
        /*0008*/ 	.byte	0x01, 0x35
	.zero		2


	//----- nvinfo : EIATTR_PARAM_CBANK
	.align		4
        /*000c*/ 	.byte	0x04, 0x0a
        /*000e*/ 	.short	(.L_1778 - .L_1777)
	.align		4
.L_1777:
        /*0010*/ 	.word	index@(.nv.constant0._ZN2at6native27unrolled_elementwise_kernelIZZZNS0_54_GLOBAL__N__d8c5977b_16_LinearAlgebra_cu_9e10b42f_321716addr_kernel_cudaERNS_14TensorIteratorERKN3c106ScalarES8_ENKUlvE_clEvENKUlvE7_clEvEUlNS5_7complexIfEESC_SC_E_St5arrayIPcLm4EELi4E23TrivialOffsetCalculatorILi3EjESH_ILi1EjENS0_6memory12LoadWithCastILi3EEENSK_13StoreWithCastILi1EEEEEviT_T0_T2_T3_T4_T5_)
        /*0014*/ 	.short	0x0160
        /*0016*/ 	.short	0x0054


	//----- nvinfo : EIATTR_CBANK_PARAM_SIZE
	.align		4
.L_1778:
        /*0018*/ 	.byte	0x03, 0x19
        /*001a*/ 	.short	0x0054


	//----- nvinfo : EIATTR_KPARAM_INFO
	.align		4
        /*001c*/ 	.byte	0x04, 0x17
        /*001e*/ 	.short	(.L_1780 - .L_1779)
.L_1779:
        /*0020*/ 	.word	0x00000000
        /*0024*/ 	.short	0x0006
        /*0026*/ 	.short	0x004c
        /*0028*/ 	.byte	0x00, 0xf0, 0x21, 0x00


	//----- nvinfo : EIATTR_KPARAM_INFO
	.align		4
.L_1780:
        /*002c*/ 	.byte	0x04, 0x17
        /*002e*/ 	.short	(.L_1782 - .L_1781)
.L_1781:
        /*0030*/ 	.word	0x00000000
        /*0034*/ 	.short	0x0005
        /*0036*/ 	.short	0x003c
        /*0038*/ 	.byte	0x00, 0xf0, 0x41, 0x00


	//----- nvinfo : EIATTR_KPARAM_INFO
	.align		4
.L_1782:
        /*003c*/ 	.byte	0x04, 0x17
        /*003e*/ 	.short	(.L_1784 - .L_1783)
.L_1783:
        /*0040*/ 	.word	0x00000000
        /*0044*/ 	.short	0x0004
        /*0046*/ 	.short	0x0039
        /*0048*/ 	.byte	0x00, 0xf0, 0x05, 0x00


	//----- nvinfo : EIATTR_KPARAM_INFO
	.align		4
.L_1784:
        /*004c*/ 	.byte	0x04, 0x17
        /*004e*/ 	.short	(.L_1786 - .L_1785)
.L_1785:
        /*0050*/ 	.word	0x00000000
        /*0054*/ 	.short	0x0003
        /*0056*/ 	.short	0x0038
        /*0058*/ 	.byte	0x00, 0xf0, 0x05, 0x00


	//----- nvinfo : EIATTR_KPARAM_INFO
	.align		4
.L_1786:
        /*005c*/ 	.byte	0x04, 0x17
        /*005e*/ 	.short	(.L_1788 - .L_1787)
.L_1787:
        /*0060*/ 	.word	0x00000000
        /*0064*/ 	.short	0x0002
        /*0066*/ 	.short	0x0018
        /*0068*/ 	.byte	0x00, 0xf0, 0x81, 0x00


	//----- nvinfo : EIATTR_KPARAM_INFO
	.align		4
.L_1788:
        /*006c*/ 	.byte	0x04, 0x17
        /*006e*/ 	.short	(.L_1790 - .L_1789)
.L_1789:
        /*0070*/ 	.word	0x00000000
        /*0074*/ 	.short	0x0001
        /*0076*/ 	.short	0x0008
        /*0078*/ 	.byte	0x00, 0xf0, 0x41, 0x00


	//----- nvinfo : EIATTR_KPARAM_INFO
	.align		4
.L_1790:
        /*007c*/ 	.byte	0x04, 0x17
        /*007e*/ 	.short	(.L_1792 - .L_1791)
.L_1791:
        /*0080*/ 	.word	0x00000000
        /*0084*/ 	.short	0x0000
        /*0086*/ 	.short	0x0000
        /*0088*/ 	.byte	0x00, 0xf0, 0x11, 0x00


	//----- nvinfo : EIATTR_MAXREG_COUNT
	.align		4
.L_1792:
        /*008c*/ 	.byte	0x03, 0x1b
        /*008e*/ 	.short	0x00ff


	//----- nvinfo : EIATTR_EXTERNS
	.align		4
        /*0090*/ 	.byte	0x04, 0x0f
        /*0092*/ 	.short	(.L_1794 - .L_1793)


	//   ....[0]....
	.align		4
.L_1793:
        /*0094*/ 	.word	index@(__assertfail)


	//----- nvinfo : EIATTR_MERCURY_ISA_VERSION
	.align		4
.L_1794:
        /*0098*/ 	.byte	0x03, 0x5f
        /*009a*/ 	.short	0x0000


	//----- nvinfo : EIATTR_SYSCALL_OFFSETS
	.align		4
        /*009c*/ 	.byte	0x04, 0x46
        /*009e*/ 	.short	(.L_1796 - .L_1795)


	//   ....[0]....
.L_1795:
        /*00a0*/ 	.word	0x000002a0


	//   ....[1]....
        /*00a4*/ 	.word	0x00001160


	//   ....[2]....
        /*00a8*/ 	.word	0x000020c0


	//   ....[3]....
        /*00ac*/ 	.word	0x00002390


	//   ....[4]....
        /*00b0*/ 	.word	0x00003250


	//   ....[5]....
        /*00b4*/ 	.word	0x000041b0


	//   ....[6]....
        /*00b8*/ 	.word	0x00004490


	//   ....[7]....
        /*00bc*/ 	.word	0x00005350


	//   ....[8]....
        /*00c0*/ 	.word	0x000062b0


	//   ....[9]....
        /*00c4*/ 	.word	0x00006580


	//   ....[10]....
        /*00c8*/ 	.word	0x00007440


	//   ....[11]....
        /*00cc*/ 	.word	0x00008390


	//   ....[12]....
        /*00d0*/ 	.word	0x00009690


	//   ....[13]....
        /*00d4*/ 	.word	0x0000a5b0


	//   ....[14]....
        /*00d8*/ 	.word	0x0000b490


	//   ....[15]....
        /*00dc*/ 	.word	0x0000c370


	//----- nvinfo : EIATTR_EXIT_INSTR_OFFSETS
	.align		4
.L_1796:
        /*00e0*/ 	.byte	0x04, 0x1c
        /*00e2*/ 	.short	(.L_1798 - .L_1797)


	//   ....[0]....
.L_1797:
        /*00e4*/ 	.word	0x0000b530


	//   ....[1]....
        /*00e8*/ 	.word	0x0000b650


	//   ....[2]....
        /*00ec*/ 	.word	0x0000b690


	//   ....[3]....
        /*00f0*/ 	.word	0x0000b720


	//   ....[4]....
        /*00f4*/ 	.word	0x0000b750


	//   ....[5]....
        /*00f8*/ 	.word	0x0000b780


	//   ....[6]....
        /*00fc*/ 	.word	0x0000b800


	//   ....[7]....
        /*0100*/ 	.word	0x0000b830


	//   ....[8]....
        /*0104*/ 	.word	0x0000b8b0


	//   ....[9]....
        /*0108*/ 	.word	0x0000b8e0


	//   ....[10]....
        /*010c*/ 	.word	0x0000b920


	//   ....[11]....
        /*0110*/ 	.word	0x0000ba00


	//   ....[12]....
        /*0114*/ 	.word	0x0000ba60


	//   ....[13]....
        /*0118*/ 	.word	0x0000bbe0


	//   ....[14]....
        /*011c*/ 	.word	0x0000bd30


	//   ....[15]....
        /*0120*/ 	.word	0x0000bd60


	//   ....[16]....
        /*0124*/ 	.word	0x0000be10


	//   ....[17]....
        /*0128*/ 	.word	0x0000bf80


	//   ....[18]....
        /*012c*/ 	.word	0x0000c0f0


	//   ....[19]....
        /*0130*/ 	.word	0x0000c240


	//   ....[20]....
        /*0134*/ 	.word	0x0000c380


	//   ....[21]....
        /*0138*/ 	.word	0x0000c3b0


	//   ....[22]....
        /*013c*/ 	.word	0x0000c3e0


	//----- nvinfo : EIATTR_MAX_THREADS
	.align		4
.L_1798:
        /*0140*/ 	.byte	0x04, 0x05
        /*0142*/ 	.short	(.L_1800 - .L_1799)
.L_1799:
        /*0144*/ 	.word	0x00000080
        /*0148*/ 	.word	0x00000001
        /*014c*/ 	.word	0x00000001


	//----- nvinfo : EIATTR_CRS_STACK_SIZE
	.align		4
.L_1800:
        /*0150*/ 	.byte	0x04, 0x1e
        /*0152*/ 	.short	(.L_1802 - .L_1801)
.L_1801:
        /*0154*/ 	.word	0x00000000
.L_1802:


//--------------------- .nv.info._ZN2at6native18elementwise_kernelILi128ELi2EZNS0_22gpu_kernel_impl_nocastIZZZNS0_54_GLOBAL__N__d8c5977b_16_LinearAlgebra_cu_9e10b42f_321716addr_kernel_cudaERNS_14TensorIteratorERKN3c106ScalarES9_ENKUlvE_clEvENKUlvE7_clEvEUlNS6_7complexIfEESD_SD_E_EEvRNS_18TensorIteratorBaseERKT_EUliE_EEviT1_ --------------------------
	.section	.nv.info._ZN2at6native18elementwise_kernelILi128ELi2EZNS0_22gpu_kernel_impl_nocastIZZZNS0_54_GLOBAL__N__d8c5977b_16_LinearAlgebra_cu_9e10b42f_321716addr_kernel_cudaERNS_14TensorIteratorERKN3c106ScalarES9_ENKUlvE_clEvENKUlvE7_clEvEUlNS6_7complexIfEESD_SD_E_EEvRNS_18TensorIteratorBaseERKT_EUliE_EEviT1_,"",@"SHT_CUDA_INFO"
	.sectionflags	@""
	.align	4


	//----- nvinfo : EIATTR_CUDA_API_VERSION
	.align		4
        /*0000*/ 	.byte	0x04, 0x37
        /*0002*/ 	.short	(.L_1804 - .L_1803)
.L_1803:
        /*0004*/ 	.word	0x00000082


	//----- nvinfo : EIATTR_SW2861232_WAR
	.align		4
.L_1804:
        /*0008*/ 	.byte	0x01, 0x35
	.zero		2


	//----- nvinfo : EIATTR_PARAM_CBANK
	.align		4
        /*000c*/ 	.byte	0x04, 0x0a
        /*000e*/ 	.short	(.L_1806 - .L_1805)
	.align		4
.L_1805:
        /*0010*/ 	.word	index@(.nv.constant0._ZN2at6native18elementwise_kernelILi128ELi2EZNS0_22gpu_kernel_impl_nocastIZZZNS0_54_GLOBAL__N__d8c5977b_16_LinearAlgebra_cu_9e10b42f_321716addr_kernel_cudaERNS_14TensorIteratorERKN3c106ScalarES9_ENKUlvE_clEvENKUlvE7_clEvEUlNS6_7complexIfEESD_SD_E_EEvRNS_18TensorIteratorBaseERKT_EUliE_EEviT1_)
        /*0014*/ 	.short	0x0160
        /*0016*/ 	.short	0x0300


	//----- nvinfo : EIATTR_CBANK_PARAM_SIZE
	.align		4
.L_1806:
        /*0018*/ 	.byte	0x03, 0x19
        /*001a*/ 	.short	0x0300


	//----- nvinfo : EIATTR_KPARAM_INFO
	.align		4
        /*001c*/ 	.byte	0x04, 0x17
        /*001e*/ 	.short	(.L_1808 - .L_1807)
.L_1807:
        /*0020*/ 	.word	0x00000000
        /*0024*/ 	.short	0x0001
        /*0026*/ 	.short	0x0008
        /*0028*/ 	.byte	0x00, 0xf0, 0xe1, 0x0b


	//----- nvinfo : EIATTR_KPARAM_INFO
	.align		4
.L_1808:
        /*002c*/ 	.byte	0x04, 0x17
        /*002e*/ 	.short	(.L_1810 - .L_1809)
.L_1809:
        /*0030*/ 	.word	0x00000000
        /*0034*/ 	.short	0x0000
        /*0036*/ 	.short	0x0000
        /*0038*/ 	.byte	0x00, 0xf0, 0x11, 0x00


	//----- nvinfo : EIATTR_MAXREG_COUNT
	.align		4
.L_1810:
        /*003c*/ 	.byte	0x03, 0x1b
        /*003e*/ 	.short	0x0080


	//----- nvinfo : EIATTR_MERCURY_ISA_VERSION
	.align		4
        /*0040*/ 	.byte	0x03, 0x5f
        /*0042*/ 	.short	0x0000


	//----- nvinfo : EIATTR_EXIT_INSTR_OFFSETS
	.align		4
        /*0044*/ 	.byte	0x04, 0x1c
        /*0046*/ 	.short	(.L_1812 - .L_1811)


	//   ....[0]....
.L_1811:
        /*0048*/ 	.word	0x00001190


	//   ....[1]....
        /*004c*/ 	.word	0x00002280


	//----- nvinfo : EIATTR_MAX_THREADS
	.align		4
.L_1812:
        /*0050*/ 	.byte	0x04, 0x05
        /*0052*/ 	.short	(.L_1814 - .L_1813)
.L_1813:
        /*0054*/ 	.word	0x00000080
        /*0058*/ 	.word	0x00000001
        /*005c*/ 	.word	0x00000001


	//----- nvinfo : EIATTR_CRS_STACK_SIZE
	.align		4
.L_1814:
        /*0060*/ 	.byte	0x04, 0x1e
        /*0062*/ 	.short	(.L_1816 - .L_1815)
.L_1815:
        /*0064*/ 	.word	0x00000000
.L_1816:


//--------------------- .nv.info._ZN2at6native27unrolled_elementwise_kernelIZZZNS0_54_GLOBAL__N__d8c5977b_16_LinearAlgebra_cu_9e10b42f_321716addr_kernel_cudaERNS_14TensorIteratorERKN3c106ScalarES8_ENKUlvE_clEvENKUlvE7_clEvEUlNS5_7complexIfEESC_SC_E_St5arrayIPcLm4EELi4E23TrivialOffsetCalculatorILi3EjESH_ILi1EjENS0_6memory15LoadWithoutCastENSK_16StoreWithoutCastEEEviT_T0_T2_T3_T4_T5_ --------------------------
	.section	.nv.info._ZN2at6native27unrolled_elementwise_kernelIZZZNS0_54_GLOBAL__N__d8c5977b_16_LinearAlgebra_cu_9e10b42f_321716addr_kernel_cudaERNS_14TensorIteratorERKN3c106ScalarES8_ENKUlvE_clEvENKUlvE7_clEvEUlNS5_7complexIfEESC_SC_E_St5arrayIPcLm4EELi4E23TrivialOffsetCalculatorILi3EjESH_ILi1EjENS0_6memory15LoadWithoutCastENSK_16StoreWithoutCastEEEviT_T0_T2_T3_T4_T5_,"",@"SHT_CUDA_INFO"
	.sectionflags	@""
	.align	4


	//----- nvinfo : EIATTR_CUDA_API_VERSION
	.align		4
        /*0000*/ 	.byte	0x04, 0x37
        /*0002*/ 	.short	(.L_1818 - .L_1817)
.L_1817:
        /*0004*/ 	.word	0x00000082


	//----- nvinfo : EIATTR_SW2861232_WAR
	.align		4
.L_1818:
        /*0008*/ 	.byte	0x01, 0x35
	.zero		2


	//----- nvinfo : EIATTR_PARAM_CBANK
	.align		4
        /*000c*/ 	.byte	0x04, 0x0a
        /*000e*/ 	.short	(.L_1820 - .L_1819)
	.align		4
.L_1819:
        /*0010*/ 	.word	index@(.nv.constant0._ZN2at6native27unrolled_elementwise_kernelIZZZNS0_54_GLOBAL__N__d8c5977b_16_LinearAlgebra_cu_9e10b42f_321716addr_kernel_cudaERNS_14TensorIteratorERKN3c106ScalarES8_ENKUlvE_clEvENKUlvE7_clEvEUlNS5_7complexIfEESC_SC_E_St5arrayIPcLm4EELi4E23TrivialOffsetCalculatorILi3EjESH_ILi1EjENS0_6memory15LoadWithoutCastENSK_16StoreWithoutCastEEEviT_T0_T2_T3_T4_T5_)
        /*0014*/ 	.short	0x0160
        /*0016*/ 	.short	0x003c


	//----- nvinfo : EIATTR_CBANK_PARAM_SIZE
	.align		4
.L_1820:
        /*0018*/ 	.byte	0x03, 0x19
        /*001a*/ 	.short	0x003c


	//----- nvinfo : EIATTR_KPARAM_INFO
	.align		4
        /*001c*/ 	.byte	0x04, 0x17
        /*001e*/ 	.short	(.L_1822 - .L_1821)
.L_1821:
        /*0020*/ 	.word	0x00000000
        /*0024*/ 	.short	0x0006
        /*0026*/ 	.short	0x003b
        /*0028*/ 	.byte	0x00, 0xf0, 0x05, 0x00


	//----- nvinfo : EIATTR_KPARAM_INFO
	.align		4
.L_1822:
        /*002c*/ 	.byte	0x04, 0x17
        /*002e*/ 	.short	(.L_1824 - .L_1823)
.L_1823:
        /*0030*/ 	.word	0x00000000
        /*0034*/ 	.short	0x0005
        /*0036*/ 	.short	0x003a
        /*0038*/ 	.byte	0x00, 0xf0, 0x05, 0x00


	//----- nvinfo : EIATTR_KPARAM_INFO
	.align		4
.L_1824:
        /*003c*/ 	.byte	0x04, 0x17
        /*003e*/ 	.short	(.L_1826 - .L_1825)
.L_1825:
        /*0040*/ 	.word	0x00000000
        /*0044*/ 	.short	0x0004
        /*0046*/ 	.short	0x0039
        /*0048*/ 	.byte	0x00, 0xf0, 0x05, 0x00


	//----- nvinfo : EIATTR_KPARAM_INFO
	.align		4
.L_1826:
        /*004c*/ 	.byte	0x04, 0x17
        /*004e*/ 	.short	(.L_1828 - .L_1827)
.L_1827:
        /*0050*/ 	.word	0x00000000
        /*0054*/ 	.short	0x0003
        /*0056*/ 	.short	0x0038
        /*0058*/ 	.byte	0x00, 0xf0, 0x05, 0x00


	//----- nvinfo : EIATTR_KPARAM_INFO
	.align		4
.L_1828:
        /*005c*/ 	.byte	0x04, 0x17
        /*005e*/ 	.short	(.L_1830 - .L_1829)
.L_1829:
        /*0060*/ 	.word	0x00000000
        /*0064*/ 	.short	0x0002
        /*0066*/ 	.short	0x0018
        /*0068*/ 	.byte	0x00, 0xf0, 0x81, 0x00


	//----- nvinfo : EIATTR_KPARAM_INFO
	.align		4
.L_1830:
        /*006c*/ 	.byte	0x04, 0x17
        /*006e*/ 	.short	(.L_1832 - .L_1831)
.L_1831:
        /*0070*/ 	.word	0x00000000
        /*0074*/ 	.short	0x0001
        /*0076*/ 	.short	0x0008
        /*0078*/ 	.byte	0x00, 0xf0, 0x41, 0x00


	//----- nvinfo : EIATTR_KPARAM_INFO
	.align		4
.L_1832:
        /*007c*/ 	.byte	0x04, 0x17
        /*007e*/ 	.short	(.L_1834 - .L_1833)
.L_1833:
        /*0080*/ 	.word	0x00000000
        /*0084*/ 	.short	0x0000
        /*0086*/ 	.short	0x0000
        /*0088*/ 	.byte	0x00, 0xf0, 0x11, 0x00


	//----- nvinfo : EIATTR_MAXREG_COUNT
	.align		4
.L_1834:
        /*008c*/ 	.byte	0x03, 0x1b
        /*008e*/ 	.short	0x00ff


	//----- nvinfo : EIATTR_MERCURY_ISA_VERSION
	.align		4
        /*0090*/ 	.byte	0x03, 0x5f
        /*0092*/ 	.short	0x0000


	//----- nvinfo : EIATTR_EXIT_INSTR_OFFSETS
	.align		4
        /*0094*/ 	.byte	0x04, 0x1c
        /*0096*/ 	.short	(.L_1836 - .L_1835)


	//   ....[0]....
.L_1835:
        /*0098*/ 	.word	0x00000690


	//   ....[1]....
        /*009c*/ 	.word	0x00000730


	//----- nvinfo : EIATTR_MAX_THREADS
	.align		4
.L_1836:
        /*00a0*/ 	.byte	0x04, 0x05
        /*00a2*/ 	.short	(.L_1838 - .L_1837)
.L_1837:
        /*00a4*/ 	.word	0x00000080
        /*00a8*/ 	.word	0x00000001
        /*00ac*/ 	.word	0x00000001


	//----- nvinfo : EIATTR_CRS_STACK_SIZE
	.align		4
.L_1838:
        /*00b0*/ 	.byte	0x04, 0x1e
        /*00b2*/ 	.short	(.L_1840 - .L_1839)
.L_1839:
        /*00b4*/ 	.word	0x00000000
.L_1840:


//--------------------- .nv.info._ZN2at6native29vectorized_elementwise_kernelILi2EZZZNS0_54_GLOBAL__N__d8c5977b_16_LinearAlgebra_cu_9e10b42f_321716addr_kernel_cudaERNS_14TensorIteratorERKN3c106ScalarES8_ENKUlvE_clEvENKUlvE7_clEvEUlNS5_7complexIfEESC_SC_E_St5arrayIPcLm4EEEEviT0_T1_ --------------------------
	.section	.nv.info._ZN2at6native29vectorized_elementwise_kernelILi2EZZZNS0_54_GLOBAL__N__d8c5977b_16_LinearAlgebra_cu_9e10b42f_321716addr_kernel_cudaERNS_14TensorIteratorERKN3c106ScalarES8_ENKUlvE_clEvENKUlvE7_clEvEUlNS5_7complexIfEESC_SC_E_St5arrayIPcLm4EEEEviT0_T1_,"",@"SHT_CUDA_INFO"
	.sectionflags	@""
	.align	4


	//----- nvinfo : EIATTR_CUDA_API_VERSION
	.align		4
        /*0000*/ 	.byte	0x04, 0x37
        /*0002*/ 	.short	(.L_1842 - .L_1841)
.L_1841:
        /*0004*/ 	.word	0x00000082


	//----- nvinfo : EIATTR_SW2861232_WAR
	.align		4
.L_1842:
        /*0008*/ 	.byte	0x01, 0x35
	.zero		2


	//----- nvinfo : EIATTR_PARAM_CBANK
	.align		4
        /*000c*/ 	.byte	0x04, 0x0a
        /*000e*/ 	.short	(.L_1844 - .L_1843)
	.align		4
.L_1843:
        /*0010*/ 	.word	index@(.nv.constant0._ZN2at6native29vectorized_elementwise_kernelILi2EZZZNS0_54_GLOBAL__N__d8c5977b_16_LinearAlgebra_cu_9e10b42f_321716addr_kernel_cudaERNS_14TensorIteratorERKN3c106ScalarES8_ENKUlvE_clEvENKUlvE7_clEvEUlNS5_7complexIfEESC_SC_E_St5arrayIPcLm4EEEEviT0_T1_)
        /*0014*/ 	.short	0x0160
        /*0016*/ 	.short	0x0038


	//----- nvinfo : EIATTR_CBANK_PARAM_SIZE
	.align		4
.L_1844:
        /*0018*/ 	.byte	0x03, 0x19
        /*001a*/ 	.short	0x0038


	//----- nvinfo : EIATTR_KPARAM_INFO
	.align		4
        /*001c*/ 	.byte	0x04, 0x17
        /*001e*/ 	.short	(.L_1846 - .L_1845)
.L_1845:
        /*0020*/ 	.word	0x00000000
        /*0024*/ 	.short	0x0002
        /*0026*/ 	.short	0x0018
        /*0028*/ 	.byte	0x00, 0xf0, 0x81, 0x00


	//----- nvinfo : EIATTR_KPARAM_INFO
	.align		4
.L_1846:
        /*002c*/ 	.byte	0x04, 0x17
        /*002e*/ 	.short	(.L_1848 - .L_1847)
.L_1847:
        /*0030*/ 	.word	0x00000000
        /*0034*/ 	.short	0x0001
        /*0036*/ 	.short	0x0008
        /*0038*/ 	.byte	0x00, 0xf0, 0x41, 0x00


	//----- nvinfo : EIATTR_KPARAM_INFO
	.align		4
.L_1848:
        /*003c*/ 	.byte	0x04, 0x17
        /*003e*/ 	.short	(.L_1850 - .L_1849)
.L_1849:
        /*0040*/ 	.word	0x00000000
        /*0044*/ 	.short	0x0000
        /*0046*/ 	.short	0x0000
        /*0048*/ 	.byte	0x00, 0xf0, 0x11, 0x00


	//----- nvinfo : EIATTR_MAXREG_COUNT
	.align		4
.L_1850:
        /*004c*/ 	.byte	0x03, 0x1b
        /*004e*/ 	.short	0x00ff


	//----- nvinfo : EIATTR_MERCURY_ISA_VERSION
	.align		4
        /*0050*/ 	.byte	0x03, 0x5f
        /*0052*/ 	.short	0x0000


	//----- nvinfo : EIATTR_EXIT_INSTR_OFFSETS
	.align		4
        /*0054*/ 	.byte	0x04, 0x1c
        /*0056*/ 	.short	(.L_1852 - .L_1851)


	//   ....[0]....
.L_1851:
        /*0058*/ 	.word	0x000005b0


	//   ....[1]....
        /*005c*/ 	.word	0x000013c0


	//   ....[2]....
        /*0060*/ 	.word	0x00001410


	//----- nvinfo : EIATTR_MAX_THREADS
	.align		4
.L_1852:
        /*0064*/ 	.byte	0x04, 0x05
        /*0066*/ 	.short	(.L_1854 - .L_1853)
.L_1853:
        /*0068*/ 	.word	0x00000080
        /*006c*/ 	.word	0x00000001
        /*0070*/ 	.word	0x00000001


	//----- nvinfo : EIATTR_CRS_STACK_SIZE
	.align		4
.L_1854:
        /*0074*/ 	.byte	0x04, 0x1e
        /*0076*/ 	.short	(.L_1856 - .L_1855)
.L_1855:
        /*0078*/ 	.word	0x00000000
.L_1856:


//--------------------- .nv.info._ZN2at6native29vectorized_elementwise_kernelILi4EZZZNS0_54_GLOBAL__N__d8c5977b_16_LinearAlgebra_cu_9e10b42f_321716addr_kernel_cudaERNS_14TensorIteratorERKN3c106ScalarES8_ENKUlvE_clEvENKUlvE7_clEvEUlNS5_7complexIfEESC_SC_E_St5arrayIPcLm4EEEEviT0_T1_ --------------------------
	.section	.nv.info._ZN2at6native29vectorized_elementwise_kernelILi4EZZZNS0_54_GLOBAL__N__d8c5977b_16_LinearAlgebra_cu_9e10b42f_321716addr_kernel_cudaERNS_14TensorIteratorERKN3c106ScalarES8_ENKUlvE_clEvENKUlvE7_clEvEUlNS5_7complexIfEESC_SC_E_St5arrayIPcLm4EEEEviT0_T1_,"",@"SHT_CUDA_INFO"
	.sectionflags	@""
	.align	4


	//----- nvinfo : EIATTR_CUDA_API_VERSION
	.align		4
        /*0000*/ 	.byte	0x04, 0x37
        /*0002*/ 	.short	(.L_1858 - .L_1857)
.L_1857:
        /*0004*/ 	.word	0x00000082


	//----- nvinfo : EIATTR_SW2861232_WAR
	.align		4
.L_1858:
        /*0008*/ 	.byte	0x01, 0x35
	.zero		2


	//----- nvinfo : EIATTR_PARAM_CBANK
	.align		4
        /*000c*/ 	.byte	0x04, 0x0a
        /*000e*/ 	.short	(.L_1860 - .L_1859)
	.align		4
.L_1859:
        /*0010*/ 	.word	index@(.nv.constant0._ZN2at6native29vectorized_elementwise_kernelILi4EZZZNS0_54_GLOBAL__N__d8c5977b_16_LinearAlgebra_cu_9e10b42f_321716addr_kernel_cudaERNS_14TensorIteratorERKN3c106ScalarES8_ENKUlvE_clEvENKUlvE7_clEvEUlNS5_7complexIfEESC_SC_E_St5arrayIPcLm4EEEEviT0_T1_)
        /*0014*/ 	.short	0x0160
        /*0016*/ 	.short	0x0038


	//----- nvinfo : EIATTR_CBANK_PARAM_SIZE
	.align		4
.L_1860:
        /*0018*/ 	.byte	0x03, 0x19
        /*001a*/ 	.short	0x0038


	//----- nvinfo : EIATTR_KPARAM_INFO
	.align		4
        /*001c*/ 	.byte	0x04, 0x17
        /*001e*/ 	.short	(.L_1862 - .L_1861)
.L_1861:
        /*0020*/ 	.word	0x00000000
        /*0024*/ 	.short	0x0002
        /*0026*/ 	.short	0x0018
        /*0028*/ 	.byte	0x00, 0xf0, 0x81, 0x00


	//----- nvinfo : EIATTR_KPARAM_INFO
	.align		4
.L_1862:
        /*002c*/ 	.byte	0x04, 0x17
        /*002e*/ 	.short	(.L_1864 - .L_1863)
.L_1863:
        /*0030*/ 	.word	0x00000000
        /*0034*/ 	.short	0x0001
        /*0036*/ 	.short	0x0008
        /*0038*/ 	.byte	0x00, 0xf0, 0x41, 0x00


	//----- nvinfo : EIATTR_KPARAM_INFO
	.align		4
.L_1864:
        /*003c*/ 	.byte	0x04, 0x17
        /*003e*/ 	.short	(.L_1866 - .L_1865)
.L_1865:
        /*0040*/ 	.word	0x00000000
        /*0044*/ 	.short	0x0000
        /*0046*/ 	.short	0x0000
        /*0048*/ 	.byte	0x00, 0xf0, 0x11, 0x00


	//----- nvinfo : EIATTR_MAXREG_COUNT
	.align		4
.L_1866:
        /*004c*/ 	.byte	0x03, 0x1b
        /*004e*/ 	.short	0x00ff


	//----- nvinfo : EIATTR_MERCURY_ISA_VERSION
	.align		4
        /*0050*/ 	.byte	0x03, 0x5f
        /*0052*/ 	.short	0x0000


	//----- nvinfo : EIATTR_EXIT_INSTR_OFFSETS
	.align		4
        /*0054*/ 	.byte	0x04, 0x1c
        /*0056*/ 	.short	(.L_1868 - .L_1867)


	//   ....[0]....
.L_1867:
        /*0058*/ 	.word	0x000005b0


	//   ....[1]....
        /*005c*/ 	.word	0x000013c0


	//   ....[2]....
        /*0060*/ 	.word	0x00001410


	//----- nvinfo : EIATTR_MAX_THREADS
	.align		4
.L_1868:
        /*0064*/ 	.byte	0x04, 0x05
        /*0066*/ 	.short	(.L_1870 - .L_1869)
.L_1869:
        /*0068*/ 	.word	0x00000080
        /*006c*/ 	.word	0x00000001
        /*0070*/ 	.word	0x00000001


	//----- nvinfo : EIATTR_CRS_STACK_SIZE
	.align		4
.L_1870:
        /*0074*/ 	.byte	0x04, 0x1e
        /*0076*/ 	.short	(.L_1872 - .L_1871)
.L_1871:
        /*0078*/ 	.word	0x00000000
.L_1872:


//--------------------- .nv.info._ZN2at6native29vectorized_elementwise_kernelILi8EZZZNS0_54_GLOBAL__N__d8c5977b_16_LinearAlgebra_cu_9e10b42f_321716addr_kernel_cudaERNS_14TensorIteratorERKN3c106ScalarES8_ENKUlvE_clEvENKUlvE7_clEvEUlNS5_7complexIfEESC_SC_E_St5arrayIPcLm4EEEEviT0_T1_ --------------------------
	.section	.nv.info._ZN2at6native29vectorized_elementwise_kernelILi8EZZZNS0_54_GLOBAL__N__d8c5977b_16_LinearAlgebra_cu_9e10b42f_321716addr_kernel_cudaERNS_14TensorIteratorERKN3c106ScalarES8_ENKUlvE_clEvENKUlvE7_clEvEUlNS5_7complexIfEESC_SC_E_St5arrayIPcLm4EEEEviT0_T1_,"",@"SHT_CUDA_INFO"
	.sectionflags	@""
	.align	4


	//----- nvinfo : EIATTR_CUDA_API_VERSION
	.align		4
        /*0000*/ 	.byte	0x04, 0x37
        /*0002*/ 	.short	(.L_1874 - .L_1873)
.L_1873:
        /*0004*/ 	.word	0x00000082


	//----- nvinfo : EIATTR_SW2861232_WAR
	.align		4
.L_1874:
        /*0008*/ 	.byte	0x01, 0x35
	.zero		2


	//----- nvinfo : EIATTR_PARAM_CBANK
	.align		4
        /*000c*/ 	.byte	0x04, 0x0a
        /*000e*/ 	.short	(.L_1876 - .L_1875)
	.align		4
.L_1875:
        /*0010*/ 	.word	index@(.nv.constant0._ZN2at6native29vectorized_elementwise_kernelILi8EZZZNS0_54_GLOBAL__N__d8c5977b_16_LinearAlgebra_cu_9e10b42f_321716addr_kernel_cudaERNS_14TensorIteratorERKN3c106ScalarES8_ENKUlvE_clEvENKUlvE7_clEvEUlNS5_7complexIfEESC_SC_E_St5arrayIPcLm4EEEEviT0_T1_)
        /*0014*/ 	.short	0x0160
        /*0016*/ 	.short	0x0038


	//----- nvinfo : EIATTR_CBANK_PARAM_SIZE
	.align		4
.L_1876:
        /*0018*/ 	.byte	0x03, 0x19
        /*001a*/ 	.short	0x0038


	//----- nvinfo : EIATTR_KPARAM_INFO
	.align		4
        /*001c*/ 	.byte	0x04, 0x17
        /*001e*/ 	.short	(.L_1878 - .L_1877)
.L_1877:
        /*0020*/ 	.word	0x00000000
        /*0024*/ 	.short	0x0002
        /*0026*/ 	.short	0x0018
        /*0028*/ 	.byte	0x00, 0xf0, 0x81, 0x00


	//----- nvinfo : EIATTR_KPARAM_INFO
	.align		4
.L_1878:
        /*002c*/ 	.byte	0x04, 0x17
        /*002e*/ 	.short	(.L_1880 - .L_1879)
.L_1879:
        /*0030*/ 	.word	0x00000000
        /*0034*/ 	.short	0x0001
        /*0036*/ 	.short	0x0008
        /*0038*/ 	.byte	0x00, 0xf0, 0x41, 0x00


	//----- nvinfo : EIATTR_KPARAM_INFO
	.align		4
.L_1880:
        /*003c*/ 	.byte	0x04, 0x17
        /*003e*/ 	.short	(.L_1882 - .L_1881)
.L_1881:
        /*0040*/ 	.word	0x00000000
        /*0044*/ 	.short	0x0000
        /*0046*/ 	.short	0x0000
        /*0048*/ 	.byte	0x00, 0xf0, 0x11, 0x00


	//----- nvinfo : EIATTR_MAXREG_COUNT
	.align		4
.L_1882:
        /*004c*/ 	.byte	0x03, 0x1b
        /*004e*/ 	.short	0x00ff


	//----- nvinfo : EIATTR_MERCURY_ISA_VERSION
	.align		4
        /*0050*/ 	.byte	0x03, 0x5f
        /*0052*/ 	.short	0x0000


	//----- nvinfo : EIATTR_EXIT_INSTR_OFFSETS
	.align		4
        /*0054*/ 	.byte	0x04, 0x1c
        /*0056*/ 	.short	(.L_1884 - .L_1883)


	//   ....[0]....
.L_1883:
        /*0058*/ 	.word	0x00000010


	//----- nvinfo : EIATTR_MAX_THREADS
	.align		4
.L_1884:
        /*005c*/ 	.byte	0x04, 0x05
        /*005e*/ 	.short	(.L_1886 - .L_1885)
.L_1885:
        /*0060*/ 	.word	0x00000080
        /*0064*/ 	.word	0x00000001
        /*0068*/ 	.word	0x00000001
.L_1886:


//--------------------- .nv.info._ZN2at6native18elementwise_kernelILi128ELi4EZNS0_15gpu_kernel_implIZZZNS0_54_GLOBAL__N__d8c5977b_16_LinearAlgebra_cu_9e10b42f_321716addr_kernel_cudaERNS_14TensorIteratorERKN3c106ScalarES9_ENKUlvE_clEvENKUlvE6_clEvEUlNS6_7complexIdEESD_SD_E0_EEvRNS_18TensorIteratorBaseERKT_EUliE_EEviT1_ --------------------------
	.section	.nv.info._ZN2at6native18elementwise_kernelILi128ELi4EZNS0_15gpu_kernel_implIZZZNS0_54_GLOBAL__N__d8c5977b_16_LinearAlgebra_cu_9e10b42f_321716addr_kernel_cudaERNS_14TensorIteratorERKN3c106ScalarES9_ENKUlvE_clEvENKUlvE6_clEvEUlNS6_7complexIdEESD_SD_E0_EEvRNS_18TensorIteratorBaseERKT_EUliE_EEviT1_,"",@"SHT_CUDA_INFO"
	.sectionflags	@""
	.align	4


	//----- nvinfo : EIATTR_CUDA_API_VERSION
	.align		4
        /*0000*/ 	.byte	0x04, 0x37
        /*0002*/ 	.short	(.L_1888 - .L_1887)
.L_1887:
        /*0004*/ 	.word	0x00000082


	//----- nvinfo : EIATTR_SW2861232_WAR
	.align		4
.L_1888:
        /*0008*/ 	.byte	0x01, 0x35
	.zero		2


	//----- nvinfo : EIATTR_PARAM_CBANK
	.align		4
        /*000c*/ 	.byte	0x04, 0x0a
        /*000e*/ 	.short	(.L_1890 - .L_1889)
	.align		4
.L_1889:
        /*0010*/ 	.word	index@(.nv.constant0._ZN2at6native18elementwise_kernelILi128ELi4EZNS0_15gpu_kernel_implIZZZNS0_54_GLOBAL__N__d8c5977b_16_LinearAlgebra_cu_9e10b42f_321716addr_kernel_cudaERNS_14TensorIteratorERKN3c106ScalarES9_ENKUlvE_clEvENKUlvE6_clEvEUlNS6_7complexIdEESD_SD_E0_EEvRNS_18TensorIteratorBaseERKT_EUliE_EEviT1_)
        /*0014*/ 	.short	0x0160
        /*0016*/ 	.short	0x0330


	//----- nvinfo : EIATTR_CBANK_PARAM_SIZE
	.align		4
.L_1890:
        /*0018*/ 	.byte	0x03, 0x19
        /*001a*/ 	.short	0x0330


	//----- nvinfo : EIATTR_KPARAM_INFO
	.align		4
        /*001c*/ 	.byte	0x04, 0x17
        /*001e*/ 	.short	(.L_1892 - .L_1891)
.L_1891:
        /*0020*/ 	.word	0x00000000
        /*0024*/ 	.short	0x0001
        /*0026*/ 	.short	0x0010
        /*0028*/ 	.byte	0x00, 0xf0, 0x81, 0x0c


	//----- nvinfo : EIATTR_KPARAM_INFO
	.align		4
.L_1892:
        /*002c*/ 	.byte	0x04, 0x17
        /*002e*/ 	.short	(.L_1894 - .L_1893)
.L_1893:
        /*0030*/ 	.word	0x00000000
        /*0034*/ 	.short	0x0000
        /*0036*/ 	.short	0x0000
        /*0038*/ 	.byte	0x00, 0xf0, 0x11, 0x00


	//----- nvinfo : EIATTR_MAXREG_COUNT
	.align		4
.L_1894:
        /*003c*/ 	.byte	0x03, 0x1b
        /*003e*/ 	.short	0x0080


	//----- nvinfo : EIATTR_EXTERNS
	.align		4
        /*0040*/ 	.byte	0x04, 0x0f
        /*0042*/ 	.short	(.L_1896 - .L_1895)


	//   ....[0]....
	.align		4
.L_1895:
        /*0044*/ 	.word	index@(__assertfail)


	//----- nvinfo : EIATTR_MERCURY_ISA_VERSION
	.align		4
.L_1896:
        /*0048*/ 	.byte	0x03, 0x5f
        /*004a*/ 	.short	0x0000


	//----- nvinfo : EIATTR_SYSCALL_OFFSETS
	.align		4
        /*004c*/ 	.byte	0x04, 0x46
        /*004e*/ 	.short	(.L_1898 - .L_1897)


	//   ....[0]....
.L_1897:
        /*0050*/ 	.word	0x00002250


	//   ....[1]....
        /*0054*/ 	.word	0x00003300


	//   ....[2]....
        /*0058*/ 	.word	0x000043b0


	//   ....[3]....
        /*005c*/ 	.word	0x00005510


	//   ....[4]....
        /*0060*/ 	.word	0x00007790


	//   ....[5]....
        /*0064*/ 	.word	0x00008840


	//   ....[6]....
        /*0068*/ 	.word	0x000098f0


	//   ....[7]....
        /*006c*/ 	.word	0x0000aa50


	//   ....[8]....
        /*0070*/ 	.word	0x0000cca0


	//   ....[9]....
        /*0074*/ 	.word	0x0000dd50


	//   ....[10]....
        /*0078*/ 	.word	0x0000ee00


	//   ....[11]....
        /*007c*/ 	.word	0x0000ff60


	//   ....[12]....
        /*0080*/ 	.word	0x000121c0


	//   ....[13]....
        /*0084*/ 	.word	0x00013270


	//   ....[14]....
        /*0088*/ 	.word	0x00014320


	//   ....[15]....
        /*008c*/ 	.word	0x00015480


	//----- nvinfo : EIATTR_EXIT_INSTR_OFFSETS
	.align		4
.L_1898:
        /*0090*/ 	.byte	0x04, 0x1c
        /*0092*/ 	.short	(.L_1900 - .L_1899)


	//   ....[0]....
.L_1899:
        /*0094*/ 	.word	0x00010000


	//   ....[1]....
        /*0098*/ 	.word	0x00014590


	//   ....[2]....
        /*009c*/ 	.word	0x000145d0


	//   ....[3]....
        /*00a0*/ 	.word	0x00014660


	//   ....[4]....
        /*00a4*/ 	.word	0x00014690


	//   ....[5]....
        /*00a8*/ 	.word	0x000146c0


	//   ....[6]....
        /*00ac*/ 	.word	0x00014770


	//   ....[7]....
        /*00b0*/ 	.word	0x000147d0


	//   ....[8]....
        /*00b4*/ 	.word	0x000148b0


	//   ....[9]....
        /*00b8*/ 	.word	0x00014940


	//   ....[10]....
        /*00bc*/ 	.word	0x00014960


	//   ....[11]....
        /*00c0*/ 	.word	0x00014a30


	//   ....[12]....
        /*00c4*/ 	.word	0x00014a50


	//   ....[13]....
        /*00c8*/ 	.word	0x00014c00


	//   ....[14]....
        /*00cc*/ 	.word	0x00014d80


	//   ....[15]....
        /*00d0*/ 	.word	0x00014de0


	//   ....[16]....
        /*00d4*/ 	.word	0x00014e90


	//   ....[17]....
        /*00d8*/ 	.word	0x00015030


	//   ....[18]....
        /*00dc*/ 	.word	0x000151d0


	//   ....[19]....
        /*00e0*/ 	.word	0x00015350


	//   ....[20]....
        /*00e4*/ 	.word	0x00015490


	//   ....[21]....
        /*00e8*/ 	.word	0x000154c0


	//   ....[22]....
        /*00ec*/ 	.word	0x000154f0


	//----- nvinfo : EIATTR_MAX_THREADS
	.align		4
.L_1900:
        /*00f0*/ 	.byte	0x04, 0x05
        /*00f2*/ 	.short	(.L_1902 - .L_1901)
.L_1901:
        /*00f4*/ 	.word	0x00000080
        /*00f8*/ 	.word	0x00000001
        /*00fc*/ 	.word	0x00000001


	//----- nvinfo : EIATTR_CRS_STACK_SIZE
	.align		4
.L_1902:
        /*0100*/ 	.byte	0x04, 0x1e
        /*0102*/ 	.short	(.L_1904 - .L_1903)
.L_1903:
        /*0104*/ 	.word	0x00000000
.L_1904:


//--------------------- .nv.info._ZN2at6native27unrolled_elementwise_kernelIZZZNS0_54_GLOBAL__N__d8c5977b_16_LinearAlgebra_cu_9e10b42f_321716addr_kernel_cudaERNS_14TensorIteratorERKN3c106ScalarES8_ENKUlvE_clEvENKUlvE6_clEvEUlNS5_7complexIdEESC_SC_E0_St5arrayIPcLm4EELi4E23TrivialOffsetCalculatorILi3EjESH_ILi1EjENS0_6memory12LoadWithCastILi3EEENSK_13StoreWithCastILi1EEEEEviT_T0_T2_T3_T4_T5_ --------------------------
	.section	.nv.info._ZN2at6native27unrolled_elementwise_kernelIZZZNS0_54_GLOBAL__N__d8c5977b_16_LinearAlgebra_cu_9e10b42f_321716addr_kernel_cudaERNS_14TensorIteratorERKN3c106ScalarES8_ENKUlvE_clEvENKUlvE6_clEvEUlNS5_7complexIdEESC_SC_E0_St5arrayIPcLm4EELi4E23TrivialOffsetCalculatorILi3EjESH_ILi1EjENS0_6memory12LoadWithCastILi3EEENSK_13StoreWithCastILi1EEEEEviT_T0_T2_T3_T4_T5_,"",@"SHT_CUDA_INFO"
	.sectionflags	@""
	.align	4


	//----- nvinfo : EIATTR_CUDA_API_VERSION
	.align		4
        /*0000*/ 	.byte	0x04, 0x37
        /*0002*/ 	.short	(.L_1906 - .L_1905)
.L_1905:
        /*0004*/ 	.word	0x00000082


	//----- nvinfo : EIATTR_SW2861232_WAR
	.align		4
.L_1906:
        /*0008*/ 	.byte	0x01, 0x35
	.zero		2


	//----- nvinfo : EIATTR_PARAM_CBANK
	.align		4
        /*000c*/ 	.byte	0x04, 0x0a
        /*000e*/ 	.short	(.L_1908 - .L_1907)
	.align		4
.L_1907:
        /*0010*/ 	.word	index@(.nv.constant0._ZN2at6native27unrolled_elementwise_kernelIZZZNS0_54_GLOBAL__N__d8c5977b_16_LinearAlgebra_cu_9e10b42f_321716addr_kernel_cudaERNS_14TensorIteratorERKN3c106ScalarES8_ENKUlvE_clEvENKUlvE6_clEvEUlNS5_7complexIdEESC_SC_E0_St5arrayIPcLm4EELi4E23TrivialOffsetCalculatorILi3EjESH_ILi1EjENS0_6memory12LoadWithCastILi3EEENSK_13StoreWithCastILi1EEEEEviT_T0_T2_T3_T4_T5_)
        /*0014*/ 	.short	0x0160
        /*0016*/ 	.short	0x007c


	//----- nvinfo : EIATTR_CBANK_PARAM_SIZE
	.align		4
.L_1908:
        /*0018*/ 	.byte	0x03, 0x19
        /*001a*/ 	.short	0x007c


	//----- nvinfo : EIATTR_KPARAM_INFO
	.align		4
        /*001c*/ 	.byte	0x04, 0x17
        /*001e*/ 	.short	(.L_1910 - .L_1909)
.L_1909:
        /*0020*/ 	.word	0x00000000
        /*0024*/ 	.short	0x0006
        /*0026*/ 	.short	0x0074
        /*0028*/ 	.byte	0x00, 0xf0, 0x21, 0x00


	//----- nvinfo : EIATTR_KPARAM_INFO
	.align		4
.L_1910:
        /*002c*/ 	.byte	0x04, 0x17
        /*002e*/ 	.short	(.L_1912 - .L_1911)
.L_1911:
        /*0030*/ 	.word	0x00000000
        /*0034*/ 	.short	0x0005
        /*0036*/ 	.short	0x0064
        /*0038*/ 	.byte	0x00, 0xf0, 0x41, 0x00


	//----- nvinfo : EIATTR_KPARAM_INFO
	.align		4
.L_1912:
        /*003c*/ 	.byte	0x04, 0x17
        /*003e*/ 	.short	(.L_1914 - .L_1913)
.L_1913:
        /*0040*/ 	.word	0x00000000
        /*0044*/ 	.short	0x0004
        /*0046*/ 	.short	0x0061
        /*0048*/ 	.byte	0x00, 0xf0, 0x05, 0x00


	//----- nvinfo : EIATTR_KPARAM_INFO
	.align		4
.L_1914:
        /*004c*/ 	.byte	0x04, 0x17
        /*004e*/ 	.short	(.L_1916 - .L_1915)
.L_1915:
        /*0050*/ 	.word	0x00000000
        /*0054*/ 	.short	0x0003
        /*0056*/ 	.short	0x0060
        /*0058*/ 	.byte	0x00, 0xf0, 0x05, 0x00


	//----- nvinfo : EIATTR_KPARAM_INFO
	.align		4
.L_1916:
        /*005c*/ 	.byte	0x04, 0x17
        /*005e*/ 	.short	(.L_1918 - .L_1917)
.L_1917:
        /*0060*/ 	.word	0x00000000
        /*0064*/ 	.short	0x0002
        /*0066*/ 	.short	0x0040
        /*0068*/ 	.byte	0x00, 0xf0, 0x81, 0x00


	//----- nvinfo : EIATTR_KPARAM_INFO
	.align		4
.L_1918:
        /*006c*/ 	.byte	0x04, 0x17
        /*006e*/ 	.short	(.L_1920 - .L_1919)
.L_1919:
        /*0070*/ 	.word	0x00000000
        /*0074*/ 	.short	0x0001
        /*0076*/ 	.short	0x0010
        /*0078*/ 	.byte	0x00, 0xf0, 0xc1, 0x00


	//----- nvinfo : EIATTR_KPARAM_INFO
	.align		4
.L_1920:
        /*007c*/ 	.byte	0x04, 0x17
        /*007e*/ 	.short	(.L_1922 - .L_1921)
.L_1921:
        /*0080*/ 	.word	0x00000000
        /*0084*/ 	.short	0x0000
        /*0086*/ 	.short	0x0000
        /*0088*/ 	.byte	0x00, 0xf0, 0x11, 0x00


	//----- nvinfo : EIATTR_MAXREG_COUNT
	.align		4
.L_1922:
        /*008c*/ 	.byte	0x03, 0x1b
        /*008e*/ 	.short	0x00ff


	//----- nvinfo : EIATTR_EXTERNS
	.align		4
        /*0090*/ 	.byte	0x04, 0x0f
        /*0092*/ 	.short	(.L_1924 - .L_1923)


	//   ....[0]....
	.align		4
.L_1923:
        /*0094*/ 	.word	index@(__assertfail)


	//----- nvinfo : EIATTR_ANNOTATIONS
	.align		4
.L_1924:
        /*0098*/ 	.byte	0x04, 0x55
        /*009a*/ 	.short	(.L_1926 - .L_1925)


	//   ....[0]....
.L_1925:
        /*009c*/ 	.word	0x00000001
        /*00a0*/ 	.byte	0x40, 0x66, 0x00, 0x00, 0x01, 0x00, 0x00, 0x00, 0x80, 0x66, 0x00, 0x00, 0x01, 0x00, 0x00, 0x00
        /* <DEDUP_REMOVED lines=22> */
        /*0210*/ 	.byte	0x20, 0xd2, 0x00, 0x00, 0x01, 0x00, 0x00, 0x00, 0x30, 0xd2, 0x00, 0x00


	//----- nvinfo : EIATTR_MERCURY_ISA_VERSION
	.align		4
.L_1926:
        /*021c*/ 	.byte	0x03, 0x5f
        /*021e*/ 	.short	0x0000


	//----- nvinfo : EIATTR_SYSCALL_OFFSETS
	.align		4
        /*0220*/ 	.byte	0x04, 0x46
        /*0222*/ 	.short	(.L_1928 - .L_1927)


	//   ....[0]....
.L_1927:
        /*0224*/ 	.word	0x00001150


	//   ....[1]....
        /*0228*/ 	.word	0x00002200


	//   ....[2]....
        /*022c*/ 	.word	0x000032b0


	//   ....[3]....
        /*0230*/ 	.word	0x00004410


	//   ....[4]....
        /*0234*/ 	.word	0x000054c0


	//   ....[5]....
        /*0238*/ 	.word	0x00006570


	//   ....[6]....
        /*023c*/ 	.word	0x00007700


	//   ....[7]....
        /*0240*/ 	.word	0x000087b0


	//   ....[8]....
        /*0244*/ 	.word	0x00009ad0


	//   ....[9]....
        /*0248*/ 	.word	0x0000aca0


	//   ....[10]....
        /*024c*/ 	.word	0x0000bd50


	//   ....[11]....
        /*0250*/ 	.word	0x0000ce10


	//   ....[12]....
        /*0254*/ 	.word	0x0000e5c0


	//   ....[13]....
        /*0258*/ 	.word	0x0000f6a0


	//   ....[14]....
        /*025c*/ 	.word	0x00010730


	//   ....[15]....
        /*0260*/ 	.word	0x000117f0


	//----- nvinfo : EIATTR_EXIT_INSTR_OFFSETS
	.align		4
.L_1928:
        /*0264*/ 	.byte	0x04, 0x1c
        /*0266*/ 	.short	(.L_1930 - .L_1929)


	//   ....[0]....
.L_1929:
        /*0268*/ 	.word	0x000107d0


	//   ....[1]....
        /*026c*/ 	.word	0x00010900


	//   ....[2]....
        /*0270*/ 	.word	0x00010940


	//   ....[3]....
        /*0274*/ 	.word	0x000109d0


	//   ....[4]....
        /*0278*/ 	.word	0x00010a00


	//   ....[5]....
        /*027c*/ 	.word	0x00010a30


	//   ....[6]....
        /*0280*/ 	.word	0x00010ae0


	//   ....[7]....
        /*0284*/ 	.word	0x00010b40


	//   ....[8]....
        /*0288*/ 	.word	0x00010c20


	//   ....[9]....
        /*028c*/ 	.word	0x00010cb0


	//   ....[10]....
        /*0290*/ 	.word	0x00010cd0


	//   ....[11]....
        /*0294*/ 	.word	0x00010da0


	//   ....[12]....
        /*0298*/ 	.word	0x00010dc0


	//   ....[13]....
        /*029c*/ 	.word	0x00010f70


	//   ....[14]....
        /*02a0*/ 	.word	0x000110f0


	//   ....[15]....
        /*02a4*/ 	.word	0x00011150


	//   ....[16]....
        /*02a8*/ 	.word	0x00011200


	//   ....[17]....
        /*02ac*/ 	.word	0x000113a0


	//   ....[18]....
        /*02b0*/ 	.word	0x00011540


	//   ....[19]....
        /*02b4*/ 	.word	0x000116c0


	//   ....[20]....
        /*02b8*/ 	.word	0x00011800


	//   ....[21]....
        /*02bc*/ 	.word	0x00011830


	//   ....[22]....
        /*02c0*/ 	.word	0x00011860


	//----- nvinfo : EIATTR_MAX_THREADS
	.align		4
.L_1930:
        /*02c4*/ 	.byte	0x04, 0x05
        /*02c6*/ 	.short	(.L_1932 - .L_1931)
.L_1931:
        /*02c8*/ 	.word	0x00000080
        /*02cc*/ 	.word	0x00000001
        /*02d0*/ 	.word	0x00000001


	//----- nvinfo : EIATTR_CRS_STACK_SIZE
	.align		4
.L_1932:
        /*02d4*/ 	.byte	0x04, 0x1e
        /*02d6*/ 	.short	(.L_1934 - .L_1933)
.L_1933:
        /*02d8*/ 	.word	0x00000000
.L_1934:


//--------------------- .nv.info._ZN2at6native18elementwise_kernelILi128ELi2EZNS0_22gpu_kernel_impl_nocastIZZZNS0_54_GLOBAL__N__d8c5977b_16_LinearAlgebra_cu_9e10b42f_321716addr_kernel_cudaERNS_14TensorIteratorERKN3c106ScalarES9_ENKUlvE_clEvENKUlvE6_clEvEUlNS6_7complexIdEESD_SD_E0_EEvRNS_18TensorIteratorBaseERKT_EUliE_EEviT1_ --------------------------
	.section	.nv.info._ZN2at6native18elementwise_kernelILi128ELi2EZNS0_22gpu_kernel_impl_nocastIZZZNS0_54_GLOBAL__N__d8c5977b_16_LinearAlgebra_cu_9e10b42f_321716addr_kernel_cudaERNS_14TensorIteratorERKN3c106ScalarES9_ENKUlvE_clEvENKUlvE6_clEvEUlNS6_7complexIdEESD_SD_E0_EEvRNS_18TensorIteratorBaseERKT_EUliE_EEviT1_,"",@"SHT_CUDA_INFO"
	.sectionflags	@""
	.align	4


	//----- nvinfo : EIATTR_CUDA_API_VERSION
	.align		4
        /*0000*/ 	.byte	0x04, 0x37
        /*0002*/ 	.short	(.L_1936 - .L_1935)
.L_1935:
        /*0004*/ 	.word	0x00000082


	//----- nvinfo : EIATTR_SW2861232_WAR
	.align		4
.L_1936:
        /*0008*/ 	.byte	0x01, 0x35
	.zero		2


	//----- nvinfo : EIATTR_PARAM_CBANK
	.align		4
        /*000c*/ 	.byte	0x04, 0x0a
        /*000e*/ 	.short	(.L_1938 - .L_1937)
	.align		4
.L_1937:
        /*0010*/ 	.word	index@(.nv.constant0._ZN2at6native18elementwise_kernelILi128ELi2EZNS0_22gpu_kernel_impl_nocastIZZZNS0_54_GLOBAL__N__d8c5977b_16_LinearAlgebra_cu_9e10b42f_321716addr_kernel_cudaERNS_14TensorIteratorERKN3c106ScalarES9_ENKUlvE_clEvENKUlvE6_clEvEUlNS6_7complexIdEESD_SD_E0_EEvRNS_18TensorIteratorBaseERKT_EUliE_EEviT1_)
        /*0014*/ 	.short	0x0160
        /*0016*/ 	.short	0x0330


	//----- nvinfo : EIATTR_CBANK_PARAM_SIZE
	.align		4
.L_1938:
        /*0018*/ 	.byte	0x03, 0x19
        /*001a*/ 	.short	0x0330


	//----- nvinfo : EIATTR_KPARAM_INFO
	.align		4
        /*001c*/ 	.byte	0x04, 0x17
        /*001e*/ 	.short	(.L_1940 - .L_1939)
.L_1939:
        /*0020*/ 	.word	0x00000000
        /*0024*/ 	.short	0x0001
        /*0026*/ 	.short	0x0010
        /*0028*/ 	.byte	0x00, 0xf0, 0x81, 0x0c


	//----- nvinfo : EIATTR_KPARAM_INFO
	.align		4
.L_1940:
        /*002c*/ 	.byte	0x04, 0x17
        /*002e*/ 	.short	(.L_1942 - .L_1941)
.L_1941:
        /*0030*/ 	.word	0x00000000
        /*0034*/ 	.short	0x0000
        /*0036*/ 	.short	0x0000
        /*0038*/ 	.byte	0x00, 0xf0, 0x11, 0x00


	//----- nvinfo : EIATTR_MAXREG_COUNT
	.align		4
.L_1942:
        /*003c*/ 	.byte	0x03, 0x1b
        /*003e*/ 	.short	0x0080


	//----- nvinfo : EIATTR_MERCURY_ISA_VERSION
	.align		4
        /*0040*/ 	.byte	0x03, 0x5f
        /*0042*/ 	.short	0x0000


	//----- nvinfo : EIATTR_EXIT_INSTR_OFFSETS
	.align		4
        /*0044*/ 	.byte	0x04, 0x1c
        /*0046*/ 	.short	(.L_1944 - .L_1943)


	//   ....[0]....
.L_1943:
        /*0048*/ 	.word	0x000013d0


	//   ....[1]....
        /*004c*/ 	.word	0x000026f0


	//----- nvinfo : EIATTR_MAX_THREADS
	.align		4
.L_1944:
        /*0050*/ 	.byte	0x04, 0x05
        /*0052*/ 	.short	(.L_1946 - .L_1945)
.L_1945:
        /*0054*/ 	.word	0x00000080
        /*0058*/ 	.word	0x00000001
        /*005c*/ 	.word	0x00000001


	//----- nvinfo : EIATTR_CRS_STACK_SIZE
	.align		4
.L_1946:
        /*0060*/ 	.byte	0x04, 0x1e
        /*0062*/ 	.short	(.L_1948 - .L_1947)
.L_1947:
        /*0064*/ 	.word	0x00000000
.L_1948:


//--------------------- .nv.info._ZN2at6native27unrolled_elementwise_kernelIZZZNS0_54_GLOBAL__N__d8c5977b_16_LinearAlgebra_cu_9e10b42f_321716addr_kernel_cudaERNS_14TensorIteratorERKN3c106ScalarES8_ENKUlvE_clEvENKUlvE6_clEvEUlNS5_7complexIdEESC_SC_E0_St5arrayIPcLm4EELi4E23TrivialOffsetCalculatorILi3EjESH_ILi1EjENS0_6memory15LoadWithoutCastENSK_16StoreWithoutCastEEEviT_T0_T2_T3_T4_T5_ --------------------------
	.section	.nv.info._ZN2at6native27unrolled_elementwise_kernelIZZZNS0_54_GLOBAL__N__d8c5977b_16_LinearAlgebra_cu_9e10b42f_321716addr_kernel_cudaERNS_14TensorIteratorERKN3c106ScalarES8_ENKUlvE_clEvENKUlvE6_clEvEUlNS5_7complexIdEESC_SC_E0_St5arrayIPcLm4EELi4E23TrivialOffsetCalculatorILi3EjESH_ILi1EjENS0_6memory15LoadWithoutCastENSK_16StoreWithoutCastEEEviT_T0_T2_T3_T4_T5_,"",@"SHT_CUDA_INFO"
	.sectionflags	@""
	.align	4


	//----- nvinfo : EIATTR_CUDA_API_VERSION
	.align		4
        /*0000*/ 	.byte	0x04, 0x37
        /*0002*/ 	.short	(.L_1950 - .L_1949)
.L_1949:
        /*0004*/ 	.word	0x00000082


	//----- nvinfo : EIATTR_SW2861232_WAR
	.align		4
.L_1950:
        /*0008*/ 	.byte	0x01, 0x35
	.zero		2


	//----- nvinfo : EIATTR_PARAM_CBANK
	.align		4
        /*000c*/ 	.byte	0x04, 0x0a
        /*000e*/ 	.short	(.L_1952 - .L_1951)
	.align		4
.L_1951:
        /*0010*/ 	.word	index@(.nv.constant0._ZN2at6native27unrolled_elementwise_kernelIZZZNS0_54_GLOBAL__N__d8c5977b_16_LinearAlgebra_cu_9e10b42f_321716addr_kernel_cudaERNS_14TensorIteratorERKN3c106ScalarES8_ENKUlvE_clEvENKUlvE6_clEvEUlNS5_7complexIdEESC_SC_E0_St5arrayIPcLm4EELi4E23TrivialOffsetCalculatorILi3EjESH_ILi1EjENS0_6memory15LoadWithoutCastENSK_16StoreWithoutCastEEEviT_T0_T2_T3_T4_T5_)
        /*0014*/ 	.short	0x0160
        /*0016*/ 	.short	0x0064


	//----- nvinfo : EIATTR_CBANK_PARAM_SIZE
	.align		4
.L_1952:
        /*0018*/ 	.byte	0x03, 0x19
        /*001a*/ 	.short	0x0064


	//----- nvinfo : EIATTR_KPARAM_INFO
	.align		4
        /*001c*/ 	.byte	0x04, 0x17
        /*001e*/ 	.short	(.L_1954 - .L_1953)
.L_1953:
        /*0020*/ 	.word	0x00000000
        /*0024*/ 	.short	0x0006
        /*0026*/ 	.short	0x0063
        /*0028*/ 	.byte	0x00, 0xf0, 0x05, 0x00


	//----- nvinfo : EIATTR_KPARAM_INFO
	.align		4
.L_1954:
        /*002c*/ 	.byte	0x04, 0x17
        /*002e*/ 	.short	(.L_1956 - .L_1955)
.L_1955:
        /*0030*/ 	.word	0x00000000
        /*0034*/ 	.short	0x0005
        /*0036*/ 	.short	0x0062
        /*0038*/ 	.byte	0x00, 0xf0, 0x05, 0x00


	//----- nvinfo : EIATTR_KPARAM_INFO
	.align		4
.L_1956:
        /*003c*/ 	.byte	0x04, 0x17
        /*003e*/ 	.short	(.L_1958 - .L_1957)
.L_1957:
        /*0040*/ 	.word	0x00000000
        /*0044*/ 	.short	0x0004
        /*0046*/ 	.short	0x0061
        /*0048*/ 	.byte	0x00, 0xf0, 0x05, 0x00


	//----- nvinfo : EIATTR_KPARAM_INFO
	.align		4
.L_1958:
        /*004c*/ 	.byte	0x04, 0x17
        /*004e*/ 	.short	(.L_1960 - .L_1959)
.L_1959:
        /*0050*/ 	.word	0x00000000
        /*0054*/ 	.short	0x0003
        /*0056*/ 	.short	0x0060
        /*0058*/ 	.byte	0x00, 0xf0, 0x05, 0x00


	//----- nvinfo : EIATTR_KPARAM_INFO
	.align		4
.L_1960:
        /*005c*/ 	.byte	0x04, 0x17
        /*005e*/ 	.short	(.L_1962 - .L_1961)
.L_1961:
        /*0060*/ 	.word	0x00000000
        /*0064*/ 	.short	0x0002
        /*0066*/ 	.short	0x0040
        /*0068*/ 	.byte	0x00, 0xf0, 0x81, 0x00


	//----- nvinfo : EIATTR_KPARAM_INFO
	.align		4
.L_1962:
        /*006c*/ 	.byte	0x04, 0x17
        /*006e*/ 	.short	(.L_1964 - .L_1963)
.L_1963:
        /*0070*/ 	.word	0x00000000
        /*0074*/ 	.short	0x0001
        /*0076*/ 	.short	0x0010
        /*0078*/ 	.byte	0x00, 0xf0, 0xc1, 0x00


	//----- nvinfo : EIATTR_KPARAM_INFO
	.align		4
.L_1964:
        /*007c*/ 	.byte	0x04, 0x17
        /*007e*/ 	.short	(.L_1966 - .L_1965)
.L_1965:
        /*0080*/ 	.word	0x00000000
        /*0084*/ 	.short	0x0000
        /*0086*/ 	.short	0x0000
        /*0088*/ 	.byte	0x00, 0xf0, 0x11, 0x00


	//----- nvinfo : EIATTR_MAXREG_COUNT
	.align		4
.L_1966:
        /*008c*/ 	.byte	0x03, 0x1b
        /*008e*/ 	.short	0x00ff


	//----- nvinfo : EIATTR_MERCURY_ISA_VERSION
	.align		4
        /*0090*/ 	.byte	0x03, 0x5f
        /*0092*/ 	.short	0x0000


	//----- nvinfo : EIATTR_EXIT_INSTR_OFFSETS
	.align		4
        /*0094*/ 	.byte	0x04, 0x1c
        /*0096*/ 	.short	(.L_1968 - .L_1967)


	//   ....[0]....
.L_1967:
        /*0098*/ 	.word	0x00000b30


	//   ....[1]....
        /*009c*/ 	.word	0x00000b80


	//----- nvinfo : EIATTR_MAX_THREADS
	.align		4
.L_1968:
        /*00a0*/ 	.byte	0x04, 0x05
        /*00a2*/ 	.short	(.L_1970 - .L_1969)
.L_1969:
        /*00a4*/ 	.word	0x00000080
        /*00a8*/ 	.word	0x00000001
        /*00ac*/ 	.word	0x00000001


	//----- nvinfo : EIATTR_CRS_STACK_SIZE
	.align		4
.L_1970:
        /*00b0*/ 	.byte	0x04, 0x1e
        /*00b2*/ 	.short	(.L_1972 - .L_1971)
.L_1971:
        /*00b4*/ 	.word	0x00000000
.L_1972:


//--------------------- .nv.info._ZN2at6native29vectorized_elementwise_kernelILi2EZZZNS0_54_GLOBAL__N__d8c5977b_16_LinearAlgebra_cu_9e10b42f_321716addr_kernel_cudaERNS_14TensorIteratorERKN3c106ScalarES8_ENKUlvE_clEvENKUlvE6_clEvEUlNS5_7complexIdEESC_SC_E0_St5arrayIPcLm4EEEEviT0_T1_ --------------------------
	.section	.nv.info._ZN2at6native29vectorized_elementwise_kernelILi2EZZZNS0_54_GLOBAL__N__d8c5977b_16_LinearAlgebra_cu_9e10b42f_321716addr_kernel_cudaERNS_14TensorIteratorERKN3c106ScalarES8_ENKUlvE_clEvENKUlvE6_clEvEUlNS5_7complexIdEESC_SC_E0_St5arrayIPcLm4EEEEviT0_T1_,"",@"SHT_CUDA_INFO"
	.sectionflags	@""
	.align	4


	//----- nvinfo : EIATTR_CUDA_API_VERSION
	.align		4
        /*0000*/ 	.byte	0x04, 0x37
        /*0002*/ 	.short	(.L_1974 - .L_1973)
.L_1973:
        /*0004*/ 	.word	0x00000082


	//----- nvinfo : EIATTR_SW2861232_WAR
	.align		4
.L_1974:
        /*0008*/ 	.byte	0x01, 0x35
	.zero		2


	//----- nvinfo : EIATTR_PARAM_CBANK
	.align		4
        /*000c*/ 	.byte	0x04, 0x0a
        /*000e*/ 	.short	(.L_1976 - .L_1975)
	.align		4
.L_1975:
        /*0010*/ 	.word	index@(.nv.constant0._ZN2at6native29vectorized_elementwise_kernelILi2EZZZNS0_54_GLOBAL__N__d8c5977b_16_LinearAlgebra_cu_9e10b42f_321716addr_kernel_cudaERNS_14TensorIteratorERKN3c106ScalarES8_ENKUlvE_clEvENKUlvE6_clEvEUlNS5_7complexIdEESC_SC_E0_St5arrayIPcLm4EEEEviT0_T1_)
        /*0014*/ 	.short	0x0160
        /*0016*/ 	.short	0x0060


	//----- nvinfo : EIATTR_CBANK_PARAM_SIZE
	.align		4
.L_1976:
        /*0018*/ 	.byte	0x03, 0x19
        /*001a*/ 	.short	0x0060


	//----- nvinfo : EIATTR_KPARAM_INFO
	.align		4
        /*001c*/ 	.byte	0x04, 0x17
        /*001e*/ 	.short	(.L_1978 - .L_1977)
.L_1977:
        /*0020*/ 	.word	0x00000000
        /*0024*/ 	.short	0x0002
        /*0026*/ 	.short	0x0040
        /*0028*/ 	.byte	0x00, 0xf0, 0x81, 0x00


	//----- nvinfo : EIATTR_KPARAM_INFO
	.align		4
.L_1978:
        /*002c*/ 	.byte	0x04, 0x17
        /*002e*/ 	.short	(.L_1980 - .L_1979)
.L_1979:
        /*0030*/ 	.word	0x00000000
        /*0034*/ 	.short	0x0001
        /*0036*/ 	.short	0x0010
        /*0038*/ 	.byte	0x00, 0xf0, 0xc1, 0x00


	//----- nvinfo : EIATTR_KPARAM_INFO
	.align		4
.L_1980:
        /*003c*/ 	.byte	0x04, 0x17
        /*003e*/ 	.short	(.L_1982 - .L_1981)
.L_1981:
        /*0040*/ 	.word	0x00000000
        /*0044*/ 	.short	0x0000
        /*0046*/ 	.short	0x0000
        /*0048*/ 	.byte	0x00, 0xf0, 0x11, 0x00


	//----- nvinfo : EIATTR_MAXREG_COUNT
	.align		4
.L_1982:
        /*004c*/ 	.byte	0x03, 0x1b
        /*004e*/ 	.short	0x00ff


	//----- nvinfo : EIATTR_MERCURY_ISA_VERSION
	.align		4
        /*0050*/ 	.byte	0x03, 0x5f
        /*0052*/ 	.short	0x0000


	//----- nvinfo : EIATTR_EXIT_INSTR_OFFSETS
	.align		4
        /*0054*/ 	.byte	0x04, 0x1c
        /*0056*/ 	.short	(.L_1984 - .L_1983)


	//   ....[0]....
.L_1983:
        /*0058*/ 	.word	0x00000a10


	//   ....[1]....
        /*005c*/ 	.word	0x00002000


	//   ....[2]....
        /*0060*/ 	.word	0x00002050


	//----- nvinfo : EIATTR_MAX_THREADS
	.align		4
.L_1984:
        /*0064*/ 	.byte	0x04, 0x05
        /*0066*/ 	.short	(.L_1986 - .L_1985)
.L_1985:
        /*0068*/ 	.word	0x00000080
        /*006c*/ 	.word	0x00000001
        /*0070*/ 	.word	0x00000001


	//----- nvinfo : EIATTR_CRS_STACK_SIZE
	.align		4
.L_1986:
        /*0074*/ 	.byte	0x04, 0x1e
        /*0076*/ 	.short	(.L_1988 - .L_1987)
.L_1987:
        /*0078*/ 	.word	0x00000000
.L_1988:


//--------------------- .nv.info._ZN2at6native29vectorized_elementwise_kernelILi4EZZZNS0_54_GLOBAL__N__d8c5977b_16_LinearAlgebra_cu_9e10b42f_321716addr_kernel_cudaERNS_14TensorIteratorERKN3c106ScalarES8_ENKUlvE_clEvENKUlvE6_clEvEUlNS5_7complexIdEESC_SC_E0_St5arrayIPcLm4EEEEviT0_T1_ --------------------------
	.section	.nv.info._ZN2at6native29vectorized_elementwise_kernelILi4EZZZNS0_54_GLOBAL__N__d8c5977b_16_LinearAlgebra_cu_9e10b42f_321716addr_kernel_cudaERNS_14TensorIteratorERKN3c106ScalarES8_ENKUlvE_clEvENKUlvE6_clEvEUlNS5_7complexIdEESC_SC_E0_St5arrayIPcLm4EEEEviT0_T1_,"",@"SHT_CUDA_INFO"
	.sectionflags	@""
	.align	4


	//----- nvinfo : EIATTR_CUDA_API_VERSION
	.align		4
        /*0000*/ 	.byte	0x04, 0x37
        /*0002*/ 	.short	(.L_1990 - .L_1989)
.L_1989:
        /*0004*/ 	.word	0x00000082


	//----- nvinfo : EIATTR_SW2861232_WAR
	.align		4
.L_1990:
        /*0008*/ 	.byte	0x01, 0x35
	.zero		2


	//----- nvinfo : EIATTR_PARAM_CBANK
	.align		4
        /*000c*/ 	.byte	0x04, 0x0a
        /*000e*/ 	.short	(.L_1992 - .L_1991)
	.align		4
.L_1991:
        /*0010*/ 	.word	index@(.nv.constant0._ZN2at6native29vectorized_elementwise_kernelILi4EZZZNS0_54_GLOBAL__N__d8c5977b_16_LinearAlgebra_cu_9e10b42f_321716addr_kernel_cudaERNS_14TensorIteratorERKN3c106ScalarES8_ENKUlvE_clEvENKUlvE6_clEvEUlNS5_7complexIdEESC_SC_E0_St5arrayIPcLm4EEEEviT0_T1_)
        /*0014*/ 	.short	0x0160
        /*0016*/ 	.short	0x0060


	//----- nvinfo : EIATTR_CBANK_PARAM_SIZE
	.align		4
.L_1992:
        /*0018*/ 	.byte	0x03, 0x19
        /*001a*/ 	.short	0x0060


	//----- nvinfo : EIATTR_KPARAM_INFO
	.align		4
        /*001c*/ 	.byte	0x04, 0x17
        /*001e*/ 	.short	(.L_1994 - .L_1993)
.L_1993:
        /*0020*/ 	.word	0x00000000
        /*0024*/ 	.short	0x0002
        /*0026*/ 	.short	0x0040
        /*0028*/ 	.byte	0x00, 0xf0, 0x81, 0x00


	//----- nvinfo : EIATTR_KPARAM_INFO
	.align		4
.L_1994:
        /*002c*/ 	.byte	0x04, 0x17
        /*002e*/ 	.short	(.L_1996 - .L_1995)
.L_1995:
        /*0030*/ 	.word	0x00000000
        /*0034*/ 	.short	0x0001
        /*0036*/ 	.short	0x0010
        /*0038*/ 	.byte	0x00, 0xf0, 0xc1, 0x00


	//----- nvinfo : EIATTR_KPARAM_INFO
	.align		4
.L_1996:
        /*003c*/ 	.byte	0x04, 0x17
        /*003e*/ 	.short	(.L_1998 - .L_1997)
.L_1997:
        /*0040*/ 	.word	0x00000000
        /*0044*/ 	.short	0x0000
        /*0046*/ 	.short	0x0000
        /*0048*/ 	.byte	0x00, 0xf0, 0x11, 0x00


	//----- nvinfo : EIATTR_MAXREG_COUNT
	.align		4
.L_1998:
        /*004c*/ 	.byte	0x03, 0x1b
        /*004e*/ 	.short	0x00ff


	//----- nvinfo : EIATTR_MERCURY_ISA_VERSION
	.align		4
        /*0050*/ 	.byte	0x03, 0x5f
        /*0052*/ 	.short	0x0000


	//----- nvinfo : EIATTR_EXIT_INSTR_OFFSETS
	.align		4
        /*0054*/ 	.byte	0x04, 0x1c
        /*0056*/ 	.short	(.L_2000 - .L_1999)


	//   ....[0]....
.L_1999:
        /*0058*/ 	.word	0x00000a10


	//   ....[1]....
        /*005c*/ 	.word	0x00002000


	//   ....[2]....
        /*0060*/ 	.word	0x00002050


	//----- nvinfo : EIATTR_MAX_THREADS
	.align		4
.L_2000:
        /*0064*/ 	.byte	0x04, 0x05
        /*0066*/ 	.short	(.L_2002 - .L_2001)
.L_2001:
        /*0068*/ 	.word	0x00000080
        /*006c*/ 	.word	0x00000001
        /*0070*/ 	.word	0x00000001


	//----- nvinfo : EIATTR_CRS_STACK_SIZE
	.align		4
.L_2002:
        /*0074*/ 	.byte	0x04, 0x1e
        /*0076*/ 	.short	(.L_2004 - .L_2003)
.L_2003:
        /*0078*/ 	.word	0x00000000
.L_2004:


//--------------------- .nv.info._ZN2at6native29vectorized_elementwise_kernelILi8EZZZNS0_54_GLOBAL__N__d8c5977b_16_LinearAlgebra_cu_9e10b42f_321716addr_kernel_cudaERNS_14TensorIteratorERKN3c106ScalarES8_ENKUlvE_clEvENKUlvE6_clEvEUlNS5_7complexIdEESC_SC_E0_St5arrayIPcLm4EEEEviT0_T1_ --------------------------
	.section	.nv.info._ZN2at6native29vectorized_elementwise_kernelILi8EZZZNS0_54_GLOBAL__N__d8c5977b_16_LinearAlgebra_cu_9e10b42f_321716addr_kernel_cudaERNS_14TensorIteratorERKN3c106ScalarES8_ENKUlvE_clEvENKUlvE6_clEvEUlNS5_7complexIdEESC_SC_E0_St5arrayIPcLm4EEEEviT0_T1_,"",@"SHT_CUDA_INFO"
	.sectionflags	@""
	.align	4


	//----- nvinfo : EIATTR_CUDA_API_VERSION
	.align		4
        /*0000*/ 	.byte	0x04, 0x37
        /*0002*/ 	.short	(.L_2006 - .L_2005)
.L_2005:
        /*0004*/ 	.word	0x00000082


	//----- nvinfo : EIATTR_SW2861232_WAR
	.align		4
.L_2006:
        /*0008*/ 	.byte	0x01, 0x35
	.zero		2


	//----- nvinfo : EIATTR_PARAM_CBANK
	.align		4
        /*000c*/ 	.byte	0x04, 0x0a
        /*000e*/ 	.short	(.L_2008 - .L_2007)
	.align		4
.L_2007:
        /*0010*/ 	.word	index@(.nv.constant0._ZN2at6native29vectorized_elementwise_kernelILi8EZZZNS0_54_GLOBAL__N__d8c5977b_16_LinearAlgebra_cu_9e10b42f_321716addr_kernel_cudaERNS_14TensorIteratorERKN3c106ScalarES8_ENKUlvE_clEvENKUlvE6_clEvEUlNS5_7complexIdEESC_SC_E0_St5arrayIPcLm4EEEEviT0_T1_)
        /*0014*/ 	.short	0x0160
        /*0016*/ 	.short	0x0060


	//----- nvinfo : EIATTR_CBANK_PARAM_SIZE
	.align		4
.L_2008:
        /*0018*/ 	.byte	0x03, 0x19
        /*001a*/ 	.short	0x0060


	//----- nvinfo : EIATTR_KPARAM_INFO
	.align		4
        /*001c*/ 	.byte	0x04, 0x17
        /*001e*/ 	.short	(.L_2010 - .L_2009)
.L_2009:
        /*0020*/ 	.word	0x00000000
        /*0024*/ 	.short	0x0002
        /*0026*/ 	.short	0x0040
        /*0028*/ 	.byte	0x00, 0xf0, 0x81, 0x00


	//----- nvinfo : EIATTR_KPARAM_INFO
	.align		4
.L_2010:
        /*002c*/ 	.byte	0x04, 0x17
        /*002e*/ 	.short	(.L_2012 - .L_2011)
.L_2011:
        /*0030*/ 	.word	0x00000000
        /*0034*/ 	.short	0x0001
        /*0036*/ 	.short	0x0010
        /*0038*/ 	.byte	0x00, 0xf0, 0xc1, 0x00


	//----- nvinfo : EIATTR_KPARAM_INFO
	.align		4
.L_2012:
        /*003c*/ 	.byte	0x04, 0x17
        /*003e*/ 	.short	(.L_2014 - .L_2013)
.L_2013:
        /*0040*/ 	.word	0x00000000
        /*0044*/ 	.short	0x0000
        /*0046*/ 	.short	0x0000
        /*0048*/ 	.byte	0x00, 0xf0, 0x11, 0x00


	//----- nvinfo : EIATTR_MAXREG_COUNT
	.align		4
.L_2014:
        /*004c*/ 	.byte	0x03, 0x1b
        /*004e*/ 	.short	0x00ff


	//----- nvinfo : EIATTR_MERCURY_ISA_VERSION
	.align		4
        /*0050*/ 	.byte	0x03, 0x5f
        /*0052*/ 	.short	0x0000


	//----- nvinfo : EIATTR_EXIT_INSTR_OFFSETS
	.align		4
        /*0054*/ 	.byte	0x04, 0x1c
        /*0056*/ 	.short	(.L_2016 - .L_2015)


	//   ....[0]....
.L_2015:
        /*0058*/ 	.word	0x00000010


	//----- nvinfo : EIATTR_MAX_THREADS
	.align		4
.L_2016:
        /*005c*/ 	.byte	0x04, 0x05
        /*005e*/ 	.short	(.L_2018 - .L_2017)
.L_2017:
        /*0060*/ 	.word	0x00000080
        /*0064*/ 	.word	0x00000001
        /*0068*/ 	.word	0x00000001
.L_2018:


//--------------------- .nv.info._ZN2at6native18elementwise_kernelILi128ELi4EZNS0_15gpu_kernel_implIZZZNS0_54_GLOBAL__N__d8c5977b_16_LinearAlgebra_cu_9e10b42f_321716addr_kernel_cudaERNS_14TensorIteratorERKN3c106ScalarES9_ENKUlvE_clEvENKUlvE6_clEvEUlNS6_7complexIdEESD_SD_E_EEvRNS_18TensorIteratorBaseERKT_EUliE_EEviT1_ --------------------------
	.section	.nv.info._ZN2at6native18elementwise_kernelILi128ELi4EZNS0_15gpu_kernel_implIZZZNS0_54_GLOBAL__N__d8c5977b_16_LinearAlgebra_cu_9e10b42f_321716addr_kernel_cudaERNS_14TensorIteratorERKN3c106ScalarES9_ENKUlvE_clEvENKUlvE6_clEvEUlNS6_7complexIdEESD_SD_E_EEvRNS_18TensorIteratorBaseERKT_EUliE_EEviT1_,"",@"SHT_CUDA_INFO"
	.sectionflags	@""
	.align	4


	//----- nvinfo : EIATTR_CUDA_API_VERSION
	.align		4
        /*0000*/ 	.byte	0x04, 0x37
        /*0002*/ 	.short	(.L_2020 - .L_2019)
.L_2019:
        /*0004*/ 	.word	0x00000082


	//----- nvinfo : EIATTR_SW2861232_WAR
	.align		4
.L_2020:
        /*0008*/ 	.byte	0x01, 0x35
	.zero		2


	//----- nvinfo : EIATTR_PARAM_CBANK
	.align		4
        /*000c*/ 	.byte	0x04, 0x0a
        /*000e*/ 	.short	(.L_2022 - .L_2021)
	.align		4
.L_2021:
        /*0010*/ 	.word	index@(.nv.constant0._ZN2at6native18elementwise_kernelILi128ELi4EZNS0_15gpu_kernel_implIZZZNS0_54_GLOBAL__N__d8c5977b_16_LinearAlgebra_cu_9e10b42f_321716addr_kernel_cudaERNS_14TensorIteratorERKN3c106ScalarES9_ENKUlvE_clEvENKUlvE6_clEvEUlNS6_7complexIdEESD_SD_E_EEvRNS_18TensorIteratorBaseERKT_EUliE_EEviT1_)
        /*0014*/ 	.short	0x0160
        /*0016*/ 	.short	0x0320


	//----- nvinfo : EIATTR_CBANK_PARAM_SIZE
	.align		4
.L_2022:
        /*0018*/ 	.byte	0x03, 0x19
        /*001a*/ 	.short	0x0320


	//----- nvinfo : EIATTR_KPARAM_INFO
	.align		4
        /*001c*/ 	.byte	0x04, 0x17
        /*001e*/ 	.short	(.L_2024 - .L_2023)
.L_2023:
        /*0020*/ 	.word	0x00000000
        /*0024*/ 	.short	0x0001
        /*0026*/ 	.short	0x0010
        /*0028*/ 	.byte	0x00, 0xf0, 0x41, 0x0c


	//----- nvinfo : EIATTR_KPARAM_INFO
	.align		4
.L_2024:
        /*002c*/ 	.byte	0x04, 0x17
        /*002e*/ 	.short	(.L_2026 - .L_2025)
.L_2025:
        /*0030*/ 	.word	0x00000000
        /*0034*/ 	.short	0x0000
        /*0036*/ 	.short	0x0000
        /*0038*/ 	.byte	0x00, 0xf0, 0x11, 0x00


	//----- nvinfo : EIATTR_MAXREG_COUNT
	.align		4
.L_2026:
        /*003c*/ 	.byte	0x03, 0x1b
        /*003e*/ 	.short	0x0080


	//----- nvinfo : EIATTR_EXTERNS
	.align		4
        /*0040*/ 	.byte	0x04, 0x0f
        /*0042*/ 	.short	(.L_2028 - .L_2027)


	//   ....[0]....
	.align		4
.L_2027:
        /*0044*/ 	.word	index@(__assertfail)


	//----- nvinfo : EIATTR_MERCURY_ISA_VERSION
	.align		4
.L_2028:
        /*0048*/ 	.byte	0x03, 0x5f
        /*004a*/ 	.short	0x0000


	//----- nvinfo : EIATTR_SYSCALL_OFFSETS
	.align		4
        /*004c*/ 	.byte	0x04, 0x46
        /*004e*/ 	.short	(.L_2030 - .L_2029)


	//   ....[0]....
.L_2029:
        /*0050*/ 	.word	0x00001250


	//   ....[1]....
        /*0054*/ 	.word	0x00002260


	//   ....[2]....
        /*0058*/ 	.word	0x00003310


	//   ....[3]....
        /*005c*/ 	.word	0x00004410


	//   ....[4]....
        /*0060*/ 	.word	0x00005690


	//   ....[5]....
        /*0064*/ 	.word	0x000066a0


	//   ....[6]....
        /*0068*/ 	.word	0x00007750


	//   ....[7]....
        /*006c*/ 	.word	0x00008850


	//   ....[8]....
        /*0070*/ 	.word	0x00009aa0


	//   ....[9]....
        /*0074*/ 	.word	0x0000aab0


	//   ....[10]....
        /*0078*/ 	.word	0x0000bb60


	//   ....[11]....
        /*007c*/ 	.word	0x0000cc60


	//   ....[12]....
        /*0080*/ 	.word	0x0000dec0


	//   ....[13]....
        /*0084*/ 	.word	0x0000eed0


	//   ....[14]....
        /*0088*/ 	.word	0x0000ff80


	//   ....[15]....
        /*008c*/ 	.word	0x00011080


	//----- nvinfo : EIATTR_EXIT_INSTR_OFFSETS
	.align		4
.L_2030:
        /*0090*/ 	.byte	0x04, 0x1c
        /*0092*/ 	.short	(.L_2032 - .L_2031)


	//   ....[0]....
.L_2031:
        /*0094*/ 	.word	0x0000cd00


	//   ....[1]....
        /*0098*/ 	.word	0x00010190


	//   ....[2]....
        /*009c*/ 	.word	0x000101d0


	//   ....[3]....
        /*00a0*/ 	.word	0x00010260


	//   ....[4]....
        /*00a4*/ 	.word	0x00010290


	//   ....[5]....
        /*00a8*/ 	.word	0x000102c0


	//   ....[6]....
        /*00ac*/ 	.word	0x00010370


	//   ....[7]....
        /*00b0*/ 	.word	0x000103d0


	//   ....[8]....
        /*00b4*/ 	.word	0x000104b0


	//   ....[9]....
        /*00b8*/ 	.word	0x00010540


	//   ....[10]....
        /*00bc*/ 	.word	0x00010560


	//   ....[11]....
        /*00c0*/ 	.word	0x00010630


	//   ....[12]....
        /*00c4*/ 	.word	0x00010650


	//   ....[13]....
        /*00c8*/ 	.word	0x00010800


	//   ....[14]....
        /*00cc*/ 	.word	0x00010980


	//   ....[15]....
        /*00d0*/ 	.word	0x000109e0


	//   ....[16]....
        /*00d4*/ 	.word	0x00010a90


	//   ....[17]....
        /*00d8*/ 	.word	0x00010c30


	//   ....[18]....
        /*00dc*/ 	.word	0x00010dd0


	//   ....[19]....
        /*00e0*/ 	.word	0x00010f50


	//   ....[20]....
        /*00e4*/ 	.word	0x00011090


	//   ....[21]....
        /*00e8*/ 	.word	0x000110c0


	//   ....[22]....
        /*00ec*/ 	.word	0x000110f0


	//----- nvinfo : EIATTR_MAX_THREADS
	.align		4
.L_2032:
        /*00f0*/ 	.byte	0x04, 0x05
        /*00f2*/ 	.short	(.L_2034 - .L_2033)
.L_2033:
        /*00f4*/ 	.word	0x00000080
        /*00f8*/ 	.word	0x00000001
        /*00fc*/ 	.word	0x00000001


	//----- nvinfo : EIATTR_CRS_STACK_SIZE
	.align		4
.L_2034:
        /*0100*/ 	.byte	0x04, 0x1e
        /*0102*/ 	.short	(.L_2036 - .L_2035)
.L_2035:
        /*0104*/ 	.word	0x00000000
.L_2036:


//--------------------- .nv.info._ZN2at6native27unrolled_elementwise_kernelIZZZNS0_54_GLOBAL__N__d8c5977b_16_LinearAlgebra_cu_9e10b42f_321716addr_kernel_cudaERNS_14TensorIteratorERKN3c106ScalarES8_ENKUlvE_clEvENKUlvE6_clEvEUlNS5_7complexIdEESC_SC_E_St5arrayIPcLm4EELi4E23TrivialOffsetCalculatorILi3EjESH_ILi1EjENS0_6memory12LoadWithCastILi3EEENSK_13StoreWithCastILi1EEEEEviT_T0_T2_T3_T4_T5_ --------------------------
	.section	.nv.info._ZN2at6native27unrolled_elementwise_kernelIZZZNS0_54_GLOBAL__N__d8c5977b_16_LinearAlgebra_cu_9e10b42f_321716addr_kernel_cudaERNS_14TensorIteratorERKN3c106ScalarES8_ENKUlvE_clEvENKUlvE6_clEvEUlNS5_7complexIdEESC_SC_E_St5arrayIPcLm4EELi4E23TrivialOffsetCalculatorILi3EjESH_ILi1EjENS0_6memory12LoadWithCastILi3EEENSK_13StoreWithCastILi1EEEEEviT_T0_T2_T3_T4_T5_,"",@"SHT_CUDA_INFO"
	.sectionflags	@""
	.align	4


	//----- nvinfo : EIATTR_CUDA_API_VERSION
	.align		4
        /*0000*/ 	.byte	0x04, 0x37
        /*0002*/ 	.short	(.L_2038 - .L_2037)
.L_2037:
        /*0004*/ 	.word	0x00000082


	//----- nvinfo : EIATTR_SW2861232_WAR
	.align		4
.L_2038:
        /*0008*/ 	.byte	0x01, 0x35
	.zero		2


	//----- nvinfo : EIATTR_PARAM_CBANK
	.align		4
        /*000c*/ 	.byte	0x04, 0x0a
        /*000e*/ 	.short	(.L_2040 - .L_2039)
	.align		4
.L_2039:
        /*0010*/ 	.word	index@(.nv.constant0._ZN2at6native27unrolled_elementwise_kernelIZZZNS0_54_GLOBAL__N__d8c5977b_16_LinearAlgebra_cu_9e10b42f_321716addr_kernel_cudaERNS_14TensorIteratorERKN3c106ScalarES8_ENKUlvE_clEvENKUlvE6_clEvEUlNS5_7complexIdEESC_SC_E_St5arrayIPcLm4EELi4E23TrivialOffsetCalculatorILi3EjESH_ILi1EjENS0_6memory12LoadWithCastILi3EEENSK_13StoreWithCastILi1EEEEEviT_T0_T2_T3_T4_T5_)
        /*0014*/ 	.short	0x0160
        /*0016*/ 	.short	0x006c


	//----- nvinfo : EIATTR_CBANK_PARAM_SIZE
	.align		4
.L_2040:
        /*0018*/ 	.byte	0x03, 0x19
        /*001a*/ 	.short	0x006c


	//----- nvinfo : EIATTR_KPARAM_INFO
	.align		4
        /*001c*/ 	.byte	0x04, 0x17
        /*001e*/ 	.short	(.L_2042 - .L_2041)
.L_2041:
        /*0020*/ 	.word	0x00000000
        /*0024*/ 	.short	0x0006
        /*0026*/ 	.short	0x0064
        /*0028*/ 	.byte	0x00, 0xf0, 0x21, 0x00


	//----- nvinfo : EIATTR_KPARAM_INFO
	.align		4
.L_2042:
        /*002c*/ 	.byte	0x04, 0x17
        /*002e*/ 	.short	(.L_2044 - .L_2043)
.L_2043:
        /*0030*/ 	.word	0x00000000
        /*0034*/ 	.short	0x0005
        /*0036*/ 	.short	0x0054
        /*0038*/ 	.byte	0x00, 0xf0, 0x41, 0x00


	//----- nvinfo : EIATTR_KPARAM_INFO
	.align		4
.L_2044:
        /*003c*/ 	.byte	0x04, 0x17
        /*003e*/ 	.short	(.L_2046 - .L_2045)
.L_2045:
        /*0040*/ 	.word	0x00000000
        /*0044*/ 	.short	0x0004
        /*0046*/ 	.short	0x0051
        /*0048*/ 	.byte	0x00, 0xf0, 0x05, 0x00


	//----- nvinfo : EIATTR_KPARAM_INFO
	.align		4
.L_2046:
        /*004c*/ 	.byte	0x04, 0x17
        /*004e*/ 	.short	(.L_2048 - .L_2047)
.L_2047:
        /*0050*/ 	.word	0x00000000
        /*0054*/ 	.short	0x0003
        /*0056*/ 	.short	0x0050
        /*0058*/ 	.byte	0x00, 0xf0, 0x05, 0x00


	//----- nvinfo : EIATTR_KPARAM_INFO
	.align		4
.L_2048:
        /*005c*/ 	.byte	0x04, 0x17
        /*005e*/ 	.short	(.L_2050 - .L_2049)
.L_2049:
        /*0060*/ 	.word	0x00000000
        /*0064*/ 	.short	0x0002
        /*0066*/ 	.short	0x0030
        /*0068*/ 	.byte	0x00, 0xf0, 0x81, 0x00


	//----- nvinfo : EIATTR_KPARAM_INFO
	.align		4
.L_2050:
        /*006c*/ 	.byte	0x04, 0x17
        /*006e*/ 	.short	(.L_2052 - .L_2051)
.L_2051:
        /*0070*/ 	.word	0x00000000
        /*0074*/ 	.short	0x0001
        /*0076*/ 	.short	0x0010
        /*0078*/ 	.byte	0x00, 0xf0, 0x81, 0x00


	//----- nvinfo : EIATTR_KPARAM_INFO
	.align		4
.L_2052:
        /*007c*/ 	.byte	0x04, 0x17
        /*007e*/ 	.short	(.L_2054 - .L_2053)
.L_2053:
        /*0080*/ 	.word	0x00000000
        /*0084*/ 	.short	0x0000
        /*0086*/ 	.short	0x0000
        /*0088*/ 	.byte	0x00, 0xf0, 0x11, 0x00


	//----- nvinfo : EIATTR_MAXREG_COUNT
	.align		4
.L_2054:
        /*008c*/ 	.byte	0x03, 0x1b
        /*008e*/ 	.short	0x00ff


	//----- nvinfo : EIATTR_EXTERNS
	.align		4
        /*0090*/ 	.byte	0x04, 0x0f
        /*0092*/ 	.short	(.L_2056 - .L_2055)


	//   ....[0]....
	.align		4
.L_2055:
        /*0094*/ 	.word	index@(__assertfail)


	//----- nvinfo : EIATTR_MERCURY_ISA_VERSION
	.align		4
.L_2056:
        /*0098*/ 	.byte	0x03, 0x5f
        /*009a*/ 	.short	0x0000


	//----- nvinfo : EIATTR_SYSCALL_OFFSETS
	.align		4
        /*009c*/ 	.byte	0x04, 0x46
        /*009e*/ 	.short	(.L_2058 - .L_2057)


	//   ....[0]....
.L_2057:
        /*00a0*/ 	.word	0x000002c0


	//   ....[1]....
        /*00a4*/ 	.word	0x000012d0


	//   ....[2]....
        /*00a8*/ 	.word	0x00002380


	//   ....[3]....
        /*00ac*/ 	.word	0x00002660


	//   ....[4]....
        /*00b0*/ 	.word	0x00003670


	//   ....[5]....
        /*00b4*/ 	.word	0x00004720


	//   ....[6]....
        /*00b8*/ 	.word	0x00004a20


	//   ....[7]....
        /*00bc*/ 	.word	0x00005a30


	//   ....[8]....
        /*00c0*/ 	.word	0x00006ae0


	//   ....[9]....
        /*00c4*/ 	.word	0x00006dc0


	//   ....[10]....
        /*00c8*/ 	.word	0x00007dd0


	//   ....[11]....
        /*00cc*/ 	.word	0x00008e80


	//   ....[12]....
        /*00d0*/ 	.word	0x0000a390


	//   ....[13]....
        /*00d4*/ 	.word	0x0000b460


	//   ....[14]....
        /*00d8*/ 	.word	0x0000c4f0


	//   ....[15]....
        /*00dc*/ 	.word	0x0000d5a0


	//----- nvinfo : EIATTR_EXIT_INSTR_OFFSETS
	.align		4
.L_2058:
        /*00e0*/ 	.byte	0x04, 0x1c
        /*00e2*/ 	.short	(.L_2060 - .L_2059)


	//   ....[0]....
.L_2059:
        /*00e4*/ 	.word	0x0000c590


	//   ....[1]....
        /*00e8*/ 	.word	0x0000c6b0


	//   ....[2]....
        /*00ec*/ 	.word	0x0000c6f0


	//   ....[3]....
        /*00f0*/ 	.word	0x0000c780


	//   ....[4]....
        /*00f4*/ 	.word	0x0000c7b0


	//   ....[5]....
        /*00f8*/ 	.word	0x0000c7e0


	//   ....[6]....
        /*00fc*/ 	.word	0x0000c890


	//   ....[7]....
        /*0100*/ 	.word	0x0000c8f0


	//   ....[8]....
        /*0104*/ 	.word	0x0000c9d0


	//   ....[9]....
        /*0108*/ 	.word	0x0000ca60


	//   ....[10]....
        /*010c*/ 	.word	0x0000ca80


	//   ....[11]....
        /*0110*/ 	.word	0x0000cb50


	//   ....[12]....
        /*0114*/ 	.word	0x0000cb70


	//   ....[13]....
        /*0118*/ 	.word	0x0000cd20


	//   ....[14]....
        /*011c*/ 	.word	0x0000cea0


	//   ....[15]....
        /*0120*/ 	.word	0x0000cf00


	//   ....[16]....
        /*0124*/ 	.word	0x0000cfb0


	//   ....[17]....
        /*0128*/ 	.word	0x0000d150


	//   ....[18]....
        /*012c*/ 	.word	0x0000d2f0


	//   ....[19]....
        /*0130*/ 	.word	0x0000d470


	//   ....[20]....
        /*0134*/ 	.word	0x0000d5b0


	//   ....[21]....
        /*0138*/ 	.word	0x0000d5e0


	//   ....[22]....
        /*013c*/ 	.word	0x0000d610


	//----- nvinfo : EIATTR_MAX_THREADS
	.align		4
.L_2060:
        /*0140*/ 	.byte	0x04, 0x05
        /*0142*/ 	.short	(.L_2062 - .L_2061)
.L_2061:
        /*0144*/ 	.word	0x00000080
        /*0148*/ 	.word	0x00000001
        /*014c*/ 	.word	0x00000001


	//----- nvinfo : EIATTR_CRS_STACK_SIZE
	.align		4
.L_2062:
        /*0150*/ 	.byte	0x04, 0x1e
        /*0152*/ 	.short	(.L_2064 - .L_2063)
.L_2063:
        /*0154*/ 	.word	0x00000000
.L_2064:


//--------------------- .nv.info._ZN2at6native18elementwise_kernelILi128ELi2EZNS0_22gpu_kernel_impl_nocastIZZZNS0_54_GLOBAL__N__d8c5977b_16_LinearAlgebra_cu_9e10b42f_321716addr_kernel_cudaERNS_14TensorIteratorERKN3c106ScalarES9_ENKUlvE_clEvENKUlvE6_clEvEUlNS6_7complexIdEESD_SD_E_EEvRNS_18TensorIteratorBaseERKT_EUliE_EEviT1_ --------------------------
	.section	.nv.info._ZN2at6native18elementwise_kernelILi128ELi2EZNS0_22gpu_kernel_impl_nocastIZZZNS0_54_GLOBAL__N__d8c5977b_16_LinearAlgebra_cu_9e10b42f_321716addr_kernel_cudaERNS_14TensorIteratorERKN3c106ScalarES9_ENKUlvE_clEvENKUlvE6_clEvEUlNS6_7complexIdEESD_SD_E_EEvRNS_18TensorIteratorBaseERKT_EUliE_EEviT1_,"",@"SHT_CUDA_INFO"
	.sectionflags	@""
	.align	4


	//----- nvinfo : EIATTR_CUDA_API_VERSION
	.align		4
        /*0000*/ 	.byte	0x04, 0x37
        /*0002*/ 	.short	(.L_2066 - .L_2065)
.L_2065:
        /*0004*/ 	.word	0x00000082


	//----- nvinfo : EIATTR_SW2861232_WAR
	.align		4
.L_2066:
        /*0008*/ 	.byte	0x01, 0x35
	.zero		2


	//----- nvinfo : EIATTR_PARAM_CBANK
	.align		4
        /*000c*/ 	.byte	0x04, 0x0a
        /*000e*/ 	.short	(.L_2068 - .L_2067)
	.align		4
.L_2067:
        /*0010*/ 	.word	index@(.nv.constant0._ZN2at6native18elementwise_kernelILi128ELi2EZNS0_22gpu_kernel_impl_nocastIZZZNS0_54_GLOBAL__N__d8c5977b_16_LinearAlgebra_cu_9e10b42f_321716addr_kernel_cudaERNS_14TensorIteratorERKN3c106ScalarES9_ENKUlvE_clEvENKUlvE6_clEvEUlNS6_7complexIdEESD_SD_E_EEvRNS_18TensorIteratorBaseERKT_EUliE_EEviT1_)
        /*0014*/ 	.short	0x0160
        /*0016*/ 	.short	0x0320


	//----- nvinfo : EIATTR_CBANK_PARAM_SIZE
	.align		4
.L_2068:
        /*0018*/ 	.byte	0x03, 0x19
        /*001a*/ 	.short	0x0320


	//----- nvinfo : EIATTR_KPARAM_INFO
	.align		4
        /*001c*/ 	.byte	0x04, 0x17
        /*001e*/ 	.short	(.L_2070 - .L_2069)
.L_2069:
        /*0020*/ 	.word	0x00000000
        /*0024*/ 	.short	0x0001
        /*0026*/ 	.short	0x0010
        /*0028*/ 	.byte	0x00, 0xf0, 0x41, 0x0c


	//----- nvinfo : EIATTR_KPARAM_INFO
	.align		4
.L_2070:
        /*002c*/ 	.byte	0x04, 0x17
        /*002e*/ 	.short	(.L_2072 - .L_2071)
.L_2071:
        /*0030*/ 	.word	0x00000000
        /*0034*/ 	.short	0x0000
        /*0036*/ 	.short	0x0000
        /*0038*/ 	.byte	0x00, 0xf0, 0x11, 0x00


	//----- nvinfo : EIATTR_MAXREG_COUNT
	.align		4
.L_2072:
        /*003c*/ 	.byte	0x03, 0x1b
        /*003e*/ 	.short	0x0080


	//----- nvinfo : EIATTR_MERCURY_ISA_VERSION
	.align		4
        /*0040*/ 	.byte	0x03, 0x5f
        /*0042*/ 	.short	0x0000


	//----- nvinfo : EIATTR_EXIT_INSTR_OFFSETS
	.align		4
        /*0044*/ 	.byte	0x04, 0x1c
        /*0046*/ 	.short	(.L_2074 - .L_2073)


	//   ....[0]....
.L_2073:
        /*0048*/ 	.word	0x000011a0


	//   ....[1]....
        /*004c*/ 	.word	0x00002290


	//----- nvinfo : EIATTR_MAX_THREADS
	.align		4
.L_2074:
        /*0050*/ 	.byte	0x04, 0x05
        /*0052*/ 	.short	(.L_2076 - .L_2075)
.L_2075:
        /*0054*/ 	.word	0x00000080
        /*0058*/ 	.word	0x00000001
        /*005c*/ 	.word	0x00000001


	//----- nvinfo : EIATTR_CRS_STACK_SIZE
	.align		4
.L_2076:
        /*0060*/ 	.byte	0x04, 0x1e
        /*0062*/ 	.short	(.L_2078 - .L_2077)
.L_2077:
        /*0064*/ 	.word	0x00000000
.L_2078:


//--------------------- .nv.info._ZN2at6native27unrolled_elementwise_kernelIZZZNS0_54_GLOBAL__N__d8c5977b_16_LinearAlgebra_cu_9e10b42f_321716addr_kernel_cudaERNS_14TensorIteratorERKN3c106ScalarES8_ENKUlvE_clEvENKUlvE6_clEvEUlNS5_7complexIdEESC_SC_E_St5arrayIPcLm4EELi4E23TrivialOffsetCalculatorILi3EjESH_ILi1EjENS0_6memory15LoadWithoutCastENSK_16StoreWithoutCastEEEviT_T0_T2_T3_T4_T5_ --------------------------
	.section	.nv.info._ZN2at6native27unrolled_elementwise_kernelIZZZNS0_54_GLOBAL__N__d8c5977b_16_LinearAlgebra_cu_9e10b42f_321716addr_kernel_cudaERNS_14TensorIteratorERKN3c106ScalarES8_ENKUlvE_clEvENKUlvE6_clEvEUlNS5_7complexIdEESC_SC_E_St5arrayIPcLm4EELi4E23TrivialOffsetCalculatorILi3EjESH_ILi1EjENS0_6memory15LoadWithoutCastENSK_16StoreWithoutCastEEEviT_T0_T2_T3_T4_T5_,"",@"SHT_CUDA_INFO"
	.sectionflags	@""
	.align	4


	//----- nvinfo : EIATTR_CUDA_API_VERSION
	.align		4
        /*0000*/ 	.byte	0x04, 0x37
        /*0002*/ 	.short	(.L_2080 - .L_2079)
.L_2079:
        /*0004*/ 	.word	0x00000082


	//----- nvinfo : EIATTR_SW2861232_WAR
	.align		4
.L_2080:
        /*0008*/ 	.byte	0x01, 0x35
	.zero		2


	//----- nvinfo : EIATTR_PARAM_CBANK
	.align		4
        /*000c*/ 	.byte	0x04, 0x0a
        /*000e*/ 	.short	(.L_2082 - .L_2081)
	.align		4
.L_2081:
        /*0010*/ 	.word	index@(.nv.constant0._ZN2at6native27unrolled_elementwise_kernelIZZZNS0_54_GLOBAL__N__d8c5977b_16_LinearAlgebra_cu_9e10b42f_321716addr_kernel_cudaERNS_14TensorIteratorERKN3c106ScalarES8_ENKUlvE_clEvENKUlvE6_clEvEUlNS5_7complexIdEESC_SC_E_St5arrayIPcLm4EELi4E23TrivialOffsetCalculatorILi3EjESH_ILi1EjENS0_6memory15LoadWithoutCastENSK_16StoreWithoutCastEEEviT_T0_T2_T3_T4_T5_)
        /*0014*/ 	.short	0x0160
        /*0016*/ 	.short	0x0054


	//----- nvinfo : EIATTR_CBANK_PARAM_SIZE
	.align		4
.L_2082:
        /*0018*/ 	.byte	0x03, 0x19
        /*001a*/ 	.short	0x0054


	//----- nvinfo : EIATTR_KPARAM_INFO
	.align		4
        /*001c*/ 	.byte	0x04, 0x17
        /*001e*/ 	.short	(.L_2084 - .L_2083)
.L_2083:
        /*0020*/ 	.word	0x00000000
        /*0024*/ 	.short	0x0006
        /*0026*/ 	.short	0x0053
        /*0028*/ 	.byte	0x00, 0xf0, 0x05, 0x00


	//----- nvinfo : EIATTR_KPARAM_INFO
	.align		4
.L_2084:
        /*002c*/ 	.byte	0x04, 0x17
        /*002e*/ 	.short	(.L_2086 - .L_2085)
.L_2085:
        /*0030*/ 	.word	0x00000000
        /*0034*/ 	.short	0x0005
        /*0036*/ 	.short	0x0052
        /*0038*/ 	.byte	0x00, 0xf0, 0x05, 0x00


	//----- nvinfo : EIATTR_KPARAM_INFO
	.align		4
.L_2086:
        /*003c*/ 	.byte	0x04, 0x17
        /*003e*/ 	.short	(.L_2088 - .L_2087)
.L_2087:
        /*0040*/ 	.word	0x00000000
        /*0044*/ 	.short	0x0004
        /*0046*/ 	.short	0x0051
        /*0048*/ 	.byte	0x00, 0xf0, 0x05, 0x00


	//----- nvinfo : EIATTR_KPARAM_INFO
	.align		4
.L_2088:
        /*004c*/ 	.byte	0x04, 0x17
        /*004e*/ 	.short	(.L_2090 - .L_2089)
.L_2089:
        /*0050*/ 	.word	0x00000000
        /*0054*/ 	.short	0x0003
        /*0056*/ 	.short	0x0050
        /*0058*/ 	.byte	0x00, 0xf0, 0x05, 0x00


	//----- nvinfo : EIATTR_KPARAM_INFO
	.align		4
.L_2090:
        /*005c*/ 	.byte	0x04, 0x17
        /*005e*/ 	.short	(.L_2092 - .L_2091)
.L_2091:
        /*0060*/ 	.word	0x00000000
        /*0064*/ 	.short	0x0002
        /*0066*/ 	.short	0x0030
        /*0068*/ 	.byte	0x00, 0xf0, 0x81, 0x00


	//----- nvinfo : EIATTR_KPARAM_INFO
	.align		4
.L_2092:
        /*006c*/ 	.byte	0x04, 0x17
        /*006e*/ 	.short	(.L_2094 - .L_2093)
.L_2093:
        /*0070*/ 	.word	0x00000000
        /*0074*/ 	.short	0x0001
        /*0076*/ 	.short	0x0010
        /*0078*/ 	.byte	0x00, 0xf0, 0x81, 0x00


	//----- nvinfo : EIATTR_KPARAM_INFO
	.align		4
.L_2094:
        /*007c*/ 	.byte	0x04, 0x17
        /*007e*/ 	.short	(.L_2096 - .L_2095)
.L_2095:
        /*0080*/ 	.word	0x00000000
        /*0084*/ 	.short	0x0000
        /*0086*/ 	.short	0x0000
        /*0088*/ 	.byte	0x00, 0xf0, 0x11, 0x00


	//----- nvinfo : EIATTR_MAXREG_COUNT
	.align		4
.L_2096:
        /*008c*/ 	.byte	0x03, 0x1b
        /*008e*/ 	.short	0x00ff


	//----- nvinfo : EIATTR_MERCURY_ISA_VERSION
	.align		4
        /*0090*/ 	.byte	0x03, 0x5f
        /*0092*/ 	.short	0x0000


	//----- nvinfo : EIATTR_EXIT_INSTR_OFFSETS
	.align		4
        /*0094*/ 	.byte	0x04, 0x1c
        /*0096*/ 	.short	(.L_2098 - .L_2097)


	//   ....[0]....
.L_2097:
        /*0098*/ 	.word	0x00000760


	//   ....[1]....
        /*009c*/ 	.word	0x000007d0


	//----- nvinfo : EIATTR_MAX_THREADS
	.align		4
.L_2098:
        /*00a0*/ 	.byte	0x04, 0x05
        /*00a2*/ 	.short	(.L_2100 - .L_2099)
.L_2099:
        /*00a4*/ 	.word	0x00000080
        /*00a8*/ 	.word	0x00000001
        /*00ac*/ 	.word	0x00000001


	//----- nvinfo : EIATTR_CRS_STACK_SIZE
	.align		4
.L_2100:
        /*00b0*/ 	.byte	0x04, 0x1e
        /*00b2*/ 	.short	(.L_2102 - .L_2101)
.L_2101:
        /*00b4*/ 	.word	0x00000000
.L_2102:


//--------------------- .nv.info._ZN2at6native29vectorized_elementwise_kernelILi2EZZZNS0_54_GLOBAL__N__d8c5977b_16_LinearAlgebra_cu_9e10b42f_321716addr_kernel_cudaERNS_14TensorIteratorERKN3c106ScalarES8_ENKUlvE_clEvENKUlvE6_clEvEUlNS5_7complexIdEESC_SC_E_St5arrayIPcLm4EEEEviT0_T1_ --------------------------
	.section	.nv.info._ZN2at6native29vectorized_elementwise_kernelILi2EZZZNS0_54_GLOBAL__N__d8c5977b_16_LinearAlgebra_cu_9e10b42f_321716addr_kernel_cudaERNS_14TensorIteratorERKN3c106ScalarES8_ENKUlvE_clEvENKUlvE6_clEvEUlNS5_7complexIdEESC_SC_E_St5arrayIPcLm4EEEEviT0_T1_,"",@"SHT_CUDA_INFO"
	.sectionflags	@""
	.align	4


	//----- nvinfo : EIATTR_CUDA_API_VERSION
	.align		4
        /*0000*/ 	.byte	0x04, 0x37
        /*0002*/ 	.short	(.L_2104 - .L_2103)
.L_2103:
        /*0004*/ 	.word	0x00000082


	//----- nvinfo : EIATTR_SW2861232_WAR
	.align		4
.L_2104:
        /*0008*/ 	.byte	0x01, 0x35
	.zero		2


	//----- nvinfo : EIATTR_PARAM_CBANK
	.align		4
        /*000c*/ 	.byte	0x04, 0x0a
        /*000e*/ 	.short	(.L_2106 - .L_2105)
	.align		4
.L_2105:
        /*0010*/ 	.word	index@(.nv.constant0._ZN2at6native29vectorized_elementwise_kernelILi2EZZZNS0_54_GLOBAL__N__d8c5977b_16_LinearAlgebra_cu_9e10b42f_321716addr_kernel_cudaERNS_14TensorIteratorERKN3c106ScalarES8_ENKUlvE_clEvENKUlvE6_clEvEUlNS5_7complexIdEESC_SC_E_St5arrayIPcLm4EEEEviT0_T1_)
        /*0014*/ 	.short	0x0160
        /*0016*/ 	.short	0x0050


	//----- nvinfo : EIATTR_CBANK_PARAM_SIZE
	.align		4
.L_2106:
        /*0018*/ 	.byte	0x03, 0x19
        /*001a*/ 	.short	0x0050


	//----- nvinfo : EIATTR_KPARAM_INFO
	.align		4
        /*001c*/ 	.byte	0x04, 0x17
        /*001e*/ 	.short	(.L_2108 - .L_2107)
.L_2107:
        /*0020*/ 	.word	0x00000000
        /*0024*/ 	.short	0x0002
        /*0026*/ 	.short	0x0030
        /*0028*/ 	.byte	0x00, 0xf0, 0x81, 0x00


	//----- nvinfo : EIATTR_KPARAM_INFO
	.align		4
.L_2108:
        /*002c*/ 	.byte	0x04, 0x17
        /*002e*/ 	.short	(.L_2110 - .L_2109)
.L_2109:
        /*0030*/ 	.word	0x00000000
        /*0034*/ 	.short	0x0001
        /*0036*/ 	.short	0x0010
        /*0038*/ 	.byte	0x00, 0xf0, 0x81, 0x00


	//----- nvinfo : EIATTR_KPARAM_INFO
	.align		4
.L_2110:
        /*003c*/ 	.byte	0x04, 0x17
        /*003e*/ 	.short	(.L_2112 - .L_2111)
.L_2111:
        /*0040*/ 	.word	0x00000000
        /*0044*/ 	.short	0x0000
        /*0046*/ 	.short	0x0000
        /*0048*/ 	.byte	0x00, 0xf0, 0x11, 0x00


	//----- nvinfo : EIATTR_MAXREG_COUNT
	.align		4
.L_2112:
        /*004c*/ 	.byte	0x03, 0x1b
        /*004e*/ 	.short	0x00ff


	//----- nvinfo : EIATTR_MERCURY_ISA_VERSION
	.align		4
        /*0050*/ 	.byte	0x03, 0x5f
        /*0052*/ 	.short	0x0000


	//----- nvinfo : EIATTR_EXIT_INSTR_OFFSETS
	.align		4
        /*0054*/ 	.byte	0x04, 0x1c
        /*0056*/ 	.short	(.L_2114 - .L_2113)


	//   ....[0]....
.L_2113:
        /*0058*/ 	.word	0x00000670


	//   ....[1]....
        /*005c*/ 	.word	0x000015c0


	//   ....[2]....
        /*0060*/ 	.word	0x00001610


	//----- nvinfo : EIATTR_MAX_THREADS
	.align		4
.L_2114:
        /*0064*/ 	.byte	0x04, 0x05
        /*0066*/ 	.short	(.L_2116 - .L_2115)
.L_2115:
        /*0068*/ 	.word	0x00000080
        /*006c*/ 	.word	0x00000001
        /*0070*/ 	.word	0x00000001


	//----- nvinfo : EIATTR_CRS_STACK_SIZE
	.align		4
.L_2116:
        /*0074*/ 	.byte	0x04, 0x1e
        /*0076*/ 	.short	(.L_2118 - .L_2117)
.L_2117:
        /*0078*/ 	.word	0x00000000
.L_2118:


//--------------------- .nv.info._ZN2at6native29vectorized_elementwise_kernelILi4EZZZNS0_54_GLOBAL__N__d8c5977b_16_LinearAlgebra_cu_9e10b42f_321716addr_kernel_cudaERNS_14TensorIteratorERKN3c106ScalarES8_ENKUlvE_clEvENKUlvE6_clEvEUlNS5_7complexIdEESC_SC_E_St5arrayIPcLm4EEEEviT0_T1_ --------------------------
	.section	.nv.info._ZN2at6native29vectorized_elementwise_kernelILi4EZZZNS0_54_GLOBAL__N__d8c5977b_16_LinearAlgebra_cu_9e10b42f_321716addr_kernel_cudaERNS_14TensorIteratorERKN3c106ScalarES8_ENKUlvE_clEvENKUlvE6_clEvEUlNS5_7complexIdEESC_SC_E_St5arrayIPcLm4EEEEviT0_T1_,"",@"SHT_CUDA_INFO"
	.sectionflags	@""
	.align	4


	//----- nvinfo : EIATTR_CUDA_API_VERSION
	.align		4
        /*0000*/ 	.byte	0x04, 0x37
        /*0002*/ 	.short	(.L_2120 - .L_2119)
.L_2119:
        /*0004*/ 	.word	0x00000082


	//----- nvinfo : EIATTR_SW2861232_WAR
	.align		4
.L_2120:
        /*0008*/ 	.byte	0x01, 0x35
	.zero		2


	//----- nvinfo : EIATTR_PARAM_CBANK
	.align		4
        /*000c*/ 	.byte	0x04, 0x0a
        /*000e*/ 	.short	(.L_2122 - .L_2121)
	.align		4
.L_2121:
        /*0010*/ 	.word	index@(.nv.constant0._ZN2at6native29vectorized_elementwise_kernelILi4EZZZNS0_54_GLOBAL__N__d8c5977b_16_LinearAlgebra_cu_9e10b42f_321716addr_kernel_cudaERNS_14TensorIteratorERKN3c106ScalarES8_ENKUlvE_clEvENKUlvE6_clEvEUlNS5_7complexIdEESC_SC_E_St5arrayIPcLm4EEEEviT0_T1_)
        /*0014*/ 	.short	0x0160
        /*0016*/ 	.short	0x0050


	//----- nvinfo : EIATTR_CBANK_PARAM_SIZE
	.align		4
.L_2122:
        /*0018*/ 	.byte	0x03, 0x19
        /*001a*/ 	.short	0x0050


	//----- nvinfo : EIATTR_KPARAM_INFO
	.align		4
        /*001c*/ 	.byte	0x04, 0x17
        /*001e*/ 	.short	(.L_2124 - .L_2123)
.L_2123:
        /*0020*/ 	.word	0x00000000
        /*0024*/ 	.short	0x0002
        /*0026*/ 	.short	0x0030
        /*0028*/ 	.byte	0x00, 0xf0, 0x81, 0x00


	//----- nvinfo : EIATTR_KPARAM_INFO
	.align		4
.L_2124:
        /*002c*/ 	.byte	0x04, 0x17
        /*002e*/ 	.short	(.L_2126 - .L_2125)
.L_2125:
        /*0030*/ 	.word	0x00000000
        /*0034*/ 	.short	0x0001
        /*0036*/ 	.short	0x0010
        /*0038*/ 	.byte	0x00, 0xf0, 0x81, 0x00


	//----- nvinfo : EIATTR_KPARAM_INFO
	.align		4
.L_2126:
        /*003c*/ 	.byte	0x04, 0x17
        /*003e*/ 	.short	(.L_2128 - .L_2127)
.L_2127:
        /*0040*/ 	.word	0x00000000
        /*0044*/ 	.short	0x0000
        /*0046*/ 	.short	0x0000
        /*0048*/ 	.byte	0x00, 0xf0, 0x11, 0x00


	//----- nvinfo : EIATTR_MAXREG_COUNT
	.align		4
.L_2128:
        /*004c*/ 	.byte	0x03, 0x1b
        /*004e*/ 	.short	0x00ff


	//----- nvinfo : EIATTR_MERCURY_ISA_VERSION
	.align		4
        /*0050*/ 	.byte	0x03, 0x5f
        /*0052*/ 	.short	0x0000


	//----- nvinfo : EIATTR_EXIT_INSTR_OFFSETS
	.align		4
        /*0054*/ 	.byte	0x04, 0x1c
        /*0056*/ 	.short	(.L_2130 - .L_2129)


	//   ....[0]....
.L_2129:
        /*0058*/ 	.word	0x00000670


	//   ....[1]....
        /*005c*/ 	.word	0x000015c0


	//   ....[2]....
        /*0060*/ 	.word	0x00001610


	//----- nvinfo : EIATTR_MAX_THREADS
	.align		4
.L_2130:
        /*0064*/ 	.byte	0x04, 0x05
        /*0066*/ 	.short	(.L_2132 - .L_2131)
.L_2131:
        /*0068*/ 	.word	0x00000080
        /*006c*/ 	.word	0x00000001
        /*0070*/ 	.word	0x00000001


	//----- nvinfo : EIATTR_CRS_STACK_SIZE
	.align		4
.L_2132:
        /*0074*/ 	.byte	0x04, 0x1e
        /*0076*/ 	.short	(.L_2134 - .L_2133)
.L_2133:
        /*0078*/ 	.word	0x00000000
.L_2134:


//--------------------- .nv.info._ZN2at6native29vectorized_elementwise_kernelILi8EZZZNS0_54_GLOBAL__N__d8c5977b_16_LinearAlgebra_cu_9e10b42f_321716addr_kernel_cudaERNS_14TensorIteratorERKN3c106ScalarES8_ENKUlvE_clEvENKUlvE6_clEvEUlNS5_7complexIdEESC_SC_E_St5arrayIPcLm4EEEEviT0_T1_ --------------------------
	.section	.nv.info._ZN2at6native29vectorized_elementwise_kernelILi8EZZZNS0_54_GLOBAL__N__d8c5977b_16_LinearAlgebra_cu_9e10b42f_321716addr_kernel_cudaERNS_14TensorIteratorERKN3c106ScalarES8_ENKUlvE_clEvENKUlvE6_clEvEUlNS5_7complexIdEESC_SC_E_St5arrayIPcLm4EEEEviT0_T1_,"",@"SHT_CUDA_INFO"
	.sectionflags	@""
	.align	4


	//----- nvinfo : EIATTR_CUDA_API_VERSION
	.align		4
        /*0000*/ 	.byte	0x04, 0x37
        /*0002*/ 	.short	(.L_2136 - .L_2135)
.L_2135:
        /*0004*/ 	.word	0x00000082


	//----- nvinfo : EIATTR_SW2861232_WAR
	.align		4
.L_2136:
        /*0008*/ 	.byte	0x01, 0x35
	.zero		2


	//----- nvinfo : EIATTR_PARAM_CBANK
	.align		4
        /*000c*/ 	.byte	0x04, 0x0a
        /*000e*/ 	.short	(.L_2138 - .L_2137)
	.align		4
.L_2137:
        /*0010*/ 	.word	index@(.nv.constant0._ZN2at6native29vectorized_elementwise_kernelILi8EZZZNS0_54_GLOBAL__N__d8c5977b_16_LinearAlgebra_cu_9e10b42f_321716addr_kernel_cudaERNS_14TensorIteratorERKN3c106ScalarES8_ENKUlvE_clEvENKUlvE6_clEvEUlNS5_7complexIdEESC_SC_E_St5arrayIPcLm4EEEEviT0_T1_)
        /*0014*/ 	.short	0x0160
        /*0016*/ 	.short	0x0050


	//----- nvinfo : EIATTR_CBANK_PARAM_SIZE
	.align		4
.L_2138:
        /*0018*/ 	.byte	0x03, 0x19
        /*001a*/ 	.short	0x0050


	//----- nvinfo : EIATTR_KPARAM_INFO
	.align		4
        /*001c*/ 	.byte	0x04, 0x17
        /*001e*/ 	.short	(.L_2140 - .L_2139)
.L_2139:
        /*0020*/ 	.word	0x00000000
        /*0024*/ 	.short	0x0002
        /*0026*/ 	.short	0x0030
        /*0028*/ 	.byte	0x00, 0xf0, 0x81, 0x00


	//----- nvinfo : EIATTR_KPARAM_INFO
	.align		4
.L_2140:
        /*002c*/ 	.byte	0x04, 0x17
        /*002e*/ 	.short	(.L_2142 - .L_2141)
.L_2141:
        /*0030*/ 	.word	0x00000000
        /*0034*/ 	.short	0x0001
        /*0036*/ 	.short	0x0010
        /*0038*/ 	.byte	0x00, 0xf0, 0x81, 0x00


	//----- nvinfo : EIATTR_KPARAM_INFO
	.align		4
.L_2142:
        /*003c*/ 	.byte	0x04, 0x17
        /*003e*/ 	.short	(.L_2144 - .L_2143)
.L_2143:
        /*0040*/ 	.word	0x00000000
        /*0044*/ 	.short	0x0000
        /*0046*/ 	.short	0x0000
        /*0048*/ 	.byte	0x00, 0xf0, 0x11, 0x00


	//----- nvinfo : EIATTR_MAXREG_COUNT
	.align		4
.L_2144:
        /*004c*/ 	.byte	0x03, 0x1b
        /*004e*/ 	.short	0x00ff


	//----- nvinfo : EIATTR_MERCURY_ISA_VERSION
	.align		4
        /*0050*/ 	.byte	0x03, 0x5f
        /*0052*/ 	.short	0x0000


	//----- nvinfo : EIATTR_EXIT_INSTR_OFFSETS
	.align		4
        /*0054*/ 	.byte	0x04, 0x1c
        /*0056*/ 	.short	(.L_2146 - .L_2145)


	//   ....[0]....
.L_2145:
        /*0058*/ 	.word	0x00000010


	//----- nvinfo : EIATTR_MAX_THREADS
	.align		4
.L_2146:
        /*005c*/ 	.byte	0x04, 0x05
        /*005e*/ 	.short	(.L_2148 - .L_2147)
.L_2147:
        /*0060*/ 	.word	0x00000080
        /*0064*/ 	.word	0x00000001
        /*0068*/ 	.word	0x00000001
.L_2148:


//--------------------- .nv.info._ZN2at6native18elementwise_kernelILi128ELi4EZNS0_15gpu_kernel_implIZZZNS0_54_GLOBAL__N__d8c5977b_16_LinearAlgebra_cu_9e10b42f_321716addr_kernel_cudaERNS_14TensorIteratorERKN3c106ScalarES9_ENKUlvE_clEvENKUlvE5_clEvEUlfffE0_EEvRNS_18TensorIteratorBaseERKT_EUliE_EEviT1_ --------------------------
	.section	.nv.info._ZN2at6native18elementwise_kernelILi128ELi4EZNS0_15gpu_kernel_implIZZZNS0_54_GLOBAL__N__d8c5977b_16_LinearAlgebra_cu_9e10b42f_321716addr_kernel_cudaERNS_14TensorIteratorERKN3c106ScalarES9_ENKUlvE_clEvENKUlvE5_clEvEUlfffE0_EEvRNS_18TensorIteratorBaseERKT_EUliE_EEviT1_,"",@"SHT_CUDA_INFO"
	.sectionflags	@""
	.align	4


	//----- nvinfo : EIATTR_CUDA_API_VERSION
	.align		4
        /*0000*/ 	.byte	0x04, 0x37
        /*0002*/ 	.short	(.L_2150 - .L_2149)
.L_2149:
        /*0004*/ 	.word	0x00000082


	//----- nvinfo : EIATTR_SW2861232_WAR
	.align		4
.L_2150:
        /*0008*/ 	.byte	0x01, 0x35
	.zero		2


	//----- nvinfo : EIATTR_PARAM_CBANK
	.align		4
        /*000c*/ 	.byte	0x04, 0x0a
        /*000e*/ 	.short	(.L_2152 - .L_2151)
	.align		4
.L_2151:
        /*0010*/ 	.word	index@(.nv.constant0._ZN2at6native18elementwise_kernelILi128ELi4EZNS0_15gpu_kernel_implIZZZNS0_54_GLOBAL__N__d8c5977b_16_LinearAlgebra_cu_9e10b42f_321716addr_kernel_cudaERNS_14TensorIteratorERKN3c106ScalarES9_ENKUlvE_clEvENKUlvE5_clEvEUlfffE0_EEvRNS_18TensorIteratorBaseERKT_EUliE_EEviT1_)
        /*0014*/ 	.short	0x0160
        /*0016*/ 	.short	0x0308


	//----- nvinfo : EIATTR_CBANK_PARAM_SIZE
	.align		4
.L_2152:
        /*0018*/ 	.byte	0x03, 0x19
        /*001a*/ 	.short	0x0308


	//----- nvinfo : EIATTR_KPARAM_INFO
	.align		4
        /*001c*/ 	.byte	0x04, 0x17
        /*001e*/ 	.short	(.L_2154 - .L_2153)
.L_2153:
        /*0020*/ 	.word	0x00000000
        /*0024*/ 	.short	0x0001
        /*0026*/ 	.short	0x0008
        /*0028*/ 	.byte	0x00, 0xf0, 0x01, 0x0c


	//----- nvinfo : EIATTR_KPARAM_INFO
	.align		4
.L_2154:
        /*002c*/ 	.byte	0x04, 0x17
        /*002e*/ 	.short	(.L_2156 - .L_2155)
.L_2155:
        /*0030*/ 	.word	0x00000000
        /*0034*/ 	.short	0x0000
        /*0036*/ 	.short	0x0000
        /*0038*/ 	.byte	0x00, 0xf0, 0x11, 0x00


	//----- nvinfo : EIATTR_MAXREG_COUNT
	.align		4
.L_2156:
        /*003c*/ 	.byte	0x03, 0x1b
        /*003e*/ 	.short	0x0080


	//----- nvinfo : EIATTR_EXTERNS
	.align		4
        /*0040*/ 	.byte	0x04, 0x0f
        /*0042*/ 	.short	(.L_2158 - .L_2157)


	//   ....[0]....
	.align		4
.L_2157:
        /*0044*/ 	.word	index@(__assertfail)


	//----- nvinfo : EIATTR_MERCURY_ISA_VERSION
	.align		4
.L_2158:
        /*0048*/ 	.byte	0x03, 0x5f
        /*004a*/ 	.short	0x0000


	//----- nvinfo : EIATTR_SYSCALL_OFFSETS
	.align		4
        /*004c*/ 	.byte	0x04, 0x46
        /*004e*/ 	.short	(.L_2160 - .L_2159)


	//   ....[0]....
.L_2159:
        /*0050*/ 	.word	0x00001fa0


	//   ....[1]....
        /*0054*/ 	.word	0x00002da0


	//   ....[2]....
        /*0058*/ 	.word	0x00003ba0


	//   ....[3]....
        /*005c*/ 	.word	0x00004a50


	//   ....[4]....
        /*0060*/ 	.word	0x00006a40


	//   ....[5]....
        /*0064*/ 	.word	0x00007840


	//   ....[6]....
        /*0068*/ 	.word	0x00008640


	//   ....[7]....
        /*006c*/ 	.word	0x000094f0


	//   ....[8]....
        /*0070*/ 	.word	0x0000b4b0


	//   ....[9]....
        /*0074*/ 	.word	0x0000c2b0


	//   ....[10]....
        /*0078*/ 	.word	0x0000d0b0


	//   ....[11]....
        /*007c*/ 	.word	0x0000df60


	//   ....[12]....
        /*0080*/ 	.word	0x0000ff30


	//   ....[13]....
        /*0084*/ 	.word	0x00010d30


	//   ....[14]....
        /*0088*/ 	.word	0x00011b30


	//   ....[15]....
        /*008c*/ 	.word	0x000129e0


	//----- nvinfo : EIATTR_EXIT_INSTR_OFFSETS
	.align		4
.L_2160:
        /*0090*/ 	.byte	0x04, 0x1c
        /*0092*/ 	.short	(.L_2162 - .L_2161)


	//   ....[0]....
.L_2161:
        /*0094*/ 	.word	0x0000e000


	//   ....[1]....
        /*0098*/ 	.word	0x00011cd0


	//   ....[2]....
        /*009c*/ 	.word	0x00011d10


	//   ....[3]....
        /*00a0*/ 	.word	0x00011da0


	//   ....[4]....
        /*00a4*/ 	.word	0x00011dd0


	//   ....[5]....
        /*00a8*/ 	.word	0x00011e00


	//   ....[6]....
        /*00ac*/ 	.word	0x00011e80


	//   ....[7]....
        /*00b0*/ 	.word	0x00011eb0


	//   ....[8]....
        /*00b4*/ 	.word	0x00011f40


	//   ....[9]....
        /*00b8*/ 	.word	0x00011f80


	//   ....[10]....
        /*00bc*/ 	.word	0x00011fc0


	//   ....[11]....
        /*00c0*/ 	.word	0x00012080


	//   ....[12]....
        /*00c4*/ 	.word	0x000120d0


	//   ....[13]....
        /*00c8*/ 	.word	0x00012250


	//   ....[14]....
        /*00cc*/ 	.word	0x000123a0


	//   ....[15]....
        /*00d0*/ 	.word	0x000123d0


	//   ....[16]....
        /*00d4*/ 	.word	0x00012480


	//   ....[17]....
        /*00d8*/ 	.word	0x000125f0


	//   ....[18]....
        /*00dc*/ 	.word	0x00012760


	//   ....[19]....
        /*00e0*/ 	.word	0x000128b0


	//   ....[20]....
        /*00e4*/ 	.word	0x000129f0


	//   ....[21]....
        /*00e8*/ 	.word	0x00012a20


	//   ....[22]....
        /*00ec*/ 	.word	0x00012a50


	//----- nvinfo : EIATTR_MAX_THREADS
	.align		4
.L_2162:
        /*00f0*/ 	.byte	0x04, 0x05
        /*00f2*/ 	.short	(.L_2164 - .L_2163)
.L_2163:
        /*00f4*/ 	.word	0x00000080
        /*00f8*/ 	.word	0x00000001
        /*00fc*/ 	.word	0x00000001


	//----- nvinfo : EIATTR_CRS_STACK_SIZE
	.align		4
.L_2164:
        /*0100*/ 	.byte	0x04, 0x1e
        /*0102*/ 	.short	(.L_2166 - .L_2165)
.L_2165:
        /*0104*/ 	.word	0x00000000
.L_2166:


//--------------------- .nv.info._ZN2at6native27unrolled_elementwise_kernelIZZZNS0_54_GLOBAL__N__d8c5977b_16_LinearAlgebra_cu_9e10b42f_321716addr_kernel_cudaERNS_14TensorIteratorERKN3c106ScalarES8_ENKUlvE_clEvENKUlvE5_clEvEUlfffE0_St5arrayIPcLm4EELi4E23TrivialOffsetCalculatorILi3EjESF_ILi1EjENS0_6memory12LoadWithCastILi3EEENSI_13StoreWithCastILi1EEEEEviT_T0_T2_T3_T4_T5_ --------------------------
	.section	.nv.info._ZN2at6native27unrolled_elementwise_kernelIZZZNS0_54_GLOBAL__N__d8c5977b_16_LinearAlgebra_cu_9e10b42f_321716addr_kernel_cudaERNS_14TensorIteratorERKN3c106ScalarES8_ENKUlvE_clEvENKUlvE5_clEvEUlfffE0_St5arrayIPcLm4EELi4E23TrivialOffsetCalculatorILi3EjESF_ILi1EjENS0_6memory12LoadWithCastILi3EEENSI_13StoreWithCastILi1EEEEEviT_T0_T2_T3_T4_T5_,"",@"SHT_CUDA_INFO"
	.sectionflags	@""
	.align	4


	//----- nvinfo : EIATTR_CUDA_API_VERSION
	.align		4
        /*0000*/ 	.byte	0x04, 0x37
        /*0002*/ 	.short	(.L_2168 - .L_2167)
.L_2167:
        /*0004*/ 	.word	0x00000082


	//----- nvinfo : EIATTR_SW2861232_WAR
	.align		4
.L_2168:
        /*0008*/ 	.byte	0x01, 0x35
	.zero		2


	//----- nvinfo : EIATTR_PARAM_CBANK
	.align		4
        /*000c*/ 	.byte	0x04, 0x0a
        /*000e*/ 	.short	(.L_2170 - .L_2169)
	.align		4
.L_2169:
        /*0010*/ 	.word	index@(.nv.constant0._ZN2at6native27unrolled_elementwise_kernelIZZZNS0_54_GLOBAL__N__d8c5977b_16_LinearAlgebra_cu_9e10b42f_321716addr_kernel_cudaERNS_14TensorIteratorERKN3c106ScalarES8_ENKUlvE_clEvENKUlvE5_clEvEUlfffE0_St5arrayIPcLm4EELi4E23TrivialOffsetCalculatorILi3EjESF_ILi1EjENS0_6memory12LoadWithCastILi3EEENSI_13StoreWithCastILi1EEEEEviT_T0_T2_T3_T4_T5_)
        /*0014*/ 	.short	0x0160
        /*0016*/ 	.short	0x0054


	//----- nvinfo : EIATTR_CBANK_PARAM_SIZE
	.align		4
.L_2170:
        /*0018*/ 	.byte	0x03, 0x19
        /*001a*/ 	.short	0x0054


	//----- nvinfo : EIATTR_KPARAM_INFO
	.align		4
        /*001c*/ 	.byte	0x04, 0x17
        /*001e*/ 	.short	(.L_2172 - .L_2171)
.L_2171:
        /*0020*/ 	.word	0x00000000
        /*0024*/ 	.short	0x0006
        /*0026*/ 	.short	0x004c
        /*0028*/ 	.byte	0x00, 0xf0, 0x21, 0x00


	//----- nvinfo : EIATTR_KPARAM_INFO
	.align		4
.L_2172:
        /*002c*/ 	.byte	0x04, 0x17
        /*002e*/ 	.short	(.L_2174 - .L_2173)
.L_2173:
        /*0030*/ 	.word	0x00000000
        /*0034*/ 	.short	0x0005
        /*0036*/ 	.short	0x003c
        /*0038*/ 	.byte	0x00, 0xf0, 0x41, 0x00


	//----- nvinfo : EIATTR_KPARAM_INFO
	.align		4
.L_2174:
        /*003c*/ 	.byte	0x04, 0x17
        /*003e*/ 	.short	(.L_2176 - .L_2175)
.L_2175:
        /*0040*/ 	.word	0x00000000
        /*0044*/ 	.short	0x0004
        /*0046*/ 	.short	0x0039
        /*0048*/ 	.byte	0x00, 0xf0, 0x05, 0x00


	//----- nvinfo : EIATTR_KPARAM_INFO
	.align		4
.L_2176:
        /*004c*/ 	.byte	0x04, 0x17
        /*004e*/ 	.short	(.L_2178 - .L_2177)
.L_2177:
        /*0050*/ 	.word	0x00000000
        /*0054*/ 	.short	0x0003
        /*0056*/ 	.short	0x0038
        /*0058*/ 	.byte	0x00, 0xf0, 0x05, 0x00


	//----- nvinfo : EIATTR_KPARAM_INFO
	.align		4
.L_2178:
        /*005c*/ 	.byte	0x04, 0x17
        /*005e*/ 	.short	(.L_2180 - .L_2179)
.L_2179:
        /*0060*/ 	.word	0x00000000
        /*0064*/ 	.short	0x0002
        /*0066*/ 	.short	0x0018
        /*0068*/ 	.byte	0x00, 0xf0, 0x81, 0x00


	//----- nvinfo : EIATTR_KPARAM_INFO
	.align		4
.L_2180:
        /*006c*/ 	.byte	0x04, 0x17
        /*006e*/ 	.short	(.L_2182 - .L_2181)
.L_2181:
        /*0070*/ 	.word	0x00000000
        /*0074*/ 	.short	0x0001
        /*0076*/ 	.short	0x0008
        /*0078*/ 	.byte	0x00, 0xf0, 0x41, 0x00


	//----- nvinfo : EIATTR_KPARAM_INFO
	.align		4
.L_2182:
        /*007c*/ 	.byte	0x04, 0x17
        /*007e*/ 	.short	(.L_2184 - .L_2183)
.L_2183:
        /*0080*/ 	.word	0x00000000
        /*0084*/ 	.short	0x0000
        /*0086*/ 	.short	0x0000
        /*0088*/ 	.byte	0x00, 0xf0, 0x11, 0x00


	//----- nvinfo : EIATTR_MAXREG_COUNT
	.align		4
.L_2184:
        /*008c*/ 	.byte	0x03, 0x1b
        /*008e*/ 	.short	0x00ff


	//----- nvinfo : EIATTR_EXTERNS
	.align		4
        /*0090*/ 	.byte	0x04, 0x0f
        /*0092*/ 	.short	(.L_2186 - .L_2185)


	//   ....[0]....
	.align		4
.L_2185:
        /*0094*/ 	.word	index@(__assertfail)


	//----- nvinfo : EIATTR_MERCURY_ISA_VERSION
	.align		4
.L_2186:
        /*0098*/ 	.byte	0x03, 0x5f
        /*009a*/ 	.short	0x0000


	//----- nvinfo : EIATTR_SYSCALL_OFFSETS
	.align		4
        /*009c*/ 	.byte	0x04, 0x46
        /*009e*/ 	.short	(.L_2188 - .L_2187)


	//   ....[0]....
.L_2187:
        /*00a0*/ 	.word	0x00000e60


	//   ....[1]....
        /*00a4*/ 	.word	0x00001c60


	//   ....[2]....
        /*00a8*/ 	.word	0x00002a60


	//   ....[3]....
        /*00ac*/ 	.word	0x000038d0


	//   ....[4]....
        /*00b0*/ 	.word	0x000046d0


	//   ....[5]....
        /*00b4*/ 	.word	0x000054d0


	//   ....[6]....
        /*00b8*/ 	.word	0x00006380


	//   ....[7]....
        /*00bc*/ 	.word	0x00007180


	//   ....[8]....
        /*00c0*/ 	.word	0x00007f90


	//   ....[9]....
        /*00c4*/ 	.word	0x00008e60


	//   ....[10]....
        /*00c8*/ 	.word	0x00009c70


	//   ....[11]....
        /*00cc*/ 	.word	0x0000aa50


	//   ....[12]....
        /*00d0*/ 	.word	0x0000ba50


	//   ....[13]....
        /*00d4*/ 	.word	0x0000c940


	//   ....[14]....
        /*00d8*/ 	.word	0x0000d810


	//   ....[15]....
        /*00dc*/ 	.word	0x0000e700


	//----- nvinfo : EIATTR_EXIT_INSTR_OFFSETS
	.align		4
.L_2188:
        /*00e0*/ 	.byte	0x04, 0x1c
        /*00e2*/ 	.short	(.L_2190 - .L_2189)


	//   ....[0]....
.L_2189:
        /*00e4*/ 	.word	0x0000d8b0


	//   ....[1]....
        /*00e8*/ 	.word	0x0000d9f0


	//   ....[2]....
        /*00ec*/ 	.word	0x0000da30


	//   ....[3]....
        /*00f0*/ 	.word	0x0000dac0


	//   ....[4]....
        /*00f4*/ 	.word	0x0000daf0


	//   ....[5]....
        /*00f8*/ 	.word	0x0000db20


	//   ....[6]....
        /*00fc*/ 	.word	0x0000dba0


	//   ....[7]....
        /*0100*/ 	.word	0x0000dbd0


	//   ....[8]....
        /*0104*/ 	.word	0x0000dc60


	//   ....[9]....
        /*0108*/ 	.word	0x0000dca0


	//   ....[10]....
        /*010c*/ 	.word	0x0000dce0


	//   ....[11]....
        /*0110*/ 	.word	0x0000dda0


	//   ....[12]....
        /*0114*/ 	.word	0x0000ddf0


	//   ....[13]....
        /*0118*/ 	.word	0x0000df70


	//   ....[14]....
        /*011c*/ 	.word	0x0000e0c0


	//   ....[15]....
        /*0120*/ 	.word	0x0000e0f0


	//   ....[16]....
        /*0124*/ 	.word	0x0000e1a0


	//   ....[17]....
        /*0128*/ 	.word	0x0000e310


	//   ....[18]....
        /*012c*/ 	.word	0x0000e480


	//   ....[19]....
        /*0130*/ 	.word	0x0000e5d0


	//   ....[20]....
        /*0134*/ 	.word	0x0000e710


	//   ....[21]....
        /*0138*/ 	.word	0x0000e740


	//   ....[22]....
        /*013c*/ 	.word	0x0000e770


	//----- nvinfo : EIATTR_MAX_THREADS
	.align		4
.L_2190:
        /*0140*/ 	.byte	0x04, 0x05
        /*0142*/ 	.short	(.L_2192 - .L_2191)
.L_2191:
        /*0144*/ 	.word	0x00000080
        /*0148*/ 	.word	0x00000001
        /*014c*/ 	.word	0x00000001


	//----- nvinfo : EIATTR_CRS_STACK_SIZE
	.align		4
.L_2192:
        /*0150*/ 	.byte	0x04, 0x1e
        /*0152*/ 	.short	(.L_2194 - .L_2193)
.L_2193:
        /*0154*/ 	.word	0x00000000
.L_2194:


//--------------------- .nv.info._ZN2at6native18elementwise_kernelILi128ELi2EZNS0_22gpu_kernel_impl_nocastIZZZNS0_54_GLOBAL__N__d8c5977b_16_LinearAlgebra_cu_9e10b42f_321716addr_kernel_cudaERNS_14TensorIteratorERKN3c106ScalarES9_ENKUlvE_clEvENKUlvE5_clEvEUlfffE0_EEvRNS_18TensorIteratorBaseERKT_EUliE_EEviT1_ --------------------------
	.section	.nv.info._ZN2at6native18elementwise_kernelILi128ELi2EZNS0_22gpu_kernel_impl_nocastIZZZNS0_54_GLOBAL__N__d8c5977b_16_LinearAlgebra_cu_9e10b42f_321716addr_kernel_cudaERNS_14TensorIteratorERKN3c106ScalarES9_ENKUlvE_clEvENKUlvE5_clEvEUlfffE0_EEvRNS_18TensorIteratorBaseERKT_EUliE_EEviT1_,"",@"SHT_CUDA_INFO"
	.sectionflags	@""
	.align	4


	//----- nvinfo : EIATTR_CUDA_API_VERSION
	.align		4
        /*0000*/ 	.byte	0x04, 0x37
        /*0002*/ 	.short	(.L_2196 - .L_2195)
.L_2195:
        /*0004*/ 	.word	0x00000082


	//----- nvinfo : EIATTR_SW2861232_WAR
	.align		4
.L_2196:
        /*0008*/ 	.byte	0x01, 0x35
	.zero		2


	//----- nvinfo : EIATTR_PARAM_CBANK
	.align		4
        /*000c*/ 	.byte	0x04, 0x0a
        /*000e*/ 	.short	(.L_2198 - .L_2197)
	.align		4
.L_2197:
        /*0010*/ 	.word	index@(.nv.constant0._ZN2at6native18elementwise_kernelILi128ELi2EZNS0_22gpu_kernel_impl_nocastIZZZNS0_54_GLOBAL__N__d8c5977b_16_LinearAlgebra_cu_9e10b42f_321716addr_kernel_cudaERNS_14TensorIteratorERKN3c106ScalarES9_ENKUlvE_clEvENKUlvE5_clEvEUlfffE0_EEvRNS_18TensorIteratorBaseERKT_EUliE_EEviT1_)
        /*0014*/ 	.short	0x0160
        /*0016*/ 	.short	0x0300


	//----- nvinfo : EIATTR_CBANK_PARAM_SIZE
	.align		4
.L_2198:
        /*0018*/ 	.byte	0x03, 0x19
        /*001a*/ 	.short	0x0300


	//----- nvinfo : EIATTR_KPARAM_INFO
	.align		4
        /*001c*/ 	.byte	0x04, 0x17
        /*001e*/ 	.short	(.L_2200 - .L_2199)
.L_2199:
        /*0020*/ 	.word	0x00000000
        /*0024*/ 	.short	0x0001
        /*0026*/ 	.short	0x0008
        /*0028*/ 	.byte	0x00, 0xf0, 0xe1, 0x0b


	//----- nvinfo : EIATTR_KPARAM_INFO
	.align		4
.L_2200:
        /*002c*/ 	.byte	0x04, 0x17
        /*002e*/ 	.short	(.L_2202 - .L_2201)
.L_2201:
        /*0030*/ 	.word	0x00000000
        /*0034*/ 	.short	0x0000
        /*0036*/ 	.short	0x0000
        /*0038*/ 	.byte	0x00, 0xf0, 0x11, 0x00


	//----- nvinfo : EIATTR_MAXREG_COUNT
	.align		4
.L_2202:
        /*003c*/ 	.byte	0x03, 0x1b
        /*003e*/ 	.short	0x0080


	//----- nvinfo : EIATTR_MERCURY_ISA_VERSION
	.align		4
        /*0040*/ 	.byte	0x03, 0x5f
        /*0042*/ 	.short	0x0000


	//----- nvinfo : EIATTR_EXIT_INSTR_OFFSETS
	.align		4
        /*0044*/ 	.byte	0x04, 0x1c
        /*0046*/ 	.short	(.L_2204 - .L_2203)


	//   ....[0]....
.L_2203:
        /*0048*/ 	.word	0x00001310


	//   ....[1]....
        /*004c*/ 	.word	0x00002580


	//----- nvinfo : EIATTR_MAX_THREADS
	.align		4
.L_2204:
        /*0050*/ 	.byte	0x04, 0x05
        /*0052*/ 	.short	(.L_2206 - .L_2205)
.L_2205:
        /*0054*/ 	.word	0x00000080
        /*0058*/ 	.word	0x00000001
        /*005c*/ 	.word	0x00000001


	//----- nvinfo : EIATTR_CRS_STACK_SIZE
	.align		4
.L_2206:
        /*0060*/ 	.byte	0x04, 0x1e
        /*0062*/ 	.short	(.L_2208 - .L_2207)
.L_2207:
        /*0064*/ 	.word	0x00000000
.L_2208:


//--------------------- .nv.info._ZN2at6native27unrolled_elementwise_kernelIZZZNS0_54_GLOBAL__N__d8c5977b_16_LinearAlgebra_cu_9e10b42f_321716addr_kernel_cudaERNS_14TensorIteratorERKN3c106ScalarES8_ENKUlvE_clEvENKUlvE5_clEvEUlfffE0_St5arrayIPcLm4EELi4E23TrivialOffsetCalculatorILi3EjESF_ILi1EjENS0_6memory15LoadWithoutCastENSI_16StoreWithoutCastEEEviT_T0_T2_T3_T4_T5_ --------------------------
	.section	.nv.info._ZN2at6native27unrolled_elementwise_kernelIZZZNS0_54_GLOBAL__N__d8c5977b_16_LinearAlgebra_cu_9e10b42f_321716addr_kernel_cudaERNS_14TensorIteratorERKN3c106ScalarES8_ENKUlvE_clEvENKUlvE5_clEvEUlfffE0_St5arrayIPcLm4EELi4E23TrivialOffsetCalculatorILi3EjESF_ILi1EjENS0_6memory15LoadWithoutCastENSI_16StoreWithoutCastEEEviT_T0_T2_T3_T4_T5_,"",@"SHT_CUDA_INFO"
	.sectionflags	@""
	.align	4


	//----- nvinfo : EIATTR_CUDA_API_VERSION
	.align		4
        /*0000*/ 	.byte	0x04, 0x37
        /*0002*/ 	.short	(.L_2210 - .L_2209)
.L_2209:
        /*0004*/ 	.word	0x00000082


	//----- nvinfo : EIATTR_SW2861232_WAR
	.align		4
.L_2210:
        /*0008*/ 	.byte	0x01, 0x35
	.zero		2


	//----- nvinfo : EIATTR_PARAM_CBANK
	.align		4
        /*000c*/ 	.byte	0x04, 0x0a
        /*000e*/ 	.short	(.L_2212 - .L_2211)
	.align		4
.L_2211:
        /*0010*/ 	.word	index@(.nv.constant0._ZN2at6native27unrolled_elementwise_kernelIZZZNS0_54_GLOBAL__N__d8c5977b_16_LinearAlgebra_cu_9e10b42f_321716addr_kernel_cudaERNS_14TensorIteratorERKN3c106ScalarES8_ENKUlvE_clEvENKUlvE5_clEvEUlfffE0_St5arrayIPcLm4EELi4E23TrivialOffsetCalculatorILi3EjESF_ILi1EjENS0_6memory15LoadWithoutCastENSI_16StoreWithoutCastEEEviT_T0_T2_T3_T4_T5_)
        /*0014*/ 	.short	0x0160
        /*0016*/ 	.short	0x003c


	//----- nvinfo : EIATTR_CBANK_PARAM_SIZE
	.align		4
.L_2212:
        /*0018*/ 	.byte	0x03, 0x19
        /*001a*/ 	.short	0x003c


	//----- nvinfo : EIATTR_KPARAM_INFO
	.align		4
        /*001c*/ 	.byte	0x04, 0x17
        /*001e*/ 	.short	(.L_2214 - .L_2213)
.L_2213:
        /*0020*/ 	.word	0x00000000
        /*0024*/ 	.short	0x0006
        /*0026*/ 	.short	0x003b
        /*0028*/ 	.byte	0x00, 0xf0, 0x05, 0x00


	//----- nvinfo : EIATTR_KPARAM_INFO
	.align		4
.L_2214:
        /*002c*/ 	.byte	0x04, 0x17
        /*002e*/ 	.short	(.L_2216 - .L_2215)
.L_2215:
        /*0030*/ 	.word	0x00000000
        /*0034*/ 	.short	0x0005
        /*0036*/ 	.short	0x003a
        /*0038*/ 	.byte	0x00, 0xf0, 0x05, 0x00


	//----- nvinfo : EIATTR_KPARAM_INFO
	.align		4
.L_2216:
        /*003c*/ 	.byte	0x04, 0x17
        /*003e*/ 	.short	(.L_2218 - .L_2217)
.L_2217:
        /*0040*/ 	.word	0x00000000
        /*0044*/ 	.short	0x0004
        /*0046*/ 	.short	0x0039
        /*0048*/ 	.byte	0x00, 0xf0, 0x05, 0x00


	//----- nvinfo : EIATTR_KPARAM_INFO
	.align		4
.L_2218:
        /*004c*/ 	.byte	0x04, 0x17
        /*004e*/ 	.short	(.L_2220 - .L_2219)
.L_2219:
        /*0050*/ 	.word	0x00000000
        /*0054*/ 	.short	0x0003
        /*0056*/ 	.short	0x0038
        /*0058*/ 	.byte	0x00, 0xf0, 0x05, 0x00


	//----- nvinfo : EIATTR_KPARAM_INFO
	.align		4
.L_2220:
        /*005c*/ 	.byte	0x04, 0x17
        /*005e*/ 	.short	(.L_2222 - .L_2221)
.L_2221:
        /*0060*/ 	.word	0x00000000
        /*0064*/ 	.short	0x0002
        /*0066*/ 	.short	0x0018
        /*0068*/ 	.byte	0x00, 0xf0, 0x81, 0x00


	//----- nvinfo : EIATTR_KPARAM_INFO
	.align		4
.L_2222:
        /*006c*/ 	.byte	0x04, 0x17
        /*006e*/ 	.short	(.L_2224 - .L_2223)
.L_2223:
        /*0070*/ 	.word	0x00000000
        /*0074*/ 	.short	0x0001
        /*0076*/ 	.short	0x0008
        /*0078*/ 	.byte	0x00, 0xf0, 0x41, 0x00


	//----- nvinfo : EIATTR_KPARAM_INFO
	.align		4
.L_2224:
        /*007c*/ 	.byte	0x04, 0x17
        /*007e*/ 	.short	(.L_2226 - .L_2225)
.L_2225:
        /*0080*/ 	.word	0x00000000
        /*0084*/ 	.short	0x0000
        /*0086*/ 	.short	0x0000
        /*0088*/ 	.byte	0x00, 0xf0, 0x11, 0x00


	//----- nvinfo : EIATTR_MAXREG_COUNT
	.align		4
.L_2226:
        /*008c*/ 	.byte	0x03, 0x1b
        /*008e*/ 	.short	0x00ff


	//----- nvinfo : EIATTR_MERCURY_ISA_VERSION
	.align		4
        /*0090*/ 	.byte	0x03, 0x5f
        /*0092*/ 	.short	0x0000


	//----- nvinfo : EIATTR_EXIT_INSTR_OFFSETS
	.align		4
        /*0094*/ 	.byte	0x04, 0x1c
        /*0096*/ 	.short	(.L_2228 - .L_2227)


	//   ....[0]....
.L_2227:
        /*0098*/ 	.word	0x00000550


	//   ....[1]....
        /*009c*/ 	.word	0x000005b0


	//----- nvinfo : EIATTR_MAX_THREADS
	.align		4
.L_2228:
        /*00a0*/ 	.byte	0x04, 0x05
        /*00a2*/ 	.short	(.L_2230 - .L_2229)
.L_2229:
        /*00a4*/ 	.word	0x00000080
        /*00a8*/ 	.word	0x00000001
        /*00ac*/ 	.word	0x00000001


	//----- nvinfo : EIATTR_CRS_STACK_SIZE
	.align		4
.L_2230:
        /*00b0*/ 	.byte	0x04, 0x1e
        /*00b2*/ 	.short	(.L_2232 - .L_2231)
.L_2231:
        /*00b4*/ 	.word	0x00000000
.L_2232:


//--------------------- .nv.info._ZN2at6native29vectorized_elementwise_kernelILi2EZZZNS0_54_GLOBAL__N__d8c5977b_16_LinearAlgebra_cu_9e10b42f_321716addr_kernel_cudaERNS_14TensorIteratorERKN3c106ScalarES8_ENKUlvE_clEvENKUlvE5_clEvEUlfffE0_St5arrayIPcLm4EEEEviT0_T1_ --------------------------
	.section	.nv.info._ZN2at6native29vectorized_elementwise_kernelILi2EZZZNS0_54_GLOBAL__N__d8c5977b_16_LinearAlgebra_cu_9e10b42f_321716addr_kernel_cudaERNS_14TensorIteratorERKN3c106ScalarES8_ENKUlvE_clEvENKUlvE5_clEvEUlfffE0_St5arrayIPcLm4EEEEviT0_T1_,"",@"SHT_CUDA_INFO"
	.sectionflags	@""
	.align	4


	//----- nvinfo : EIATTR_CUDA_API_VERSION
	.align		4
        /*0000*/ 	.byte	0x04, 0x37
        /*0002*/ 	.short	(.L_2234 - .L_2233)
.L_2233:
        /*0004*/ 	.word	0x00000082


	//----- nvinfo : EIATTR_SW2861232_WAR
	.align		4
.L_2234:
        /*0008*/ 	.byte	0x01, 0x35
	.zero		2


	//----- nvinfo : EIATTR_PARAM_CBANK
	.align		4
        /*000c*/ 	.byte	0x04, 0x0a
        /*000e*/ 	.short	(.L_2236 - .L_2235)
	.align		4
.L_2235:
        /*0010*/ 	.word	index@(.nv.constant0._ZN2at6native29vectorized_elementwise_kernelILi2EZZZNS0_54_GLOBAL__N__d8c5977b_16_LinearAlgebra_cu_9e10b42f_321716addr_kernel_cudaERNS_14TensorIteratorERKN3c106ScalarES8_ENKUlvE_clEvENKUlvE5_clEvEUlfffE0_St5arrayIPcLm4EEEEviT0_T1_)
        /*0014*/ 	.short	0x0160
        /*0016*/ 	.short	0x0038


	//----- nvinfo : EIATTR_CBANK_PARAM_SIZE
	.align		4
.L_2236:
        /*0018*/ 	.byte	0x03, 0x19
        /*001a*/ 	.short	0x0038


	//----- nvinfo : EIATTR_KPARAM_INFO
	.align		4
        /*001c*/ 	.byte	0x04, 0x17
        /*001e*/ 	.short	(.L_2238 - .L_2237)
.L_2237:
        /*0020*/ 	.word	0x00000000
        /*0024*/ 	.short	0x0002
        /*0026*/ 	.short	0x0018
        /*0028*/ 	.byte	0x00, 0xf0, 0x81, 0x00


	//----- nvinfo : EIATTR_KPARAM_INFO
	.align		4
.L_2238:
        /*002c*/ 	.byte	0x04, 0x17
        /*002e*/ 	.short	(.L_2240 - .L_2239)
.L_2239:
        /*0030*/ 	.word	0x00000000
        /*0034*/ 	.short	0x0001
        /*0036*/ 	.short	0x0008
        /*0038*/ 	.byte	0x00, 0xf0, 0x41, 0x00


	//----- nvinfo : EIATTR_KPARAM_INFO
	.align		4
.L_2240:
        /*003c*/ 	.byte	0x04, 0x17
        /*003e*/ 	.short	(.L_2242 - .L_2241)
.L_2241:
        /*0040*/ 	.word	0x00000000
        /*0044*/ 	.short	0x0000
        /*0046*/ 	.short	0x0000
        /*0048*/ 	.byte	0x00, 0xf0, 0x11, 0x00


	//----- nvinfo : EIATTR_MAXREG_COUNT
	.align		4
.L_2242:
        /*004c*/ 	.byte	0x03, 0x1b
        /*004e*/ 	.short	0x00ff


	//----- nvinfo : EIATTR_MERCURY_ISA_VERSION
	.align		4
        /*0050*/ 	.byte	0x03, 0x5f
        /*0052*/ 	.short	0x0000


	//----- nvinfo : EIATTR_EXIT_INSTR_OFFSETS
	.align		4
        /*0054*/ 	.byte	0x04, 0x1c
        /*0056*/ 	.short	(.L_2244 - .L_2243)


	//   ....[0]....
.L_2243:
        /*0058*/ 	.word	0x00000390


	//   ....[1]....
        /*005c*/ 	.word	0x00000ec0


	//   ....[2]....
        /*0060*/ 	.word	0x00000f10


	//----- nvinfo : EIATTR_MAX_THREADS
	.align		4
.L_2244:
        /*0064*/ 	.byte	0x04, 0x05
        /*0066*/ 	.short	(.L_2246 - .L_2245)
.L_2245:
        /*0068*/ 	.word	0x00000080
        /*006c*/ 	.word	0x00000001
        /*0070*/ 	.word	0x00000001


	//----- nvinfo : EIATTR_CRS_STACK_SIZE
	.align		4
.L_2246:
        /*0074*/ 	.byte	0x04, 0x1e
        /*0076*/ 	.short	(.L_2248 - .L_2247)
.L_2247:
        /*0078*/ 	.word	0x00000000
.L_2248:


//--------------------- .nv.info._ZN2at6native29vectorized_elementwise_kernelILi4EZZZNS0_54_GLOBAL__N__d8c5977b_16_LinearAlgebra_cu_9e10b42f_321716addr_kernel_cudaERNS_14TensorIteratorERKN3c106ScalarES8_ENKUlvE_clEvENKUlvE5_clEvEUlfffE0_St5arrayIPcLm4EEEEviT0_T1_ --------------------------
	.section	.nv.info._ZN2at6native29vectorized_elementwise_kernelILi4EZZZNS0_54_GLOBAL__N__d8c5977b_16_LinearAlgebra_cu_9e10b42f_321716addr_kernel_cudaERNS_14TensorIteratorERKN3c106ScalarES8_ENKUlvE_clEvENKUlvE5_clEvEUlfffE0_St5arrayIPcLm4EEEEviT0_T1_,"",@"SHT_CUDA_INFO"
	.sectionflags	@""
	.align	4


	//----- nvinfo : EIATTR_CUDA_API_VERSION
	.align		4
        /*0000*/ 	.byte	0x04, 0x37
        /*0002*/ 	.short	(.L_2250 - .L_2249)
.L_2249:
        /*0004*/ 	.word	0x00000082


	//----- nvinfo : EIATTR_SW2861232_WAR
	.align		4
.L_2250:
        /*0008*/ 	.byte	0x01, 0x35
	.zero		2


	//----- nvinfo : EIATTR_PARAM_CBANK
	.align		4
        /*000c*/ 	.byte	0x04, 0x0a
        /*000e*/ 	.short	(.L_2252 - .L_2251)
	.align		4
.L_2251:
        /*0010*/ 	.word	index@(.nv.constant0._ZN2at6native29vectorized_elementwise_kernelILi4EZZZNS0_54_GLOBAL__N__d8c5977b_16_LinearAlgebra_cu_9e10b42f_321716addr_kernel_cudaERNS_14TensorIteratorERKN3c106ScalarES8_ENKUlvE_clEvENKUlvE5_clEvEUlfffE0_St5arrayIPcLm4EEEEviT0_T1_)
        /*0014*/ 	.short	0x0160
        /*0016*/ 	.short	0x0038


	//----- nvinfo : EIATTR_CBANK_PARAM_SIZE
	.align		4
.L_2252:
        /*0018*/ 	.byte	0x03, 0x19
        /*001a*/ 	.short	0x0038


	//----- nvinfo : EIATTR_KPARAM_INFO
	.align		4
        /*001c*/ 	.byte	0x04, 0x17
        /*001e*/ 	.short	(.L_2254 - .L_2253)
.L_2253:
        /*0020*/ 	.word	0x00000000
        /*0024*/ 	.short	0x0002
        /*0026*/ 	.short	0x0018
        /*0028*/ 	.byte	0x00, 0xf0, 0x81, 0x00


	//----- nvinfo : EIATTR_KPARAM_INFO
	.align		4
.L_2254:
        /*002c*/ 	.byte	0x04, 0x17
        /*002e*/ 	.short	(.L_2256 - .L_2255)
.L_2255:
        /*0030*/ 	.word	0x00000000
        /*0034*/ 	.short	0x0001
        /*0036*/ 	.short	0x0008
        /*0038*/ 	.byte	0x00, 0xf0, 0x41, 0x00


	//----- nvinfo : EIATTR_KPARAM_INFO
	.align		4
.L_2256:
        /*003c*/ 	.byte	0x04, 0x17
        /*003e*/ 	.short	(.L_2258 - .L_2257)
.L_2257:
        /*0040*/ 	.word	0x00000000
        /*0044*/ 	.short	0x0000
        /*0046*/ 	.short	0x0000
        /*0048*/ 	.byte	0x00, 0xf0, 0x11, 0x00


	//----- nvinfo : EIATTR_MAXREG_COUNT
	.align		4
.L_2258:
        /*004c*/ 	.byte	0x03, 0x1b
        /*004e*/ 	.short	0x00ff


	//----- nvinfo : EIATTR_MERCURY_ISA_VERSION
	.align		4
        /*0050*/ 	.byte	0x03, 0x5f
        /*0052*/ 	.short	0x0000


	//----- nvinfo : EIATTR_EXIT_INSTR_OFFSETS
	.align		4
        /*0054*/ 	.byte	0x04, 0x1c
        /*0056*/ 	.short	(.L_2260 - .L_2259)


	//   ....[0]....
.L_2259:
        /*0058*/ 	.word	0x00000310


	//   ....[1]....
        /*005c*/ 	.word	0x00000e40


	//   ....[2]....
        /*0060*/ 	.word	0x00000e90


	//----- nvinfo : EIATTR_MAX_THREADS
	.align		4
.L_2260:
        /*0064*/ 	.byte	0x04, 0x05
        /*0066*/ 	.short	(.L_2262 - .L_2261)
.L_2261:
        /*0068*/ 	.word	0x00000080
        /*006c*/ 	.word	0x00000001
        /*0070*/ 	.word	0x00000001


	//----- nvinfo : EIATTR_CRS_STACK_SIZE
	.align		4
.L_2262:
        /*0074*/ 	.byte	0x04, 0x1e
        /*0076*/ 	.short	(.L_2264 - .L_2263)
.L_2263:
        /*0078*/ 	.word	0x00000000
.L_2264:


//--------------------- .nv.info._ZN2at6native29vectorized_elementwise_kernelILi8EZZZNS0_54_GLOBAL__N__d8c5977b_16_LinearAlgebra_cu_9e10b42f_321716addr_kernel_cudaERNS_14TensorIteratorERKN3c106ScalarES8_ENKUlvE_clEvENKUlvE5_clEvEUlfffE0_St5arrayIPcLm4EEEEviT0_T1_ --------------------------
	.section	.nv.info._ZN2at6native29vectorized_elementwise_kernelILi8EZZZNS0_54_GLOBAL__N__d8c5977b_16_LinearAlgebra_cu_9e10b42f_321716addr_kernel_cudaERNS_14TensorIteratorERKN3c106ScalarES8_ENKUlvE_clEvENKUlvE5_clEvEUlfffE0_St5arrayIPcLm4EEEEviT0_T1_,"",@"SHT_CUDA_INFO"
	.sectionflags	@""
	.align	4


	//----- nvinfo : EIATTR_CUDA_API_VERSION
	.align		4
        /*0000*/ 	.byte	0x04, 0x37
        /*0002*/ 	.short	(.L_2266 - .L_2265)
.L_2265:
        /*0004*/ 	.word	0x00000082


	//----- nvinfo : EIATTR_SW2861232_WAR
	.align		4
.L_2266:
        /*0008*/ 	.byte	0x01, 0x35
	.zero		2


	//----- nvinfo : EIATTR_PARAM_CBANK
	.align		4
        /*000c*/ 	.byte	0x04, 0x0a
        /*000e*/ 	.short	(.L_2268 - .L_2267)
	.align		4
.L_2267:
        /*0010*/ 	.word	index@(.nv.constant0._ZN2at6native29vectorized_elementwise_kernelILi8EZZZNS0_54_GLOBAL__N__d8c5977b_16_LinearAlgebra_cu_9e10b42f_321716addr_kernel_cudaERNS_14TensorIteratorERKN3c106ScalarES8_ENKUlvE_clEvENKUlvE5_clEvEUlfffE0_St5arrayIPcLm4EEEEviT0_T1_)
        /*0014*/ 	.short	0x0160
        /*0016*/ 	.short	0x0038


	//----- nvinfo : EIATTR_CBANK_PARAM_SIZE
	.align		4
.L_2268:
        /*0018*/ 	.byte	0x03, 0x19
        /*001a*/ 	.short	0x0038


	//----- nvinfo : EIATTR_KPARAM_INFO
	.align		4
        /*001c*/ 	.byte	0x04, 0x17
        /*001e*/ 	.short	(.L_2270 - .L_2269)
.L_2269:
        /*0020*/ 	.word	0x00000000
        /*0024*/ 	.short	0x0002
        /*0026*/ 	.short	0x0018
        /*0028*/ 	.byte	0x00, 0xf0, 0x81, 0x00


	//----- nvinfo : EIATTR_KPARAM_INFO
	.align		4
.L_2270:
        /*002c*/ 	.byte	0x04, 0x17
        /*002e*/ 	.short	(.L_2272 - .L_2271)
.L_2271:
        /*0030*/ 	.word	0x00000000
        /*0034*/ 	.short	0x0001
        /*0036*/ 	.short	0x0008
        /*0038*/ 	.byte	0x00, 0xf0, 0x41, 0x00


	//----- nvinfo : EIATTR_KPARAM_INFO
	.align		4
.L_2272:
        /*003c*/ 	.byte	0x04, 0x17
        /*003e*/ 	.short	(.L_2274 - .L_2273)
.L_2273:
        /*0040*/ 	.word	0x00000000
        /*0044*/ 	.short	0x0000
        /*0046*/ 	.short	0x0000
        /*0048*/ 	.byte	0x00, 0xf0, 0x11, 0x00


	//----- nvinfo : EIATTR_MAXREG_COUNT
	.align		4
.L_2274:
        /*004c*/ 	.byte	0x03, 0x1b
        /*004e*/ 	.short	0x00ff


	//----- nvinfo : EIATTR_MERCURY_ISA_VERSION
	.align		4
        /*0050*/ 	.byte	0x03, 0x5f
        /*0052*/ 	.short	0x0000


	//----- nvinfo : EIATTR_EXIT_INSTR_OFFSETS
	.align		4
        /*0054*/ 	.byte	0x04, 0x1c
        /*0056*/ 	.short	(.L_2276 - .L_2275)


	//   ....[0]....
.L_2275:
        /*0058*/ 	.word	0x00000010


	//----- nvinfo : EIATTR_MAX_THREADS
	.align		4
.L_2276:
        /*005c*/ 	.byte	0x04, 0x05
        /*005e*/ 	.short	(.L_2278 - .L_2277)
.L_2277:
        /*0060*/ 	.word	0x00000080
        /*0064*/ 	.word	0x00000001
        /*0068*/ 	.word	0x00000001
.L_2278:


//--------------------- .nv.info._ZN2at6native18elementwise_kernelILi128ELi4EZNS0_15gpu_kernel_implIZZZNS0_54_GLOBAL__N__d8c5977b_16_LinearAlgebra_cu_9e10b42f_321716addr_kernel_cudaERNS_14TensorIteratorERKN3c106ScalarES9_ENKUlvE_clEvENKUlvE5_clEvEUlfffE_EEvRNS_18TensorIteratorBaseERKT_EUliE_EEviT1_ --------------------------
	.section	.nv.info._ZN2at6native18elementwise_kernelILi128ELi4EZNS0_15gpu_kernel_implIZZZNS0_54_GLOBAL__N__d8c5977b_16_LinearAlgebra_cu_9e10b42f_321716addr_kernel_cudaERNS_14TensorIteratorERKN3c106ScalarES9_ENKUlvE_clEvENKUlvE5_clEvEUlfffE_EEvRNS_18TensorIteratorBaseERKT_EUliE_EEviT1_,"",@"SHT_CUDA_INFO"
	.sectionflags	@""
	.align	4


	//----- nvinfo : EIATTR_CUDA_API_VERSION
	.align		4
        /*0000*/ 	.byte	0x04, 0x37
        /*0002*/ 	.short	(.L_2280 - .L_2279)
.L_2279:
        /*0004*/ 	.word	0x00000082


	//----- nvinfo : EIATTR_SW2861232_WAR
	.align		4
.L_2280:
        /*0008*/ 	.byte	0x01, 0x35
	.zero		2


	//----- nvinfo : EIATTR_PARAM_CBANK
	.align		4
        /*000c*/ 	.byte	0x04, 0x0a
        /*000e*/ 	.short	(.L_2282 - .L_2281)
	.align		4
.L_2281:
        /*0010*/ 	.word	index@(.nv.constant0._ZN2at6native18elementwise_kernelILi128ELi4EZNS0_15gpu_kernel_implIZZZNS0_54_GLOBAL__N__d8c5977b_16_LinearAlgebra_cu_9e10b42f_321716addr_kernel_cudaERNS_14TensorIteratorERKN3c106ScalarES9_ENKUlvE_clEvENKUlvE5_clEvEUlfffE_EEvRNS_18TensorIteratorBaseERKT_EUliE_EEviT1_)
        /*0014*/ 	.short	0x0160
        /*0016*/ 	.short	0x0308


	//----- nvinfo : EIATTR_CBANK_PARAM_SIZE
	.align		4
.L_2282:
        /*0018*/ 	.byte	0x03, 0x19
        /*001a*/ 	.short	0x0308


	//----- nvinfo : EIATTR_KPARAM_INFO
	.align		4
        /*001c*/ 	.byte	0x04, 0x17
        /*001e*/ 	.short	(.L_2284 - .L_2283)
.L_2283:
        /*0020*/ 	.word	0x00000000
        /*0024*/ 	.short	0x0001
        /*0026*/ 	.short	0x0008
        /*0028*/ 	.byte	0x00, 0xf0, 0x01, 0x0c


	//----- nvinfo : EIATTR_KPARAM_INFO
	.align		4
.L_2284:
        /*002c*/ 	.byte	0x04, 0x17
        /*002e*/ 	.short	(.L_2286 - .L_2285)
.L_2285:
        /*0030*/ 	.word	0x00000000
        /*0034*/ 	.short	0x0000
        /*0036*/ 	.short	0x0000
        /*0038*/ 	.byte	0x00, 0xf0, 0x11, 0x00


	//----- nvinfo : EIATTR_MAXREG_COUNT
	.align		4
.L_2286:
        /*003c*/ 	.byte	0x03, 0x1b
        /*003e*/ 	.short	0x0080


	//----- nvinfo : EIATTR_EXTERNS
	.align		4
        /*0040*/ 	.byte	0x04, 0x0f
        /*0042*/ 	.short	(.L_2288 - .L_2287)


	//   ....[0]....
	.align		4
.L_2287:
        /*0044*/ 	.word	index@(__assertfail)


	//----- nvinfo : EIATTR_MERCURY_ISA_VERSION
	.align		4
.L_2288:
        /*0048*/ 	.byte	0x03, 0x5f
        /*004a*/ 	.short	0x0000


	//----- nvinfo : EIATTR_SYSCALL_OFFSETS
	.align		4
        /*004c*/ 	.byte	0x04, 0x46
        /*004e*/ 	.short	(.L_2290 - .L_2289)


	//   ....[0]....
.L_2289:
        /*0050*/ 	.word	0x00001220


	//   ....[1]....
        /*0054*/ 	.word	0x00001fa0


	//   ....[2]....
        /*0058*/ 	.word	0x00002da0


	//   ....[3]....
        /*005c*/ 	.word	0x00003c40


	//   ....[4]....
        /*0060*/ 	.word	0x00004eb0


	//   ....[5]....
        /*0064*/ 	.word	0x00005c30


	//   ....[6]....
        /*0068*/ 	.word	0x00006a30


	//   ....[7]....
        /*006c*/ 	.word	0x000078d0


	//   ....[8]....
        /*0070*/ 	.word	0x00008b10


	//   ....[9]....
        /*0074*/ 	.word	0x00009890


	//   ....[10]....
        /*0078*/ 	.word	0x0000a690


	//   ....[11]....
        /*007c*/ 	.word	0x0000b530


	//   ....[12]....
        /*0080*/ 	.word	0x0000c780


	//   ....[13]....
        /*0084*/ 	.word	0x0000d500


	//   ....[14]....
        /*0088*/ 	.word	0x0000e300


	//   ....[15]....
        /*008c*/ 	.word	0x0000f1a0


	//----- nvinfo : EIATTR_EXIT_INSTR_OFFSETS
	.align		4
.L_2290:
        /*0090*/ 	.byte	0x04, 0x1c
        /*0092*/ 	.short	(.L_2292 - .L_2291)


	//   ....[0]....
.L_2291:
        /*0094*/ 	.word	0x0000b5d0


	//   ....[1]....
        /*0098*/ 	.word	0x0000e490


	//   ....[2]....
        /*009c*/ 	.word	0x0000e4d0


	//   ....[3]....
        /*00a0*/ 	.word	0x0000e560


	//   ....[4]....
        /*00a4*/ 	.word	0x0000e590


	//   ....[5]....
        /*00a8*/ 	.word	0x0000e5c0


	//   ....[6]....
        /*00ac*/ 	.word	0x0000e640


	//   ....[7]....
        /*00b0*/ 	.word	0x0000e670


	//   ....[8]....
        /*00b4*/ 	.word	0x0000e700


	//   ....[9]....
        /*00b8*/ 	.word	0x0000e740


	//   ....[10]....
        /*00bc*/ 	.word	0x0000e780


	//   ....[11]....
        /*00c0*/ 	.word	0x0000e840


	//   ....[12]....
        /*00c4*/ 	.word	0x0000e890


	//   ....[13]....
        /*00c8*/ 	.word	0x0000ea10


	//   ....[14]....
        /*00cc*/ 	.word	0x0000eb60


	//   ....[15]....
        /*00d0*/ 	.word	0x0000eb90


	//   ....[16]....
        /*00d4*/ 	.word	0x0000ec40


	//   ....[17]....
        /*00d8*/ 	.word	0x0000edb0


	//   ....[18]....
        /*00dc*/ 	.word	0x0000ef20


	//   ....[19]....
        /*00e0*/ 	.word	0x0000f070


	//   ....[20]....
        /*00e4*/ 	.word	0x0000f1b0


	//   ....[21]....
        /*00e8*/ 	.word	0x0000f1e0


	//   ....[22]....
        /*00ec*/ 	.word	0x0000f210


	//----- nvinfo : EIATTR_MAX_THREADS
	.align		4
.L_2292:
        /*00f0*/ 	.byte	0x04, 0x05
        /*00f2*/ 	.short	(.L_2294 - .L_2293)
.L_2293:
        /*00f4*/ 	.word	0x00000080
        /*00f8*/ 	.word	0x00000001
        /*00fc*/ 	.word	0x00000001


	//----- nvinfo : EIATTR_CRS_STACK_SIZE
	.align		4
.L_2294:
        /*0100*/ 	.byte	0x04, 0x1e
        /*0102*/ 	.short	(.L_2296 - .L_2295)
.L_2295:
        /*0104*/ 	.word	0x00000000
.L_2296:


//--------------------- .nv.info._ZN2at6native27unrolled_elementwise_kernelIZZZNS0_54_GLOBAL__N__d8c5977b_16_LinearAlgebra_cu_9e10b42f_321716addr_kernel_cudaERNS_14TensorIteratorERKN3c106ScalarES8_ENKUlvE_clEvENKUlvE5_clEvEUlfffE_St5arrayIPcLm4EELi4E23TrivialOffsetCalculatorILi3EjESF_ILi1EjENS0_6memory12LoadWithCastILi3EEENSI_13StoreWithCastILi1EEEEEviT_T0_T2_T3_T4_T5_ --------------------------
	.section	.nv.info._ZN2at6native27unrolled_elementwise_kernelIZZZNS0_54_GLOBAL__N__d8c5977b_16_LinearAlgebra_cu_9e10b42f_321716addr_kernel_cudaERNS_14TensorIteratorERKN3c106ScalarES8_ENKUlvE_clEvENKUlvE5_clEvEUlfffE_St5arrayIPcLm4EELi4E23TrivialOffsetCalculatorILi3EjESF_ILi1EjENS0_6memory12LoadWithCastILi3EEENSI_13StoreWithCastILi1EEEEEviT_T0_T2_T3_T4_T5_,"",@"SHT_CUDA_INFO"
	.sectionflags	@""
	.align	4


	//----- nvinfo : EIATTR_CUDA_API_VERSION
	.align		4
        /*0000*/ 	.byte	0x04, 0x37
        /*0002*/ 	.short	(.L_2298 - .L_2297)
.L_2297:
        /*0004*/ 	.word	0x00000082


	//----- nvinfo : EIATTR_SW2861232_WAR
	.align		4
.L_2298:
        /*0008*/ 	.byte	0x01, 0x35
	.zero		2


	//----- nvinfo : EIATTR_PARAM_CBANK
	.align		4
        /*000c*/ 	.byte	0x04, 0x0a
        /*000e*/ 	.short	(.L_2300 - .L_2299)
	.align		4
.L_2299:
        /*0010*/ 	.word	index@(.nv.constant0._ZN2at6native27unrolled_elementwise_kernelIZZZNS0_54_GLOBAL__N__d8c5977b_16_LinearAlgebra_cu_9e10b42f_321716addr_kernel_cudaERNS_14TensorIteratorERKN3c106ScalarES8_ENKUlvE_clEvENKUlvE5_clEvEUlfffE_St5arrayIPcLm4EELi4E23TrivialOffsetCalculatorILi3EjESF_ILi1EjENS0_6memory12LoadWithCastILi3EEENSI_13StoreWithCastILi1EEEEEviT_T0_T2_T3_T4_T5_)
        /*0014*/ 	.short	0x0160
        /*0016*/ 	.short	0x0054


	//----- nvinfo : EIATTR_CBANK_PARAM_SIZE
	.align		4
.L_2300:
        /*0018*/ 	.byte	0x03, 0x19
        /*001a*/ 	.short	0x0054


	//----- nvinfo : EIATTR_KPARAM_INFO
	.align		4
        /*001c*/ 	.byte	0x04, 0x17
        /*001e*/ 	.short	(.L_2302 - .L_2301)
.L_2301:
        /*0020*/ 	.word	0x00000000
        /*0024*/ 	.short	0x0006
        /*0026*/ 	.short	0x004c
        /*0028*/ 	.byte	0x00, 0xf0, 0x21, 0x00


	//----- nvinfo : EIATTR_KPARAM_INFO
	.align		4
.L_2302:
        /*002c*/ 	.byte	0x04, 0x17
        /*002e*/ 	.short	(.L_2304 - .L_2303)
.L_2303:
        /*0030*/ 	.word	0x00000000
        /*0034*/ 	.short	0x0005
        /*0036*/ 	.short	0x003c
        /*0038*/ 	.byte	0x00, 0xf0, 0x41, 0x00


	//----- nvinfo : EIATTR_KPARAM_INFO
	.align		4
.L_2304:
        /*003c*/ 	.byte	0x04, 0x17
        /*003e*/ 	.short	(.L_2306 - .L_2305)
.L_2305:
        /*0040*/ 	.word	0x00000000
        /*0044*/ 	.short	0x0004
        /*0046*/ 	.short	0x0039
        /*0048*/ 	.byte	0x00, 0xf0, 0x05, 0x00


	//----- nvinfo : EIATTR_KPARAM_INFO
	.align		4
.L_2306:
        /*004c*/ 	.byte	0x04, 0x17
        /*004e*/ 	.short	(.L_2308 - .L_2307)
.L_2307:
        /*0050*/ 	.word	0x00000000
        /*0054*/ 	.short	0x0003
        /*0056*/ 	.short	0x0038
        /*0058*/ 	.byte	0x00, 0xf0, 0x05, 0x00


	//----- nvinfo : EIATTR_KPARAM_INFO
	.align		4
.L_2308:
        /*005c*/ 	.byte	0x04, 0x17
        /*005e*/ 	.short	(.L_2310 - .L_2309)
.L_2309:
        /*0060*/ 	.word	0x00000000
        /*0064*/ 	.short	0x0002
        /*0066*/ 	.short	0x0018
        /*0068*/ 	.byte	0x00, 0xf0, 0x81, 0x00


	//----- nvinfo : EIATTR_KPARAM_INFO
	.align		4
.L_2310:
        /*006c*/ 	.byte	0x04, 0x17
        /*006e*/ 	.short	(.L_2312 - .L_2311)
.L_2311:
        /*0070*/ 	.word	0x00000000
        /*0074*/ 	.short	0x0001
        /*0076*/ 	.short	0x0008
        /*0078*/ 	.byte	0x00, 0xf0, 0x41, 0x00


	//----- nvinfo : EIATTR_KPARAM_INFO
	.align		4
.L_2312:
        /*007c*/ 	.byte	0x04, 0x17
        /*007e*/ 	.short	(.L_2314 - .L_2313)
.L_2313:
        /*0080*/ 	.word	0x00000000
        /*0084*/ 	.short	0x0000
        /*0086*/ 	.short	0x0000
        /*0088*/ 	.byte	0x00, 0xf0, 0x11, 0x00


	//----- nvinfo : EIATTR_MAXREG_COUNT
	.align		4
.L_2314:
        /*008c*/ 	.byte	0x03, 0x1b
        /*008e*/ 	.short	0x00ff


	//----- nvinfo : EIATTR_EXTERNS
	.align		4
        /*0090*/ 	.byte	0x04, 0x0f
        /*0092*/ 	.short	(.L_2316 - .L_2315)


	//   ....[0]....
	.align		4
.L_2315:
        /*0094*/ 	.word	index@(__assertfail)


	//----- nvinfo : EIATTR_MERCURY_ISA_VERSION
	.align		4
.L_2316:
        /*0098*/ 	.byte	0x03, 0x5f
        /*009a*/ 	.short	0x0000


	//----- nvinfo : EIATTR_SYSCALL_OFFSETS
	.align		4
        /*009c*/ 	.byte	0x04, 0x46
        /*009e*/ 	.short	(.L_2318 - .L_2317)


	//   ....[0]....
.L_2317:
        /*00a0*/ 	.word	0x000002a0


	//   ....[1]....
        /*00a4*/ 	.word	0x00001030


	//   ....[2]....
        /*00a8*/ 	.word	0x00001e30


	//   ....[3]....
        /*00ac*/ 	.word	0x000020e0


	//   ....[4]....
        /*00b0*/ 	.word	0x00002e60


	//   ....[5]....
        /*00b4*/ 	.word	0x00003c60


	//   ....[6]....
        /*00b8*/ 	.word	0x00003f10


	//   ....[7]....
        /*00bc*/ 	.word	0x00004c90


	//   ....[8]....
        /*00c0*/ 	.word	0x00005aa0


	//   ....[9]....
        /*00c4*/ 	.word	0x00005d40


	//   ....[10]....
        /*00c8*/ 	.word	0x00006ac0


	//   ....[11]....
        /*00cc*/ 	.word	0x000078a0


	//   ....[12]....
        /*00d0*/ 	.word	0x00008830


	//   ....[13]....
        /*00d4*/ 	.word	0x00009710


	//   ....[14]....
        /*00d8*/ 	.word	0x0000a5e0


	//   ....[15]....
        /*00dc*/ 	.word	0x0000b4b0


	//----- nvinfo : EIATTR_EXIT_INSTR_OFFSETS
	.align		4
.L_2318:
        /*00e0*/ 	.byte	0x04, 0x1c
        /*00e2*/ 	.short	(.L_2320 - .L_2319)


	//   ....[0]....
.L_2319:
        /*00e4*/ 	.word	0x0000a680


	//   ....[1]....
        /*00e8*/ 	.word	0x0000a7a0


	//   ....[2]....
        /*00ec*/ 	.word	0x0000a7e0


	//   ....[3]....
        /*00f0*/ 	.word	0x0000a870


	//   ....[4]....
        /*00f4*/ 	.word	0x0000a8a0


	//   ....[5]....
        /*00f8*/ 	.word	0x0000a8d0


	//   ....[6]....
        /*00fc*/ 	.word	0x0000a950


	//   ....[7]....
        /*0100*/ 	.word	0x0000a980


	//   ....[8]....
        /*0104*/ 	.word	0x0000aa10


	//   ....[9]....
        /*0108*/ 	.word	0x0000aa50


	//   ....[10]....
        /*010c*/ 	.word	0x0000aa90


	//   ....[11]....
        /*0110*/ 	.word	0x0000ab50


	//   ....[12]....
        /*0114*/ 	.word	0x0000aba0


	//   ....[13]....
        /*0118*/ 	.word	0x0000ad20


	//   ....[14]....
        /*011c*/ 	.word	0x0000ae70


	//   ....[15]....
        /*0120*/ 	.word	0x0000aea0


	//   ....[16]....
        /*0124*/ 	.word	0x0000af50


	//   ....[17]....
        /*0128*/ 	.word	0x0000b0c0


	//   ....[18]....
        /*012c*/ 	.word	0x0000b230


	//   ....[19]....
        /*0130*/ 	.word	0x0000b380


	//   ....[20]....
        /*0134*/ 	.word	0x0000b4c0


	//   ....[21]....
        /*0138*/ 	.word	0x0000b4f0


	//   ....[22]....
        /*013c*/ 	.word	0x0000b520


	//----- nvinfo : EIATTR_MAX_THREADS
	.align		4
.L_2320:
        /*0140*/ 	.byte	0x04, 0x05
        /*0142*/ 	.short	(.L_2322 - .L_2321)
.L_2321:
        /*0144*/ 	.word	0x00000080
        /*0148*/ 	.word	0x00000001
        /*014c*/ 	.word	0x00000001


	//----- nvinfo : EIATTR_CRS_STACK_SIZE
	.align		4
.L_2322:
        /*0150*/ 	.byte	0x04, 0x1e
        /*0152*/ 	.short	(.L_2324 - .L_2323)
.L_2323:
        /*0154*/ 	.word	0x00000000
.L_2324:


//--------------------- .nv.info._ZN2at6native18elementwise_kernelILi128ELi2EZNS0_22gpu_kernel_impl_nocastIZZZNS0_54_GLOBAL__N__d8c5977b_16_LinearAlgebra_cu_9e10b42f_321716addr_kernel_cudaERNS_14TensorIteratorERKN3c106ScalarES9_ENKUlvE_clEvENKUlvE5_clEvEUlfffE_EEvRNS_18TensorIteratorBaseERKT_EUliE_EEviT1_ --------------------------
	.section	.nv.info._ZN2at6native18elementwise_kernelILi128ELi2EZNS0_22gpu_kernel_impl_nocastIZZZNS0_54_GLOBAL__N__d8c5977b_16_LinearAlgebra_cu_9e10b42f_321716addr_kernel_cudaERNS_14TensorIteratorERKN3c106ScalarES9_ENKUlvE_clEvENKUlvE5_clEvEUlfffE_EEvRNS_18TensorIteratorBaseERKT_EUliE_EEviT1_,"",@"SHT_CUDA_INFO"
	.sectionflags	@""
	.align	4


	//----- nvinfo : EIATTR_CUDA_API_VERSION
	.align		4
        /*0000*/ 	.byte	0x04, 0x37
        /*0002*/ 	.short	(.L_2326 - .L_2325)
.L_2325:
        /*0004*/ 	.word	0x00000082


	//----- nvinfo : EIATTR_SW2861232_WAR
	.align		4
.L_2326:
        /*0008*/ 	.byte	0x01, 0x35
	.zero		2


	//----- nvinfo : EIATTR_PARAM_CBANK
	.align		4
        /*000c*/ 	.byte	0x04, 0x0a
        /*000e*/ 	.short	(.L_2328 - .L_2327)
	.align		4
.L_2327:
        /*0010*/ 	.word	index@(.nv.constant0._ZN2at6native18elementwise_kernelILi128ELi2EZNS0_22gpu_kernel_impl_nocastIZZZNS0_54_GLOBAL__N__d8c5977b_16_LinearAlgebra_cu_9e10b42f_321716addr_kernel_cudaERNS_14TensorIteratorERKN3c106ScalarES9_ENKUlvE_clEvENKUlvE5_clEvEUlfffE_EEvRNS_18TensorIteratorBaseERKT_EUliE_EEviT1_)
        /*0014*/ 	.short	0x0160
        /*0016*/ 	.short	0x0300


	//----- nvinfo : EIATTR_CBANK_PARAM_SIZE
	.align		4
.L_2328:
        /*0018*/ 	.byte	0x03, 0x19
        /*001a*/ 	.short	0x0300


	//----- nvinfo : EIATTR_KPARAM_INFO
	.align		4
        /*001c*/ 	.byte	0x04, 0x17
        /*001e*/ 	.short	(.L_2330 - .L_2329)
.L_2329:
        /*0020*/ 	.word	0x00000000
        /*0024*/ 	.short	0x0001
        /*0026*/ 	.short	0x0008
        /*0028*/ 	.byte	0x00, 0xf0, 0xe1, 0x0b


	//----- nvinfo : EIATTR_KPARAM_INFO
	.align		4
.L_2330:
        /*002c*/ 	.byte	0x04, 0x17
        /*002e*/ 	.short	(.L_2332 - .L_2331)
.L_2331:
        /*0030*/ 	.word	0x00000000
        /*0034*/ 	.short	0x0000
        /*0036*/ 	.short	0x0000
        /*0038*/ 	.byte	0x00, 0xf0, 0x11, 0x00


	//----- nvinfo : EIATTR_MAXREG_COUNT
	.align		4
.L_2332:
        /*003c*/ 	.byte	0x03, 0x1b
        /*003e*/ 	.short	0x0080


	//----- nvinfo : EIATTR_MERCURY_ISA_VERSION
	.align		4
        /*0040*/ 	.byte	0x03, 0x5f
        /*0042*/ 	.short	0x0000


	//----- nvinfo : EIATTR_EXIT_INSTR_OFFSETS
	.align		4
        /*0044*/ 	.byte	0x04, 0x1c
        /*0046*/ 	.short	(.L_2334 - .L_2333)


	//   ....[0]....
.L_2333:
        /*0048*/ 	.word	0x00001140


	//   ....[1]....
        /*004c*/ 	.word	0x000021d0


	//----- nvinfo : EIATTR_MAX_THREADS
	.align		4
.L_2334:
        /*0050*/ 	.byte	0x04, 0x05
        /*0052*/ 	.short	(.L_2336 - .L_2335)
.L_2335:
        /*0054*/ 	.word	0x00000080
        /*0058*/ 	.word	0x00000001
        /*005c*/ 	.word	0x00000001


	//----- nvinfo : EIATTR_CRS_STACK_SIZE
	.align		4
.L_2336:
        /*0060*/ 	.byte	0x04, 0x1e
        /*0062*/ 	.short	(.L_2338 - .L_2337)
.L_2337:
        /*0064*/ 	.word	0x00000000
.L_2338:


//--------------------- .nv.info._ZN2at6native27unrolled_elementwise_kernelIZZZNS0_54_GLOBAL__N__d8c5977b_16_LinearAlgebra_cu_9e10b42f_321716addr_kernel_cudaERNS_14TensorIteratorERKN3c106ScalarES8_ENKUlvE_clEvENKUlvE5_clEvEUlfffE_St5arrayIPcLm4EELi4E23TrivialOffsetCalculatorILi3EjESF_ILi1EjENS0_6memory15LoadWithoutCastENSI_16StoreWithoutCastEEEviT_T0_T2_T3_T4_T5_ --------------------------
	.section	.nv.info._ZN2at6native27unrolled_elementwise_kernelIZZZNS0_54_GLOBAL__N__d8c5977b_16_LinearAlgebra_cu_9e10b42f_321716addr_kernel_cudaERNS_14TensorIteratorERKN3c106ScalarES8_ENKUlvE_clEvENKUlvE5_clEvEUlfffE_St5arrayIPcLm4EELi4E23TrivialOffsetCalculatorILi3EjESF_ILi1EjENS0_6memory15LoadWithoutCastENSI_16StoreWithoutCastEEEviT_T0_T2_T3_T4_T5_,"",@"SHT_CUDA_INFO"
	.sectionflags	@""
	.align	4


	//----- nvinfo : EIATTR_CUDA_API_VERSION
	.align		4
        /*0000*/ 	.byte	0x04, 0x37
        /*0002*/ 	.short	(.L_2340 - .L_2339)
.L_2339:
        /*0004*/ 	.word	0x00000082


	//----- nvinfo : EIATTR_SW2861232_WAR
	.align		4
.L_2340:
        /*0008*/ 	.byte	0x01, 0x35
	.zero		2


	//----- nvinfo : EIATTR_PARAM_CBANK
	.align		4
        /*000c*/ 	.byte	0x04, 0x0a
        /*000e*/ 	.short	(.L_2342 - .L_2341)
	.align		4
.L_2341:
        /*0010*/ 	.word	index@(.nv.constant0._ZN2at6native27unrolled_elementwise_kernelIZZZNS0_54_GLOBAL__N__d8c5977b_16_LinearAlgebra_cu_9e10b42f_321716addr_kernel_cudaERNS_14TensorIteratorERKN3c106ScalarES8_ENKUlvE_clEvENKUlvE5_clEvEUlfffE_St5arrayIPcLm4EELi4E23TrivialOffsetCalculatorILi3EjESF_ILi1EjENS0_6memory15LoadWithoutCastENSI_16StoreWithoutCastEEEviT_T0_T2_T3_T4_T5_)
        /*0014*/ 	.short	0x0160
        /*0016*/ 	.short	0x003c


	//----- nvinfo : EIATTR_CBANK_PARAM_SIZE
	.align		4
.L_2342:
        /*0018*/ 	.byte	0x03, 0x19
        /*001a*/ 	.short	0x003c


	//----- nvinfo : EIATTR_KPARAM_INFO
	.align		4
        /*001c*/ 	.byte	0x04, 0x17
        /*001e*/ 	.short	(.L_2344 - .L_2343)
.L_2343:
        /*0020*/ 	.word	0x00000000
        /*0024*/ 	.short	0x0006
        /*0026*/ 	.short	0x003b
        /*0028*/ 	.byte	0x00, 0xf0, 0x05, 0x00


	//----- nvinfo : EIATTR_KPARAM_INFO
	.align		4
.L_2344:
        /*002c*/ 	.byte	0x04, 0x17
        /*002e*/ 	.short	(.L_2346 - .L_2345)
.L_2345:
        /*0030*/ 	.word	0x00000000
        /*0034*/ 	.short	0x0005
        /*0036*/ 	.short	0x003a
        /*0038*/ 	.byte	0x00, 0xf0, 0x05, 0x00


	//----- nvinfo : EIATTR_KPARAM_INFO
	.align		4
.L_2346:
        /*003c*/ 	.byte	0x04, 0x17
        /*003e*/ 	.short	(.L_2348 - .L_2347)
.L_2347:
        /*0040*/ 	.word	0x00000000
        /*0044*/ 	.short	0x0004
        /*0046*/ 	.short	0x0039
        /*0048*/ 	.byte	0x00, 0xf0, 0x05, 0x00


	//----- nvinfo : EIATTR_KPARAM_INFO
	.align		4
.L_2348:
        /*004c*/ 	.byte	0x04, 0x17
        /*004e*/ 	.short	(.L_2350 - .L_2349)
.L_2349:
        /*0050*/ 	.word	0x00000000
        /*0054*/ 	.short	0x0003
        /*0056*/ 	.short	0x0038
        /*0058*/ 	.byte	0x00, 0xf0, 0x05, 0x00


	//----- nvinfo : EIATTR_KPARAM_INFO
	.align		4
.L_2350:
        /*005c*/ 	.byte	0x04, 0x17
        /*005e*/ 	.short	(.L_2352 - .L_2351)
.L_2351:
        /*0060*/ 	.word	0x00000000
        /*0064*/ 	.short	0x0002
        /*0066*/ 	.short	0x0018
        /*0068*/ 	.byte	0x00, 0xf0, 0x81, 0x00


	//----- nvinfo : EIATTR_KPARAM_INFO
	.align		4
.L_2352:
        /*006c*/ 	.byte	0x04, 0x17
        /*006e*/ 	.short	(.L_2354 - .L_2353)
.L_2353:
        /*0070*/ 	.word	0x00000000
        /*0074*/ 	.short	0x0001
        /*0076*/ 	.short	0x0008
        /*0078*/ 	.byte	0x00, 0xf0, 0x41, 0x00


	//----- nvinfo : EIATTR_KPARAM_INFO
	.align		4
.L_2354:
        /*007c*/ 	.byte	0x04, 0x17
        /*007e*/ 	.short	(.L_2356 - .L_2355)
.L_2355:
        /*0080*/ 	.word	0x00000000
        /*0084*/ 	.short	0x0000
        /*0086*/ 	.short	0x0000
        /*0088*/ 	.byte	0x00, 0xf0, 0x11, 0x00


	//----- nvinfo : EIATTR_MAXREG_COUNT
	.align		4
.L_2356:
        /*008c*/ 	.byte	0x03, 0x1b
        /*008e*/ 	.short	0x00ff


	//----- nvinfo : EIATTR_MERCURY_ISA_VERSION
	.align		4
        /*0090*/ 	.byte	0x03, 0x5f
        /*0092*/ 	.short	0x0000


	//----- nvinfo : EIATTR_EXIT_INSTR_OFFSETS
	.align		4
        /*0094*/ 	.byte	0x04, 0x1c
        /*0096*/ 	.short	(.L_2358 - .L_2357)


	//   ....[0]....
.L_2357:
        /*0098*/ 	.word	0x00000470


	//   ....[1]....
        /*009c*/ 	.word	0x000004d0


	//----- nvinfo : EIATTR_MAX_THREADS
	.align		4
.L_2358:
        /*00a0*/ 	.byte	0x04, 0x05
        /*00a2*/ 	.short	(.L_2360 - .L_2359)
.L_2359:
        /*00a4*/ 	.word	0x00000080
        /*00a8*/ 	.word	0x00000001
        /*00ac*/ 	.word	0x00000001


	//----- nvinfo : EIATTR_CRS_STACK_SIZE
	.align		4
.L_2360:
        /*00b0*/ 	.byte	0x04, 0x1e
        /*00b2*/ 	.short	(.L_2362 - .L_2361)
.L_2361:
        /*00b4*/ 	.word	0x00000000
.L_2362:


//--------------------- .nv.info._ZN2at6native29vectorized_elementwise_kernelILi2EZZZNS0_54_GLOBAL__N__d8c5977b_16_LinearAlgebra_cu_9e10b42f_321716addr_kernel_cudaERNS_14TensorIteratorERKN3c106ScalarES8_ENKUlvE_clEvENKUlvE5_clEvEUlfffE_St5arrayIPcLm4EEEEviT0_T1_ --------------------------
	.section	.nv.info._ZN2at6native29vectorized_elementwise_kernelILi2EZZZNS0_54_GLOBAL__N__d8c5977b_16_LinearAlgebra_cu_9e10b42f_321716addr_kernel_cudaERNS_14TensorIteratorERKN3c106ScalarES8_ENKUlvE_clEvENKUlvE5_clEvEUlfffE_St5arrayIPcLm4EEEEviT0_T1_,"",@"SHT_CUDA_INFO"
	.sectionflags	@""
	.align	4


	//----- nvinfo : EIATTR_CUDA_API_VERSION
	.align		4
        /*0000*/ 	.byte	0x04, 0x37
        /*0002*/ 	.short	(.L_2364 - .L_2363)
.L_2363:
        /*0004*/ 	.word	0x00000082


	//----- nvinfo : EIATTR_SW2861232_WAR
	.align		4
.L_2364:
        /*0008*/ 	.byte	0x01, 0x35
	.zero		2


	//----- nvinfo : EIATTR_PARAM_CBANK
	.align		4
        /*000c*/ 	.byte	0x04, 0x0a
        /*000e*/ 	.short	(.L_2366 - .L_2365)
	.align		4
.L_2365:
        /*0010*/ 	.word	index@(.nv.constant0._ZN2at6native29vectorized_elementwise_kernelILi2EZZZNS0_54_GLOBAL__N__d8c5977b_16_LinearAlgebra_cu_9e10b42f_321716addr_kernel_cudaERNS_14TensorIteratorERKN3c106ScalarES8_ENKUlvE_clEvENKUlvE5_clEvEUlfffE_St5arrayIPcLm4EEEEviT0_T1_)
        /*0014*/ 	.short	0x0160
        /*0016*/ 	.short	0x0038


	//----- nvinfo : EIATTR_CBANK_PARAM_SIZE
	.align		4
.L_2366:
        /*0018*/ 	.byte	0x03, 0x19
        /*001a*/ 	.short	0x0038


	//----- nvinfo : EIATTR_KPARAM_INFO
	.align		4
        /*001c*/ 	.byte	0x04, 0x17
        /*001e*/ 	.short	(.L_2368 - .L_2367)
.L_2367:
        /*0020*/ 	.word	0x00000000
        /*0024*/ 	.short	0x0002
        /*0026*/ 	.short	0x0018
        /*0028*/ 	.byte	0x00, 0xf0, 0x81, 0x00


	//----- nvinfo : EIATTR_KPARAM_INFO
	.align		4
.L_2368:
        /*002c*/ 	.byte	0x04, 0x17
        /*002e*/ 	.short	(.L_2370 - .L_2369)
.L_2369:
        /*0030*/ 	.word	0x00000000
        /*0034*/ 	.short	0x0001
        /*0036*/ 	.short	0x0008
        /*0038*/ 	.byte	0x00, 0xf0, 0x41, 0x00


	//----- nvinfo : EIATTR_KPARAM_INFO
	.align		4
.L_2370:
        /*003c*/ 	.byte	0x04, 0x17
        /*003e*/ 	.short	(.L_2372 - .L_2371)
.L_2371:
        /*0040*/ 	.word	0x00000000
        /*0044*/ 	.short	0x0000
        /*0046*/ 	.short	0x0000
        /*0048*/ 	.byte	0x00, 0xf0, 0x11, 0x00


	//----- nvinfo : EIATTR_MAXREG_COUNT
	.align		4
.L_2372:
        /*004c*/ 	.byte	0x03, 0x1b
        /*004e*/ 	.short	0x00ff


	//----- nvinfo : EIATTR_MERCURY_ISA_VERSION
	.align		4
        /*0050*/ 	.byte	0x03, 0x5f
        /*0052*/ 	.short	0x0000


	//----- nvinfo : EIATTR_EXIT_INSTR_OFFSETS
	.align		4
        /*0054*/ 	.byte	0x04, 0x1c
        /*0056*/ 	.short	(.L_2374 - .L_2373)


	//   ....[0]....
.L_2373:
        /*0058*/ 	.word	0x000002b0


	//   ....[1]....
        /*005c*/ 	.word	0x00000bf0


	//   ....[2]....
        /*0060*/ 	.word	0x00000c40


	//----- nvinfo : EIATTR_MAX_THREADS
	.align		4
.L_2374:
        /*0064*/ 	.byte	0x04, 0x05
        /*0066*/ 	.short	(.L_2376 - .L_2375)
.L_2375:
        /*0068*/ 	.word	0x00000080
        /*006c*/ 	.word	0x00000001
        /*0070*/ 	.word	0x00000001


	//----- nvinfo : EIATTR_CRS_STACK_SIZE
	.align		4
.L_2376:
        /*0074*/ 	.byte	0x04, 0x1e
        /*0076*/ 	.short	(.L_2378 - .L_2377)
.L_2377:
        /*0078*/ 	.word	0x00000000
.L_2378:


//--------------------- .nv.info._ZN2at6native29vectorized_elementwise_kernelILi4EZZZNS0_54_GLOBAL__N__d8c5977b_16_LinearAlgebra_cu_9e10b42f_321716addr_kernel_cudaERNS_14TensorIteratorERKN3c106ScalarES8_ENKUlvE_clEvENKUlvE5_clEvEUlfffE_St5arrayIPcLm4EEEEviT0_T1_ --------------------------
	.section	.nv.info._ZN2at6native29vectorized_elementwise_kernelILi4EZZZNS0_54_GLOBAL__N__d8c5977b_16_LinearAlgebra_cu_9e10b42f_321716addr_kernel_cudaERNS_14TensorIteratorERKN3c106ScalarES8_ENKUlvE_clEvENKUlvE5_clEvEUlfffE_St5arrayIPcLm4EEEEviT0_T1_,"",@"SHT_CUDA_INFO"
	.sectionflags	@""
	.align	4


	//----- nvinfo : EIATTR_CUDA_API_VERSION
	.align		4
        /*0000*/ 	.byte	0x04, 0x37
        /*0002*/ 	.short	(.L_2380 - .L_2379)
.L_2379:
        /*0004*/ 	.word	0x00000082


	//----- nvinfo : EIATTR_SW2861232_WAR
	.align		4
.L_2380:
        /*0008*/ 	.byte	0x01, 0x35
	.zero		2


	//----- nvinfo : EIATTR_PARAM_CBANK
	.align		4
        /*000c*/ 	.byte	0x04, 0x0a
        /*000e*/ 	.short	(.L_2382 - .L_2381)
	.align		4
.L_2381:
        /*0010*/ 	.word	index@(.nv.constant0._ZN2at6native29vectorized_elementwise_kernelILi4EZZZNS0_54_GLOBAL__N__d8c5977b_16_LinearAlgebra_cu_9e10b42f_321716addr_kernel_cudaERNS_14TensorIteratorERKN3c106ScalarES8_ENKUlvE_clEvENKUlvE5_clEvEUlfffE_St5arrayIPcLm4EEEEviT0_T1_)
        /*0014*/ 	.short	0x0160
        /*0016*/ 	.short	0x0038


	//----- nvinfo : EIATTR_CBANK_PARAM_SIZE
	.align		4
.L_2382:
        /*0018*/ 	.byte	0x03, 0x19
        /*001a*/ 	.short	0x0038


	//----- nvinfo : EIATTR_KPARAM_INFO
	.align		4
        /*001c*/ 	.byte	0x04, 0x17
        /*001e*/ 	.short	(.L_2384 - .L_2383)
.L_2383:
        /*0020*/ 	.word	0x00000000
        /*0024*/ 	.short	0x0002
        /*0026*/ 	.short	0x0018
        /*0028*/ 	.byte	0x00, 0xf0, 0x81, 0x00


	//----- nvinfo : EIATTR_KPARAM_INFO
	.align		4
.L_2384:
        /*002c*/ 	.byte	0x04, 0x17
        /*002e*/ 	.short	(.L_2386 - .L_2385)
.L_2385:
        /*0030*/ 	.word	0x00000000
        /*0034*/ 	.short	0x0001
        /*0036*/ 	.short	0x0008
        /*0038*/ 	.byte	0x00, 0xf0, 0x41, 0x00


	//----- nvinfo : EIATTR_KPARAM_INFO
	.align		4
.L_2386:
        /*003c*/ 	.byte	0x04, 0x17
        /*003e*/ 	.short	(.L_2388 - .L_2387)
.L_2387:
        /*0040*/ 	.word	0x00000000
        /*0044*/ 	.short	0x0000
        /*0046*/ 	.short	0x0000
        /*0048*/ 	.byte	0x00, 0xf0, 0x11, 0x00


	//----- nvinfo : EIATTR_MAXREG_COUNT
	.align		4
.L_2388:
        /*004c*/ 	.byte	0x03, 0x1b
        /*004e*/ 	.short	0x00ff


	//----- nvinfo : EIATTR_MERCURY_ISA_VERSION
	.align		4
        /*0050*/ 	.byte	0x03, 0x5f
        /*0052*/ 	.short	0x0000


	//----- nvinfo : EIATTR_EXIT_INSTR_OFFSETS
	.align		4
        /*0054*/ 	.byte	0x04, 0x1c
        /*0056*/ 	.short	(.L_2390 - .L_2389)


	//   ....[0]....
.L_2389:
        /*0058*/ 	.word	0x00000250


	//   ....[1]....
        /*005c*/ 	.word	0x00000b90


	//   ....[2]....
        /*0060*/ 	.word	0x00000be0


	//----- nvinfo : EIATTR_MAX_THREADS
	.align		4
.L_2390:
        /*0064*/ 	.byte	0x04, 0x05
        /*0066*/ 	.short	(.L_2392 - .L_2391)
.L_2391:
        /*0068*/ 	.word	0x00000080
        /*006c*/ 	.word	0x00000001
        /*0070*/ 	.word	0x00000001


	//----- nvinfo : EIATTR_CRS_STACK_SIZE
	.align		4
.L_2392:
        /*0074*/ 	.byte	0x04, 0x1e
        /*0076*/ 	.short	(.L_2394 - .L_2393)
.L_2393:
        /*0078*/ 	.word	0x00000000
.L_2394:


//--------------------- .nv.info._ZN2at6native29vectorized_elementwise_kernelILi8EZZZNS0_54_GLOBAL__N__d8c5977b_16_LinearAlgebra_cu_9e10b42f_321716addr_kernel_cudaERNS_14TensorIteratorERKN3c106ScalarES8_ENKUlvE_clEvENKUlvE5_clEvEUlfffE_St5arrayIPcLm4EEEEviT0_T1_ --------------------------
	.section	.nv.info._ZN2at6native29vectorized_elementwise_kernelILi8EZZZNS0_54_GLOBAL__N__d8c5977b_16_LinearAlgebra_cu_9e10b42f_321716addr_kernel_cudaERNS_14TensorIteratorERKN3c106ScalarES8_ENKUlvE_clEvENKUlvE5_clEvEUlfffE_St5arrayIPcLm4EEEEviT0_T1_,"",@"SHT_CUDA_INFO"
	.sectionflags	@""
	.align	4


	//----- nvinfo : EIATTR_CUDA_API_VERSION
	.align		4
        /*0000*/ 	.byte	0x04, 0x37
        /*0002*/ 	.short	(.L_2396 - .L_2395)
.L_2395:
        /*0004*/ 	.word	0x00000082


	//----- nvinfo : EIATTR_SW2861232_WAR
	.align		4
.L_2396:
        /*0008*/ 	.byte	0x01, 0x35
	.zero		2


	//----- nvinfo : EIATTR_PARAM_CBANK
	.align		4
        /*000c*/ 	.byte	0x04, 0x0a
        /*000e*/ 	.short	(.L_2398 - .L_2397)
	.align		4
.L_2397:
        /*0010*/ 	.word	index@(.nv.constant0._ZN2at6native29vectorized_elementwise_kernelILi8EZZZNS0_54_GLOBAL__N__d8c5977b_16_LinearAlgebra_cu_9e10b42f_321716addr_kernel_cudaERNS_14TensorIteratorERKN3c106ScalarES8_ENKUlvE_clEvENKUlvE5_clEvEUlfffE_St5arrayIPcLm4EEEEviT0_T1_)
        /*0014*/ 	.short	0x0160
        /*0016*/ 	.short	0x0038


	//----- nvinfo : EIATTR_CBANK_PARAM_SIZE
	.align		4
.L_2398:
        /*0018*/ 	.byte	0x03, 0x19
        /*001a*/ 	.short	0x0038


	//----- nvinfo : EIATTR_KPARAM_INFO
	.align		4
        /*001c*/ 	.byte	0x04, 0x17
        /*001e*/ 	.short	(.L_2400 - .L_2399)
.L_2399:
        /*0020*/ 	.word	0x00000000
        /*0024*/ 	.short	0x0002
        /*0026*/ 	.short	0x0018
        /*0028*/ 	.byte	0x00, 0xf0, 0x81, 0x00


	//----- nvinfo : EIATTR_KPARAM_INFO
	.align		4
.L_2400:
        /*002c*/ 	.byte	0x04, 0x17
        /*002e*/ 	.short	(.L_2402 - .L_2401)
.L_2401:
        /*0030*/ 	.word	0x00000000
        /*0034*/ 	.short	0x0001
        /*0036*/ 	.short	0x0008
        /*0038*/ 	.byte	0x00, 0xf0, 0x41, 0x00


	//----- nvinfo : EIATTR_KPARAM_INFO
	.align		4
.L_2402:
        /*003c*/ 	.byte	0x04, 0x17
        /*003e*/ 	.short	(.L_2404 - .L_2403)
.L_2403:
        /*0040*/ 	.word	0x00000000
        /*0044*/ 	.short	0x0000
        /*0046*/ 	.short	0x0000
        /*0048*/ 	.byte	0x00, 0xf0, 0x11, 0x00


	//----- nvinfo : EIATTR_MAXREG_COUNT
	.align		4
.L_2404:
        /*004c*/ 	.byte	0x03, 0x1b
        /*004e*/ 	.short	0x00ff


	//----- nvinfo : EIATTR_MERCURY_ISA_VERSION
	.align		4
        /*0050*/ 	.byte	0x03, 0x5f
        /*0052*/ 	.short	0x0000


	//----- nvinfo : EIATTR_EXIT_INSTR_OFFSETS
	.align		4
        /*0054*/ 	.byte	0x04, 0x1c
        /*0056*/ 	.short	(.L_2406 - .L_2405)


	//   ....[0]....
.L_2405:
        /*0058*/ 	.word	0x00000010


	//----- nvinfo : EIATTR_MAX_THREADS
	.align		4
.L_2406:
        /*005c*/ 	.byte	0x04, 0x05
        /*005e*/ 	.short	(.L_2408 - .L_2407)
.L_2407:
        /*0060*/ 	.word	0x00000080
        /*0064*/ 	.word	0x00000001
        /*0068*/ 	.word	0x00000001
.L_2408:


//--------------------- .nv.info._ZN2at6native18elementwise_kernelILi128ELi4EZNS0_15gpu_kernel_implIZZZNS0_54_GLOBAL__N__d8c5977b_16_LinearAlgebra_cu_9e10b42f_321716addr_kernel_cudaERNS_14TensorIteratorERKN3c106ScalarES9_ENKUlvE_clEvENKUlvE4_clEvEUldddE0_EEvRNS_18TensorIteratorBaseERKT_EUliE_EEviT1_ --------------------------
	.section	.nv.info._ZN2at6native18elementwise_kernelILi128ELi4EZNS0_15gpu_kernel_implIZZZNS0_54_GLOBAL__N__d8c5977b_16_LinearAlgebra_cu_9e10b42f_321716addr_kernel_cudaERNS_14TensorIteratorERKN3c106ScalarES9_ENKUlvE_clEvENKUlvE4_clEvEUldddE0_EEvRNS_18TensorIteratorBaseERKT_EUliE_EEviT1_,"",@"SHT_CUDA_INFO"
	.sectionflags	@""
	.align	4


	//----- nvinfo : EIATTR_CUDA_API_VERSION
	.align		4
        /*0000*/ 	.byte	0x04, 0x37
        /*0002*/ 	.short	(.L_2410 - .L_2409)
.L_2409:
        /*0004*/ 	.word	0x00000082


	//----- nvinfo : EIATTR_SW2861232_WAR
	.align		4
.L_2410:
        /*0008*/ 	.byte	0x01, 0x35
	.zero		2


	//----- nvinfo : EIATTR_PARAM_CBANK
	.align		4
        /*000c*/ 	.byte	0x04, 0x0a
        /*000e*/ 	.short	(.L_2412 - .L_2411)
	.align		4
.L_2411:
        /*0010*/ 	.word	index@(.nv.constant0._ZN2at6native18elementwise_kernelILi128ELi4EZNS0_15gpu_kernel_implIZZZNS0_54_GLOBAL__N__d8c5977b_16_LinearAlgebra_cu_9e10b42f_321716addr_kernel_cudaERNS_14TensorIteratorERKN3c106ScalarES9_ENKUlvE_clEvENKUlvE4_clEvEUldddE0_EEvRNS_18TensorIteratorBaseERKT_EUliE_EEviT1_)
        /*0014*/ 	.short	0x0160
        /*0016*/ 	.short	0x0310


	//----- nvinfo : EIATTR_CBANK_PARAM_SIZE
	.align		4
.L_2412:
        /*0018*/ 	.byte	0x03, 0x19
        /*001a*/ 	.short	0x0310


	//----- nvinfo : EIATTR_KPARAM_INFO
	.align		4
        /*001c*/ 	.byte	0x04, 0x17
        /*001e*/ 	.short	(.L_2414 - .L_2413)
.L_2413:
        /*0020*/ 	.word	0x00000000
        /*0024*/ 	.short	0x0001
        /*0026*/ 	.short	0x0008
        /*0028*/ 	.byte	0x00, 0xf0, 0x21, 0x0c


	//----- nvinfo : EIATTR_KPARAM_INFO
	.align		4
.L_2414:
        /*002c*/ 	.byte	0x04, 0x17
        /*002e*/ 	.short	(.L_2416 - .L_2415)
.L_2415:
        /*0030*/ 	.word	0x00000000
        /*0034*/ 	.short	0x0000
        /*0036*/ 	.short	0x0000
        /*0038*/ 	.byte	0x00, 0xf0, 0x11, 0x00


	//----- nvinfo : EIATTR_MAXREG_COUNT
	.align		4
.L_2416:
        /*003c*/ 	.byte	0x03, 0x1b
        /*003e*/ 	.short	0x0080


	//----- nvinfo : EIATTR_EXTERNS
	.align		4
        /*0040*/ 	.byte	0x04, 0x0f
        /*0042*/ 	.short	(.L_2418 - .L_2417)


	//   ....[0]....
	.align		4
.L_2417:
        /*0044*/ 	.word	index@(__assertfail)


	//----- nvinfo : EIATTR_MERCURY_ISA_VERSION
	.align		4
.L_2418:
        /*0048*/ 	.byte	0x03, 0x5f
        /*004a*/ 	.short	0x0000


	//----- nvinfo : EIATTR_SYSCALL_OFFSETS
	.align		4
        /*004c*/ 	.byte	0x04, 0x46
        /*004e*/ 	.short	(.L_2420 - .L_2419)


	//   ....[0]....
.L_2419:
        /*0050*/ 	.word	0x000020f0


	//   ....[1]....
        /*0054*/ 	.word	0x00003020


	//   ....[2]....
        /*0058*/ 	.word	0x00003f50


	//   ....[3]....
        /*005c*/ 	.word	0x00004f90


	//   ....[4]....
        /*0060*/ 	.word	0x000070c0


	//   ....[5]....
        /*0064*/ 	.word	0x00007ff0


	//   ....[6]....
        /*0068*/ 	.word	0x00008f20


	//   ....[7]....
        /*006c*/ 	.word	0x00009f60


	//   ....[8]....
        /*0070*/ 	.word	0x0000c060


	//   ....[9]....
        /*0074*/ 	.word	0x0000cf90


	//   ....[10]....
        /*0078*/ 	.word	0x0000dec0


	//   ....[11]....
        /*007c*/ 	.word	0x0000ef00


	//   ....[12]....
        /*0080*/ 	.word	0x00011010


	//   ....[13]....
        /*0084*/ 	.word	0x00011f40


	//   ....[14]....
        /*0088*/ 	.word	0x00012e70


	//   ....[15]....
        /*008c*/ 	.word	0x00013eb0


	//----- nvinfo : EIATTR_EXIT_INSTR_OFFSETS
	.align		4
.L_2420:
        /*0090*/ 	.byte	0x04, 0x1c
        /*0092*/ 	.short	(.L_2422 - .L_2421)


	//   ....[0]....
.L_2421:
        /*0094*/ 	.word	0x0000efa0


	//   ....[1]....
        /*0098*/ 	.word	0x00013000


	//   ....[2]....
        /*009c*/ 	.word	0x00013040


	//   ....[3]....
        /*00a0*/ 	.word	0x000130d0


	//   ....[4]....
        /*00a4*/ 	.word	0x00013100


	//   ....[5]....
        /*00a8*/ 	.word	0x00013130


	//   ....[6]....
        /*00ac*/ 	.word	0x000131e0


	//   ....[7]....
        /*00b0*/ 	.word	0x00013240


	//   ....[8]....
        /*00b4*/ 	.word	0x00013300


	//   ....[9]....
        /*00b8*/ 	.word	0x00013370


	//   ....[10]....
        /*00bc*/ 	.word	0x00013390


	//   ....[11]....
        /*00c0*/ 	.word	0x00013450


	//   ....[12]....
        /*00c4*/ 	.word	0x00013480


	//   ....[13]....
        /*00c8*/ 	.word	0x00013630


	//   ....[14]....
        /*00cc*/ 	.word	0x000137b0


	//   ....[15]....
        /*00d0*/ 	.word	0x00013810


	//   ....[16]....
        /*00d4*/ 	.word	0x000138c0


	//   ....[17]....
        /*00d8*/ 	.word	0x00013a60


	//   ....[18]....
        /*00dc*/ 	.word	0x00013c00


	//   ....[19]....
        /*00e0*/ 	.word	0x00013d80


	//   ....[20]....
        /*00e4*/ 	.word	0x00013ec0


	//   ....[21]....
        /*00e8*/ 	.word	0x00013ef0


	//   ....[22]....
        /*00ec*/ 	.word	0x00013f20


	//----- nvinfo : EIATTR_MAX_THREADS
	.align		4
.L_2422:
        /*00f0*/ 	.byte	0x04, 0x05
        /*00f2*/ 	.short	(.L_2424 - .L_2423)
.L_2423:
        /*00f4*/ 	.word	0x00000080
        /*00f8*/ 	.word	0x00000001
        /*00fc*/ 	.word	0x00000001


	//----- nvinfo : EIATTR_CRS_STACK_SIZE
	.align		4
.L_2424:
        /*0100*/ 	.byte	0x04, 0x1e
        /*0102*/ 	.short	(.L_2426 - .L_2425)
.L_2425:
        /*0104*/ 	.word	0x00000000
.L_2426:


//--------------------- .nv.info._ZN2at6native27unrolled_elementwise_kernelIZZZNS0_54_GLOBAL__N__d8c5977b_16_LinearAlgebra_cu_9e10b42f_321716addr_kernel_cudaERNS_14TensorIteratorERKN3c106ScalarES8_ENKUlvE_clEvENKUlvE4_clEvEUldddE0_St5arrayIPcLm4EELi4E23TrivialOffsetCalculatorILi3EjESF_ILi1EjENS0_6memory12LoadWithCastILi3EEENSI_13StoreWithCastILi1EEEEEviT_T0_T2_T3_T4_T5_ --------------------------
	.section	.nv.info._ZN2at6native27unrolled_elementwise_kernelIZZZNS0_54_GLOBAL__N__d8c5977b_16_LinearAlgebra_cu_9e10b42f_321716addr_kernel_cudaERNS_14TensorIteratorERKN3c106ScalarES8_ENKUlvE_clEvENKUlvE4_clEvEUldddE0_St5arrayIPcLm4EELi4E23TrivialOffsetCalculatorILi3EjESF_ILi1EjENS0_6memory12LoadWithCastILi3EEENSI_13StoreWithCastILi1EEEEEviT_T0_T2_T3_T4_T5_,"",@"SHT_CUDA_INFO"
	.sectionflags	@""
	.align	4


	//----- nvinfo : EIATTR_CUDA_API_VERSION
	.align		4
        /*0000*/ 	.byte	0x04, 0x37
        /*0002*/ 	.short	(.L_2428 - .L_2427)
.L_2427:
        /*0004*/ 	.word	0x00000082


	//----- nvinfo : EIATTR_SW2861232_WAR
	.align		4
.L_2428:
        /*0008*/ 	.byte	0x01, 0x35
	.zero		2


	//----- nvinfo : EIATTR_PARAM_CBANK
	.align		4
        /*000c*/ 	.byte	0x04, 0x0a
        /*000e*/ 	.short	(.L_2430 - .L_2429)
	.align		4
.L_2429:
        /*0010*/ 	.word	index@(.nv.constant0._ZN2at6native27unrolled_elementwise_kernelIZZZNS0_54_GLOBAL__N__d8c5977b_16_LinearAlgebra_cu_9e10b42f_321716addr_kernel_cudaERNS_14TensorIteratorERKN3c106ScalarES8_ENKUlvE_clEvENKUlvE4_clEvEUldddE0_St5arrayIPcLm4EELi4E23TrivialOffsetCalculatorILi3EjESF_ILi1EjENS0_6memory12LoadWithCastILi3EEENSI_13StoreWithCastILi1EEEEEviT_T0_T2_T3_T4_T5_)
        /*0014*/ 	.short	0x0160
        /*0016*/ 	.short	0x005c


	//----- nvinfo : EIATTR_CBANK_PARAM_SIZE
	.align		4
.L_2430:
        /*0018*/ 	.byte	0x03, 0x19
        /*001a*/ 	.short	0x005c


	//----- nvinfo : EIATTR_KPARAM_INFO
	.align		4
        /*001c*/ 	.byte	0x04, 0x17
        /*001e*/ 	.short	(.L_2432 - .L_2431)
.L_2431:
        /*0020*/ 	.word	0x00000000
        /*0024*/ 	.short	0x0006
        /*0026*/ 	.short	0x0054
        /*0028*/ 	.byte	0x00, 0xf0, 0x21, 0x00


	//----- nvinfo : EIATTR_KPARAM_INFO
	.align		4
.L_2432:
        /*002c*/ 	.byte	0x04, 0x17
        /*002e*/ 	.short	(.L_2434 - .L_2433)
.L_2433:
        /*0030*/ 	.word	0x00000000
        /*0034*/ 	.short	0x0005
        /*0036*/ 	.short	0x0044
        /*0038*/ 	.byte	0x00, 0xf0, 0x41, 0x00


	//----- nvinfo : EIATTR_KPARAM_INFO
	.align		4
.L_2434:
        /*003c*/ 	.byte	0x04, 0x17
        /*003e*/ 	.short	(.L_2436 - .L_2435)
.L_2435:
        /*0040*/ 	.word	0x00000000
        /*0044*/ 	.short	0x0004
        /*0046*/ 	.short	0x0041
        /*0048*/ 	.byte	0x00, 0xf0, 0x05, 0x00


	//----- nvinfo : EIATTR_KPARAM_INFO
	.align		4
.L_2436:
        /*004c*/ 	.byte	0x04, 0x17
        /*004e*/ 	.short	(.L_2438 - .L_2437)
.L_2437:
        /*0050*/ 	.word	0x00000000
        /*0054*/ 	.short	0x0003
        /*0056*/ 	.short	0x0040
        /*0058*/ 	.byte	0x00, 0xf0, 0x05, 0x00


	//----- nvinfo : EIATTR_KPARAM_INFO
	.align		4
.L_2438:
        /*005c*/ 	.byte	0x04, 0x17
        /*005e*/ 	.short	(.L_2440 - .L_2439)
.L_2439:
        /*0060*/ 	.word	0x00000000
        /*0064*/ 	.short	0x0002
        /*0066*/ 	.short	0x0020
        /*0068*/ 	.byte	0x00, 0xf0, 0x81, 0x00


	//----- nvinfo : EIATTR_KPARAM_INFO
	.align		4
.L_2440:
        /*006c*/ 	.byte	0x04, 0x17
        /*006e*/ 	.short	(.L_2442 - .L_2441)
.L_2441:
        /*0070*/ 	.word	0x00000000
        /*0074*/ 	.short	0x0001
        /*0076*/ 	.short	0x0008
        /*0078*/ 	.byte	0x00, 0xf0, 0x61, 0x00


	//----- nvinfo : EIATTR_KPARAM_INFO
	.align		4
.L_2442:
        /*007c*/ 	.byte	0x04, 0x17
        /*007e*/ 	.short	(.L_2444 - .L_2443)
.L_2443:
        /*0080*/ 	.word	0x00000000
        /*0084*/ 	.short	0x0000
        /*0086*/ 	.short	0x0000
        /*0088*/ 	.byte	0x00, 0xf0, 0x11, 0x00


	//----- nvinfo : EIATTR_MAXREG_COUNT
	.align		4
.L_2444:
        /*008c*/ 	.byte	0x03, 0x1b
        /*008e*/ 	.short	0x00ff


	//----- nvinfo : EIATTR_EXTERNS
	.align		4
        /*0090*/ 	.byte	0x04, 0x0f
        /*0092*/ 	.short	(.L_2446 - .L_2445)


	//   ....[0]....
	.align		4
.L_2445:
        /*0094*/ 	.word	index@(__assertfail)


	//----- nvinfo : EIATTR_MERCURY_ISA_VERSION
	.align		4
.L_2446:
        /*0098*/ 	.byte	0x03, 0x5f
        /*009a*/ 	.short	0x0000


	//----- nvinfo : EIATTR_SYSCALL_OFFSETS
	.align		4
        /*009c*/ 	.byte	0x04, 0x46
        /*009e*/ 	.short	(.L_2448 - .L_2447)


	//   ....[0]....
.L_2447:
        /*00a0*/ 	.word	0x00000fc0


	//   ....[1]....
        /*00a4*/ 	.word	0x00001ef0


	//   ....[2]....
        /*00a8*/ 	.word	0x00002e20


	//   ....[3]....
        /*00ac*/ 	.word	0x00003dd0


	//   ....[4]....
        /*00b0*/ 	.word	0x00004d00


	//   ....[5]....
        /*00b4*/ 	.word	0x00005c30


	//   ....[6]....
        /*00b8*/ 	.word	0x00006c00


	//   ....[7]....
        /*00bc*/ 	.word	0x00007b30


	//   ....[8]....
        /*00c0*/ 	.word	0x00008a60


	//   ....[9]....
        /*00c4*/ 	.word	0x00009a10


	//   ....[10]....
        /*00c8*/ 	.word	0x0000a950


	//   ....[11]....
        /*00cc*/ 	.word	0x0000b890


	//   ....[12]....
        /*00d0*/ 	.word	0x0000cb30


	//   ....[13]....
        /*00d4*/ 	.word	0x0000dbc0


	//   ....[14]....
        /*00d8*/ 	.word	0x0000ec10


	//   ....[15]....
        /*00dc*/ 	.word	0x0000fc80


	//----- nvinfo : EIATTR_EXIT_INSTR_OFFSETS
	.align		4
.L_2448:
        /*00e0*/ 	.byte	0x04, 0x1c
        /*00e2*/ 	.short	(.L_2450 - .L_2449)


	//   ....[0]....
.L_2449:
        /*00e4*/ 	.word	0x0000ecb0


	//   ....[1]....
        /*00e8*/ 	.word	0x0000edd0


	//   ....[2]....
        /*00ec*/ 	.word	0x0000ee10


	//   ....[3]....
        /*00f0*/ 	.word	0x0000eea0


	//   ....[4]....
        /*00f4*/ 	.word	0x0000eed0


	//   ....[5]....
        /*00f8*/ 	.word	0x0000ef00


	//   ....[6]....
        /*00fc*/ 	.word	0x0000efb0


	//   ....[7]....
        /*0100*/ 	.word	0x0000f010


	//   ....[8]....
        /*0104*/ 	.word	0x0000f0d0


	//   ....[9]....
        /*0108*/ 	.word	0x0000f140


	//   ....[10]....
        /*010c*/ 	.word	0x0000f160


	//   ....[11]....
        /*0110*/ 	.word	0x0000f220


	//   ....[12]....
        /*0114*/ 	.word	0x0000f250


	//   ....[13]....
        /*0118*/ 	.word	0x0000f400


	//   ....[14]....
        /*011c*/ 	.word	0x0000f580


	//   ....[15]....
        /*0120*/ 	.word	0x0000f5e0


	//   ....[16]....
        /*0124*/ 	.word	0x0000f690


	//   ....[17]....
        /*0128*/ 	.word	0x0000f830


	//   ....[18]....
        /*012c*/ 	.word	0x0000f9d0


	//   ....[19]....
        /*0130*/ 	.word	0x0000fb50


	//   ....[20]....
        /*0134*/ 	.word	0x0000fc90


	//   ....[21]....
        /*0138*/ 	.word	0x0000fcc0


	//   ....[22]....
        /*013c*/ 	.word	0x0000fcf0


	//----- nvinfo : EIATTR_MAX_THREADS
	.align		4
.L_2450:
        /*0140*/ 	.byte	0x04, 0x05
        /*0142*/ 	.short	(.L_2452 - .L_2451)
.L_2451:
        /*0144*/ 	.word	0x00000080
        /*0148*/ 	.word	0x00000001
        /*014c*/ 	.word	0x00000001


	//----- nvinfo : EIATTR_CRS_STACK_SIZE
	.align		4
.L_2452:
        /*0150*/ 	.byte	0x04, 0x1e
        /*0152*/ 	.short	(.L_2454 - .L_2453)
.L_2453:
        /*0154*/ 	.word	0x00000000
.L_2454:


//--------------------- .nv.info._ZN2at6native18elementwise_kernelILi128ELi2EZNS0_22gpu_kernel_impl_nocastIZZZNS0_54_GLOBAL__N__d8c5977b_16_LinearAlgebra_cu_9e10b42f_321716addr_kernel_cudaERNS_14TensorIteratorERKN3c106ScalarES9_ENKUlvE_clEvENKUlvE4_clEvEUldddE0_EEvRNS_18TensorIteratorBaseERKT_EUliE_EEviT1_ --------------------------
	.section	.nv.info._ZN2at6native18elementwise_kernelILi128ELi2EZNS0_22gpu_kernel_impl_nocastIZZZNS0_54_GLOBAL__N__d8c5977b_16_LinearAlgebra_cu_9e10b42f_321716addr_kernel_cudaERNS_14TensorIteratorERKN3c106ScalarES9_ENKUlvE_clEvENKUlvE4_clEvEUldddE0_EEvRNS_18TensorIteratorBaseERKT_EUliE_EEviT1_,"",@"SHT_CUDA_INFO"
	.sectionflags	@""
	.align	4


	//----- nvinfo : EIATTR_CUDA_API_VERSION
	.align		4
        /*0000*/ 	.byte	0x04, 0x37
        /*0002*/ 	.short	(.L_2456 - .L_2455)
.L_2455:
        /*0004*/ 	.word	0x00000082


	//----- nvinfo : EIATTR_SW2861232_WAR
	.align		4
.L_2456:
        /*0008*/ 	.byte	0x01, 0x35
	.zero		2


	//----- nvinfo : EIATTR_PARAM_CBANK
	.align		4
        /*000c*/ 	.byte	0x04, 0x0a
        /*000e*/ 	.short	(.L_2458 - .L_2457)
	.align		4
.L_2457:
        /*0010*/ 	.word	index@(.nv.constant0._ZN2at6native18elementwise_kernelILi128ELi2EZNS0_22gpu_kernel_impl_nocastIZZZNS0_54_GLOBAL__N__d8c5977b_16_LinearAlgebra_cu_9e10b42f_321716addr_kernel_cudaERNS_14TensorIteratorERKN3c106ScalarES9_ENKUlvE_clEvENKUlvE4_clEvEUldddE0_EEvRNS_18TensorIteratorBaseERKT_EUliE_EEviT1_)
        /*0014*/ 	.short	0x0160
        /*0016*/ 	.short	0x0308


	//----- nvinfo : EIATTR_CBANK_PARAM_SIZE
	.align		4
.L_2458:
        /*0018*/ 	.byte	0x03, 0x19
        /*001a*/ 	.short	0x0308


	//----- nvinfo : EIATTR_KPARAM_INFO
	.align		4
        /*001c*/ 	.byte	0x04, 0x17
        /*001e*/ 	.short	(.L_2460 - .L_2459)
.L_2459:
        /*0020*/ 	.word	0x00000000
        /*0024*/ 	.short	0x0001
        /*0026*/ 	.short	0x0008
        /*0028*/ 	.byte	0x00, 0xf0, 0x01, 0x0c


	//----- nvinfo : EIATTR_KPARAM_INFO
	.align		4
.L_2460:
        /*002c*/ 	.byte	0x04, 0x17
        /*002e*/ 	.short	(.L_2462 - .L_2461)
.L_2461:
        /*0030*/ 	.word	0x00000000
        /*0034*/ 	.short	0x0000
        /*0036*/ 	.short	0x0000
        /*0038*/ 	.byte	0x00, 0xf0, 0x11, 0x00


	//----- nvinfo : EIATTR_MAXREG_COUNT
	.align		4
.L_2462:
        /*003c*/ 	.byte	0x03, 0x1b
        /*003e*/ 	.short	0x0080


	//----- nvinfo : EIATTR_MERCURY_ISA_VERSION
	.align		4
        /*0040*/ 	.byte	0x03, 0x5f
        /*0042*/ 	.short	0x0000


	//----- nvinfo : EIATTR_EXIT_INSTR_OFFSETS
	.align		4
        /*0044*/ 	.byte	0x04, 0x1c
        /*0046*/ 	.short	(.L_2464 - .L_2463)


	//   ....[0]....
.L_2463:
        /*0048*/ 	.word	0x00001310


	//   ....[1]....
        /*004c*/ 	.word	0x00002580


	//----- nvinfo : EIATTR_MAX_THREADS
	.align		4
.L_2464:
        /*0050*/ 	.byte	0x04, 0x05
        /*0052*/ 	.short	(.L_2466 - .L_2465)
.L_2465:
        /*0054*/ 	.word	0x00000080
        /*0058*/ 	.word	0x00000001
        /*005c*/ 	.word	0x00000001


	//----- nvinfo : EIATTR_CRS_STACK_SIZE
	.align		4
.L_2466:
        /*0060*/ 	.byte	0x04, 0x1e
        /*0062*/ 	.short	(.L_2468 - .L_2467)
.L_2467:
        /*0064*/ 	.word	0x00000000
.L_2468:


//--------------------- .nv.info._ZN2at6native27unrolled_elementwise_kernelIZZZNS0_54_GLOBAL__N__d8c5977b_16_LinearAlgebra_cu_9e10b42f_321716addr_kernel_cudaERNS_14TensorIteratorERKN3c106ScalarES8_ENKUlvE_clEvENKUlvE4_clEvEUldddE0_St5arrayIPcLm4EELi4E23TrivialOffsetCalculatorILi3EjESF_ILi1EjENS0_6memory15LoadWithoutCastENSI_16StoreWithoutCastEEEviT_T0_T2_T3_T4_T5_ --------------------------
	.section	.nv.info._ZN2at6native27unrolled_elementwise_kernelIZZZNS0_54_GLOBAL__N__d8c5977b_16_LinearAlgebra_cu_9e10b42f_321716addr_kernel_cudaERNS_14TensorIteratorERKN3c106ScalarES8_ENKUlvE_clEvENKUlvE4_clEvEUldddE0_St5arrayIPcLm4EELi4E23TrivialOffsetCalculatorILi3EjESF_ILi1EjENS0_6memory15LoadWithoutCastENSI_16StoreWithoutCastEEEviT_T0_T2_T3_T4_T5_,"",@"SHT_CUDA_INFO"
	.sectionflags	@""
	.align	4


	//----- nvinfo : EIATTR_CUDA_API_VERSION
	.align		4
        /*0000*/ 	.byte	0x04, 0x37
        /*0002*/ 	.short	(.L_2470 - .L_2469)
.L_2469:
        /*0004*/ 	.word	0x00000082


	//----- nvinfo : EIATTR_SW2861232_WAR
	.align		4
.L_2470:
        /*0008*/ 	.byte	0x01, 0x35
	.zero		2


	//----- nvinfo : EIATTR_PARAM_CBANK
	.align		4
        /*000c*/ 	.byte	0x04, 0x0a
        /*000e*/ 	.short	(.L_2472 - .L_2471)
	.align		4
.L_2471:
        /*0010*/ 	.word	index@(.nv.constant0._ZN2at6native27unrolled_elementwise_kernelIZZZNS0_54_GLOBAL__N__d8c5977b_16_LinearAlgebra_cu_9e10b42f_321716addr_kernel_cudaERNS_14TensorIteratorERKN3c106ScalarES8_ENKUlvE_clEvENKUlvE4_clEvEUldddE0_St5arrayIPcLm4EELi4E23TrivialOffsetCalculatorILi3EjESF_ILi1EjENS0_6memory15LoadWithoutCastENSI_16StoreWithoutCastEEEviT_T0_T2_T3_T4_T5_)
        /*0014*/ 	.short	0x0160
        /*0016*/ 	.short	0x0044


	//----- nvinfo : EIATTR_CBANK_PARAM_SIZE
	.align		4
.L_2472:
        /*0018*/ 	.byte	0x03, 0x19
        /*001a*/ 	.short	0x0044


	//----- nvinfo : EIATTR_KPARAM_INFO
	.align		4
        /*001c*/ 	.byte	0x04, 0x17
        /*001e*/ 	.short	(.L_2474 - .L_2473)
.L_2473:
        /*0020*/ 	.word	0x00000000
        /*0024*/ 	.short	0x0006
        /*0026*/ 	.short	0x0043
        /*0028*/ 	.byte	0x00, 0xf0, 0x05, 0x00


	//----- nvinfo : EIATTR_KPARAM_INFO
	.align		4
.L_2474:
        /*002c*/ 	.byte	0x04, 0x17
        /*002e*/ 	.short	(.L_2476 - .L_2475)
.L_2475:
        /*0030*/ 	.word	0x00000000
        /*0034*/ 	.short	0x0005
        /*0036*/ 	.short	0x0042
        /*0038*/ 	.byte	0x00, 0xf0, 0x05, 0x00


	//----- nvinfo : EIATTR_KPARAM_INFO
	.align		4
.L_2476:
        /*003c*/ 	.byte	0x04, 0x17
        /*003e*/ 	.short	(.L_2478 - .L_2477)
.L_2477:
        /*0040*/ 	.word	0x00000000
        /*0044*/ 	.short	0x0004
        /*0046*/ 	.short	0x0041
        /*0048*/ 	.byte	0x00, 0xf0, 0x05, 0x00


	//----- nvinfo : EIATTR_KPARAM_INFO
	.align		4
.L_2478:
        /*004c*/ 	.byte	0x04, 0x17
        /*004e*/ 	.short	(.L_2480 - .L_2479)
.L_2479:
        /*0050*/ 	.word	0x00000000
        /*0054*/ 	.short	0x0003
        /*0056*/ 	.short	0x0040
        /*0058*/ 	.byte	0x00, 0xf0, 0x05, 0x00


	//----- nvinfo : EIATTR_KPARAM_INFO
	.align		4
.L_2480:
        /*005c*/ 	.byte	0x04, 0x17
        /*005e*/ 	.short	(.L_2482 - .L_2481)
.L_2481:
        /*0060*/ 	.word	0x00000000
        /*0064*/ 	.short	0x0002
        /*0066*/ 	.short	0x0020
        /*0068*/ 	.byte	0x00, 0xf0, 0x81, 0x00


	//----- nvinfo : EIATTR_KPARAM_INFO
	.align		4
.L_2482:
        /*006c*/ 	.byte	0x04, 0x17
        /*006e*/ 	.short	(.L_2484 - .L_2483)
.L_2483:
        /*0070*/ 	.word	0x00000000
        /*0074*/ 	.short	0x0001
        /*0076*/ 	.short	0x0008
        /*0078*/ 	.byte	0x00, 0xf0, 0x61, 0x00


	//----- nvinfo : EIATTR_KPARAM_INFO
	.align		4
.L_2484:
        /*007c*/ 	.byte	0x04, 0x17
        /*007e*/ 	.short	(.L_2486 - .L_2485)
.L_2485:
        /*0080*/ 	.word	0x00000000
        /*0084*/ 	.short	0x0000
        /*0086*/ 	.short	0x0000
        /*0088*/ 	.byte	0x00, 0xf0, 0x11, 0x00


	//----- nvinfo : EIATTR_MAXREG_COUNT
	.align		4
.L_2486:
        /*008c*/ 	.byte	0x03, 0x1b
        /*008e*/ 	.short	0x00ff


	//----- nvinfo : EIATTR_MERCURY_ISA_VERSION
	.align		4
        /*0090*/ 	.byte	0x03, 0x5f
        /*0092*/ 	.short	0x0000


	//----- nvinfo : EIATTR_EXIT_INSTR_OFFSETS
	.align		4
        /*0094*/ 	.byte	0x04, 0x1c
        /*0096*/ 	.short	(.L_2488 - .L_2487)


	//   ....[0]....
.L_2487:
        /*0098*/ 	.word	0x00000590


	//   ....[1]....
        /*009c*/ 	.word	0x000005f0


	//----- nvinfo : EIATTR_MAX_THREADS
	.align		4
.L_2488:
        /*00a0*/ 	.byte	0x04, 0x05
        /*00a2*/ 	.short	(.L_2490 - .L_2489)
.L_2489:
        /*00a4*/ 	.word	0x00000080
        /*00a8*/ 	.word	0x00000001
        /*00ac*/ 	.word	0x00000001


	//----- nvinfo : EIATTR_CRS_STACK_SIZE
	.align		4
.L_2490:
        /*00b0*/ 	.byte	0x04, 0x1e
        /*00b2*/ 	.short	(.L_2492 - .L_2491)
.L_2491:
        /*00b4*/ 	.word	0x00000000
.L_2492:


//--------------------- .nv.info._ZN2at6native29vectorized_elementwise_kernelILi2EZZZNS0_54_GLOBAL__N__d8c5977b_16_LinearAlgebra_cu_9e10b42f_321716addr_kernel_cudaERNS_14TensorIteratorERKN3c106ScalarES8_ENKUlvE_clEvENKUlvE4_clEvEUldddE0_St5arrayIPcLm4EEEEviT0_T1_ --------------------------
	.section	.nv.info._ZN2at6native29vectorized_elementwise_kernelILi2EZZZNS0_54_GLOBAL__N__d8c5977b_16_LinearAlgebra_cu_9e10b42f_321716addr_kernel_cudaERNS_14TensorIteratorERKN3c106ScalarES8_ENKUlvE_clEvENKUlvE4_clEvEUldddE0_St5arrayIPcLm4EEEEviT0_T1_,"",@"SHT_CUDA_INFO"
	.sectionflags	@""
	.align	4


	//----- nvinfo : EIATTR_CUDA_API_VERSION
	.align		4
        /*0000*/ 	.byte	0x04, 0x37
        /*0002*/ 	.short	(.L_2494 - .L_2493)
.L_2493:
        /*0004*/ 	.word	0x00000082


	//----- nvinfo : EIATTR_SW2861232_WAR
	.align		4
.L_2494:
        /*0008*/ 	.byte	0x01, 0x35
	.zero		2


	//----- nvinfo : EIATTR_PARAM_CBANK
	.align		4
        /*000c*/ 	.byte	0x04, 0x0a
        /*000e*/ 	.short	(.L_2496 - .L_2495)
	.align		4
.L_2495:
        /*0010*/ 	.word	index@(.nv.constant0._ZN2at6native29vectorized_elementwise_kernelILi2EZZZNS0_54_GLOBAL__N__d8c5977b_16_LinearAlgebra_cu_9e10b42f_321716addr_kernel_cudaERNS_14TensorIteratorERKN3c106ScalarES8_ENKUlvE_clEvENKUlvE4_clEvEUldddE0_St5arrayIPcLm4EEEEviT0_T1_)
        /*0014*/ 	.short	0x0160
        /*0016*/ 	.short	0x0040


	//----- nvinfo : EIATTR_CBANK_PARAM_SIZE
	.align		4
.L_2496:
        /*0018*/ 	.byte	0x03, 0x19
        /*001a*/ 	.short	0x0040


	//----- nvinfo : EIATTR_KPARAM_INFO
	.align		4
        /*001c*/ 	.byte	0x04, 0x17
        /*001e*/ 	.short	(.L_2498 - .L_2497)
.L_2497:
        /*0020*/ 	.word	0x00000000
        /*0024*/ 	.short	0x0002
        /*0026*/ 	.short	0x0020
        /*0028*/ 	.byte	0x00, 0xf0, 0x81, 0x00


	//----- nvinfo : EIATTR_KPARAM_INFO
	.align		4
.L_2498:
        /*002c*/ 	.byte	0x04, 0x17
        /*002e*/ 	.short	(.L_2500 - .L_2499)
.L_2499:
        /*0030*/ 	.word	0x00000000
        /*0034*/ 	.short	0x0001
        /*0036*/ 	.short	0x0008
        /*0038*/ 	.byte	0x00, 0xf0, 0x61, 0x00


	//----- nvinfo : EIATTR_KPARAM_INFO
	.align		4
.L_2500:
        /*003c*/ 	.byte	0x04, 0x17
        /*003e*/ 	.short	(.L_2502 - .L_2501)
.L_2501:
        /*0040*/ 	.word	0x00000000
        /*0044*/ 	.short	0x0000
        /*0046*/ 	.short	0x0000
        /*0048*/ 	.byte	0x00, 0xf0, 0x11, 0x00


	//----- nvinfo : EIATTR_MAXREG_COUNT
	.align		4
.L_2502:
        /*004c*/ 	.byte	0x03, 0x1b
        /*004e*/ 	.short	0x00ff


	//----- nvinfo : EIATTR_MERCURY_ISA_VERSION
	.align		4
        /*0050*/ 	.byte	0x03, 0x5f
        /*0052*/ 	.short	0x0000


	//----- nvinfo : EIATTR_EXIT_INSTR_OFFSETS
	.align		4
        /*0054*/ 	.byte	0x04, 0x1c
        /*0056*/ 	.short	(.L_2504 - .L_2503)


	//   ....[0]....
.L_2503:
        /*0058*/ 	.word	0x00000390


	//   ....[1]....
        /*005c*/ 	.word	0x00000f00


	//   ....[2]....
        /*0060*/ 	.word	0x00000f50


	//----- nvinfo : EIATTR_MAX_THREADS
	.align		4
.L_2504:
        /*0064*/ 	.byte	0x04, 0x05
        /*0066*/ 	.short	(.L_2506 - .L_2505)
.L_2505:
        /*0068*/ 	.word	0x00000080
        /*006c*/ 	.word	0x00000001
        /*0070*/ 	.word	0x00000001


	//----- nvinfo : EIATTR_CRS_STACK_SIZE
	.align		4
.L_2506:
        /*0074*/ 	.byte	0x04, 0x1e
        /*0076*/ 	.short	(.L_2508 - .L_2507)
.L_2507:
        /*0078*/ 	.word	0x00000000
.L_2508:


//--------------------- .nv.info._ZN2at6native29vectorized_elementwise_kernelILi4EZZZNS0_54_GLOBAL__N__d8c5977b_16_LinearAlgebra_cu_9e10b42f_321716addr_kernel_cudaERNS_14TensorIteratorERKN3c106ScalarES8_ENKUlvE_clEvENKUlvE4_clEvEUldddE0_St5arrayIPcLm4EEEEviT0_T1_ --------------------------
	.section	.nv.info._ZN2at6native29vectorized_elementwise_kernelILi4EZZZNS0_54_GLOBAL__N__d8c5977b_16_LinearAlgebra_cu_9e10b42f_321716addr_kernel_cudaERNS_14TensorIteratorERKN3c106ScalarES8_ENKUlvE_clEvENKUlvE4_clEvEUldddE0_St5arrayIPcLm4EEEEviT0_T1_,"",@"SHT_CUDA_INFO"
	.sectionflags	@""
	.align	4


	//----- nvinfo : EIATTR_CUDA_API_VERSION
	.align		4
        /*0000*/ 	.byte	0x04, 0x37
        /*0002*/ 	.short	(.L_2510 - .L_2509)
.L_2509:
        /*0004*/ 	.word	0x00000082


	//----- nvinfo : EIATTR_SW2861232_WAR
	.align		4
.L_2510:
        /*0008*/ 	.byte	0x01, 0x35
	.zero		2


	//----- nvinfo : EIATTR_PARAM_CBANK
	.align		4
        /*000c*/ 	.byte	0x04, 0x0a
        /*000e*/ 	.short	(.L_2512 - .L_2511)
	.align		4
.L_2511:
        /*0010*/ 	.word	index@(.nv.constant0._ZN2at6native29vectorized_elementwise_kernelILi4EZZZNS0_54_GLOBAL__N__d8c5977b_16_LinearAlgebra_cu_9e10b42f_321716addr_kernel_cudaERNS_14TensorIteratorERKN3c106ScalarES8_ENKUlvE_clEvENKUlvE4_clEvEUldddE0_St5arrayIPcLm4EEEEviT0_T1_)
        /*0014*/ 	.short	0x0160
        /*0016*/ 	.short	0x0040


	//----- nvinfo : EIATTR_CBANK_PARAM_SIZE
	.align		4
.L_2512:
        /*0018*/ 	.byte	0x03, 0x19
        /*001a*/ 	.short	0x0040


	//----- nvinfo : EIATTR_KPARAM_INFO
	.align		4
        /*001c*/ 	.byte	0x04, 0x17
        /*001e*/ 	.short	(.L_2514 - .L_2513)
.L_2513:
        /*0020*/ 	.word	0x00000000
        /*0024*/ 	.short	0x0002
        /*0026*/ 	.short	0x0020
        /*0028*/ 	.byte	0x00, 0xf0, 0x81, 0x00


	//----- nvinfo : EIATTR_KPARAM_INFO
	.align		4
.L_2514:
        /*002c*/ 	.byte	0x04, 0x17
        /*002e*/ 	.short	(.L_2516 - .L_2515)
.L_2515:
        /*0030*/ 	.word	0x00000000
        /*0034*/ 	.short	0x0001
        /*0036*/ 	.short	0x0008
        /*0038*/ 	.byte	0x00, 0xf0, 0x61, 0x00


	//----- nvinfo : EIATTR_KPARAM_INFO
	.align		4
.L_2516:
        /*003c*/ 	.byte	0x04, 0x17
        /*003e*/ 	.short	(.L_2518 - .L_2517)
.L_2517:
        /*0040*/ 	.word	0x00000000
        /*0044*/ 	.short	0x0000
        /*0046*/ 	.short	0x0000
        /*0048*/ 	.byte	0x00, 0xf0, 0x11, 0x00


	//----- nvinfo : EIATTR_MAXREG_COUNT
	.align		4
.L_2518:
        /*004c*/ 	.byte	0x03, 0x1b
        /*004e*/ 	.short	0x00ff


	//----- nvinfo : EIATTR_MERCURY_ISA_VERSION
	.align		4
        /*0050*/ 	.byte	0x03, 0x5f
        /*0052*/ 	.short	0x0000


	//----- nvinfo : EIATTR_EXIT_INSTR_OFFSETS
	.align		4
        /*0054*/ 	.byte	0x04, 0x1c
        /*0056*/ 	.short	(.L_2520 - .L_2519)


	//   ....[0]....
.L_2519:
        /*0058*/ 	.word	0x00000390


	//   ....[1]....
        /*005c*/ 	.word	0x00000f00


	//   ....[2]....
        /*0060*/ 	.word	0x00000f50


	//----- nvinfo : EIATTR_MAX_THREADS
	.align		4
.L_2520:
        /*0064*/ 	.byte	0x04, 0x05
        /*0066*/ 	.short	(.L_2522 - .L_2521)
.L_2521:
        /*0068*/ 	.word	0x00000080
        /*006c*/ 	.word	0x00000001
        /*0070*/ 	.word	0x00000001


	//----- nvinfo : EIATTR_CRS_STACK_SIZE
	.align		4
.L_2522:
        /*0074*/ 	.byte	0x04, 0x1e
        /*0076*/ 	.short	(.L_2524 - .L_2523)
.L_2523:
        /*0078*/ 	.word	0x00000000
.L_2524:


//--------------------- .nv.info._ZN2at6native29vectorized_elementwise_kernelILi8EZZZNS0_54_GLOBAL__N__d8c5977b_16_LinearAlgebra_cu_9e10b42f_321716addr_kernel_cudaERNS_14TensorIteratorERKN3c106ScalarES8_ENKUlvE_clEvENKUlvE4_clEvEUldddE0_St5arrayIPcLm4EEEEviT0_T1_ --------------------------
	.section	.nv.info._ZN2at6native29vectorized_elementwise_kernelILi8EZZZNS0_54_GLOBAL__N__d8c5977b_16_LinearAlgebra_cu_9e10b42f_321716addr_kernel_cudaERNS_14TensorIteratorERKN3c106ScalarES8_ENKUlvE_clEvENKUlvE4_clEvEUldddE0_St5arrayIPcLm4EEEEviT0_T1_,"",@"SHT_CUDA_INFO"
	.sectionflags	@""
	.align	4


	//----- nvinfo : EIATTR_CUDA_API_VERSION
	.align		4
        /*0000*/ 	.byte	0x04, 0x37
        /*0002*/ 	.short	(.L_2526 - .L_2525)
.L_2525:
        /*0004*/ 	.word	0x00000082


	//----- nvinfo : EIATTR_SW2861232_WAR
	.align		4
.L_2526:
        /*0008*/ 	.byte	0x01, 0x35
	.zero		2


	//----- nvinfo : EIATTR_PARAM_CBANK
	.align		4
        /*000c*/ 	.byte	0x04, 0x0a
        /*000e*/ 	.short	(.L_2528 - .L_2527)
	.align		4
.L_2527:
        /*0010*/ 	.word	index@(.nv.constant0._ZN2at6native29vectorized_elementwise_kernelILi8EZZZNS0_54_GLOBAL__N__d8c5977b_16_LinearAlgebra_cu_9e10b42f_321716addr_kernel_cudaERNS_14TensorIteratorERKN3c106ScalarES8_ENKUlvE_clEvENKUlvE4_clEvEUldddE0_St5arrayIPcLm4EEEEviT0_T1_)
        /*0014*/ 	.short	0x0160
        /*0016*/ 	.short	0x0040


	//----- nvinfo : EIATTR_CBANK_PARAM_SIZE
	.align		4
.L_2528:
        /*0018*/ 	.byte	0x03, 0x19
        /*001a*/ 	.short	0x0040


	//----- nvinfo : EIATTR_KPARAM_INFO
	.align		4
        /*001c*/ 	.byte	0x04, 0x17
        /*001e*/ 	.short	(.L_2530 - .L_2529)
.L_2529:
        /*0020*/ 	.word	0x00000000
        /*0024*/ 	.short	0x0002
        /*0026*/ 	.short	0x0020
        /*0028*/ 	.byte	0x00, 0xf0, 0x81, 0x00


	//----- nvinfo : EIATTR_KPARAM_INFO
	.align		4
.L_2530:
        /*002c*/ 	.byte	0x04, 0x17
        /*002e*/ 	.short	(.L_2532 - .L_2531)
.L_2531:
        /*0030*/ 	.word	0x00000000
        /*0034*/ 	.short	0x0001
        /*0036*/ 	.short	0x0008
        /*0038*/ 	.byte	0x00, 0xf0, 0x61, 0x00


	//----- nvinfo : EIATTR_KPARAM_INFO
	.align		4
.L_2532:
        /*003c*/ 	.byte	0x04, 0x17
        /*003e*/ 	.short	(.L_2534 - .L_2533)
.L_2533:
        /*0040*/ 	.word	0x00000000
        /*0044*/ 	.short	0x0000
        /*0046*/ 	.short	0x0000
        /*0048*/ 	.byte	0x00, 0xf0, 0x11, 0x00


	//----- nvinfo : EIATTR_MAXREG_COUNT
	.align		4
.L_2534:
        /*004c*/ 	.byte	0x03, 0x1b
        /*004e*/ 	.short	0x00ff


	//----- nvinfo : EIATTR_MERCURY_ISA_VERSION
	.align		4
        /*0050*/ 	.byte	0x03, 0x5f
        /*0052*/ 	.short	0x0000


	//----- nvinfo : EIATTR_EXIT_INSTR_OFFSETS
	.align		4
        /*0054*/ 	.byte	0x04, 0x1c
        /*0056*/ 	.short	(.L_2536 - .L_2535)


	//   ....[0]....
.L_2535:
        /*0058*/ 	.word	0x00000010


	//----- nvinfo : EIATTR_MAX_THREADS
	.align		4
.L_2536:
        /*005c*/ 	.byte	0x04, 0x05
        /*005e*/ 	.short	(.L_2538 - .L_2537)
.L_2537:
        /*0060*/ 	.word	0x00000080
        /*0064*/ 	.word	0x00000001
        /*0068*/ 	.word	0x00000001
.L_2538:


//--------------------- .nv.info._ZN2at6native18elementwise_kernelILi128ELi4EZNS0_15gpu_kernel_implIZZZNS0_54_GLOBAL__N__d8c5977b_16_LinearAlgebra_cu_9e10b42f_321716addr_kernel_cudaERNS_14TensorIteratorERKN3c106ScalarES9_ENKUlvE_clEvENKUlvE4_clEvEUldddE_EEvRNS_18TensorIteratorBaseERKT_EUliE_EEviT1_ --------------------------
	.section	.nv.info._ZN2at6native18elementwise_kernelILi128ELi4EZNS0_15gpu_kernel_implIZZZNS0_54_GLOBAL__N__d8c5977b_16_LinearAlgebra_cu_9e10b42f_321716addr_kernel_cudaERNS_14TensorIteratorERKN3c106ScalarES9_ENKUlvE_clEvENKUlvE4_clEvEUldddE_EEvRNS_18TensorIteratorBaseERKT_EUliE_EEviT1_,"",@"SHT_CUDA_INFO"
	.sectionflags	@""
	.align	4


	//----- nvinfo : EIATTR_CUDA_API_VERSION
	.align		4
        /*0000*/ 	.byte	0x04, 0x37
        /*0002*/ 	.short	(.L_2540 - .L_2539)
.L_2539:
        /*0004*/ 	.word	0x00000082


	//----- nvinfo : EIATTR_SW2861232_WAR
	.align		4
.L_2540:
        /*0008*/ 	.byte	0x01, 0x35
	.zero		2


	//----- nvinfo : EIATTR_PARAM_CBANK
	.align		4
        /*000c*/ 	.byte	0x04, 0x0a
        /*000e*/ 	.short	(.L_2542 - .L_2541)
	.align		4
.L_2541:
        /*0010*/ 	.word	index@(.nv.constant0._ZN2at6native18elementwise_kernelILi128ELi4EZNS0_15gpu_kernel_implIZZZNS0_54_GLOBAL__N__d8c5977b_16_LinearAlgebra_cu_9e10b42f_321716addr_kernel_cudaERNS_14TensorIteratorERKN3c106ScalarES9_ENKUlvE_clEvENKUlvE4_clEvEUldddE_EEvRNS_18TensorIteratorBaseERKT_EUliE_EEviT1_)
        /*0014*/ 	.short	0x0160
        /*0016*/ 	.short	0x0308


	//----- nvinfo : EIATTR_CBANK_PARAM_SIZE
	.align		4
.L_2542:
        /*0018*/ 	.byte	0x03, 0x19
        /*001a*/ 	.short	0x0308


	//----- nvinfo : EIATTR_KPARAM_INFO
	.align		4
        /*001c*/ 	.byte	0x04, 0x17
        /*001e*/ 	.short	(.L_2544 - .L_2543)
.L_2543:
        /*0020*/ 	.word	0x00000000
        /*0024*/ 	.short	0x0001
        /*0026*/ 	.short	0x0008
        /*0028*/ 	.byte	0x00, 0xf0, 0x01, 0x0c


	//----- nvinfo : EIATTR_KPARAM_INFO
	.align		4
.L_2544:
        /*002c*/ 	.byte	0x04, 0x17
        /*002e*/ 	.short	(.L_2546 - .L_2545)
.L_2545:
        /*0030*/ 	.word	0x00000000
        /*0034*/ 	.short	0x0000
        /*0036*/ 	.short	0x0000
        /*0038*/ 	.byte	0x00, 0xf0, 0x11, 0x00


	//----- nvinfo : EIATTR_MAXREG_COUNT
	.align		4
.L_2546:
        /*003c*/ 	.byte	0x03, 0x1b
        /*003e*/ 	.short	0x0080


	//----- nvinfo : EIATTR_EXTERNS
	.align		4
        /*0040*/ 	.byte	0x04, 0x0f
        /*0042*/ 	.short	(.L_2548 - .L_2547)


	//   ....[0]....
	.align		4
.L_2547:
        /*0044*/ 	.word	index@(__assertfail)


	//----- nvinfo : EIATTR_MERCURY_ISA_VERSION
	.align		4
.L_2548:
        /*0048*/ 	.byte	0x03, 0x5f
        /*004a*/ 	.short	0x0000


	//----- nvinfo : EIATTR_SYSCALL_OFFSETS
	.align		4
        /*004c*/ 	.byte	0x04, 0x46
        /*004e*/ 	.short	(.L_2550 - .L_2549)


	//   ....[0]....
.L_2549:
        /*0050*/ 	.word	0x00001220


	//   ....[1]....
        /*0054*/ 	.word	0x000020e0


	//   ....[2]....
        /*0058*/ 	.word	0x00003010


	//   ....[3]....
        /*005c*/ 	.word	0x00004040


	//   ....[4]....
        /*0060*/ 	.word	0x000052c0


	//   ....[5]....
        /*0064*/ 	.word	0x00006180


	//   ....[6]....
        /*0068*/ 	.word	0x000070b0


	//   ....[7]....
        /*006c*/ 	.word	0x000080e0


	//   ....[8]....
        /*0070*/ 	.word	0x00009330


	//   ....[9]....
        /*0074*/ 	.word	0x0000a1f0


	//   ....[10]....
        /*0078*/ 	.word	0x0000b120


	//   ....[11]....
        /*007c*/ 	.word	0x0000c150


	//   ....[12]....
        /*0080*/ 	.word	0x0000d3b0


	//   ....[13]....
        /*0084*/ 	.word	0x0000e270


	//   ....[14]....
        /*0088*/ 	.word	0x0000f1a0


	//   ....[15]....
        /*008c*/ 	.word	0x000101d0


	//----- nvinfo : EIATTR_EXIT_INSTR_OFFSETS
	.align		4
.L_2550:
        /*0090*/ 	.byte	0x04, 0x1c
        /*0092*/ 	.short	(.L_2552 - .L_2551)


	//   ....[0]....
.L_2551:
        /*0094*/ 	.word	0x0000c1f0


	//   ....[1]....
        /*0098*/ 	.word	0x0000f320


	//   ....[2]....
        /*009c*/ 	.word	0x0000f360


	//   ....[3]....
        /*00a0*/ 	.word	0x0000f3f0


	//   ....[4]....
        /*00a4*/ 	.word	0x0000f420


	//   ....[5]....
        /*00a8*/ 	.word	0x0000f450


	//   ....[6]....
        /*00ac*/ 	.word	0x0000f500


	//   ....[7]....
        /*00b0*/ 	.word	0x0000f560


	//   ....[8]....
        /*00b4*/ 	.word	0x0000f620


	//   ....[9]....
        /*00b8*/ 	.word	0x0000f690


	//   ....[10]....
        /*00bc*/ 	.word	0x0000f6b0


	//   ....[11]....
        /*00c0*/ 	.word	0x0000f770


	//   ....[12]....
        /*00c4*/ 	.word	0x0000f7a0


	//   ....[13]....
        /*00c8*/ 	.word	0x0000f950


	//   ....[14]....
        /*00cc*/ 	.word	0x0000fad0


	//   ....[15]....
        /*00d0*/ 	.word	0x0000fb30


	//   ....[16]....
        /*00d4*/ 	.word	0x0000fbe0


	//   ....[17]....
        /*00d8*/ 	.word	0x0000fd80


	//   ....[18]....
        /*00dc*/ 	.word	0x0000ff20


	//   ....[19]....
        /*00e0*/ 	.word	0x000100a0


	//   ....[20]....
        /*00e4*/ 	.word	0x000101e0


	//   ....[21]....
        /*00e8*/ 	.word	0x00010210


	//   ....[22]....
        /*00ec*/ 	.word	0x00010240


	//----- nvinfo : EIATTR_MAX_THREADS
	.align		4
.L_2552:
        /*00f0*/ 	.byte	0x04, 0x05
        /*00f2*/ 	.short	(.L_2554 - .L_2553)
.L_2553:
        /*00f4*/ 	.word	0x00000080
        /*00f8*/ 	.word	0x00000001
        /*00fc*/ 	.word	0x00000001


	//----- nvinfo : EIATTR_CRS_STACK_SIZE
	.align		4
.L_2554:
        /*0100*/ 	.byte	0x04, 0x1e
        /*0102*/ 	.short	(.L_2556 - .L_2555)
.L_2555:
        /*0104*/ 	.word	0x00000000
.L_2556:


//--------------------- .nv.info._ZN2at6native27unrolled_elementwise_kernelIZZZNS0_54_GLOBAL__N__d8c5977b_16_LinearAlgebra_cu_9e10b42f_321716addr_kernel_cudaERNS_14TensorIteratorERKN3c106ScalarES8_ENKUlvE_clEvENKUlvE4_clEvEUldddE_St5arrayIPcLm4EELi4E23TrivialOffsetCalculatorILi3EjESF_ILi1EjENS0_6memory12LoadWithCastILi3EEENSI_13StoreWithCastILi1EEEEEviT_T0_T2_T3_T4_T5_ --------------------------
	.section	.nv.info._ZN2at6native27unrolled_elementwise_kernelIZZZNS0_54_GLOBAL__N__d8c5977b_16_LinearAlgebra_cu_9e10b42f_321716addr_kernel_cudaERNS_14TensorIteratorERKN3c106ScalarES8_ENKUlvE_clEvENKUlvE4_clEvEUldddE_St5arrayIPcLm4EELi4E23TrivialOffsetCalculatorILi3EjESF_ILi1EjENS0_6memory12LoadWithCastILi3EEENSI_13StoreWithCastILi1EEEEEviT_T0_T2_T3_T4_T5_,"",@"SHT_CUDA_INFO"
	.sectionflags	@""
	.align	4


	//----- nvinfo : EIATTR_CUDA_API_VERSION
	.align		4
        /*0000*/ 	.byte	0x04, 0x37
        /*0002*/ 	.short	(.L_2558 - .L_2557)
.L_2557:
        /*0004*/ 	.word	0x00000082


	//----- nvinfo : EIATTR_SW2861232_WAR
	.align		4
.L_2558:
        /*0008*/ 	.byte	0x01, 0x35
	.zero		2


	//----- nvinfo : EIATTR_PARAM_CBANK
	.align		4
        /*000c*/ 	.byte	0x04, 0x0a
        /*000e*/ 	.short	(.L_2560 - .L_2559)
	.align		4
.L_2559:
        /*0010*/ 	.word	index@(.nv.constant0._ZN2at6native27unrolled_elementwise_kernelIZZZNS0_54_GLOBAL__N__d8c5977b_16_LinearAlgebra_cu_9e10b42f_321716addr_kernel_cudaERNS_14TensorIteratorERKN3c106ScalarES8_ENKUlvE_clEvENKUlvE4_clEvEUldddE_St5arrayIPcLm4EELi4E23TrivialOffsetCalculatorILi3EjESF_ILi1EjENS0_6memory12LoadWithCastILi3EEENSI_13StoreWithCastILi1EEEEEviT_T0_T2_T3_T4_T5_)
        /*0014*/ 	.short	0x0160
        /*0016*/ 	.short	0x0054


	//----- nvinfo : EIATTR_CBANK_PARAM_SIZE
	.align		4
.L_2560:
        /*0018*/ 	.byte	0x03, 0x19
        /*001a*/ 	.short	0x0054


	//----- nvinfo : EIATTR_KPARAM_INFO
	.align		4
        /*001c*/ 	.byte	0x04, 0x17
        /*001e*/ 	.short	(.L_2562 - .L_2561)
.L_2561:
        /*0020*/ 	.word	0x00000000
        /*0024*/ 	.short	0x0006
        /*0026*/ 	.short	0x004c
        /*0028*/ 	.byte	0x00, 0xf0, 0x21, 0x00


	//----- nvinfo : EIATTR_KPARAM_INFO
	.align		4
.L_2562:
        /*002c*/ 	.byte	0x04, 0x17
        /*002e*/ 	.short	(.L_2564 - .L_2563)
.L_2563:
        /*0030*/ 	.word	0x00000000
        /*0034*/ 	.short	0x0005
        /*0036*/ 	.short	0x003c
        /*0038*/ 	.byte	0x00, 0xf0, 0x41, 0x00


	//----- nvinfo : EIATTR_KPARAM_INFO
	.align		4
.L_2564:
        /*003c*/ 	.byte	0x04, 0x17
        /*003e*/ 	.short	(.L_2566 - .L_2565)
.L_2565:
        /*0040*/ 	.word	0x00000000
        /*0044*/ 	.short	0x0004
        /*0046*/ 	.short	0x0039
        /*0048*/ 	.byte	0x00, 0xf0, 0x05, 0x00


	//----- nvinfo : EIATTR_KPARAM_INFO
	.align		4
.L_2566:
        /*004c*/ 	.byte	0x04, 0x17
        /*004e*/ 	.short	(.L_2568 - .L_2567)
.L_2567:
        /*0050*/ 	.word	0x00000000
        /*0054*/ 	.short	0x0003
        /*0056*/ 	.short	0x0038
        /*0058*/ 	.byte	0x00, 0xf0, 0x05, 0x00


	//----- nvinfo : EIATTR_KPARAM_INFO
	.align		4
.L_2568:
        /*005c*/ 	.byte	0x04, 0x17
        /*005e*/ 	.short	(.L_2570 - .L_2569)
.L_2569:
        /*0060*/ 	.word	0x00000000
        /*0064*/ 	.short	0x0002
        /*0066*/ 	.short	0x0018
        /*0068*/ 	.byte	0x00, 0xf0, 0x81, 0x00


	//----- nvinfo : EIATTR_KPARAM_INFO
	.align		4
.L_2570:
        /*006c*/ 	.byte	0x04, 0x17
        /*006e*/ 	.short	(.L_2572 - .L_2571)
.L_2571:
        /*0070*/ 	.word	0x00000000
        /*0074*/ 	.short	0x0001
        /*0076*/ 	.short	0x0008
        /*0078*/ 	.byte	0x00, 0xf0, 0x41, 0x00


	//----- nvinfo : EIATTR_KPARAM_INFO
	.align		4
.L_2572:
        /*007c*/ 	.byte	0x04, 0x17
        /*007e*/ 	.short	(.L_2574 - .L_2573)
.L_2573:
        /*0080*/ 	.word	0x00000000
        /*0084*/ 	.short	0x0000
        /*0086*/ 	.short	0x0000
        /*0088*/ 	.byte	0x00, 0xf0, 0x11, 0x00


	//----- nvinfo : EIATTR_MAXREG_COUNT
	.align		4
.L_2574:
        /*008c*/ 	.byte	0x03, 0x1b
        /*008e*/ 	.short	0x00ff


	//----- nvinfo : EIATTR_EXTERNS
	.align		4
        /*0090*/ 	.byte	0x04, 0x0f
        /*0092*/ 	.short	(.L_2576 - .L_2575)


	//   ....[0]....
	.align		4
.L_2575:
        /*0094*/ 	.word	index@(__assertfail)


	//----- nvinfo : EIATTR_MERCURY_ISA_VERSION
	.align		4
.L_2576:
        /*0098*/ 	.byte	0x03, 0x5f
        /*009a*/ 	.short	0x0000


	//----- nvinfo : EIATTR_SYSCALL_OFFSETS
	.align		4
        /*009c*/ 	.byte	0x04, 0x46
        /*009e*/ 	.short	(.L_2578 - .L_2577)


	//   ....[0]....
.L_2577:
        /*00a0*/ 	.word	0x000002a0


	//   ....[1]....
        /*00a4*/ 	.word	0x00001170


	//   ....[2]....
        /*00a8*/ 	.word	0x000020a0


	//   ....[3]....
        /*00ac*/ 	.word	0x00002340


	//   ....[4]....
        /*00b0*/ 	.word	0x00003200


	//   ....[5]....
        /*00b4*/ 	.word	0x00004130


	//   ....[6]....
        /*00b8*/ 	.word	0x000043e0


	//   ....[7]....
        /*00bc*/ 	.word	0x000052b0


	//   ....[8]....
        /*00c0*/ 	.word	0x000061e0


	//   ....[9]....
        /*00c4*/ 	.word	0x00006470


	//   ....[10]....
        /*00c8*/ 	.word	0x00007340


	//   ....[11]....
        /*00cc*/ 	.word	0x00008280


	//   ....[12]....
        /*00d0*/ 	.word	0x000094e0


	//   ....[13]....
        /*00d4*/ 	.word	0x0000a570


	//   ....[14]....
        /*00d8*/ 	.word	0x0000b5c0


	//   ....[15]....
        /*00dc*/ 	.word	0x0000c630


	//----- nvinfo : EIATTR_EXIT_INSTR_OFFSETS
	.align		4
.L_2578:
        /*00e0*/ 	.byte	0x04, 0x1c
        /*00e2*/ 	.short	(.L_2580 - .L_2579)


	//   ....[0]....
.L_2579:
        /*00e4*/ 	.word	0x0000b660


	//   ....[1]....
        /*00e8*/ 	.word	0x0000b780


	//   ....[2]....
        /*00ec*/ 	.word	0x0000b7c0


	//   ....[3]....
        /*00f0*/ 	.word	0x0000b850


	//   ....[4]....
        /*00f4*/ 	.word	0x0000b880


	//   ....[5]....
        /*00f8*/ 	.word	0x0000b8b0


	//   ....[6]....
        /*00fc*/ 	.word	0x0000b960


	//   ....[7]....
        /*0100*/ 	.word	0x0000b9c0


	//   ....[8]....
        /*0104*/ 	.word	0x0000ba80


	//   ....[9]....
        /*0108*/ 	.word	0x0000baf0


	//   ....[10]....
        /*010c*/ 	.word	0x0000bb10


	//   ....[11]....
        /*0110*/ 	.word	0x0000bbd0


	//   ....[12]....
        /*0114*/ 	.word	0x0000bc00


	//   ....[13]....
        /*0118*/ 	.word	0x0000bdb0


	//   ....[14]....
        /*011c*/ 	.word	0x0000bf30


	//   ....[15]....
        /*0120*/ 	.word	0x0000bf90


	//   ....[16]....
        /*0124*/ 	.word	0x0000c040


	//   ....[17]....
        /*0128*/ 	.word	0x0000c1e0


	//   ....[18]....
        /*012c*/ 	.word	0x0000c380


	//   ....[19]....
        /*0130*/ 	.word	0x0000c500


	//   ....[20]....
        /*0134*/ 	.word	0x0000c640


	//   ....[21]....
        /*0138*/ 	.word	0x0000c670


	//   ....[22]....
        /*013c*/ 	.word	0x0000c6a0


	//----- nvinfo : EIATTR_MAX_THREADS
	.align		4
.L_2580:
        /*0140*/ 	.byte	0x04, 0x05
        /*0142*/ 	.short	(.L_2582 - .L_2581)
.L_2581:
        /*0144*/ 	.word	0x00000080
        /*0148*/ 	.word	0x00000001
        /*014c*/ 	.word	0x00000001


	//----- nvinfo : EIATTR_CRS_STACK_SIZE
	.align		4
.L_2582:
        /*0150*/ 	.byte	0x04, 0x1e
        /*0152*/ 	.short	(.L_2584 - .L_2583)
.L_2583:
        /*0154*/ 	.word	0x00000000
.L_2584:


//--------------------- .nv.info._ZN2at6native18elementwise_kernelILi128ELi2EZNS0_22gpu_kernel_impl_nocastIZZZNS0_54_GLOBAL__N__d8c5977b_16_LinearAlgebra_cu_9e10b42f_321716addr_kernel_cudaERNS_14TensorIteratorERKN3c106ScalarES9_ENKUlvE_clEvENKUlvE4_clEvEUldddE_EEvRNS_18TensorIteratorBaseERKT_EUliE_EEviT1_ --------------------------
	.section	.nv.info._ZN2at6native18elementwise_kernelILi128ELi2EZNS0_22gpu_kernel_impl_nocastIZZZNS0_54_GLOBAL__N__d8c5977b_16_LinearAlgebra_cu_9e10b42f_321716addr_kernel_cudaERNS_14TensorIteratorERKN3c106ScalarES9_ENKUlvE_clEvENKUlvE4_clEvEUldddE_EEvRNS_18TensorIteratorBaseERKT_EUliE_EEviT1_,"",@"SHT_CUDA_INFO"
	.sectionflags	@""
	.align	4


	//----- nvinfo : EIATTR_CUDA_API_VERSION
	.align		4
        /*0000*/ 	.byte	0x04, 0x37
        /*0002*/ 	.short	(.L_2586 - .L_2585)
.L_2585:
        /*0004*/ 	.word	0x00000082


	//----- nvinfo : EIATTR_SW2861232_WAR
	.align		4
.L_2586:
        /*0008*/ 	.byte	0x01, 0x35
	.zero		2


	//----- nvinfo : EIATTR_PARAM_CBANK
	.align		4
        /*000c*/ 	.byte	0x04, 0x0a
        /*000e*/ 	.short	(.L_2588 - .L_2587)
	.align		4
.L_2587:
        /*0010*/ 	.word	index@(.nv.constant0._ZN2at6native18elementwise_kernelILi128ELi2EZNS0_22gpu_kernel_impl_nocastIZZZNS0_54_GLOBAL__N__d8c5977b_16_LinearAlgebra_cu_9e10b42f_321716addr_kernel_cudaERNS_14TensorIteratorERKN3c106ScalarES9_ENKUlvE_clEvENKUlvE4_clEvEUldddE_EEvRNS_18TensorIteratorBaseERKT_EUliE_EEviT1_)
        /*0014*/ 	.short	0x0160
        /*0016*/ 	.short	0x0300


	//----- nvinfo : EIATTR_CBANK_PARAM_SIZE
	.align		4
.L_2588:
        /*0018*/ 	.byte	0x03, 0x19
        /*001a*/ 	.short	0x0300


	//----- nvinfo : EIATTR_KPARAM_INFO
	.align		4
        /*001c*/ 	.byte	0x04, 0x17
        /*001e*/ 	.short	(.L_2590 - .L_2589)
.L_2589:
        /*0020*/ 	.word	0x00000000
        /*0024*/ 	.short	0x0001
        /*0026*/ 	.short	0x0008
        /*0028*/ 	.byte	0x00, 0xf0, 0xe1, 0x0b


	//----- nvinfo : EIATTR_KPARAM_INFO
	.align		4
.L_2590:
        /*002c*/ 	.byte	0x04, 0x17
        /*002e*/ 	.short	(.L_2592 - .L_2591)
.L_2591:
        /*0030*/ 	.word	0x00000000
        /*0034*/ 	.short	0x0000
        /*0036*/ 	.short	0x0000
        /*0038*/ 	.byte	0x00, 0xf0, 0x11, 0x00


	//----- nvinfo : EIATTR_MAXREG_COUNT
	.align		4
.L_2592:
        /*003c*/ 	.byte	0x03, 0x1b
        /*003e*/ 	.short	0x0080


	//----- nvinfo : EIATTR_MERCURY_ISA_VERSION
	.align		4
        /*0040*/ 	.byte	0x03, 0x5f
        /*0042*/ 	.short	0x0000


	//----- nvinfo : EIATTR_EXIT_INSTR_OFFSETS
	.align		4
        /*0044*/ 	.byte	0x04, 0x1c
        /*0046*/ 	.short	(.L_2594 - .L_2593)


	//   ....[0]....
.L_2593:
        /*0048*/ 	.word	0x00001140


	//   ....[1]....
        /*004c*/ 	.word	0x000021d0


	//----- nvinfo : EIATTR_MAX_THREADS
	.align		4
.L_2594:
        /*0050*/ 	.byte	0x04, 0x05
        /*0052*/ 	.short	(.L_2596 - .L_2595)
.L_2595:
        /*0054*/ 	.word	0x00000080
        /*0058*/ 	.word	0x00000001
        /*005c*/ 	.word	0x00000001


	//----- nvinfo : EIATTR_CRS_STACK_SIZE
	.align		4
.L_2596:
        /*0060*/ 	.byte	0x04, 0x1e
        /*0062*/ 	.short	(.L_2598 - .L_2597)
.L_2597:
        /*0064*/ 	.word	0x00000000
.L_2598:


//--------------------- .nv.info._ZN2at6native27unrolled_elementwise_kernelIZZZNS0_54_GLOBAL__N__d8c5977b_16_LinearAlgebra_cu_9e10b42f_321716addr_kernel_cudaERNS_14TensorIteratorERKN3c106ScalarES8_ENKUlvE_clEvENKUlvE4_clEvEUldddE_St5arrayIPcLm4EELi4E23TrivialOffsetCalculatorILi3EjESF_ILi1EjENS0_6memory15LoadWithoutCastENSI_16StoreWithoutCastEEEviT_T0_T2_T3_T4_T5_ --------------------------
	.section	.nv.info._ZN2at6native27unrolled_elementwise_kernelIZZZNS0_54_GLOBAL__N__d8c5977b_16_LinearAlgebra_cu_9e10b42f_321716addr_kernel_cudaERNS_14TensorIteratorERKN3c106ScalarES8_ENKUlvE_clEvENKUlvE4_clEvEUldddE_St5arrayIPcLm4EELi4E23TrivialOffsetCalculatorILi3EjESF_ILi1EjENS0_6memory15LoadWithoutCastENSI_16StoreWithoutCastEEEviT_T0_T2_T3_T4_T5_,"",@"SHT_CUDA_INFO"
	.sectionflags	@""
	.align	4


	//----- nvinfo : EIATTR_CUDA_API_VERSION
	.align		4
        /*0000*/ 	.byte	0x04, 0x37
        /*0002*/ 	.short	(.L_2600 - .L_2599)
.L_2599:
        /*0004*/ 	.word	0x00000082


	//----- nvinfo : EIATTR_SW2861232_WAR
	.align		4
.L_2600:
        /*0008*/ 	.byte	0x01, 0x35
	.zero		2


	//----- nvinfo : EIATTR_PARAM_CBANK
	.align		4
        /*000c*/ 	.byte	0x04, 0x0a
        /*000e*/ 	.short	(.L_2602 - .L_2601)
	.align		4
.L_2601:
        /*0010*/ 	.word	index@(.nv.constant0._ZN2at6native27unrolled_elementwise_kernelIZZZNS0_54_GLOBAL__N__d8c5977b_16_LinearAlgebra_cu_9e10b42f_321716addr_kernel_cudaERNS_14TensorIteratorERKN3c106ScalarES8_ENKUlvE_clEvENKUlvE4_clEvEUldddE_St5arrayIPcLm4EELi4E23TrivialOffsetCalculatorILi3EjESF_ILi1EjENS0_6memory15LoadWithoutCastENSI_16StoreWithoutCastEEEviT_T0_T2_T3_T4_T5_)
        /*0014*/ 	.short	0x0160
        /*0016*/ 	.short	0x003c


	//----- nvinfo : EIATTR_CBANK_PARAM_SIZE
	.align		4
.L_2602:
        /*0018*/ 	.byte	0x03, 0x19
        /*001a*/ 	.short	0x003c


	//----- nvinfo : EIATTR_KPARAM_INFO
	.align		4
        /*001c*/ 	.byte	0x04, 0x17
        /*001e*/ 	.short	(.L_2604 - .L_2603)
.L_2603:
        /*0020*/ 	.word	0x00000000
        /*0024*/ 	.short	0x0006
        /*0026*/ 	.short	0x003b
        /*0028*/ 	.byte	0x00, 0xf0, 0x05, 0x00


	//----- nvinfo : EIATTR_KPARAM_INFO
	.align		4
.L_2604:
        /*002c*/ 	.byte	0x04, 0x17
        /*002e*/ 	.short	(.L_2606 - .L_2605)
.L_2605:
        /*0030*/ 	.word	0x00000000
        /*0034*/ 	.short	0x0005
        /*0036*/ 	.short	0x003a
        /*0038*/ 	.byte	0x00, 0xf0, 0x05, 0x00


	//----- nvinfo : EIATTR_KPARAM_INFO
	.align		4
.L_2606:
        /*003c*/ 	.byte	0x04, 0x17
        /*003e*/ 	.short	(.L_2608 - .L_2607)
.L_2607:
        /*0040*/ 	.word	0x00000000
        /*0044*/ 	.short	0x0004
        /*0046*/ 	.short	0x0039
        /*0048*/ 	.byte	0x00, 0xf0, 0x05, 0x00


	//----- nvinfo : EIATTR_KPARAM_INFO
	.align		4
.L_2608:
        /*004c*/ 	.byte	0x04, 0x17
        /*004e*/ 	.short	(.L_2610 - .L_2609)
.L_2609:
        /*0050*/ 	.word	0x00000000
        /*0054*/ 	.short	0x0003
        /*0056*/ 	.short	0x0038
        /*0058*/ 	.byte	0x00, 0xf0, 0x05, 0x00


	//----- nvinfo : EIATTR_KPARAM_INFO
	.align		4
.L_2610:
        /*005c*/ 	.byte	0x04, 0x17
        /*005e*/ 	.short	(.L_2612 - .L_2611)
.L_2611:
        /*0060*/ 	.word	0x00000000
        /*0064*/ 	.short	0x0002
        /*0066*/ 	.short	0x0018
        /*0068*/ 	.byte	0x00, 0xf0, 0x81, 0x00


	//----- nvinfo : EIATTR_KPARAM_INFO
	.align		4
.L_2612:
        /*006c*/ 	.byte	0x04, 0x17
        /*006e*/ 	.short	(.L_2614 - .L_2613)
.L_2613:
        /*0070*/ 	.word	0x00000000
        /*0074*/ 	.short	0x0001
        /*0076*/ 	.short	0x0008
        /*0078*/ 	.byte	0x00, 0xf0, 0x41, 0x00


	//----- nvinfo : EIATTR_KPARAM_INFO
	.align		4
.L_2614:
        /*007c*/ 	.byte	0x04, 0x17
        /*007e*/ 	.short	(.L_2616 - .L_2615)
.L_2615:
        /*0080*/ 	.word	0x00000000
        /*0084*/ 	.short	0x0000
        /*0086*/ 	.short	0x0000
        /*0088*/ 	.byte	0x00, 0xf0, 0x11, 0x00


	//----- nvinfo : EIATTR_MAXREG_COUNT
	.align		4
.L_2616:
        /*008c*/ 	.byte	0x03, 0x1b
        /*008e*/ 	.short	0x00ff


	//----- nvinfo : EIATTR_MERCURY_ISA_VERSION
	.align		4
        /*0090*/ 	.byte	0x03, 0x5f
        /*0092*/ 	.short	0x0000


	//----- nvinfo : EIATTR_EXIT_INSTR_OFFSETS
	.align		4
        /*0094*/ 	.byte	0x04, 0x1c
        /*0096*/ 	.short	(.L_2618 - .L_2617)


	//   ....[0]....
.L_2617:
        /*0098*/ 	.word	0x000004b0


	//   ....[1]....
        /*009c*/ 	.word	0x00000510


	//----- nvinfo : EIATTR_MAX_THREADS
	.align		4
.L_2618:
        /*00a0*/ 	.byte	0x04, 0x05
        /*00a2*/ 	.short	(.L_2620 - .L_2619)
.L_2619:
        /*00a4*/ 	.word	0x00000080
        /*00a8*/ 	.word	0x00000001
        /*00ac*/ 	.word	0x00000001


	//----- nvinfo : EIATTR_CRS_STACK_SIZE
	.align		4
.L_2620:
        /*00b0*/ 	.byte	0x04, 0x1e
        /*00b2*/ 	.short	(.L_2622 - .L_2621)
.L_2621:
        /*00b4*/ 	.word	0x00000000
.L_2622:


//--------------------- .nv.info._ZN2at6native29vectorized_elementwise_kernelILi2EZZZNS0_54_GLOBAL__N__d8c5977b_16_LinearAlgebra_cu_9e10b42f_321716addr_kernel_cudaERNS_14TensorIteratorERKN3c106ScalarES8_ENKUlvE_clEvENKUlvE4_clEvEUldddE_St5arrayIPcLm4EEEEviT0_T1_ --------------------------
	.section	.nv.info._ZN2at6native29vectorized_elementwise_kernelILi2EZZZNS0_54_GLOBAL__N__d8c5977b_16_LinearAlgebra_cu_9e10b42f_321716addr_kernel_cudaERNS_14TensorIteratorERKN3c106ScalarES8_ENKUlvE_clEvENKUlvE4_clEvEUldddE_St5arrayIPcLm4EEEEviT0_T1_,"",@"SHT_CUDA_INFO"
	.sectionflags	@""
	.align	4


	//----- nvinfo : EIATTR_CUDA_API_VERSION
	.align		4
        /*0000*/ 	.byte	0x04, 0x37
        /*0002*/ 	.short	(.L_2624 - .L_2623)
.L_2623:
        /*0004*/ 	.word	0x00000082


	//----- nvinfo : EIATTR_SW2861232_WAR
	.align		4
.L_2624:
        /*0008*/ 	.byte	0x01, 0x35
	.zero		2


	//----- nvinfo : EIATTR_PARAM_CBANK
	.align		4
        /*000c*/ 	.byte	0x04, 0x0a
        /*000e*/ 	.short	(.L_2626 - .L_2625)
	.align		4
.L_2625:
        /*0010*/ 	.word	index@(.nv.constant0._ZN2at6native29vectorized_elementwise_kernelILi2EZZZNS0_54_GLOBAL__N__d8c5977b_16_LinearAlgebra_cu_9e10b42f_321716addr_kernel_cudaERNS_14TensorIteratorERKN3c106ScalarES8_ENKUlvE_clEvENKUlvE4_clEvEUldddE_St5arrayIPcLm4EEEEviT0_T1_)
        /*0014*/ 	.short	0x0160
        /*0016*/ 	.short	0x0038


	//----- nvinfo : EIATTR_CBANK_PARAM_SIZE
	.align		4
.L_2626:
        /*0018*/ 	.byte	0x03, 0x19
        /*001a*/ 	.short	0x0038


	//----- nvinfo : EIATTR_KPARAM_INFO
	.align		4
        /*001c*/ 	.byte	0x04, 0x17
        /*001e*/ 	.short	(.L_2628 - .L_2627)
.L_2627:
        /*0020*/ 	.word	0x00000000
        /*0024*/ 	.short	0x0002
        /*0026*/ 	.short	0x0018
        /*0028*/ 	.byte	0x00, 0xf0, 0x81, 0x00


	//----- nvinfo : EIATTR_KPARAM_INFO
	.align		4
.L_2628:
        /*002c*/ 	.byte	0x04, 0x17
        /*002e*/ 	.short	(.L_2630 - .L_2629)
.L_2629:
        /*0030*/ 	.word	0x00000000
        /*0034*/ 	.short	0x0001
        /*0036*/ 	.short	0x0008
        /*0038*/ 	.byte	0x00, 0xf0, 0x41, 0x00


	//----- nvinfo : EIATTR_KPARAM_INFO
	.align		4
.L_2630:
        /*003c*/ 	.byte	0x04, 0x17
        /*003e*/ 	.short	(.L_2632 - .L_2631)
.L_2631:
        /*0040*/ 	.word	0x00000000
        /*0044*/ 	.short	0x0000
        /*0046*/ 	.short	0x0000
        /*0048*/ 	.byte	0x00, 0xf0, 0x11, 0x00


	//----- nvinfo : EIATTR_MAXREG_COUNT
	.align		4
.L_2632:
        /*004c*/ 	.byte	0x03, 0x1b
        /*004e*/ 	.short	0x00ff


	//----- nvinfo : EIATTR_MERCURY_ISA_VERSION
	.align		4
        /*0050*/ 	.byte	0x03, 0x5f
        /*0052*/ 	.short	0x0000


	//----- nvinfo : EIATTR_EXIT_INSTR_OFFSETS
	.align		4
        /*0054*/ 	.byte	0x04, 0x1c
        /*0056*/ 	.short	(.L_2634 - .L_2633)


	//   ....[0]....
.L_2633:
        /*0058*/ 	.word	0x000002b0


	//   ....[1]....
        /*005c*/ 	.word	0x00000c30


	//   ....[2]....
        /*0060*/ 	.word	0x00000c80


	//----- nvinfo : EIATTR_MAX_THREADS
	.align		4
.L_2634:
        /*0064*/ 	.byte	0x04, 0x05
        /*0066*/ 	.short	(.L_2636 - .L_2635)
.L_2635:
        /*0068*/ 	.word	0x00000080
        /*006c*/ 	.word	0x00000001
        /*0070*/ 	.word	0x00000001


	//----- nvinfo : EIATTR_CRS_STACK_SIZE
	.align		4
.L_2636:
        /*0074*/ 	.byte	0x04, 0x1e
        /*0076*/ 	.short	(.L_2638 - .L_2637)
.L_2637:
        /*0078*/ 	.word	0x00000000
.L_2638:


//--------------------- .nv.info._ZN2at6native29vectorized_elementwise_kernelILi4EZZZNS0_54_GLOBAL__N__d8c5977b_16_LinearAlgebra_cu_9e10b42f_321716addr_kernel_cudaERNS_14TensorIteratorERKN3c106ScalarES8_ENKUlvE_clEvENKUlvE4_clEvEUldddE_St5arrayIPcLm4EEEEviT0_T1_ --------------------------
	.section	.nv.info._ZN2at6native29vectorized_elementwise_kernelILi4EZZZNS0_54_GLOBAL__N__d8c5977b_16_LinearAlgebra_cu_9e10b42f_321716addr_kernel_cudaERNS_14TensorIteratorERKN3c106ScalarES8_ENKUlvE_clEvENKUlvE4_clEvEUldddE_St5arrayIPcLm4EEEEviT0_T1_,"",@"SHT_CUDA_INFO"
	.sectionflags	@""
	.align	4


	//----- nvinfo : EIATTR_CUDA_API_VERSION
	.align		4
        /*0000*/ 	.byte	0x04, 0x37
        /*0002*/ 	.short	(.L_2640 - .L_2639)
.L_2639:
        /*0004*/ 	.word	0x00000082


	//----- nvinfo : EIATTR_SW2861232_WAR
	.align		4
.L_2640:
        /*0008*/ 	.byte	0x01, 0x35
	.zero		2


	//----- nvinfo : EIATTR_PARAM_CBANK
	.align		4
        /*000c*/ 	.byte	0x04, 0x0a
        /*000e*/ 	.short	(.L_2642 - .L_2641)
	.align		4
.L_2641:
        /*0010*/ 	.word	index@(.nv.constant0._ZN2at6native29vectorized_elementwise_kernelILi4EZZZNS0_54_GLOBAL__N__d8c5977b_16_LinearAlgebra_cu_9e10b42f_321716addr_kernel_cudaERNS_14TensorIteratorERKN3c106ScalarES8_ENKUlvE_clEvENKUlvE4_clEvEUldddE_St5arrayIPcLm4EEEEviT0_T1_)
        /*0014*/ 	.short	0x0160
        /*0016*/ 	.short	0x0038


	//----- nvinfo : EIATTR_CBANK_PARAM_SIZE
	.align		4
.L_2642:
        /*0018*/ 	.byte	0x03, 0x19
        /*001a*/ 	.short	0x0038


	//----- nvinfo : EIATTR_KPARAM_INFO
	.align		4
        /*001c*/ 	.byte	0x04, 0x17
        /*001e*/ 	.short	(.L_2644 - .L_2643)
.L_2643:
        /*0020*/ 	.word	0x00000000
        /*0024*/ 	.short	0x0002
        /*0026*/ 	.short	0x0018
        /*0028*/ 	.byte	0x00, 0xf0, 0x81, 0x00


	//----- nvinfo : EIATTR_KPARAM_INFO
	.align		4
.L_2644:
        /*002c*/ 	.byte	0x04, 0x17
        /*002e*/ 	.short	(.L_2646 - .L_2645)
.L_2645:
        /*0030*/ 	.word	0x00000000
        /*0034*/ 	.short	0x0001
        /*0036*/ 	.short	0x0008
        /*0038*/ 	.byte	0x00, 0xf0, 0x41, 0x00


	//----- nvinfo : EIATTR_KPARAM_INFO
	.align		4
.L_2646:
        /*003c*/ 	.byte	0x04, 0x17
        /*003e*/ 	.short	(.L_2648 - .L_2647)
.L_2647:
        /*0040*/ 	.word	0x00000000
        /*0044*/ 	.short	0x0000
        /*0046*/ 	.short	0x0000
        /*0048*/ 	.byte	0x00, 0xf0, 0x11, 0x00


	//----- nvinfo : EIATTR_MAXREG_COUNT
	.align		4
.L_2648:
        /*004c*/ 	.byte	0x03, 0x1b
        /*004e*/ 	.short	0x00ff


	//----- nvinfo : EIATTR_MERCURY_ISA_VERSION
	.align		4
        /*0050*/ 	.byte	0x03, 0x5f
        /*0052*/ 	.short	0x0000


	//----- nvinfo : EIATTR_EXIT_INSTR_OFFSETS
	.align		4
        /*0054*/ 	.byte	0x04, 0x1c
        /*0056*/ 	.short	(.L_2650 - .L_2649)


	//   ....[0]....
.L_2649:
        /*0058*/ 	.word	0x000002b0


	//   ....[1]....
        /*005c*/ 	.word	0x00000c30


	//   ....[2]....
        /*0060*/ 	.word	0x00000c80


	//----- nvinfo : EIATTR_MAX_THREADS
	.align		4
.L_2650:
        /*0064*/ 	.byte	0x04, 0x05
        /*0066*/ 	.short	(.L_2652 - .L_2651)
.L_2651:
        /*0068*/ 	.word	0x00000080
        /*006c*/ 	.word	0x00000001
        /*0070*/ 	.word	0x00000001


	//----- nvinfo : EIATTR_CRS_STACK_SIZE
	.align		4
.L_2652:
        /*0074*/ 	.byte	0x04, 0x1e
        /*0076*/ 	.short	(.L_2654 - .L_2653)
.L_2653:
        /*0078*/ 	.word	0x00000000
.L_2654:


//--------------------- .nv.info._ZN2at6native29vectorized_elementwise_kernelILi8EZZZNS0_54_GLOBAL__N__d8c5977b_16_LinearAlgebra_cu_9e10b42f_321716addr_kernel_cudaERNS_14TensorIteratorERKN3c106ScalarES8_ENKUlvE_clEvENKUlvE4_clEvEUldddE_St5arrayIPcLm4EEEEviT0_T1_ --------------------------
	.section	.nv.info._ZN2at6native29vectorized_elementwise_kernelILi8EZZZNS0_54_GLOBAL__N__d8c5977b_16_LinearAlgebra_cu_9e10b42f_321716addr_kernel_cudaERNS_14TensorIteratorERKN3c106ScalarES8_ENKUlvE_clEvENKUlvE4_clEvEUldddE_St5arrayIPcLm4EEEEviT0_T1_,"",@"SHT_CUDA_INFO"
	.sectionflags	@""
	.align	4


	//----- nvinfo : EIATTR_CUDA_API_VERSION
	.align		4
        /*0000*/ 	.byte	0x04, 0x37
        /*0002*/ 	.short	(.L_2656 - .L_2655)
.L_2655:
        /*0004*/ 	.word	0x00000082


	//----- nvinfo : EIATTR_SW2861232_WAR
	.align		4
.L_2656:
        /*0008*/ 	.byte	0x01, 0x35
	.zero		2


	//----- nvinfo : EIATTR_PARAM_CBANK
	.align		4
        /*000c*/ 	.byte	0x04, 0x0a
        /*000e*/ 	.short	(.L_2658 - .L_2657)
	.align		4
.L_2657:
        /*0010*/ 	.word	index@(.nv.constant0._ZN2at6native29vectorized_elementwise_kernelILi8EZZZNS0_54_GLOBAL__N__d8c5977b_16_LinearAlgebra_cu_9e10b42f_321716addr_kernel_cudaERNS_14TensorIteratorERKN3c106ScalarES8_ENKUlvE_clEvENKUlvE4_clEvEUldddE_St5arrayIPcLm4EEEEviT0_T1_)
        /*0014*/ 	.short	0x0160
        /*0016*/ 	.short	0x0038


	//----- nvinfo : EIATTR_CBANK_PARAM_SIZE
	.align		4
.L_2658:
        /*0018*/ 	.byte	0x03, 0x19
        /*001a*/ 	.short	0x0038


	//----- nvinfo : EIATTR_KPARAM_INFO
	.align		4
        /*001c*/ 	.byte	0x04, 0x17
        /*001e*/ 	.short	(.L_2660 - .L_2659)
.L_2659:
        /*0020*/ 	.word	0x00000000
        /*0024*/ 	.short	0x0002
        /*0026*/ 	.short	0x0018
        /*0028*/ 	.byte	0x00, 0xf0, 0x81, 0x00


	//----- nvinfo : EIATTR_KPARAM_INFO
	.align		4
.L_2660:
        /*002c*/ 	.byte	0x04, 0x17
        /*002e*/ 	.short	(.L_2662 - .L_2661)
.L_2661:
        /*0030*/ 	.word	0x00000000
        /*0034*/ 	.short	0x0001
        /*0036*/ 	.short	0x0008
        /*0038*/ 	.byte	0x00, 0xf0, 0x41, 0x00


	//----- nvinfo : EIATTR_KPARAM_INFO
	.align		4
.L_2662:
        /*003c*/ 	.byte	0x04, 0x17
        /*003e*/ 	.short	(.L_2664 - .L_2663)
.L_2663:
        /*0040*/ 	.word	0x00000000
        /*0044*/ 	.short	0x0000
        /*0046*/ 	.short	0x0000
        /*0048*/ 	.byte	0x00, 0xf0, 0x11, 0x00


	//----- nvinfo : EIATTR_MAXREG_COUNT
	.align		4
.L_2664:
        /*004c*/ 	.byte	0x03, 0x1b
        /*004e*/ 	.short	0x00ff


	//----- nvinfo : EIATTR_MERCURY_ISA_VERSION
	.align		4
        /*0050*/ 	.byte	0x03, 0x5f
        /*0052*/ 	.short	0x0000


	//----- nvinfo : EIATTR_EXIT_INSTR_OFFSETS
	.align		4
        /*0054*/ 	.byte	0x04, 0x1c
        /*0056*/ 	.short	(.L_2666 - .L_2665)


	//   ....[0]....
.L_2665:
        /*0058*/ 	.word	0x00000010


	//----- nvinfo : EIATTR_MAX_THREADS
	.align		4
.L_2666:
        /*005c*/ 	.byte	0x04, 0x05
        /*005e*/ 	.short	(.L_2668 - .L_2667)
.L_2667:
        /*0060*/ 	.word	0x00000080
        /*0064*/ 	.word	0x00000001
        /*0068*/ 	.word	0x00000001
.L_2668:


//--------------------- .nv.info._ZN2at6native18elementwise_kernelILi128ELi4EZNS0_15gpu_kernel_implIZZZNS0_54_GLOBAL__N__d8c5977b_16_LinearAlgebra_cu_9e10b42f_321716addr_kernel_cudaERNS_14TensorIteratorERKN3c106ScalarES9_ENKUlvE_clEvENKUlvE3_clEvEUlsssE0_EEvRNS_18TensorIteratorBaseERKT_EUliE_EEviT1_ --------------------------
	.section	.nv.info._ZN2at6native18elementwise_kernelILi128ELi4EZNS0_15gpu_kernel_implIZZZNS0_54_GLOBAL__N__d8c5977b_16_LinearAlgebra_cu_9e10b42f_321716addr_kernel_cudaERNS_14TensorIteratorERKN3c106ScalarES9_ENKUlvE_clEvENKUlvE3_clEvEUlsssE0_EEvRNS_18TensorIteratorBaseERKT_EUliE_EEviT1_,"",@"SHT_CUDA_INFO"
	.sectionflags	@""
	.align	4


	//----- nvinfo : EIATTR_CUDA_API_VERSION
	.align		4
        /*0000*/ 	.byte	0x04, 0x37
        /*0002*/ 	.short	(.L_2670 - .L_2669)
.L_2669:
        /*0004*/ 	.word	0x00000082


	//----- nvinfo : EIATTR_SW2861232_WAR
	.align		4
.L_2670:
        /*0008*/ 	.byte	0x01, 0x35
	.zero		2


	//----- nvinfo : EIATTR_PARAM_CBANK
	.align		4
        /*000c*/ 	.byte	0x04, 0x0a
        /*000e*/ 	.short	(.L_2672 - .L_2671)
	.align		4
.L_2671:
        /*0010*/ 	.word	index@(.nv.constant0._ZN2at6native18elementwise_kernelILi128ELi4EZNS0_15gpu_kernel_implIZZZNS0_54_GLOBAL__N__d8c5977b_16_LinearAlgebra_cu_9e10b42f_321716addr_kernel_cudaERNS_14TensorIteratorERKN3c106ScalarES9_ENKUlvE_clEvENKUlvE3_clEvEUlsssE0_EEvRNS_18TensorIteratorBaseERKT_EUliE_EEviT1_)
        /*0014*/ 	.short	0x0160
        /*0016*/ 	.short	0x0308


	//----- nvinfo : EIATTR_CBANK_PARAM_SIZE
	.align		4
.L_2672:
        /*0018*/ 	.byte	0x03, 0x19
        /*001a*/ 	.short	0x0308


	//----- nvinfo : EIATTR_KPARAM_INFO
	.align		4
        /*001c*/ 	.byte	0x04, 0x17
        /*001e*/ 	.short	(.L_2674 - .L_2673)
.L_2673:
        /*0020*/ 	.word	0x00000000
        /*0024*/ 	.short	0x0001
        /*0026*/ 	.short	0x0008
        /*0028*/ 	.byte	0x00, 0xf0, 0x01, 0x0c


	//----- nvinfo : EIATTR_KPARAM_INFO
	.align		4
.L_2674:
        /*002c*/ 	.byte	0x04, 0x17
        /*002e*/ 	.short	(.L_2676 - .L_2675)
.L_2675:
        /*0030*/ 	.word	0x00000000
        /*0034*/ 	.short	0x0000
        /*0036*/ 	.short	0x0000
        /*0038*/ 	.byte	0x00, 0xf0, 0x11, 0x00


	//----- nvinfo : EIATTR_MAXREG_COUNT
	.align		4
.L_2676:
        /*003c*/ 	.byte	0x03, 0x1b
        /*003e*/ 	.short	0x0080


	//----- nvinfo : EIATTR_EXTERNS
	.align		4
        /*0040*/ 	.byte	0x04, 0x0f
        /*0042*/ 	.short	(.L_2678 - .L_2677)


	//   ....[0]....
	.align		4
.L_2677:
        /*0044*/ 	.word	index@(__assertfail)


	//----- nvinfo : EIATTR_MERCURY_ISA_VERSION
	.align		4
.L_2678:
        /*0048*/ 	.byte	0x03, 0x5f
        /*004a*/ 	.short	0x0000


	//----- nvinfo : EIATTR_SYSCALL_OFFSETS
	.align		4
        /*004c*/ 	.byte	0x04, 0x46
        /*004e*/ 	.short	(.L_2680 - .L_2679)


	//   ....[0]....
.L_2679:
        /*0050*/ 	.word	0x00002070


	//   ....[1]....
        /*0054*/ 	.word	0x00002f10


	//   ....[2]....
        /*0058*/ 	.word	0x00003da0


	//   ....[3]....
        /*005c*/ 	.word	0x00004d00


	//   ....[4]....
        /*0060*/ 	.word	0x00006dd0


	//   ....[5]....
        /*0064*/ 	.word	0x00007c70


	//   ....[6]....
        /*0068*/ 	.word	0x00008b00


	//   ....[7]....
        /*006c*/ 	.word	0x00009a60


	//   ....[8]....
        /*0070*/ 	.word	0x0000bb00


	//   ....[9]....
        /*0074*/ 	.word	0x0000c9a0


	//   ....[10]....
        /*0078*/ 	.word	0x0000d830


	//   ....[11]....
        /*007c*/ 	.word	0x0000e790


	//   ....[12]....
        /*0080*/ 	.word	0x00010840


	//   ....[13]....
        /*0084*/ 	.word	0x000116e0


	//   ....[14]....
        /*0088*/ 	.word	0x00012570


	//   ....[15]....
        /*008c*/ 	.word	0x000134d0


	//----- nvinfo : EIATTR_EXIT_INSTR_OFFSETS
	.align		4
.L_2680:
        /*0090*/ 	.byte	0x04, 0x1c
        /*0092*/ 	.short	(.L_2682 - .L_2681)


	//   ....[0]....
.L_2681:
        /*0094*/ 	.word	0x0000e840


	//   ....[1]....
        /*0098*/ 	.word	0x00012760


	//   ....[2]....
        /*009c*/ 	.word	0x00012780


	//   ....[3]....
        /*00a0*/ 	.word	0x00012820


	//   ....[4]....
        /*00a4*/ 	.word	0x00012850


	//   ....[5]....
        /*00a8*/ 	.word	0x00012870


	//   ....[6]....
        /*00ac*/ 	.word	0x00012900


	//   ....[7]....
        /*00b0*/ 	.word	0x00012940


	//   ....[8]....
        /*00b4*/ 	.word	0x000129e0


	//   ....[9]....
        /*00b8*/ 	.word	0x00012a30


	//   ....[10]....
        /*00bc*/ 	.word	0x00012a60


	//   ....[11]....
        /*00c0*/ 	.word	0x00012b30


	//   ....[12]....
        /*00c4*/ 	.word	0x00012b70


	//   ....[13]....
        /*00c8*/ 	.word	0x00012d00


	//   ....[14]....
        /*00cc*/ 	.word	0x00012e60


	//   ....[15]....
        /*00d0*/ 	.word	0x00012ea0


	//   ....[16]....
        /*00d4*/ 	.word	0x00012f40


	//   ....[17]....
        /*00d8*/ 	.word	0x000130c0


	//   ....[18]....
        /*00dc*/ 	.word	0x00013240


	//   ....[19]....
        /*00e0*/ 	.word	0x000133a0


	//   ....[20]....
        /*00e4*/ 	.word	0x000134e0


	//   ....[21]....
        /*00e8*/ 	.word	0x00013520


	//   ....[22]....
        /*00ec*/ 	.word	0x00013550


	//----- nvinfo : EIATTR_MAX_THREADS
	.align		4
.L_2682:
        /*00f0*/ 	.byte	0x04, 0x05
        /*00f2*/ 	.short	(.L_2684 - .L_2683)
.L_2683:
        /*00f4*/ 	.word	0x00000080
        /*00f8*/ 	.word	0x00000001
        /*00fc*/ 	.word	0x00000001


	//----- nvinfo : EIATTR_CRS_STACK_SIZE
	.align		4
.L_2684:
        /*0100*/ 	.byte	0x04, 0x1e
        /*0102*/ 	.short	(.L_2686 - .L_2685)
.L_2685:
        /*0104*/ 	.word	0x00000000
.L_2686:


//--------------------- .nv.info._ZN2at6native27unrolled_elementwise_kernelIZZZNS0_54_GLOBAL__N__d8c5977b_16_LinearAlgebra_cu_9e10b42f_321716addr_kernel_cudaERNS_14TensorIteratorERKN3c106ScalarES8_ENKUlvE_clEvENKUlvE3_clEvEUlsssE0_St5arrayIPcLm4EELi4E23TrivialOffsetCalculatorILi3EjESF_ILi1EjENS0_6memory12LoadWithCastILi3EEENSI_13StoreWithCastILi1EEEEEviT_T0_T2_T3_T4_T5_ --------------------------
	.section	.nv.info._ZN2at6native27unrolled_elementwise_kernelIZZZNS0_54_GLOBAL__N__d8c5977b_16_LinearAlgebra_cu_9e10b42f_321716addr_kernel_cudaERNS_14TensorIteratorERKN3c106ScalarES8_ENKUlvE_clEvENKUlvE3_clEvEUlsssE0_St5arrayIPcLm4EELi4E23TrivialOffsetCalculatorILi3EjESF_ILi1EjENS0_6memory12LoadWithCastILi3EEENSI_13StoreWithCastILi1EEEEEviT_T0_T2_T3_T4_T5_,"",@"SHT_CUDA_INFO"
	.sectionflags	@""
	.align	4


	//----- nvinfo : EIATTR_CUDA_API_VERSION
	.align		4
        /*0000*/ 	.byte	0x04, 0x37
        /*0002*/ 	.short	(.L_2688 - .L_2687)
.L_2687:
        /*0004*/ 	.word	0x00000082


	//----- nvinfo : EIATTR_SW2861232_WAR
	.align		4
.L_2688:
        /*0008*/ 	.byte	0x01, 0x35
	.zero		2


	//----- nvinfo : EIATTR_PARAM_CBANK
	.align		4
        /*000c*/ 	.byte	0x04, 0x0a
        /*000e*/ 	.short	(.L_2690 - .L_2689)
	.align		4
.L_2689:
        /*0010*/ 	.word	index@(.nv.constant0._ZN2at6native27unrolled_elementwise_kernelIZZZNS0_54_GLOBAL__N__d8c5977b_16_LinearAlgebra_cu_9e10b42f_321716addr_kernel_cudaERNS_14TensorIteratorERKN3c106ScalarES8_ENKUlvE_clEvENKUlvE3_clEvEUlsssE0_St5arrayIPcLm4EELi4E23TrivialOffsetCalculatorILi3EjESF_ILi1EjENS0_6memory12LoadWithCastILi3EEENSI_13StoreWithCastILi1EEEEEviT_T0_T2_T3_T4_T5_)
        /*0014*/ 	.short	0x0160
        /*0016*/ 	.short	0x0054


	//----- nvinfo : EIATTR_CBANK_PARAM_SIZE
	.align		4
.L_2690:
        /*0018*/ 	.byte	0x03, 0x19
        /*001a*/ 	.short	0x0054


	//----- nvinfo : EIATTR_KPARAM_INFO
	.align		4
        /*001c*/ 	.byte	0x04, 0x17
        /*001e*/ 	.short	(.L_2692 - .L_2691)
.L_2691:
        /*0020*/ 	.word	0x00000000
        /*0024*/ 	.short	0x0006
        /*0026*/ 	.short	0x004c
        /*0028*/ 	.byte	0x00, 0xf0, 0x21, 0x00


	//----- nvinfo : EIATTR_KPARAM_INFO
	.align		4
.L_2692:
        /*002c*/ 	.byte	0x04, 0x17
        /*002e*/ 	.short	(.L_2694 - .L_2693)
.L_2693:
        /*0030*/ 	.word	0x00000000
        /*0034*/ 	.short	0x0005
        /*0036*/ 	.short	0x003c
        /*0038*/ 	.byte	0x00, 0xf0, 0x41, 0x00


	//----- nvinfo : EIATTR_KPARAM_INFO
	.align		4
.L_2694:
        /*003c*/ 	.byte	0x04, 0x17
        /*003e*/ 	.short	(.L_2696 - .L_2695)
.L_2695:
        /*0040*/ 	.word	0x00000000
        /*0044*/ 	.short	0x0004
        /*0046*/ 	.short	0x0039
        /*0048*/ 	.byte	0x00, 0xf0, 0x05, 0x00


	//----- nvinfo : EIATTR_KPARAM_INFO
	.align		4
.L_2696:
        /*004c*/ 	.byte	0x04, 0x17
        /*004e*/ 	.short	(.L_2698 - .L_2697)
.L_2697:
        /*0050*/ 	.word	0x00000000
        /*0054*/ 	.short	0x0003
        /*0056*/ 	.short	0x0038
        /*0058*/ 	.byte	0x00, 0xf0, 0x05, 0x00


	//----- nvinfo : EIATTR_KPARAM_INFO
	.align		4
.L_2698:
        /*005c*/ 	.byte	0x04, 0x17
        /*005e*/ 	.short	(.L_2700 - .L_2699)
.L_2699:
        /*0060*/ 	.word	0x00000000
        /*0064*/ 	.short	0x0002
        /*0066*/ 	.short	0x0018
        /*0068*/ 	.byte	0x00, 0xf0, 0x81, 0x00


	//----- nvinfo : EIATTR_KPARAM_INFO
	.align		4
.L_2700:
        /*006c*/ 	.byte	0x04, 0x17
        /*006e*/ 	.short	(.L_2702 - .L_2701)
.L_2701:
        /*0070*/ 	.word	0x00000000
        /*0074*/ 	.short	0x0001
        /*0076*/ 	.short	0x0008
        /*0078*/ 	.byte	0x00, 0xf0, 0x41, 0x00


	//----- nvinfo : EIATTR_KPARAM_INFO
	.align		4
.L_2702:
        /*007c*/ 	.byte	0x04, 0x17
        /*007e*/ 	.short	(.L_2704 - .L_2703)
.L_2703:
        /*0080*/ 	.word	0x00000000
        /*0084*/ 	.short	0x0000
        /*0086*/ 	.short	0x0000
        /*0088*/ 	.byte	0x00, 0xf0, 0x11, 0x00


	//----- nvinfo : EIATTR_MAXREG_COUNT
	.align		4
.L_2704:
        /*008c*/ 	.byte	0x03, 0x1b
        /*008e*/ 	.short	0x00ff


	//----- nvinfo : EIATTR_EXTERNS
	.align		4
        /*0090*/ 	.byte	0x04, 0x0f
        /*0092*/ 	.short	(.L_2706 - .L_2705)


	//   ....[0]....
	.align		4
.L_2705:
        /*0094*/ 	.word	index@(__assertfail)


	//----- nvinfo : EIATTR_MERCURY_ISA_VERSION
	.align		4
.L_2706:
        /*0098*/ 	.byte	0x03, 0x5f
        /*009a*/ 	.short	0x0000


	//----- nvinfo : EIATTR_SYSCALL_OFFSETS
	.align		4
        /*009c*/ 	.byte	0x04, 0x46
        /*009e*/ 	.short	(.L_2708 - .L_2707)


	//   ....[0]....
.L_2707:
        /*00a0*/ 	.word	0x00000f50


	//   ....[1]....
        /*00a4*/ 	.word	0x00001df0


	//   ....[2]....
        /*00a8*/ 	.word	0x00002c90


	//   ....[3]....
        /*00ac*/ 	.word	0x00003bb0


	//   ....[4]....
        /*00b0*/ 	.word	0x00004a50


	//   ....[5]....
        /*00b4*/ 	.word	0x000058f0


	//   ....[6]....
        /*00b8*/ 	.word	0x00006830


	//   ....[7]....
        /*00bc*/ 	.word	0x000076d0


	//   ....[8]....
        /*00c0*/ 	.word	0x00008570


	//   ....[9]....
        /*00c4*/ 	.word	0x00009490


	//   ....[10]....
        /*00c8*/ 	.word	0x0000a330


	//   ....[11]....
        /*00cc*/ 	.word	0x0000b1d0


	//   ....[12]....
        /*00d0*/ 	.word	0x0000c450


	//   ....[13]....
        /*00d4*/ 	.word	0x0000d3c0


	//   ....[14]....
        /*00d8*/ 	.word	0x0000e2f0


	//   ....[15]....
        /*00dc*/ 	.word	0x0000f220


	//----- nvinfo : EIATTR_EXIT_INSTR_OFFSETS
	.align		4
.L_2708:
        /*00e0*/ 	.byte	0x04, 0x1c
        /*00e2*/ 	.short	(.L_2710 - .L_2709)


	//   ....[0]....
.L_2709:
        /*00e4*/ 	.word	0x0000e3a0


	//   ....[1]....
        /*00e8*/ 	.word	0x0000e4b0


	//   ....[2]....
        /*00ec*/ 	.word	0x0000e4d0


	//   ....[3]....
        /*00f0*/ 	.word	0x0000e570


	//   ....[4]....
        /*00f4*/ 	.word	0x0000e5a0


	//   ....[5]....
        /*00f8*/ 	.word	0x0000e5c0


	//   ....[6]....
        /*00fc*/ 	.word	0x0000e650


	//   ....[7]....
        /*0100*/ 	.word	0x0000e690


	//   ....[8]....
        /*0104*/ 	.word	0x0000e730


	//   ....[9]....
        /*0108*/ 	.word	0x0000e780


	//   ....[10]....
        /*010c*/ 	.word	0x0000e7b0


	//   ....[11]....
        /*0110*/ 	.word	0x0000e880


	//   ....[12]....
        /*0114*/ 	.word	0x0000e8c0


	//   ....[13]....
        /*0118*/ 	.word	0x0000ea50


	//   ....[14]....
        /*011c*/ 	.word	0x0000ebb0


	//   ....[15]....
        /*0120*/ 	.word	0x0000ebf0


	//   ....[16]....
        /*0124*/ 	.word	0x0000ec90


	//   ....[17]....
        /*0128*/ 	.word	0x0000ee10


	//   ....[18]....
        /*012c*/ 	.word	0x0000ef90


	//   ....[19]....
        /*0130*/ 	.word	0x0000f0f0


	//   ....[20]....
        /*0134*/ 	.word	0x0000f230


	//   ....[21]....
        /*0138*/ 	.word	0x0000f270


	//   ....[22]....
        /*013c*/ 	.word	0x0000f2a0


	//----- nvinfo : EIATTR_MAX_THREADS
	.align		4
.L_2710:
        /*0140*/ 	.byte	0x04, 0x05
        /*0142*/ 	.short	(.L_2712 - .L_2711)
.L_2711:
        /*0144*/ 	.word	0x00000080
        /*0148*/ 	.word	0x00000001
        /*014c*/ 	.word	0x00000001


	//----- nvinfo : EIATTR_CRS_STACK_SIZE
	.align		4
.L_2712:
        /*0150*/ 	.byte	0x04, 0x1e
        /*0152*/ 	.short	(.L_2714 - .L_2713)
.L_2713:
        /*0154*/ 	.word	0x00000000
.L_2714:


//--------------------- .nv.info._ZN2at6native18elementwise_kernelILi128ELi4EZNS0_22gpu_kernel_impl_nocastIZZZNS0_54_GLOBAL__N__d8c5977b_16_LinearAlgebra_cu_9e10b42f_321716addr_kernel_cudaERNS_14TensorIteratorERKN3c106ScalarES9_ENKUlvE_clEvENKUlvE3_clEvEUlsssE0_EEvRNS_18TensorIteratorBaseERKT_EUliE_EEviT1_ --------------------------
	.section	.nv.info._ZN2at6native18elementwise_kernelILi128ELi4EZNS0_22gpu_kernel_impl_nocastIZZZNS0_54_GLOBAL__N__d8c5977b_16_LinearAlgebra_cu_9e10b42f_321716addr_kernel_cudaERNS_14TensorIteratorERKN3c106ScalarES9_ENKUlvE_clEvENKUlvE3_clEvEUlsssE0_EEvRNS_18TensorIteratorBaseERKT_EUliE_EEviT1_,"",@"SHT_CUDA_INFO"
	.sectionflags	@""
	.align	4


	//----- nvinfo : EIATTR_CUDA_API_VERSION
	.align		4
        /*0000*/ 	.byte	0x04, 0x37
        /*0002*/ 	.short	(.L_2716 - .L_2715)
.L_2715:
        /*0004*/ 	.word	0x00000082


	//----- nvinfo : EIATTR_SW2861232_WAR
	.align		4
.L_2716:
        /*0008*/ 	.byte	0x01, 0x35
	.zero		2


	//----- nvinfo : EIATTR_PARAM_CBANK
	.align		4
        /*000c*/ 	.byte	0x04, 0x0a
        /*000e*/ 	.short	(.L_2718 - .L_2717)
	.align		4
.L_2717:
        /*0010*/ 	.word	index@(.nv.constant0._ZN2at6native18elementwise_kernelILi128ELi4EZNS0_22gpu_kernel_impl_nocastIZZZNS0_54_GLOBAL__N__d8c5977b_16_LinearAlgebra_cu_9e10b42f_321716addr_kernel_cudaERNS_14TensorIteratorERKN3c106ScalarES9_ENKUlvE_clEvENKUlvE3_clEvEUlsssE0_EEvRNS_18TensorIteratorBaseERKT_EUliE_EEviT1_)
        /*0014*/ 	.short	0x0160
        /*0016*/ 	.short	0x0300


	//----- nvinfo : EIATTR_CBANK_PARAM_SIZE
	.align		4
.L_2718:
        /*0018*/ 	.byte	0x03, 0x19
        /*001a*/ 	.short	0x0300


	//----- nvinfo : EIATTR_KPARAM_INFO
	.align		4
        /*001c*/ 	.byte	0x04, 0x17
        /*001e*/ 	.short	(.L_2720 - .L_2719)
.L_2719:
        /*0020*/ 	.word	0x00000000
        /*0024*/ 	.short	0x0001
        /*0026*/ 	.short	0x0008
        /*0028*/ 	.byte	0x00, 0xf0, 0xe1, 0x0b


	//----- nvinfo : EIATTR_KPARAM_INFO
	.align		4
.L_2720:
        /*002c*/ 	.byte	0x04, 0x17
        /*002e*/ 	.short	(.L_2722 - .L_2721)
.L_2721:
        /*0030*/ 	.word	0x00000000
        /*0034*/ 	.short	0x0000
        /*0036*/ 	.short	0x0000
        /*0038*/ 	.byte	0x00, 0xf0, 0x11, 0x00


	//----- nvinfo : EIATTR_MAXREG_COUNT
	.align		4
.L_2722:
        /*003c*/ 	.byte	0x03, 0x1b
        /*003e*/ 	.short	0x0080


	//----- nvinfo : EIATTR_MERCURY_ISA_VERSION
	.align		4
        /*0040*/ 	.byte	0x03, 0x5f
        /*0042*/ 	.short	0x0000


	//----- nvinfo : EIATTR_EXIT_INSTR_OFFSETS
	.align		4
        /*0044*/ 	.byte	0x04, 0x1c
        /*0046*/ 	.short	(.L_2724 - .L_2723)


	//   ....[0]....
.L_2723:
        /*0048*/ 	.word	0x000038c0


	//   ....[1]....
        /*004c*/ 	.word	0x00004b50


	//----- nvinfo : EIATTR_MAX_THREADS
	.align		4
.L_2724:
        /*0050*/ 	.byte	0x04, 0x05
        /*0052*/ 	.short	(.L_2726 - .L_2725)
.L_2725:
        /*0054*/ 	.word	0x00000080
        /*0058*/ 	.word	0x00000001
        /*005c*/ 	.word	0x00000001


	//----- nvinfo : EIATTR_CRS_STACK_SIZE
	.align		4
.L_2726:
        /*0060*/ 	.byte	0x04, 0x1e
        /*0062*/ 	.short	(.L_2728 - .L_2727)
.L_2727:
        /*0064*/ 	.word	0x00000000
.L_2728:


//--------------------- .nv.info._ZN2at6native27unrolled_elementwise_kernelIZZZNS0_54_GLOBAL__N__d8c5977b_16_LinearAlgebra_cu_9e10b42f_321716addr_kernel_cudaERNS_14TensorIteratorERKN3c106ScalarES8_ENKUlvE_clEvENKUlvE3_clEvEUlsssE0_St5arrayIPcLm4EELi4E23TrivialOffsetCalculatorILi3EjESF_ILi1EjENS0_6memory15LoadWithoutCastENSI_16StoreWithoutCastEEEviT_T0_T2_T3_T4_T5_ --------------------------
	.section	.nv.info._ZN2at6native27unrolled_elementwise_kernelIZZZNS0_54_GLOBAL__N__d8c5977b_16_LinearAlgebra_cu_9e10b42f_321716addr_kernel_cudaERNS_14TensorIteratorERKN3c106ScalarES8_ENKUlvE_clEvENKUlvE3_clEvEUlsssE0_St5arrayIPcLm4EELi4E23TrivialOffsetCalculatorILi3EjESF_ILi1EjENS0_6memory15LoadWithoutCastENSI_16StoreWithoutCastEEEviT_T0_T2_T3_T4_T5_,"",@"SHT_CUDA_INFO"
	.sectionflags	@""
	.align	4


	//----- nvinfo : EIATTR_CUDA_API_VERSION
	.align		4
        /*0000*/ 	.byte	0x04, 0x37
        /*0002*/ 	.short	(.L_2730 - .L_2729)
.L_2729:
        /*0004*/ 	.word	0x00000082


	//----- nvinfo : EIATTR_SW2861232_WAR
	.align		4
.L_2730:
        /*0008*/ 	.byte	0x01, 0x35
	.zero		2


	//----- nvinfo : EIATTR_PARAM_CBANK
	.align		4
        /*000c*/ 	.byte	0x04, 0x0a
        /*000e*/ 	.short	(.L_2732 - .L_2731)
	.align		4
.L_2731:
        /*0010*/ 	.word	index@(.nv.constant0._ZN2at6native27unrolled_elementwise_kernelIZZZNS0_54_GLOBAL__N__d8c5977b_16_LinearAlgebra_cu_9e10b42f_321716addr_kernel_cudaERNS_14TensorIteratorERKN3c106ScalarES8_ENKUlvE_clEvENKUlvE3_clEvEUlsssE0_St5arrayIPcLm4EELi4E23TrivialOffsetCalculatorILi3EjESF_ILi1EjENS0_6memory15LoadWithoutCastENSI_16StoreWithoutCastEEEviT_T0_T2_T3_T4_T5_)
        /*0014*/ 	.short	0x0160
        /*0016*/ 	.short	0x003c


	//----- nvinfo : EIATTR_CBANK_PARAM_SIZE
	.align		4
.L_2732:
        /*0018*/ 	.byte	0x03, 0x19
        /*001a*/ 	.short	0x003c


	//----- nvinfo : EIATTR_KPARAM_INFO
	.align		4
        /*001c*/ 	.byte	0x04, 0x17
        /*001e*/ 	.short	(.L_2734 - .L_2733)
.L_2733:
        /*0020*/ 	.word	0x00000000
        /*0024*/ 	.short	0x0006
        /*0026*/ 	.short	0x003b
        /*0028*/ 	.byte	0x00, 0xf0, 0x05, 0x00


	//----- nvinfo : EIATTR_KPARAM_INFO
	.align		4
.L_2734:
        /*002c*/ 	.byte	0x04, 0x17
        /*002e*/ 	.short	(.L_2736 - .L_2735)
.L_2735:
        /*0030*/ 	.word	0x00000000
        /*0034*/ 	.short	0x0005
        /*0036*/ 	.short	0x003a
        /*0038*/ 	.byte	0x00, 0xf0, 0x05, 0x00


	//----- nvinfo : EIATTR_KPARAM_INFO
	.align		4
.L_2736:
        /*003c*/ 	.byte	0x04, 0x17
        /*003e*/ 	.short	(.L_2738 - .L_2737)
.L_2737:
        /*0040*/ 	.word	0x00000000
        /*0044*/ 	.short	0x0004
        /*0046*/ 	.short	0x0039
        /*0048*/ 	.byte	0x00, 0xf0, 0x05, 0x00


	//----- nvinfo : EIATTR_KPARAM_INFO
	.align		4
.L_2738:
        /*004c*/ 	.byte	0x04, 0x17
        /*004e*/ 	.short	(.L_2740 - .L_2739)
.L_2739:
        /*0050*/ 	.word	0x00000000
        /*0054*/ 	.short	0x0003
        /*0056*/ 	.short	0x0038
        /*0058*/ 	.byte	0x00, 0xf0, 0x05, 0x00


	//----- nvinfo : EIATTR_KPARAM_INFO
	.align		4
.L_2740:
        /*005c*/ 	.byte	0x04, 0x17
        /*005e*/ 	.short	(.L_2742 - .L_2741)
.L_2741:
        /*0060*/ 	.word	0x00000000
        /*0064*/ 	.short	0x0002
        /*0066*/ 	.short	0x0018
        /*0068*/ 	.byte	0x00, 0xf0, 0x81, 0x00


	//----- nvinfo : EIATTR_KPARAM_INFO
	.align		4
.L_2742:
        /*006c*/ 	.byte	0x04, 0x17
        /*006e*/ 	.short	(.L_2744 - .L_2743)
.L_2743:
        /*0070*/ 	.word	0x00000000
        /*0074*/ 	.short	0x0001
        /*0076*/ 	.short	0x0008
        /*0078*/ 	.byte	0x00, 0xf0, 0x41, 0x00


	//----- nvinfo : EIATTR_KPARAM_INFO
	.align		4
.L_2744:
        /*007c*/ 	.byte	0x04, 0x17
        /*007e*/ 	.short	(.L_2746 - .L_2745)
.L_2745:
        /*0080*/ 	.word	0x00000000
        /*0084*/ 	.short	0x0000
        /*0086*/ 	.short	0x0000
        /*0088*/ 	.byte	0x00, 0xf0, 0x11, 0x00


	//----- nvinfo : EIATTR_MAXREG_COUNT
	.align		4
.L_2746:
        /*008c*/ 	.byte	0x03, 0x1b
        /*008e*/ 	.short	0x00ff


	//----- nvinfo : EIATTR_MERCURY_ISA_VERSION
	.align		4
        /*0090*/ 	.byte	0x03, 0x5f
        /*0092*/ 	.short	0x0000


	//----- nvinfo : EIATTR_EXIT_INSTR_OFFSETS
	.align		4
        /*0094*/ 	.byte	0x04, 0x1c
        /*0096*/ 	.short	(.L_2748 - .L_2747)


	//   ....[0]....
.L_2747:
        /*0098*/ 	.word	0x000005a0


	//   ....[1]....
        /*009c*/ 	.word	0x00000600


	//----- nvinfo : EIATTR_MAX_THREADS
	.align		4
.L_2748:
        /*00a0*/ 	.byte	0x04, 0x05
        /*00a2*/ 	.short	(.L_2750 - .L_2749)
.L_2749:
        /*00a4*/ 	.word	0x00000080
        /*00a8*/ 	.word	0x00000001
        /*00ac*/ 	.word	0x00000001


	//----- nvinfo : EIATTR_CRS_STACK_SIZE
	.align		4
.L_2750:
        /*00b0*/ 	.byte	0x04, 0x1e
        /*00b2*/ 	.short	(.L_2752 - .L_2751)
.L_2751:
        /*00b4*/ 	.word	0x00000000
.L_2752:


//--------------------- .nv.info._ZN2at6native29vectorized_elementwise_kernelILi2EZZZNS0_54_GLOBAL__N__d8c5977b_16_LinearAlgebra_cu_9e10b42f_321716addr_kernel_cudaERNS_14TensorIteratorERKN3c106ScalarES8_ENKUlvE_clEvENKUlvE3_clEvEUlsssE0_St5arrayIPcLm4EEEEviT0_T1_ --------------------------
	.section	.nv.info._ZN2at6native29vectorized_elementwise_kernelILi2EZZZNS0_54_GLOBAL__N__d8c5977b_16_LinearAlgebra_cu_9e10b42f_321716addr_kernel_cudaERNS_14TensorIteratorERKN3c106ScalarES8_ENKUlvE_clEvENKUlvE3_clEvEUlsssE0_St5arrayIPcLm4EEEEviT0_T1_,"",@"SHT_CUDA_INFO"
	.sectionflags	@""
	.align	4


	//----- nvinfo : EIATTR_CUDA_API_VERSION
	.align		4
        /*0000*/ 	.byte	0x04, 0x37
        /*0002*/ 	.short	(.L_2754 - .L_2753)
.L_2753:
        /*0004*/ 	.word	0x00000082


	//----- nvinfo : EIATTR_SW2861232_WAR
	.align		4
.L_2754:
        /*0008*/ 	.byte	0x01, 0x35
	.zero		2


	//----- nvinfo : EIATTR_PARAM_CBANK
	.align		4
        /*000c*/ 	.byte	0x04, 0x0a
        /*000e*/ 	.short	(.L_2756 - .L_2755)
	.align		4
.L_2755:
        /*0010*/ 	.word	index@(.nv.constant0._ZN2at6native29vectorized_elementwise_kernelILi2EZZZNS0_54_GLOBAL__N__d8c5977b_16_LinearAlgebra_cu_9e10b42f_321716addr_kernel_cudaERNS_14TensorIteratorERKN3c106ScalarES8_ENKUlvE_clEvENKUlvE3_clEvEUlsssE0_St5arrayIPcLm4EEEEviT0_T1_)
        /*0014*/ 	.short	0x0160
        /*0016*/ 	.short	0x0038


	//----- nvinfo : EIATTR_CBANK_PARAM_SIZE
	.align		4
.L_2756:
        /*0018*/ 	.byte	0x03, 0x19
        /*001a*/ 	.short	0x0038


	//----- nvinfo : EIATTR_KPARAM_INFO
	.align		4
        /*001c*/ 	.byte	0x04, 0x17
        /*001e*/ 	.short	(.L_2758 - .L_2757)
.L_2757:
        /*0020*/ 	.word	0x00000000
        /*0024*/ 	.short	0x0002
        /*0026*/ 	.short	0x0018
        /*0028*/ 	.byte	0x00, 0xf0, 0x81, 0x00


	//----- nvinfo : EIATTR_KPARAM_INFO
	.align		4
.L_2758:
        /*002c*/ 	.byte	0x04, 0x17
        /*002e*/ 	.short	(.L_2760 - .L_2759)
.L_2759:
        /*0030*/ 	.word	0x00000000
        /*0034*/ 	.short	0x0001
        /*0036*/ 	.short	0x0008
        /*0038*/ 	.byte	0x00, 0xf0, 0x41, 0x00


	//----- nvinfo : EIATTR_KPARAM_INFO
	.align		4
.L_2760:
        /*003c*/ 	.byte	0x04, 0x17
        /*003e*/ 	.short	(.L_2762 - .L_2761)
.L_2761:
        /*0040*/ 	.word	0x00000000
        /*0044*/ 	.short	0x0000
        /*0046*/ 	.short	0x0000
        /*0048*/ 	.byte	0x00, 0xf0, 0x11, 0x00


	//----- nvinfo : EIATTR_MAXREG_COUNT
	.align		4
.L_2762:
        /*004c*/ 	.byte	0x03, 0x1b
        /*004e*/ 	.short	0x00ff


	//----- nvinfo : EIATTR_MERCURY_ISA_VERSION
	.align		4
        /*0050*/ 	.byte	0x03, 0x5f
        /*0052*/ 	.short	0x0000


	//----- nvinfo : EIATTR_EXIT_INSTR_OFFSETS
	.align		4
        /*0054*/ 	.byte	0x04, 0x1c
        /*0056*/ 	.short	(.L_2764 - .L_2763)


	//   ....[0]....
.L_2763:
        /*0058*/ 	.word	0x00000640


	//   ....[1]....
        /*005c*/ 	.word	0x00001190


	//   ....[2]....
        /*0060*/ 	.word	0x000011e0


	//----- nvinfo : EIATTR_MAX_THREADS
	.align		4
.L_2764:
        /*0064*/ 	.byte	0x04, 0x05
        /*0066*/ 	.short	(.L_2766 - .L_2765)
.L_2765:
        /*0068*/ 	.word	0x00000080
        /*006c*/ 	.word	0x00000001
        /*0070*/ 	.word	0x00000001


	//----- nvinfo : EIATTR_CRS_STACK_SIZE
	.align		4
.L_2766:
        /*0074*/ 	.byte	0x04, 0x1e
        /*0076*/ 	.short	(.L_2768 - .L_2767)
.L_2767:
        /*0078*/ 	.word	0x00000000
.L_2768:


//--------------------- .nv.info._ZN2at6native29vectorized_elementwise_kernelILi4EZZZNS0_54_GLOBAL__N__d8c5977b_16_LinearAlgebra_cu_9e10b42f_321716addr_kernel_cudaERNS_14TensorIteratorERKN3c106ScalarES8_ENKUlvE_clEvENKUlvE3_clEvEUlsssE0_St5arrayIPcLm4EEEEviT0_T1_ --------------------------
	.section	.nv.info._ZN2at6native29vectorized_elementwise_kernelILi4EZZZNS0_54_GLOBAL__N__d8c5977b_16_LinearAlgebra_cu_9e10b42f_321716addr_kernel_cudaERNS_14TensorIteratorERKN3c106ScalarES8_ENKUlvE_clEvENKUlvE3_clEvEUlsssE0_St5arrayIPcLm4EEEEviT0_T1_,"",@"SHT_CUDA_INFO"
	.sectionflags	@""
	.align	4


	//----- nvinfo : EIATTR_CUDA_API_VERSION
	.align		4
        /*0000*/ 	.byte	0x04, 0x37
        /*0002*/ 	.short	(.L_2770 - .L_2769)
.L_2769:
        /*0004*/ 	.word	0x00000082


	//----- nvinfo : EIATTR_SW2861232_WAR
	.align		4
.L_2770:
        /*0008*/ 	.byte	0x01, 0x35
	.zero		2


	//----- nvinfo : EIATTR_PARAM_CBANK
	.align		4
        /*000c*/ 	.byte	0x04, 0x0a
        /*000e*/ 	.short	(.L_2772 - .L_2771)
	.align		4
.L_2771:
        /*0010*/ 	.word	index@(.nv.constant0._ZN2at6native29vectorized_elementwise_kernelILi4EZZZNS0_54_GLOBAL__N__d8c5977b_16_LinearAlgebra_cu_9e10b42f_321716addr_kernel_cudaERNS_14TensorIteratorERKN3c106ScalarES8_ENKUlvE_clEvENKUlvE3_clEvEUlsssE0_St5arrayIPcLm4EEEEviT0_T1_)
        /*0014*/ 	.short	0x0160
        /*0016*/ 	.short	0x0038


	//----- nvinfo : EIATTR_CBANK_PARAM_SIZE
	.align		4
.L_2772:
        /*0018*/ 	.byte	0x03, 0x19
        /*001a*/ 	.short	0x0038


	//----- nvinfo : EIATTR_KPARAM_INFO
	.align		4
        /*001c*/ 	.byte	0x04, 0x17
        /*001e*/ 	.short	(.L_2774 - .L_2773)
.L_2773:
        /*0020*/ 	.word	0x00000000
        /*0024*/ 	.short	0x0002
        /*0026*/ 	.short	0x0018
        /*0028*/ 	.byte	0x00, 0xf0, 0x81, 0x00


	//----- nvinfo : EIATTR_KPARAM_INFO
	.align		4
.L_2774:
        /*002c*/ 	.byte	0x04, 0x17
        /*002e*/ 	.short	(.L_2776 - .L_2775)
.L_2775:
        /*0030*/ 	.word	0x00000000
        /*0034*/ 	.short	0x0001
        /*0036*/ 	.short	0x0008
        /*0038*/ 	.byte	0x00, 0xf0, 0x41, 0x00


	//----- nvinfo : EIATTR_KPARAM_INFO
	.align		4
.L_2776:
        /*003c*/ 	.byte	0x04, 0x17
        /*003e*/ 	.short	(.L_2778 - .L_2777)
.L_2777:
        /*0040*/ 	.word	0x00000000
        /*0044*/ 	.short	0x0000
        /*0046*/ 	.short	0x0000
        /*0048*/ 	.byte	0x00, 0xf0, 0x11, 0x00


	//----- nvinfo : EIATTR_MAXREG_COUNT
	.align		4
.L_2778:
        /*004c*/ 	.byte	0x03, 0x1b
        /*004e*/ 	.short	0x00ff


	//----- nvinfo : EIATTR_MERCURY_ISA_VERSION
	.align		4
        /*0050*/ 	.byte	0x03, 0x5f
        /*0052*/ 	.short	0x0000


	//----- nvinfo : EIATTR_EXIT_INSTR_OFFSETS
	.align		4
        /*0054*/ 	.byte	0x04, 0x1c
        /*0056*/ 	.short	(.L_2780 - .L_2779)


	//   ....[0]....
.L_2779:
        /*0058*/ 	.word	0x00000570


	//   ....[1]....
        /*005c*/ 	.word	0x000010c0


	//   ....[2]....
        /*0060*/ 	.word	0x00001110


	//----- nvinfo : EIATTR_MAX_THREADS
	.align		4
.L_2780:
        /*0064*/ 	.byte	0x04, 0x05
        /*0066*/ 	.short	(.L_2782 - .L_2781)
.L_2781:
        /*0068*/ 	.word	0x00000080
        /*006c*/ 	.word	0x00000001
        /*0070*/ 	.word	0x00000001


	//----- nvinfo : EIATTR_CRS_STACK_SIZE
	.align		4
.L_2782:
        /*0074*/ 	.byte	0x04, 0x1e
        /*0076*/ 	.short	(.L_2784 - .L_2783)
.L_2783:
        /*0078*/ 	.word	0x00000000
.L_2784:


//--------------------- .nv.info._ZN2at6native29vectorized_elementwise_kernelILi8EZZZNS0_54_GLOBAL__N__d8c5977b_16_LinearAlgebra_cu_9e10b42f_321716addr_kernel_cudaERNS_14TensorIteratorERKN3c106ScalarES8_ENKUlvE_clEvENKUlvE3_clEvEUlsssE0_St5arrayIPcLm4EEEEviT0_T1_ --------------------------
	.section	.nv.info._ZN2at6native29vectorized_elementwise_kernelILi8EZZZNS0_54_GLOBAL__N__d8c5977b_16_LinearAlgebra_cu_9e10b42f_321716addr_kernel_cudaERNS_14TensorIteratorERKN3c106ScalarES8_ENKUlvE_clEvENKUlvE3_clEvEUlsssE0_St5arrayIPcLm4EEEEviT0_T1_,"",@"SHT_CUDA_INFO"
	.sectionflags	@""
	.align	4


	//----- nvinfo : EIATTR_CUDA_API_VERSION
	.align		4
        /*0000*/ 	.byte	0x04, 0x37
        /*0002*/ 	.short	(.L_2786 - .L_2785)
.L_2785:
        /*0004*/ 	.word	0x00000082


	//----- nvinfo : EIATTR_SW2861232_WAR
	.align		4
.L_2786:
        /*0008*/ 	.byte	0x01, 0x35
	.zero		2


	//----- nvinfo : EIATTR_PARAM_CBANK
	.align		4
        /*000c*/ 	.byte	0x04, 0x0a
        /*000e*/ 	.short	(.L_2788 - .L_2787)
	.align		4
.L_2787:
        /*0010*/ 	.word	index@(.nv.constant0._ZN2at6native29vectorized_elementwise_kernelILi8EZZZNS0_54_GLOBAL__N__d8c5977b_16_LinearAlgebra_cu_9e10b42f_321716addr_kernel_cudaERNS_14TensorIteratorERKN3c106ScalarES8_ENKUlvE_clEvENKUlvE3_clEvEUlsssE0_St5arrayIPcLm4EEEEviT0_T1_)
        /*0014*/ 	.short	0x0160
        /*0016*/ 	.short	0x0038


	//----- nvinfo : EIATTR_CBANK_PARAM_SIZE
	.align		4
.L_2788:
        /*0018*/ 	.byte	0x03, 0x19
        /*001a*/ 	.short	0x0038


	//----- nvinfo : EIATTR_KPARAM_INFO
	.align		4
        /*001c*/ 	.byte	0x04, 0x17
        /*001e*/ 	.short	(.L_2790 - .L_2789)
.L_2789:
        /*0020*/ 	.word	0x00000000
        /*0024*/ 	.short	0x0002
        /*0026*/ 	.short	0x0018
        /*0028*/ 	.byte	0x00, 0xf0, 0x81, 0x00


	//----- nvinfo : EIATTR_KPARAM_INFO
	.align		4
.L_2790:
        /*002c*/ 	.byte	0x04, 0x17
        /*002e*/ 	.short	(.L_2792 - .L_2791)
.L_2791:
        /*0030*/ 	.word	0x00000000
        /*0034*/ 	.short	0x0001
        /*0036*/ 	.short	0x0008
        /*0038*/ 	.byte	0x00, 0xf0, 0x41, 0x00


	//----- nvinfo : EIATTR_KPARAM_INFO
	.align		4
.L_2792:
        /*003c*/ 	.byte	0x04, 0x17
        /*003e*/ 	.short	(.L_2794 - .L_2793)
.L_2793:
        /*0040*/ 	.word	0x00000000
        /*0044*/ 	.short	0x0000
        /*0046*/ 	.short	0x0000
        /*0048*/ 	.byte	0x00, 0xf0, 0x11, 0x00


	//----- nvinfo : EIATTR_MAXREG_COUNT
	.align		4
.L_2794:
        /*004c*/ 	.byte	0x03, 0x1b
        /*004e*/ 	.short	0x00ff


	//----- nvinfo : EIATTR_MERCURY_ISA_VERSION
	.align		4
        /*0050*/ 	.byte	0x03, 0x5f
        /*0052*/ 	.short	0x0000


	//----- nvinfo : EIATTR_EXIT_INSTR_OFFSETS
	.align		4
        /*0054*/ 	.byte	0x04, 0x1c
        /*0056*/ 	.short	(.L_2796 - .L_2795)


	//   ....[0]....
.L_2795:
        /*0058*/ 	.word	0x00000010


	//----- nvinfo : EIATTR_MAX_THREADS
	.align		4
.L_2796:
        /*005c*/ 	.byte	0x04, 0x05
        /*005e*/ 	.short	(.L_2798 - .L_2797)
.L_2797:
        /*0060*/ 	.word	0x00000080
        /*0064*/ 	.word	0x00000001
        /*0068*/ 	.word	0x00000001
.L_2798:


//--------------------- .nv.info._ZN2at6native18elementwise_kernelILi128ELi4EZNS0_15gpu_kernel_implIZZZNS0_54_GLOBAL__N__d8c5977b_16_LinearAlgebra_cu_9e10b42f_321716addr_kernel_cudaERNS_14TensorIteratorERKN3c106ScalarES9_ENKUlvE_clEvENKUlvE3_clEvEUlsssE_EEvRNS_18TensorIteratorBaseERKT_EUliE_EEviT1_ --------------------------
	.section	.nv.info._ZN2at6native18elementwise_kernelILi128ELi4EZNS0_15gpu_kernel_implIZZZNS0_54_GLOBAL__N__d8c5977b_16_LinearAlgebra_cu_9e10b42f_321716addr_kernel_cudaERNS_14TensorIteratorERKN3c106ScalarES9_ENKUlvE_clEvENKUlvE3_clEvEUlsssE_EEvRNS_18TensorIteratorBaseERKT_EUliE_EEviT1_,"",@"SHT_CUDA_INFO"
	.sectionflags	@""
	.align	4


	//----- nvinfo : EIATTR_CUDA_API_VERSION
	.align		4
        /*0000*/ 	.byte	0x04, 0x37
        /*0002*/ 	.short	(.L_2800 - .L_2799)
.L_2799:
        /*0004*/ 	.word	0x00000082


	//----- nvinfo : EIATTR_SW2861232_WAR
	.align		4
.L_2800:
        /*0008*/ 	.byte	0x01, 0x35
	.zero		2


	//----- nvinfo : EIATTR_PARAM_CBANK
	.align		4
        /*000c*/ 	.byte	0x04, 0x0a
        /*000e*/ 	.short	(.L_2802 - .L_2801)
	.align		4
.L_2801:
        /*0010*/ 	.word	index@(.nv.constant0._ZN2at6native18elementwise_kernelILi128ELi4EZNS0_15gpu_kernel_implIZZZNS0_54_GLOBAL__N__d8c5977b_16_LinearAlgebra_cu_9e10b42f_321716addr_kernel_cudaERNS_14TensorIteratorERKN3c106ScalarES9_ENKUlvE_clEvENKUlvE3_clEvEUlsssE_EEvRNS_18TensorIteratorBaseERKT_EUliE_EEviT1_)
        /*0014*/ 	.short	0x0160
        /*0016*/ 	.short	0x0308


	//----- nvinfo : EIATTR_CBANK_PARAM_SIZE
	.align		4
.L_2802:
        /*0018*/ 	.byte	0x03, 0x19
        /*001a*/ 	.short	0x0308


	//----- nvinfo : EIATTR_KPARAM_INFO
	.align		4
        /*001c*/ 	.byte	0x04, 0x17
        /*001e*/ 	.short	(.L_2804 - .L_2803)
.L_2803:
        /*0020*/ 	.word	0x00000000
        /*0024*/ 	.short	0x0001
        /*0026*/ 	.short	0x0008
        /*0028*/ 	.byte	0x00, 0xf0, 0x01, 0x0c


	//----- nvinfo : EIATTR_KPARAM_INFO
	.align		4
.L_2804:
        /*002c*/ 	.byte	0x04, 0x17
        /*002e*/ 	.short	(.L_2806 - .L_2805)
.L_2805:
        /*0030*/ 	.word	0x00000000
        /*0034*/ 	.short	0x0000
        /*0036*/ 	.short	0x0000
        /*0038*/ 	.byte	0x00, 0xf0, 0x11, 0x00


	//----- nvinfo : EIATTR_MAXREG_COUNT
	.align		4
.L_2806:
        /*003c*/ 	.byte	0x03, 0x1b
        /*003e*/ 	.short	0x0080


	//----- nvinfo : EIATTR_EXTERNS
	.align		4
        /*0040*/ 	.byte	0x04, 0x0f
        /*0042*/ 	.short	(.L_2808 - .L_2807)


	//   ....[0]....
	.align		4
.L_2807:
        /*0044*/ 	.word	index@(__assertfail)


	//----- nvinfo : EIATTR_MERCURY_ISA_VERSION
	.align		4
.L_2808:
        /*0048*/ 	.byte	0x03, 0x5f
        /*004a*/ 	.short	0x0000


	//----- nvinfo : EIATTR_SYSCALL_OFFSETS
	.align		4
        /*004c*/ 	.byte	0x04, 0x46
        /*004e*/ 	.short	(.L_2810 - .L_2809)


	//   ....[0]....
.L_2809:
        /*0050*/ 	.word	0x00001220


	//   ....[1]....
        /*0054*/ 	.word	0x00002070


	//   ....[2]....
        /*0058*/ 	.word	0x00002f00


	//   ....[3]....
        /*005c*/ 	.word	0x00003e20


	//   ....[4]....
        /*0060*/ 	.word	0x000050a0


	//   ....[5]....
        /*0064*/ 	.word	0x00005ef0


	//   ....[6]....
        /*0068*/ 	.word	0x00006d80


	//   ....[7]....
        /*006c*/ 	.word	0x00007ca0


	//   ....[8]....
        /*0070*/ 	.word	0x00008ef0


	//   ....[9]....
        /*0074*/ 	.word	0x00009d40


	//   ....[10]....
        /*0078*/ 	.word	0x0000abd0


	//   ....[11]....
        /*007c*/ 	.word	0x0000baf0


	//   ....[12]....
        /*0080*/ 	.word	0x0000cd50


	//   ....[13]....
        /*0084*/ 	.word	0x0000dba0


	//   ....[14]....
        /*0088*/ 	.word	0x0000ea30


	//   ....[15]....
        /*008c*/ 	.word	0x0000f950


	//----- nvinfo : EIATTR_EXIT_INSTR_OFFSETS
	.align		4
.L_2810:
        /*0090*/ 	.byte	0x04, 0x1c
        /*0092*/ 	.short	(.L_2812 - .L_2811)


	//   ....[0]....
.L_2811:
        /*0094*/ 	.word	0x0000bba0


	//   ....[1]....
        /*0098*/ 	.word	0x0000ebe0


	//   ....[2]....
        /*009c*/ 	.word	0x0000ec00


	//   ....[3]....
        /*00a0*/ 	.word	0x0000eca0


	//   ....[4]....
        /*00a4*/ 	.word	0x0000ecd0


	//   ....[5]....
        /*00a8*/ 	.word	0x0000ecf0


	//   ....[6]....
        /*00ac*/ 	.word	0x0000ed80


	//   ....[7]....
        /*00b0*/ 	.word	0x0000edc0


	//   ....[8]....
        /*00b4*/ 	.word	0x0000ee60


	//   ....[9]....
        /*00b8*/ 	.word	0x0000eeb0


	//   ....[10]....
        /*00bc*/ 	.word	0x0000eee0


	//   ....[11]....
        /*00c0*/ 	.word	0x0000efb0


	//   ....[12]....
        /*00c4*/ 	.word	0x0000eff0


	//   ....[13]....
        /*00c8*/ 	.word	0x0000f180


	//   ....[14]....
        /*00cc*/ 	.word	0x0000f2e0


	//   ....[15]....
        /*00d0*/ 	.word	0x0000f320


	//   ....[16]....
        /*00d4*/ 	.word	0x0000f3c0


	//   ....[17]....
        /*00d8*/ 	.word	0x0000f540


	//   ....[18]....
        /*00dc*/ 	.word	0x0000f6c0


	//   ....[19]....
        /*00e0*/ 	.word	0x0000f820


	//   ....[20]....
        /*00e4*/ 	.word	0x0000f960


	//   ....[21]....
        /*00e8*/ 	.word	0x0000f9a0


	//   ....[22]....
        /*00ec*/ 	.word	0x0000f9d0


	//----- nvinfo : EIATTR_MAX_THREADS
	.align		4
.L_2812:
        /*00f0*/ 	.byte	0x04, 0x05
        /*00f2*/ 	.short	(.L_2814 - .L_2813)
.L_2813:
        /*00f4*/ 	.word	0x00000080
        /*00f8*/ 	.word	0x00000001
        /*00fc*/ 	.word	0x00000001


	//----- nvinfo : EIATTR_CRS_STACK_SIZE
	.align		4
.L_2814:
        /*0100*/ 	.byte	0x04, 0x1e
        /*0102*/ 	.short	(.L_2816 - .L_2815)
.L_2815:
        /*0104*/ 	.word	0x00000000
.L_2816:


//--------------------- .nv.info._ZN2at6native27unrolled_elementwise_kernelIZZZNS0_54_GLOBAL__N__d8c5977b_16_LinearAlgebra_cu_9e10b42f_321716addr_kernel_cudaERNS_14TensorIteratorERKN3c106ScalarES8_ENKUlvE_clEvENKUlvE3_clEvEUlsssE_St5arrayIPcLm4EELi4E23TrivialOffsetCalculatorILi3EjESF_ILi1EjENS0_6memory12LoadWithCastILi3EEENSI_13StoreWithCastILi1EEEEEviT_T0_T2_T3_T4_T5_ --------------------------
	.section	.nv.info._ZN2at6native27unrolled_elementwise_kernelIZZZNS0_54_GLOBAL__N__d8c5977b_16_LinearAlgebra_cu_9e10b42f_321716addr_kernel_cudaERNS_14TensorIteratorERKN3c106ScalarES8_ENKUlvE_clEvENKUlvE3_clEvEUlsssE_St5arrayIPcLm4EELi4E23TrivialOffsetCalculatorILi3EjESF_ILi1EjENS0_6memory12LoadWithCastILi3EEENSI_13StoreWithCastILi1EEEEEviT_T0_T2_T3_T4_T5_,"",@"SHT_CUDA_INFO"
	.sectionflags	@""
	.align	4


	//----- nvinfo : EIATTR_CUDA_API_VERSION
	.align		4
        /*0000*/ 	.byte	0x04, 0x37
        /*0002*/ 	.short	(.L_2818 - .L_2817)
.L_2817:
        /*0004*/ 	.word	0x00000082


	//----- nvinfo : EIATTR_SW2861232_WAR
	.align		4
.L_2818:
        /*0008*/ 	.byte	0x01, 0x35
	.zero		2


	//----- nvinfo : EIATTR_PARAM_CBANK
	.align		4
        /*000c*/ 	.byte	0x04, 0x0a
        /*000e*/ 	.short	(.L_2820 - .L_2819)
	.align		4
.L_2819:
        /*0010*/ 	.word	index@(.nv.constant0._ZN2at6native27unrolled_elementwise_kernelIZZZNS0_54_GLOBAL__N__d8c5977b_16_LinearAlgebra_cu_9e10b42f_321716addr_kernel_cudaERNS_14TensorIteratorERKN3c106ScalarES8_ENKUlvE_clEvENKUlvE3_clEvEUlsssE_St5arrayIPcLm4EELi4E23TrivialOffsetCalculatorILi3EjESF_ILi1EjENS0_6memory12LoadWithCastILi3EEENSI_13StoreWithCastILi1EEEEEviT_T0_T2_T3_T4_T5_)
        /*0014*/ 	.short	0x0160
        /*0016*/ 	.short	0x0054


	//----- nvinfo : EIATTR_CBANK_PARAM_SIZE
	.align		4
.L_2820:
        /*0018*/ 	.byte	0x03, 0x19
        /*001a*/ 	.short	0x0054


	//----- nvinfo : EIATTR_KPARAM_INFO
	.align		4
        /*001c*/ 	.byte	0x04, 0x17
        /*001e*/ 	.short	(.L_2822 - .L_2821)
.L_2821:
        /*0020*/ 	.word	0x00000000
        /*0024*/ 	.short	0x0006
        /*0026*/ 	.short	0x004c
        /*0028*/ 	.byte	0x00, 0xf0, 0x21, 0x00


	//----- nvinfo : EIATTR_KPARAM_INFO
	.align		4
.L_2822:
        /*002c*/ 	.byte	0x04, 0x17
        /*002e*/ 	.short	(.L_2824 - .L_2823)
.L_2823:
        /*0030*/ 	.word	0x00000000
        /*0034*/ 	.short	0x0005
        /*0036*/ 	.short	0x003c
        /*0038*/ 	.byte	0x00, 0xf0, 0x41, 0x00


	//----- nvinfo : EIATTR_KPARAM_INFO
	.align		4
.L_2824:
        /*003c*/ 	.byte	0x04, 0x17
        /*003e*/ 	.short	(.L_2826 - .L_2825)
.L_2825:
        /*0040*/ 	.word	0x00000000
        /*0044*/ 	.short	0x0004
        /*0046*/ 	.short	0x0039
        /*0048*/ 	.byte	0x00, 0xf0, 0x05, 0x00


	//----- nvinfo : EIATTR_KPARAM_INFO
	.align		4
.L_2826:
        /*004c*/ 	.byte	0x04, 0x17
        /*004e*/ 	.short	(.L_2828 - .L_2827)
.L_2827:
        /*0050*/ 	.word	0x00000000
        /*0054*/ 	.short	0x0003
        /*0056*/ 	.short	0x0038
        /*0058*/ 	.byte	0x00, 0xf0, 0x05, 0x00


	//----- nvinfo : EIATTR_KPARAM_INFO
	.align		4
.L_2828:
        /*005c*/ 	.byte	0x04, 0x17
        /*005e*/ 	.short	(.L_2830 - .L_2829)
.L_2829:
        /*0060*/ 	.word	0x00000000
        /*0064*/ 	.short	0x0002
        /*0066*/ 	.short	0x0018
        /*0068*/ 	.byte	0x00, 0xf0, 0x81, 0x00


	//----- nvinfo : EIATTR_KPARAM_INFO
	.align		4
.L_2830:
        /*006c*/ 	.byte	0x04, 0x17
        /*006e*/ 	.short	(.L_2832 - .L_2831)
.L_2831:
        /*0070*/ 	.word	0x00000000
        /*0074*/ 	.short	0x0001
        /*0076*/ 	.short	0x0008
        /*0078*/ 	.byte	0x00, 0xf0, 0x41, 0x00


	//----- nvinfo : EIATTR_KPARAM_INFO
	.align		4
.L_2832:
        /*007c*/ 	.byte	0x04, 0x17
        /*007e*/ 	.short	(.L_2834 - .L_2833)
.L_2833:
        /*0080*/ 	.word	0x00000000
        /*0084*/ 	.short	0x0000
        /*0086*/ 	.short	0x0000
        /*0088*/ 	.byte	0x00, 0xf0, 0x11, 0x00


	//----- nvinfo : EIATTR_MAXREG_COUNT
	.align		4
.L_2834:
        /*008c*/ 	.byte	0x03, 0x1b
        /*008e*/ 	.short	0x00ff


	//----- nvinfo : EIATTR_EXTERNS
	.align		4
        /*0090*/ 	.byte	0x04, 0x0f
        /*0092*/ 	.short	(.L_2836 - .L_2835)


	//   ....[0]....
	.align		4
.L_2835:
        /*0094*/ 	.word	index@(__assertfail)


	//----- nvinfo : EIATTR_MERCURY_ISA_VERSION
	.align		4
.L_2836:
        /*0098*/ 	.byte	0x03, 0x5f
        /*009a*/ 	.short	0x0000


	//----- nvinfo : EIATTR_SYSCALL_OFFSETS
	.align		4
        /*009c*/ 	.byte	0x04, 0x46
        /*009e*/ 	.short	(.L_2838 - .L_2837)


	//   ....[0]....
.L_2837:
        /*00a0*/ 	.word	0x000002a0


	//   ....[1]....
        /*00a4*/ 	.word	0x00001100


	//   ....[2]....
        /*00a8*/ 	.word	0x00001fa0


	//   ....[3]....
        /*00ac*/ 	.word	0x00002220


	//   ....[4]....
        /*00b0*/ 	.word	0x00003070


	//   ....[5]....
        /*00b4*/ 	.word	0x00003f10


	//   ....[6]....
        /*00b8*/ 	.word	0x000041a0


	//   ....[7]....
        /*00bc*/ 	.word	0x00004ff0


	//   ....[8]....
        /*00c0*/ 	.word	0x00005ea0


	//   ....[9]....
        /*00c4*/ 	.word	0x00006110


	//   ....[10]....
        /*00c8*/ 	.word	0x00006f60


	//   ....[11]....
        /*00cc*/ 	.word	0x00007e10


	//   ....[12]....
        /*00d0*/ 	.word	0x00008f10


	//   ....[13]....
        /*00d4*/ 	.word	0x00009e50


	//   ....[14]....
        /*00d8*/ 	.word	0x0000ad80


	//   ....[15]....
        /*00dc*/ 	.word	0x0000bcb0


	//----- nvinfo : EIATTR_EXIT_INSTR_OFFSETS
	.align		4
.L_2838:
        /*00e0*/ 	.byte	0x04, 0x1c
        /*00e2*/ 	.short	(.L_2840 - .L_2839)


	//   ....[0]....
.L_2839:
        /*00e4*/ 	.word	0x0000ae30


	//   ....[1]....
        /*00e8*/ 	.word	0x0000af40


	//   ....[2]....
        /*00ec*/ 	.word	0x0000af60


	//   ....[3]....
        /*00f0*/ 	.word	0x0000b000


	//   ....[4]....
        /*00f4*/ 	.word	0x0000b030


	//   ....[5]....
        /*00f8*/ 	.word	0x0000b050


	//   ....[6]....
        /*00fc*/ 	.word	0x0000b0e0


	//   ....[7]....
        /*0100*/ 	.word	0x0000b120


	//   ....[8]....
        /*0104*/ 	.word	0x0000b1c0


	//   ....[9]....
        /*0108*/ 	.word	0x0000b210


	//   ....[10]....
        /*010c*/ 	.word	0x0000b240


	//   ....[11]....
        /*0110*/ 	.word	0x0000b310


	//   ....[12]....
        /*0114*/ 	.word	0x0000b350


	//   ....[13]....
        /*0118*/ 	.word	0x0000b4e0


	//   ....[14]....
        /*011c*/ 	.word	0x0000b640


	//   ....[15]....
        /*0120*/ 	.word	0x0000b680


	//   ....[16]....
        /*0124*/ 	.word	0x0000b720


	//   ....[17]....
        /*0128*/ 	.word	0x0000b8a0


	//   ....[18]....
        /*012c*/ 	.word	0x0000ba20


	//   ....[19]....
        /*0130*/ 	.word	0x0000bb80


	//   ....[20]....
        /*0134*/ 	.word	0x0000bcc0


	//   ....[21]....
        /*0138*/ 	.word	0x0000bd00


	//   ....[22]....
        /*013c*/ 	.word	0x0000bd30


	//----- nvinfo : EIATTR_MAX_THREADS
	.align		4
.L_2840:
        /*0140*/ 	.byte	0x04, 0x05
        /*0142*/ 	.short	(.L_2842 - .L_2841)
.L_2841:
        /*0144*/ 	.word	0x00000080
        /*0148*/ 	.word	0x00000001
        /*014c*/ 	.word	0x00000001


	//----- nvinfo : EIATTR_CRS_STACK_SIZE
	.align		4
.L_2842:
        /*0150*/ 	.byte	0x04, 0x1e
        /*0152*/ 	.short	(.L_2844 - .L_2843)
.L_2843:
        /*0154*/ 	.word	0x00000000
.L_2844:


//--------------------- .nv.info._ZN2at6native18elementwise_kernelILi128ELi4EZNS0_22gpu_kernel_impl_nocastIZZZNS0_54_GLOBAL__N__d8c5977b_16_LinearAlgebra_cu_9e10b42f_321716addr_kernel_cudaERNS_14TensorIteratorERKN3c106ScalarES9_ENKUlvE_clEvENKUlvE3_clEvEUlsssE_EEvRNS_18TensorIteratorBaseERKT_EUliE_EEviT1_ --------------------------
	.section	.nv.info._ZN2at6native18elementwise_kernelILi128ELi4EZNS0_22gpu_kernel_impl_nocastIZZZNS0_54_GLOBAL__N__d8c5977b_16_LinearAlgebra_cu_9e10b42f_321716addr_kernel_cudaERNS_14TensorIteratorERKN3c106ScalarES9_ENKUlvE_clEvENKUlvE3_clEvEUlsssE_EEvRNS_18TensorIteratorBaseERKT_EUliE_EEviT1_,"",@"SHT_CUDA_INFO"
	.sectionflags	@""
	.align	4


	//----- nvinfo : EIATTR_CUDA_API_VERSION
	.align		4
        /*0000*/ 	.byte	0x04, 0x37
        /*0002*/ 	.short	(.L_2846 - .L_2845)
.L_2845:
        /*0004*/ 	.word	0x00000082


	//----- nvinfo : EIATTR_SW2861232_WAR
	.align		4
.L_2846:
        /*0008*/ 	.byte	0x01, 0x35
	.zero		2


	//----- nvinfo : EIATTR_PARAM_CBANK
	.align		4
        /*000c*/ 	.byte	0x04, 0x0a
        /*000e*/ 	.short	(.L_2848 - .L_2847)
	.align		4
.L_2847:
        /*0010*/ 	.word	index@(.nv.constant0._ZN2at6native18elementwise_kernelILi128ELi4EZNS0_22gpu_kernel_impl_nocastIZZZNS0_54_GLOBAL__N__d8c5977b_16_LinearAlgebra_cu_9e10b42f_321716addr_kernel_cudaERNS_14TensorIteratorERKN3c106ScalarES9_ENKUlvE_clEvENKUlvE3_clEvEUlsssE_EEvRNS_18TensorIteratorBaseERKT_EUliE_EEviT1_)
        /*0014*/ 	.short	0x0160
        /*0016*/ 	.short	0x0300


	//----- nvinfo : EIATTR_CBANK_PARAM_SIZE
	.align		4
.L_2848:
        /*0018*/ 	.byte	0x03, 0x19
        /*001a*/ 	.short	0x0300


	//----- nvinfo : EIATTR_KPARAM_INFO
	.align		4
        /*001c*/ 	.byte	0x04, 0x17
        /*001e*/ 	.short	(.L_2850 - .L_2849)
.L_2849:
        /*0020*/ 	.word	0x00000000
        /*0024*/ 	.short	0x0001
        /*0026*/ 	.short	0x0008
        /*0028*/ 	.byte	0x00, 0xf0, 0xe1, 0x0b


	//----- nvinfo : EIATTR_KPARAM_INFO
	.align		4
.L_2850:
        /*002c*/ 	.byte	0x04, 0x17
        /*002e*/ 	.short	(.L_2852 - .L_2851)
.L_2851:
        /*0030*/ 	.word	0x00000000
        /*0034*/ 	.short	0x0000
        /*0036*/ 	.short	0x0000
        /*0038*/ 	.byte	0x00, 0xf0, 0x11, 0x00


	//----- nvinfo : EIATTR_MAXREG_COUNT
	.align		4
.L_2852:
        /*003c*/ 	.byte	0x03, 0x1b
        /*003e*/ 	.short	0x0080


	//----- nvinfo : EIATTR_MERCURY_ISA_VERSION
	.align		4
        /*0040*/ 	.byte	0x03, 0x5f
        /*0042*/ 	.short	0x0000


	//----- nvinfo : EIATTR_EXIT_INSTR_OFFSETS
	.align		4
        /*0044*/ 	.byte	0x04, 0x1c
        /*0046*/ 	.short	(.L_2854 - .L_2853)


	//   ....[0]....
.L_2853:
        /*0048*/ 	.word	0x000033d0


	//   ....[1]....
        /*004c*/ 	.word	0x000044c0


	//----- nvinfo : EIATTR_MAX_THREADS
	.align		4
.L_2854:
        /*0050*/ 	.byte	0x04, 0x05
        /*0052*/ 	.short	(.L_2856 - .L_2855)
.L_2855:
        /*0054*/ 	.word	0x00000080
        /*0058*/ 	.word	0x00000001
        /*005c*/ 	.word	0x00000001


	//----- nvinfo : EIATTR_CRS_STACK_SIZE
	.align		4
.L_2856:
        /*0060*/ 	.byte	0x04, 0x1e
        /*0062*/ 	.short	(.L_2858 - .L_2857)
.L_2857:
        /*0064*/ 	.word	0x00000000
.L_2858:


//--------------------- .nv.info._ZN2at6native27unrolled_elementwise_kernelIZZZNS0_54_GLOBAL__N__d8c5977b_16_LinearAlgebra_cu_9e10b42f_321716addr_kernel_cudaERNS_14TensorIteratorERKN3c106ScalarES8_ENKUlvE_clEvENKUlvE3_clEvEUlsssE_St5arrayIPcLm4EELi4E23TrivialOffsetCalculatorILi3EjESF_ILi1EjENS0_6memory15LoadWithoutCastENSI_16StoreWithoutCastEEEviT_T0_T2_T3_T4_T5_ --------------------------
	.section	.nv.info._ZN2at6native27unrolled_elementwise_kernelIZZZNS0_54_GLOBAL__N__d8c5977b_16_LinearAlgebra_cu_9e10b42f_321716addr_kernel_cudaERNS_14TensorIteratorERKN3c106ScalarES8_ENKUlvE_clEvENKUlvE3_clEvEUlsssE_St5arrayIPcLm4EELi4E23TrivialOffsetCalculatorILi3EjESF_ILi1EjENS0_6memory15LoadWithoutCastENSI_16StoreWithoutCastEEEviT_T0_T2_T3_T4_T5_,"",@"SHT_CUDA_INFO"
	.sectionflags	@""
	.align	4


	//----- nvinfo : EIATTR_CUDA_API_VERSION
	.align		4
        /*0000*/ 	.byte	0x04, 0x37
        /*0002*/ 	.short	(.L_2860 - .L_2859)
.L_2859:
        /*0004*/ 	.word	0x00000082


	//----- nvinfo : EIATTR_SW2861232_WAR
	.align		4
.L_2860:
        /*0008*/ 	.byte	0x01, 0x35
	.zero		2


	//----- nvinfo : EIATTR_PARAM_CBANK
	.align		4
        /*000c*/ 	.byte	0x04, 0x0a
        /*000e*/ 	.short	(.L_2862 - .L_2861)
	.align		4
.L_2861:
        /*0010*/ 	.word	index@(.nv.constant0._ZN2at6native27unrolled_elementwise_kernelIZZZNS0_54_GLOBAL__N__d8c5977b_16_LinearAlgebra_cu_9e10b42f_321716addr_kernel_cudaERNS_14TensorIteratorERKN3c106ScalarES8_ENKUlvE_clEvENKUlvE3_clEvEUlsssE_St5arrayIPcLm4EELi4E23TrivialOffsetCalculatorILi3EjESF_ILi1EjENS0_6memory15LoadWithoutCastENSI_16StoreWithoutCastEEEviT_T0_T2_T3_T4_T5_)
        /*0014*/ 	.short	0x0160
        /*0016*/ 	.short	0x003c


	//----- nvinfo : EIATTR_CBANK_PARAM_SIZE
	.align		4
.L_2862:
        /*0018*/ 	.byte	0x03, 0x19
        /*001a*/ 	.short	0x003c


	//----- nvinfo : EIATTR_KPARAM_INFO
	.align		4
        /*001c*/ 	.byte	0x04, 0x17
        /*001e*/ 	.short	(.L_2864 - .L_2863)
.L_2863:
        /*0020*/ 	.word	0x00000000
        /*0024*/ 	.short	0x0006
        /*0026*/ 	.short	0x003b
        /*0028*/ 	.byte	0x00, 0xf0, 0x05, 0x00


	//----- nvinfo : EIATTR_KPARAM_INFO
	.align		4
.L_2864:
        /*002c*/ 	.byte	0x04, 0x17
        /*002e*/ 	.short	(.L_2866 - .L_2865)
.L_2865:
        /*0030*/ 	.word	0x00000000
        /*0034*/ 	.short	0x0005
        /*0036*/ 	.short	0x003a
        /*0038*/ 	.byte	0x00, 0xf0, 0x05, 0x00


	//----- nvinfo : EIATTR_KPARAM_INFO
	.align		4
.L_2866:
        /*003c*/ 	.byte	0x04, 0x17
        /*003e*/ 	.short	(.L_2868 - .L_2867)
.L_2867:
        /*0040*/ 	.word	0x00000000
        /*0044*/ 	.short	0x0004
        /*0046*/ 	.short	0x0039
        /*0048*/ 	.byte	0x00, 0xf0, 0x05, 0x00


	//----- nvinfo : EIATTR_KPARAM_INFO
	.align		4
.L_2868:
        /*004c*/ 	.byte	0x04, 0x17
        /*004e*/ 	.short	(.L_2870 - .L_2869)
.L_2869:
        /*0050*/ 	.word	0x00000000
        /*0054*/ 	.short	0x0003
        /*0056*/ 	.short	0x0038
        /*0058*/ 	.byte	0x00, 0xf0, 0x05, 0x00


	//----- nvinfo : EIATTR_KPARAM_INFO
	.align		4
.L_2870:
        /*005c*/ 	.byte	0x04, 0x17
        /*005e*/ 	.short	(.L_2872 - .L_2871)
.L_2871:
        /*0060*/ 	.word	0x00000000
        /*0064*/ 	.short	0x0002
        /*0066*/ 	.short	0x0018
        /*0068*/ 	.byte	0x00, 0xf0, 0x81, 0x00


	//----- nvinfo : EIATTR_KPARAM_INFO
	.align		4
.L_2872:
        /*006c*/ 	.byte	0x04, 0x17
        /*006e*/ 	.short	(.L_2874 - .L_2873)
.L_2873:
        /*0070*/ 	.word	0x00000000
        /*0074*/ 	.short	0x0001
        /*0076*/ 	.short	0x0008
        /*0078*/ 	.byte	0x00, 0xf0, 0x41, 0x00


	//----- nvinfo : EIATTR_KPARAM_INFO
	.align		4
.L_2874:
        /*007c*/ 	.byte	0x04, 0x17
        /*007e*/ 	.short	(.L_2876 - .L_2875)
.L_2875:
        /*0080*/ 	.word	0x00000000
        /*0084*/ 	.short	0x0000
        /*0086*/ 	.short	0x0000
        /*0088*/ 	.byte	0x00, 0xf0, 0x11, 0x00


	//----- nvinfo : EIATTR_MAXREG_COUNT
	.align		4
.L_2876:
        /*008c*/ 	.byte	0x03, 0x1b
        /*008e*/ 	.short	0x00ff


	//----- nvinfo : EIATTR_MERCURY_ISA_VERSION
	.align		4
        /*0090*/ 	.byte	0x03, 0x5f
        /*0092*/ 	.short	0x0000


	//----- nvinfo : EIATTR_EXIT_INSTR_OFFSETS
	.align		4
        /*0094*/ 	.byte	0x04, 0x1c
        /*0096*/ 	.short	(.L_2878 - .L_2877)


	//   ....[0]....
.L_2877:
        /*0098*/ 	.word	0x00000610


	//   ....[1]....
        /*009c*/ 	.word	0x00000670


	//----- nvinfo : EIATTR_MAX_THREADS
	.align		4
.L_2878:
        /*00a0*/ 	.byte	0x04, 0x05
        /*00a2*/ 	.short	(.L_2880 - .L_2879)
.L_2879:
        /*00a4*/ 	.word	0x00000080
        /*00a8*/ 	.word	0x00000001
        /*00ac*/ 	.word	0x00000001


	//----- nvinfo : EIATTR_CRS_STACK_SIZE
	.align		4
.L_2880:
        /*00b0*/ 	.byte	0x04, 0x1e
        /*00b2*/ 	.short	(.L_2882 - .L_2881)
.L_2881:
        /*00b4*/ 	.word	0x00000000
.L_2882:


//--------------------- .nv.info._ZN2at6native29vectorized_elementwise_kernelILi2EZZZNS0_54_GLOBAL__N__d8c5977b_16_LinearAlgebra_cu_9e10b42f_321716addr_kernel_cudaERNS_14TensorIteratorERKN3c106ScalarES8_ENKUlvE_clEvENKUlvE3_clEvEUlsssE_St5arrayIPcLm4EEEEviT0_T1_ --------------------------
	.section	.nv.info._ZN2at6native29vectorized_elementwise_kernelILi2EZZZNS0_54_GLOBAL__N__d8c5977b_16_LinearAlgebra_cu_9e10b42f_321716addr_kernel_cudaERNS_14TensorIteratorERKN3c106ScalarES8_ENKUlvE_clEvENKUlvE3_clEvEUlsssE_St5arrayIPcLm4EEEEviT0_T1_,"",@"SHT_CUDA_INFO"
	.sectionflags	@""
	.align	4


	//----- nvinfo : EIATTR_CUDA_API_VERSION
	.align		4
        /*0000*/ 	.byte	0x04, 0x37
        /*0002*/ 	.short	(.L_2884 - .L_2883)
.L_2883:
        /*0004*/ 	.word	0x00000082


	//----- nvinfo : EIATTR_SW2861232_WAR
	.align		4
.L_2884:
        /*0008*/ 	.byte	0x01, 0x35
	.zero		2


	//----- nvinfo : EIATTR_PARAM_CBANK
	.align		4
        /*000c*/ 	.byte	0x04, 0x0a
        /*000e*/ 	.short	(.L_2886 - .L_2885)
	.align		4
.L_2885:
        /*0010*/ 	.word	index@(.nv.constant0._ZN2at6native29vectorized_elementwise_kernelILi2EZZZNS0_54_GLOBAL__N__d8c5977b_16_LinearAlgebra_cu_9e10b42f_321716addr_kernel_cudaERNS_14TensorIteratorERKN3c106ScalarES8_ENKUlvE_clEvENKUlvE3_clEvEUlsssE_St5arrayIPcLm4EEEEviT0_T1_)
        /*0014*/ 	.short	0x0160
        /*0016*/ 	.short	0x0038


	//----- nvinfo : EIATTR_CBANK_PARAM_SIZE
	.align		4
.L_2886:
        /*0018*/ 	.byte	0x03, 0x19
        /*001a*/ 	.short	0x0038


	//----- nvinfo : EIATTR_KPARAM_INFO
	.align		4
        /*001c*/ 	.byte	0x04, 0x17
        /*001e*/ 	.short	(.L_2888 - .L_2887)
.L_2887:
        /*0020*/ 	.word	0x00000000
        /*0024*/ 	.short	0x0002
        /*0026*/ 	.short	0x0018
        /*0028*/ 	.byte	0x00, 0xf0, 0x81, 0x00


	//----- nvinfo : EIATTR_KPARAM_INFO
	.align		4
.L_2888:
        /*002c*/ 	.byte	0x04, 0x17
        /*002e*/ 	.short	(.L_2890 - .L_2889)
.L_2889:
        /*0030*/ 	.word	0x00000000
        /*0034*/ 	.short	0x0001
        /*0036*/ 	.short	0x0008
        /*0038*/ 	.byte	0x00, 0xf0, 0x41, 0x00


	//----- nvinfo : EIATTR_KPARAM_INFO
	.align		4
.L_2890:
        /*003c*/ 	.byte	0x04, 0x17
        /*003e*/ 	.short	(.L_2892 - .L_2891)
.L_2891:
        /*0040*/ 	.word	0x00000000
        /*0044*/ 	.short	0x0000
        /*0046*/ 	.short	0x0000
        /*0048*/ 	.byte	0x00, 0xf0, 0x11, 0x00


	//----- nvinfo : EIATTR_MAXREG_COUNT
	.align		4
.L_2892:
        /*004c*/ 	.byte	0x03, 0x1b
        /*004e*/ 	.short	0x00ff


	//----- nvinfo : EIATTR_MERCURY_ISA_VERSION
	.align		4
        /*0050*/ 	.byte	0x03, 0x5f
        /*0052*/ 	.short	0x0000


	//----- nvinfo : EIATTR_EXIT_INSTR_OFFSETS
	.align		4
        /*0054*/ 	.byte	0x04, 0x1c
        /*0056*/ 	.short	(.L_2894 - .L_2893)


	//   ....[0]....
.L_2893:
        /*0058*/ 	.word	0x00000560


	//   ....[1]....
        /*005c*/ 	.word	0x00001150


	//   ....[2]....
        /*0060*/ 	.word	0x000011a0


	//----- nvinfo : EIATTR_MAX_THREADS
	.align		4
.L_2894:
        /*0064*/ 	.byte	0x04, 0x05
        /*0066*/ 	.short	(.L_2896 - .L_2895)
.L_2895:
        /*0068*/ 	.word	0x00000080
        /*006c*/ 	.word	0x00000001
        /*0070*/ 	.word	0x00000001


	//----- nvinfo : EIATTR_CRS_STACK_SIZE
	.align		4
.L_2896:
        /*0074*/ 	.byte	0x04, 0x1e
        /*0076*/ 	.short	(.L_2898 - .L_2897)
.L_2897:
        /*0078*/ 	.word	0x00000000
.L_2898:


//--------------------- .nv.info._ZN2at6native29vectorized_elementwise_kernelILi4EZZZNS0_54_GLOBAL__N__d8c5977b_16_LinearAlgebra_cu_9e10b42f_321716addr_kernel_cudaERNS_14TensorIteratorERKN3c106ScalarES8_ENKUlvE_clEvENKUlvE3_clEvEUlsssE_St5arrayIPcLm4EEEEviT0_T1_ --------------------------
	.section	.nv.info._ZN2at6native29vectorized_elementwise_kernelILi4EZZZNS0_54_GLOBAL__N__d8c5977b_16_LinearAlgebra_cu_9e10b42f_321716addr_kernel_cudaERNS_14TensorIteratorERKN3c106ScalarES8_ENKUlvE_clEvENKUlvE3_clEvEUlsssE_St5arrayIPcLm4EEEEviT0_T1_,"",@"SHT_CUDA_INFO"
	.sectionflags	@""
	.align	4


	//----- nvinfo : EIATTR_CUDA_API_VERSION
	.align		4
        /*0000*/ 	.byte	0x04, 0x37
        /*0002*/ 	.short	(.L_2900 - .L_2899)
.L_2899:
        /*0004*/ 	.word	0x00000082


	//----- nvinfo : EIATTR_SW2861232_WAR
	.align		4
.L_2900:
        /*0008*/ 	.byte	0x01, 0x35
	.zero		2


	//----- nvinfo : EIATTR_PARAM_CBANK
	.align		4
        /*000c*/ 	.byte	0x04, 0x0a
        /*000e*/ 	.short	(.L_2902 - .L_2901)
	.align		4
.L_2901:
        /*0010*/ 	.word	index@(.nv.constant0._ZN2at6native29vectorized_elementwise_kernelILi4EZZZNS0_54_GLOBAL__N__d8c5977b_16_LinearAlgebra_cu_9e10b42f_321716addr_kernel_cudaERNS_14TensorIteratorERKN3c106ScalarES8_ENKUlvE_clEvENKUlvE3_clEvEUlsssE_St5arrayIPcLm4EEEEviT0_T1_)
        /*0014*/ 	.short	0x0160
        /*0016*/ 	.short	0x0038


	//----- nvinfo : EIATTR_CBANK_PARAM_SIZE
	.align		4
.L_2902:
        /*0018*/ 	.byte	0x03, 0x19
        /*001a*/ 	.short	0x0038


	//----- nvinfo : EIATTR_KPARAM_INFO
	.align		4
        /*001c*/ 	.byte	0x04, 0x17
        /*001e*/ 	.short	(.L_2904 - .L_2903)
.L_2903:
        /*0020*/ 	.word	0x00000000
        /*0024*/ 	.short	0x0002
        /*0026*/ 	.short	0x0018
        /*0028*/ 	.byte	0x00, 0xf0, 0x81, 0x00


	//----- nvinfo : EIATTR_KPARAM_INFO
	.align		4
.L_2904:
        /*002c*/ 	.byte	0x04, 0x17
        /*002e*/ 	.short	(.L_2906 - .L_2905)
.L_2905:
        /*0030*/ 	.word	0x00000000
        /*0034*/ 	.short	0x0001
        /*0036*/ 	.short	0x0008
        /*0038*/ 	.byte	0x00, 0xf0, 0x41, 0x00


	//----- nvinfo : EIATTR_KPARAM_INFO
	.align		4
.L_2906:
        /*003c*/ 	.byte	0x04, 0x17
        /*003e*/ 	.short	(.L_2908 - .L_2907)
.L_2907:
        /*0040*/ 	.word	0x00000000
        /*0044*/ 	.short	0x0000
        /*0046*/ 	.short	0x0000
        /*0048*/ 	.byte	0x00, 0xf0, 0x11, 0x00


	//----- nvinfo : EIATTR_MAXREG_COUNT
	.align		4
.L_2908:
        /*004c*/ 	.byte	0x03, 0x1b
        /*004e*/ 	.short	0x00ff


	//----- nvinfo : EIATTR_MERCURY_ISA_VERSION
	.align		4
        /*0050*/ 	.byte	0x03, 0x5f
        /*0052*/ 	.short	0x0000


	//----- nvinfo : EIATTR_EXIT_INSTR_OFFSETS
	.align		4
        /*0054*/ 	.byte	0x04, 0x1c
        /*0056*/ 	.short	(.L_2910 - .L_2909)


	//   ....[0]....
.L_2909:
        /*0058*/ 	.word	0x000004f0


	//   ....[1]....
        /*005c*/ 	.word	0x000010e0


	//   ....[2]....
        /*0060*/ 	.word	0x00001130


	//----- nvinfo : EIATTR_MAX_THREADS
	.align		4
.L_2910:
        /*0064*/ 	.byte	0x04, 0x05
        /*0066*/ 	.short	(.L_2912 - .L_2911)
.L_2911:
        /*0068*/ 	.word	0x00000080
        /*006c*/ 	.word	0x00000001
        /*0070*/ 	.word	0x00000001


	//----- nvinfo : EIATTR_CRS_STACK_SIZE
	.align		4
.L_2912:
        /*0074*/ 	.byte	0x04, 0x1e
        /*0076*/ 	.short	(.L_2914 - .L_2913)
.L_2913:
        /*0078*/ 	.word	0x00000000
.L_2914:


//--------------------- .nv.info._ZN2at6native29vectorized_elementwise_kernelILi8EZZZNS0_54_GLOBAL__N__d8c5977b_16_LinearAlgebra_cu_9e10b42f_321716addr_kernel_cudaERNS_14TensorIteratorERKN3c106ScalarES8_ENKUlvE_clEvENKUlvE3_clEvEUlsssE_St5arrayIPcLm4EEEEviT0_T1_ --------------------------
	.section	.nv.info._ZN2at6native29vectorized_elementwise_kernelILi8EZZZNS0_54_GLOBAL__N__d8c5977b_16_LinearAlgebra_cu_9e10b42f_321716addr_kernel_cudaERNS_14TensorIteratorERKN3c106ScalarES8_ENKUlvE_clEvENKUlvE3_clEvEUlsssE_St5arrayIPcLm4EEEEviT0_T1_,"",@"SHT_CUDA_INFO"
	.sectionflags	@""
	.align	4


	//----- nvinfo : EIATTR_CUDA_API_VERSION
	.align		4
        /*0000*/ 	.byte	0x04, 0x37
        /*0002*/ 	.short	(.L_2916 - .L_2915)
.L_2915:
        /*0004*/ 	.word	0x00000082


	//----- nvinfo : EIATTR_SW2861232_WAR
	.align		4
.L_2916:
        /*0008*/ 	.byte	0x01, 0x35
	.zero		2


	//----- nvinfo : EIATTR_PARAM_CBANK
	.align		4
        /*000c*/ 	.byte	0x04, 0x0a
        /*000e*/ 	.short	(.L_2918 - .L_2917)
	.align		4
.L_2917:
        /*0010*/ 	.word	index@(.nv.constant0._ZN2at6native29vectorized_elementwise_kernelILi8EZZZNS0_54_GLOBAL__N__d8c5977b_16_LinearAlgebra_cu_9e10b42f_321716addr_kernel_cudaERNS_14TensorIteratorERKN3c106ScalarES8_ENKUlvE_clEvENKUlvE3_clEvEUlsssE_St5arrayIPcLm4EEEEviT0_T1_)
        /*0014*/ 	.short	0x0160
        /*0016*/ 	.short	0x0038


	//----- nvinfo : EIATTR_CBANK_PARAM_SIZE
	.align		4
.L_2918:
        /*0018*/ 	.byte	0x03, 0x19
        /*001a*/ 	.short	0x0038


	//----- nvinfo : EIATTR_KPARAM_INFO
	.align		4
        /*001c*/ 	.byte	0x04, 0x17
        /*001e*/ 	.short	(.L_2920 - .L_2919)
.L_2919:
        /*0020*/ 	.word	0x00000000
        /*0024*/ 	.short	0x0002
        /*0026*/ 	.short	0x0018
        /*0028*/ 	.byte	0x00, 0xf0, 0x81, 0x00


	//----- nvinfo : EIATTR_KPARAM_INFO
	.align		4
.L_2920:
        /*002c*/ 	.byte	0x04, 0x17
        /*002e*/ 	.short	(.L_2922 - .L_2921)
.L_2921:
        /*0030*/ 	.word	0x00000000
        /*0034*/ 	.short	0x0001
        /*0036*/ 	.short	0x0008
        /*0038*/ 	.byte	0x00, 0xf0, 0x41, 0x00


	//----- nvinfo : EIATTR_KPARAM_INFO
	.align		4
.L_2922:
        /*003c*/ 	.byte	0x04, 0x17
        /*003e*/ 	.short	(.L_2924 - .L_2923)
.L_2923:
        /*0040*/ 	.word	0x00000000
        /*0044*/ 	.short	0x0000
        /*0046*/ 	.short	0x0000
        /*0048*/ 	.byte	0x00, 0xf0, 0x11, 0x00


	//----- nvinfo : EIATTR_MAXREG_COUNT
	.align		4
.L_2924:
        /*004c*/ 	.byte	0x03, 0x1b
        /*004e*/ 	.short	0x00ff


	//----- nvinfo : EIATTR_MERCURY_ISA_VERSION
	.align		4
        /*0050*/ 	.byte	0x03, 0x5f
        /*0052*/ 	.short	0x0000


	//----- nvinfo : EIATTR_EXIT_INSTR_OFFSETS
	.align		4
        /*0054*/ 	.byte	0x04, 0x1c
        /*0056*/ 	.short	(.L_2926 - .L_2925)


	//   ....[0]....
.L_2925:
        /*0058*/ 	.word	0x00000010


	//----- nvinfo : EIATTR_MAX_THREADS
	.align		4
.L_2926:
        /*005c*/ 	.byte	0x04, 0x05
        /*005e*/ 	.short	(.L_2928 - .L_2927)
.L_2927:
        /*0060*/ 	.word	0x00000080
        /*0064*/ 	.word	0x00000001
        /*0068*/ 	.word	0x00000001
.L_2928:


//--------------------- .nv.info._ZN2at6native18elementwise_kernelILi128ELi4EZNS0_15gpu_kernel_implIZZZNS0_54_GLOBAL__N__d8c5977b_16_LinearAlgebra_cu_9e10b42f_321716addr_kernel_cudaERNS_14TensorIteratorERKN3c106ScalarES9_ENKUlvE_clEvENKUlvE2_clEvEUllllE0_EEvRNS_18TensorIteratorBaseERKT_EUliE_EEviT1_ --------------------------
	.section	.nv.info._ZN2at6native18elementwise_kernelILi128ELi4EZNS0_15gpu_kernel_implIZZZNS0_54_GLOBAL__N__d8c5977b_16_LinearAlgebra_cu_9e10b42f_321716addr_kernel_cudaERNS_14TensorIteratorERKN3c106ScalarES9_ENKUlvE_clEvENKUlvE2_clEvEUllllE0_EEvRNS_18TensorIteratorBaseERKT_EUliE_EEviT1_,"",@"SHT_CUDA_INFO"
	.sectionflags	@""
	.align	4


	//----- nvinfo : EIATTR_CUDA_API_VERSION
	.align		4
        /*0000*/ 	.byte	0x04, 0x37
        /*0002*/ 	.short	(.L_2930 - .L_2929)
.L_2929:
        /*0004*/ 	.word	0x00000082


	//----- nvinfo : EIATTR_SW2861232_WAR
	.align		4
.L_2930:
        /*0008*/ 	.byte	0x01, 0x35
	.zero		2


	//----- nvinfo : EIATTR_PARAM_CBANK
	.align		4
        /*000c*/ 	.byte	0x04, 0x0a
        /*000e*/ 	.short	(.L_2932 - .L_2931)
	.align		4
.L_2931:
        /*0010*/ 	.word	index@(.nv.constant0._ZN2at6native18elementwise_kernelILi128ELi4EZNS0_15gpu_kernel_implIZZZNS0_54_GLOBAL__N__d8c5977b_16_LinearAlgebra_cu_9e10b42f_321716addr_kernel_cudaERNS_14TensorIteratorERKN3c106ScalarES9_ENKUlvE_clEvENKUlvE2_clEvEUllllE0_EEvRNS_18TensorIteratorBaseERKT_EUliE_EEviT1_)
        /*0014*/ 	.short	0x0160
        /*0016*/ 	.short	0x0310


	//----- nvinfo : EIATTR_CBANK_PARAM_SIZE
	.align		4
.L_2932:
        /*0018*/ 	.byte	0x03, 0x19
        /*001a*/ 	.short	0x0310


	//----- nvinfo : EIATTR_KPARAM_INFO
	.align		4
        /*001c*/ 	.byte	0x04, 0x17
        /*001e*/ 	.short	(.L_2934 - .L_2933)
.L_2933:
        /*0020*/ 	.word	0x00000000
        /*0024*/ 	.short	0x0001
        /*0026*/ 	.short	0x0008
        /*0028*/ 	.byte	0x00, 0xf0, 0x21, 0x0c


	//----- nvinfo : EIATTR_KPARAM_INFO
	.align		4
.L_2934:
        /*002c*/ 	.byte	0x04, 0x17
        /*002e*/ 	.short	(.L_2936 - .L_2935)
.L_2935:
        /*0030*/ 	.word	0x00000000
        /*0034*/ 	.short	0x0000
        /*0036*/ 	.short	0x0000
        /*0038*/ 	.byte	0x00, 0xf0, 0x11, 0x00


	//----- nvinfo : EIATTR_MAXREG_COUNT
	.align		4
.L_2936:
        /*003c*/ 	.byte	0x03, 0x1b
        /*003e*/ 	.short	0x0080


	//----- nvinfo : EIATTR_EXTERNS
	.align		4
        /*0040*/ 	.byte	0x04, 0x0f
        /*0042*/ 	.short	(.L_2938 - .L_2937)


	//   ....[0]....
	.align		4
.L_2937:
        /*0044*/ 	.word	index@(__assertfail)


	//----- nvinfo : EIATTR_MERCURY_ISA_VERSION
	.align		4
.L_2938:
        /*0048*/ 	.byte	0x03, 0x5f
        /*004a*/ 	.short	0x0000


	//----- nvinfo : EIATTR_SYSCALL_OFFSETS
	.align		4
        /*004c*/ 	.byte	0x04, 0x46
        /*004e*/ 	.short	(.L_2940 - .L_2939)


	//   ....[0]....
.L_2939:
        /*0050*/ 	.word	0x00002060


	//   ....[1]....
        /*0054*/ 	.word	0x00002ef0


	//   ....[2]....
        /*0058*/ 	.word	0x00003d80


	//   ....[3]....
        /*005c*/ 	.word	0x00004cf0


	//   ....[4]....
        /*0060*/ 	.word	0x00006d70


	//   ....[5]....
        /*0064*/ 	.word	0x00007c00


	//   ....[6]....
        /*0068*/ 	.word	0x00008a90


	//   ....[7]....
        /*006c*/ 	.word	0x00009a00


	//   ....[8]....
        /*0070*/ 	.word	0x0000ba50


	//   ....[9]....
        /*0074*/ 	.word	0x0000c8e0


	//   ....[10]....
        /*0078*/ 	.word	0x0000d770


	//   ....[11]....
        /*007c*/ 	.word	0x0000e6e0


	//   ....[12]....
        /*0080*/ 	.word	0x00010740


	//   ....[13]....
        /*0084*/ 	.word	0x000115d0


	//   ....[14]....
        /*0088*/ 	.word	0x00012460


	//   ....[15]....
        /*008c*/ 	.word	0x000133d0


	//----- nvinfo : EIATTR_EXIT_INSTR_OFFSETS
	.align		4
.L_2940:
        /*0090*/ 	.byte	0x04, 0x1c
        /*0092*/ 	.short	(.L_2942 - .L_2941)


	//   ....[0]....
.L_2941:
        /*0094*/ 	.word	0x0000e760


	//   ....[1]....
        /*0098*/ 	.word	0x00012680


	//   ....[2]....
        /*009c*/ 	.word	0x000126a0


	//   ....[3]....
        /*00a0*/ 	.word	0x00012720


	//   ....[4]....
        /*00a4*/ 	.word	0x00012740


	//   ....[5]....
        /*00a8*/ 	.word	0x00012760


	//   ....[6]....
        /*00ac*/ 	.word	0x000127f0


	//   ....[7]....
        /*00b0*/ 	.word	0x00012830


	//   ....[8]....
        /*00b4*/ 	.word	0x000128d0


	//   ....[9]....
        /*00b8*/ 	.word	0x00012920


	//   ....[10]....
        /*00bc*/ 	.word	0x00012950


	//   ....[11]....
        /*00c0*/ 	.word	0x00012a20


	//   ....[12]....
        /*00c4*/ 	.word	0x00012a60


	//   ....[13]....
        /*00c8*/ 	.word	0x00012bf0


	//   ....[14]....
        /*00cc*/ 	.word	0x00012d50


	//   ....[15]....
        /*00d0*/ 	.word	0x00012d90


	//   ....[16]....
        /*00d4*/ 	.word	0x00012e30


	//   ....[17]....
        /*00d8*/ 	.word	0x00012fb0


	//   ....[18]....
        /*00dc*/ 	.word	0x00013130


	//   ....[19]....
        /*00e0*/ 	.word	0x000132a0


	//   ....[20]....
        /*00e4*/ 	.word	0x000133e0


	//   ....[21]....
        /*00e8*/ 	.word	0x00013400


	//   ....[22]....
        /*00ec*/ 	.word	0x00013420


	//----- nvinfo : EIATTR_MAX_THREADS
	.align		4
.L_2942:
        /*00f0*/ 	.byte	0x04, 0x05
        /*00f2*/ 	.short	(.L_2944 - .L_2943)
.L_2943:
        /*00f4*/ 	.word	0x00000080
        /*00f8*/ 	.word	0x00000001
        /*00fc*/ 	.word	0x00000001


	//----- nvinfo : EIATTR_CRS_STACK_SIZE
	.align		4
.L_2944:
        /*0100*/ 	.byte	0x04, 0x1e
        /*0102*/ 	.short	(.L_2946 - .L_2945)
.L_2945:
        /*0104*/ 	.word	0x00000000
.L_2946:


//--------------------- .nv.info._ZN2at6native27unrolled_elementwise_kernelIZZZNS0_54_GLOBAL__N__d8c5977b_16_LinearAlgebra_cu_9e10b42f_321716addr_kernel_cudaERNS_14TensorIteratorERKN3c106ScalarES8_ENKUlvE_clEvENKUlvE2_clEvEUllllE0_St5arrayIPcLm4EELi4E23TrivialOffsetCalculatorILi3EjESF_ILi1EjENS0_6memory12LoadWithCastILi3EEENSI_13StoreWithCastILi1EEEEEviT_T0_T2_T3_T4_T5_ --------------------------
	.section	.nv.info._ZN2at6native27unrolled_elementwise_kernelIZZZNS0_54_GLOBAL__N__d8c5977b_16_LinearAlgebra_cu_9e10b42f_321716addr_kernel_cudaERNS_14TensorIteratorERKN3c106ScalarES8_ENKUlvE_clEvENKUlvE2_clEvEUllllE0_St5arrayIPcLm4EELi4E23TrivialOffsetCalculatorILi3EjESF_ILi1EjENS0_6memory12LoadWithCastILi3EEENSI_13StoreWithCastILi1EEEEEviT_T0_T2_T3_T4_T5_,"",@"SHT_CUDA_INFO"
	.sectionflags	@""
	.align	4


	//----- nvinfo : EIATTR_CUDA_API_VERSION
	.align		4
        /*0000*/ 	.byte	0x04, 0x37
        /*0002*/ 	.short	(.L_2948 - .L_2947)
.L_2947:
        /*0004*/ 	.word	0x00000082


	//----- nvinfo : EIATTR_SW2861232_WAR
	.align		4
.L_2948:
        /*0008*/ 	.byte	0x01, 0x35
	.zero		2


	//----- nvinfo : EIATTR_PARAM_CBANK
	.align		4
        /*000c*/ 	.byte	0x04, 0x0a
        /*000e*/ 	.short	(.L_2950 - .L_2949)
	.align		4
.L_2949:
        /*0010*/ 	.word	index@(.nv.constant0._ZN2at6native27unrolled_elementwise_kernelIZZZNS0_54_GLOBAL__N__d8c5977b_16_LinearAlgebra_cu_9e10b42f_321716addr_kernel_cudaERNS_14TensorIteratorERKN3c106ScalarES8_ENKUlvE_clEvENKUlvE2_clEvEUllllE0_St5arrayIPcLm4EELi4E23TrivialOffsetCalculatorILi3EjESF_ILi1EjENS0_6memory12LoadWithCastILi3EEENSI_13StoreWithCastILi1EEEEEviT_T0_T2_T3_T4_T5_)
        /*0014*/ 	.short	0x0160
        /*0016*/ 	.short	0x005c


	//----- nvinfo : EIATTR_CBANK_PARAM_SIZE
	.align		4
.L_2950:
        /*0018*/ 	.byte	0x03, 0x19
        /*001a*/ 	.short	0x005c


	//----- nvinfo : EIATTR_KPARAM_INFO
	.align		4
        /*001c*/ 	.byte	0x04, 0x17
        /*001e*/ 	.short	(.L_2952 - .L_2951)
.L_2951:
        /*0020*/ 	.word	0x00000000
        /*0024*/ 	.short	0x0006
        /*0026*/ 	.short	0x0054
        /*0028*/ 	.byte	0x00, 0xf0, 0x21, 0x00


	//----- nvinfo : EIATTR_KPARAM_INFO
	.align		4
.L_2952:
        /*002c*/ 	.byte	0x04, 0x17
        /*002e*/ 	.short	(.L_2954 - .L_2953)
.L_2953:
        /*0030*/ 	.word	0x00000000
        /*0034*/ 	.short	0x0005
        /*0036*/ 	.short	0x0044
        /*0038*/ 	.byte	0x00, 0xf0, 0x41, 0x00


	//----- nvinfo : EIATTR_KPARAM_INFO
	.align		4
.L_2954:
        /*003c*/ 	.byte	0x04, 0x17
        /*003e*/ 	.short	(.L_2956 - .L_2955)
.L_2955:
        /*0040*/ 	.word	0x00000000
        /*0044*/ 	.short	0x0004
        /*0046*/ 	.short	0x0041
        /*0048*/ 	.byte	0x00, 0xf0, 0x05, 0x00


	//----- nvinfo : EIATTR_KPARAM_INFO
	.align		4
.L_2956:
        /*004c*/ 	.byte	0x04, 0x17
        /*004e*/ 	.short	(.L_2958 - .L_2957)
.L_2957:
        /*0050*/ 	.word	0x00000000
        /*0054*/ 	.short	0x0003
        /*0056*/ 	.short	0x0040
        /*0058*/ 	.byte	0x00, 0xf0, 0x05, 0x00


	//----- nvinfo : EIATTR_KPARAM_INFO
	.align		4
.L_2958:
        /*005c*/ 	.byte	0x04, 0x17
        /*005e*/ 	.short	(.L_2960 - .L_2959)
.L_2959:
        /*0060*/ 	.word	0x00000000
        /*0064*/ 	.short	0x0002
        /*0066*/ 	.short	0x0020
        /*0068*/ 	.byte	0x00, 0xf0, 0x81, 0x00


	//----- nvinfo : EIATTR_KPARAM_INFO
	.align		4
.L_2960:
        /*006c*/ 	.byte	0x04, 0x17
        /*006e*/ 	.short	(.L_2962 - .L_2961)
.L_2961:
        /*0070*/ 	.word	0x00000000
        /*0074*/ 	.short	0x0001
        /*0076*/ 	.short	0x0008
        /*0078*/ 	.byte	0x00, 0xf0, 0x61, 0x00


	//----- nvinfo : EIATTR_KPARAM_INFO
	.align		4
.L_2962:
        /*007c*/ 	.byte	0x04, 0x17
        /*007e*/ 	.short	(.L_2964 - .L_2963)
.L_2963:
        /*0080*/ 	.word	0x00000000
        /*0084*/ 	.short	0x0000
        /*0086*/ 	.short	0x0000
        /*0088*/ 	.byte	0x00, 0xf0, 0x11, 0x00


	//----- nvinfo : EIATTR_MAXREG_COUNT
	.align		4
.L_2964:
        /*008c*/ 	.byte	0x03, 0x1b
        /*008e*/ 	.short	0x00ff


	//----- nvinfo : EIATTR_EXTERNS
	.align		4
        /*0090*/ 	.byte	0x04, 0x0f
        /*0092*/ 	.short	(.L_2966 - .L_2965)


	//   ....[0]....
	.align		4
.L_2965:
        /*0094*/ 	.word	index@(__assertfail)


	//----- nvinfo : EIATTR_MERCURY_ISA_VERSION
	.align		4
.L_2966:
        /*0098*/ 	.byte	0x03, 0x5f
        /*009a*/ 	.short	0x0000


	//----- nvinfo : EIATTR_SYSCALL_OFFSETS
	.align		4
        /*009c*/ 	.byte	0x04, 0x46
        /*009e*/ 	.short	(.L_2968 - .L_2967)


	//   ....[0]....
.L_2967:
        /*00a0*/ 	.word	0x00000f30


	//   ....[1]....
        /*00a4*/ 	.word	0x00001dc0


	//   ....[2]....
        /*00a8*/ 	.word	0x00002c50


	//   ....[3]....
        /*00ac*/ 	.word	0x00003b60


	//   ....[4]....
        /*00b0*/ 	.word	0x000049f0


	//   ....[5]....
        /*00b4*/ 	.word	0x00005880


	//   ....[6]....
        /*00b8*/ 	.word	0x000067b0


	//   ....[7]....
        /*00bc*/ 	.word	0x00007640


	//   ....[8]....
        /*00c0*/ 	.word	0x000084d0


	//   ....[9]....
        /*00c4*/ 	.word	0x000093e0


	//   ....[10]....
        /*00c8*/ 	.word	0x0000a280


	//   ....[11]....
        /*00cc*/ 	.word	0x0000b120


	//   ....[12]....
        /*00d0*/ 	.word	0x0000c4b0


	//   ....[13]....
        /*00d4*/ 	.word	0x0000d3a0


	//   ....[14]....
        /*00d8*/ 	.word	0x0000e250


	//   ....[15]....
        /*00dc*/ 	.word	0x0000f120


	//----- nvinfo : EIATTR_EXIT_INSTR_OFFSETS
	.align		4
.L_2968:
        /*00e0*/ 	.byte	0x04, 0x1c
        /*00e2*/ 	.short	(.L_2970 - .L_2969)


	//   ....[0]....
.L_2969:
        /*00e4*/ 	.word	0x0000e2d0


	//   ....[1]....
        /*00e8*/ 	.word	0x0000e3e0


	//   ....[2]....
        /*00ec*/ 	.word	0x0000e400


	//   ....[3]....
        /*00f0*/ 	.word	0x0000e480


	//   ....[4]....
        /*00f4*/ 	.word	0x0000e4a0


	//   ....[5]....
        /*00f8*/ 	.word	0x0000e4c0


	//   ....[6]....
        /*00fc*/ 	.word	0x0000e550


	//   ....[7]....
        /*0100*/ 	.word	0x0000e590


	//   ....[8]....
        /*0104*/ 	.word	0x0000e630


	//   ....[9]....
        /*0108*/ 	.word	0x0000e680


	//   ....[10]....
        /*010c*/ 	.word	0x0000e6b0


	//   ....[11]....
        /*0110*/ 	.word	0x0000e780


	//   ....[12]....
        /*0114*/ 	.word	0x0000e7c0


	//   ....[13]....
        /*0118*/ 	.word	0x0000e950


	//   ....[14]....
        /*011c*/ 	.word	0x0000eab0


	//   ....[15]....
        /*0120*/ 	.word	0x0000eaf0


	//   ....[16]....
        /*0124*/ 	.word	0x0000eb90


	//   ....[17]....
        /*0128*/ 	.word	0x0000ed10


	//   ....[18]....
        /*012c*/ 	.word	0x0000ee90


	//   ....[19]....
        /*0130*/ 	.word	0x0000eff0


	//   ....[20]....
        /*0134*/ 	.word	0x0000f130


	//   ....[21]....
        /*0138*/ 	.word	0x0000f150


	//   ....[22]....
        /*013c*/ 	.word	0x0000f170


	//----- nvinfo : EIATTR_MAX_THREADS
	.align		4
.L_2970:
        /*0140*/ 	.byte	0x04, 0x05
        /*0142*/ 	.short	(.L_2972 - .L_2971)
.L_2971:
        /*0144*/ 	.word	0x00000080
        /*0148*/ 	.word	0x00000001
        /*014c*/ 	.word	0x00000001


	//----- nvinfo : EIATTR_CRS_STACK_SIZE
	.align		4
.L_2972:
        /*0150*/ 	.byte	0x04, 0x1e
        /*0152*/ 	.short	(.L_2974 - .L_2973)
.L_2973:
        /*0154*/ 	.word	0x00000000
.L_2974:


//--------------------- .nv.info._ZN2at6native18elementwise_kernelILi128ELi2EZNS0_22gpu_kernel_impl_nocastIZZZNS0_54_GLOBAL__N__d8c5977b_16_LinearAlgebra_cu_9e10b42f_321716addr_kernel_cudaERNS_14TensorIteratorERKN3c106ScalarES9_ENKUlvE_clEvENKUlvE2_clEvEUllllE0_EEvRNS_18TensorIteratorBaseERKT_EUliE_EEviT1_ --------------------------
	.section	.nv.info._ZN2at6native18elementwise_kernelILi128ELi2EZNS0_22gpu_kernel_impl_nocastIZZZNS0_54_GLOBAL__N__d8c5977b_16_LinearAlgebra_cu_9e10b42f_321716addr_kernel_cudaERNS_14TensorIteratorERKN3c106ScalarES9_ENKUlvE_clEvENKUlvE2_clEvEUllllE0_EEvRNS_18TensorIteratorBaseERKT_EUliE_EEviT1_,"",@"SHT_CUDA_INFO"
	.sectionflags	@""
	.align	4


	//----- nvinfo : EIATTR_CUDA_API_VERSION
	.align		4
        /*0000*/ 	.byte	0x04, 0x37
        /*0002*/ 	.short	(.L_2976 - .L_2975)
.L_2975:
        /*0004*/ 	.word	0x00000082


	//----- nvinfo : EIATTR_SW2861232_WAR
	.align		4
.L_2976:
        /*0008*/ 	.byte	0x01, 0x35
	.zero		2


	//----- nvinfo : EIATTR_PARAM_CBANK
	.align		4
        /*000c*/ 	.byte	0x04, 0x0a
        /*000e*/ 	.short	(.L_2978 - .L_2977)
	.align		4
.L_2977:
        /*0010*/ 	.word	index@(.nv.constant0._ZN2at6native18elementwise_kernelILi128ELi2EZNS0_22gpu_kernel_impl_nocastIZZZNS0_54_GLOBAL__N__d8c5977b_16_LinearAlgebra_cu_9e10b42f_321716addr_kernel_cudaERNS_14TensorIteratorERKN3c106ScalarES9_ENKUlvE_clEvENKUlvE2_clEvEUllllE0_EEvRNS_18TensorIteratorBaseERKT_EUliE_EEviT1_)
        /*0014*/ 	.short	0x0160
        /*0016*/ 	.short	0x0308


	//----- nvinfo : EIATTR_CBANK_PARAM_SIZE
	.align		4
.L_2978:
        /*0018*/ 	.byte	0x03, 0x19
        /*001a*/ 	.short	0x0308


	//----- nvinfo : EIATTR_KPARAM_INFO
	.align		4
        /*001c*/ 	.byte	0x04, 0x17
        /*001e*/ 	.short	(.L_2980 - .L_2979)
.L_2979:
        /*0020*/ 	.word	0x00000000
        /*0024*/ 	.short	0x0001
        /*0026*/ 	.short	0x0008
        /*0028*/ 	.byte	0x00, 0xf0, 0x01, 0x0c


	//----- nvinfo : EIATTR_KPARAM_INFO
	.align		4
.L_2980:
        /*002c*/ 	.byte	0x04, 0x17
        /*002e*/ 	.short	(.L_2982 - .L_2981)
.L_2981:
        /*0030*/ 	.word	0x00000000
        /*0034*/ 	.short	0x0000
        /*0036*/ 	.short	0x0000
        /*0038*/ 	.byte	0x00, 0xf0, 0x11, 0x00


	//----- nvinfo : EIATTR_MAXREG_COUNT
	.align		4
.L_2982:
        /*003c*/ 	.byte	0x03, 0x1b
        /*003e*/ 	.short	0x0080


	//----- nvinfo : EIATTR_MERCURY_ISA_VERSION
	.align		4
        /*0040*/ 	.byte	0x03, 0x5f
        /*0042*/ 	.short	0x0000


	//----- nvinfo : EIATTR_EXIT_INSTR_OFFSETS
	.align		4
        /*0044*/ 	.byte	0x04, 0x1c
        /*0046*/ 	.short	(.L_2984 - .L_2983)


	//   ....[0]....
.L_2983:
        /*0048*/ 	.word	0x000013a0


	//   ....[1]....
        /*004c*/ 	.word	0x000026a0


	//----- nvinfo : EIATTR_MAX_THREADS
	.align		4
.L_2984:
        /*0050*/ 	.byte	0x04, 0x05
        /*0052*/ 	.short	(.L_2986 - .L_2985)
.L_2985:
        /*0054*/ 	.word	0x00000080
        /*0058*/ 	.word	0x00000001
        /*005c*/ 	.word	0x00000001


	//----- nvinfo : EIATTR_CRS_STACK_SIZE
	.align		4
.L_2986:
        /*0060*/ 	.byte	0x04, 0x1e
        /*0062*/ 	.short	(.L_2988 - .L_2987)
.L_2987:
        /*0064*/ 	.word	0x00000000
.L_2988:


//--------------------- .nv.info._ZN2at6native27unrolled_elementwise_kernelIZZZNS0_54_GLOBAL__N__d8c5977b_16_LinearAlgebra_cu_9e10b42f_321716addr_kernel_cudaERNS_14TensorIteratorERKN3c106ScalarES8_ENKUlvE_clEvENKUlvE2_clEvEUllllE0_St5arrayIPcLm4EELi4E23TrivialOffsetCalculatorILi3EjESF_ILi1EjENS0_6memory15LoadWithoutCastENSI_16StoreWithoutCastEEEviT_T0_T2_T3_T4_T5_ --------------------------
	.section	.nv.info._ZN2at6native27unrolled_elementwise_kernelIZZZNS0_54_GLOBAL__N__d8c5977b_16_LinearAlgebra_cu_9e10b42f_321716addr_kernel_cudaERNS_14TensorIteratorERKN3c106ScalarES8_ENKUlvE_clEvENKUlvE2_clEvEUllllE0_St5arrayIPcLm4EELi4E23TrivialOffsetCalculatorILi3EjESF_ILi1EjENS0_6memory15LoadWithoutCastENSI_16StoreWithoutCastEEEviT_T0_T2_T3_T4_T5_,"",@"SHT_CUDA_INFO"
	.sectionflags	@""
	.align	4


	//----- nvinfo : EIATTR_CUDA_API_VERSION
	.align		4
        /*0000*/ 	.byte	0x04, 0x37
        /*0002*/ 	.short	(.L_2990 - .L_2989)
.L_2989:
        /*0004*/ 	.word	0x00000082


	//----- nvinfo : EIATTR_SW2861232_WAR
	.align		4
.L_2990:
        /*0008*/ 	.byte	0x01, 0x35
	.zero		2


	//----- nvinfo : EIATTR_PARAM_CBANK
	.align		4
        /*000c*/ 	.byte	0x04, 0x0a
        /*000e*/ 	.short	(.L_2992 - .L_2991)
	.align		4
.L_2991:
        /*0010*/ 	.word	index@(.nv.constant0._ZN2at6native27unrolled_elementwise_kernelIZZZNS0_54_GLOBAL__N__d8c5977b_16_LinearAlgebra_cu_9e10b42f_321716addr_kernel_cudaERNS_14TensorIteratorERKN3c106ScalarES8_ENKUlvE_clEvENKUlvE2_clEvEUllllE0_St5arrayIPcLm4EELi4E23TrivialOffsetCalculatorILi3EjESF_ILi1EjENS0_6memory15LoadWithoutCastENSI_16StoreWithoutCastEEEviT_T0_T2_T3_T4_T5_)
        /*0014*/ 	.short	0x0160
        /*0016*/ 	.short	0x0044


	//----- nvinfo : EIATTR_CBANK_PARAM_SIZE
	.align		4
.L_2992:
        /*0018*/ 	.byte	0x03, 0x19
        /*001a*/ 	.short	0x0044


	//----- nvinfo : EIATTR_KPARAM_INFO
	.align		4
        /*001c*/ 	.byte	0x04, 0x17
        /*001e*/ 	.short	(.L_2994 - .L_2993)
.L_2993:
        /*0020*/ 	.word	0x00000000
        /*0024*/ 	.short	0x0006
        /*0026*/ 	.short	0x0043
        /*0028*/ 	.byte	0x00, 0xf0, 0x05, 0x00


	//----- nvinfo : EIATTR_KPARAM_INFO
	.align		4
.L_2994:
        /*002c*/ 	.byte	0x04, 0x17
        /*002e*/ 	.short	(.L_2996 - .L_2995)
.L_2995:
        /*0030*/ 	.word	0x00000000
        /*0034*/ 	.short	0x0005
        /*0036*/ 	.short	0x0042
        /*0038*/ 	.byte	0x00, 0xf0, 0x05, 0x00


	//----- nvinfo : EIATTR_KPARAM_INFO
	.align		4
.L_2996:
        /*003c*/ 	.byte	0x04, 0x17
        /*003e*/ 	.short	(.L_2998 - .L_2997)
.L_2997:
        /*0040*/ 	.word	0x00000000
        /*0044*/ 	.short	0x0004
        /*0046*/ 	.short	0x0041
        /*0048*/ 	.byte	0x00, 0xf0, 0x05, 0x00


	//----- nvinfo : EIATTR_KPARAM_INFO
	.align		4
.L_2998:
        /*004c*/ 	.byte	0x04, 0x17
        /*004e*/ 	.short	(.L_3000 - .L_2999)
.L_2999:
        /*0050*/ 	.word	0x00000000
        /*0054*/ 	.short	0x0003
        /*0056*/ 	.short	0x0040
        /*0058*/ 	.byte	0x00, 0xf0, 0x05, 0x00


	//----- nvinfo : EIATTR_KPARAM_INFO
	.align		4
.L_3000:
        /*005c*/ 	.byte	0x04, 0x17
        /*005e*/ 	.short	(.L_3002 - .L_3001)
.L_3001:
        /*0060*/ 	.word	0x00000000
        /*0064*/ 	.short	0x0002
        /*0066*/ 	.short	0x0020
        /*0068*/ 	.byte	0x00, 0xf0, 0x81, 0x00


	//----- nvinfo : EIATTR_KPARAM_INFO
	.align		4
.L_3002:
        /*006c*/ 	.byte	0x04, 0x17
        /*006e*/ 	.short	(.L_3004 - .L_3003)
.L_3003:
        /*0070*/ 	.word	0x00000000
        /*0074*/ 	.short	0x0001
        /*0076*/ 	.short	0x0008
        /*0078*/ 	.byte	0x00, 0xf0, 0x61, 0x00


	//----- nvinfo : EIATTR_KPARAM_INFO
	.align		4
.L_3004:
        /*007c*/ 	.byte	0x04, 0x17
        /*007e*/ 	.short	(.L_3006 - .L_3005)
.L_3005:
        /*0080*/ 	.word	0x00000000
        /*0084*/ 	.short	0x0000
        /*0086*/ 	.short	0x0000
        /*0088*/ 	.byte	0x00, 0xf0, 0x11, 0x00


	//----- nvinfo : EIATTR_MAXREG_COUNT
	.align		4
.L_3006:
        /*008c*/ 	.byte	0x03, 0x1b
        /*008e*/ 	.short	0x00ff


	//----- nvinfo : EIATTR_MERCURY_ISA_VERSION
	.align		4
        /*0090*/ 	.byte	0x03, 0x5f
        /*0092*/ 	.short	0x0000


	//----- nvinfo : EIATTR_EXIT_INSTR_OFFSETS
	.align		4
        /*0094*/ 	.byte	0x04, 0x1c
        /*0096*/ 	.short	(.L_3008 - .L_3007)


	//   ....[0]....
.L_3007:
        /*0098*/ 	.word	0x00000800


	//   ....[1]....
        /*009c*/ 	.word	0x00000860


	//----- nvinfo : EIATTR_MAX_THREADS
	.align		4
.L_3008:
        /*00a0*/ 	.byte	0x04, 0x05
        /*00a2*/ 	.short	(.L_3010 - .L_3009)
.L_3009:
        /*00a4*/ 	.word	0x00000080
        /*00a8*/ 	.word	0x00000001
        /*00ac*/ 	.word	0x00000001


	//----- nvinfo : EIATTR_CRS_STACK_SIZE
	.align		4
.L_3010:
        /*00b0*/ 	.byte	0x04, 0x1e
        /*00b2*/ 	.short	(.L_3012 - .L_3011)
.L_3011:
        /*00b4*/ 	.word	0x00000000
.L_3012:


//--------------------- .nv.info._ZN2at6native29vectorized_elementwise_kernelILi2EZZZNS0_54_GLOBAL__N__d8c5977b_16_LinearAlgebra_cu_9e10b42f_321716addr_kernel_cudaERNS_14TensorIteratorERKN3c106ScalarES8_ENKUlvE_clEvENKUlvE2_clEvEUllllE0_St5arrayIPcLm4EEEEviT0_T1_ --------------------------
	.section	.nv.info._ZN2at6native29vectorized_elementwise_kernelILi2EZZZNS0_54_GLOBAL__N__d8c5977b_16_LinearAlgebra_cu_9e10b42f_321716addr_kernel_cudaERNS_14TensorIteratorERKN3c106ScalarES8_ENKUlvE_clEvENKUlvE2_clEvEUllllE0_St5arrayIPcLm4EEEEviT0_T1_,"",@"SHT_CUDA_INFO"
	.sectionflags	@""
	.align	4


	//----- nvinfo : EIATTR_CUDA_API_VERSION
	.align		4
        /*0000*/ 	.byte	0x04, 0x37
        /*0002*/ 	.short	(.L_3014 - .L_3013)
.L_3013:
        /*0004*/ 	.word	0x00000082


	//----- nvinfo : EIATTR_SW2861232_WAR
	.align		4
.L_3014:
        /*0008*/ 	.byte	0x01, 0x35
	.zero		2


	//----- nvinfo : EIATTR_PARAM_CBANK
	.align		4
        /*000c*/ 	.byte	0x04, 0x0a
        /*000e*/ 	.short	(.L_3016 - .L_3015)
	.align		4
.L_3015:
        /*0010*/ 	.word	index@(.nv.constant0._ZN2at6native29vectorized_elementwise_kernelILi2EZZZNS0_54_GLOBAL__N__d8c5977b_16_LinearAlgebra_cu_9e10b42f_321716addr_kernel_cudaERNS_14TensorIteratorERKN3c106ScalarES8_ENKUlvE_clEvENKUlvE2_clEvEUllllE0_St5arrayIPcLm4EEEEviT0_T1_)
        /*0014*/ 	.short	0x0160
        /*0016*/ 	.short	0x0040


	//----- nvinfo : EIATTR_CBANK_PARAM_SIZE
	.align		4
.L_3016:
        /*0018*/ 	.byte	0x03, 0x19
        /*001a*/ 	.short	0x0040


	//----- nvinfo : EIATTR_KPARAM_INFO
	.align		4
        /*001c*/ 	.byte	0x04, 0x17
        /*001e*/ 	.short	(.L_3018 - .L_3017)
.L_3017:
        /*0020*/ 	.word	0x00000000
        /*0024*/ 	.short	0x0002
        /*0026*/ 	.short	0x0020
        /*0028*/ 	.byte	0x00, 0xf0, 0x81, 0x00


	//----- nvinfo : EIATTR_KPARAM_INFO
	.align		4
.L_3018:
        /*002c*/ 	.byte	0x04, 0x17
        /*002e*/ 	.short	(.L_3020 - .L_3019)
.L_3019:
        /*0030*/ 	.word	0x00000000
        /*0034*/ 	.short	0x0001
        /*0036*/ 	.short	0x0008
        /*0038*/ 	.byte	0x00, 0xf0, 0x61, 0x00


	//----- nvinfo : EIATTR_KPARAM_INFO
	.align		4
.L_3020:
        /*003c*/ 	.byte	0x04, 0x17
        /*003e*/ 	.short	(.L_3022 - .L_3021)
.L_3021:
        /*0040*/ 	.word	0x00000000
        /*0044*/ 	.short	0x0000
        /*0046*/ 	.short	0x0000
        /*0048*/ 	.byte	0x00, 0xf0, 0x11, 0x00


	//----- nvinfo : EIATTR_MAXREG_COUNT
	.align		4
.L_3022:
        /*004c*/ 	.byte	0x03, 0x1b
        /*004e*/ 	.short	0x00ff


	//----- nvinfo : EIATTR_MERCURY_ISA_VERSION
	.align		4
        /*0050*/ 	.byte	0x03, 0x5f
        /*0052*/ 	.short	0x0000


	//----- nvinfo : EIATTR_EXIT_INSTR_OFFSETS
	.align		4
        /*0054*/ 	.byte	0x04, 0x1c
        /*0056*/ 	.short	(.L_3024 - .L_3023)


	//   ....[0]....
.L_3023:
        /*0058*/ 	.word	0x00000860


	//   ....[1]....
        /*005c*/ 	.word	0x000018b0


	//   ....[2]....
        /*0060*/ 	.word	0x00001910


	//----- nvinfo : EIATTR_MAX_THREADS
	.align		4
.L_3024:
        /*0064*/ 	.byte	0x04, 0x05
        /*0066*/ 	.short	(.L_3026 - .L_3025)
.L_3025:
        /*0068*/ 	.word	0x00000080
        /*006c*/ 	.word	0x00000001
        /*0070*/ 	.word	0x00000001


	//----- nvinfo : EIATTR_CRS_STACK_SIZE
	.align		4
.L_3026:
        /*0074*/ 	.byte	0x04, 0x1e
        /*0076*/ 	.short	(.L_3028 - .L_3027)
.L_3027:
        /*0078*/ 	.word	0x00000000
.L_3028:


//--------------------- .nv.info._ZN2at6native29vectorized_elementwise_kernelILi4EZZZNS0_54_GLOBAL__N__d8c5977b_16_LinearAlgebra_cu_9e10b42f_321716addr_kernel_cudaERNS_14TensorIteratorERKN3c106ScalarES8_ENKUlvE_clEvENKUlvE2_clEvEUllllE0_St5arrayIPcLm4EEEEviT0_T1_ --------------------------
	.section	.nv.info._ZN2at6native29vectorized_elementwise_kernelILi4EZZZNS0_54_GLOBAL__N__d8c5977b_16_LinearAlgebra_cu_9e10b42f_321716addr_kernel_cudaERNS_14TensorIteratorERKN3c106ScalarES8_ENKUlvE_clEvENKUlvE2_clEvEUllllE0_St5arrayIPcLm4EEEEviT0_T1_,"",@"SHT_CUDA_INFO"
	.sectionflags	@""
	.align	4


	//----- nvinfo : EIATTR_CUDA_API_VERSION
	.align		4
        /*0000*/ 	.byte	0x04, 0x37
        /*0002*/ 	.short	(.L_3030 - .L_3029)
.L_3029:
        /*0004*/ 	.word	0x00000082


	//----- nvinfo : EIATTR_SW2861232_WAR
	.align		4
.L_3030:
        /*0008*/ 	.byte	0x01, 0x35
	.zero		2


	//----- nvinfo : EIATTR_PARAM_CBANK
	.align		4
        /*000c*/ 	.byte	0x04, 0x0a
        /*000e*/ 	.short	(.L_3032 - .L_3031)
	.align		4
.L_3031:
        /*0010*/ 	.word	index@(.nv.constant0._ZN2at6native29vectorized_elementwise_kernelILi4EZZZNS0_54_GLOBAL__N__d8c5977b_16_LinearAlgebra_cu_9e10b42f_321716addr_kernel_cudaERNS_14TensorIteratorERKN3c106ScalarES8_ENKUlvE_clEvENKUlvE2_clEvEUllllE0_St5arrayIPcLm4EEEEviT0_T1_)
        /*0014*/ 	.short	0x0160
        /*0016*/ 	.short	0x0040


	//----- nvinfo : EIATTR_CBANK_PARAM_SIZE
	.align		4
.L_3032:
        /*0018*/ 	.byte	0x03, 0x19
        /*001a*/ 	.short	0x0040


	//----- nvinfo : EIATTR_KPARAM_INFO
	.align		4
        /*001c*/ 	.byte	0x04, 0x17
        /*001e*/ 	.short	(.L_3034 - .L_3033)
.L_3033:
        /*0020*/ 	.word	0x00000000
        /*0024*/ 	.short	0x0002
        /*0026*/ 	.short	0x0020
        /*0028*/ 	.byte	0x00, 0xf0, 0x81, 0x00


	//----- nvinfo : EIATTR_KPARAM_INFO
	.align		4
.L_3034:
        /*002c*/ 	.byte	0x04, 0x17
        /*002e*/ 	.short	(.L_3036 - .L_3035)
.L_3035:
        /*0030*/ 	.word	0x00000000
        /*0034*/ 	.short	0x0001
        /*0036*/ 	.short	0x0008
        /*0038*/ 	.byte	0x00, 0xf0, 0x61, 0x00


	//----- nvinfo : EIATTR_KPARAM_INFO
	.align		4
.L_3036:
        /*003c*/ 	.byte	0x04, 0x17
        /*003e*/ 	.short	(.L_3038 - .L_3037)
.L_3037:
        /*0040*/ 	.word	0x00000000
        /*0044*/ 	.short	0x0000
        /*0046*/ 	.short	0x0000
        /*0048*/ 	.byte	0x00, 0xf0, 0x11, 0x00


	//----- nvinfo : EIATTR_MAXREG_COUNT
	.align		4
.L_3038:
        /*004c*/ 	.byte	0x03, 0x1b
        /*004e*/ 	.short	0x00ff


	//----- nvinfo : EIATTR_MERCURY_ISA_VERSION
	.align		4
        /*0050*/ 	.byte	0x03, 0x5f
        /*0052*/ 	.short	0x0000


	//----- nvinfo : EIATTR_EXIT_INSTR_OFFSETS
	.align		4
        /*0054*/ 	.byte	0x04, 0x1c
        /*0056*/ 	.short	(.L_3040 - .L_3039)


	//   ....[0]....
.L_3039:
        /*0058*/ 	.word	0x00000860


	//   ....[1]....
        /*005c*/ 	.word	0x000018b0


	//   ....[2]....
        /*0060*/ 	.word	0x00001910


	//----- nvinfo : EIATTR_MAX_THREADS
	.align		4
.L_3040:
        /*0064*/ 	.byte	0x04, 0x05
        /*0066*/ 	.short	(.L_3042 - .L_3041)
.L_3041:
        /*0068*/ 	.word	0x00000080
        /*006c*/ 	.word	0x00000001
        /*0070*/ 	.word	0x00000001


	//----- nvinfo : EIATTR_CRS_STACK_SIZE
	.align		4
.L_3042:
        /*0074*/ 	.byte	0x04, 0x1e
        /*0076*/ 	.short	(.L_3044 - .L_3043)
.L_3043:
        /*0078*/ 	.word	0x00000000
.L_3044:


//--------------------- .nv.info._ZN2at6native29vectorized_elementwise_kernelILi8EZZZNS0_54_GLOBAL__N__d8c5977b_16_LinearAlgebra_cu_9e10b42f_321716addr_kernel_cudaERNS_14TensorIteratorERKN3c106ScalarES8_ENKUlvE_clEvENKUlvE2_clEvEUllllE0_St5arrayIPcLm4EEEEviT0_T1_ --------------------------
	.section	.nv.info._ZN2at6native29vectorized_elementwise_kernelILi8EZZZNS0_54_GLOBAL__N__d8c5977b_16_LinearAlgebra_cu_9e10b42f_321716addr_kernel_cudaERNS_14TensorIteratorERKN3c106ScalarES8_ENKUlvE_clEvENKUlvE2_clEvEUllllE0_St5arrayIPcLm4EEEEviT0_T1_,"",@"SHT_CUDA_INFO"
	.sectionflags	@""
	.align	4


	//----- nvinfo : EIATTR_CUDA_API_VERSION
	.align		4
        /*0000*/ 	.byte	0x04, 0x37
        /*0002*/ 	.short	(.L_3046 - .L_3045)
.L_3045:
        /*0004*/ 	.word	0x00000082


	//----- nvinfo : EIATTR_SW2861232_WAR
	.align		4
.L_3046:
        /*0008*/ 	.byte	0x01, 0x35
	.zero		2


	//----- nvinfo : EIATTR_PARAM_CBANK
	.align		4
        /*000c*/ 	.byte	0x04, 0x0a
        /*000e*/ 	.short	(.L_3048 - .L_3047)
	.align		4
.L_3047:
        /*0010*/ 	.word	index@(.nv.constant0._ZN2at6native29vectorized_elementwise_kernelILi8EZZZNS0_54_GLOBAL__N__d8c5977b_16_LinearAlgebra_cu_9e10b42f_321716addr_kernel_cudaERNS_14TensorIteratorERKN3c106ScalarES8_ENKUlvE_clEvENKUlvE2_clEvEUllllE0_St5arrayIPcLm4EEEEviT0_T1_)
        /*0014*/ 	.short	0x0160
        /*0016*/ 	.short	0x0040


	//----- nvinfo : EIATTR_CBANK_PARAM_SIZE
	.align		4
.L_3048:
        /*0018*/ 	.byte	0x03, 0x19
        /*001a*/ 	.short	0x0040


	//----- nvinfo : EIATTR_KPARAM_INFO
	.align		4
        /*001c*/ 	.byte	0x04, 0x17
        /*001e*/ 	.short	(.L_3050 - .L_3049)
.L_3049:
        /*0020*/ 	.word	0x00000000
        /*0024*/ 	.short	0x0002
        /*0026*/ 	.short	0x0020
        /*0028*/ 	.byte	0x00, 0xf0, 0x81, 0x00


	//----- nvinfo : EIATTR_KPARAM_INFO
	.align		4
.L_3050:
        /*002c*/ 	.byte	0x04, 0x17
        /*002e*/ 	.short	(.L_3052 - .L_3051)
.L_3051:
        /*0030*/ 	.word	0x00000000
        /*0034*/ 	.short	0x0001
        /*0036*/ 	.short	0x0008
        /*0038*/ 	.byte	0x00, 0xf0, 0x61, 0x00


	//----- nvinfo : EIATTR_KPARAM_INFO
	.align		4
.L_3052:
        /*003c*/ 	.byte	0x04, 0x17
        /*003e*/ 	.short	(.L_3054 - .L_3053)
.L_3053:
        /*0040*/ 	.word	0x00000000
        /*0044*/ 	.short	0x0000
        /*0046*/ 	.short	0x0000
        /*0048*/ 	.byte	0x00, 0xf0, 0x11, 0x00


	//----- nvinfo : EIATTR_MAXREG_COUNT
	.align		4
.L_3054:
        /*004c*/ 	.byte	0x03, 0x1b
        /*004e*/ 	.short	0x00ff


	//----- nvinfo : EIATTR_MERCURY_ISA_VERSION
	.align		4
        /*0050*/ 	.byte	0x03, 0x5f
        /*0052*/ 	.short	0x0000


	//----- nvinfo : EIATTR_EXIT_INSTR_OFFSETS
	.align		4
        /*0054*/ 	.byte	0x04, 0x1c
        /*0056*/ 	.short	(.L_3056 - .L_3055)


	//   ....[0]....
.L_3055:
        /*0058*/ 	.word	0x00000010


	//----- nvinfo : EIATTR_MAX_THREADS
	.align		4
.L_3056:
        /*005c*/ 	.byte	0x04, 0x05
        /*005e*/ 	.short	(.L_3058 - .L_3057)
.L_3057:
        /*0060*/ 	.word	0x00000080
        /*0064*/ 	.word	0x00000001
        /*0068*/ 	.word	0x00000001
.L_3058:


//--------------------- .nv.info._ZN2at6native18elementwise_kernelILi128ELi4EZNS0_15gpu_kernel_implIZZZNS0_54_GLOBAL__N__d8c5977b_16_LinearAlgebra_cu_9e10b42f_321716addr_kernel_cudaERNS_14TensorIteratorERKN3c106ScalarES9_ENKUlvE_clEvENKUlvE2_clEvEUllllE_EEvRNS_18TensorIteratorBaseERKT_EUliE_EEviT1_ --------------------------
	.section	.nv.info._ZN2at6native18elementwise_kernelILi128ELi4EZNS0_15gpu_kernel_implIZZZNS0_54_GLOBAL__N__d8c5977b_16_LinearAlgebra_cu_9e10b42f_321716addr_kernel_cudaERNS_14TensorIteratorERKN3c106ScalarES9_ENKUlvE_clEvENKUlvE2_clEvEUllllE_EEvRNS_18TensorIteratorBaseERKT_EUliE_EEviT1_,"",@"SHT_CUDA_INFO"
	.sectionflags	@""
	.align	4


	//----- nvinfo : EIATTR_CUDA_API_VERSION
	.align		4
        /*0000*/ 	.byte	0x04, 0x37
        /*0002*/ 	.short	(.L_3060 - .L_3059)
.L_3059:
        /*0004*/ 	.word	0x00000082


	//----- nvinfo : EIATTR_SW2861232_WAR
	.align		4
.L_3060:
        /*0008*/ 	.byte	0x01, 0x35
	.zero		2


	//----- nvinfo : EIATTR_PARAM_CBANK
	.align		4
        /*000c*/ 	.byte	0x04, 0x0a
        /*000e*/ 	.short	(.L_3062 - .L_3061)
	.align		4
.L_3061:
        /*0010*/ 	.word	index@(.nv.constant0._ZN2at6native18elementwise_kernelILi128ELi4EZNS0_15gpu_kernel_implIZZZNS0_54_GLOBAL__N__d8c5977b_16_LinearAlgebra_cu_9e10b42f_321716addr_kernel_cudaERNS_14TensorIteratorERKN3c106ScalarES9_ENKUlvE_clEvENKUlvE2_clEvEUllllE_EEvRNS_18TensorIteratorBaseERKT_EUliE_EEviT1_)
        /*0014*/ 	.short	0x0160
        /*0016*/ 	.short	0x0308


	//----- nvinfo : EIATTR_CBANK_PARAM_SIZE
	.align		4
.L_3062:
        /*0018*/ 	.byte	0x03, 0x19
        /*001a*/ 	.short	0x0308


	//----- nvinfo : EIATTR_KPARAM_INFO
	.align		4
        /*001c*/ 	.byte	0x04, 0x17
        /*001e*/ 	.short	(.L_3064 - .L_3063)
.L_3063:
        /*0020*/ 	.word	0x00000000
        /*0024*/ 	.short	0x0001
        /*0026*/ 	.short	0x0008
        /*0028*/ 	.byte	0x00, 0xf0, 0x01, 0x0c


	//----- nvinfo : EIATTR_KPARAM_INFO
	.align		4
.L_3064:
        /*002c*/ 	.byte	0x04, 0x17
        /*002e*/ 	.short	(.L_3066 - .L_3065)
.L_3065:
        /*0030*/ 	.word	0x00000000
        /*0034*/ 	.short	0x0000
        /*0036*/ 	.short	0x0000
        /*0038*/ 	.byte	0x00, 0xf0, 0x11, 0x00


	//----- nvinfo : EIATTR_MAXREG_COUNT
	.align		4
.L_3066:
        /*003c*/ 	.byte	0x03, 0x1b
        /*003e*/ 	.short	0x0080


	//----- nvinfo : EIATTR_EXTERNS
	.align		4
        /*0040*/ 	.byte	0x04, 0x0f
        /*0042*/ 	.short	(.L_3068 - .L_3067)


	//   ....[0]....
	.align		4
.L_3067:
        /*0044*/ 	.word	index@(__assertfail)


	//----- nvinfo : EIATTR_MERCURY_ISA_VERSION
	.align		4
.L_3068:
        /*0048*/ 	.byte	0x03, 0x5f
        /*004a*/ 	.short	0x0000


	//----- nvinfo : EIATTR_SYSCALL_OFFSETS
	.align		4
        /*004c*/ 	.byte	0x04, 0x46
        /*004e*/ 	.short	(.L_3070 - .L_3069)


	//   ....[0]....
.L_3069:
        /*0050*/ 	.word	0x00001220


	//   ....[1]....
        /*0054*/ 	.word	0x00002050


	//   ....[2]....
        /*0058*/ 	.word	0x00002ee0


	//   ....[3]....
        /*005c*/ 	.word	0x00003e00


	//   ....[4]....
        /*0060*/ 	.word	0x00005060


	//   ....[5]....
        /*0064*/ 	.word	0x00005e90


	//   ....[6]....
        /*0068*/ 	.word	0x00006d20


	//   ....[7]....
        /*006c*/ 	.word	0x00007c40


	//   ....[8]....
        /*0070*/ 	.word	0x00008e70


	//   ....[9]....
        /*0074*/ 	.word	0x00009ca0


	//   ....[10]....
        /*0078*/ 	.word	0x0000ab30


	//   ....[11]....
        /*007c*/ 	.word	0x0000ba50


	//   ....[12]....
        /*0080*/ 	.word	0x0000cc90


	//   ....[13]....
        /*0084*/ 	.word	0x0000dac0


	//   ....[14]....
        /*0088*/ 	.word	0x0000e950


	//   ....[15]....
        /*008c*/ 	.word	0x0000f870


	//----- nvinfo : EIATTR_EXIT_INSTR_OFFSETS
	.align		4
.L_3070:
        /*0090*/ 	.byte	0x04, 0x1c
        /*0092*/ 	.short	(.L_3072 - .L_3071)


	//   ....[0]....
.L_3071:
        /*0094*/ 	.word	0x0000bad0


	//   ....[1]....
        /*0098*/ 	.word	0x0000eb30


	//   ....[2]....
        /*009c*/ 	.word	0x0000eb50


	//   ....[3]....
        /*00a0*/ 	.word	0x0000ebd0


	//   ....[4]....
        /*00a4*/ 	.word	0x0000ebf0


	//   ....[5]....
        /*00a8*/ 	.word	0x0000ec10


	//   ....[6]....
        /*00ac*/ 	.word	0x0000eca0


	//   ....[7]....
        /*00b0*/ 	.word	0x0000ece0


	//   ....[8]....
        /*00b4*/ 	.word	0x0000ed80


	//   ....[9]....
        /*00b8*/ 	.word	0x0000edd0


	//   ....[10]....
        /*00bc*/ 	.word	0x0000ee00


	//   ....[11]....
        /*00c0*/ 	.word	0x0000eed0


	//   ....[12]....
        /*00c4*/ 	.word	0x0000ef10


	//   ....[13]....
        /*00c8*/ 	.word	0x0000f0a0


	//   ....[14]....
        /*00cc*/ 	.word	0x0000f200


	//   ....[15]....
        /*00d0*/ 	.word	0x0000f240


	//   ....[16]....
        /*00d4*/ 	.word	0x0000f2e0


	//   ....[17]....
        /*00d8*/ 	.word	0x0000f460


	//   ....[18]....
        /*00dc*/ 	.word	0x0000f5e0


	//   ....[19]....
        /*00e0*/ 	.word	0x0000f740


	//   ....[20]....
        /*00e4*/ 	.word	0x0000f880


	//   ....[21]....
        /*00e8*/ 	.word	0x0000f8a0


	//   ....[22]....
        /*00ec*/ 	.word	0x0000f8c0


	//----- nvinfo : EIATTR_MAX_THREADS
	.align		4
.L_3072:
        /*00f0*/ 	.byte	0x04, 0x05
        /*00f2*/ 	.short	(.L_3074 - .L_3073)
.L_3073:
        /*00f4*/ 	.word	0x00000080
        /*00f8*/ 	.word	0x00000001
        /*00fc*/ 	.word	0x00000001


	//----- nvinfo : EIATTR_CRS_STACK_SIZE
	.align		4
.L_3074:
        /*0100*/ 	.byte	0x04, 0x1e
        /*0102*/ 	.short	(.L_3076 - .L_3075)
.L_3075:
        /*0104*/ 	.word	0x00000000
.L_3076:


//--------------------- .nv.info._ZN2at6native27unrolled_elementwise_kernelIZZZNS0_54_GLOBAL__N__d8c5977b_16_LinearAlgebra_cu_9e10b42f_321716addr_kernel_cudaERNS_14TensorIteratorERKN3c106ScalarES8_ENKUlvE_clEvENKUlvE2_clEvEUllllE_St5arrayIPcLm4EELi4E23TrivialOffsetCalculatorILi3EjESF_ILi1EjENS0_6memory12LoadWithCastILi3EEENSI_13StoreWithCastILi1EEEEEviT_T0_T2_T3_T4_T5_ --------------------------
	.section	.nv.info._ZN2at6native27unrolled_elementwise_kernelIZZZNS0_54_GLOBAL__N__d8c5977b_16_LinearAlgebra_cu_9e10b42f_321716addr_kernel_cudaERNS_14TensorIteratorERKN3c106ScalarES8_ENKUlvE_clEvENKUlvE2_clEvEUllllE_St5arrayIPcLm4EELi4E23TrivialOffsetCalculatorILi3EjESF_ILi1EjENS0_6memory12LoadWithCastILi3EEENSI_13StoreWithCastILi1EEEEEviT_T0_T2_T3_T4_T5_,"",@"SHT_CUDA_INFO"
	.sectionflags	@""
	.align	4


	//----- nvinfo : EIATTR_CUDA_API_VERSION
	.align		4
        /*0000*/ 	.byte	0x04, 0x37
        /*0002*/ 	.short	(.L_3078 - .L_3077)
.L_3077:
        /*0004*/ 	.word	0x00000082


	//----- nvinfo : EIATTR_SW2861232_WAR
	.align		4
.L_3078:
        /*0008*/ 	.byte	0x01, 0x35
	.zero		2


	//----- nvinfo : EIATTR_PARAM_CBANK
	.align		4
        /*000c*/ 	.byte	0x04, 0x0a
        /*000e*/ 	.short	(.L_3080 - .L_3079)
	.align		4
.L_3079:
        /*0010*/ 	.word	index@(.nv.constant0._ZN2at6native27unrolled_elementwise_kernelIZZZNS0_54_GLOBAL__N__d8c5977b_16_LinearAlgebra_cu_9e10b42f_321716addr_kernel_cudaERNS_14TensorIteratorERKN3c106ScalarES8_ENKUlvE_clEvENKUlvE2_clEvEUllllE_St5arrayIPcLm4EELi4E23TrivialOffsetCalculatorILi3EjESF_ILi1EjENS0_6memory12LoadWithCastILi3EEENSI_13StoreWithCastILi1EEEEEviT_T0_T2_T3_T4_T5_)
        /*0014*/ 	.short	0x0160
        /*0016*/ 	.short	0x0054


	//----- nvinfo : EIATTR_CBANK_PARAM_SIZE
	.align		4
.L_3080:
        /*0018*/ 	.byte	0x03, 0x19
        /*001a*/ 	.short	0x0054


	//----- nvinfo : EIATTR_KPARAM_INFO
	.align		4
        /*001c*/ 	.byte	0x04, 0x17
        /*001e*/ 	.short	(.L_3082 - .L_3081)
.L_3081:
        /*0020*/ 	.word	0x00000000
        /*0024*/ 	.short	0x0006
        /*0026*/ 	.short	0x004c
        /*0028*/ 	.byte	0x00, 0xf0, 0x21, 0x00


	//----- nvinfo : EIATTR_KPARAM_INFO
	.align		4
.L_3082:
        /*002c*/ 	.byte	0x04, 0x17
        /*002e*/ 	.short	(.L_3084 - .L_3083)
.L_3083:
        /*0030*/ 	.word	0x00000000
        /*0034*/ 	.short	0x0005
        /*0036*/ 	.short	0x003c
        /*0038*/ 	.byte	0x00, 0xf0, 0x41, 0x00


	//----- nvinfo : EIATTR_KPARAM_INFO
	.align		4
.L_3084:
        /*003c*/ 	.byte	0x04, 0x17
        /*003e*/ 	.short	(.L_3086 - .L_3085)
.L_3085:
        /*0040*/ 	.word	0x00000000
        /*0044*/ 	.short	0x0004
        /*0046*/ 	.short	0x0039
        /*0048*/ 	.byte	0x00, 0xf0, 0x05, 0x00


	//----- nvinfo : EIATTR_KPARAM_INFO
	.align		4
.L_3086:
        /*004c*/ 	.byte	0x04, 0x17
        /*004e*/ 	.short	(.L_3088 - .L_3087)
.L_3087:
        /*0050*/ 	.word	0x00000000
        /*0054*/ 	.short	0x0003
        /*0056*/ 	.short	0x0038
        /*0058*/ 	.byte	0x00, 0xf0, 0x05, 0x00


	//----- nvinfo : EIATTR_KPARAM_INFO
	.align		4
.L_3088:
        /*005c*/ 	.byte	0x04, 0x17
        /*005e*/ 	.short	(.L_3090 - .L_3089)
.L_3089:
        /*0060*/ 	.word	0x00000000
        /*0064*/ 	.short	0x0002
        /*0066*/ 	.short	0x0018
        /*0068*/ 	.byte	0x00, 0xf0, 0x81, 0x00


	//----- nvinfo : EIATTR_KPARAM_INFO
	.align		4
.L_3090:
        /*006c*/ 	.byte	0x04, 0x17
        /*006e*/ 	.short	(.L_3092 - .L_3091)
.L_3091:
        /*0070*/ 	.word	0x00000000
        /*0074*/ 	.short	0x0001
        /*0076*/ 	.short	0x0008
        /*0078*/ 	.byte	0x00, 0xf0, 0x41, 0x00


	//----- nvinfo : EIATTR_KPARAM_INFO
	.align		4
.L_3092:
        /*007c*/ 	.byte	0x04, 0x17
        /*007e*/ 	.short	(.L_3094 - .L_3093)
.L_3093:
        /*0080*/ 	.word	0x00000000
        /*0084*/ 	.short	0x0000
        /*0086*/ 	.short	0x0000
        /*0088*/ 	.byte	0x00, 0xf0, 0x11, 0x00


	//----- nvinfo : EIATTR_MAXREG_COUNT
	.align		4
.L_3094:
        /*008c*/ 	.byte	0x03, 0x1b
        /*008e*/ 	.short	0x00ff


	//----- nvinfo : EIATTR_EXTERNS
	.align		4
        /*0090*/ 	.byte	0x04, 0x0f
        /*0092*/ 	.short	(.L_3096 - .L_3095)


	//   ....[0]....
	.align		4
.L_3095:
        /*0094*/ 	.word	index@(__assertfail)


	//----- nvinfo : EIATTR_MERCURY_ISA_VERSION
	.align		4
.L_3096:
        /*0098*/ 	.byte	0x03, 0x5f
        /*009a*/ 	.short	0x0000


	//----- nvinfo : EIATTR_SYSCALL_OFFSETS
	.align		4
        /*009c*/ 	.byte	0x04, 0x46
        /*009e*/ 	.short	(.L_3098 - .L_3097)


	//   ....[0]....
.L_3097:
        /*00a0*/ 	.word	0x000002a0


	//   ....[1]....
        /*00a4*/ 	.word	0x000010e0


	//   ....[2]....
        /*00a8*/ 	.word	0x00001f70


	//   ....[3]....
        /*00ac*/ 	.word	0x00002200


	//   ....[4]....
        /*00b0*/ 	.word	0x00003030


	//   ....[5]....
        /*00b4*/ 	.word	0x00003ec0


	//   ....[6]....
        /*00b8*/ 	.word	0x00004160


	//   ....[7]....
        /*00bc*/ 	.word	0x00004fa0


	//   ....[8]....
        /*00c0*/ 	.word	0x00005e30


	//   ....[9]....
        /*00c4*/ 	.word	0x000060b0


	//   ....[10]....
        /*00c8*/ 	.word	0x00006ef0


	//   ....[11]....
        /*00cc*/ 	.word	0x00007d90


	//   ....[12]....
        /*00d0*/ 	.word	0x00009020


	//   ....[13]....
        /*00d4*/ 	.word	0x00009f40


	//   ....[14]....
        /*00d8*/ 	.word	0x0000adf0


	//   ....[15]....
        /*00dc*/ 	.word	0x0000bcd0


	//----- nvinfo : EIATTR_EXIT_INSTR_OFFSETS
	.align		4
.L_3098:
        /*00e0*/ 	.byte	0x04, 0x1c
        /*00e2*/ 	.short	(.L_3100 - .L_3099)


	//   ....[0]....
.L_3099:
        /*00e4*/ 	.word	0x0000ae70


	//   ....[1]....
        /*00e8*/ 	.word	0x0000af90


	//   ....[2]....
        /*00ec*/ 	.word	0x0000afb0


	//   ....[3]....
        /*00f0*/ 	.word	0x0000b030


	//   ....[4]....
        /*00f4*/ 	.word	0x0000b050


	//   ....[5]....
        /*00f8*/ 	.word	0x0000b070


	//   ....[6]....
        /*00fc*/ 	.word	0x0000b100


	//   ....[7]....
        /*0100*/ 	.word	0x0000b140


	//   ....[8]....
        /*0104*/ 	.word	0x0000b1e0


	//   ....[9]....
        /*0108*/ 	.word	0x0000b230


	//   ....[10]....
        /*010c*/ 	.word	0x0000b260


	//   ....[11]....
        /*0110*/ 	.word	0x0000b330


	//   ....[12]....
        /*0114*/ 	.word	0x0000b370


	//   ....[13]....
        /*0118*/ 	.word	0x0000b500


	//   ....[14]....
        /*011c*/ 	.word	0x0000b660


	//   ....[15]....
        /*0120*/ 	.word	0x0000b6a0


	//   ....[16]....
        /*0124*/ 	.word	0x0000b740


	//   ....[17]....
        /*0128*/ 	.word	0x0000b8c0


	//   ....[18]....
        /*012c*/ 	.word	0x0000ba40


	//   ....[19]....
        /*0130*/ 	.word	0x0000bba0


	//   ....[20]....
        /*0134*/ 	.word	0x0000bce0


	//   ....[21]....
        /*0138*/ 	.word	0x0000bd00


	//   ....[22]....
        /*013c*/ 	.word	0x0000bd20


	//----- nvinfo : EIATTR_MAX_THREADS
	.align		4
.L_3100:
        /*0140*/ 	.byte	0x04, 0x05
        /*0142*/ 	.short	(.L_3102 - .L_3101)
.L_3101:
        /*0144*/ 	.word	0x00000080
        /*0148*/ 	.word	0x00000001
        /*014c*/ 	.word	0x00000001


	//----- nvinfo : EIATTR_CRS_STACK_SIZE
	.align		4
.L_3102:
        /*0150*/ 	.byte	0x04, 0x1e
        /*0152*/ 	.short	(.L_3104 - .L_3103)
.L_3103:
        /*0154*/ 	.word	0x00000000
.L_3104:


//--------------------- .nv.info._ZN2at6native18elementwise_kernelILi128ELi2EZNS0_22gpu_kernel_impl_nocastIZZZNS0_54_GLOBAL__N__d8c5977b_16_LinearAlgebra_cu_9e10b42f_321716addr_kernel_cudaERNS_14TensorIteratorERKN3c106ScalarES9_ENKUlvE_clEvENKUlvE2_clEvEUllllE_EEvRNS_18TensorIteratorBaseERKT_EUliE_EEviT1_ --------------------------
	.section	.nv.info._ZN2at6native18elementwise_kernelILi128ELi2EZNS0_22gpu_kernel_impl_nocastIZZZNS0_54_GLOBAL__N__d8c5977b_16_LinearAlgebra_cu_9e10b42f_321716addr_kernel_cudaERNS_14TensorIteratorERKN3c106ScalarES9_ENKUlvE_clEvENKUlvE2_clEvEUllllE_EEvRNS_18TensorIteratorBaseERKT_EUliE_EEviT1_,"",@"SHT_CUDA_INFO"
	.sectionflags	@""
	.align	4


	//----- nvinfo : EIATTR_CUDA_API_VERSION
	.align		4
        /*0000*/ 	.byte	0x04, 0x37
        /*0002*/ 	.short	(.L_3106 - .L_3105)
.L_3105:
        /*0004*/ 	.word	0x00000082


	//----- nvinfo : EIATTR_SW2861232_WAR
	.align		4
.L_3106:
        /*0008*/ 	.byte	0x01, 0x35
	.zero		2


	//----- nvinfo : EIATTR_PARAM_CBANK
	.align		4
        /*000c*/ 	.byte	0x04, 0x0a
        /*000e*/ 	.short	(.L_3108 - .L_3107)
	.align		4
.L_3107:
        /*0010*/ 	.word	index@(.nv.constant0._ZN2at6native18elementwise_kernelILi128ELi2EZNS0_22gpu_kernel_impl_nocastIZZZNS0_54_GLOBAL__N__d8c5977b_16_LinearAlgebra_cu_9e10b42f_321716addr_kernel_cudaERNS_14TensorIteratorERKN3c106ScalarES9_ENKUlvE_clEvENKUlvE2_clEvEUllllE_EEvRNS_18TensorIteratorBaseERKT_EUliE_EEviT1_)
        /*0014*/ 	.short	0x0160
        /*0016*/ 	.short	0x0300


	//----- nvinfo : EIATTR_CBANK_PARAM_SIZE
	.align		4
.L_3108:
        /*0018*/ 	.byte	0x03, 0x19
        /*001a*/ 	.short	0x0300


	//----- nvinfo : EIATTR_KPARAM_INFO
	.align		4
        /*001c*/ 	.byte	0x04, 0x17
        /*001e*/ 	.short	(.L_3110 - .L_3109)
.L_3109:
        /*0020*/ 	.word	0x00000000
        /*0024*/ 	.short	0x0001
        /*0026*/ 	.short	0x0008
        /*0028*/ 	.byte	0x00, 0xf0, 0xe1, 0x0b


	//----- nvinfo : EIATTR_KPARAM_INFO
	.align		4
.L_3110:
        /*002c*/ 	.byte	0x04, 0x17
        /*002e*/ 	.short	(.L_3112 - .L_3111)
.L_3111:
        /*0030*/ 	.word	0x00000000
        /*0034*/ 	.short	0x0000
        /*0036*/ 	.short	0x0000
        /*0038*/ 	.byte	0x00, 0xf0, 0x11, 0x00


	//----- nvinfo : EIATTR_MAXREG_COUNT
	.align		4
.L_3112:
        /*003c*/ 	.byte	0x03, 0x1b
        /*003e*/ 	.short	0x0080


	//----- nvinfo : EIATTR_MERCURY_ISA_VERSION
	.align		4
        /*0040*/ 	.byte	0x03, 0x5f
        /*0042*/ 	.short	0x0000


	//----- nvinfo : EIATTR_EXIT_INSTR_OFFSETS
	.align		4
        /*0044*/ 	.byte	0x04, 0x1c
        /*0046*/ 	.short	(.L_3114 - .L_3113)


	//   ....[0]....
.L_3113:
        /*0048*/ 	.word	0x000011a0


	//   ....[1]....
        /*004c*/ 	.word	0x00002290


	//----- nvinfo : EIATTR_MAX_THREADS
	.align		4
.L_3114:
        /*0050*/ 	.byte	0x04, 0x05
        /*0052*/ 	.short	(.L_3116 - .L_3115)
.L_3115:
        /*0054*/ 	.word	0x00000080
        /*0058*/ 	.word	0x00000001
        /*005c*/ 	.word	0x00000001


	//----- nvinfo : EIATTR_CRS_STACK_SIZE
	.align		4
.L_3116:
        /*0060*/ 	.byte	0x04, 0x1e
        /*0062*/ 	.short	(.L_3118 - .L_3117)
.L_3117:
        /*0064*/ 	.word	0x00000000
.L_3118:


//--------------------- .nv.info._ZN2at6native27unrolled_elementwise_kernelIZZZNS0_54_GLOBAL__N__d8c5977b_16_LinearAlgebra_cu_9e10b42f_321716addr_kernel_cudaERNS_14TensorIteratorERKN3c106ScalarES8_ENKUlvE_clEvENKUlvE2_clEvEUllllE_St5arrayIPcLm4EELi4E23TrivialOffsetCalculatorILi3EjESF_ILi1EjENS0_6memory15LoadWithoutCastENSI_16StoreWithoutCastEEEviT_T0_T2_T3_T4_T5_ --------------------------
	.section	.nv.info._ZN2at6native27unrolled_elementwise_kernelIZZZNS0_54_GLOBAL__N__d8c5977b_16_LinearAlgebra_cu_9e10b42f_321716addr_kernel_cudaERNS_14TensorIteratorERKN3c106ScalarES8_ENKUlvE_clEvENKUlvE2_clEvEUllllE_St5arrayIPcLm4EELi4E23TrivialOffsetCalculatorILi3EjESF_ILi1EjENS0_6memory15LoadWithoutCastENSI_16StoreWithoutCastEEEviT_T0_T2_T3_T4_T5_,"",@"SHT_CUDA_INFO"
	.sectionflags	@""
	.align	4


	//----- nvinfo : EIATTR_CUDA_API_VERSION
	.align		4
        /*0000*/ 	.byte	0x04, 0x37
        /*0002*/ 	.short	(.L_3120 - .L_3119)
.L_3119:
        /*0004*/ 	.word	0x00000082


	//----- nvinfo : EIATTR_SW2861232_WAR
	.align		4
.L_3120:
        /*0008*/ 	.byte	0x01, 0x35
	.zero		2


	//----- nvinfo : EIATTR_PARAM_CBANK
	.align		4
        /*000c*/ 	.byte	0x04, 0x0a
        /*000e*/ 	.short	(.L_3122 - .L_3121)
	.align		4
.L_3121:
        /*0010*/ 	.word	index@(.nv.constant0._ZN2at6native27unrolled_elementwise_kernelIZZZNS0_54_GLOBAL__N__d8c5977b_16_LinearAlgebra_cu_9e10b42f_321716addr_kernel_cudaERNS_14TensorIteratorERKN3c106ScalarES8_ENKUlvE_clEvENKUlvE2_clEvEUllllE_St5arrayIPcLm4EELi4E23TrivialOffsetCalculatorILi3EjESF_ILi1EjENS0_6memory15LoadWithoutCastENSI_16StoreWithoutCastEEEviT_T0_T2_T3_T4_T5_)
        /*0014*/ 	.short	0x0160
        /*0016*/ 	.short	0x003c


	//----- nvinfo : EIATTR_CBANK_PARAM_SIZE
	.align		4
.L_3122:
        /*0018*/ 	.byte	0x03, 0x19
        /*001a*/ 	.short	0x003c


	//----- nvinfo : EIATTR_KPARAM_INFO
	.align		4
        /*001c*/ 	.byte	0x04, 0x17
        /*001e*/ 	.short	(.L_3124 - .L_3123)
.L_3123:
        /*0020*/ 	.word	0x00000000
        /*0024*/ 	.short	0x0006
        /*0026*/ 	.short	0x003b
        /*0028*/ 	.byte	0x00, 0xf0, 0x05, 0x00


	//----- nvinfo : EIATTR_KPARAM_INFO
	.align		4
.L_3124:
        /*002c*/ 	.byte	0x04, 0x17
        /*002e*/ 	.short	(.L_3126 - .L_3125)
.L_3125:
        /*0030*/ 	.word	0x00000000
        /*0034*/ 	.short	0x0005
        /*0036*/ 	.short	0x003a
        /*0038*/ 	.byte	0x00, 0xf0, 0x05, 0x00


	//----- nvinfo : EIATTR_KPARAM_INFO
	.align		4
.L_3126:
        /*003c*/ 	.byte	0x04, 0x17
        /*003e*/ 	.short	(.L_3128 - .L_3127)
.L_3127:
        /*0040*/ 	.word	0x00000000
        /*0044*/ 	.short	0x0004
        /*0046*/ 	.short	0x0039
        /*0048*/ 	.byte	0x00, 0xf0, 0x05, 0x00


	//----- nvinfo : EIATTR_KPARAM_INFO
	.align		4
.L_3128:
        /*004c*/ 	.byte	0x04, 0x17
        /*004e*/ 	.short	(.L_3130 - .L_3129)
.L_3129:
        /*0050*/ 	.word	0x00000000
        /*0054*/ 	.short	0x0003
        /*0056*/ 	.short	0x0038
        /*0058*/ 	.byte	0x00, 0xf0, 0x05, 0x00


	//----- nvinfo : EIATTR_KPARAM_INFO
	.align		4
.L_3130:
        /*005c*/ 	.byte	0x04, 0x17
        /*005e*/ 	.short	(.L_3132 - .L_3131)
.L_3131:
        /*0060*/ 	.word	0x00000000
        /*0064*/ 	.short	0x0002
        /*0066*/ 	.short	0x0018
        /*0068*/ 	.byte	0x00, 0xf0, 0x81, 0x00


	//----- nvinfo : EIATTR_KPARAM_INFO
	.align		4
.L_3132:
        /*006c*/ 	.byte	0x04, 0x17
        /*006e*/ 	.short	(.L_3134 - .L_3133)
.L_3133:
        /*0070*/ 	.word	0x00000000
        /*0074*/ 	.short	0x0001
        /*0076*/ 	.short	0x0008
        /*0078*/ 	.byte	0x00, 0xf0, 0x41, 0x00


	//----- nvinfo : EIATTR_KPARAM_INFO
	.align		4
.L_3134:
        /*007c*/ 	.byte	0x04, 0x17
        /*007e*/ 	.short	(.L_3136 - .L_3135)
.L_3135:
        /*0080*/ 	.word	0x00000000
        /*0084*/ 	.short	0x0000
        /*0086*/ 	.short	0x0000
        /*0088*/ 	.byte	0x00, 0xf0, 0x11, 0x00


	//----- nvinfo : EIATTR_MAXREG_COUNT
	.align		4
.L_3136:
        /*008c*/ 	.byte	0x03, 0x1b
        /*008e*/ 	.short	0x00ff


	//----- nvinfo : EIATTR_MERCURY_ISA_VERSION
	.align		4
        /*0090*/ 	.byte	0x03, 0x5f
        /*0092*/ 	.short	0x0000


	//----- nvinfo : EIATTR_EXIT_INSTR_OFFSETS
	.align		4
        /*0094*/ 	.byte	0x04, 0x1c
        /*0096*/ 	.short	(.L_3138 - .L_3137)


	//   ....[0]....
.L_3137:
        /*0098*/ 	.word	0x00000620


	//   ....[1]....
        /*009c*/ 	.word	0x00000680


	//----- nvinfo : EIATTR_MAX_THREADS
	.align		4
.L_3138:
        /*00a0*/ 	.byte	0x04, 0x05
        /*00a2*/ 	.short	(.L_3140 - .L_3139)
.L_3139:
        /*00a4*/ 	.word	0x00000080
        /*00a8*/ 	.word	0x00000001
        /*00ac*/ 	.word	0x00000001


	//----- nvinfo : EIATTR_CRS_STACK_SIZE
	.align		4
.L_3140:
        /*00b0*/ 	.byte	0x04, 0x1e
        /*00b2*/ 	.short	(.L_3142 - .L_3141)
.L_3141:
        /*00b4*/ 	.word	0x00000000
.L_3142:


//--------------------- .nv.info._ZN2at6native29vectorized_elementwise_kernelILi2EZZZNS0_54_GLOBAL__N__d8c5977b_16_LinearAlgebra_cu_9e10b42f_321716addr_kernel_cudaERNS_14TensorIteratorERKN3c106ScalarES8_ENKUlvE_clEvENKUlvE2_clEvEUllllE_St5arrayIPcLm4EEEEviT0_T1_ --------------------------
	.section	.nv.info._ZN2at6native29vectorized_elementwise_kernelILi2EZZZNS0_54_GLOBAL__N__d8c5977b_16_LinearAlgebra_cu_9e10b42f_321716addr_kernel_cudaERNS_14TensorIteratorERKN3c106ScalarES8_ENKUlvE_clEvENKUlvE2_clEvEUllllE_St5arrayIPcLm4EEEEviT0_T1_,"",@"SHT_CUDA_INFO"
	.sectionflags	@""
	.align	4


	//----- nvinfo : EIATTR_CUDA_API_VERSION
	.align		4
        /*0000*/ 	.byte	0x04, 0x37
        /*0002*/ 	.short	(.L_3144 - .L_3143)
.L_3143:
        /*0004*/ 	.word	0x00000082


	//----- nvinfo : EIATTR_SW2861232_WAR
	.align		4
.L_3144:
        /*0008*/ 	.byte	0x01, 0x35
	.zero		2


	//----- nvinfo : EIATTR_PARAM_CBANK
	.align		4
        /*000c*/ 	.byte	0x04, 0x0a
        /*000e*/ 	.short	(.L_3146 - .L_3145)
	.align		4
.L_3145:
        /*0010*/ 	.word	index@(.nv.constant0._ZN2at6native29vectorized_elementwise_kernelILi2EZZZNS0_54_GLOBAL__N__d8c5977b_16_LinearAlgebra_cu_9e10b42f_321716addr_kernel_cudaERNS_14TensorIteratorERKN3c106ScalarES8_ENKUlvE_clEvENKUlvE2_clEvEUllllE_St5arrayIPcLm4EEEEviT0_T1_)
        /*0014*/ 	.short	0x0160
        /*0016*/ 	.short	0x0038


	//----- nvinfo : EIATTR_CBANK_PARAM_SIZE
	.align		4
.L_3146:
        /*0018*/ 	.byte	0x03, 0x19
        /*001a*/ 	.short	0x0038


	//----- nvinfo : EIATTR_KPARAM_INFO
	.align		4
        /*001c*/ 	.byte	0x04, 0x17
        /*001e*/ 	.short	(.L_3148 - .L_3147)
.L_3147:
        /*0020*/ 	.word	0x00000000
        /*0024*/ 	.short	0x0002
        /*0026*/ 	.short	0x0018
        /*0028*/ 	.byte	0x00, 0xf0, 0x81, 0x00


	//----- nvinfo : EIATTR_KPARAM_INFO
	.align		4
.L_3148:
        /*002c*/ 	.byte	0x04, 0x17
        /*002e*/ 	.short	(.L_3150 - .L_3149)
.L_3149:
        /*0030*/ 	.word	0x00000000
        /*0034*/ 	.short	0x0001
        /*0036*/ 	.short	0x0008
        /*0038*/ 	.byte	0x00, 0xf0, 0x41, 0x00


	//----- nvinfo : EIATTR_KPARAM_INFO
	.align		4
.L_3150:
        /*003c*/ 	.byte	0x04, 0x17
        /*003e*/ 	.short	(.L_3152 - .L_3151)
.L_3151:
        /*0040*/ 	.word	0x00000000
        /*0044*/ 	.short	0x0000
        /*0046*/ 	.short	0x0000
        /*0048*/ 	.byte	0x00, 0xf0, 0x11, 0x00


	//----- nvinfo : EIATTR_MAXREG_COUNT
	.align		4
.L_3152:
        /*004c*/ 	.byte	0x03, 0x1b
        /*004e*/ 	.short	0x00ff


	//----- nvinfo : EIATTR_MERCURY_ISA_VERSION
	.align		4
        /*0050*/ 	.byte	0x03, 0x5f
        /*0052*/ 	.short	0x0000


	//----- nvinfo : EIATTR_EXIT_INSTR_OFFSETS
	.align		4
        /*0054*/ 	.byte	0x04, 0x1c
        /*0056*/ 	.short	(.L_3154 - .L_3153)


	//   ....[0]....
.L_3153:
        /*0058*/ 	.word	0x000005f0


	//   ....[1]....
        /*005c*/ 	.word	0x000012b0


	//   ....[2]....
        /*0060*/ 	.word	0x00001310


	//----- nvinfo : EIATTR_MAX_THREADS
	.align		4
.L_3154:
        /*0064*/ 	.byte	0x04, 0x05
        /*0066*/ 	.short	(.L_3156 - .L_3155)
.L_3155:
        /*0068*/ 	.word	0x00000080
        /*006c*/ 	.word	0x00000001
        /*0070*/ 	.word	0x00000001


	//----- nvinfo : EIATTR_CRS_STACK_SIZE
	.align		4
.L_3156:
        /*0074*/ 	.byte	0x04, 0x1e
        /*0076*/ 	.short	(.L_3158 - .L_3157)
.L_3157:
        /*0078*/ 	.word	0x00000000
.L_3158:


//--------------------- .nv.info._ZN2at6native29vectorized_elementwise_kernelILi4EZZZNS0_54_GLOBAL__N__d8c5977b_16_LinearAlgebra_cu_9e10b42f_321716addr_kernel_cudaERNS_14TensorIteratorERKN3c106ScalarES8_ENKUlvE_clEvENKUlvE2_clEvEUllllE_St5arrayIPcLm4EEEEviT0_T1_ --------------------------
	.section	.nv.info._ZN2at6native29vectorized_elementwise_kernelILi4EZZZNS0_54_GLOBAL__N__d8c5977b_16_LinearAlgebra_cu_9e10b42f_321716addr_kernel_cudaERNS_14TensorIteratorERKN3c106ScalarES8_ENKUlvE_clEvENKUlvE2_clEvEUllllE_St5arrayIPcLm4EEEEviT0_T1_,"",@"SHT_CUDA_INFO"
	.sectionflags	@""
	.align	4


	//----- nvinfo : EIATTR_CUDA_API_VERSION
	.align		4
        /*0000*/ 	.byte	0x04, 0x37
        /*0002*/ 	.short	(.L_3160 - .L_3159)
.L_3159:
        /*0004*/ 	.word	0x00000082


	//----- nvinfo : EIATTR_SW2861232_WAR
	.align		4
.L_3160:
        /*0008*/ 	.byte	0x01, 0x35
	.zero		2


	//----- nvinfo : EIATTR_PARAM_CBANK
	.align		4
        /*000c*/ 	.byte	0x04, 0x0a
        /*000e*/ 	.short	(.L_3162 - .L_3161)
	.align		4
.L_3161:
        /*0010*/ 	.word	index@(.nv.constant0._ZN2at6native29vectorized_elementwise_kernelILi4EZZZNS0_54_GLOBAL__N__d8c5977b_16_LinearAlgebra_cu_9e10b42f_321716addr_kernel_cudaERNS_14TensorIteratorERKN3c106ScalarES8_ENKUlvE_clEvENKUlvE2_clEvEUllllE_St5arrayIPcLm4EEEEviT0_T1_)
        /*0014*/ 	.short	0x0160
        /*0016*/ 	.short	0x0038


	//----- nvinfo : EIATTR_CBANK_PARAM_SIZE
	.align		4
.L_3162:
        /*0018*/ 	.byte	0x03, 0x19
        /*001a*/ 	.short	0x0038


	//----- nvinfo : EIATTR_KPARAM_INFO
	.align		4
        /*001c*/ 	.byte	0x04, 0x17
        /*001e*/ 	.short	(.L_3164 - .L_3163)
.L_3163:
        /*0020*/ 	.word	0x00000000
        /*0024*/ 	.short	0x0002
        /*0026*/ 	.short	0x0018
        /*0028*/ 	.byte	0x00, 0xf0, 0x81, 0x00


	//----- nvinfo : EIATTR_KPARAM_INFO
	.align		4
.L_3164:
        /*002c*/ 	.byte	0x04, 0x17
        /*002e*/ 	.short	(.L_3166 - .L_3165)
.L_3165:
        /*0030*/ 	.word	0x00000000
        /*0034*/ 	.short	0x0001
        /*0036*/ 	.short	0x0008
        /*0038*/ 	.byte	0x00, 0xf0, 0x41, 0x00


	//----- nvinfo : EIATTR_KPARAM_INFO
	.align		4
.L_3166:
        /*003c*/ 	.byte	0x04, 0x17
        /*003e*/ 	.short	(.L_3168 - .L_3167)
.L_3167:
        /*0040*/ 	.word	0x00000000
        /*0044*/ 	.short	0x0000
        /*0046*/ 	.short	0x0000
        /*0048*/ 	.byte	0x00, 0xf0, 0x11, 0x00


	//----- nvinfo : EIATTR_MAXREG_COUNT
	.align		4
.L_3168:
        /*004c*/ 	.byte	0x03, 0x1b
        /*004e*/ 	.short	0x00ff


	//----- nvinfo : EIATTR_MERCURY_ISA_VERSION
	.align		4
        /*0050*/ 	.byte	0x03, 0x5f
        /*0052*/ 	.short	0x0000


	//----- nvinfo : EIATTR_EXIT_INSTR_OFFSETS
	.align		4
        /*0054*/ 	.byte	0x04, 0x1c
        /*0056*/ 	.short	(.L_3170 - .L_3169)


	//   ....[0]....
.L_3169:
        /*0058*/ 	.word	0x000005f0


	//   ....[1]....
        /*005c*/ 	.word	0x000012b0


	//   ....[2]....
        /*0060*/ 	.word	0x00001310


	//----- nvinfo : EIATTR_MAX_THREADS
	.align		4
.L_3170:
        /*0064*/ 	.byte	0x04, 0x05
        /*0066*/ 	.short	(.L_3172 - .L_3171)
.L_3171:
        /*0068*/ 	.word	0x00000080
        /*006c*/ 	.word	0x00000001
        /*0070*/ 	.word	0x00000001


	//----- nvinfo : EIATTR_CRS_STACK_SIZE
	.align		4
.L_3172:
        /*0074*/ 	.byte	0x04, 0x1e
        /*0076*/ 	.short	(.L_3174 - .L_3173)
.L_3173:
        /*0078*/ 	.word	0x00000000
.L_3174:


//--------------------- .nv.info._ZN2at6native29vectorized_elementwise_kernelILi8EZZZNS0_54_GLOBAL__N__d8c5977b_16_LinearAlgebra_cu_9e10b42f_321716addr_kernel_cudaERNS_14TensorIteratorERKN3c106ScalarES8_ENKUlvE_clEvENKUlvE2_clEvEUllllE_St5arrayIPcLm4EEEEviT0_T1_ --------------------------
	.section	.nv.info._ZN2at6native29vectorized_elementwise_kernelILi8EZZZNS0_54_GLOBAL__N__d8c5977b_16_LinearAlgebra_cu_9e10b42f_321716addr_kernel_cudaERNS_14TensorIteratorERKN3c106ScalarES8_ENKUlvE_clEvENKUlvE2_clEvEUllllE_St5arrayIPcLm4EEEEviT0_T1_,"",@"SHT_CUDA_INFO"
	.sectionflags	@""
	.align	4


	//----- nvinfo : EIATTR_CUDA_API_VERSION
	.align		4
        /*0000*/ 	.byte	0x04, 0x37
        /*0002*/ 	.short	(.L_3176 - .L_3175)
.L_3175:
        /*0004*/ 	.word	0x00000082


	//----- nvinfo : EIATTR_SW2861232_WAR
	.align		4
.L_3176:
        /*0008*/ 	.byte	0x01, 0x35
	.zero		2


	//----- nvinfo : EIATTR_PARAM_CBANK
	.align		4
        /*000c*/ 	.byte	0x04, 0x0a
        /*000e*/ 	.short	(.L_3178 - .L_3177)
	.align		4
.L_3177:
        /*0010*/ 	.word	index@(.nv.constant0._ZN2at6native29vectorized_elementwise_kernelILi8EZZZNS0_54_GLOBAL__N__d8c5977b_16_LinearAlgebra_cu_9e10b42f_321716addr_kernel_cudaERNS_14TensorIteratorERKN3c106ScalarES8_ENKUlvE_clEvENKUlvE2_clEvEUllllE_St5arrayIPcLm4EEEEviT0_T1_)
        /*0014*/ 	.short	0x0160
        /*0016*/ 	.short	0x0038


	//----- nvinfo : EIATTR_CBANK_PARAM_SIZE
	.align		4
.L_3178:
        /*0018*/ 	.byte	0x03, 0x19
        /*001a*/ 	.short	0x0038


	//----- nvinfo : EIATTR_KPARAM_INFO
	.align		4
        /*001c*/ 	.byte	0x04, 0x17
        /*001e*/ 	.short	(.L_3180 - .L_3179)
.L_3179:
        /*0020*/ 	.word	0x00000000
        /*0024*/ 	.short	0x0002
        /*0026*/ 	.short	0x0018
        /*0028*/ 	.byte	0x00, 0xf0, 0x81, 0x00


	//----- nvinfo : EIATTR_KPARAM_INFO
	.align		4
.L_3180:
        /*002c*/ 	.byte	0x04, 0x17
        /*002e*/ 	.short	(.L_3182 - .L_3181)
.L_3181:
        /*0030*/ 	.word	0x00000000
        /*0034*/ 	.short	0x0001
        /*0036*/ 	.short	0x0008
        /*0038*/ 	.byte	0x00, 0xf0, 0x41, 0x00


	//----- nvinfo : EIATTR_KPARAM_INFO
	.align		4
.L_3182:
        /*003c*/ 	.byte	0x04, 0x17
        /*003e*/ 	.short	(.L_3184 - .L_3183)
.L_3183:
        /*0040*/ 	.word	0x00000000
        /*0044*/ 	.short	0x0000
        /*0046*/ 	.short	0x0000
        /*0048*/ 	.byte	0x00, 0xf0, 0x11, 0x00


	//----- nvinfo : EIATTR_MAXREG_COUNT
	.align		4
.L_3184:
        /*004c*/ 	.byte	0x03, 0x1b
        /*004e*/ 	.short	0x00ff


	//----- nvinfo : EIATTR_MERCURY_ISA_VERSION
	.align		4
        /*0050*/ 	.byte	0x03, 0x5f
        /*0052*/ 	.short	0x0000


	//----- nvinfo : EIATTR_EXIT_INSTR_OFFSETS
	.align		4
        /*0054*/ 	.byte	0x04, 0x1c
        /*0056*/ 	.short	(.L_3186 - .L_3185)


	//   ....[0]....
.L_3185:
        /*0058*/ 	.word	0x00000010


	//----- nvinfo : EIATTR_MAX_THREADS
	.align		4
.L_3186:
        /*005c*/ 	.byte	0x04, 0x05
        /*005e*/ 	.short	(.L_3188 - .L_3187)
.L_3187:
        /*0060*/ 	.word	0x00000080
        /*0064*/ 	.word	0x00000001
        /*0068*/ 	.word	0x00000001
.L_3188:


//--------------------- .nv.info._ZN2at6native18elementwise_kernelILi128ELi4EZNS0_15gpu_kernel_implIZZZNS0_54_GLOBAL__N__d8c5977b_16_LinearAlgebra_cu_9e10b42f_321716addr_kernel_cudaERNS_14TensorIteratorERKN3c106ScalarES9_ENKUlvE_clEvENKUlvE1_clEvEUliiiE0_EEvRNS_18TensorIteratorBaseERKT_EUliE_EEviT1_ --------------------------
	.section	.nv.info._ZN2at6native18elementwise_kernelILi128ELi4EZNS0_15gpu_kernel_implIZZZNS0_54_GLOBAL__N__d8c5977b_16_LinearAlgebra_cu_9e10b42f_321716addr_kernel_cudaERNS_14TensorIteratorERKN3c106ScalarES9_ENKUlvE_clEvENKUlvE1_clEvEUliiiE0_EEvRNS_18TensorIteratorBaseERKT_EUliE_EEviT1_,"",@"SHT_CUDA_INFO"
	.sectionflags	@""
	.align	4


	//----- nvinfo : EIATTR_CUDA_API_VERSION
	.align		4
        /*0000*/ 	.byte	0x04, 0x37
        /*0002*/ 	.short	(.L_3190 - .L_3189)
.L_3189:
        /*0004*/ 	.word	0x00000082


	//----- nvinfo : EIATTR_SW2861232_WAR
	.align		4
.L_3190:
        /*0008*/ 	.byte	0x01, 0x35
	.zero		2


	//----- nvinfo : EIATTR_PARAM_CBANK
	.align		4
        /*000c*/ 	.byte	0x04, 0x0a
        /*000e*/ 	.short	(.L_3192 - .L_3191)
	.align		4
.L_3191:
        /*0010*/ 	.word	index@(.nv.constant0._ZN2at6native18elementwise_kernelILi128ELi4EZNS0_15gpu_kernel_implIZZZNS0_54_GLOBAL__N__d8c5977b_16_LinearAlgebra_cu_9e10b42f_321716addr_kernel_cudaERNS_14TensorIteratorERKN3c106ScalarES9_ENKUlvE_clEvENKUlvE1_clEvEUliiiE0_EEvRNS_18TensorIteratorBaseERKT_EUliE_EEviT1_)
        /*0014*/ 	.short	0x0160
        /*0016*/ 	.short	0x0308


	//----- nvinfo : EIATTR_CBANK_PARAM_SIZE
	.align		4
.L_3192:
        /*0018*/ 	.byte	0x03, 0x19
        /*001a*/ 	.short	0x0308


	//----- nvinfo : EIATTR_KPARAM_INFO
	.align		4
        /*001c*/ 	.byte	0x04, 0x17
        /*001e*/ 	.short	(.L_3194 - .L_3193)
.L_3193:
        /*0020*/ 	.word	0x00000000
        /*0024*/ 	.short	0x0001
        /*0026*/ 	.short	0x0008
        /*0028*/ 	.byte	0x00, 0xf0, 0x01, 0x0c


	//----- nvinfo : EIATTR_KPARAM_INFO
	.align		4
.L_3194:
        /*002c*/ 	.byte	0x04, 0x17
        /*002e*/ 	.short	(.L_3196 - .L_3195)
.L_3195:
        /*0030*/ 	.word	0x00000000
        /*0034*/ 	.short	0x0000
        /*0036*/ 	.short	0x0000
        /*0038*/ 	.byte	0x00, 0xf0, 0x11, 0x00


	//----- nvinfo : EIATTR_MAXREG_COUNT
	.align		4
.L_3196:
        /*003c*/ 	.byte	0x03, 0x1b
        /*003e*/ 	.short	0x0080


	//----- nvinfo : EIATTR_EXTERNS
	.align		4
        /*0040*/ 	.byte	0x04, 0x0f
        /*0042*/ 	.short	(.L_3198 - .L_3197)


	//   ....[0]....
	.align		4
.L_3197:
        /*0044*/ 	.word	index@(__assertfail)


	//----- nvinfo : EIATTR_MERCURY_ISA_VERSION
	.align		4
.L_3198:
        /*0048*/ 	.byte	0x03, 0x5f
        /*004a*/ 	.short	0x0000


	//----- nvinfo : EIATTR_SYSCALL_OFFSETS
	.align		4
        /*004c*/ 	.byte	0x04, 0x46
        /*004e*/ 	.short	(.L_3200 - .L_3199)


	//   ....[0]....
.L_3199:
        /*0050*/ 	.word	0x00001ff0


	//   ....[1]....
        /*0054*/ 	.word	0x00002e10


	//   ....[2]....
        /*0058*/ 	.word	0x00003c30


	//   ....[3]....
        /*005c*/ 	.word	0x00004ac0


	//   ....[4]....
        /*0060*/ 	.word	0x00006b00


	//   ....[5]....
        /*0064*/ 	.word	0x00007920


	//   ....[6]....
        /*0068*/ 	.word	0x00008740


	//   ....[7]....
        /*006c*/ 	.word	0x000095d0


	//   ....[8]....
        /*0070*/ 	.word	0x0000b5e0


	//   ....[9]....
        /*0074*/ 	.word	0x0000c400


	//   ....[10]....
        /*0078*/ 	.word	0x0000d220


	//   ....[11]....
        /*007c*/ 	.word	0x0000e0b0


	//   ....[12]....
        /*0080*/ 	.word	0x000100d0


	//   ....[13]....
        /*0084*/ 	.word	0x00010ef0


	//   ....[14]....
        /*0088*/ 	.word	0x00011d10


	//   ....[15]....
        /*008c*/ 	.word	0x00012ba0


	//----- nvinfo : EIATTR_EXIT_INSTR_OFFSETS
	.align		4
.L_3200:
        /*0090*/ 	.byte	0x04, 0x1c
        /*0092*/ 	.short	(.L_3202 - .L_3201)


	//   ....[0]....
.L_3201:
        /*0094*/ 	.word	0x0000e140


	//   ....[1]....
        /*0098*/ 	.word	0x00011e60


	//   ....[2]....
        /*009c*/ 	.word	0x00011e80


	//   ....[3]....
        /*00a0*/ 	.word	0x00011f10


	//   ....[4]....
        /*00a4*/ 	.word	0x00011f30


	//   ....[5]....
        /*00a8*/ 	.word	0x00011f50


	//   ....[6]....
        /*00ac*/ 	.word	0x00011fe0


	//   ....[7]....
        /*00b0*/ 	.word	0x00012020


	//   ....[8]....
        /*00b4*/ 	.word	0x000120c0


	//   ....[9]....
        /*00b8*/ 	.word	0x00012110


	//   ....[10]....
        /*00bc*/ 	.word	0x00012140


	//   ....[11]....
        /*00c0*/ 	.word	0x00012200


	//   ....[12]....
        /*00c4*/ 	.word	0x00012240


	//   ....[13]....
        /*00c8*/ 	.word	0x000123d0


	//   ....[14]....
        /*00cc*/ 	.word	0x00012530


	//   ....[15]....
        /*00d0*/ 	.word	0x00012570


	//   ....[16]....
        /*00d4*/ 	.word	0x00012610


	//   ....[17]....
        /*00d8*/ 	.word	0x00012790


	//   ....[18]....
        /*00dc*/ 	.word	0x00012910


	//   ....[19]....
        /*00e0*/ 	.word	0x00012a70


	//   ....[20]....
        /*00e4*/ 	.word	0x00012bb0


	//   ....[21]....
        /*00e8*/ 	.word	0x00012be0


	//   ....[22]....
        /*00ec*/ 	.word	0x00012c00


	//----- nvinfo : EIATTR_MAX_THREADS
	.align		4
.L_3202:
        /*00f0*/ 	.byte	0x04, 0x05
        /*00f2*/ 	.short	(.L_3204 - .L_3203)
.L_3203:
        /*00f4*/ 	.word	0x00000080
        /*00f8*/ 	.word	0x00000001
        /*00fc*/ 	.word	0x00000001


	//----- nvinfo : EIATTR_CRS_STACK_SIZE
	.align		4
.L_3204:
        /*0100*/ 	.byte	0x04, 0x1e
        /*0102*/ 	.short	(.L_3206 - .L_3205)
.L_3205:
        /*0104*/ 	.word	0x00000000
.L_3206:


//--------------------- .nv.info._ZN2at6native27unrolled_elementwise_kernelIZZZNS0_54_GLOBAL__N__d8c5977b_16_LinearAlgebra_cu_9e10b42f_321716addr_kernel_cudaERNS_14TensorIteratorERKN3c106ScalarES8_ENKUlvE_clEvENKUlvE1_clEvEUliiiE0_St5arrayIPcLm4EELi4E23TrivialOffsetCalculatorILi3EjESF_ILi1EjENS0_6memory12LoadWithCastILi3EEENSI_13StoreWithCastILi1EEEEEviT_T0_T2_T3_T4_T5_ --------------------------
	.section	.nv.info._ZN2at6native27unrolled_elementwise_kernelIZZZNS0_54_GLOBAL__N__d8c5977b_16_LinearAlgebra_cu_9e10b42f_321716addr_kernel_cudaERNS_14TensorIteratorERKN3c106ScalarES8_ENKUlvE_clEvENKUlvE1_clEvEUliiiE0_St5arrayIPcLm4EELi4E23TrivialOffsetCalculatorILi3EjESF_ILi1EjENS0_6memory12LoadWithCastILi3EEENSI_13StoreWithCastILi1EEEEEviT_T0_T2_T3_T4_T5_,"",@"SHT_CUDA_INFO"
	.sectionflags	@""
	.align	4


	//----- nvinfo : EIATTR_CUDA_API_VERSION
	.align		4
        /*0000*/ 	.byte	0x04, 0x37
        /*0002*/ 	.short	(.L_3208 - .L_3207)
.L_3207:
        /*0004*/ 	.word	0x00000082


	//----- nvinfo : EIATTR_SW2861232_WAR
	.align		4
.L_3208:
        /*0008*/ 	.byte	0x01, 0x35
	.zero		2


	//----- nvinfo : EIATTR_PARAM_CBANK
	.align		4
        /*000c*/ 	.byte	0x04, 0x0a
        /*000e*/ 	.short	(.L_3210 - .L_3209)
	.align		4
.L_3209:
        /*0010*/ 	.word	index@(.nv.constant0._ZN2at6native27unrolled_elementwise_kernelIZZZNS0_54_GLOBAL__N__d8c5977b_16_LinearAlgebra_cu_9e10b42f_321716addr_kernel_cudaERNS_14TensorIteratorERKN3c106ScalarES8_ENKUlvE_clEvENKUlvE1_clEvEUliiiE0_St5arrayIPcLm4EELi4E23TrivialOffsetCalculatorILi3EjESF_ILi1EjENS0_6memory12LoadWithCastILi3EEENSI_13StoreWithCastILi1EEEEEviT_T0_T2_T3_T4_T5_)
        /*0014*/ 	.short	0x0160
        /*0016*/ 	.short	0x0054


	//----- nvinfo : EIATTR_CBANK_PARAM_SIZE
	.align		4
.L_3210:
        /*0018*/ 	.byte	0x03, 0x19
        /*001a*/ 	.short	0x0054


	//----- nvinfo : EIATTR_KPARAM_INFO
	.align		4
        /*001c*/ 	.byte	0x04, 0x17
        /*001e*/ 	.short	(.L_3212 - .L_3211)
.L_3211:
        /*0020*/ 	.word	0x00000000
        /*0024*/ 	.short	0x0006
        /*0026*/ 	.short	0x004c
        /*0028*/ 	.byte	0x00, 0xf0, 0x21, 0x00


	//----- nvinfo : EIATTR_KPARAM_INFO
	.align		4
.L_3212:
        /*002c*/ 	.byte	0x04, 0x17
        /*002e*/ 	.short	(.L_3214 - .L_3213)
.L_3213:
        /*0030*/ 	.word	0x00000000
        /*0034*/ 	.short	0x0005
        /*0036*/ 	.short	0x003c
        /*0038*/ 	.byte	0x00, 0xf0, 0x41, 0x00


	//----- nvinfo : EIATTR_KPARAM_INFO
	.align		4
.L_3214:
        /*003c*/ 	.byte	0x04, 0x17
        /*003e*/ 	.short	(.L_3216 - .L_3215)
.L_3215:
        /*0040*/ 	.word	0x00000000
        /*0044*/ 	.short	0x0004
        /*0046*/ 	.short	0x0039
        /*0048*/ 	.byte	0x00, 0xf0, 0x05, 0x00


	//----- nvinfo : EIATTR_KPARAM_INFO
	.align		4
.L_3216:
        /*004c*/ 	.byte	0x04, 0x17
        /*004e*/ 	.short	(.L_3218 - .L_3217)
.L_3217:
        /*0050*/ 	.word	0x00000000
        /*0054*/ 	.short	0x0003
        /*0056*/ 	.short	0x0038
        /*0058*/ 	.byte	0x00, 0xf0, 0x05, 0x00


	//----- nvinfo : EIATTR_KPARAM_INFO
	.align		4
.L_3218:
        /*005c*/ 	.byte	0x04, 0x17
        /*005e*/ 	.short	(.L_3220 - .L_3219)
.L_3219:
        /*0060*/ 	.word	0x00000000
        /*0064*/ 	.short	0x0002
        /*0066*/ 	.short	0x0018
        /*0068*/ 	.byte	0x00, 0xf0, 0x81, 0x00


	//----- nvinfo : EIATTR_KPARAM_INFO
	.align		4
.L_3220:
        /*006c*/ 	.byte	0x04, 0x17
        /*006e*/ 	.short	(.L_3222 - .L_3221)
.L_3221:
        /*0070*/ 	.word	0x00000000
        /*0074*/ 	.short	0x0001
        /*0076*/ 	.short	0x0008
        /*0078*/ 	.byte	0x00, 0xf0, 0x41, 0x00


	//----- nvinfo : EIATTR_KPARAM_INFO
	.align		4
.L_3222:
        /*007c*/ 	.byte	0x04, 0x17
        /*007e*/ 	.short	(.L_3224 - .L_3223)
.L_3223:
        /*0080*/ 	.word	0x00000000
        /*0084*/ 	.short	0x0000
        /*0086*/ 	.short	0x0000
        /*0088*/ 	.byte	0x00, 0xf0, 0x11, 0x00


	//----- nvinfo : EIATTR_MAXREG_COUNT
	.align		4
.L_3224:
        /*008c*/ 	.byte	0x03, 0x1b
        /*008e*/ 	.short	0x00ff


	//----- nvinfo : EIATTR_EXTERNS
	.align		4
        /*0090*/ 	.byte	0x04, 0x0f
        /*0092*/ 	.short	(.L_3226 - .L_3225)


	//   ....[0]....
	.align		4
.L_3225:
        /*0094*/ 	.word	index@(__assertfail)


	//----- nvinfo : EIATTR_MERCURY_ISA_VERSION
	.align		4
.L_3226:
        /*0098*/ 	.byte	0x03, 0x5f
        /*009a*/ 	.short	0x0000


	//----- nvinfo : EIATTR_SYSCALL_OFFSETS
	.align		4
        /*009c*/ 	.byte	0x04, 0x46
        /*009e*/ 	.short	(.L_3228 - .L_3227)


	//   ....[0]....
.L_3227:
        /*00a0*/ 	.word	0x00000ed0


	//   ....[1]....
        /*00a4*/ 	.word	0x00001cf0


	//   ....[2]....
        /*00a8*/ 	.word	0x00002b10


	//   ....[3]....
        /*00ac*/ 	.word	0x000039c0


	//   ....[4]....
        /*00b0*/ 	.word	0x000047e0


	//   ....[5]....
        /*00b4*/ 	.word	0x00005600


	//   ....[6]....
        /*00b8*/ 	.word	0x000064c0


	//   ....[7]....
        /*00bc*/ 	.word	0x000072f0


	//   ....[8]....
        /*00c0*/ 	.word	0x00008120


	//   ....[9]....
        /*00c4*/ 	.word	0x00009010


	//   ....[10]....
        /*00c8*/ 	.word	0x00009e40


	//   ....[11]....
        /*00cc*/ 	.word	0x0000ac60


	//   ....[12]....
        /*00d0*/ 	.word	0x0000bc70


	//   ....[13]....
        /*00d4*/ 	.word	0x0000cb90


	//   ....[14]....
        /*00d8*/ 	.word	0x0000da80


	//   ....[15]....
        /*00dc*/ 	.word	0x0000e990


	//----- nvinfo : EIATTR_EXIT_INSTR_OFFSETS
	.align		4
.L_3228:
        /*00e0*/ 	.byte	0x04, 0x1c
        /*00e2*/ 	.short	(.L_3230 - .L_3229)


	//   ....[0]....
.L_3229:
        /*00e4*/ 	.word	0x0000db20


	//   ....[1]....
        /*00e8*/ 	.word	0x0000dc50


	//   ....[2]....
        /*00ec*/ 	.word	0x0000dc70


	//   ....[3]....
        /*00f0*/ 	.word	0x0000dd00


	//   ....[4]....
        /*00f4*/ 	.word	0x0000dd20


	//   ....[5]....
        /*00f8*/ 	.word	0x0000dd40


	//   ....[6]....
        /*00fc*/ 	.word	0x0000ddd0


	//   ....[7]....
        /*0100*/ 	.word	0x0000de10


	//   ....[8]....
        /*0104*/ 	.word	0x0000deb0


	//   ....[9]....
        /*0108*/ 	.word	0x0000df00


	//   ....[10]....
        /*010c*/ 	.word	0x0000df30


	//   ....[11]....
        /*0110*/ 	.word	0x0000dff0


	//   ....[12]....
        /*0114*/ 	.word	0x0000e030


	//   ....[13]....
        /*0118*/ 	.word	0x0000e1c0


	//   ....[14]....
        /*011c*/ 	.word	0x0000e320


	//   ....[15]....
        /*0120*/ 	.word	0x0000e360


	//   ....[16]....
        /*0124*/ 	.word	0x0000e400


	//   ....[17]....
        /*0128*/ 	.word	0x0000e580


	//   ....[18]....
        /*012c*/ 	.word	0x0000e700


	//   ....[19]....
        /*0130*/ 	.word	0x0000e860


	//   ....[20]....
        /*0134*/ 	.word	0x0000e9a0


	//   ....[21]....
        /*0138*/ 	.word	0x0000e9d0


	//   ....[22]....
        /*013c*/ 	.word	0x0000e9f0


	//----- nvinfo : EIATTR_MAX_THREADS
	.align		4
.L_3230:
        /*0140*/ 	.byte	0x04, 0x05
        /*0142*/ 	.short	(.L_3232 - .L_3231)
.L_3231:
        /*0144*/ 	.word	0x00000080
        /*0148*/ 	.word	0x00000001
        /*014c*/ 	.word	0x00000001


	//----- nvinfo : EIATTR_CRS_STACK_SIZE
	.align		4
.L_3232:
        /*0150*/ 	.byte	0x04, 0x1e
        /*0152*/ 	.short	(.L_3234 - .L_3233)
.L_3233:
        /*0154*/ 	.word	0x00000000
.L_3234:


//--------------------- .nv.info._ZN2at6native18elementwise_kernelILi128ELi2EZNS0_22gpu_kernel_impl_nocastIZZZNS0_54_GLOBAL__N__d8c5977b_16_LinearAlgebra_cu_9e10b42f_321716addr_kernel_cudaERNS_14TensorIteratorERKN3c106ScalarES9_ENKUlvE_clEvENKUlvE1_clEvEUliiiE0_EEvRNS_18TensorIteratorBaseERKT_EUliE_EEviT1_ --------------------------
	.section	.nv.info._ZN2at6native18elementwise_kernelILi128ELi2EZNS0_22gpu_kernel_impl_nocastIZZZNS0_54_GLOBAL__N__d8c5977b_16_LinearAlgebra_cu_9e10b42f_321716addr_kernel_cudaERNS_14TensorIteratorERKN3c106ScalarES9_ENKUlvE_clEvENKUlvE1_clEvEUliiiE0_EEvRNS_18TensorIteratorBaseERKT_EUliE_EEviT1_,"",@"SHT_CUDA_INFO"
	.sectionflags	@""
	.align	4


	//----- nvinfo : EIATTR_CUDA_API_VERSION
	.align		4
        /*0000*/ 	.byte	0x04, 0x37
        /*0002*/ 	.short	(.L_3236 - .L_3235)
.L_3235:
        /*0004*/ 	.word	0x00000082


	//----- nvinfo : EIATTR_SW2861232_WAR
	.align		4
.L_3236:
        /*0008*/ 	.byte	0x01, 0x35
	.zero		2


	//----- nvinfo : EIATTR_PARAM_CBANK
	.align		4
        /*000c*/ 	.byte	0x04, 0x0a
        /*000e*/ 	.short	(.L_3238 - .L_3237)
	.align		4
.L_3237:
        /*0010*/ 	.word	index@(.nv.constant0._ZN2at6native18elementwise_kernelILi128ELi2EZNS0_22gpu_kernel_impl_nocastIZZZNS0_54_GLOBAL__N__d8c5977b_16_LinearAlgebra_cu_9e10b42f_321716addr_kernel_cudaERNS_14TensorIteratorERKN3c106ScalarES9_ENKUlvE_clEvENKUlvE1_clEvEUliiiE0_EEvRNS_18TensorIteratorBaseERKT_EUliE_EEviT1_)
        /*0014*/ 	.short	0x0160
        /*0016*/ 	.short	0x0300


	//----- nvinfo : EIATTR_CBANK_PARAM_SIZE
	.align		4
.L_3238:
        /*0018*/ 	.byte	0x03, 0x19
        /*001a*/ 	.short	0x0300


	//----- nvinfo : EIATTR_KPARAM_INFO
	.align		4
        /*001c*/ 	.byte	0x04, 0x17
        /*001e*/ 	.short	(.L_3240 - .L_3239)
.L_3239:
        /*0020*/ 	.word	0x00000000
        /*0024*/ 	.short	0x0001
        /*0026*/ 	.short	0x0008
        /*0028*/ 	.byte	0x00, 0xf0, 0xe1, 0x0b


	//----- nvinfo : EIATTR_KPARAM_INFO
	.align		4
.L_3240:
        /*002c*/ 	.byte	0x04, 0x17
        /*002e*/ 	.short	(.L_3242 - .L_3241)
.L_3241:
        /*0030*/ 	.word	0x00000000
        /*0034*/ 	.short	0x0000
        /*0036*/ 	.short	0x0000
        /*0038*/ 	.byte	0x00, 0xf0, 0x11, 0x00


	//----- nvinfo : EIATTR_MAXREG_COUNT
	.align		4
.L_3242:
        /*003c*/ 	.byte	0x03, 0x1b
        /*003e*/ 	.short	0x0080


	//----- nvinfo : EIATTR_MERCURY_ISA_VERSION
	.align		4
        /*0040*/ 	.byte	0x03, 0x5f
        /*0042*/ 	.short	0x0000


	//----- nvinfo : EIATTR_EXIT_INSTR_OFFSETS
	.align		4
        /*0044*/ 	.byte	0x04, 0x1c
        /*0046*/ 	.short	(.L_3244 - .L_3243)


	//   ....[0]....
.L_3243:
        /*0048*/ 	.word	0x00001310


	//   ....[1]....
        /*004c*/ 	.word	0x00002580


	//----- nvinfo : EIATTR_MAX_THREADS
	.align		4
.L_3244:
        /*0050*/ 	.byte	0x04, 0x05
        /*0052*/ 	.short	(.L_3246 - .L_3245)
.L_3245:
        /*0054*/ 	.word	0x00000080
        /*0058*/ 	.word	0x00000001
        /*005c*/ 	.word	0x00000001


	//----- nvinfo : EIATTR_CRS_STACK_SIZE
	.align		4
.L_3246:
        /*0060*/ 	.byte	0x04, 0x1e
        /*0062*/ 	.short	(.L_3248 - .L_3247)
.L_3247:
        /*0064*/ 	.word	0x00000000
.L_3248:


//--------------------- .nv.info._ZN2at6native27unrolled_elementwise_kernelIZZZNS0_54_GLOBAL__N__d8c5977b_16_LinearAlgebra_cu_9e10b42f_321716addr_kernel_cudaERNS_14TensorIteratorERKN3c106ScalarES8_ENKUlvE_clEvENKUlvE1_clEvEUliiiE0_St5arrayIPcLm4EELi4E23TrivialOffsetCalculatorILi3EjESF_ILi1EjENS0_6memory15LoadWithoutCastENSI_16StoreWithoutCastEEEviT_T0_T2_T3_T4_T5_ --------------------------
	.section	.nv.info._ZN2at6native27unrolled_elementwise_kernelIZZZNS0_54_GLOBAL__N__d8c5977b_16_LinearAlgebra_cu_9e10b42f_321716addr_kernel_cudaERNS_14TensorIteratorERKN3c106ScalarES8_ENKUlvE_clEvENKUlvE1_clEvEUliiiE0_St5arrayIPcLm4EELi4E23TrivialOffsetCalculatorILi3EjESF_ILi1EjENS0_6memory15LoadWithoutCastENSI_16StoreWithoutCastEEEviT_T0_T2_T3_T4_T5_,"",@"SHT_CUDA_INFO"
	.sectionflags	@""
	.align	4


	//----- nvinfo : EIATTR_CUDA_API_VERSION
	.align		4
        /*0000*/ 	.byte	0x04, 0x37
        /*0002*/ 	.short	(.L_3250 - .L_3249)
.L_3249:
        /*0004*/ 	.word	0x00000082


	//----- nvinfo : EIATTR_SW2861232_WAR
	.align		4
.L_3250:
        /*0008*/ 	.byte	0x01, 0x35
	.zero		2


	//----- nvinfo : EIATTR_PARAM_CBANK
	.align		4
        /*000c*/ 	.byte	0x04, 0x0a
        /*000e*/ 	.short	(.L_3252 - .L_3251)
	.align		4
.L_3251:
        /*0010*/ 	.word	index@(.nv.constant0._ZN2at6native27unrolled_elementwise_kernelIZZZNS0_54_GLOBAL__N__d8c5977b_16_LinearAlgebra_cu_9e10b42f_321716addr_kernel_cudaERNS_14TensorIteratorERKN3c106ScalarES8_ENKUlvE_clEvENKUlvE1_clEvEUliiiE0_St5arrayIPcLm4EELi4E23TrivialOffsetCalculatorILi3EjESF_ILi1EjENS0_6memory15LoadWithoutCastENSI_16StoreWithoutCastEEEviT_T0_T2_T3_T4_T5_)
        /*0014*/ 	.short	0x0160
        /*0016*/ 	.short	0x003c


	//----- nvinfo : EIATTR_CBANK_PARAM_SIZE
	.align		4
.L_3252:
        /*0018*/ 	.byte	0x03, 0x19
        /*001a*/ 	.short	0x003c


	//----- nvinfo : EIATTR_KPARAM_INFO
	.align		4
        /*001c*/ 	.byte	0x04, 0x17
        /*001e*/ 	.short	(.L_3254 - .L_3253)
.L_3253:
        /*0020*/ 	.word	0x00000000
        /*0024*/ 	.short	0x0006
        /*0026*/ 	.short	0x003b
        /*0028*/ 	.byte	0x00, 0xf0, 0x05, 0x00


	//----- nvinfo : EIATTR_KPARAM_INFO
	.align		4
.L_3254:
        /*002c*/ 	.byte	0x04, 0x17
        /*002e*/ 	.short	(.L_3256 - .L_3255)
.L_3255:
        /*0030*/ 	.word	0x00000000
        /*0034*/ 	.short	0x0005
        /*0036*/ 	.short	0x003a
        /*0038*/ 	.byte	0x00, 0xf0, 0x05, 0x00


	//----- nvinfo : EIATTR_KPARAM_INFO
	.align		4
.L_3256:
        /*003c*/ 	.byte	0x04, 0x17
        /*003e*/ 	.short	(.L_3258 - .L_3257)
.L_3257:
        /*0040*/ 	.word	0x00000000
        /*0044*/ 	.short	0x0004
        /*0046*/ 	.short	0x0039
        /*0048*/ 	.byte	0x00, 0xf0, 0x05, 0x00


	//----- nvinfo : EIATTR_KPARAM_INFO
	.align		4
.L_3258:
        /*004c*/ 	.byte	0x04, 0x17
        /*004e*/ 	.short	(.L_3260 - .L_3259)
.L_3259:
        /*0050*/ 	.word	0x00000000
        /*0054*/ 	.short	0x0003
        /*0056*/ 	.short	0x0038
        /*0058*/ 	.byte	0x00, 0xf0, 0x05, 0x00


	//----- nvinfo : EIATTR_KPARAM_INFO
	.align		4
.L_3260:
        /*005c*/ 	.byte	0x04, 0x17
        /*005e*/ 	.short	(.L_3262 - .L_3261)
.L_3261:
        /*0060*/ 	.word	0x00000000
        /*0064*/ 	.short	0x0002
        /*0066*/ 	.short	0x0018
        /*0068*/ 	.byte	0x00, 0xf0, 0x81, 0x00


	//----- nvinfo : EIATTR_KPARAM_INFO
	.align		4
.L_3262:
        /*006c*/ 	.byte	0x04, 0x17
        /*006e*/ 	.short	(.L_3264 - .L_3263)
.L_3263:
        /*0070*/ 	.word	0x00000000
        /*0074*/ 	.short	0x0001
        /*0076*/ 	.short	0x0008
        /*0078*/ 	.byte	0x00, 0xf0, 0x41, 0x00


	//----- nvinfo : EIATTR_KPARAM_INFO
	.align		4
.L_3264:
        /*007c*/ 	.byte	0x04, 0x17
        /*007e*/ 	.short	(.L_3266 - .L_3265)
.L_3265:
        /*0080*/ 	.word	0x00000000
        /*0084*/ 	.short	0x0000
        /*0086*/ 	.short	0x0000
        /*0088*/ 	.byte	0x00, 0xf0, 0x11, 0x00


	//----- nvinfo : EIATTR_MAXREG_COUNT
	.align		4
.L_3266:
        /*008c*/ 	.byte	0x03, 0x1b
        /*008e*/ 	.short	0x00ff


	//----- nvinfo : EIATTR_MERCURY_ISA_VERSION
	.align		4
        /*0090*/ 	.byte	0x03, 0x5f
        /*0092*/ 	.short	0x0000


	//----- nvinfo : EIATTR_EXIT_INSTR_OFFSETS
	.align		4
        /*0094*/ 	.byte	0x04, 0x1c
        /*0096*/ 	.short	(.L_3268 - .L_3267)


	//   ....[0]....
.L_3267:
        /*0098*/ 	.word	0x00000570


	//   ....[1]....
        /*009c*/ 	.word	0x000005d0


	//----- nvinfo : EIATTR_MAX_THREADS
	.align		4
.L_3268:
        /*00a0*/ 	.byte	0x04, 0x05
        /*00a2*/ 	.short	(.L_3270 - .L_3269)
.L_3269:
        /*00a4*/ 	.word	0x00000080
        /*00a8*/ 	.word	0x00000001
        /*00ac*/ 	.word	0x00000001


	//----- nvinfo : EIATTR_CRS_STACK_SIZE
	.align		4
.L_3270:
        /*00b0*/ 	.byte	0x04, 0x1e
        /*00b2*/ 	.short	(.L_3272 - .L_3271)
.L_3271:
        /*00b4*/ 	.word	0x00000000
.L_3272:


//--------------------- .nv.info._ZN2at6native29vectorized_elementwise_kernelILi2EZZZNS0_54_GLOBAL__N__d8c5977b_16_LinearAlgebra_cu_9e10b42f_321716addr_kernel_cudaERNS_14TensorIteratorERKN3c106ScalarES8_ENKUlvE_clEvENKUlvE1_clEvEUliiiE0_St5arrayIPcLm4EEEEviT0_T1_ --------------------------
	.section	.nv.info._ZN2at6native29vectorized_elementwise_kernelILi2EZZZNS0_54_GLOBAL__N__d8c5977b_16_LinearAlgebra_cu_9e10b42f_321716addr_kernel_cudaERNS_14TensorIteratorERKN3c106ScalarES8_ENKUlvE_clEvENKUlvE1_clEvEUliiiE0_St5arrayIPcLm4EEEEviT0_T1_,"",@"SHT_CUDA_INFO"
	.sectionflags	@""
	.align	4


	//----- nvinfo : EIATTR_CUDA_API_VERSION
	.align		4
        /*0000*/ 	.byte	0x04, 0x37
        /*0002*/ 	.short	(.L_3274 - .L_3273)
.L_3273:
        /*0004*/ 	.word	0x00000082


	//----- nvinfo : EIATTR_SW2861232_WAR
	.align		4
.L_3274:
        /*0008*/ 	.byte	0x01, 0x35
	.zero		2


	//----- nvinfo : EIATTR_PARAM_CBANK
	.align		4
        /*000c*/ 	.byte	0x04, 0x0a
        /*000e*/ 	.short	(.L_3276 - .L_3275)
	.align		4
.L_3275:
        /*0010*/ 	.word	index@(.nv.constant0._ZN2at6native29vectorized_elementwise_kernelILi2EZZZNS0_54_GLOBAL__N__d8c5977b_16_LinearAlgebra_cu_9e10b42f_321716addr_kernel_cudaERNS_14TensorIteratorERKN3c106ScalarES8_ENKUlvE_clEvENKUlvE1_clEvEUliiiE0_St5arrayIPcLm4EEEEviT0_T1_)
        /*0014*/ 	.short	0x0160
        /*0016*/ 	.short	0x0038


	//----- nvinfo : EIATTR_CBANK_PARAM_SIZE
	.align		4
.L_3276:
        /*0018*/ 	.byte	0x03, 0x19
        /*001a*/ 	.short	0x0038


	//----- nvinfo : EIATTR_KPARAM_INFO
	.align		4
        /*001c*/ 	.byte	0x04, 0x17
        /*001e*/ 	.short	(.L_3278 - .L_3277)
.L_3277:
        /*0020*/ 	.word	0x00000000
        /*0024*/ 	.short	0x0002
        /*0026*/ 	.short	0x0018
        /*0028*/ 	.byte	0x00, 0xf0, 0x81, 0x00


	//----- nvinfo : EIATTR_KPARAM_INFO
	.align		4
.L_3278:
        /*002c*/ 	.byte	0x04, 0x17
        /*002e*/ 	.short	(.L_3280 - .L_3279)
.L_3279:
        /*0030*/ 	.word	0x00000000
        /*0034*/ 	.short	0x0001
        /*0036*/ 	.short	0x0008
        /*0038*/ 	.byte	0x00, 0xf0, 0x41, 0x00


	//----- nvinfo : EIATTR_KPARAM_INFO
	.align		4
.L_3280:
        /*003c*/ 	.byte	0x04, 0x17
        /*003e*/ 	.short	(.L_3282 - .L_3281)
.L_3281:
        /*0040*/ 	.word	0x00000000
        /*0044*/ 	.short	0x0000
        /*0046*/ 	.short	0x0000
        /*0048*/ 	.byte	0x00, 0xf0, 0x11, 0x00


	//----- nvinfo : EIATTR_MAXREG_COUNT
	.align		4
.L_3282:
        /*004c*/ 	.byte	0x03, 0x1b
        /*004e*/ 	.short	0x00ff


	//----- nvinfo : EIATTR_MERCURY_ISA_VERSION
	.align		4
        /*0050*/ 	.byte	0x03, 0x5f
        /*0052*/ 	.short	0x0000


	//----- nvinfo : EIATTR_EXIT_INSTR_OFFSETS
	.align		4
        /*0054*/ 	.byte	0x04, 0x1c
        /*0056*/ 	.short	(.L_3284 - .L_3283)


	//   ....[0]....
.L_3283:
        /*0058*/ 	.word	0x00000390


	//   ....[1]....
        /*005c*/ 	.word	0x00000ea0


	//   ....[2]....
        /*0060*/ 	.word	0x00000ef0


	//----- nvinfo : EIATTR_MAX_THREADS
	.align		4
.L_3284:
        /*0064*/ 	.byte	0x04, 0x05
        /*0066*/ 	.short	(.L_3286 - .L_3285)
.L_3285:
        /*0068*/ 	.word	0x00000080
        /*006c*/ 	.word	0x00000001
        /*0070*/ 	.word	0x00000001


	//----- nvinfo : EIATTR_CRS_STACK_SIZE
	.align		4
.L_3286:
        /*0074*/ 	.byte	0x04, 0x1e
        /*0076*/ 	.short	(.L_3288 - .L_3287)
.L_3287:
        /*0078*/ 	.word	0x00000000
.L_3288:


//--------------------- .nv.info._ZN2at6native29vectorized_elementwise_kernelILi4EZZZNS0_54_GLOBAL__N__d8c5977b_16_LinearAlgebra_cu_9e10b42f_321716addr_kernel_cudaERNS_14TensorIteratorERKN3c106ScalarES8_ENKUlvE_clEvENKUlvE1_clEvEUliiiE0_St5arrayIPcLm4EEEEviT0_T1_ --------------------------
	.section	.nv.info._ZN2at6native29vectorized_elementwise_kernelILi4EZZZNS0_54_GLOBAL__N__d8c5977b_16_LinearAlgebra_cu_9e10b42f_321716addr_kernel_cudaERNS_14TensorIteratorERKN3c106ScalarES8_ENKUlvE_clEvENKUlvE1_clEvEUliiiE0_St5arrayIPcLm4EEEEviT0_T1_,"",@"SHT_CUDA_INFO"
	.sectionflags	@""
	.align	4


	//----- nvinfo : EIATTR_CUDA_API_VERSION
	.align		4
        /*0000*/ 	.byte	0x04, 0x37
        /*0002*/ 	.short	(.L_3290 - .L_3289)
.L_3289:
        /*0004*/ 	.word	0x00000082


	//----- nvinfo : EIATTR_SW2861232_WAR
	.align		4
.L_3290:
        /*0008*/ 	.byte	0x01, 0x35
	.zero		2


	//----- nvinfo : EIATTR_PARAM_CBANK
	.align		4
        /*000c*/ 	.byte	0x04, 0x0a
        /*000e*/ 	.short	(.L_3292 - .L_3291)
	.align		4
.L_3291:
        /*0010*/ 	.word	index@(.nv.constant0._ZN2at6native29vectorized_elementwise_kernelILi4EZZZNS0_54_GLOBAL__N__d8c5977b_16_LinearAlgebra_cu_9e10b42f_321716addr_kernel_cudaERNS_14TensorIteratorERKN3c106ScalarES8_ENKUlvE_clEvENKUlvE1_clEvEUliiiE0_St5arrayIPcLm4EEEEviT0_T1_)
        /*0014*/ 	.short	0x0160
        /*0016*/ 	.short	0x0038


	//----- nvinfo : EIATTR_CBANK_PARAM_SIZE
	.align		4
.L_3292:
        /*0018*/ 	.byte	0x03, 0x19
        /*001a*/ 	.short	0x0038


	//----- nvinfo : EIATTR_KPARAM_INFO
	.align		4
        /*001c*/ 	.byte	0x04, 0x17
        /*001e*/ 	.short	(.L_3294 - .L_3293)
.L_3293:
        /*0020*/ 	.word	0x00000000
        /*0024*/ 	.short	0x0002
        /*0026*/ 	.short	0x0018
        /*0028*/ 	.byte	0x00, 0xf0, 0x81, 0x00


	//----- nvinfo : EIATTR_KPARAM_INFO
	.align		4
.L_3294:
        /*002c*/ 	.byte	0x04, 0x17
        /*002e*/ 	.short	(.L_3296 - .L_3295)
.L_3295:
        /*0030*/ 	.word	0x00000000
        /*0034*/ 	.short	0x0001
        /*0036*/ 	.short	0x0008
        /*0038*/ 	.byte	0x00, 0xf0, 0x41, 0x00


	//----- nvinfo : EIATTR_KPARAM_INFO
	.align		4
.L_3296:
        /*003c*/ 	.byte	0x04, 0x17
        /*003e*/ 	.short	(.L_3298 - .L_3297)
.L_3297:
        /*0040*/ 	.word	0x00000000
        /*0044*/ 	.short	0x0000
        /*0046*/ 	.short	0x0000
        /*0048*/ 	.byte	0x00, 0xf0, 0x11, 0x00


	//----- nvinfo : EIATTR_MAXREG_COUNT
	.align		4
.L_3298:
        /*004c*/ 	.byte	0x03, 0x1b
        /*004e*/ 	.short	0x00ff


	//----- nvinfo : EIATTR_MERCURY_ISA_VERSION
	.align		4
        /*0050*/ 	.byte	0x03, 0x5f
        /*0052*/ 	.short	0x0000


	//----- nvinfo : EIATTR_EXIT_INSTR_OFFSETS
	.align		4
        /*0054*/ 	.byte	0x04, 0x1c
        /*0056*/ 	.short	(.L_3300 - .L_3299)


	//   ....[0]....
.L_3299:
        /*0058*/ 	.word	0x00000310


	//   ....[1]....
        /*005c*/ 	.word	0x00000e20


	//   ....[2]....
        /*0060*/ 	.word	0x00000e70


	//----- nvinfo : EIATTR_MAX_THREADS
	.align		4
.L_3300:
        /*0064*/ 	.byte	0x04, 0x05
        /*0066*/ 	.short	(.L_3302 - .L_3301)
.L_3301:
        /*0068*/ 	.word	0x00000080
        /*006c*/ 	.word	0x00000001
        /*0070*/ 	.word	0x00000001


	//----- nvinfo : EIATTR_CRS_STACK_SIZE
	.align		4
.L_3302:
        /*0074*/ 	.byte	0x04, 0x1e
        /*0076*/ 	.short	(.L_3304 - .L_3303)
.L_3303:
        /*0078*/ 	.word	0x00000000
.L_3304:


//--------------------- .nv.info._ZN2at6native29vectorized_elementwise_kernelILi8EZZZNS0_54_GLOBAL__N__d8c5977b_16_LinearAlgebra_cu_9e10b42f_321716addr_kernel_cudaERNS_14TensorIteratorERKN3c106ScalarES8_ENKUlvE_clEvENKUlvE1_clEvEUliiiE0_St5arrayIPcLm4EEEEviT0_T1_ --------------------------
	.section	.nv.info._ZN2at6native29vectorized_elementwise_kernelILi8EZZZNS0_54_GLOBAL__N__d8c5977b_16_LinearAlgebra_cu_9e10b42f_321716addr_kernel_cudaERNS_14TensorIteratorERKN3c106ScalarES8_ENKUlvE_clEvENKUlvE1_clEvEUliiiE0_St5arrayIPcLm4EEEEviT0_T1_,"",@"SHT_CUDA_INFO"
	.sectionflags	@""
	.align	4


	//----- nvinfo : EIATTR_CUDA_API_VERSION
	.align		4
        /*0000*/ 	.byte	0x04, 0x37
        /*0002*/ 	.short	(.L_3306 - .L_3305)
.L_3305:
        /*0004*/ 	.word	0x00000082


	//----- nvinfo : EIATTR_SW2861232_WAR
	.align		4
.L_3306:
        /*0008*/ 	.byte	0x01, 0x35
	.zero		2


	//----- nvinfo : EIATTR_PARAM_CBANK
	.align		4
        /*000c*/ 	.byte	0x04, 0x0a
        /*000e*/ 	.short	(.L_3308 - .L_3307)
	.align		4
.L_3307:
        /*0010*/ 	.word	index@(.nv.constant0._ZN2at6native29vectorized_elementwise_kernelILi8EZZZNS0_54_GLOBAL__N__d8c5977b_16_LinearAlgebra_cu_9e10b42f_321716addr_kernel_cudaERNS_14TensorIteratorERKN3c106ScalarES8_ENKUlvE_clEvENKUlvE1_clEvEUliiiE0_St5arrayIPcLm4EEEEviT0_T1_)
        /*0014*/ 	.short	0x0160
        /*0016*/ 	.short	0x0038


	//----- nvinfo : EIATTR_CBANK_PARAM_SIZE
	.align		4
.L_3308:
        /*0018*/ 	.byte	0x03, 0x19
        /*001a*/ 	.short	0x0038


	//----- nvinfo : EIATTR_KPARAM_INFO
	.align		4
        /*001c*/ 	.byte	0x04, 0x17
        /*001e*/ 	.short	(.L_3310 - .L_3309)
.L_3309:
        /*0020*/ 	.word	0x00000000
        /*0024*/ 	.short	0x0002
        /*0026*/ 	.short	0x0018
        /*0028*/ 	.byte	0x00, 0xf0, 0x81, 0x00


	//----- nvinfo : EIATTR_KPARAM_INFO
	.align		4
.L_3310:
        /*002c*/ 	.byte	0x04, 0x17
        /*002e*/ 	.short	(.L_3312 - .L_3311)
.L_3311:
        /*0030*/ 	.word	0x00000000
        /*0034*/ 	.short	0x0001
        /*0036*/ 	.short	0x0008
        /*0038*/ 	.byte	0x00, 0xf0, 0x41, 0x00


	//----- nvinfo : EIATTR_KPARAM_INFO
	.align		4
.L_3312:
        /*003c*/ 	.byte	0x04, 0x17
        /*003e*/ 	.short	(.L_3314 - .L_3313)
.L_3313:
        /*0040*/ 	.word	0x00000000
        /*0044*/ 	.short	0x0000
        /*0046*/ 	.short	0x0000
        /*0048*/ 	.byte	0x00, 0xf0, 0x11, 0x00


	//----- nvinfo : EIATTR_MAXREG_COUNT
	.align		4
.L_3314:
        /*004c*/ 	.byte	0x03, 0x1b
        /*004e*/ 	.short	0x00ff


	//----- nvinfo : EIATTR_MERCURY_ISA_VERSION
	.align		4
        /*0050*/ 	.byte	0x03, 0x5f
        /*0052*/ 	.short	0x0000


	//----- nvinfo : EIATTR_EXIT_INSTR_OFFSETS
	.align		4
        /*0054*/ 	.byte	0x04, 0x1c
        /*0056*/ 	.short	(.L_3316 - .L_3315)


	//   ....[0]....
.L_3315:
        /*0058*/ 	.word	0x00000010


	//----- nvinfo : EIATTR_MAX_THREADS
	.align		4
.L_3316:
        /*005c*/ 	.byte	0x04, 0x05
        /*005e*/ 	.short	(.L_3318 - .L_3317)
.L_3317:
        /*0060*/ 	.word	0x00000080
        /*0064*/ 	.word	0x00000001
        /*0068*/ 	.word	0x00000001
.L_3318:


//--------------------- .nv.info._ZN2at6native18elementwise_kernelILi128ELi4EZNS0_15gpu_kernel_implIZZZNS0_54_GLOBAL__N__d8c5977b_16_LinearAlgebra_cu_9e10b42f_321716addr_kernel_cudaERNS_14TensorIteratorERKN3c106ScalarES9_ENKUlvE_clEvENKUlvE1_clEvEUliiiE_EEvRNS_18TensorIteratorBaseERKT_EUliE_EEviT1_ --------------------------
	.section	.nv.info._ZN2at6native18elementwise_kernelILi128ELi4EZNS0_15gpu_kernel_implIZZZNS0_54_GLOBAL__N__d8c5977b_16_LinearAlgebra_cu_9e10b42f_321716addr_kernel_cudaERNS_14TensorIteratorERKN3c106ScalarES9_ENKUlvE_clEvENKUlvE1_clEvEUliiiE_EEvRNS_18TensorIteratorBaseERKT_EUliE_EEviT1_,"",@"SHT_CUDA_INFO"
	.sectionflags	@""
	.align	4


	//----- nvinfo : EIATTR_CUDA_API_VERSION
	.align		4
        /*0000*/ 	.byte	0x04, 0x37
        /*0002*/ 	.short	(.L_3320 - .L_3319)
.L_3319:
        /*0004*/ 	.word	0x00000082


	//----- nvinfo : EIATTR_SW2861232_WAR
	.align		4
.L_3320:
        /*0008*/ 	.byte	0x01, 0x35
	.zero		2


	//----- nvinfo : EIATTR_PARAM_CBANK
	.align		4
        /*000c*/ 	.byte	0x04, 0x0a
        /*000e*/ 	.short	(.L_3322 - .L_3321)
	.align		4
.L_3321:
        /*0010*/ 	.word	index@(.nv.constant0._ZN2at6native18elementwise_kernelILi128ELi4EZNS0_15gpu_kernel_implIZZZNS0_54_GLOBAL__N__d8c5977b_16_LinearAlgebra_cu_9e10b42f_321716addr_kernel_cudaERNS_14TensorIteratorERKN3c106ScalarES9_ENKUlvE_clEvENKUlvE1_clEvEUliiiE_EEvRNS_18TensorIteratorBaseERKT_EUliE_EEviT1_)
        /*0014*/ 	.short	0x0160
        /*0016*/ 	.short	0x0308


	//----- nvinfo : EIATTR_CBANK_PARAM_SIZE
	.align		4
.L_3322:
        /*0018*/ 	.byte	0x03, 0x19
        /*001a*/ 	.short	0x0308


	//----- nvinfo : EIATTR_KPARAM_INFO
	.align		4
        /*001c*/ 	.byte	0x04, 0x17
        /*001e*/ 	.short	(.L_3324 - .L_3323)
.L_3323:
        /*0020*/ 	.word	0x00000000
        /*0024*/ 	.short	0x0001
        /*0026*/ 	.short	0x0008
        /*0028*/ 	.byte	0x00, 0xf0, 0x01, 0x0c


	//----- nvinfo : EIATTR_KPARAM_INFO
	.align		4
.L_3324:
        /*002c*/ 	.byte	0x04, 0x17
        /*002e*/ 	.short	(.L_3326 - .L_3325)
.L_3325:
        /*0030*/ 	.word	0x00000000
        /*0034*/ 	.short	0x0000
        /*0036*/ 	.short	0x0000
        /*0038*/ 	.byte	0x00, 0xf0, 0x11, 0x00


	//----- nvinfo : EIATTR_MAXREG_COUNT
	.align		4
.L_3326:
        /*003c*/ 	.byte	0x03, 0x1b
        /*003e*/ 	.short	0x0080


	//----- nvinfo : EIATTR_EXTERNS
	.align		4
        /*0040*/ 	.byte	0x04, 0x0f
        /*0042*/ 	.short	(.L_3328 - .L_3327)


	//   ....[0]....
	.align		4
.L_3327:
        /*0044*/ 	.word	index@(__assertfail)


	//----- nvinfo : EIATTR_MERCURY_ISA_VERSION
	.align		4
.L_3328:
        /*0048*/ 	.byte	0x03, 0x5f
        /*004a*/ 	.short	0x0000


	//----- nvinfo : EIATTR_SYSCALL_OFFSETS
	.align		4
        /*004c*/ 	.byte	0x04, 0x46
        /*004e*/ 	.short	(.L_3330 - .L_3329)


	//   ....[0]....
.L_3329:
        /*0050*/ 	.word	0x00001210


	//   ....[1]....
        /*0054*/ 	.word	0x00001ff0


	//   ....[2]....
        /*0058*/ 	.word	0x00002e10


	//   ....[3]....
        /*005c*/ 	.word	0x00003c90


	//   ....[4]....
        /*0060*/ 	.word	0x00004ef0


	//   ....[5]....
        /*0064*/ 	.word	0x00005cd0


	//   ....[6]....
        /*0068*/ 	.word	0x00006af0


	//   ....[7]....
        /*006c*/ 	.word	0x00007970


	//   ....[8]....
        /*0070*/ 	.word	0x00008ba0


	//   ....[9]....
        /*0074*/ 	.word	0x00009980


	//   ....[10]....
        /*0078*/ 	.word	0x0000a7a0


	//   ....[11]....
        /*007c*/ 	.word	0x0000b620


	//   ....[12]....
        /*0080*/ 	.word	0x0000c860


	//   ....[13]....
        /*0084*/ 	.word	0x0000d640


	//   ....[14]....
        /*0088*/ 	.word	0x0000e460


	//   ....[15]....
        /*008c*/ 	.word	0x0000f2e0


	//----- nvinfo : EIATTR_EXIT_INSTR_OFFSETS
	.align		4
.L_3330:
        /*0090*/ 	.byte	0x04, 0x1c
        /*0092*/ 	.short	(.L_3332 - .L_3331)


	//   ....[0]....
.L_3331:
        /*0094*/ 	.word	0x0000b6b0


	//   ....[1]....
        /*0098*/ 	.word	0x0000e5a0


	//   ....[2]....
        /*009c*/ 	.word	0x0000e5c0


	//   ....[3]....
        /*00a0*/ 	.word	0x0000e650


	//   ....[4]....
        /*00a4*/ 	.word	0x0000e670


	//   ....[5]....
        /*00a8*/ 	.word	0x0000e690


	//   ....[6]....
        /*00ac*/ 	.word	0x0000e720


	//   ....[7]....
        /*00b0*/ 	.word	0x0000e760


	//   ....[8]....
        /*00b4*/ 	.word	0x0000e800


	//   ....[9]....
        /*00b8*/ 	.word	0x0000e850


	//   ....[10]....
        /*00bc*/ 	.word	0x0000e880


	//   ....[11]....
        /*00c0*/ 	.word	0x0000e940


	//   ....[12]....
        /*00c4*/ 	.word	0x0000e980


	//   ....[13]....
        /*00c8*/ 	.word	0x0000eb10


	//   ....[14]....
        /*00cc*/ 	.word	0x0000ec70


	//   ....[15]....
        /*00d0*/ 	.word	0x0000ecb0


	//   ....[16]....
        /*00d4*/ 	.word	0x0000ed50


	//   ....[17]....
        /*00d8*/ 	.word	0x0000eed0


	//   ....[18]....
        /*00dc*/ 	.word	0x0000f050


	//   ....[19]....
        /*00e0*/ 	.word	0x0000f1b0


	//   ....[20]....
        /*00e4*/ 	.word	0x0000f2f0


	//   ....[21]....
        /*00e8*/ 	.word	0x0000f320


	//   ....[22]....
        /*00ec*/ 	.word	0x0000f340


	//----- nvinfo : EIATTR_MAX_THREADS
	.align		4
.L_3332:
        /*00f0*/ 	.byte	0x04, 0x05
        /*00f2*/ 	.short	(.L_3334 - .L_3333)
.L_3333:
        /*00f4*/ 	.word	0x00000080
        /*00f8*/ 	.word	0x00000001
        /*00fc*/ 	.word	0x00000001


	//----- nvinfo : EIATTR_CRS_STACK_SIZE
	.align		4
.L_3334:
        /*0100*/ 	.byte	0x04, 0x1e
        /*0102*/ 	.short	(.L_3336 - .L_3335)
.L_3335:
        /*0104*/ 	.word	0x00000000
.L_3336:


//--------------------- .nv.info._ZN2at6native27unrolled_elementwise_kernelIZZZNS0_54_GLOBAL__N__d8c5977b_16_LinearAlgebra_cu_9e10b42f_321716addr_kernel_cudaERNS_14TensorIteratorERKN3c106ScalarES8_ENKUlvE_clEvENKUlvE1_clEvEUliiiE_St5arrayIPcLm4EELi4E23TrivialOffsetCalculatorILi3EjESF_ILi1EjENS0_6memory12LoadWithCastILi3EEENSI_13StoreWithCastILi1EEEEEviT_T0_T2_T3_T4_T5_ --------------------------
	.section	.nv.info._ZN2at6native27unrolled_elementwise_kernelIZZZNS0_54_GLOBAL__N__d8c5977b_16_LinearAlgebra_cu_9e10b42f_321716addr_kernel_cudaERNS_14TensorIteratorERKN3c106ScalarES8_ENKUlvE_clEvENKUlvE1_clEvEUliiiE_St5arrayIPcLm4EELi4E23TrivialOffsetCalculatorILi3EjESF_ILi1EjENS0_6memory12LoadWithCastILi3EEENSI_13StoreWithCastILi1EEEEEviT_T0_T2_T3_T4_T5_,"",@"SHT_CUDA_INFO"
	.sectionflags	@""
	.align	4


	//----- nvinfo : EIATTR_CUDA_API_VERSION
	.align		4
        /*0000*/ 	.byte	0x04, 0x37
        /*0002*/ 	.short	(.L_3338 - .L_3337)
.L_3337:
        /*0004*/ 	.word	0x00000082


	//----- nvinfo : EIATTR_SW2861232_WAR
	.align		4
.L_3338:
        /*0008*/ 	.byte	0x01, 0x35
	.zero		2


	//----- nvinfo : EIATTR_PARAM_CBANK
	.align		4
        /*000c*/ 	.byte	0x04, 0x0a
        /*000e*/ 	.short	(.L_3340 - .L_3339)
	.align		4
.L_3339:
        /*0010*/ 	.word	index@(.nv.constant0._ZN2at6native27unrolled_elementwise_kernelIZZZNS0_54_GLOBAL__N__d8c5977b_16_LinearAlgebra_cu_9e10b42f_321716addr_kernel_cudaERNS_14TensorIteratorERKN3c106ScalarES8_ENKUlvE_clEvENKUlvE1_clEvEUliiiE_St5arrayIPcLm4EELi4E23TrivialOffsetCalculatorILi3EjESF_ILi1EjENS0_6memory12LoadWithCastILi3EEENSI_13StoreWithCastILi1EEEEEviT_T0_T2_T3_T4_T5_)
        /*0014*/ 	.short	0x0160
        /*0016*/ 	.short	0x0054


	//----- nvinfo : EIATTR_CBANK_PARAM_SIZE
	.align		4
.L_3340:
        /*0018*/ 	.byte	0x03, 0x19
        /*001a*/ 	.short	0x0054


	//----- nvinfo : EIATTR_KPARAM_INFO
	.align		4
        /*001c*/ 	.byte	0x04, 0x17
        /*001e*/ 	.short	(.L_3342 - .L_3341)
.L_3341:
        /*0020*/ 	.word	0x00000000
        /*0024*/ 	.short	0x0006
        /*0026*/ 	.short	0x004c
        /*0028*/ 	.byte	0x00, 0xf0, 0x21, 0x00


	//----- nvinfo : EIATTR_KPARAM_INFO
	.align		4
.L_3342:
        /*002c*/ 	.byte	0x04, 0x17
        /*002e*/ 	.short	(.L_3344 - .L_3343)
.L_3343:
        /*0030*/ 	.word	0x00000000
        /*0034*/ 	.short	0x0005
        /*0036*/ 	.short	0x003c
        /*0038*/ 	.byte	0x00, 0xf0, 0x41, 0x00


	//----- nvinfo : EIATTR_KPARAM_INFO
	.align		4
.L_3344:
        /*003c*/ 	.byte	0x04, 0x17
        /*003e*/ 	.short	(.L_3346 - .L_3345)
.L_3345:
        /*0040*/ 	.word	0x00000000
        /*0044*/ 	.short	0x0004
        /*0046*/ 	.short	0x0039
        /*0048*/ 	.byte	0x00, 0xf0, 0x05, 0x00


	//----- nvinfo : EIATTR_KPARAM_INFO
	.align		4
.L_3346:
        /*004c*/ 	.byte	0x04, 0x17
        /*004e*/ 	.short	(.L_3348 - .L_3347)
.L_3347:
        /*0050*/ 	.word	0x00000000
        /*0054*/ 	.short	0x0003
        /*0056*/ 	.short	0x0038
        /*0058*/ 	.byte	0x00, 0xf0, 0x05, 0x00


	//----- nvinfo : EIATTR_KPARAM_INFO
	.align		4
.L_3348:
        /*005c*/ 	.byte	0x04, 0x17
        /*005e*/ 	.short	(.L_3350 - .L_3349)
.L_3349:
        /*0060*/ 	.word	0x00000000
        /*0064*/ 	.short	0x0002
        /*0066*/ 	.short	0x0018
        /*0068*/ 	.byte	0x00, 0xf0, 0x81, 0x00


	//----- nvinfo : EIATTR_KPARAM_INFO
	.align		4
.L_3350:
        /*006c*/ 	.byte	0x04, 0x17
        /*006e*/ 	.short	(.L_3352 - .L_3351)
.L_3351:
        /*0070*/ 	.word	0x00000000
        /*0074*/ 	.short	0x0001
        /*0076*/ 	.short	0x0008
        /*0078*/ 	.byte	0x00, 0xf0, 0x41, 0x00


	//----- nvinfo : EIATTR_KPARAM_INFO
	.align		4
.L_3352:
        /*007c*/ 	.byte	0x04, 0x17
        /*007e*/ 	.short	(.L_3354 - .L_3353)
.L_3353:
        /*0080*/ 	.word	0x00000000
        /*0084*/ 	.short	0x0000
        /*0086*/ 	.short	0x0000
        /*0088*/ 	.byte	0x00, 0xf0, 0x11, 0x00


	//----- nvinfo : EIATTR_MAXREG_COUNT
	.align		4
.L_3354:
        /*008c*/ 	.byte	0x03, 0x1b
        /*008e*/ 	.short	0x00ff


	//----- nvinfo : EIATTR_EXTERNS
	.align		4
        /*0090*/ 	.byte	0x04, 0x0f
        /*0092*/ 	.short	(.L_3356 - .L_3355)


	//   ....[0]....
	.align		4
.L_3355:
        /*0094*/ 	.word	index@(__assertfail)


	//----- nvinfo : EIATTR_MERCURY_ISA_VERSION
	.align		4
.L_3356:
        /*0098*/ 	.byte	0x03, 0x5f
        /*009a*/ 	.short	0x0000


	//----- nvinfo : EIATTR_SYSCALL_OFFSETS
	.align		4
        /*009c*/ 	.byte	0x04, 0x46
        /*009e*/ 	.short	(.L_3358 - .L_3357)


	//   ....[0]....
.L_3357:
        /*00a0*/ 	.word	0x00000290


	//   ....[1]....
        /*00a4*/ 	.word	0x00001080


	//   ....[2]....
        /*00a8*/ 	.word	0x00001ea0


	//   ....[3]....
        /*00ac*/ 	.word	0x00002110


	//   ....[4]....
        /*00b0*/ 	.word	0x00002ef0


	//   ....[5]....
        /*00b4*/ 	.word	0x00003d10


	//   ....[6]....
        /*00b8*/ 	.word	0x00003f80


	//   ....[7]....
        /*00bc*/ 	.word	0x00004d60


	//   ....[8]....
        /*00c0*/ 	.word	0x00005b90


	//   ....[9]....
        /*00c4*/ 	.word	0x00005df0


	//   ....[10]....
        /*00c8*/ 	.word	0x00006bd0


	//   ....[11]....
        /*00cc*/ 	.word	0x000079f0


	//   ....[12]....
        /*00d0*/ 	.word	0x00008980


	//   ....[13]....
        /*00d4*/ 	.word	0x00009870


	//   ....[14]....
        /*00d8*/ 	.word	0x0000a760


	//   ....[15]....
        /*00dc*/ 	.word	0x0000b650


	//----- nvinfo : EIATTR_EXIT_INSTR_OFFSETS
	.align		4
.L_3358:
        /*00e0*/ 	.byte	0x04, 0x1c
        /*00e2*/ 	.short	(.L_3360 - .L_3359)


	//   ....[0]....
.L_3359:
        /*00e4*/ 	.word	0x0000a800


	//   ....[1]....
        /*00e8*/ 	.word	0x0000a910


	//   ....[2]....
        /*00ec*/ 	.word	0x0000a930


	//   ....[3]....
        /*00f0*/ 	.word	0x0000a9c0


	//   ....[4]....
        /*00f4*/ 	.word	0x0000a9e0


	//   ....[5]....
        /*00f8*/ 	.word	0x0000aa00


	//   ....[6]....
        /*00fc*/ 	.word	0x0000aa90


	//   ....[7]....
        /*0100*/ 	.word	0x0000aad0


	//   ....[8]....
        /*0104*/ 	.word	0x0000ab70


	//   ....[9]....
        /*0108*/ 	.word	0x0000abc0


	//   ....[10]....
        /*010c*/ 	.word	0x0000abf0


	//   ....[11]....
        /*0110*/ 	.word	0x0000acb0


	//   ....[12]....
        /*0114*/ 	.word	0x0000acf0


	//   ....[13]....
        /*0118*/ 	.word	0x0000ae80


	//   ....[14]....
        /*011c*/ 	.word	0x0000afe0


	//   ....[15]....
        /*0120*/ 	.word	0x0000b020


	//   ....[16]....
        /*0124*/ 	.word	0x0000b0c0


	//   ....[17]....
        /*0128*/ 	.word	0x0000b240


	//   ....[18]....
        /*012c*/ 	.word	0x0000b3c0


	//   ....[19]....
        /*0130*/ 	.word	0x0000b520


	//   ....[20]....
        /*0134*/ 	.word	0x0000b660


	//   ....[21]....
        /*0138*/ 	.word	0x0000b690


	//   ....[22]....
        /*013c*/ 	.word	0x0000b6b0


	//----- nvinfo : EIATTR_MAX_THREADS
	.align		4
.L_3360:
        /*0140*/ 	.byte	0x04, 0x05
        /*0142*/ 	.short	(.L_3362 - .L_3361)
.L_3361:
        /*0144*/ 	.word	0x00000080
        /*0148*/ 	.word	0x00000001
        /*014c*/ 	.word	0x00000001


	//----- nvinfo : EIATTR_CRS_STACK_SIZE
	.align		4
.L_3362:
        /*0150*/ 	.byte	0x04, 0x1e
        /*0152*/ 	.short	(.L_3364 - .L_3363)
.L_3363:
        /*0154*/ 	.word	0x00000000
.L_3364:


//--------------------- .nv.info._ZN2at6native18elementwise_kernelILi128ELi2EZNS0_22gpu_kernel_impl_nocastIZZZNS0_54_GLOBAL__N__d8c5977b_16_LinearAlgebra_cu_9e10b42f_321716addr_kernel_cudaERNS_14TensorIteratorERKN3c106ScalarES9_ENKUlvE_clEvENKUlvE1_clEvEUliiiE_EEvRNS_18TensorIteratorBaseERKT_EUliE_EEviT1_ --------------------------
	.section	.nv.info._ZN2at6native18elementwise_kernelILi128ELi2EZNS0_22gpu_kernel_impl_nocastIZZZNS0_54_GLOBAL__N__d8c5977b_16_LinearAlgebra_cu_9e10b42f_321716addr_kernel_cudaERNS_14TensorIteratorERKN3c106ScalarES9_ENKUlvE_clEvENKUlvE1_clEvEUliiiE_EEvRNS_18TensorIteratorBaseERKT_EUliE_EEviT1_,"",@"SHT_CUDA_INFO"
	.sectionflags	@""
	.align	4


	//----- nvinfo : EIATTR_CUDA_API_VERSION
	.align		4
        /*0000*/ 	.byte	0x04, 0x37
        /*0002*/ 	.short	(.L_3366 - .L_3365)
.L_3365:
        /*0004*/ 	.word	0x00000082


	//----- nvinfo : EIATTR_SW2861232_WAR
	.align		4
.L_3366:
        /*0008*/ 	.byte	0x01, 0x35
	.zero		2


	//----- nvinfo : EIATTR_PARAM_CBANK
	.align		4
        /*000c*/ 	.byte	0x04, 0x0a
        /*000e*/ 	.short	(.L_3368 - .L_3367)
	.align		4
.L_3367:
        /*0010*/ 	.word	index@(.nv.constant0._ZN2at6native18elementwise_kernelILi128ELi2EZNS0_22gpu_kernel_impl_nocastIZZZNS0_54_GLOBAL__N__d8c5977b_16_LinearAlgebra_cu_9e10b42f_321716addr_kernel_cudaERNS_14TensorIteratorERKN3c106ScalarES9_ENKUlvE_clEvENKUlvE1_clEvEUliiiE_EEvRNS_18TensorIteratorBaseERKT_EUliE_EEviT1_)
        /*0014*/ 	.short	0x0160
        /*0016*/ 	.short	0x0300


	//----- nvinfo : EIATTR_CBANK_PARAM_SIZE
	.align		4
.L_3368:
        /*0018*/ 	.byte	0x03, 0x19
        /*001a*/ 	.short	0x0300


	//----- nvinfo : EIATTR_KPARAM_INFO
	.align		4
        /*001c*/ 	.byte	0x04, 0x17
        /*001e*/ 	.short	(.L_3370 - .L_3369)
.L_3369:
        /*0020*/ 	.word	0x00000000
        /*0024*/ 	.short	0x0001
        /*0026*/ 	.short	0x0008
        /*0028*/ 	.byte	0x00, 0xf0, 0xe1, 0x0b


	//----- nvinfo : EIATTR_KPARAM_INFO
	.align		4
.L_3370:
        /*002c*/ 	.byte	0x04, 0x17
        /*002e*/ 	.short	(.L_3372 - .L_3371)
.L_3371:
        /*0030*/ 	.word	0x00000000
        /*0034*/ 	.short	0x0000
        /*0036*/ 	.short	0x0000
        /*0038*/ 	.byte	0x00, 0xf0, 0x11, 0x00


	//----- nvinfo : EIATTR_MAXREG_COUNT
	.align		4
.L_3372:
        /*003c*/ 	.byte	0x03, 0x1b
        /*003e*/ 	.short	0x0080


	//----- nvinfo : EIATTR_MERCURY_ISA_VERSION
	.align		4
        /*0040*/ 	.byte	0x03, 0x5f
        /*0042*/ 	.short	0x0000


	//----- nvinfo : EIATTR_EXIT_INSTR_OFFSETS
	.align		4
        /*0044*/ 	.byte	0x04, 0x1c
        /*0046*/ 	.short	(.L_3374 - .L_3373)


	//   ....[0]....
.L_3373:
        /*0048*/ 	.word	0x00001140


	//   ....[1]....
        /*004c*/ 	.word	0x000021d0


	//----- nvinfo : EIATTR_MAX_THREADS
	.align		4
.L_3374:
        /*0050*/ 	.byte	0x04, 0x05
        /*0052*/ 	.short	(.L_3376 - .L_3375)
.L_3375:
        /*0054*/ 	.word	0x00000080
        /*0058*/ 	.word	0x00000001
        /*005c*/ 	.word	0x00000001


	//----- nvinfo : EIATTR_CRS_STACK_SIZE
	.align		4
.L_3376:
        /*0060*/ 	.byte	0x04, 0x1e
        /*0062*/ 	.short	(.L_3378 - .L_3377)
.L_3377:
        /*0064*/ 	.word	0x00000000
.L_3378:


//--------------------- .nv.info._ZN2at6native27unrolled_elementwise_kernelIZZZNS0_54_GLOBAL__N__d8c5977b_16_LinearAlgebra_cu_9e10b42f_321716addr_kernel_cudaERNS_14TensorIteratorERKN3c106ScalarES8_ENKUlvE_clEvENKUlvE1_clEvEUliiiE_St5arrayIPcLm4EELi4E23TrivialOffsetCalculatorILi3EjESF_ILi1EjENS0_6memory15LoadWithoutCastENSI_16StoreWithoutCastEEEviT_T0_T2_T3_T4_T5_ --------------------------
	.section	.nv.info._ZN2at6native27unrolled_elementwise_kernelIZZZNS0_54_GLOBAL__N__d8c5977b_16_LinearAlgebra_cu_9e10b42f_321716addr_kernel_cudaERNS_14TensorIteratorERKN3c106ScalarES8_ENKUlvE_clEvENKUlvE1_clEvEUliiiE_St5arrayIPcLm4EELi4E23TrivialOffsetCalculatorILi3EjESF_ILi1EjENS0_6memory15LoadWithoutCastENSI_16StoreWithoutCastEEEviT_T0_T2_T3_T4_T5_,"",@"SHT_CUDA_INFO"
	.sectionflags	@""
	.align	4


	//----- nvinfo : EIATTR_CUDA_API_VERSION
	.align		4
        /*0000*/ 	.byte	0x04, 0x37
        /*0002*/ 	.short	(.L_3380 - .L_3379)
.L_3379:
        /*0004*/ 	.word	0x00000082


	//----- nvinfo : EIATTR_SW2861232_WAR
	.align		4
.L_3380:
        /*0008*/ 	.byte	0x01, 0x35
	.zero		2


	//----- nvinfo : EIATTR_PARAM_CBANK
	.align		4
        /*000c*/ 	.byte	0x04, 0x0a
        /*000e*/ 	.short	(.L_3382 - .L_3381)
	.align		4
.L_3381:
        /*0010*/ 	.word	index@(.nv.constant0._ZN2at6native27unrolled_elementwise_kernelIZZZNS0_54_GLOBAL__N__d8c5977b_16_LinearAlgebra_cu_9e10b42f_321716addr_kernel_cudaERNS_14TensorIteratorERKN3c106ScalarES8_ENKUlvE_clEvENKUlvE1_clEvEUliiiE_St5arrayIPcLm4EELi4E23TrivialOffsetCalculatorILi3EjESF_ILi1EjENS0_6memory15LoadWithoutCastENSI_16StoreWithoutCastEEEviT_T0_T2_T3_T4_T5_)
        /*0014*/ 	.short	0x0160
        /*0016*/ 	.short	0x003c


	//----- nvinfo : EIATTR_CBANK_PARAM_SIZE
	.align		4
.L_3382:
        /*0018*/ 	.byte	0x03, 0x19
        /*001a*/ 	.short	0x003c


	//----- nvinfo : EIATTR_KPARAM_INFO
	.align		4
        /*001c*/ 	.byte	0x04, 0x17
        /*001e*/ 	.short	(.L_3384 - .L_3383)
.L_3383:
        /*0020*/ 	.word	0x00000000
        /*0024*/ 	.short	0x0006
        /*0026*/ 	.short	0x003b
        /*0028*/ 	.byte	0x00, 0xf0, 0x05, 0x00


	//----- nvinfo : EIATTR_KPARAM_INFO
	.align		4
.L_3384:
        /*002c*/ 	.byte	0x04, 0x17
        /*002e*/ 	.short	(.L_3386 - .L_3385)
.L_3385:
        /*0030*/ 	.word	0x00000000
        /*0034*/ 	.short	0x0005
        /*0036*/ 	.short	0x003a
        /*0038*/ 	.byte	0x00, 0xf0, 0x05, 0x00


	//----- nvinfo : EIATTR_KPARAM_INFO
	.align		4
.L_3386:
        /*003c*/ 	.byte	0x04, 0x17
        /*003e*/ 	.short	(.L_3388 - .L_3387)
.L_3387:
        /*0040*/ 	.word	0x00000000
        /*0044*/ 	.short	0x0004
        /*0046*/ 	.short	0x0039
        /*0048*/ 	.byte	0x00, 0xf0, 0x05, 0x00


	//----- nvinfo : EIATTR_KPARAM_INFO
	.align		4
.L_3388:
        /*004c*/ 	.byte	0x04, 0x17
        /*004e*/ 	.short	(.L_3390 - .L_3389)
.L_3389:
        /*0050*/ 	.word	0x00000000
        /*0054*/ 	.short	0x0003
        /*0056*/ 	.short	0x0038
        /*0058*/ 	.byte	0x00, 0xf0, 0x05, 0x00


	//----- nvinfo : EIATTR_KPARAM_INFO
	.align		4
.L_3390:
        /*005c*/ 	.byte	0x04, 0x17
        /*005e*/ 	.short	(.L_3392 - .L_3391)
.L_3391:
        /*0060*/ 	.word	0x00000000
        /*0064*/ 	.short	0x0002
        /*0066*/ 	.short	0x0018
        /*0068*/ 	.byte	0x00, 0xf0, 0x81, 0x00


	//----- nvinfo : EIATTR_KPARAM_INFO
	.align		4
.L_3392:
        /*006c*/ 	.byte	0x04, 0x17
        /*006e*/ 	.short	(.L_3394 - .L_3393)
.L_3393:
        /*0070*/ 	.word	0x00000000
        /*0074*/ 	.short	0x0001
        /*0076*/ 	.short	0x0008
        /*0078*/ 	.byte	0x00, 0xf0, 0x41, 0x00


	//----- nvinfo : EIATTR_KPARAM_INFO
	.align		4
.L_3394:
        /*007c*/ 	.byte	0x04, 0x17
        /*007e*/ 	.short	(.L_3396 - .L_3395)
.L_3395:
        /*0080*/ 	.word	0x00000000
        /*0084*/ 	.short	0x0000
        /*0086*/ 	.short	0x0000
        /*0088*/ 	.byte	0x00, 0xf0, 0x11, 0x00


	//----- nvinfo : EIATTR_MAXREG_COUNT
	.align		4
.L_3396:
        /*008c*/ 	.byte	0x03, 0x1b
        /*008e*/ 	.short	0x00ff


	//----- nvinfo : EIATTR_MERCURY_ISA_VERSION
	.align		4
        /*0090*/ 	.byte	0x03, 0x5f
        /*0092*/ 	.short	0x0000


	//----- nvinfo : EIATTR_EXIT_INSTR_OFFSETS
	.align		4
        /*0094*/ 	.byte	0x04, 0x1c
        /*0096*/ 	.short	(.L_3398 - .L_3397)


	//   ....[0]....
.L_3397:
        /*0098*/ 	.word	0x00000470


	//   ....[1]....
        /*009c*/ 	.word	0x000004d0


	//----- nvinfo : EIATTR_MAX_THREADS
	.align		4
.L_3398:
        /*00a0*/ 	.byte	0x04, 0x05
        /*00a2*/ 	.short	(.L_3400 - .L_3399)
.L_3399:
        /*00a4*/ 	.word	0x00000080
        /*00a8*/ 	.word	0x00000001
        /*00ac*/ 	.word	0x00000001


	//----- nvinfo : EIATTR_CRS_STACK_SIZE
	.align		4
.L_3400:
        /*00b0*/ 	.byte	0x04, 0x1e
        /*00b2*/ 	.short	(.L_3402 - .L_3401)
.L_3401:
        /*00b4*/ 	.word	0x00000000
.L_3402:


//--------------------- .nv.info._ZN2at6native29vectorized_elementwise_kernelILi2EZZZNS0_54_GLOBAL__N__d8c5977b_16_LinearAlgebra_cu_9e10b42f_321716addr_kernel_cudaERNS_14TensorIteratorERKN3c106ScalarES8_ENKUlvE_clEvENKUlvE1_clEvEUliiiE_St5arrayIPcLm4EEEEviT0_T1_ --------------------------
	.section	.nv.info._ZN2at6native29vectorized_elementwise_kernelILi2EZZZNS0_54_GLOBAL__N__d8c5977b_16_LinearAlgebra_cu_9e10b42f_321716addr_kernel_cudaERNS_14TensorIteratorERKN3c106ScalarES8_ENKUlvE_clEvENKUlvE1_clEvEUliiiE_St5arrayIPcLm4EEEEviT0_T1_,"",@"SHT_CUDA_INFO"
	.sectionflags	@""
	.align	4


	//----- nvinfo : EIATTR_CUDA_API_VERSION
	.align		4
        /*0000*/ 	.byte	0x04, 0x37
        /*0002*/ 	.short	(.L_3404 - .L_3403)
.L_3403:
        /*0004*/ 	.word	0x00000082


	//----- nvinfo : EIATTR_SW2861232_WAR
	.align		4
.L_3404:
        /*0008*/ 	.byte	0x01, 0x35
	.zero		2


	//----- nvinfo : EIATTR_PARAM_CBANK
	.align		4
        /*000c*/ 	.byte	0x04, 0x0a
        /*000e*/ 	.short	(.L_3406 - .L_3405)
	.align		4
.L_3405:
        /*0010*/ 	.word	index@(.nv.constant0._ZN2at6native29vectorized_elementwise_kernelILi2EZZZNS0_54_GLOBAL__N__d8c5977b_16_LinearAlgebra_cu_9e10b42f_321716addr_kernel_cudaERNS_14TensorIteratorERKN3c106ScalarES8_ENKUlvE_clEvENKUlvE1_clEvEUliiiE_St5arrayIPcLm4EEEEviT0_T1_)
        /*0014*/ 	.short	0x0160
        /*0016*/ 	.short	0x0038


	//----- nvinfo : EIATTR_CBANK_PARAM_SIZE
	.align		4
.L_3406:
        /*0018*/ 	.byte	0x03, 0x19
        /*001a*/ 	.short	0x0038


	//----- nvinfo : EIATTR_KPARAM_INFO
	.align		4
        /*001c*/ 	.byte	0x04, 0x17
        /*001e*/ 	.short	(.L_3408 - .L_3407)
.L_3407:
        /*0020*/ 	.word	0x00000000
        /*0024*/ 	.short	0x0002
        /*0026*/ 	.short	0x0018
        /*0028*/ 	.byte	0x00, 0xf0, 0x81, 0x00


	//----- nvinfo : EIATTR_KPARAM_INFO
	.align		4
.L_3408:
        /*002c*/ 	.byte	0x04, 0x17
        /*002e*/ 	.short	(.L_3410 - .L_3409)
.L_3409:
        /*0030*/ 	.word	0x00000000
        /*0034*/ 	.short	0x0001
        /*0036*/ 	.short	0x0008
        /*0038*/ 	.byte	0x00, 0xf0, 0x41, 0x00


	//----- nvinfo : EIATTR_KPARAM_INFO
	.align		4
.L_3410:
        /*003c*/ 	.byte	0x04, 0x17
        /*003e*/ 	.short	(.L_3412 - .L_3411)
.L_3411:
        /*0040*/ 	.word	0x00000000
        /*0044*/ 	.short	0x0000
        /*0046*/ 	.short	0x0000
        /*0048*/ 	.byte	0x00, 0xf0, 0x11, 0x00


	//----- nvinfo : EIATTR_MAXREG_COUNT
	.align		4
.L_3412:
        /*004c*/ 	.byte	0x03, 0x1b
        /*004e*/ 	.short	0x00ff


	//----- nvinfo : EIATTR_MERCURY_ISA_VERSION
	.align		4
        /*0050*/ 	.byte	0x03, 0x5f
        /*0052*/ 	.short	0x0000


	//----- nvinfo : EIATTR_EXIT_INSTR_OFFSETS
	.align		4
        /*0054*/ 	.byte	0x04, 0x1c
        /*0056*/ 	.short	(.L_3414 - .L_3413)


	//   ....[0]....
.L_3413:
        /*0058*/ 	.word	0x000002b0


	//   ....[1]....
        /*005c*/ 	.word	0x00000bf0


	//   ....[2]....
        /*0060*/ 	.word	0x00000c40


	//----- nvinfo : EIATTR_MAX_THREADS
	.align		4
.L_3414:
        /*0064*/ 	.byte	0x04, 0x05
        /*0066*/ 	.short	(.L_3416 - .L_3415)
.L_3415:
        /*0068*/ 	.word	0x00000080
        /*006c*/ 	.word	0x00000001
        /*0070*/ 	.word	0x00000001


	//----- nvinfo : EIATTR_CRS_STACK_SIZE
	.align		4
.L_3416:
        /*0074*/ 	.byte	0x04, 0x1e
        /*0076*/ 	.short	(.L_3418 - .L_3417)
.L_3417:
        /*0078*/ 	.word	0x00000000
.L_3418:


//--------------------- .nv.info._ZN2at6native29vectorized_elementwise_kernelILi4EZZZNS0_54_GLOBAL__N__d8c5977b_16_LinearAlgebra_cu_9e10b42f_321716addr_kernel_cudaERNS_14TensorIteratorERKN3c106ScalarES8_ENKUlvE_clEvENKUlvE1_clEvEUliiiE_St5arrayIPcLm4EEEEviT0_T1_ --------------------------
	.section	.nv.info._ZN2at6native29vectorized_elementwise_kernelILi4EZZZNS0_54_GLOBAL__N__d8c5977b_16_LinearAlgebra_cu_9e10b42f_321716addr_kernel_cudaERNS_14TensorIteratorERKN3c106ScalarES8_ENKUlvE_clEvENKUlvE1_clEvEUliiiE_St5arrayIPcLm4EEEEviT0_T1_,"",@"SHT_CUDA_INFO"
	.sectionflags	@""
	.align	4


	//----- nvinfo : EIATTR_CUDA_API_VERSION
	.align		4
        /*0000*/ 	.byte	0x04, 0x37
        /*0002*/ 	.short	(.L_3420 - .L_3419)
.L_3419:
        /*0004*/ 	.word	0x00000082


	//----- nvinfo : EIATTR_SW2861232_WAR
	.align		4
.L_3420:
        /*0008*/ 	.byte	0x01, 0x35
	.zero		2


	//----- nvinfo : EIATTR_PARAM_CBANK
	.align		4
        /*000c*/ 	.byte	0x04, 0x0a
        /*000e*/ 	.short	(.L_3422 - .L_3421)
	.align		4
.L_3421:
        /*0010*/ 	.word	index@(.nv.constant0._ZN2at6native29vectorized_elementwise_kernelILi4EZZZNS0_54_GLOBAL__N__d8c5977b_16_LinearAlgebra_cu_9e10b42f_321716addr_kernel_cudaERNS_14TensorIteratorERKN3c106ScalarES8_ENKUlvE_clEvENKUlvE1_clEvEUliiiE_St5arrayIPcLm4EEEEviT0_T1_)
        /*0014*/ 	.short	0x0160
        /*0016*/ 	.short	0x0038


	//----- nvinfo : EIATTR_CBANK_PARAM_SIZE
	.align		4
.L_3422:
        /*0018*/ 	.byte	0x03, 0x19
        /*001a*/ 	.short	0x0038


	//----- nvinfo : EIATTR_KPARAM_INFO
	.align		4
        /*001c*/ 	.byte	0x04, 0x17
        /*001e*/ 	.short	(.L_3424 - .L_3423)
.L_3423:
        /*0020*/ 	.word	0x00000000
        /*0024*/ 	.short	0x0002
        /*0026*/ 	.short	0x0018
        /*0028*/ 	.byte	0x00, 0xf0, 0x81, 0x00


	//----- nvinfo : EIATTR_KPARAM_INFO
	.align		4
.L_3424:
        /*002c*/ 	.byte	0x04, 0x17
        /*002e*/ 	.short	(.L_3426 - .L_3425)
.L_3425:
        /*0030*/ 	.word	0x00000000
        /*0034*/ 	.short	0x0001
        /*0036*/ 	.short	0x0008
        /*0038*/ 	.byte	0x00, 0xf0, 0x41, 0x00


	//----- nvinfo : EIATTR_KPARAM_INFO
	.align		4
.L_3426:
        /*003c*/ 	.byte	0x04, 0x17
        /*003e*/ 	.short	(.L_3428 - .L_3427)
.L_3427:
        /*0040*/ 	.word	0x00000000
        /*0044*/ 	.short	0x0000
        /*0046*/ 	.short	0x0000
        /*0048*/ 	.byte	0x00, 0xf0, 0x11, 0x00


	//----- nvinfo : EIATTR_MAXREG_COUNT
	.align		4
.L_3428:
        /*004c*/ 	.byte	0x03, 0x1b
        /*004e*/ 	.short	0x00ff


	//----- nvinfo : EIATTR_MERCURY_ISA_VERSION
	.align		4
        /*0050*/ 	.byte	0x03, 0x5f
        /*0052*/ 	.short	0x0000


	//----- nvinfo : EIATTR_EXIT_INSTR_OFFSETS
	.align		4
        /*0054*/ 	.byte	0x04, 0x1c
        /*0056*/ 	.short	(.L_3430 - .L_3429)


	//   ....[0]....
.L_3429:
        /*0058*/ 	.word	0x00000250


	//   ....[1]....
        /*005c*/ 	.word	0x00000b90


	//   ....[2]....
        /*0060*/ 	.word	0x00000be0


	//----- nvinfo : EIATTR_MAX_THREADS
	.align		4
.L_3430:
        /*0064*/ 	.byte	0x04, 0x05
        /*0066*/ 	.short	(.L_3432 - .L_3431)
.L_3431:
        /*0068*/ 	.word	0x00000080
        /*006c*/ 	.word	0x00000001
        /*0070*/ 	.word	0x00000001


	//----- nvinfo : EIATTR_CRS_STACK_SIZE
	.align		4
.L_3432:
        /*0074*/ 	.byte	0x04, 0x1e
        /*0076*/ 	.short	(.L_3434 - .L_3433)
.L_3433:
        /*0078*/ 	.word	0x00000000
.L_3434:


//--------------------- .nv.info._ZN2at6native29vectorized_elementwise_kernelILi8EZZZNS0_54_GLOBAL__N__d8c5977b_16_LinearAlgebra_cu_9e10b42f_321716addr_kernel_cudaERNS_14TensorIteratorERKN3c106ScalarES8_ENKUlvE_clEvENKUlvE1_clEvEUliiiE_St5arrayIPcLm4EEEEviT0_T1_ --------------------------
	.section	.nv.info._ZN2at6native29vectorized_elementwise_kernelILi8EZZZNS0_54_GLOBAL__N__d8c5977b_16_LinearAlgebra_cu_9e10b42f_321716addr_kernel_cudaERNS_14TensorIteratorERKN3c106ScalarES8_ENKUlvE_clEvENKUlvE1_clEvEUliiiE_St5arrayIPcLm4EEEEviT0_T1_,"",@"SHT_CUDA_INFO"
	.sectionflags	@""
	.align	4


	//----- nvinfo : EIATTR_CUDA_API_VERSION
	.align		4
        /*0000*/ 	.byte	0x04, 0x37
        /*0002*/ 	.short	(.L_3436 - .L_3435)
.L_3435:
        /*0004*/ 	.word	0x00000082


	//----- nvinfo : EIATTR_SW2861232_WAR
	.align		4
.L_3436:
        /*0008*/ 	.byte	0x01, 0x35
	.zero		2


	//----- nvinfo : EIATTR_PARAM_CBANK
	.align		4
        /*000c*/ 	.byte	0x04, 0x0a
        /*000e*/ 	.short	(.L_3438 - .L_3437)
	.align		4
.L_3437:
        /*0010*/ 	.word	index@(.nv.constant0._ZN2at6native29vectorized_elementwise_kernelILi8EZZZNS0_54_GLOBAL__N__d8c5977b_16_LinearAlgebra_cu_9e10b42f_321716addr_kernel_cudaERNS_14TensorIteratorERKN3c106ScalarES8_ENKUlvE_clEvENKUlvE1_clEvEUliiiE_St5arrayIPcLm4EEEEviT0_T1_)
        /*0014*/ 	.short	0x0160
        /*0016*/ 	.short	0x0038


	//----- nvinfo : EIATTR_CBANK_PARAM_SIZE
	.align		4
.L_3438:
        /*0018*/ 	.byte	0x03, 0x19
        /*001a*/ 	.short	0x0038


	//----- nvinfo : EIATTR_KPARAM_INFO
	.align		4
        /*001c*/ 	.byte	0x04, 0x17
        /*001e*/ 	.short	(.L_3440 - .L_3439)
.L_3439:
        /*0020*/ 	.word	0x00000000
        /*0024*/ 	.short	0x0002
        /*0026*/ 	.short	0x0018
        /*0028*/ 	.byte	0x00, 0xf0, 0x81, 0x00


	//----- nvinfo : EIATTR_KPARAM_INFO
	.align		4
.L_3440:
        /*002c*/ 	.byte	0x04, 0x17
        /*002e*/ 	.short	(.L_3442 - .L_3441)
.L_3441:
        /*0030*/ 	.word	0x00000000
        /*0034*/ 	.short	0x0001
        /*0036*/ 	.short	0x0008
        /*0038*/ 	.byte	0x00, 0xf0, 0x41, 0x00


	//----- nvinfo : EIATTR_KPARAM_INFO
	.align		4
.L_3442:
        /*003c*/ 	.byte	0x04, 0x17
        /*003e*/ 	.short	(.L_3444 - .L_3443)
.L_3443:
        /*0040*/ 	.word	0x00000000
        /*0044*/ 	.short	0x0000
        /*0046*/ 	.short	0x0000
        /*0048*/ 	.byte	0x00, 0xf0, 0x11, 0x00


	//----- nvinfo : EIATTR_MAXREG_COUNT
	.align		4
.L_3444:
        /*004c*/ 	.byte	0x03, 0x1b
        /*004e*/ 	.short	0x00ff


	//----- nvinfo : EIATTR_MERCURY_ISA_VERSION
	.align		4
        /*0050*/ 	.byte	0x03, 0x5f
        /*0052*/ 	.short	0x0000


	//----- nvinfo : EIATTR_EXIT_INSTR_OFFSETS
	.align		4
        /*0054*/ 	.byte	0x04, 0x1c
        /*0056*/ 	.short	(.L_3446 - .L_3445)


	//   ....[0]....
.L_3445:
        /*0058*/ 	.word	0x00000010


	//----- nvinfo : EIATTR_MAX_THREADS
	.align		4
.L_3446:
        /*005c*/ 	.byte	0x04, 0x05
        /*005e*/ 	.short	(.L_3448 - .L_3447)
.L_3447:
        /*0060*/ 	.word	0x00000080
        /*0064*/ 	.word	0x00000001
        /*0068*/ 	.word	0x00000001
.L_3448:


//--------------------- .nv.info._ZN2at6native18elementwise_kernelILi128ELi4EZNS0_15gpu_kernel_implIZZZNS0_54_GLOBAL__N__d8c5977b_16_LinearAlgebra_cu_9e10b42f_321716addr_kernel_cudaERNS_14TensorIteratorERKN3c106ScalarES9_ENKUlvE_clEvENKUlvE0_clEvEUlaaaE0_EEvRNS_18TensorIteratorBaseERKT_EUliE_EEviT1_ --------------------------
	.section	.nv.info._ZN2at6native18elementwise_kernelILi128ELi4EZNS0_15gpu_kernel_implIZZZNS0_54_GLOBAL__N__d8c5977b_16_LinearAlgebra_cu_9e10b42f_321716addr_kernel_cudaERNS_14TensorIteratorERKN3c106ScalarES9_ENKUlvE_clEvENKUlvE0_clEvEUlaaaE0_EEvRNS_18TensorIteratorBaseERKT_EUliE_EEviT1_,"",@"SHT_CUDA_INFO"
	.sectionflags	@""
	.align	4


	//----- nvinfo : EIATTR_CUDA_API_VERSION
	.align		4
        /*0000*/ 	.byte	0x04, 0x37
        /*0002*/ 	.short	(.L_3450 - .L_3449)
.L_3449:
        /*0004*/ 	.word	0x00000082


	//----- nvinfo : EIATTR_SW2861232_WAR
	.align		4
.L_3450:
        /*0008*/ 	.byte	0x01, 0x35
	.zero		2


	//----- nvinfo : EIATTR_PARAM_CBANK
	.align		4
        /*000c*/ 	.byte	0x04, 0x0a
        /*000e*/ 	.short	(.L_3452 - .L_3451)
	.align		4
.L_3451:
        /*0010*/ 	.word	index@(.nv.constant0._ZN2at6native18elementwise_kernelILi128ELi4EZNS0_15gpu_kernel_implIZZZNS0_54_GLOBAL__N__d8c5977b_16_LinearAlgebra_cu_9e10b42f_321716addr_kernel_cudaERNS_14TensorIteratorERKN3c106ScalarES9_ENKUlvE_clEvENKUlvE0_clEvEUlaaaE0_EEvRNS_18TensorIteratorBaseERKT_EUliE_EEviT1_)
        /*0014*/ 	.short	0x0160
        /*0016*/ 	.short	0x0308


	//----- nvinfo : EIATTR_CBANK_PARAM_SIZE
	.align		4
.L_3452:
        /*0018*/ 	.byte	0x03, 0x19
        /*001a*/ 	.short	0x0308


	//----- nvinfo : EIATTR_KPARAM_INFO
	.align		4
        /*001c*/ 	.byte	0x04, 0x17
        /*001e*/ 	.short	(.L_3454 - .L_3453)
.L_3453:
        /*0020*/ 	.word	0x00000000
        /*0024*/ 	.short	0x0001
        /*0026*/ 	.short	0x0008
        /*0028*/ 	.byte	0x00, 0xf0, 0x01, 0x0c


	//----- nvinfo : EIATTR_KPARAM_INFO
	.align		4
.L_3454:
        /*002c*/ 	.byte	0x04, 0x17
        /*002e*/ 	.short	(.L_3456 - .L_3455)
.L_3455:
        /*0030*/ 	.word	0x00000000
        /*0034*/ 	.short	0x0000
        /*0036*/ 	.short	0x0000
        /*0038*/ 	.byte	0x00, 0xf0, 0x11, 0x00


	//----- nvinfo : EIATTR_MAXREG_COUNT
	.align		4
.L_3456:
        /*003c*/ 	.byte	0x03, 0x1b
        /*003e*/ 	.short	0x0080


	//----- nvinfo : EIATTR_EXTERNS
	.align		4
        /*0040*/ 	.byte	0x04, 0x0f
        /*0042*/ 	.short	(.L_3458 - .L_3457)


	//   ....[0]....
	.align		4
.L_3457:
        /*0044*/ 	.word	index@(__assertfail)


	//----- nvinfo : EIATTR_MERCURY_ISA_VERSION
	.align		4
.L_3458:
        /*0048*/ 	.byte	0x03, 0x5f
        /*004a*/ 	.short	0x0000


	//----- nvinfo : EIATTR_SYSCALL_OFFSETS
	.align		4
        /*004c*/ 	.byte	0x04, 0x46
        /*004e*/ 	.short	(.L_3460 - .L_3459)


	//   ....[0]....
.L_3459:
        /*0050*/ 	.word	0x00002070


	//   ....[1]....
        /*0054*/ 	.word	0x00002f10


	//   ....[2]....
        /*0058*/ 	.word	0x00003da0


	//   ....[3]....
        /*005c*/ 	.word	0x00004d60


	//   ....[4]....
        /*0060*/ 	.word	0x00006e50


	//   ....[5]....
        /*0064*/ 	.word	0x00007cf0


	//   ....[6]....
        /*0068*/ 	.word	0x00008b80


	//   ....[7]....
        /*006c*/ 	.word	0x00009b40


	//   ....[8]....
        /*0070*/ 	.word	0x0000bc00


	//   ....[9]....
        /*0074*/ 	.word	0x0000caa0


	//   ....[10]....
        /*0078*/ 	.word	0x0000d930


	//   ....[11]....
        /*007c*/ 	.word	0x0000e8f0


	//   ....[12]....
        /*0080*/ 	.word	0x000109c0


	//   ....[13]....
        /*0084*/ 	.word	0x00011860


	//   ....[14]....
        /*0088*/ 	.word	0x000126f0


	//   ....[15]....
        /*008c*/ 	.word	0x000136b0


	//----- nvinfo : EIATTR_EXIT_INSTR_OFFSETS
	.align		4
.L_3460:
        /*0090*/ 	.byte	0x04, 0x1c
        /*0092*/ 	.short	(.L_3462 - .L_3461)


	//   ....[0]....
.L_3461:
        /*0094*/ 	.word	0x0000e9c0


	//   ....[1]....
        /*0098*/ 	.word	0x000128b0


	//   ....[2]....
        /*009c*/ 	.word	0x000128d0


	//   ....[3]....
        /*00a0*/ 	.word	0x00012990


	//   ....[4]....
        /*00a4*/ 	.word	0x000129c0


	//   ....[5]....
        /*00a8*/ 	.word	0x00012a00


	//   ....[6]....
        /*00ac*/ 	.word	0x00012a90


	//   ....[7]....
        /*00b0*/ 	.word	0x00012ad0


	//   ....[8]....
        /*00b4*/ 	.word	0x00012b70


	//   ....[9]....
        /*00b8*/ 	.word	0x00012bc0


	//   ....[10]....
        /*00bc*/ 	.word	0x00012c10


	//   ....[11]....
        /*00c0*/ 	.word	0x00012cd0


	//   ....[12]....
        /*00c4*/ 	.word	0x00012d30


	//   ....[13]....
        /*00c8*/ 	.word	0x00012ec0


	//   ....[14]....
        /*00cc*/ 	.word	0x00013020


	//   ....[15]....
        /*00d0*/ 	.word	0x00013060


	//   ....[16]....
        /*00d4*/ 	.word	0x00013120


	//   ....[17]....
        /*00d8*/ 	.word	0x000132a0


	//   ....[18]....
        /*00dc*/ 	.word	0x00013420


	//   ....[19]....
        /*00e0*/ 	.word	0x00013580


	//   ....[20]....
        /*00e4*/ 	.word	0x000136c0


	//   ....[21]....
        /*00e8*/ 	.word	0x00013720


	//   ....[22]....
        /*00ec*/ 	.word	0x00013750


	//----- nvinfo : EIATTR_MAX_THREADS
	.align		4
.L_3462:
        /*00f0*/ 	.byte	0x04, 0x05
        /*00f2*/ 	.short	(.L_3464 - .L_3463)
.L_3463:
        /*00f4*/ 	.word	0x00000080
        /*00f8*/ 	.word	0x00000001
        /*00fc*/ 	.word	0x00000001


	//----- nvinfo : EIATTR_CRS_STACK_SIZE
	.align		4
.L_3464:
        /*0100*/ 	.byte	0x04, 0x1e
        /*0102*/ 	.short	(.L_3466 - .L_3465)
.L_3465:
        /*0104*/ 	.word	0x00000000
.L_3466:


//--------------------- .nv.info._ZN2at6native27unrolled_elementwise_kernelIZZZNS0_54_GLOBAL__N__d8c5977b_16_LinearAlgebra_cu_9e10b42f_321716addr_kernel_cudaERNS_14TensorIteratorERKN3c106ScalarES8_ENKUlvE_clEvENKUlvE0_clEvEUlaaaE0_St5arrayIPcLm4EELi4E23TrivialOffsetCalculatorILi3EjESF_ILi1EjENS0_6memory12LoadWithCastILi3EEENSI_13StoreWithCastILi1EEEEEviT_T0_T2_T3_T4_T5_ --------------------------
	.section	.nv.info._ZN2at6native27unrolled_elementwise_kernelIZZZNS0_54_GLOBAL__N__d8c5977b_16_LinearAlgebra_cu_9e10b42f_321716addr_kernel_cudaERNS_14TensorIteratorERKN3c106ScalarES8_ENKUlvE_clEvENKUlvE0_clEvEUlaaaE0_St5arrayIPcLm4EELi4E23TrivialOffsetCalculatorILi3EjESF_ILi1EjENS0_6memory12LoadWithCastILi3EEENSI_13StoreWithCastILi1EEEEEviT_T0_T2_T3_T4_T5_,"",@"SHT_CUDA_INFO"
	.sectionflags	@""
	.align	4


	//----- nvinfo : EIATTR_CUDA_API_VERSION
	.align		4
        /*0000*/ 	.byte	0x04, 0x37
        /*0002*/ 	.short	(.L_3468 - .L_3467)
.L_3467:
        /*0004*/ 	.word	0x00000082


	//----- nvinfo : EIATTR_SW2861232_WAR
	.align		4
.L_3468:
        /*0008*/ 	.byte	0x01, 0x35
	.zero		2


	//----- nvinfo : EIATTR_PARAM_CBANK
	.align		4
        /*000c*/ 	.byte	0x04, 0x0a
        /*000e*/ 	.short	(.L_3470 - .L_3469)
	.align		4
.L_3469:
        /*0010*/ 	.word	index@(.nv.constant0._ZN2at6native27unrolled_elementwise_kernelIZZZNS0_54_GLOBAL__N__d8c5977b_16_LinearAlgebra_cu_9e10b42f_321716addr_kernel_cudaERNS_14TensorIteratorERKN3c106ScalarES8_ENKUlvE_clEvENKUlvE0_clEvEUlaaaE0_St5arrayIPcLm4EELi4E23TrivialOffsetCalculatorILi3EjESF_ILi1EjENS0_6memory12LoadWithCastILi3EEENSI_13StoreWithCastILi1EEEEEviT_T0_T2_T3_T4_T5_)
        /*0014*/ 	.short	0x0160
        /*0016*/ 	.short	0x0054


	//----- nvinfo : EIATTR_CBANK_PARAM_SIZE
	.align		4
.L_3470:
        /*0018*/ 	.byte	0x03, 0x19
        /*001a*/ 	.short	0x0054


	//----- nvinfo : EIATTR_KPARAM_INFO
	.align		4
        /*001c*/ 	.byte	0x04, 0x17
        /*001e*/ 	.short	(.L_3472 - .L_3471)
.L_3471:
        /*0020*/ 	.word	0x00000000
        /*0024*/ 	.short	0x0006
        /*0026*/ 	.short	0x004c
        /*0028*/ 	.byte	0x00, 0xf0, 0x21, 0x00


	//----- nvinfo : EIATTR_KPARAM_INFO
	.align		4
.L_3472:
        /*002c*/ 	.byte	0x04, 0x17
        /*002e*/ 	.short	(.L_3474 - .L_3473)
.L_3473:
        /*0030*/ 	.word	0x00000000
        /*0034*/ 	.short	0x0005
        /*0036*/ 	.short	0x003c
        /*0038*/ 	.byte	0x00, 0xf0, 0x41, 0x00


	//----- nvinfo : EIATTR_KPARAM_INFO
	.align		4
.L_3474:
        /*003c*/ 	.byte	0x04, 0x17
        /*003e*/ 	.short	(.L_3476 - .L_3475)
.L_3475:
        /*0040*/ 	.word	0x00000000
        /*0044*/ 	.short	0x0004
        /*0046*/ 	.short	0x0039
        /*0048*/ 	.byte	0x00, 0xf0, 0x05, 0x00


	//----- nvinfo : EIATTR_KPARAM_INFO
	.align		4
.L_3476:
        /*004c*/ 	.byte	0x04, 0x17
        /*004e*/ 	.short	(.L_3478 - .L_3477)
.L_3477:
        /*0050*/ 	.word	0x00000000
        /*0054*/ 	.short	0x0003
        /*0056*/ 	.short	0x0038
        /*0058*/ 	.byte	0x00, 0xf0, 0x05, 0x00


	//----- nvinfo : EIATTR_KPARAM_INFO
	.align		4
.L_3478:
        /*005c*/ 	.byte	0x04, 0x17
        /*005e*/ 	.short	(.L_3480 - .L_3479)
.L_3479:
        /*0060*/ 	.word	0x00000000
        /*0064*/ 	.short	0x0002
        /*0066*/ 	.short	0x0018
        /*0068*/ 	.byte	0x00, 0xf0, 0x81, 0x00


	//----- nvinfo : EIATTR_KPARAM_INFO
	.align		4
.L_3480:
        /*006c*/ 	.byte	0x04, 0x17
        /*006e*/ 	.short	(.L_3482 - .L_3481)
.L_3481:
        /*0070*/ 	.word	0x00000000
        /*0074*/ 	.short	0x0001
        /*0076*/ 	.short	0x0008
        /*0078*/ 	.byte	0x00, 0xf0, 0x41, 0x00


	//----- nvinfo : EIATTR_KPARAM_INFO
	.align		4
.L_3482:
        /*007c*/ 	.byte	0x04, 0x17
        /*007e*/ 	.short	(.L_3484 - .L_3483)
.L_3483:
        /*0080*/ 	.word	0x00000000
        /*0084*/ 	.short	0x0000
        /*0086*/ 	.short	0x0000
        /*0088*/ 	.byte	0x00, 0xf0, 0x11, 0x00


	//----- nvinfo : EIATTR_MAXREG_COUNT
	.align		4
.L_3484:
        /*008c*/ 	.byte	0x03, 0x1b
        /*008e*/ 	.short	0x00ff


	//----- nvinfo : EIATTR_EXTERNS
	.align		4
        /*0090*/ 	.byte	0x04, 0x0f
        /*0092*/ 	.short	(.L_3486 - .L_3485)


	//   ....[0]....
	.align		4
.L_3485:
        /*0094*/ 	.word	index@(__assertfail)


	//----- nvinfo : EIATTR_MERCURY_ISA_VERSION
	.align		4
.L_3486:
        /*0098*/ 	.byte	0x03, 0x5f
        /*009a*/ 	.short	0x0000


	//----- nvinfo : EIATTR_SYSCALL_OFFSETS
	.align		4
        /*009c*/ 	.byte	0x04, 0x46
        /*009e*/ 	.short	(.L_3488 - .L_3487)


	//   ....[0]....
.L_3487:
        /*00a0*/ 	.word	0x00000f50


	//   ....[1]....
        /*00a4*/ 	.word	0x00001df0


	//   ....[2]....
        /*00a8*/ 	.word	0x00002c90


	//   ....[3]....
        /*00ac*/ 	.word	0x00003bb0


	//   ....[4]....
        /*00b0*/ 	.word	0x00004a50


	//   ....[5]....
        /*00b4*/ 	.word	0x000058f0


	//   ....[6]....
        /*00b8*/ 	.word	0x00006830


	//   ....[7]....
        /*00bc*/ 	.word	0x000076d0


	//   ....[8]....
        /*00c0*/ 	.word	0x00008570


	//   ....[9]....
        /*00c4*/ 	.word	0x000094b0


	//   ....[10]....
        /*00c8*/ 	.word	0x0000a350


	//   ....[11]....
        /*00cc*/ 	.word	0x0000b1f0


	//   ....[12]....
        /*00d0*/ 	.word	0x0000c640


	//   ....[13]....
        /*00d4*/ 	.word	0x0000d670


	//   ....[14]....
        /*00d8*/ 	.word	0x0000e670


	//   ....[15]....
        /*00dc*/ 	.word	0x0000f670


	//----- nvinfo : EIATTR_EXIT_INSTR_OFFSETS
	.align		4
.L_3488:
        /*00e0*/ 	.byte	0x04, 0x1c
        /*00e2*/ 	.short	(.L_3490 - .L_3489)


	//   ....[0]....
.L_3489:
        /*00e4*/ 	.word	0x0000e750


	//   ....[1]....
        /*00e8*/ 	.word	0x0000e860


	//   ....[2]....
        /*00ec*/ 	.word	0x0000e880


	//   ....[3]....
        /*00f0*/ 	.word	0x0000e940


	//   ....[4]....
        /*00f4*/ 	.word	0x0000e980


	//   ....[5]....
        /*00f8*/ 	.word	0x0000e9c0


	//   ....[6]....
        /*00fc*/ 	.word	0x0000ea50


	//   ....[7]....
        /*0100*/ 	.word	0x0000ea90


	//   ....[8]....
        /*0104*/ 	.word	0x0000eb30


	//   ....[9]....
        /*0108*/ 	.word	0x0000eb80


	//   ....[10]....
        /*010c*/ 	.word	0x0000ebd0


	//   ....[11]....
        /*0110*/ 	.word	0x0000ec90


	//   ....[12]....
        /*0114*/ 	.word	0x0000ecf0


	//   ....[13]....
        /*0118*/ 	.word	0x0000ee80


	//   ....[14]....
        /*011c*/ 	.word	0x0000efe0


	//   ....[15]....
        /*0120*/ 	.word	0x0000f020


	//   ....[16]....
        /*0124*/ 	.word	0x0000f0e0


	//   ....[17]....
        /*0128*/ 	.word	0x0000f260


	//   ....[18]....
        /*012c*/ 	.word	0x0000f3e0


	//   ....[19]....
        /*0130*/ 	.word	0x0000f540


	//   ....[20]....
        /*0134*/ 	.word	0x0000f680


	//   ....[21]....
        /*0138*/ 	.word	0x0000f6e0


	//   ....[22]....
        /*013c*/ 	.word	0x0000f720


	//----- nvinfo : EIATTR_MAX_THREADS
	.align		4
.L_3490:
        /*0140*/ 	.byte	0x04, 0x05
        /*0142*/ 	.short	(.L_3492 - .L_3491)
.L_3491:
        /*0144*/ 	.word	0x00000080
        /*0148*/ 	.word	0x00000001
        /*014c*/ 	.word	0x00000001


	//----- nvinfo : EIATTR_CRS_STACK_SIZE
	.align		4
.L_3492:
        /*0150*/ 	.byte	0x04, 0x1e
        /*0152*/ 	.short	(.L_3494 - .L_3493)
.L_3493:
        /*0154*/ 	.word	0x00000000
.L_3494:


//--------------------- .nv.info._ZN2at6native18elementwise_kernelILi128ELi4EZNS0_22gpu_kernel_impl_nocastIZZZNS0_54_GLOBAL__N__d8c5977b_16_LinearAlgebra_cu_9e10b42f_321716addr_kernel_cudaERNS_14TensorIteratorERKN3c106ScalarES9_ENKUlvE_clEvENKUlvE0_clEvEUlaaaE0_EEvRNS_18TensorIteratorBaseERKT_EUliE_EEviT1_ --------------------------
	.section	.nv.info._ZN2at6native18elementwise_kernelILi128ELi4EZNS0_22gpu_kernel_impl_nocastIZZZNS0_54_GLOBAL__N__d8c5977b_16_LinearAlgebra_cu_9e10b42f_321716addr_kernel_cudaERNS_14TensorIteratorERKN3c106ScalarES9_ENKUlvE_clEvENKUlvE0_clEvEUlaaaE0_EEvRNS_18TensorIteratorBaseERKT_EUliE_EEviT1_,"",@"SHT_CUDA_INFO"
	.sectionflags	@""
	.align	4


	//----- nvinfo : EIATTR_CUDA_API_VERSION
	.align		4
        /*0000*/ 	.byte	0x04, 0x37
        /*0002*/ 	.short	(.L_3496 - .L_3495)
.L_3495:
        /*0004*/ 	.word	0x00000082


	//----- nvinfo : EIATTR_SW2861232_WAR
	.align		4
.L_3496:
        /*0008*/ 	.byte	0x01, 0x35
	.zero		2


	//----- nvinfo : EIATTR_PARAM_CBANK
	.align		4
        /*000c*/ 	.byte	0x04, 0x0a
        /*000e*/ 	.short	(.L_3498 - .L_3497)
	.align		4
.L_3497:
        /*0010*/ 	.word	index@(.nv.constant0._ZN2at6native18elementwise_kernelILi128ELi4EZNS0_22gpu_kernel_impl_nocastIZZZNS0_54_GLOBAL__N__d8c5977b_16_LinearAlgebra_cu_9e10b42f_321716addr_kernel_cudaERNS_14TensorIteratorERKN3c106ScalarES9_ENKUlvE_clEvENKUlvE0_clEvEUlaaaE0_EEvRNS_18TensorIteratorBaseERKT_EUliE_EEviT1_)
        /*0014*/ 	.short	0x0160
        /*0016*/ 	.short	0x0300


	//----- nvinfo : EIATTR_CBANK_PARAM_SIZE
	.align		4
.L_3498:
        /*0018*/ 	.byte	0x03, 0x19
        /*001a*/ 	.short	0x0300


	//----- nvinfo : EIATTR_KPARAM_INFO
	.align		4
        /*001c*/ 	.byte	0x04, 0x17
        /*001e*/ 	.short	(.L_3500 - .L_3499)
.L_3499:
        /*0020*/ 	.word	0x00000000
        /*0024*/ 	.short	0x0001
        /*0026*/ 	.short	0x0008
        /*0028*/ 	.byte	0x00, 0xf0, 0xe1, 0x0b


	//----- nvinfo : EIATTR_KPARAM_INFO
	.align		4
.L_3500:
        /*002c*/ 	.byte	0x04, 0x17
        /*002e*/ 	.short	(.L_3502 - .L_3501)
.L_3501:
        /*0030*/ 	.word	0x00000000
        /*0034*/ 	.short	0x0000
        /*0036*/ 	.short	0x0000
        /*0038*/ 	.byte	0x00, 0xf0, 0x11, 0x00


	//----- nvinfo : EIATTR_MAXREG_COUNT
	.align		4
.L_3502:
        /*003c*/ 	.byte	0x03, 0x1b
        /*003e*/ 	.short	0x0080


	//----- nvinfo : EIATTR_MERCURY_ISA_VERSION
	.align		4
        /*0040*/ 	.byte	0x03, 0x5f
        /*0042*/ 	.short	0x0000


	//----- nvinfo : EIATTR_EXIT_INSTR_OFFSETS
	.align		4
        /*0044*/ 	.byte	0x04, 0x1c
        /*0046*/ 	.short	(.L_3504 - .L_3503)


	//   ....[0]....
.L_3503:
        /*0048*/ 	.word	0x00003850


	//   ....[1]....
        /*004c*/ 	.word	0x00004ab0


	//----- nvinfo : EIATTR_MAX_THREADS
	.align		4
.L_3504:
        /*0050*/ 	.byte	0x04, 0x05
        /*0052*/ 	.short	(.L_3506 - .L_3505)
.L_3505:
        /*0054*/ 	.word	0x00000080
        /*0058*/ 	.word	0x00000001
        /*005c*/ 	.word	0x00000001


	//----- nvinfo : EIATTR_CRS_STACK_SIZE
	.align		4
.L_3506:
        /*0060*/ 	.byte	0x04, 0x1e
        /*0062*/ 	.short	(.L_3508 - .L_3507)
.L_3507:
        /*0064*/ 	.word	0x00000000
.L_3508:


//--------------------- .nv.info._ZN2at6native27unrolled_elementwise_kernelIZZZNS0_54_GLOBAL__N__d8c5977b_16_LinearAlgebra_cu_9e10b42f_321716addr_kernel_cudaERNS_14TensorIteratorERKN3c106ScalarES8_ENKUlvE_clEvENKUlvE0_clEvEUlaaaE0_St5arrayIPcLm4EELi4E23TrivialOffsetCalculatorILi3EjESF_ILi1EjENS0_6memory15LoadWithoutCastENSI_16StoreWithoutCastEEEviT_T0_T2_T3_T4_T5_ --------------------------
	.section	.nv.info._ZN2at6native27unrolled_elementwise_kernelIZZZNS0_54_GLOBAL__N__d8c5977b_16_LinearAlgebra_cu_9e10b42f_321716addr_kernel_cudaERNS_14TensorIteratorERKN3c106ScalarES8_ENKUlvE_clEvENKUlvE0_clEvEUlaaaE0_St5arrayIPcLm4EELi4E23TrivialOffsetCalculatorILi3EjESF_ILi1EjENS0_6memory15LoadWithoutCastENSI_16StoreWithoutCastEEEviT_T0_T2_T3_T4_T5_,"",@"SHT_CUDA_INFO"
	.sectionflags	@""
	.align	4


	//----- nvinfo : EIATTR_CUDA_API_VERSION
	.align		4
        /*0000*/ 	.byte	0x04, 0x37
        /*0002*/ 	.short	(.L_3510 - .L_3509)
.L_3509:
        /*0004*/ 	.word	0x00000082


	//----- nvinfo : EIATTR_SW2861232_WAR
	.align		4
.L_3510:
        /*0008*/ 	.byte	0x01, 0x35
	.zero		2


	//----- nvinfo : EIATTR_PARAM_CBANK
	.align		4
        /*000c*/ 	.byte	0x04, 0x0a
        /*000e*/ 	.short	(.L_3512 - .L_3511)
	.align		4
.L_3511:
        /*0010*/ 	.word	index@(.nv.constant0._ZN2at6native27unrolled_elementwise_kernelIZZZNS0_54_GLOBAL__N__d8c5977b_16_LinearAlgebra_cu_9e10b42f_321716addr_kernel_cudaERNS_14TensorIteratorERKN3c106ScalarES8_ENKUlvE_clEvENKUlvE0_clEvEUlaaaE0_St5arrayIPcLm4EELi4E23TrivialOffsetCalculatorILi3EjESF_ILi1EjENS0_6memory15LoadWithoutCastENSI_16StoreWithoutCastEEEviT_T0_T2_T3_T4_T5_)
        /*0014*/ 	.short	0x0160
        /*0016*/ 	.short	0x003c


	//----- nvinfo : EIATTR_CBANK_PARAM_SIZE
	.align		4
.L_3512:
        /*0018*/ 	.byte	0x03, 0x19
        /*001a*/ 	.short	0x003c


	//----- nvinfo : EIATTR_KPARAM_INFO
	.align		4
        /*001c*/ 	.byte	0x04, 0x17
        /*001e*/ 	.short	(.L_3514 - .L_3513)
.L_3513:
        /*0020*/ 	.word	0x00000000
        /*0024*/ 	.short	0x0006
        /*0026*/ 	.short	0x003b
        /*0028*/ 	.byte	0x00, 0xf0, 0x05, 0x00


	//----- nvinfo : EIATTR_KPARAM_INFO
	.align		4
.L_3514:
        /*002c*/ 	.byte	0x04, 0x17
        /*002e*/ 	.short	(.L_3516 - .L_3515)
.L_3515:
        /*0030*/ 	.word	0x00000000
        /*0034*/ 	.short	0x0005
        /*0036*/ 	.short	0x003a
        /*0038*/ 	.byte	0x00, 0xf0, 0x05, 0x00


	//----- nvinfo : EIATTR_KPARAM_INFO
	.align		4
.L_3516:
        /*003c*/ 	.byte	0x04, 0x17
        /*003e*/ 	.short	(.L_3518 - .L_3517)
.L_3517:
        /*0040*/ 	.word	0x00000000
        /*0044*/ 	.short	0x0004
        /*0046*/ 	.short	0x0039
        /*0048*/ 	.byte	0x00, 0xf0, 0x05, 0x00


	//----- nvinfo : EIATTR_KPARAM_INFO
	.align		4
.L_3518:
        /*004c*/ 	.byte	0x04, 0x17
        /*004e*/ 	.short	(.L_3520 - .L_3519)
.L_3519:
        /*0050*/ 	.word	0x00000000
        /*0054*/ 	.short	0x0003
        /*0056*/ 	.short	0x0038
        /*0058*/ 	.byte	0x00, 0xf0, 0x05, 0x00


	//----- nvinfo : EIATTR_KPARAM_INFO
	.align		4
.L_3520:
        /*005c*/ 	.byte	0x04, 0x17
        /*005e*/ 	.short	(.L_3522 - .L_3521)
.L_3521:
        /*0060*/ 	.word	0x00000000
        /*0064*/ 	.short	0x0002
        /*0066*/ 	.short	0x0018
        /*0068*/ 	.byte	0x00, 0xf0, 0x81, 0x00


	//----- nvinfo : EIATTR_KPARAM_INFO
	.align		4
.L_3522:
        /*006c*/ 	.byte	0x04, 0x17
        /*006e*/ 	.short	(.L_3524 - .L_3523)
.L_3523:
        /*0070*/ 	.word	0x00000000
        /*0074*/ 	.short	0x0001
        /*0076*/ 	.short	0x0008
        /*0078*/ 	.byte	0x00, 0xf0, 0x41, 0x00


	//----- nvinfo : EIATTR_KPARAM_INFO
	.align		4
.L_3524:
        /*007c*/ 	.byte	0x04, 0x17
        /*007e*/ 	.short	(.L_3526 - .L_3525)
.L_3525:
        /*0080*/ 	.word	0x00000000
        /*0084*/ 	.short	0x0000
        /*0086*/ 	.short	0x0000
        /*0088*/ 	.byte	0x00, 0xf0, 0x11, 0x00


	//----- nvinfo : EIATTR_MAXREG_COUNT
	.align		4
.L_3526:
        /*008c*/ 	.byte	0x03, 0x1b
        /*008e*/ 	.short	0x00ff


	//----- nvinfo : EIATTR_MERCURY_ISA_VERSION
	.align		4
        /*0090*/ 	.byte	0x03, 0x5f
        /*0092*/ 	.short	0x0000


	//----- nvinfo : EIATTR_EXIT_INSTR_OFFSETS
	.align		4
        /*0094*/ 	.byte	0x04, 0x1c
        /*0096*/ 	.short	(.L_3528 - .L_3527)


	//   ....[0]....
.L_3527:
        /*0098*/ 	.word	0x00000610


	//   ....[1]....
        /*009c*/ 	.word	0x00000670


	//----- nvinfo : EIATTR_MAX_THREADS
	.align		4
.L_3528:
        /*00a0*/ 	.byte	0x04, 0x05
        /*00a2*/ 	.short	(.L_3530 - .L_3529)
.L_3529:
        /*00a4*/ 	.word	0x00000080
        /*00a8*/ 	.word	0x00000001
        /*00ac*/ 	.word	0x00000001


	//----- nvinfo : EIATTR_CRS_STACK_SIZE
	.align		4
.L_3530:
        /*00b0*/ 	.byte	0x04, 0x1e
        /*00b2*/ 	.short	(.L_3532 - .L_3531)
.L_3531:
        /*00b4*/ 	.word	0x00000000
.L_3532:


//--------------------- .nv.info._ZN2at6native29vectorized_elementwise_kernelILi2EZZZNS0_54_GLOBAL__N__d8c5977b_16_LinearAlgebra_cu_9e10b42f_321716addr_kernel_cudaERNS_14TensorIteratorERKN3c106ScalarES8_ENKUlvE_clEvENKUlvE0_clEvEUlaaaE0_St5arrayIPcLm4EEEEviT0_T1_ --------------------------
	.section	.nv.info._ZN2at6native29vectorized_elementwise_kernelILi2EZZZNS0_54_GLOBAL__N__d8c5977b_16_LinearAlgebra_cu_9e10b42f_321716addr_kernel_cudaERNS_14TensorIteratorERKN3c106ScalarES8_ENKUlvE_clEvENKUlvE0_clEvEUlaaaE0_St5arrayIPcLm4EEEEviT0_T1_,"",@"SHT_CUDA_INFO"
	.sectionflags	@""
	.align	4


	//----- nvinfo : EIATTR_CUDA_API_VERSION
	.align		4
        /*0000*/ 	.byte	0x04, 0x37
        /*0002*/ 	.short	(.L_3534 - .L_3533)
.L_3533:
        /*0004*/ 	.word	0x00000082


	//----- nvinfo : EIATTR_SW2861232_WAR
	.align		4
.L_3534:
        /*0008*/ 	.byte	0x01, 0x35
	.zero		2


	//----- nvinfo : EIATTR_PARAM_CBANK
	.align		4
        /*000c*/ 	.byte	0x04, 0x0a
        /*000e*/ 	.short	(.L_3536 - .L_3535)
	.align		4
.L_3535:
        /*0010*/ 	.word	index@(.nv.constant0._ZN2at6native29vectorized_elementwise_kernelILi2EZZZNS0_54_GLOBAL__N__d8c5977b_16_LinearAlgebra_cu_9e10b42f_321716addr_kernel_cudaERNS_14TensorIteratorERKN3c106ScalarES8_ENKUlvE_clEvENKUlvE0_clEvEUlaaaE0_St5arrayIPcLm4EEEEviT0_T1_)
        /*0014*/ 	.short	0x0160
        /*0016*/ 	.short	0x0038


	//----- nvinfo : EIATTR_CBANK_PARAM_SIZE
	.align		4
.L_3536:
        /*0018*/ 	.byte	0x03, 0x19
        /*001a*/ 	.short	0x0038


	//----- nvinfo : EIATTR_KPARAM_INFO
	.align		4
        /*001c*/ 	.byte	0x04, 0x17
        /*001e*/ 	.short	(.L_3538 - .L_3537)
.L_3537:
        /*0020*/ 	.word	0x00000000
        /*0024*/ 	.short	0x0002
        /*0026*/ 	.short	0x0018
        /*0028*/ 	.byte	0x00, 0xf0, 0x81, 0x00


	//----- nvinfo : EIATTR_KPARAM_INFO
	.align		4
.L_3538:
        /*002c*/ 	.byte	0x04, 0x17
        /*002e*/ 	.short	(.L_3540 - .L_3539)
.L_3539:
        /*0030*/ 	.word	0x00000000
        /*0034*/ 	.short	0x0001
        /*0036*/ 	.short	0x0008
        /*0038*/ 	.byte	0x00, 0xf0, 0x41, 0x00


	//----- nvinfo : EIATTR_KPARAM_INFO
	.align		4
.L_3540:
        /*003c*/ 	.byte	0x04, 0x17
        /*003e*/ 	.short	(.L_3542 - .L_3541)
.L_3541:
        /*0040*/ 	.word	0x00000000
        /*0044*/ 	.short	0x0000
        /*0046*/ 	.short	0x0000
        /*0048*/ 	.byte	0x00, 0xf0, 0x11, 0x00


	//----- nvinfo : EIATTR_MAXREG_COUNT
	.align		4
.L_3542:
        /*004c*/ 	.byte	0x03, 0x1b
        /*004e*/ 	.short	0x00ff


	//----- nvinfo : EIATTR_MERCURY_ISA_VERSION
	.align		4
        /*0050*/ 	.byte	0x03, 0x5f
        /*0052*/ 	.short	0x0000


	//----- nvinfo : EIATTR_EXIT_INSTR_OFFSETS
	.align		4
        /*0054*/ 	.byte	0x04, 0x1c
        /*0056*/ 	.short	(.L_3544 - .L_3543)


	//   ....[0]....
.L_3543:
        /*0058*/ 	.word	0x000005d0


	//   ....[1]....
        /*005c*/ 	.word	0x000011e0


	//   ....[2]....
        /*0060*/ 	.word	0x00001230


	//----- nvinfo : EIATTR_MAX_THREADS
	.align		4
.L_3544:
        /*0064*/ 	.byte	0x04, 0x05
        /*0066*/ 	.short	(.L_3546 - .L_3545)
.L_3545:
        /*0068*/ 	.word	0x00000080
        /*006c*/ 	.word	0x00000001
        /*0070*/ 	.word	0x00000001


	//----- nvinfo : EIATTR_CRS_STACK_SIZE
	.align		4
.L_3546:
        /*0074*/ 	.byte	0x04, 0x1e
        /*0076*/ 	.short	(.L_3548 - .L_3547)
.L_3547:
        /*0078*/ 	.word	0x00000000
.L_3548:


//--------------------- .nv.info._ZN2at6native29vectorized_elementwise_kernelILi4EZZZNS0_54_GLOBAL__N__d8c5977b_16_LinearAlgebra_cu_9e10b42f_321716addr_kernel_cudaERNS_14TensorIteratorERKN3c106ScalarES8_ENKUlvE_clEvENKUlvE0_clEvEUlaaaE0_St5arrayIPcLm4EEEEviT0_T1_ --------------------------
	.section	.nv.info._ZN2at6native29vectorized_elementwise_kernelILi4EZZZNS0_54_GLOBAL__N__d8c5977b_16_LinearAlgebra_cu_9e10b42f_321716addr_kernel_cudaERNS_14TensorIteratorERKN3c106ScalarES8_ENKUlvE_clEvENKUlvE0_clEvEUlaaaE0_St5arrayIPcLm4EEEEviT0_T1_,"",@"SHT_CUDA_INFO"
	.sectionflags	@""
	.align	4


	//----- nvinfo : EIATTR_CUDA_API_VERSION
	.align		4
        /*0000*/ 	.byte	0x04, 0x37
        /*0002*/ 	.short	(.L_3550 - .L_3549)
.L_3549:
        /*0004*/ 	.word	0x00000082


	//----- nvinfo : EIATTR_SW2861232_WAR
	.align		4
.L_3550:
        /*0008*/ 	.byte	0x01, 0x35
	.zero		2


	//----- nvinfo : EIATTR_PARAM_CBANK
	.align		4
        /*000c*/ 	.byte	0x04, 0x0a
        /*000e*/ 	.short	(.L_3552 - .L_3551)
	.align		4
.L_3551:
        /*0010*/ 	.word	index@(.nv.constant0._ZN2at6native29vectorized_elementwise_kernelILi4EZZZNS0_54_GLOBAL__N__d8c5977b_16_LinearAlgebra_cu_9e10b42f_321716addr_kernel_cudaERNS_14TensorIteratorERKN3c106ScalarES8_ENKUlvE_clEvENKUlvE0_clEvEUlaaaE0_St5arrayIPcLm4EEEEviT0_T1_)
        /*0014*/ 	.short	0x0160
        /*0016*/ 	.short	0x0038


	//----- nvinfo : EIATTR_CBANK_PARAM_SIZE
	.align		4
.L_3552:
        /*0018*/ 	.byte	0x03, 0x19
        /*001a*/ 	.short	0x0038


	//----- nvinfo : EIATTR_KPARAM_INFO
	.align		4
        /*001c*/ 	.byte	0x04, 0x17
        /*001e*/ 	.short	(.L_3554 - .L_3553)
.L_3553:
        /*0020*/ 	.word	0x00000000
        /*0024*/ 	.short	0x0002
        /*0026*/ 	.short	0x0018
        /*0028*/ 	.byte	0x00, 0xf0, 0x81, 0x00


	//----- nvinfo : EIATTR_KPARAM_INFO
	.align		4
.L_3554:
        /*002c*/ 	.byte	0x04, 0x17
        /*002e*/ 	.short	(.L_3556 - .L_3555)
.L_3555:
        /*0030*/ 	.word	0x00000000
        /*0034*/ 	.short	0x0001
        /*0036*/ 	.short	0x0008
        /*0038*/ 	.byte	0x00, 0xf0, 0x41, 0x00


	//----- nvinfo : EIATTR_KPARAM_INFO
	.align		4
.L_3556:
        /*003c*/ 	.byte	0x04, 0x17
        /*003e*/ 	.short	(.L_3558 - .L_3557)
.L_3557:
        /*0040*/ 	.word	0x00000000
        /*0044*/ 	.short	0x0000
        /*0046*/ 	.short	0x0000
        /*0048*/ 	.byte	0x00, 0xf0, 0x11, 0x00


	//----- nvinfo : EIATTR_MAXREG_COUNT
	.align		4
.L_3558:
        /*004c*/ 	.byte	0x03, 0x1b
        /*004e*/ 	.short	0x00ff


	//----- nvinfo : EIATTR_MERCURY_ISA_VERSION
	.align		4
        /*0050*/ 	.byte	0x03, 0x5f
        /*0052*/ 	.short	0x0000


	//----- nvinfo : EIATTR_EXIT_INSTR_OFFSETS
	.align		4
        /*0054*/ 	.byte	0x04, 0x1c
        /*0056*/ 	.short	(.L_3560 - .L_3559)


	//   ....[0]....
.L_3559:
        /*0058*/ 	.word	0x00000570


	//   ....[1]....
        /*005c*/ 	.word	0x00001180


	//   ....[2]....
        /*0060*/ 	.word	0x000011d0


	//----- nvinfo : EIATTR_MAX_THREADS
	.align		4
.L_3560:
        /*0064*/ 	.byte	0x04, 0x05
        /*0066*/ 	.short	(.L_3562 - .L_3561)
.L_3561:
        /*0068*/ 	.word	0x00000080
        /*006c*/ 	.word	0x00000001
        /*0070*/ 	.word	0x00000001


	//----- nvinfo : EIATTR_CRS_STACK_SIZE
	.align		4
.L_3562:
        /*0074*/ 	.byte	0x04, 0x1e
        /*0076*/ 	.short	(.L_3564 - .L_3563)
.L_3563:
        /*0078*/ 	.word	0x00000000
.L_3564:


//--------------------- .nv.info._ZN2at6native29vectorized_elementwise_kernelILi8EZZZNS0_54_GLOBAL__N__d8c5977b_16_LinearAlgebra_cu_9e10b42f_321716addr_kernel_cudaERNS_14TensorIteratorERKN3c106ScalarES8_ENKUlvE_clEvENKUlvE0_clEvEUlaaaE0_St5arrayIPcLm4EEEEviT0_T1_ --------------------------
	.section	.nv.info._ZN2at6native29vectorized_elementwise_kernelILi8EZZZNS0_54_GLOBAL__N__d8c5977b_16_LinearAlgebra_cu_9e10b42f_321716addr_kernel_cudaERNS_14TensorIteratorERKN3c106ScalarES8_ENKUlvE_clEvENKUlvE0_clEvEUlaaaE0_St5arrayIPcLm4EEEEviT0_T1_,"",@"SHT_CUDA_INFO"
	.sectionflags	@""
	.align	4


	//----- nvinfo : EIATTR_CUDA_API_VERSION
	.align		4
        /*0000*/ 	.byte	0x04, 0x37
        /*0002*/ 	.short	(.L_3566 - .L_3565)
.L_3565:
        /*0004*/ 	.word	0x00000082


	//----- nvinfo : EIATTR_SW2861232_WAR
	.align		4
.L_3566:
        /*0008*/ 	.byte	0x01, 0x35
	.zero		2


	//----- nvinfo : EIATTR_PARAM_CBANK
	.align		4
        /*000c*/ 	.byte	0x04, 0x0a
        /*000e*/ 	.short	(.L_3568 - .L_3567)
	.align		4
.L_3567:
        /*0010*/ 	.word	index@(.nv.constant0._ZN2at6native29vectorized_elementwise_kernelILi8EZZZNS0_54_GLOBAL__N__d8c5977b_16_LinearAlgebra_cu_9e10b42f_321716addr_kernel_cudaERNS_14TensorIteratorERKN3c106ScalarES8_ENKUlvE_clEvENKUlvE0_clEvEUlaaaE0_St5arrayIPcLm4EEEEviT0_T1_)
        /*0014*/ 	.short	0x0160
        /*0016*/ 	.short	0x0038


	//----- nvinfo : EIATTR_CBANK_PARAM_SIZE
	.align		4
.L_3568:
        /*0018*/ 	.byte	0x03, 0x19
        /*001a*/ 	.short	0x0038


	//----- nvinfo : EIATTR_KPARAM_INFO
	.align		4
        /*001c*/ 	.byte	0x04, 0x17
        /*001e*/ 	.short	(.L_3570 - .L_3569)
.L_3569:
        /*0020*/ 	.word	0x00000000
        /*0024*/ 	.short	0x0002
        /*0026*/ 	.short	0x0018
        /*0028*/ 	.byte	0x00, 0xf0, 0x81, 0x00


	//----- nvinfo : EIATTR_KPARAM_INFO
	.align		4
.L_3570:
        /*002c*/ 	.byte	0x04, 0x17
        /*002e*/ 	.short	(.L_3572 - .L_3571)
.L_3571:
        /*0030*/ 	.word	0x00000000
        /*0034*/ 	.short	0x0001
        /*0036*/ 	.short	0x0008
        /*0038*/ 	.byte	0x00, 0xf0, 0x41, 0x00


	//----- nvinfo : EIATTR_KPARAM_INFO
	.align		4
.L_3572:
        /*003c*/ 	.byte	0x04, 0x17
        /*003e*/ 	.short	(.L_3574 - .L_3573)
.L_3573:
        /*0040*/ 	.word	0x00000000
        /*0044*/ 	.short	0x0000
        /*0046*/ 	.short	0x0000
        /*0048*/ 	.byte	0x00, 0xf0, 0x11, 0x00


	//----- nvinfo : EIATTR_MAXREG_COUNT
	.align		4
.L_3574:
        /*004c*/ 	.byte	0x03, 0x1b
        /*004e*/ 	.short	0x00ff


	//----- nvinfo : EIATTR_MERCURY_ISA_VERSION
	.align		4
        /*0050*/ 	.byte	0x03, 0x5f
        /*0052*/ 	.short	0x0000


	//----- nvinfo : EIATTR_EXIT_INSTR_OFFSETS
	.align		4
        /*0054*/ 	.byte	0x04, 0x1c
        /*0056*/ 	.short	(.L_3576 - .L_3575)


	//   ....[0]....
.L_3575:
        /*0058*/ 	.word	0x00000010


	//----- nvinfo : EIATTR_MAX_THREADS
	.align		4
.L_3576:
        /*005c*/ 	.byte	0x04, 0x05
        /*005e*/ 	.short	(.L_3578 - .L_3577)
.L_3577:
        /*0060*/ 	.word	0x00000080
        /*0064*/ 	.word	0x00000001
        /*0068*/ 	.word	0x00000001
.L_3578:


//--------------------- .nv.info._ZN2at6native18elementwise_kernelILi128ELi4EZNS0_15gpu_kernel_implIZZZNS0_54_GLOBAL__N__d8c5977b_16_LinearAlgebra_cu_9e10b42f_321716addr_kernel_cudaERNS_14TensorIteratorERKN3c106ScalarES9_ENKUlvE_clEvENKUlvE0_clEvEUlaaaE_EEvRNS_18TensorIteratorBaseERKT_EUliE_EEviT1_ --------------------------
	.section	.nv.info._ZN2at6native18elementwise_kernelILi128ELi4EZNS0_15gpu_kernel_implIZZZNS0_54_GLOBAL__N__d8c5977b_16_LinearAlgebra_cu_9e10b42f_321716addr_kernel_cudaERNS_14TensorIteratorERKN3c106ScalarES9_ENKUlvE_clEvENKUlvE0_clEvEUlaaaE_EEvRNS_18TensorIteratorBaseERKT_EUliE_EEviT1_,"",@"SHT_CUDA_INFO"
	.sectionflags	@""
	.align	4


	//----- nvinfo : EIATTR_CUDA_API_VERSION
	.align		4
        /*0000*/ 	.byte	0x04, 0x37
        /*0002*/ 	.short	(.L_3580 - .L_3579)
.L_3579:
        /*0004*/ 	.word	0x00000082


	//----- nvinfo : EIATTR_SW2861232_WAR
	.align		4
.L_3580:
        /*0008*/ 	.byte	0x01, 0x35
	.zero		2


	//----- nvinfo : EIATTR_PARAM_CBANK
	.align		4
        /*000c*/ 	.byte	0x04, 0x0a
        /*000e*/ 	.short	(.L_3582 - .L_3581)
	.align		4
.L_3581:
        /*0010*/ 	.word	index@(.nv.constant0._ZN2at6native18elementwise_kernelILi128ELi4EZNS0_15gpu_kernel_implIZZZNS0_54_GLOBAL__N__d8c5977b_16_LinearAlgebra_cu_9e10b42f_321716addr_kernel_cudaERNS_14TensorIteratorERKN3c106ScalarES9_ENKUlvE_clEvENKUlvE0_clEvEUlaaaE_EEvRNS_18TensorIteratorBaseERKT_EUliE_EEviT1_)
        /*0014*/ 	.short	0x0160
        /*0016*/ 	.short	0x0308


	//----- nvinfo : EIATTR_CBANK_PARAM_SIZE
	.align		4
.L_3582:
        /*0018*/ 	.byte	0x03, 0x19
        /*001a*/ 	.short	0x0308


	//----- nvinfo : EIATTR_KPARAM_INFO
	.align		4
        /*001c*/ 	.byte	0x04, 0x17
        /*001e*/ 	.short	(.L_3584 - .L_3583)
.L_3583:
        /*0020*/ 	.word	0x00000000
        /*0024*/ 	.short	0x0001
        /*0026*/ 	.short	0x0008
        /*0028*/ 	.byte	0x00, 0xf0, 0x01, 0x0c


	//----- nvinfo : EIATTR_KPARAM_INFO
	.align		4
.L_3584:
        /*002c*/ 	.byte	0x04, 0x17
        /*002e*/ 	.short	(.L_3586 - .L_3585)
.L_3585:
        /*0030*/ 	.word	0x00000000
        /*0034*/ 	.short	0x0000
        /*0036*/ 	.short	0x0000
        /*0038*/ 	.byte	0x00, 0xf0, 0x11, 0x00


	//----- nvinfo : EIATTR_MAXREG_COUNT
	.align		4
.L_3586:
        /*003c*/ 	.byte	0x03, 0x1b
        /*003e*/ 	.short	0x0080


	//----- nvinfo : EIATTR_EXTERNS
	.align		4
        /*0040*/ 	.byte	0x04, 0x0f
        /*0042*/ 	.short	(.L_3588 - .L_3587)


	//   ....[0]....
	.align		4
.L_3587:
        /*0044*/ 	.word	index@(__assertfail)


	//----- nvinfo : EIATTR_MERCURY_ISA_VERSION
	.align		4
.L_3588:
        /*0048*/ 	.byte	0x03, 0x5f
        /*004a*/ 	.short	0x0000


	//----- nvinfo : EIATTR_SYSCALL_OFFSETS
	.align		4
        /*004c*/ 	.byte	0x04, 0x46
        /*004e*/ 	.short	(.L_3590 - .L_3589)


	//   ....[0]....
.L_3589:
        /*0050*/ 	.word	0x00001220


	//   ....[1]....
        /*0054*/ 	.word	0x00002070


	//   ....[2]....
        /*0058*/ 	.word	0x00002f00


	//   ....[3]....
        /*005c*/ 	.word	0x00003ec0


	//   ....[4]....
        /*0060*/ 	.word	0x00005170


	//   ....[5]....
        /*0064*/ 	.word	0x00005fc0


	//   ....[6]....
        /*0068*/ 	.word	0x00006e50


	//   ....[7]....
        /*006c*/ 	.word	0x00007e10


	//   ....[8]....
        /*0070*/ 	.word	0x00009090


	//   ....[9]....
        /*0074*/ 	.word	0x00009ee0


	//   ....[10]....
        /*0078*/ 	.word	0x0000ad70


	//   ....[11]....
        /*007c*/ 	.word	0x0000bd30


	//   ....[12]....
        /*0080*/ 	.word	0x0000cfc0


	//   ....[13]....
        /*0084*/ 	.word	0x0000de10


	//   ....[14]....
        /*0088*/ 	.word	0x0000eca0


	//   ....[15]....
        /*008c*/ 	.word	0x0000fc60


	//----- nvinfo : EIATTR_EXIT_INSTR_OFFSETS
	.align		4
.L_3590:
        /*0090*/ 	.byte	0x04, 0x1c
        /*0092*/ 	.short	(.L_3592 - .L_3591)


	//   ....[0]....
.L_3591:
        /*0094*/ 	.word	0x0000be10


	//   ....[1]....
        /*0098*/ 	.word	0x0000ee50


	//   ....[2]....
        /*009c*/ 	.word	0x0000ee70


	//   ....[3]....
        /*00a0*/ 	.word	0x0000ef30


	//   ....[4]....
        /*00a4*/ 	.word	0x0000ef70


	//   ....[5]....
        /*00a8*/ 	.word	0x0000efb0


	//   ....[6]....
        /*00ac*/ 	.word	0x0000f040


	//   ....[7]....
        /*00b0*/ 	.word	0x0000f080


	//   ....[8]....
        /*00b4*/ 	.word	0x0000f120


	//   ....[9]....
        /*00b8*/ 	.word	0x0000f170


	//   ....[10]....
        /*00bc*/ 	.word	0x0000f1c0


	//   ....[11]....
        /*00c0*/ 	.word	0x0000f280


	//   ....[12]....
        /*00c4*/ 	.word	0x0000f2e0


	//   ....[13]....
        /*00c8*/ 	.word	0x0000f470


	//   ....[14]....
        /*00cc*/ 	.word	0x0000f5d0


	//   ....[15]....
        /*00d0*/ 	.word	0x0000f610


	//   ....[16]....
        /*00d4*/ 	.word	0x0000f6d0


	//   ....[17]....
        /*00d8*/ 	.word	0x0000f850


	//   ....[18]....
        /*00dc*/ 	.word	0x0000f9d0


	//   ....[19]....
        /*00e0*/ 	.word	0x0000fb30


	//   ....[20]....
        /*00e4*/ 	.word	0x0000fc70


	//   ....[21]....
        /*00e8*/ 	.word	0x0000fcd0


	//   ....[22]....
        /*00ec*/ 	.word	0x0000fd10


	//----- nvinfo : EIATTR_MAX_THREADS
	.align		4
.L_3592:
        /*00f0*/ 	.byte	0x04, 0x05
        /*00f2*/ 	.short	(.L_3594 - .L_3593)
.L_3593:
        /*00f4*/ 	.word	0x00000080
        /*00f8*/ 	.word	0x00000001
        /*00fc*/ 	.word	0x00000001


	//----- nvinfo : EIATTR_CRS_STACK_SIZE
	.align		4
.L_3594:
        /*0100*/ 	.byte	0x04, 0x1e
        /*0102*/ 	.short	(.L_3596 - .L_3595)
.L_3595:
        /*0104*/ 	.word	0x00000000
.L_3596:


//--------------------- .nv.info._ZN2at6native27unrolled_elementwise_kernelIZZZNS0_54_GLOBAL__N__d8c5977b_16_LinearAlgebra_cu_9e10b42f_321716addr_kernel_cudaERNS_14TensorIteratorERKN3c106ScalarES8_ENKUlvE_clEvENKUlvE0_clEvEUlaaaE_St5arrayIPcLm4EELi4E23TrivialOffsetCalculatorILi3EjESF_ILi1EjENS0_6memory12LoadWithCastILi3EEENSI_13StoreWithCastILi1EEEEEviT_T0_T2_T3_T4_T5_ --------------------------
	.section	.nv.info._ZN2at6native27unrolled_elementwise_kernelIZZZNS0_54_GLOBAL__N__d8c5977b_16_LinearAlgebra_cu_9e10b42f_321716addr_kernel_cudaERNS_14TensorIteratorERKN3c106ScalarES8_ENKUlvE_clEvENKUlvE0_clEvEUlaaaE_St5arrayIPcLm4EELi4E23TrivialOffsetCalculatorILi3EjESF_ILi1EjENS0_6memory12LoadWithCastILi3EEENSI_13StoreWithCastILi1EEEEEviT_T0_T2_T3_T4_T5_,"",@"SHT_CUDA_INFO"
	.sectionflags	@""
	.align	4


	//----- nvinfo : EIATTR_CUDA_API_VERSION
	.align		4
        /*0000*/ 	.byte	0x04, 0x37
        /*0002*/ 	.short	(.L_3598 - .L_3597)
.L_3597:
        /*0004*/ 	.word	0x00000082


	//----- nvinfo : EIATTR_SW2861232_WAR
	.align		4
.L_3598:
        /*0008*/ 	.byte	0x01, 0x35
	.zero		2


	//----- nvinfo : EIATTR_PARAM_CBANK
	.align		4
        /*000c*/ 	.byte	0x04, 0x0a
        /*000e*/ 	.short	(.L_3600 - .L_3599)
	.align		4
.L_3599:
        /*0010*/ 	.word	index@(.nv.constant0._ZN2at6native27unrolled_elementwise_kernelIZZZNS0_54_GLOBAL__N__d8c5977b_16_LinearAlgebra_cu_9e10b42f_321716addr_kernel_cudaERNS_14TensorIteratorERKN3c106ScalarES8_ENKUlvE_clEvENKUlvE0_clEvEUlaaaE_St5arrayIPcLm4EELi4E23TrivialOffsetCalculatorILi3EjESF_ILi1EjENS0_6memory12LoadWithCastILi3EEENSI_13StoreWithCastILi1EEEEEviT_T0_T2_T3_T4_T5_)
        /*0014*/ 	.short	0x0160
        /*0016*/ 	.short	0x0054


	//----- nvinfo : EIATTR_CBANK_PARAM_SIZE
	.align		4
.L_3600:
        /*0018*/ 	.byte	0x03, 0x19
        /*001a*/ 	.short	0x0054


	//----- nvinfo : EIATTR_KPARAM_INFO
	.align		4
        /*001c*/ 	.byte	0x04, 0x17
        /*001e*/ 	.short	(.L_3602 - .L_3601)
.L_3601:
        /*0020*/ 	.word	0x00000000
        /*0024*/ 	.short	0x0006
        /*0026*/ 	.short	0x004c
        /*0028*/ 	.byte	0x00, 0xf0, 0x21, 0x00


	//----- nvinfo : EIATTR_KPARAM_INFO
	.align		4
.L_3602:
        /*002c*/ 	.byte	0x04, 0x17
        /*002e*/ 	.short	(.L_3604 - .L_3603)
.L_3603:
        /*0030*/ 	.word	0x00000000
        /*0034*/ 	.short	0x0005
        /*0036*/ 	.short	0x003c
        /*0038*/ 	.byte	0x00, 0xf0, 0x41, 0x00


	//----- nvinfo : EIATTR_KPARAM_INFO
	.align		4
.L_3604:
        /*003c*/ 	.byte	0x04, 0x17
        /*003e*/ 	.short	(.L_3606 - .L_3605)
.L_3605:
        /*0040*/ 	.word	0x00000000
        /*0044*/ 	.short	0x0004
        /*0046*/ 	.short	0x0039
        /*0048*/ 	.byte	0x00, 0xf0, 0x05, 0x00


	//----- nvinfo : EIATTR_KPARAM_INFO
	.align		4
.L_3606:
        /*004c*/ 	.byte	0x04, 0x17
        /*004e*/ 	.short	(.L_3608 - .L_3607)
.L_3607:
        /*0050*/ 	.word	0x00000000
        /*0054*/ 	.short	0x0003
        /*0056*/ 	.short	0x0038
        /*0058*/ 	.byte	0x00, 0xf0, 0x05, 0x00


	//----- nvinfo : EIATTR_KPARAM_INFO
	.align		4
.L_3608:
        /*005c*/ 	.byte	0x04, 0x17
        /*005e*/ 	.short	(.L_3610 - .L_3609)
.L_3609:
        /*0060*/ 	.word	0x00000000
        /*0064*/ 	.short	0x0002
        /*0066*/ 	.short	0x0018
        /*0068*/ 	.byte	0x00, 0xf0, 0x81, 0x00


	//----- nvinfo : EIATTR_KPARAM_INFO
	.align		4
.L_3610:
        /*006c*/ 	.byte	0x04, 0x17
        /*006e*/ 	.short	(.L_3612 - .L_3611)
.L_3611:
        /*0070*/ 	.word	0x00000000
        /*0074*/ 	.short	0x0001
        /*0076*/ 	.short	0x0008
        /*0078*/ 	.byte	0x00, 0xf0, 0x41, 0x00


	//----- nvinfo : EIATTR_KPARAM_INFO
	.align		4
.L_3612:
        /*007c*/ 	.byte	0x04, 0x17
        /*007e*/ 	.short	(.L_3614 - .L_3613)
.L_3613:
        /*0080*/ 	.word	0x00000000
        /*0084*/ 	.short	0x0000
        /*0086*/ 	.short	0x0000
        /*0088*/ 	.byte	0x00, 0xf0, 0x11, 0x00


	//----- nvinfo : EIATTR_MAXREG_COUNT
	.align		4
.L_3614:
        /*008c*/ 	.byte	0x03, 0x1b
        /*008e*/ 	.short	0x00ff


	//----- nvinfo : EIATTR_EXTERNS
	.align		4
        /*0090*/ 	.byte	0x04, 0x0f
        /*0092*/ 	.short	(.L_3616 - .L_3615)


	//   ....[0]....
	.align		4
.L_3615:
        /*0094*/ 	.word	index@(__assertfail)


	//----- nvinfo : EIATTR_MERCURY_ISA_VERSION
	.align		4
.L_3616:
        /*0098*/ 	.byte	0x03, 0x5f
        /*009a*/ 	.short	0x0000


	//----- nvinfo : EIATTR_SYSCALL_OFFSETS
	.align		4
        /*009c*/ 	.byte	0x04, 0x46
        /*009e*/ 	.short	(.L_3618 - .L_3617)


	//   ....[0]....
.L_3617:
        /*00a0*/ 	.word	0x000002a0


	//   ....[1]....
        /*00a4*/ 	.word	0x00001100


	//   ....[2]....
        /*00a8*/ 	.word	0x00001fa0


	//   ....[3]....
        /*00ac*/ 	.word	0x00002220


	//   ....[4]....
        /*00b0*/ 	.word	0x00003070


	//   ....[5]....
        /*00b4*/ 	.word	0x00003f10


	//   ....[6]....
        /*00b8*/ 	.word	0x000041a0


	//   ....[7]....
        /*00bc*/ 	.word	0x00004ff0


	//   ....[8]....
        /*00c0*/ 	.word	0x00005ea0


	//   ....[9]....
        /*00c4*/ 	.word	0x00006110


	//   ....[10]....
        /*00c8*/ 	.word	0x00006f60


	//   ....[11]....
        /*00cc*/ 	.word	0x00007e10


	//   ....[12]....
        /*00d0*/ 	.word	0x00008f70


	//   ....[13]....
        /*00d4*/ 	.word	0x00009f80


	//   ....[14]....
        /*00d8*/ 	.word	0x0000af80


	//   ....[15]....
        /*00dc*/ 	.word	0x0000bf80


	//----- nvinfo : EIATTR_EXIT_INSTR_OFFSETS
	.align		4
.L_3618:
        /*00e0*/ 	.byte	0x04, 0x1c
        /*00e2*/ 	.short	(.L_3620 - .L_3619)


	//   ....[0]....
.L_3619:
        /*00e4*/ 	.word	0x0000b060


	//   ....[1]....
        /*00e8*/ 	.word	0x0000b170


	//   ....[2]....
        /*00ec*/ 	.word	0x0000b190


	//   ....[3]....
        /*00f0*/ 	.word	0x0000b250


	//   ....[4]....
        /*00f4*/ 	.word	0x0000b290


	//   ....[5]....
        /*00f8*/ 	.word	0x0000b2d0


	//   ....[6]....
        /*00fc*/ 	.word	0x0000b360


	//   ....[7]....
        /*0100*/ 	.word	0x0000b3a0


	//   ....[8]....
        /*0104*/ 	.word	0x0000b440


	//   ....[9]....
        /*0108*/ 	.word	0x0000b490


	//   ....[10]....
        /*010c*/ 	.word	0x0000b4e0


	//   ....[11]....
        /*0110*/ 	.word	0x0000b5a0


	//   ....[12]....
        /*0114*/ 	.word	0x0000b600


	//   ....[13]....
        /*0118*/ 	.word	0x0000b790


	//   ....[14]....
        /*011c*/ 	.word	0x0000b8f0


	//   ....[15]....
        /*0120*/ 	.word	0x0000b930


	//   ....[16]....
        /*0124*/ 	.word	0x0000b9f0


	//   ....[17]....
        /*0128*/ 	.word	0x0000bb70


	//   ....[18]....
        /*012c*/ 	.word	0x0000bcf0


	//   ....[19]....
        /*0130*/ 	.word	0x0000be50


	//   ....[20]....
        /*0134*/ 	.word	0x0000bf90


	//   ....[21]....
        /*0138*/ 	.word	0x0000bff0


	//   ....[22]....
        /*013c*/ 	.word	0x0000c030


	//----- nvinfo : EIATTR_MAX_THREADS
	.align		4
.L_3620:
        /*0140*/ 	.byte	0x04, 0x05
        /*0142*/ 	.short	(.L_3622 - .L_3621)
.L_3621:
        /*0144*/ 	.word	0x00000080
        /*0148*/ 	.word	0x00000001
        /*014c*/ 	.word	0x00000001


	//----- nvinfo : EIATTR_CRS_STACK_SIZE
	.align		4
.L_3622:
        /*0150*/ 	.byte	0x04, 0x1e
        /*0152*/ 	.short	(.L_3624 - .L_3623)
.L_3623:
        /*0154*/ 	.word	0x00000000
.L_3624:


//--------------------- .nv.info._ZN2at6native18elementwise_kernelILi128ELi4EZNS0_22gpu_kernel_impl_nocastIZZZNS0_54_GLOBAL__N__d8c5977b_16_LinearAlgebra_cu_9e10b42f_321716addr_kernel_cudaERNS_14TensorIteratorERKN3c106ScalarES9_ENKUlvE_clEvENKUlvE0_clEvEUlaaaE_EEvRNS_18TensorIteratorBaseERKT_EUliE_EEviT1_ --------------------------
	.section	.nv.info._ZN2at6native18elementwise_kernelILi128ELi4EZNS0_22gpu_kernel_impl_nocastIZZZNS0_54_GLOBAL__N__d8c5977b_16_LinearAlgebra_cu_9e10b42f_321716addr_kernel_cudaERNS_14TensorIteratorERKN3c106ScalarES9_ENKUlvE_clEvENKUlvE0_clEvEUlaaaE_EEvRNS_18TensorIteratorBaseERKT_EUliE_EEviT1_,"",@"SHT_CUDA_INFO"
	.sectionflags	@""
	.align	4


	//----- nvinfo : EIATTR_CUDA_API_VERSION
	.align		4
        /*0000*/ 	.byte	0x04, 0x37
        /*0002*/ 	.short	(.L_3626 - .L_3625)
.L_3625:
        /*0004*/ 	.word	0x00000082


	//----- nvinfo : EIATTR_SW2861232_WAR
	.align		4
.L_3626:
        /*0008*/ 	.byte	0x01, 0x35
	.zero		2


	//----- nvinfo : EIATTR_PARAM_CBANK
	.align		4
        /*000c*/ 	.byte	0x04, 0x0a
        /*000e*/ 	.short	(.L_3628 - .L_3627)
	.align		4
.L_3627:
        /*0010*/ 	.word	index@(.nv.constant0._ZN2at6native18elementwise_kernelILi128ELi4EZNS0_22gpu_kernel_impl_nocastIZZZNS0_54_GLOBAL__N__d8c5977b_16_LinearAlgebra_cu_9e10b42f_321716addr_kernel_cudaERNS_14TensorIteratorERKN3c106ScalarES9_ENKUlvE_clEvENKUlvE0_clEvEUlaaaE_EEvRNS_18TensorIteratorBaseERKT_EUliE_EEviT1_)
        /*0014*/ 	.short	0x0160
        /*0016*/ 	.short	0x0300


	//----- nvinfo : EIATTR_CBANK_PARAM_SIZE
	.align		4
.L_3628:
        /*0018*/ 	.byte	0x03, 0x19
        /*001a*/ 	.short	0x0300


	//----- nvinfo : EIATTR_KPARAM_INFO
	.align		4
        /*001c*/ 	.byte	0x04, 0x17
        /*001e*/ 	.short	(.L_3630 - .L_3629)
.L_3629:
        /*0020*/ 	.word	0x00000000
        /*0024*/ 	.short	0x0001
        /*0026*/ 	.short	0x0008
        /*0028*/ 	.byte	0x00, 0xf0, 0xe1, 0x0b


	//----- nvinfo : EIATTR_KPARAM_INFO
	.align		4
.L_3630:
        /*002c*/ 	.byte	0x04, 0x17
        /*002e*/ 	.short	(.L_3632 - .L_3631)
.L_3631:
        /*0030*/ 	.word	0x00000000
        /*0034*/ 	.short	0x0000
        /*0036*/ 	.short	0x0000
        /*0038*/ 	.byte	0x00, 0xf0, 0x11, 0x00


	//----- nvinfo : EIATTR_MAXREG_COUNT
	.align		4
.L_3632:
        /*003c*/ 	.byte	0x03, 0x1b
        /*003e*/ 	.short	0x0080


	//----- nvinfo : EIATTR_MERCURY_ISA_VERSION
	.align		4
        /*0040*/ 	.byte	0x03, 0x5f
        /*0042*/ 	.short	0x0000


	//----- nvinfo : EIATTR_EXIT_INSTR_OFFSETS
	.align		4
        /*0044*/ 	.byte	0x04, 0x1c
        /*0046*/ 	.short	(.L_3634 - .L_3633)


	//   ....[0]....
.L_3633:
        /*0048*/ 	.word	0x00003320


	//   ....[1]....
        /*004c*/ 	.word	0x000043d0


	//----- nvinfo : EIATTR_MAX_THREADS
	.align		4
.L_3634:
        /*0050*/ 	.byte	0x04, 0x05
        /*0052*/ 	.short	(.L_3636 - .L_3635)
.L_3635:
        /*0054*/ 	.word	0x00000080
        /*0058*/ 	.word	0x00000001
        /*005c*/ 	.word	0x00000001


	//----- nvinfo : EIATTR_CRS_STACK_SIZE
	.align		4
.L_3636:
        /*0060*/ 	.byte	0x04, 0x1e
        /*0062*/ 	.short	(.L_3638 - .L_3637)
.L_3637:
        /*0064*/ 	.word	0x00000000
.L_3638:


//--------------------- .nv.info._ZN2at6native27unrolled_elementwise_kernelIZZZNS0_54_GLOBAL__N__d8c5977b_16_LinearAlgebra_cu_9e10b42f_321716addr_kernel_cudaERNS_14TensorIteratorERKN3c106ScalarES8_ENKUlvE_clEvENKUlvE0_clEvEUlaaaE_St5arrayIPcLm4EELi4E23TrivialOffsetCalculatorILi3EjESF_ILi1EjENS0_6memory15LoadWithoutCastENSI_16StoreWithoutCastEEEviT_T0_T2_T3_T4_T5_ --------------------------
	.section	.nv.info._ZN2at6native27unrolled_elementwise_kernelIZZZNS0_54_GLOBAL__N__d8c5977b_16_LinearAlgebra_cu_9e10b42f_321716addr_kernel_cudaERNS_14TensorIteratorERKN3c106ScalarES8_ENKUlvE_clEvENKUlvE0_clEvEUlaaaE_St5arrayIPcLm4EELi4E23TrivialOffsetCalculatorILi3EjESF_ILi1EjENS0_6memory15LoadWithoutCastENSI_16StoreWithoutCastEEEviT_T0_T2_T3_T4_T5_,"",@"SHT_CUDA_INFO"
	.sectionflags	@""
	.align	4


	//----- nvinfo : EIATTR_CUDA_API_VERSION
	.align		4
        /*0000*/ 	.byte	0x04, 0x37
        /*0002*/ 	.short	(.L_3640 - .L_3639)
.L_3639:
        /*0004*/ 	.word	0x00000082


	//----- nvinfo : EIATTR_SW2861232_WAR
	.align		4
.L_3640:
        /*0008*/ 	.byte	0x01, 0x35
	.zero		2


	//----- nvinfo : EIATTR_PARAM_CBANK
	.align		4
        /*000c*/ 	.byte	0x04, 0x0a
        /*000e*/ 	.short	(.L_3642 - .L_3641)
	.align		4
.L_3641:
        /*0010*/ 	.word	index@(.nv.constant0._ZN2at6native27unrolled_elementwise_kernelIZZZNS0_54_GLOBAL__N__d8c5977b_16_LinearAlgebra_cu_9e10b42f_321716addr_kernel_cudaERNS_14TensorIteratorERKN3c106ScalarES8_ENKUlvE_clEvENKUlvE0_clEvEUlaaaE_St5arrayIPcLm4EELi4E23TrivialOffsetCalculatorILi3EjESF_ILi1EjENS0_6memory15LoadWithoutCastENSI_16StoreWithoutCastEEEviT_T0_T2_T3_T4_T5_)
        /*0014*/ 	.short	0x0160
        /*0016*/ 	.short	0x003c


	//----- nvinfo : EIATTR_CBANK_PARAM_SIZE
	.align		4
.L_3642:
        /*0018*/ 	.byte	0x03, 0x19
        /*001a*/ 	.short	0x003c


	//----- nvinfo : EIATTR_KPARAM_INFO
	.align		4
        /*001c*/ 	.byte	0x04, 0x17
        /*001e*/ 	.short	(.L_3644 - .L_3643)
.L_3643:
        /*0020*/ 	.word	0x00000000
        /*0024*/ 	.short	0x0006
        /*0026*/ 	.short	0x003b
        /*0028*/ 	.byte	0x00, 0xf0, 0x05, 0x00


	//----- nvinfo : EIATTR_KPARAM_INFO
	.align		4
.L_3644:
        /*002c*/ 	.byte	0x04, 0x17
        /*002e*/ 	.short	(.L_3646 - .L_3645)
.L_3645:
        /*0030*/ 	.word	0x00000000
        /*0034*/ 	.short	0x0005
        /*0036*/ 	.short	0x003a
        /*0038*/ 	.byte	0x00, 0xf0, 0x05, 0x00


	//----- nvinfo : EIATTR_KPARAM_INFO
	.align		4
.L_3646:
        /*003c*/ 	.byte	0x04, 0x17
        /*003e*/ 	.short	(.L_3648 - .L_3647)
.L_3647:
        /*0040*/ 	.word	0x00000000
        /*0044*/ 	.short	0x0004
        /*0046*/ 	.short	0x0039
        /*0048*/ 	.byte	0x00, 0xf0, 0x05, 0x00


	//----- nvinfo : EIATTR_KPARAM_INFO
	.align		4
.L_3648:
        /*004c*/ 	.byte	0x04, 0x17
        /*004e*/ 	.short	(.L_3650 - .L_3649)
.L_3649:
        /*0050*/ 	.word	0x00000000
        /*0054*/ 	.short	0x0003
        /*0056*/ 	.short	0x0038
        /*0058*/ 	.byte	0x00, 0xf0, 0x05, 0x00


	//----- nvinfo : EIATTR_KPARAM_INFO
	.align		4
.L_3650:
        /*005c*/ 	.byte	0x04, 0x17
        /*005e*/ 	.short	(.L_3652 - .L_3651)
.L_3651:
        /*0060*/ 	.word	0x00000000
        /*0064*/ 	.short	0x0002
        /*0066*/ 	.short	0x0018
        /*0068*/ 	.byte	0x00, 0xf0, 0x81, 0x00


	//----- nvinfo : EIATTR_KPARAM_INFO
	.align		4
.L_3652:
        /*006c*/ 	.byte	0x04, 0x17
        /*006e*/ 	.short	(.L_3654 - .L_3653)
.L_3653:
        /*0070*/ 	.word	0x00000000
        /*0074*/ 	.short	0x0001
        /*0076*/ 	.short	0x0008
        /*0078*/ 	.byte	0x00, 0xf0, 0x41, 0x00


	//----- nvinfo : EIATTR_KPARAM_INFO
	.align		4
.L_3654:
        /*007c*/ 	.byte	0x04, 0x17
        /*007e*/ 	.short	(.L_3656 - .L_3655)
.L_3655:
        /*0080*/ 	.word	0x00000000
        /*0084*/ 	.short	0x0000
        /*0086*/ 	.short	0x0000
        /*0088*/ 	.byte	0x00, 0xf0, 0x11, 0x00


	//----- nvinfo : EIATTR_MAXREG_COUNT
	.align		4
.L_3656:
        /*008c*/ 	.byte	0x03, 0x1b
        /*008e*/ 	.short	0x00ff


	//----- nvinfo : EIATTR_MERCURY_ISA_VERSION
	.align		4
        /*0090*/ 	.byte	0x03, 0x5f
        /*0092*/ 	.short	0x0000


	//----- nvinfo : EIATTR_EXIT_INSTR_OFFSETS
	.align		4
        /*0094*/ 	.byte	0x04, 0x1c
        /*0096*/ 	.short	(.L_3658 - .L_3657)


	//   ....[0]....
.L_3657:
        /*0098*/ 	.word	0x00000620


	//   ....[1]....
        /*009c*/ 	.word	0x00000690


	//----- nvinfo : EIATTR_MAX_THREADS
	.align		4
.L_3658:
        /*00a0*/ 	.byte	0x04, 0x05
        /*00a2*/ 	.short	(.L_3660 - .L_3659)
.L_3659:
        /*00a4*/ 	.word	0x00000080
        /*00a8*/ 	.word	0x00000001
        /*00ac*/ 	.word	0x00000001


	//----- nvinfo : EIATTR_CRS_STACK_SIZE
	.align		4
.L_3660:
        /*00b0*/ 	.byte	0x04, 0x1e
        /*00b2*/ 	.short	(.L_3662 - .L_3661)
.L_3661:
        /*00b4*/ 	.word	0x00000000
.L_3662:


//--------------------- .nv.info._ZN2at6native29vectorized_elementwise_kernelILi2EZZZNS0_54_GLOBAL__N__d8c5977b_16_LinearAlgebra_cu_9e10b42f_321716addr_kernel_cudaERNS_14TensorIteratorERKN3c106ScalarES8_ENKUlvE_clEvENKUlvE0_clEvEUlaaaE_St5arrayIPcLm4EEEEviT0_T1_ --------------------------
	.section	.nv.info._ZN2at6native29vectorized_elementwise_kernelILi2EZZZNS0_54_GLOBAL__N__d8c5977b_16_LinearAlgebra_cu_9e10b42f_321716addr_kernel_cudaERNS_14TensorIteratorERKN3c106ScalarES8_ENKUlvE_clEvENKUlvE0_clEvEUlaaaE_St5arrayIPcLm4EEEEviT0_T1_,"",@"SHT_CUDA_INFO"
	.sectionflags	@""
	.align	4


	//----- nvinfo : EIATTR_CUDA_API_VERSION
	.align		4
        /*0000*/ 	.byte	0x04, 0x37
        /*0002*/ 	.short	(.L_3664 - .L_3663)
.L_3663:
        /*0004*/ 	.word	0x00000082


	//----- nvinfo : EIATTR_SW2861232_WAR
	.align		4
.L_3664:
        /*0008*/ 	.byte	0x01, 0x35
	.zero		2


	//----- nvinfo : EIATTR_PARAM_CBANK
	.align		4
        /*000c*/ 	.byte	0x04, 0x0a
        /*000e*/ 	.short	(.L_3666 - .L_3665)
	.align		4
.L_3665:
        /*0010*/ 	.word	index@(.nv.constant0._ZN2at6native29vectorized_elementwise_kernelILi2EZZZNS0_54_GLOBAL__N__d8c5977b_16_LinearAlgebra_cu_9e10b42f_321716addr_kernel_cudaERNS_14TensorIteratorERKN3c106ScalarES8_ENKUlvE_clEvENKUlvE0_clEvEUlaaaE_St5arrayIPcLm4EEEEviT0_T1_)
        /*0014*/ 	.short	0x0160
        /*0016*/ 	.short	0x0038


	//----- nvinfo : EIATTR_CBANK_PARAM_SIZE
	.align		4
.L_3666:
        /*0018*/ 	.byte	0x03, 0x19
        /*001a*/ 	.short	0x0038


	//----- nvinfo : EIATTR_KPARAM_INFO
	.align		4
        /*001c*/ 	.byte	0x04, 0x17
        /*001e*/ 	.short	(.L_3668 - .L_3667)
.L_3667:
        /*0020*/ 	.word	0x00000000
        /*0024*/ 	.short	0x0002
        /*0026*/ 	.short	0x0018
        /*0028*/ 	.byte	0x00, 0xf0, 0x81, 0x00


	//----- nvinfo : EIATTR_KPARAM_INFO
	.align		4
.L_3668:
        /*002c*/ 	.byte	0x04, 0x17
        /*002e*/ 	.short	(.L_3670 - .L_3669)
.L_3669:
        /*0030*/ 	.word	0x00000000
        /*0034*/ 	.short	0x0001
        /*0036*/ 	.short	0x0008
        /*0038*/ 	.byte	0x00, 0xf0, 0x41, 0x00


	//----- nvinfo : EIATTR_KPARAM_INFO
	.align		4
.L_3670:
        /*003c*/ 	.byte	0x04, 0x17
        /*003e*/ 	.short	(.L_3672 - .L_3671)
.L_3671:
        /*0040*/ 	.word	0x00000000
        /*0044*/ 	.short	0x0000
        /*0046*/ 	.short	0x0000
        /*0048*/ 	.byte	0x00, 0xf0, 0x11, 0x00


	//----- nvinfo : EIATTR_MAXREG_COUNT
	.align		4
.L_3672:
        /*004c*/ 	.byte	0x03, 0x1b
        /*004e*/ 	.short	0x00ff


	//----- nvinfo : EIATTR_MERCURY_ISA_VERSION
	.align		4
        /*0050*/ 	.byte	0x03, 0x5f
        /*0052*/ 	.short	0x0000


	//----- nvinfo : EIATTR_EXIT_INSTR_OFFSETS
	.align		4
        /*0054*/ 	.byte	0x04, 0x1c
        /*0056*/ 	.short	(.L_3674 - .L_3673)


	//   ....[0]....
.L_3673:
        /*0058*/ 	.word	0x00000550


	//   ....[1]....
        /*005c*/ 	.word	0x000011d0


	//   ....[2]....
        /*0060*/ 	.word	0x00001220


	//----- nvinfo : EIATTR_MAX_THREADS
	.align		4
.L_3674:
        /*0064*/ 	.byte	0x04, 0x05
        /*0066*/ 	.short	(.L_3676 - .L_3675)
.L_3675:
        /*0068*/ 	.word	0x00000080
        /*006c*/ 	.word	0x00000001
        /*0070*/ 	.word	0x00000001


	//----- nvinfo : EIATTR_CRS_STACK_SIZE
	.align		4
.L_3676:
        /*0074*/ 	.byte	0x04, 0x1e
        /*0076*/ 	.short	(.L_3678 - .L_3677)
.L_3677:
        /*0078*/ 	.word	0x00000000
.L_3678:


//--------------------- .nv.info._ZN2at6native29vectorized_elementwise_kernelILi4EZZZNS0_54_GLOBAL__N__d8c5977b_16_LinearAlgebra_cu_9e10b42f_321716addr_kernel_cudaERNS_14TensorIteratorERKN3c106ScalarES8_ENKUlvE_clEvENKUlvE0_clEvEUlaaaE_St5arrayIPcLm4EEEEviT0_T1_ --------------------------
	.section	.nv.info._ZN2at6native29vectorized_elementwise_kernelILi4EZZZNS0_54_GLOBAL__N__d8c5977b_16_LinearAlgebra_cu_9e10b42f_321716addr_kernel_cudaERNS_14TensorIteratorERKN3c106ScalarES8_ENKUlvE_clEvENKUlvE0_clEvEUlaaaE_St5arrayIPcLm4EEEEviT0_T1_,"",@"SHT_CUDA_INFO"
	.sectionflags	@""
	.align	4


	//----- nvinfo : EIATTR_CUDA_API_VERSION
	.align		4
        /*0000*/ 	.byte	0x04, 0x37
        /*0002*/ 	.short	(.L_3680 - .L_3679)
.L_3679:
        /*0004*/ 	.word	0x00000082


	//----- nvinfo : EIATTR_SW2861232_WAR
	.align		4
.L_3680:
        /*0008*/ 	.byte	0x01, 0x35
	.zero		2


	//----- nvinfo : EIATTR_PARAM_CBANK
	.align		4
        /*000c*/ 	.byte	0x04, 0x0a
        /*000e*/ 	.short	(.L_3682 - .L_3681)
	.align		4
.L_3681:
        /*0010*/ 	.word	index@(.nv.constant0._ZN2at6native29vectorized_elementwise_kernelILi4EZZZNS0_54_GLOBAL__N__d8c5977b_16_LinearAlgebra_cu_9e10b42f_321716addr_kernel_cudaERNS_14TensorIteratorERKN3c106ScalarES8_ENKUlvE_clEvENKUlvE0_clEvEUlaaaE_St5arrayIPcLm4EEEEviT0_T1_)
        /*0014*/ 	.short	0x0160
        /*0016*/ 	.short	0x0038


	//----- nvinfo : EIATTR_CBANK_PARAM_SIZE
	.align		4
.L_3682:
        /*0018*/ 	.byte	0x03, 0x19
        /*001a*/ 	.short	0x0038


	//----- nvinfo : EIATTR_KPARAM_INFO
	.align		4
        /*001c*/ 	.byte	0x04, 0x17
        /*001e*/ 	.short	(.L_3684 - .L_3683)
.L_3683:
        /*0020*/ 	.word	0x00000000
        /*0024*/ 	.short	0x0002
        /*0026*/ 	.short	0x0018
        /*0028*/ 	.byte	0x00, 0xf0, 0x81, 0x00


	//----- nvinfo : EIATTR_KPARAM_INFO
	.align		4
.L_3684:
        /*002c*/ 	.byte	0x04, 0x17
        /*002e*/ 	.short	(.L_3686 - .L_3685)
.L_3685:
        /*0030*/ 	.word	0x00000000
        /*0034*/ 	.short	0x0001
        /*0036*/ 	.short	0x0008
        /*0038*/ 	.byte	0x00, 0xf0, 0x41, 0x00


	//----- nvinfo : EIATTR_KPARAM_INFO
	.align		4
.L_3686:
        /*003c*/ 	.byte	0x04, 0x17
        /*003e*/ 	.short	(.L_3688 - .L_3687)
.L_3687:
        /*0040*/ 	.word	0x00000000
        /*0044*/ 	.short	0x0000
        /*0046*/ 	.short	0x0000
        /*0048*/ 	.byte	0x00, 0xf0, 0x11, 0x00


	//----- nvinfo : EIATTR_MAXREG_COUNT
	.align		4
.L_3688:
        /*004c*/ 	.byte	0x03, 0x1b
        /*004e*/ 	.short	0x00ff


	//----- nvinfo : EIATTR_MERCURY_ISA_VERSION
	.align		4
        /*0050*/ 	.byte	0x03, 0x5f
        /*0052*/ 	.short	0x0000


	//----- nvinfo : EIATTR_EXIT_INSTR_OFFSETS
	.align		4
        /*0054*/ 	.byte	0x04, 0x1c
        /*0056*/ 	.short	(.L_3690 - .L_3689)


	//   ....[0]....
.L_3689:
        /*0058*/ 	.word	0x00000540


	//   ....[1]....
        /*005c*/ 	.word	0x000011c0


	//   ....[2]....
        /*0060*/ 	.word	0x00001210


	//----- nvinfo : EIATTR_MAX_THREADS
	.align		4
.L_3690:
        /*0064*/ 	.byte	0x04, 0x05
        /*0066*/ 	.short	(.L_3692 - .L_3691)
.L_3691:
        /*0068*/ 	.word	0x00000080
        /*006c*/ 	.word	0x00000001
        /*0070*/ 	.word	0x00000001


	//----- nvinfo : EIATTR_CRS_STACK_SIZE
	.align		4
.L_3692:
        /*0074*/ 	.byte	0x04, 0x1e
        /*0076*/ 	.short	(.L_3694 - .L_3693)
.L_3693:
        /*0078*/ 	.word	0x00000000
.L_3694:


//--------------------- .nv.info._ZN2at6native29vectorized_elementwise_kernelILi8EZZZNS0_54_GLOBAL__N__d8c5977b_16_LinearAlgebra_cu_9e10b42f_321716addr_kernel_cudaERNS_14TensorIteratorERKN3c106ScalarES8_ENKUlvE_clEvENKUlvE0_clEvEUlaaaE_St5arrayIPcLm4EEEEviT0_T1_ --------------------------
	.section	.nv.info._ZN2at6native29vectorized_elementwise_kernelILi8EZZZNS0_54_GLOBAL__N__d8c5977b_16_LinearAlgebra_cu_9e10b42f_321716addr_kernel_cudaERNS_14TensorIteratorERKN3c106ScalarES8_ENKUlvE_clEvENKUlvE0_clEvEUlaaaE_St5arrayIPcLm4EEEEviT0_T1_,"",@"SHT_CUDA_INFO"
	.sectionflags	@""
	.align	4


	//----- nvinfo : EIATTR_CUDA_API_VERSION
	.align		4
        /*0000*/ 	.byte	0x04, 0x37
        /*0002*/ 	.short	(.L_3696 - .L_3695)
.L_3695:
        /*0004*/ 	.word	0x00000082


	//----- nvinfo : EIATTR_SW2861232_WAR
	.align		4
.L_3696:
        /*0008*/ 	.byte	0x01, 0x35
	.zero		2


	//----- nvinfo : EIATTR_PARAM_CBANK
	.align		4
        /*000c*/ 	.byte	0x04, 0x0a
        /*000e*/ 	.short	(.L_3698 - .L_3697)
	.align		4
.L_3697:
        /*0010*/ 	.word	index@(.nv.constant0._ZN2at6native29vectorized_elementwise_kernelILi8EZZZNS0_54_GLOBAL__N__d8c5977b_16_LinearAlgebra_cu_9e10b42f_321716addr_kernel_cudaERNS_14TensorIteratorERKN3c106ScalarES8_ENKUlvE_clEvENKUlvE0_clEvEUlaaaE_St5arrayIPcLm4EEEEviT0_T1_)
        /*0014*/ 	.short	0x0160
        /*0016*/ 	.short	0x0038


	//----- nvinfo : EIATTR_CBANK_PARAM_SIZE
	.align		4
.L_3698:
        /*0018*/ 	.byte	0x03, 0x19
        /*001a*/ 	.short	0x0038


	//----- nvinfo : EIATTR_KPARAM_INFO
	.align		4
        /*001c*/ 	.byte	0x04, 0x17
        /*001e*/ 	.short	(.L_3700 - .L_3699)
.L_3699:
        /*0020*/ 	.word	0x00000000
        /*0024*/ 	.short	0x0002
        /*0026*/ 	.short	0x0018
        /*0028*/ 	.byte	0x00, 0xf0, 0x81, 0x00


	//----- nvinfo : EIATTR_KPARAM_INFO
	.align		4
.L_3700:
        /*002c*/ 	.byte	0x04, 0x17
        /*002e*/ 	.short	(.L_3702 - .L_3701)
.L_3701:
        /*0030*/ 	.word	0x00000000
        /*0034*/ 	.short	0x0001
        /*0036*/ 	.short	0x0008
        /*0038*/ 	.byte	0x00, 0xf0, 0x41, 0x00


	//----- nvinfo : EIATTR_KPARAM_INFO
	.align		4
.L_3702:
        /*003c*/ 	.byte	0x04, 0x17
        /*003e*/ 	.short	(.L_3704 - .L_3703)
.L_3703:
        /*0040*/ 	.word	0x00000000
        /*0044*/ 	.short	0x0000
        /*0046*/ 	.short	0x0000
        /*0048*/ 	.byte	0x00, 0xf0, 0x11, 0x00


	//----- nvinfo : EIATTR_MAXREG_COUNT
	.align		4
.L_3704:
        /*004c*/ 	.byte	0x03, 0x1b
        /*004e*/ 	.short	0x00ff


	//----- nvinfo : EIATTR_MERCURY_ISA_VERSION
	.align		4
        /*0050*/ 	.byte	0x03, 0x5f
        /*0052*/ 	.short	0x0000


	//----- nvinfo : EIATTR_EXIT_INSTR_OFFSETS
	.align		4
        /*0054*/ 	.byte	0x04, 0x1c
        /*0056*/ 	.short	(.L_3706 - .L_3705)


	//   ....[0]....
.L_3705:
        /*0058*/ 	.word	0x00000010


	//----- nvinfo : EIATTR_MAX_THREADS
	.align		4
.L_3706:
        /*005c*/ 	.byte	0x04, 0x05
        /*005e*/ 	.short	(.L_3708 - .L_3707)
.L_3707:
        /*0060*/ 	.word	0x00000080
        /*0064*/ 	.word	0x00000001
        /*0068*/ 	.word	0x00000001
.L_3708:


//--------------------- .nv.info._ZN2at6native18elementwise_kernelILi128ELi4EZNS0_15gpu_kernel_implIZZZNS0_54_GLOBAL__N__d8c5977b_16_LinearAlgebra_cu_9e10b42f_321716addr_kernel_cudaERNS_14TensorIteratorERKN3c106ScalarES9_ENKUlvE_clEvENKUlvE_clEvEUlhhhE0_EEvRNS_18TensorIteratorBaseERKT_EUliE_EEviT1_ --------------------------
	.section	.nv.info._ZN2at6native18elementwise_kernelILi128ELi4EZNS0_15gpu_kernel_implIZZZNS0_54_GLOBAL__N__d8c5977b_16_LinearAlgebra_cu_9e10b42f_321716addr_kernel_cudaERNS_14TensorIteratorERKN3c106ScalarES9_ENKUlvE_clEvENKUlvE_clEvEUlhhhE0_EEvRNS_18TensorIteratorBaseERKT_EUliE_EEviT1_,"",@"SHT_CUDA_INFO"
	.sectionflags	@""
	.align	4


	//----- nvinfo : EIATTR_CUDA_API_VERSION
	.align		4
        /*0000*/ 	.byte	0x04, 0x37
        /*0002*/ 	.short	(.L_3710 - .L_3709)
.L_3709:
        /*0004*/ 	.word	0x00000082


	//----- nvinfo : EIATTR_SW2861232_WAR
	.align		4
.L_3710:
        /*0008*/ 	.byte	0x01, 0x35
	.zero		2


	//----- nvinfo : EIATTR_PARAM_CBANK
	.align		4
        /*000c*/ 	.byte	0x04, 0x0a
        /*000e*/ 	.short	(.L_3712 - .L_3711)
	.align		4
.L_3711:
        /*0010*/ 	.word	index@(.nv.constant0._ZN2at6native18elementwise_kernelILi128ELi4EZNS0_15gpu_kernel_implIZZZNS0_54_GLOBAL__N__d8c5977b_16_LinearAlgebra_cu_9e10b42f_321716addr_kernel_cudaERNS_14TensorIteratorERKN3c106ScalarES9_ENKUlvE_clEvENKUlvE_clEvEUlhhhE0_EEvRNS_18TensorIteratorBaseERKT_EUliE_EEviT1_)
        /*0014*/ 	.short	0x0160
        /*0016*/ 	.short	0x0308


	//----- nvinfo : EIATTR_CBANK_PARAM_SIZE
	.align		4
.L_3712:
        /*0018*/ 	.byte	0x03, 0x19
        /*001a*/ 	.short	0x0308


	//----- nvinfo : EIATTR_KPARAM_INFO
	.align		4
        /*001c*/ 	.byte	0x04, 0x17
        /*001e*/ 	.short	(.L_3714 - .L_3713)
.L_3713:
        /*0020*/ 	.word	0x00000000
        /*0024*/ 	.short	0x0001
        /*0026*/ 	.short	0x0008
        /*0028*/ 	.byte	0x00, 0xf0, 0x01, 0x0c


	//----- nvinfo : EIATTR_KPARAM_INFO
	.align		4
.L_3714:
        /*002c*/ 	.byte	0x04, 0x17
        /*002e*/ 	.short	(.L_3716 - .L_3715)
.L_3715:
        /*0030*/ 	.word	0x00000000
        /*0034*/ 	.short	0x0000
        /*0036*/ 	.short	0x0000
        /*0038*/ 	.byte	0x00, 0xf0, 0x11, 0x00


	//----- nvinfo : EIATTR_MAXREG_COUNT
	.align		4
.L_3716:
        /*003c*/ 	.byte	0x03, 0x1b
        /*003e*/ 	.short	0x0080


	//----- nvinfo : EIATTR_EXTERNS
	.align		4
        /*0040*/ 	.byte	0x04, 0x0f
        /*0042*/ 	.short	(.L_3718 - .L_3717)


	//   ....[0]....
	.align		4
.L_3717:
        /*0044*/ 	.word	index@(__assertfail)


	//----- nvinfo : EIATTR_MERCURY_ISA_VERSION
	.align		4
.L_3718:
        /*0048*/ 	.byte	0x03, 0x5f
        /*004a*/ 	.short	0x0000


	//----- nvinfo : EIATTR_SYSCALL_OFFSETS
	.align		4
        /*004c*/ 	.byte	0x04, 0x46
        /*004e*/ 	.short	(.L_3720 - .L_3719)


	//   ....[0]....
.L_3719:
        /*0050*/ 	.word	0x000020b0


	//   ....[1]....
        /*0054*/ 	.word	0x00002f90


	//   ....[2]....
        /*0058*/ 	.word	0x00003e70


	//   ....[3]....
        /*005c*/ 	.word	0x00004e70


	//   ....[4]....
        /*0060*/ 	.word	0x00006f80


	//   ....[5]....
        /*0064*/ 	.word	0x00007e60


	//   ....[6]....
        /*0068*/ 	.word	0x00008d40


	//   ....[7]....
        /*006c*/ 	.word	0x00009d40


	//   ....[8]....
        /*0070*/ 	.word	0x0000be20


	//   ....[9]....
        /*0074*/ 	.word	0x0000cd00


	//   ....[10]....
        /*0078*/ 	.word	0x0000dbe0


	//   ....[11]....
        /*007c*/ 	.word	0x0000ebe0


	//   ....[12]....
        /*0080*/ 	.word	0x00010cd0


	//   ....[13]....
        /*0084*/ 	.word	0x00011bb0


	//   ....[14]....
        /*0088*/ 	.word	0x00012a90


	//   ....[15]....
        /*008c*/ 	.word	0x00013a90


	//----- nvinfo : EIATTR_EXIT_INSTR_OFFSETS
	.align		4
.L_3720:
        /*0090*/ 	.byte	0x04, 0x1c
        /*0092*/ 	.short	(.L_3722 - .L_3721)


	//   ....[0]....
.L_3721:
        /*0094*/ 	.word	0x0000ec90


	//   ....[1]....
        /*0098*/ 	.word	0x00012c50


	//   ....[2]....
        /*009c*/ 	.word	0x00012c70


	//   ....[3]....
        /*00a0*/ 	.word	0x00012d10


	//   ....[4]....
        /*00a4*/ 	.word	0x00012d40


	//   ....[5]....
        /*00a8*/ 	.word	0x00012d70


	//   ....[6]....
        /*00ac*/ 	.word	0x00012e10


	//   ....[7]....
        /*00b0*/ 	.word	0x00012e60


	//   ....[8]....
        /*00b4*/ 	.word	0x00012f10


	//   ....[9]....
        /*00b8*/ 	.word	0x00012f70


	//   ....[10]....
        /*00bc*/ 	.word	0x00012fb0


	//   ....[11]....
        /*00c0*/ 	.word	0x00013070


	//   ....[12]....
        /*00c4*/ 	.word	0x000130c0


	//   ....[13]....
        /*00c8*/ 	.word	0x00013260


	//   ....[14]....
        /*00cc*/ 	.word	0x000133d0


	//   ....[15]....
        /*00d0*/ 	.word	0x00013420


	//   ....[16]....
        /*00d4*/ 	.word	0x000134d0


	//   ....[17]....
        /*00d8*/ 	.word	0x00013660


	//   ....[18]....
        /*00dc*/ 	.word	0x000137f0


	//   ....[19]....
        /*00e0*/ 	.word	0x00013960


	//   ....[20]....
        /*00e4*/ 	.word	0x00013aa0


	//   ....[21]....
        /*00e8*/ 	.word	0x00013ae0


	//   ....[22]....
        /*00ec*/ 	.word	0x00013b10


	//----- nvinfo : EIATTR_MAX_THREADS
	.align		4
.L_3722:
        /*00f0*/ 	.byte	0x04, 0x05
        /*00f2*/ 	.short	(.L_3724 - .L_3723)
.L_3723:
        /*00f4*/ 	.word	0x00000080
        /*00f8*/ 	.word	0x00000001
        /*00fc*/ 	.word	0x00000001


	//----- nvinfo : EIATTR_CRS_STACK_SIZE
	.align		4
.L_3724:
        /*0100*/ 	.byte	0x04, 0x1e
        /*0102*/ 	.short	(.L_3726 - .L_3725)
.L_3725:
        /*0104*/ 	.word	0x00000000
.L_3726:


//--------------------- .nv.info._ZN2at6native27unrolled_elementwise_kernelIZZZNS0_54_GLOBAL__N__d8c5977b_16_LinearAlgebra_cu_9e10b42f_321716addr_kernel_cudaERNS_14TensorIteratorERKN3c106ScalarES8_ENKUlvE_clEvENKUlvE_clEvEUlhhhE0_St5arrayIPcLm4EELi4E23TrivialOffsetCalculatorILi3EjESF_ILi1EjENS0_6memory12LoadWithCastILi3EEENSI_13StoreWithCastILi1EEEEEviT_T0_T2_T3_T4_T5_ --------------------------
	.section	.nv.info._ZN2at6native27unrolled_elementwise_kernelIZZZNS0_54_GLOBAL__N__d8c5977b_16_LinearAlgebra_cu_9e10b42f_321716addr_kernel_cudaERNS_14TensorIteratorERKN3c106ScalarES8_ENKUlvE_clEvENKUlvE_clEvEUlhhhE0_St5arrayIPcLm4EELi4E23TrivialOffsetCalculatorILi3EjESF_ILi1EjENS0_6memory12LoadWithCastILi3EEENSI_13StoreWithCastILi1EEEEEviT_T0_T2_T3_T4_T5_,"",@"SHT_CUDA_INFO"
	.sectionflags	@""
	.align	4


	//----- nvinfo : EIATTR_CUDA_API_VERSION
	.align		4
        /*0000*/ 	.byte	0x04, 0x37
        /*0002*/ 	.short	(.L_3728 - .L_3727)
.L_3727:
        /*0004*/ 	.word	0x00000082


	//----- nvinfo : EIATTR_SW2861232_WAR
	.align		4
.L_3728:
        /*0008*/ 	.byte	0x01, 0x35
	.zero		2


	//----- nvinfo : EIATTR_PARAM_CBANK
	.align		4
        /*000c*/ 	.byte	0x04, 0x0a
        /*000e*/ 	.short	(.L_3730 - .L_3729)
	.align		4
.L_3729:
        /*0010*/ 	.word	index@(.nv.constant0._ZN2at6native27unrolled_elementwise_kernelIZZZNS0_54_GLOBAL__N__d8c5977b_16_LinearAlgebra_cu_9e10b42f_321716addr_kernel_cudaERNS_14TensorIteratorERKN3c106ScalarES8_ENKUlvE_clEvENKUlvE_clEvEUlhhhE0_St5arrayIPcLm4EELi4E23TrivialOffsetCalculatorILi3EjESF_ILi1EjENS0_6memory12LoadWithCastILi3EEENSI_13StoreWithCastILi1EEEEEviT_T0_T2_T3_T4_T5_)
        /*0014*/ 	.short	0x0160
        /*0016*/ 	.short	0x0054


	//----- nvinfo : EIATTR_CBANK_PARAM_SIZE
	.align		4
.L_3730:
        /*0018*/ 	.byte	0x03, 0x19
        /*001a*/ 	.short	0x0054


	//----- nvinfo : EIATTR_KPARAM_INFO
	.align		4
        /*001c*/ 	.byte	0x04, 0x17
        /*001e*/ 	.short	(.L_3732 - .L_3731)
.L_3731:
        /*0020*/ 	.word	0x00000000
        /*0024*/ 	.short	0x0006
        /*0026*/ 	.short	0x004c
        /*0028*/ 	.byte	0x00, 0xf0, 0x21, 0x00


	//----- nvinfo : EIATTR_KPARAM_INFO
	.align		4
.L_3732:
        /*002c*/ 	.byte	0x04, 0x17
        /*002e*/ 	.short	(.L_3734 - .L_3733)
.L_3733:
        /*0030*/ 	.word	0x00000000
        /*0034*/ 	.short	0x0005
        /*0036*/ 	.short	0x003c
        /*0038*/ 	.byte	0x00, 0xf0, 0x41, 0x00


	//----- nvinfo : EIATTR_KPARAM_INFO
	.align		4
.L_3734:
        /*003c*/ 	.byte	0x04, 0x17
        /*003e*/ 	.short	(.L_3736 - .L_3735)
.L_3735:
        /*0040*/ 	.word	0x00000000
        /*0044*/ 	.short	0x0004
        /*0046*/ 	.short	0x0039
        /*0048*/ 	.byte	0x00, 0xf0, 0x05, 0x00


	//----- nvinfo : EIATTR_KPARAM_INFO
	.align		4
.L_3736:
        /*004c*/ 	.byte	0x04, 0x17
        /*004e*/ 	.short	(.L_3738 - .L_3737)
.L_3737:
        /*0050*/ 	.word	0x00000000
        /*0054*/ 	.short	0x0003
        /*0056*/ 	.short	0x0038
        /*0058*/ 	.byte	0x00, 0xf0, 0x05, 0x00


	//----- nvinfo : EIATTR_KPARAM_INFO
	.align		4
.L_3738:
        /*005c*/ 	.byte	0x04, 0x17
        /*005e*/ 	.short	(.L_3740 - .L_3739)
.L_3739:
        /*0060*/ 	.word	0x00000000
        /*0064*/ 	.short	0x0002
        /*0066*/ 	.short	0x0018
        /*0068*/ 	.byte	0x00, 0xf0, 0x81, 0x00


	//----- nvinfo : EIATTR_KPARAM_INFO
	.align		4
.L_3740:
        /*006c*/ 	.byte	0x04, 0x17
        /*006e*/ 	.short	(.L_3742 - .L_3741)
.L_3741:
        /*0070*/ 	.word	0x00000000
        /*0074*/ 	.short	0x0001
        /*0076*/ 	.short	0x0008
        /*0078*/ 	.byte	0x00, 0xf0, 0x41, 0x00


	//----- nvinfo : EIATTR_KPARAM_INFO
	.align		4
.L_3742:
        /*007c*/ 	.byte	0x04, 0x17
        /*007e*/ 	.short	(.L_3744 - .L_3743)
.L_3743:
        /*0080*/ 	.word	0x00000000
        /*0084*/ 	.short	0x0000
        /*0086*/ 	.short	0x0000
        /*0088*/ 	.byte	0x00, 0xf0, 0x11, 0x00


	//----- nvinfo : EIATTR_MAXREG_COUNT
	.align		4
.L_3744:
        /*008c*/ 	.byte	0x03, 0x1b
        /*008e*/ 	.short	0x00ff


	//----- nvinfo : EIATTR_EXTERNS
	.align		4
        /*0090*/ 	.byte	0x04, 0x0f
        /*0092*/ 	.short	(.L_3746 - .L_3745)


	//   ....[0]....
	.align		4
.L_3745:
        /*0094*/ 	.word	index@(__assertfail)


	//----- nvinfo : EIATTR_MERCURY_ISA_VERSION
	.align		4
.L_3746:
        /*0098*/ 	.byte	0x03, 0x5f
        /*009a*/ 	.short	0x0000


	//----- nvinfo : EIATTR_SYSCALL_OFFSETS
	.align		4
        /*009c*/ 	.byte	0x04, 0x46
        /*009e*/ 	.short	(.L_3748 - .L_3747)


	//   ....[0]....
.L_3747:
        /*00a0*/ 	.word	0x00000f90


	//   ....[1]....
        /*00a4*/ 	.word	0x00001e70


	//   ....[2]....
        /*00a8*/ 	.word	0x00002d50


	//   ....[3]....
        /*00ac*/ 	.word	0x00003cb0


	//   ....[4]....
        /*00b0*/ 	.word	0x00004b90


	//   ....[5]....
        /*00b4*/ 	.word	0x00005a70


	//   ....[6]....
        /*00b8*/ 	.word	0x000069f0


	//   ....[7]....
        /*00bc*/ 	.word	0x000078d0


	//   ....[8]....
        /*00c0*/ 	.word	0x000087b0


	//   ....[9]....
        /*00c4*/ 	.word	0x00009730


	//   ....[10]....
        /*00c8*/ 	.word	0x0000a610


	//   ....[11]....
        /*00cc*/ 	.word	0x0000b4f0


	//   ....[12]....
        /*00d0*/ 	.word	0x0000c7f0


	//   ....[13]....
        /*00d4*/ 	.word	0x0000d830


	//   ....[14]....
        /*00d8*/ 	.word	0x0000e830


	//   ....[15]....
        /*00dc*/ 	.word	0x0000f830


	//----- nvinfo : EIATTR_EXIT_INSTR_OFFSETS
	.align		4
.L_3748:
        /*00e0*/ 	.byte	0x04, 0x1c
        /*00e2*/ 	.short	(.L_3750 - .L_3749)


	//   ....[0]....
.L_3749:
        /*00e4*/ 	.word	0x0000e8e0


	//   ....[1]....
        /*00e8*/ 	.word	0x0000e9f0


	//   ....[2]....
        /*00ec*/ 	.word	0x0000ea10


	//   ....[3]....
        /*00f0*/ 	.word	0x0000eab0


	//   ....[4]....
        /*00f4*/ 	.word	0x0000eae0


	//   ....[5]....
        /*00f8*/ 	.word	0x0000eb10


	//   ....[6]....
        /*00fc*/ 	.word	0x0000ebb0


	//   ....[7]....
        /*0100*/ 	.word	0x0000ec00


	//   ....[8]....
        /*0104*/ 	.word	0x0000ecb0


	//   ....[9]....
        /*0108*/ 	.word	0x0000ed10


	//   ....[10]....
        /*010c*/ 	.word	0x0000ed50


	//   ....[11]....
        /*0110*/ 	.word	0x0000ee10


	//   ....[12]....
        /*0114*/ 	.word	0x0000ee60


	//   ....[13]....
        /*0118*/ 	.word	0x0000f000


	//   ....[14]....
        /*011c*/ 	.word	0x0000f170


	//   ....[15]....
        /*0120*/ 	.word	0x0000f1c0


	//   ....[16]....
        /*0124*/ 	.word	0x0000f270


	//   ....[17]....
        /*0128*/ 	.word	0x0000f400


	//   ....[18]....
        /*012c*/ 	.word	0x0000f590


	//   ....[19]....
        /*0130*/ 	.word	0x0000f700


	//   ....[20]....
        /*0134*/ 	.word	0x0000f840


	//   ....[21]....
        /*0138*/ 	.word	0x0000f880


	//   ....[22]....
        /*013c*/ 	.word	0x0000f8b0


	//----- nvinfo : EIATTR_MAX_THREADS
	.align		4
.L_3750:
        /*0140*/ 	.byte	0x04, 0x05
        /*0142*/ 	.short	(.L_3752 - .L_3751)
.L_3751:
        /*0144*/ 	.word	0x00000080
        /*0148*/ 	.word	0x00000001
        /*014c*/ 	.word	0x00000001


	//----- nvinfo : EIATTR_CRS_STACK_SIZE
	.align		4
.L_3752:
        /*0150*/ 	.byte	0x04, 0x1e
        /*0152*/ 	.short	(.L_3754 - .L_3753)
.L_3753:
        /*0154*/ 	.word	0x00000000
.L_3754:


//--------------------- .nv.info._ZN2at6native18elementwise_kernelILi128ELi4EZNS0_22gpu_kernel_impl_nocastIZZZNS0_54_GLOBAL__N__d8c5977b_16_LinearAlgebra_cu_9e10b42f_321716addr_kernel_cudaERNS_14TensorIteratorERKN3c106ScalarES9_ENKUlvE_clEvENKUlvE_clEvEUlhhhE0_EEvRNS_18TensorIteratorBaseERKT_EUliE_EEviT1_ --------------------------
	.section	.nv.info._ZN2at6native18elementwise_kernelILi128ELi4EZNS0_22gpu_kernel_impl_nocastIZZZNS0_54_GLOBAL__N__d8c5977b_16_LinearAlgebra_cu_9e10b42f_321716addr_kernel_cudaERNS_14TensorIteratorERKN3c106ScalarES9_ENKUlvE_clEvENKUlvE_clEvEUlhhhE0_EEvRNS_18TensorIteratorBaseERKT_EUliE_EEviT1_,"",@"SHT_CUDA_INFO"
	.sectionflags	@""
	.align	4


	//----- nvinfo : EIATTR_CUDA_API_VERSION
	.align		4
        /*0000*/ 	.byte	0x04, 0x37
        /*0002*/ 	.short	(.L_3756 - .L_3755)
.L_3755:
        /*0004*/ 	.word	0x00000082


	//----- nvinfo : EIATTR_SW2861232_WAR
	.align		4
.L_3756:
        /*0008*/ 	.byte	0x01, 0x35
	.zero		2


	//----- nvinfo : EIATTR_PARAM_CBANK
	.align		4
        /*000c*/ 	.byte	0x04, 0x0a
        /*000e*/ 	.short	(.L_3758 - .L_3757)
	.align		4
.L_3757:
        /*0010*/ 	.word	index@(.nv.constant0._ZN2at6native18elementwise_kernelILi128ELi4EZNS0_22gpu_kernel_impl_nocastIZZZNS0_54_GLOBAL__N__d8c5977b_16_LinearAlgebra_cu_9e10b42f_321716addr_kernel_cudaERNS_14TensorIteratorERKN3c106ScalarES9_ENKUlvE_clEvENKUlvE_clEvEUlhhhE0_EEvRNS_18TensorIteratorBaseERKT_EUliE_EEviT1_)
        /*0014*/ 	.short	0x0160
        /*0016*/ 	.short	0x0300


	//----- nvinfo : EIATTR_CBANK_PARAM_SIZE
	.align		4
.L_3758:
        /*0018*/ 	.byte	0x03, 0x19
        /*001a*/ 	.short	0x0300


	//----- nvinfo : EIATTR_KPARAM_INFO
	.align		4
        /*001c*/ 	.byte	0x04, 0x17
        /*001e*/ 	.short	(.L_3760 - .L_3759)
.L_3759:
        /*0020*/ 	.word	0x00000000
        /*0024*/ 	.short	0x0001
        /*0026*/ 	.short	0x0008
        /*0028*/ 	.byte	0x00, 0xf0, 0xe1, 0x0b


	//----- nvinfo : EIATTR_KPARAM_INFO
	.align		4
.L_3760:
        /*002c*/ 	.byte	0x04, 0x17
        /*002e*/ 	.short	(.L_3762 - .L_3761)
.L_3761:
        /*0030*/ 	.word	0x00000000
        /*0034*/ 	.short	0x0000
        /*0036*/ 	.short	0x0000
        /*0038*/ 	.byte	0x00, 0xf0, 0x11, 0x00


	//----- nvinfo : EIATTR_MAXREG_COUNT
	.align		4
.L_3762:
        /*003c*/ 	.byte	0x03, 0x1b
        /*003e*/ 	.short	0x0080


	//----- nvinfo : EIATTR_MERCURY_ISA_VERSION
	.align		4
        /*0040*/ 	.byte	0x03, 0x5f
        /*0042*/ 	.short	0x0000


	//----- nvinfo : EIATTR_EXIT_INSTR_OFFSETS
	.align		4
        /*0044*/ 	.byte	0x04, 0x1c
        /*0046*/ 	.short	(.L_3764 - .L_3763)


	//   ....[0]....
.L_3763:
        /*0048*/ 	.word	0x00003850


	//   ....[1]....
        /*004c*/ 	.word	0x00004ab0


	//----- nvinfo : EIATTR_MAX_THREADS
	.align		4
.L_3764:
        /*0050*/ 	.byte	0x04, 0x05
        /*0052*/ 	.short	(.L_3766 - .L_3765)
.L_3765:
        /*0054*/ 	.word	0x00000080
        /*0058*/ 	.word	0x00000001
        /*005c*/ 	.word	0x00000001


	//----- nvinfo : EIATTR_CRS_STACK_SIZE
	.align		4
.L_3766:
        /*0060*/ 	.byte	0x04, 0x1e
        /*0062*/ 	.short	(.L_3768 - .L_3767)
.L_3767:
        /*0064*/ 	.word	0x00000000
.L_3768:


//--------------------- .nv.info._ZN2at6native27unrolled_elementwise_kernelIZZZNS0_54_GLOBAL__N__d8c5977b_16_LinearAlgebra_cu_9e10b42f_321716addr_kernel_cudaERNS_14TensorIteratorERKN3c106ScalarES8_ENKUlvE_clEvENKUlvE_clEvEUlhhhE0_St5arrayIPcLm4EELi4E23TrivialOffsetCalculatorILi3EjESF_ILi1EjENS0_6memory15LoadWithoutCastENSI_16StoreWithoutCastEEEviT_T0_T2_T3_T4_T5_ --------------------------
	.section	.nv.info._ZN2at6native27unrolled_elementwise_kernelIZZZNS0_54_GLOBAL__N__d8c5977b_16_LinearAlgebra_cu_9e10b42f_321716addr_kernel_cudaERNS_14TensorIteratorERKN3c106ScalarES8_ENKUlvE_clEvENKUlvE_clEvEUlhhhE0_St5arrayIPcLm4EELi4E23TrivialOffsetCalculatorILi3EjESF_ILi1EjENS0_6memory15LoadWithoutCastENSI_16StoreWithoutCastEEEviT_T0_T2_T3_T4_T5_,"",@"SHT_CUDA_INFO"
	.sectionflags	@""
	.align	4


	//----- nvinfo : EIATTR_CUDA_API_VERSION
	.align		4
        /*0000*/ 	.byte	0x04, 0x37
        /*0002*/ 	.short	(.L_3770 - .L_3769)
.L_3769:
        /*0004*/ 	.word	0x00000082


	//----- nvinfo : EIATTR_SW2861232_WAR
	.align		4
.L_3770:
        /*0008*/ 	.byte	0x01, 0x35
	.zero		2


	//----- nvinfo : EIATTR_PARAM_CBANK
	.align		4
        /*000c*/ 	.byte	0x04, 0x0a
        /*000e*/ 	.short	(.L_3772 - .L_3771)
	.align		4
.L_3771:
        /*0010*/ 	.word	index@(.nv.constant0._ZN2at6native27unrolled_elementwise_kernelIZZZNS0_54_GLOBAL__N__d8c5977b_16_LinearAlgebra_cu_9e10b42f_321716addr_kernel_cudaERNS_14TensorIteratorERKN3c106ScalarES8_ENKUlvE_clEvENKUlvE_clEvEUlhhhE0_St5arrayIPcLm4EELi4E23TrivialOffsetCalculatorILi3EjESF_ILi1EjENS0_6memory15LoadWithoutCastENSI_16StoreWithoutCastEEEviT_T0_T2_T3_T4_T5_)
        /*0014*/ 	.short	0x0160
        /*0016*/ 	.short	0x003c


	//----- nvinfo : EIATTR_CBANK_PARAM_SIZE
	.align		4
.L_3772:
        /*0018*/ 	.byte	0x03, 0x19
        /*001a*/ 	.short	0x003c


	//----- nvinfo : EIATTR_KPARAM_INFO
	.align		4
        /*001c*/ 	.byte	0x04, 0x17
        /*001e*/ 	.short	(.L_3774 - .L_3773)
.L_3773:
        /*0020*/ 	.word	0x00000000
        /*0024*/ 	.short	0x0006
        /*0026*/ 	.short	0x003b
        /*0028*/ 	.byte	0x00, 0xf0, 0x05, 0x00


	//----- nvinfo : EIATTR_KPARAM_INFO
	.align		4
.L_3774:
        /*002c*/ 	.byte	0x04, 0x17
        /*002e*/ 	.short	(.L_3776 - .L_3775)
.L_3775:
        /*0030*/ 	.word	0x00000000
        /*0034*/ 	.short	0x0005
        /*0036*/ 	.short	0x003a
        /*0038*/ 	.byte	0x00, 0xf0, 0x05, 0x00


	//----- nvinfo : EIATTR_KPARAM_INFO
	.align		4
.L_3776:
        /*003c*/ 	.byte	0x04, 0x17
        /*003e*/ 	.short	(.L_3778 - .L_3777)
.L_3777:
        /*0040*/ 	.word	0x00000000
        /*0044*/ 	.short	0x0004
        /*0046*/ 	.short	0x0039
        /*0048*/ 	.byte	0x00, 0xf0, 0x05, 0x00


	//----- nvinfo : EIATTR_KPARAM_INFO
	.align		4
.L_3778:
        /*004c*/ 	.byte	0x04, 0x17
        /*004e*/ 	.short	(.L_3780 - .L_3779)
.L_3779:
        /*0050*/ 	.word	0x00000000
        /*0054*/ 	.short	0x0003
        /*0056*/ 	.short	0x0038
        /*0058*/ 	.byte	0x00, 0xf0, 0x05, 0x00


	//----- nvinfo : EIATTR_KPARAM_INFO
	.align		4
.L_3780:
        /*005c*/ 	.byte	0x04, 0x17
        /*005e*/ 	.short	(.L_3782 - .L_3781)
.L_3781:
        /*0060*/ 	.word	0x00000000
        /*0064*/ 	.short	0x0002
        /*0066*/ 	.short	0x0018
        /*0068*/ 	.byte	0x00, 0xf0, 0x81, 0x00


	//----- nvinfo : EIATTR_KPARAM_INFO
	.align		4
.L_3782:
        /*006c*/ 	.byte	0x04, 0x17
        /*006e*/ 	.short	(.L_3784 - .L_3783)
.L_3783:
        /*0070*/ 	.word	0x00000000
        /*0074*/ 	.short	0x0001
        /*0076*/ 	.short	0x0008
        /*0078*/ 	.byte	0x00, 0xf0, 0x41, 0x00


	//----- nvinfo : EIATTR_KPARAM_INFO
	.align		4
.L_3784:
        /*007c*/ 	.byte	0x04, 0x17
        /*007e*/ 	.short	(.L_3786 - .L_3785)
.L_3785:
        /*0080*/ 	.word	0x00000000
        /*0084*/ 	.short	0x0000
        /*0086*/ 	.short	0x0000
        /*0088*/ 	.byte	0x00, 0xf0, 0x11, 0x00


	//----- nvinfo : EIATTR_MAXREG_COUNT
	.align		4
.L_3786:
        /*008c*/ 	.byte	0x03, 0x1b
        /*008e*/ 	.short	0x00ff


	//----- nvinfo : EIATTR_MERCURY_ISA_VERSION
	.align		4
        /*0090*/ 	.byte	0x03, 0x5f
        /*0092*/ 	.short	0x0000


	//----- nvinfo : EIATTR_EXIT_INSTR_OFFSETS
	.align		4
        /*0094*/ 	.byte	0x04, 0x1c
        /*0096*/ 	.short	(.L_3788 - .L_3787)


	//   ....[0]....
.L_3787:
        /*0098*/ 	.word	0x00000610


	//   ....[1]....
        /*009c*/ 	.word	0x00000670


	//----- nvinfo : EIATTR_MAX_THREADS
	.align		4
.L_3788:
        /*00a0*/ 	.byte	0x04, 0x05
        /*00a2*/ 	.short	(.L_3790 - .L_3789)
.L_3789:
        /*00a4*/ 	.word	0x00000080
        /*00a8*/ 	.word	0x00000001
        /*00ac*/ 	.word	0x00000001


	//----- nvinfo : EIATTR_CRS_STACK_SIZE
	.align		4
.L_3790:
        /*00b0*/ 	.byte	0x04, 0x1e
        /*00b2*/ 	.short	(.L_3792 - .L_3791)
.L_3791:
        /*00b4*/ 	.word	0x00000000
.L_3792:


//--------------------- .nv.info._ZN2at6native29vectorized_elementwise_kernelILi2EZZZNS0_54_GLOBAL__N__d8c5977b_16_LinearAlgebra_cu_9e10b42f_321716addr_kernel_cudaERNS_14TensorIteratorERKN3c106ScalarES8_ENKUlvE_clEvENKUlvE_clEvEUlhhhE0_St5arrayIPcLm4EEEEviT0_T1_ --------------------------
	.section	.nv.info._ZN2at6native29vectorized_elementwise_kernelILi2EZZZNS0_54_GLOBAL__N__d8c5977b_16_LinearAlgebra_cu_9e10b42f_321716addr_kernel_cudaERNS_14TensorIteratorERKN3c106ScalarES8_ENKUlvE_clEvENKUlvE_clEvEUlhhhE0_St5arrayIPcLm4EEEEviT0_T1_,"",@"SHT_CUDA_INFO"
	.sectionflags	@""
	.align	4


	//----- nvinfo : EIATTR_CUDA_API_VERSION
	.align		4
        /*0000*/ 	.byte	0x04, 0x37
        /*0002*/ 	.short	(.L_3794 - .L_3793)
.L_3793:
        /*0004*/ 	.word	0x00000082


	//----- nvinfo : EIATTR_SW2861232_WAR
	.align		4
.L_3794:
        /*0008*/ 	.byte	0x01, 0x35
	.zero		2


	//----- nvinfo : EIATTR_PARAM_CBANK
	.align		4
        /*000c*/ 	.byte	0x04, 0x0a
        /*000e*/ 	.short	(.L_3796 - .L_3795)
	.align		4
.L_3795:
        /*0010*/ 	.word	index@(.nv.constant0._ZN2at6native29vectorized_elementwise_kernelILi2EZZZNS0_54_GLOBAL__N__d8c5977b_16_LinearAlgebra_cu_9e10b42f_321716addr_kernel_cudaERNS_14TensorIteratorERKN3c106ScalarES8_ENKUlvE_clEvENKUlvE_clEvEUlhhhE0_St5arrayIPcLm4EEEEviT0_T1_)
        /*0014*/ 	.short	0x0160
        /*0016*/ 	.short	0x0038


	//----- nvinfo : EIATTR_CBANK_PARAM_SIZE
	.align		4
.L_3796:
        /*0018*/ 	.byte	0x03, 0x19
        /*001a*/ 	.short	0x0038


	//----- nvinfo : EIATTR_KPARAM_INFO
	.align		4
        /*001c*/ 	.byte	0x04, 0x17
        /*001e*/ 	.short	(.L_3798 - .L_3797)
.L_3797:
        /*0020*/ 	.word	0x00000000
        /*0024*/ 	.short	0x0002
        /*0026*/ 	.short	0x0018
        /*0028*/ 	.byte	0x00, 0xf0, 0x81, 0x00


	//----- nvinfo : EIATTR_KPARAM_INFO
	.align		4
.L_3798:
        /*002c*/ 	.byte	0x04, 0x17
        /*002e*/ 	.short	(.L_3800 - .L_3799)
.L_3799:
        /*0030*/ 	.word	0x00000000
        /*0034*/ 	.short	0x0001
        /*0036*/ 	.short	0x0008
        /*0038*/ 	.byte	0x00, 0xf0, 0x41, 0x00


	//----- nvinfo : EIATTR_KPARAM_INFO
	.align		4
.L_3800:
        /*003c*/ 	.byte	0x04, 0x17
        /*003e*/ 	.short	(.L_3802 - .L_3801)
.L_3801:
        /*0040*/ 	.word	0x00000000
        /*0044*/ 	.short	0x0000
        /*0046*/ 	.short	0x0000
        /*0048*/ 	.byte	0x00, 0xf0, 0x11, 0x00


	//----- nvinfo : EIATTR_MAXREG_COUNT
	.align		4
.L_3802:
        /*004c*/ 	.byte	0x03, 0x1b
        /*004e*/ 	.short	0x00ff


	//----- nvinfo : EIATTR_MERCURY_ISA_VERSION
	.align		4
        /*0050*/ 	.byte	0x03, 0x5f
        /*0052*/ 	.short	0x0000


	//----- nvinfo : EIATTR_EXIT_INSTR_OFFSETS
	.align		4
        /*0054*/ 	.byte	0x04, 0x1c
        /*0056*/ 	.short	(.L_3804 - .L_3803)


	//   ....[0]....
.L_3803:
        /*0058*/ 	.word	0x000005b0


	//   ....[1]....
        /*005c*/ 	.word	0x000011b0


	//   ....[2]....
        /*0060*/ 	.word	0x00001200


	//----- nvinfo : EIATTR_MAX_THREADS
	.align		4
.L_3804:
        /*0064*/ 	.byte	0x04, 0x05
        /*0066*/ 	.short	(.L_3806 - .L_3805)
.L_3805:
        /*0068*/ 	.word	0x00000080
        /*006c*/ 	.word	0x00000001
        /*0070*/ 	.word	0x00000001


	//----- nvinfo : EIATTR_CRS_STACK_SIZE
	.align		4
.L_3806:
        /*0074*/ 	.byte	0x04, 0x1e
        /*0076*/ 	.short	(.L_3808 - .L_3807)
.L_3807:
        /*0078*/ 	.word	0x00000000
.L_3808:


//--------------------- .nv.info._ZN2at6native29vectorized_elementwise_kernelILi4EZZZNS0_54_GLOBAL__N__d8c5977b_16_LinearAlgebra_cu_9e10b42f_321716addr_kernel_cudaERNS_14TensorIteratorERKN3c106ScalarES8_ENKUlvE_clEvENKUlvE_clEvEUlhhhE0_St5arrayIPcLm4EEEEviT0_T1_ --------------------------
	.section	.nv.info._ZN2at6native29vectorized_elementwise_kernelILi4EZZZNS0_54_GLOBAL__N__d8c5977b_16_LinearAlgebra_cu_9e10b42f_321716addr_kernel_cudaERNS_14TensorIteratorERKN3c106ScalarES8_ENKUlvE_clEvENKUlvE_clEvEUlhhhE0_St5arrayIPcLm4EEEEviT0_T1_,"",@"SHT_CUDA_INFO"
	.sectionflags	@""
	.align	4


	//----- nvinfo : EIATTR_CUDA_API_VERSION
	.align		4
        /*0000*/ 	.byte	0x04, 0x37
        /*0002*/ 	.short	(.L_3810 - .L_3809)
.L_3809:
        /*0004*/ 	.word	0x00000082


	//----- nvinfo : EIATTR_SW2861232_WAR
	.align		4
.L_3810:
        /*0008*/ 	.byte	0x01, 0x35
	.zero		2


	//----- nvinfo : EIATTR_PARAM_CBANK
	.align		4
        /*000c*/ 	.byte	0x04, 0x0a
        /*000e*/ 	.short	(.L_3812 - .L_3811)
	.align		4
.L_3811:
        /*0010*/ 	.word	index@(.nv.constant0._ZN2at6native29vectorized_elementwise_kernelILi4EZZZNS0_54_GLOBAL__N__d8c5977b_16_LinearAlgebra_cu_9e10b42f_321716addr_kernel_cudaERNS_14TensorIteratorERKN3c106ScalarES8_ENKUlvE_clEvENKUlvE_clEvEUlhhhE0_St5arrayIPcLm4EEEEviT0_T1_)
        /*0014*/ 	.short	0x0160
        /*0016*/ 	.short	0x0038


	//----- nvinfo : EIATTR_CBANK_PARAM_SIZE
	.align		4
.L_3812:
        /*0018*/ 	.byte	0x03, 0x19
        /*001a*/ 	.short	0x0038


	//----- nvinfo : EIATTR_KPARAM_INFO
	.align		4
        /*001c*/ 	.byte	0x04, 0x17
        /*001e*/ 	.short	(.L_3814 - .L_3813)
.L_3813:
        /*0020*/ 	.word	0x00000000
        /*0024*/ 	.short	0x0002
        /*0026*/ 	.short	0x0018
        /*0028*/ 	.byte	0x00, 0xf0, 0x81, 0x00


	//----- nvinfo : EIATTR_KPARAM_INFO
	.align		4
.L_3814:
        /*002c*/ 	.byte	0x04, 0x17
        /*002e*/ 	.short	(.L_3816 - .L_3815)
.L_3815:
        /*0030*/ 	.word	0x00000000
        /*0034*/ 	.short	0x0001
        /*0036*/ 	.short	0x0008
        /*0038*/ 	.byte	0x00, 0xf0, 0x41, 0x00


	//----- nvinfo : EIATTR_KPARAM_INFO
	.align		4
.L_3816:
        /*003c*/ 	.byte	0x04, 0x17
        /*003e*/ 	.short	(.L_3818 - .L_3817)
.L_3817:
        /*0040*/ 	.word	0x00000000
        /*0044*/ 	.short	0x0000
        /*0046*/ 	.short	0x0000
        /*0048*/ 	.byte	0x00, 0xf0, 0x11, 0x00


	//----- nvinfo : EIATTR_MAXREG_COUNT
	.align		4
.L_3818:
        /*004c*/ 	.byte	0x03, 0x1b
        /*004e*/ 	.short	0x00ff


	//----- nvinfo : EIATTR_MERCURY_ISA_VERSION
	.align		4
        /*0050*/ 	.byte	0x03, 0x5f
        /*0052*/ 	.short	0x0000


	//----- nvinfo : EIATTR_EXIT_INSTR_OFFSETS
	.align		4
        /*0054*/ 	.byte	0x04, 0x1c
        /*0056*/ 	.short	(.L_3820 - .L_3819)


	//   ....[0]....
.L_3819:
        /*0058*/ 	.word	0x00000550


	//   ....[1]....
        /*005c*/ 	.word	0x00001150


	//   ....[2]....
        /*0060*/ 	.word	0x000011a0


	//----- nvinfo : EIATTR_MAX_THREADS
	.align		4
.L_3820:
        /*0064*/ 	.byte	0x04, 0x05
        /*0066*/ 	.short	(.L_3822 - .L_3821)
.L_3821:
        /*0068*/ 	.word	0x00000080
        /*006c*/ 	.word	0x00000001
        /*0070*/ 	.word	0x00000001


	//----- nvinfo : EIATTR_CRS_STACK_SIZE
	.align		4
.L_3822:
        /*0074*/ 	.byte	0x04, 0x1e
        /*0076*/ 	.short	(.L_3824 - .L_3823)
.L_3823:
        /*0078*/ 	.word	0x00000000
.L_3824:


//--------------------- .nv.info._ZN2at6native29vectorized_elementwise_kernelILi8EZZZNS0_54_GLOBAL__N__d8c5977b_16_LinearAlgebra_cu_9e10b42f_321716addr_kernel_cudaERNS_14TensorIteratorERKN3c106ScalarES8_ENKUlvE_clEvENKUlvE_clEvEUlhhhE0_St5arrayIPcLm4EEEEviT0_T1_ --------------------------
	.section	.nv.info._ZN2at6native29vectorized_elementwise_kernelILi8EZZZNS0_54_GLOBAL__N__d8c5977b_16_LinearAlgebra_cu_9e10b42f_321716addr_kernel_cudaERNS_14TensorIteratorERKN3c106ScalarES8_ENKUlvE_clEvENKUlvE_clEvEUlhhhE0_St5arrayIPcLm4EEEEviT0_T1_,"",@"SHT_CUDA_INFO"
	.sectionflags	@""
	.align	4


	//----- nvinfo : EIATTR_CUDA_API_VERSION
	.align		4
        /*0000*/ 	.byte	0x04, 0x37
        /*0002*/ 	.short	(.L_3826 - .L_3825)
.L_3825:
        /*0004*/ 	.word	0x00000082


	//----- nvinfo : EIATTR_SW2861232_WAR
	.align		4
.L_3826:
        /*0008*/ 	.byte	0x01, 0x35
	.zero		2


	//----- nvinfo : EIATTR_PARAM_CBANK
	.align		4
        /*000c*/ 	.byte	0x04, 0x0a
        /*000e*/ 	.short	(.L_3828 - .L_3827)
	.align		4
.L_3827:
        /*0010*/ 	.word	index@(.nv.constant0._ZN2at6native29vectorized_elementwise_kernelILi8EZZZNS0_54_GLOBAL__N__d8c5977b_16_LinearAlgebra_cu_9e10b42f_321716addr_kernel_cudaERNS_14TensorIteratorERKN3c106ScalarES8_ENKUlvE_clEvENKUlvE_clEvEUlhhhE0_St5arrayIPcLm4EEEEviT0_T1_)
        /*0014*/ 	.short	0x0160
        /*0016*/ 	.short	0x0038


	//----- nvinfo : EIATTR_CBANK_PARAM_SIZE
	.align		4
.L_3828:
        /*0018*/ 	.byte	0x03, 0x19
        /*001a*/ 	.short	0x0038


	//----- nvinfo : EIATTR_KPARAM_INFO
	.align		4
        /*001c*/ 	.byte	0x04, 0x17
        /*001e*/ 	.short	(.L_3830 - .L_3829)
.L_3829:
        /*0020*/ 	.word	0x00000000
        /*0024*/ 	.short	0x0002
        /*0026*/ 	.short	0x0018
        /*0028*/ 	.byte	0x00, 0xf0, 0x81, 0x00


	//----- nvinfo : EIATTR_KPARAM_INFO
	.align		4
.L_3830:
        /*002c*/ 	.byte	0x04, 0x17
        /*002e*/ 	.short	(.L_3832 - .L_3831)
.L_3831:
        /*0030*/ 	.word	0x00000000
        /*0034*/ 	.short	0x0001
        /*0036*/ 	.short	0x0008
        /*0038*/ 	.byte	0x00, 0xf0, 0x41, 0x00


	//----- nvinfo : EIATTR_KPARAM_INFO
	.align		4
.L_3832:
        /*003c*/ 	.byte	0x04, 0x17
        /*003e*/ 	.short	(.L_3834 - .L_3833)
.L_3833:
        /*0040*/ 	.word	0x00000000
        /*0044*/ 	.short	0x0000
        /*0046*/ 	.short	0x0000
        /*0048*/ 	.byte	0x00, 0xf0, 0x11, 0x00


	//----- nvinfo : EIATTR_MAXREG_COUNT
	.align		4
.L_3834:
        /*004c*/ 	.byte	0x03, 0x1b
        /*004e*/ 	.short	0x00ff


	//----- nvinfo : EIATTR_MERCURY_ISA_VERSION
	.align		4
        /*0050*/ 	.byte	0x03, 0x5f
        /*0052*/ 	.short	0x0000


	//----- nvinfo : EIATTR_EXIT_INSTR_OFFSETS
	.align		4
        /*0054*/ 	.byte	0x04, 0x1c
        /*0056*/ 	.short	(.L_3836 - .L_3835)


	//   ....[0]....
.L_3835:
        /*0058*/ 	.word	0x00000010


	//----- nvinfo : EIATTR_MAX_THREADS
	.align		4
.L_3836:
        /*005c*/ 	.byte	0x04, 0x05
        /*005e*/ 	.short	(.L_3838 - .L_3837)
.L_3837:
        /*0060*/ 	.word	0x00000080
        /*0064*/ 	.word	0x00000001
        /*0068*/ 	.word	0x00000001
.L_3838:


//--------------------- .nv.info._ZN2at6native18elementwise_kernelILi128ELi4EZNS0_15gpu_kernel_implIZZZNS0_54_GLOBAL__N__d8c5977b_16_LinearAlgebra_cu_9e10b42f_321716addr_kernel_cudaERNS_14TensorIteratorERKN3c106ScalarES9_ENKUlvE_clEvENKUlvE_clEvEUlhhhE_EEvRNS_18TensorIteratorBaseERKT_EUliE_EEviT1_ --------------------------
	.section	.nv.info._ZN2at6native18elementwise_kernelILi128ELi4EZNS0_15gpu_kernel_implIZZZNS0_54_GLOBAL__N__d8c5977b_16_LinearAlgebra_cu_9e10b42f_321716addr_kernel_cudaERNS_14TensorIteratorERKN3c106ScalarES9_ENKUlvE_clEvENKUlvE_clEvEUlhhhE_EEvRNS_18TensorIteratorBaseERKT_EUliE_EEviT1_,"",@"SHT_CUDA_INFO"
	.sectionflags	@""
	.align	4


	//----- nvinfo : EIATTR_CUDA_API_VERSION
	.align		4
        /*0000*/ 	.byte	0x04, 0x37
        /*0002*/ 	.short	(.L_3840 - .L_3839)
.L_3839:
        /*0004*/ 	.word	0x00000082


	//----- nvinfo : EIATTR_SW2861232_WAR
	.align		4
.L_3840:
        /*0008*/ 	.byte	0x01, 0x35
	.zero		2


	//----- nvinfo : EIATTR_PARAM_CBANK
	.align		4
        /*000c*/ 	.byte	0x04, 0x0a
        /*000e*/ 	.short	(.L_3842 - .L_3841)
	.align		4
.L_3841:
        /*0010*/ 	.word	index@(.nv.constant0._ZN2at6native18elementwise_kernelILi128ELi4EZNS0_15gpu_kernel_implIZZZNS0_54_GLOBAL__N__d8c5977b_16_LinearAlgebra_cu_9e10b42f_321716addr_kernel_cudaERNS_14TensorIteratorERKN3c106ScalarES9_ENKUlvE_clEvENKUlvE_clEvEUlhhhE_EEvRNS_18TensorIteratorBaseERKT_EUliE_EEviT1_)
        /*0014*/ 	.short	0x0160
        /*0016*/ 	.short	0x0308


	//----- nvinfo : EIATTR_CBANK_PARAM_SIZE
	.align		4
.L_3842:
        /*0018*/ 	.byte	0x03, 0x19
        /*001a*/ 	.short	0x0308


	//----- nvinfo : EIATTR_KPARAM_INFO
	.align		4
        /*001c*/ 	.byte	0x04, 0x17
        /*001e*/ 	.short	(.L_3844 - .L_3843)
.L_3843:
        /*0020*/ 	.word	0x00000000
        /*0024*/ 	.short	0x0001
        /*0026*/ 	.short	0x0008
        /*0028*/ 	.byte	0x00, 0xf0, 0x01, 0x0c


	//----- nvinfo : EIATTR_KPARAM_INFO
	.align		4
.L_3844:
        /*002c*/ 	.byte	0x04, 0x17
        /*002e*/ 	.short	(.L_3846 - .L_3845)
.L_3845:
        /*0030*/ 	.word	0x00000000
        /*0034*/ 	.short	0x0000
        /*0036*/ 	.short	0x0000
        /*0038*/ 	.byte	0x00, 0xf0, 0x11, 0x00


	//----- nvinfo : EIATTR_MAXREG_COUNT
	.align		4
.L_3846:
        /*003c*/ 	.byte	0x03, 0x1b
        /*003e*/ 	.short	0x0080


	//----- nvinfo : EIATTR_EXTERNS
	.align		4
        /*0040*/ 	.byte	0x04, 0x0f
        /*0042*/ 	.short	(.L_3848 - .L_3847)


	//   ....[0]....
	.align		4
.L_3847:
        /*0044*/ 	.word	index@(__assertfail)


	//----- nvinfo : EIATTR_MERCURY_ISA_VERSION
	.align		4
.L_3848:
        /*0048*/ 	.byte	0x03, 0x5f
        /*004a*/ 	.short	0x0000


	//----- nvinfo : EIATTR_SYSCALL_OFFSETS
	.align		4
        /*004c*/ 	.byte	0x04, 0x46
        /*004e*/ 	.short	(.L_3850 - .L_3849)


	//   ....[0]....
.L_3849:
        /*0050*/ 	.word	0x00001220


	//   ....[1]....
        /*0054*/ 	.word	0x000020b0


	//   ....[2]....
        /*0058*/ 	.word	0x00002f90


	//   ....[3]....
        /*005c*/ 	.word	0x00003f80


	//   ....[4]....
        /*0060*/ 	.word	0x00005200


	//   ....[5]....
        /*0064*/ 	.word	0x00006090


	//   ....[6]....
        /*0068*/ 	.word	0x00006f70


	//   ....[7]....
        /*006c*/ 	.word	0x00007f60


	//   ....[8]....
        /*0070*/ 	.word	0x000091b0


	//   ....[9]....
        /*0074*/ 	.word	0x0000a040


	//   ....[10]....
        /*0078*/ 	.word	0x0000af20


	//   ....[11]....
        /*007c*/ 	.word	0x0000bf10


	//   ....[12]....
        /*0080*/ 	.word	0x0000d170


	//   ....[13]....
        /*0084*/ 	.word	0x0000e000


	//   ....[14]....
        /*0088*/ 	.word	0x0000eee0


	//   ....[15]....
        /*008c*/ 	.word	0x0000fed0


	//----- nvinfo : EIATTR_EXIT_INSTR_OFFSETS
	.align		4
.L_3850:
        /*0090*/ 	.byte	0x04, 0x1c
        /*0092*/ 	.short	(.L_3852 - .L_3851)


	//   ....[0]....
.L_3851:
        /*0094*/ 	.word	0x0000bfc0


	//   ....[1]....
        /*0098*/ 	.word	0x0000f090


	//   ....[2]....
        /*009c*/ 	.word	0x0000f0b0


	//   ....[3]....
        /*00a0*/ 	.word	0x0000f150


	//   ....[4]....
        /*00a4*/ 	.word	0x0000f180


	//   ....[5]....
        /*00a8*/ 	.word	0x0000f1b0


	//   ....[6]....
        /*00ac*/ 	.word	0x0000f250


	//   ....[7]....
        /*00b0*/ 	.word	0x0000f2a0


	//   ....[8]....
        /*00b4*/ 	.word	0x0000f350


	//   ....[9]....
        /*00b8*/ 	.word	0x0000f3b0


	//   ....[10]....
        /*00bc*/ 	.word	0x0000f3f0


	//   ....[11]....
        /*00c0*/ 	.word	0x0000f4b0


	//   ....[12]....
        /*00c4*/ 	.word	0x0000f500


	//   ....[13]....
        /*00c8*/ 	.word	0x0000f6a0


	//   ....[14]....
        /*00cc*/ 	.word	0x0000f810


	//   ....[15]....
        /*00d0*/ 	.word	0x0000f860


	//   ....[16]....
        /*00d4*/ 	.word	0x0000f910


	//   ....[17]....
        /*00d8*/ 	.word	0x0000faa0


	//   ....[18]....
        /*00dc*/ 	.word	0x0000fc30


	//   ....[19]....
        /*00e0*/ 	.word	0x0000fda0


	//   ....[20]....
        /*00e4*/ 	.word	0x0000fee0


	//   ....[21]....
        /*00e8*/ 	.word	0x0000ff20


	//   ....[22]....
        /*00ec*/ 	.word	0x0000ff50


	//----- nvinfo : EIATTR_MAX_THREADS
	.align		4
.L_3852:
        /*00f0*/ 	.byte	0x04, 0x05
        /*00f2*/ 	.short	(.L_3854 - .L_3853)
.L_3853:
        /*00f4*/ 	.word	0x00000080
        /*00f8*/ 	.word	0x00000001
        /*00fc*/ 	.word	0x00000001


	//----- nvinfo : EIATTR_CRS_STACK_SIZE
	.align		4
.L_3854:
        /*0100*/ 	.byte	0x04, 0x1e
        /*0102*/ 	.short	(.L_3856 - .L_3855)
.L_3855:
        /*0104*/ 	.word	0x00000000
.L_3856:


//--------------------- .nv.info._ZN2at6native27unrolled_elementwise_kernelIZZZNS0_54_GLOBAL__N__d8c5977b_16_LinearAlgebra_cu_9e10b42f_321716addr_kernel_cudaERNS_14TensorIteratorERKN3c106ScalarES8_ENKUlvE_clEvENKUlvE_clEvEUlhhhE_St5arrayIPcLm4EELi4E23TrivialOffsetCalculatorILi3EjESF_ILi1EjENS0_6memory12LoadWithCastILi3EEENSI_13StoreWithCastILi1EEEEEviT_T0_T2_T3_T4_T5_ --------------------------
	.section	.nv.info._ZN2at6native27unrolled_elementwise_kernelIZZZNS0_54_GLOBAL__N__d8c5977b_16_LinearAlgebra_cu_9e10b42f_321716addr_kernel_cudaERNS_14TensorIteratorERKN3c106ScalarES8_ENKUlvE_clEvENKUlvE_clEvEUlhhhE_St5arrayIPcLm4EELi4E23TrivialOffsetCalculatorILi3EjESF_ILi1EjENS0_6memory12LoadWithCastILi3EEENSI_13StoreWithCastILi1EEEEEviT_T0_T2_T3_T4_T5_,"",@"SHT_CUDA_INFO"
	.sectionflags	@""
	.align	4


	//----- nvinfo : EIATTR_CUDA_API_VERSION
	.align		4
        /*0000*/ 	.byte	0x04, 0x37
        /*0002*/ 	.short	(.L_3858 - .L_3857)
.L_3857:
        /*0004*/ 	.word	0x00000082


	//----- nvinfo : EIATTR_SW2861232_WAR
	.align		4
.L_3858:
        /*0008*/ 	.byte	0x01, 0x35
	.zero		2


	//----- nvinfo : EIATTR_PARAM_CBANK
	.align		4
        /*000c*/ 	.byte	0x04, 0x0a
        /*000e*/ 	.short	(.L_3860 - .L_3859)
	.align		4
.L_3859:
        /*0010*/ 	.word	index@(.nv.constant0._ZN2at6native27unrolled_elementwise_kernelIZZZNS0_54_GLOBAL__N__d8c5977b_16_LinearAlgebra_cu_9e10b42f_321716addr_kernel_cudaERNS_14TensorIteratorERKN3c106ScalarES8_ENKUlvE_clEvENKUlvE_clEvEUlhhhE_St5arrayIPcLm4EELi4E23TrivialOffsetCalculatorILi3EjESF_ILi1EjENS0_6memory12LoadWithCastILi3EEENSI_13StoreWithCastILi1EEEEEviT_T0_T2_T3_T4_T5_)
        /*0014*/ 	.short	0x0160
        /*0016*/ 	.short	0x0054


	//----- nvinfo : EIATTR_CBANK_PARAM_SIZE
	.align		4
.L_3860:
        /*0018*/ 	.byte	0x03, 0x19
        /*001a*/ 	.short	0x0054


	//----- nvinfo : EIATTR_KPARAM_INFO
	.align		4
        /*001c*/ 	.byte	0x04, 0x17
        /*001e*/ 	.short	(.L_3862 - .L_3861)
.L_3861:
        /*0020*/ 	.word	0x00000000
        /*0024*/ 	.short	0x0006
        /*0026*/ 	.short	0x004c
        /*0028*/ 	.byte	0x00, 0xf0, 0x21, 0x00


	//----- nvinfo : EIATTR_KPARAM_INFO
	.align		4
.L_3862:
        /*002c*/ 	.byte	0x04, 0x17
        /*002e*/ 	.short	(.L_3864 - .L_3863)
.L_3863:
        /*0030*/ 	.word	0x00000000
        /*0034*/ 	.short	0x0005
        /*0036*/ 	.short	0x003c
        /*0038*/ 	.byte	0x00, 0xf0, 0x41, 0x00


	//----- nvinfo : EIATTR_KPARAM_INFO
	.align		4
.L_3864:
        /*003c*/ 	.byte	0x04, 0x17
        /*003e*/ 	.short	(.L_3866 - .L_3865)
.L_3865:
        /*0040*/ 	.word	0x00000000
        /*0044*/ 	.short	0x0004
        /*0046*/ 	.short	0x0039
        /*0048*/ 	.byte	0x00, 0xf0, 0x05, 0x00


	//----- nvinfo : EIATTR_KPARAM_INFO
	.align		4
.L_3866:
        /*004c*/ 	.byte	0x04, 0x17
        /*004e*/ 	.short	(.L_3868 - .L_3867)
.L_3867:
        /*0050*/ 	.word	0x00000000
        /*0054*/ 	.short	0x0003
        /*0056*/ 	.short	0x0038
        /*0058*/ 	.byte	0x00, 0xf0, 0x05, 0x00


	//----- nvinfo : EIATTR_KPARAM_INFO
	.align		4
.L_3868:
        /*005c*/ 	.byte	0x04, 0x17
        /*005e*/ 	.short	(.L_3870 - .L_3869)
.L_3869:
        /*0060*/ 	.word	0x00000000
        /*0064*/ 	.short	0x0002
        /*0066*/ 	.short	0x0018
        /*0068*/ 	.byte	0x00, 0xf0, 0x81, 0x00


	//----- nvinfo : EIATTR_KPARAM_INFO
	.align		4
.L_3870:
        /*006c*/ 	.byte	0x04, 0x17
        /*006e*/ 	.short	(.L_3872 - .L_3871)
.L_3871:
        /*0070*/ 	.word	0x00000000
        /*0074*/ 	.short	0x0001
        /*0076*/ 	.short	0x0008
        /*0078*/ 	.byte	0x00, 0xf0, 0x41, 0x00


	//----- nvinfo : EIATTR_KPARAM_INFO
	.align		4
.L_3872:
        /*007c*/ 	.byte	0x04, 0x17
        /*007e*/ 	.short	(.L_3874 - .L_3873)
.L_3873:
        /*0080*/ 	.word	0x00000000
        /*0084*/ 	.short	0x0000
        /*0086*/ 	.short	0x0000
        /*0088*/ 	.byte	0x00, 0xf0, 0x11, 0x00


	//----- nvinfo : EIATTR_MAXREG_COUNT
	.align		4
.L_3874:
        /*008c*/ 	.byte	0x03, 0x1b
        /*008e*/ 	.short	0x00ff


	//----- nvinfo : EIATTR_EXTERNS
	.align		4
        /*0090*/ 	.byte	0x04, 0x0f
        /*0092*/ 	.short	(.L_3876 - .L_3875)


	//   ....[0]....
	.align		4
.L_3875:
        /*0094*/ 	.word	index@(__assertfail)


	//----- nvinfo : EIATTR_MERCURY_ISA_VERSION
	.align		4
.L_3876:
        /*0098*/ 	.byte	0x03, 0x5f
        /*009a*/ 	.short	0x0000


	//----- nvinfo : EIATTR_SYSCALL_OFFSETS
	.align		4
        /*009c*/ 	.byte	0x04, 0x46
        /*009e*/ 	.short	(.L_3878 - .L_3877)


	//   ....[0]....
.L_3877:
        /*00a0*/ 	.word	0x000002a0


	//   ....[1]....
        /*00a4*/ 	.word	0x00001140


	//   ....[2]....
        /*00a8*/ 	.word	0x00001f70


	//   ....[3]....
        /*00ac*/ 	.word	0x000021f0


	//   ....[4]....
        /*00b0*/ 	.word	0x00003080


	//   ....[5]....
        /*00b4*/ 	.word	0x00003f60


	//   ....[6]....
        /*00b8*/ 	.word	0x000041f0


	//   ....[7]....
        /*00bc*/ 	.word	0x00005080


	//   ....[8]....
        /*00c0*/ 	.word	0x00005f70


	//   ....[9]....
        /*00c4*/ 	.word	0x000061e0


	//   ....[10]....
        /*00c8*/ 	.word	0x00007070


	//   ....[11]....
        /*00cc*/ 	.word	0x00007f60


	//   ....[12]....
        /*00d0*/ 	.word	0x000090f0


	//   ....[13]....
        /*00d4*/ 	.word	0x0000a100


	//   ....[14]....
        /*00d8*/ 	.word	0x0000b100


	//   ....[15]....
        /*00dc*/ 	.word	0x0000c100


	//----- nvinfo : EIATTR_EXIT_INSTR_OFFSETS
	.align		4
.L_3878:
        /*00e0*/ 	.byte	0x04, 0x1c
        /*00e2*/ 	.short	(.L_3880 - .L_3879)


	//   ....[0]....
.L_3879:
        /*00e4*/ 	.word	0x0000b1b0


	//   ....[1]....
        /*00e8*/ 	.word	0x0000b2c0


	//   ....[2]....
        /*00ec*/ 	.word	0x0000b2e0


	//   ....[3]....
        /*00f0*/ 	.word	0x0000b380


	//   ....[4]....
        /*00f4*/ 	.word	0x0000b3b0


	//   ....[5]....
        /*00f8*/ 	.word	0x0000b3e0


	//   ....[6]....
        /*00fc*/ 	.word	0x0000b480


	//   ....[7]....
        /*0100*/ 	.word	0x0000b4d0


	//   ....[8]....
        /*0104*/ 	.word	0x0000b580


	//   ....[9]....
        /*0108*/ 	.word	0x0000b5e0


	//   ....[10]....
        /*010c*/ 	.word	0x0000b620


	//   ....[11]....
        /*0110*/ 	.word	0x0000b6e0


	//   ....[12]....
        /*0114*/ 	.word	0x0000b730


	//   ....[13]....
        /*0118*/ 	.word	0x0000b8d0


	//   ....[14]....
        /*011c*/ 	.word	0x0000ba40


	//   ....[15]....
        /*0120*/ 	.word	0x0000ba90


	//   ....[16]....
        /*0124*/ 	.word	0x0000bb40


	//   ....[17]....
        /*0128*/ 	.word	0x0000bcd0


	//   ....[18]....
        /*012c*/ 	.word	0x0000be60


	//   ....[19]....
        /*0130*/ 	.word	0x0000bfd0


	//   ....[20]....
        /*0134*/ 	.word	0x0000c110


	//   ....[21]....
        /*0138*/ 	.word	0x0000c150


	//   ....[22]....
        /*013c*/ 	.word	0x0000c180


	//----- nvinfo : EIATTR_MAX_THREADS
	.align		4
.L_3880:
        /*0140*/ 	.byte	0x04, 0x05
        /*0142*/ 	.short	(.L_3882 - .L_3881)
.L_3881:
        /*0144*/ 	.word	0x00000080
        /*0148*/ 	.word	0x00000001
        /*014c*/ 	.word	0x00000001


	//----- nvinfo : EIATTR_CRS_STACK_SIZE
	.align		4
.L_3882:
        /*0150*/ 	.byte	0x04, 0x1e
        /*0152*/ 	.short	(.L_3884 - .L_3883)
.L_3883:
        /*0154*/ 	.word	0x00000000
.L_3884:


//--------------------- .nv.info._ZN2at6native18elementwise_kernelILi128ELi4EZNS0_22gpu_kernel_impl_nocastIZZZNS0_54_GLOBAL__N__d8c5977b_16_LinearAlgebra_cu_9e10b42f_321716addr_kernel_cudaERNS_14TensorIteratorERKN3c106ScalarES9_ENKUlvE_clEvENKUlvE_clEvEUlhhhE_EEvRNS_18TensorIteratorBaseERKT_EUliE_EEviT1_ --------------------------
	.section	.nv.info._ZN2at6native18elementwise_kernelILi128ELi4EZNS0_22gpu_kernel_impl_nocastIZZZNS0_54_GLOBAL__N__d8c5977b_16_LinearAlgebra_cu_9e10b42f_321716addr_kernel_cudaERNS_14TensorIteratorERKN3c106ScalarES9_ENKUlvE_clEvENKUlvE_clEvEUlhhhE_EEvRNS_18TensorIteratorBaseERKT_EUliE_EEviT1_,"",@"SHT_CUDA_INFO"
	.sectionflags	@""
	.align	4


	//----- nvinfo : EIATTR_CUDA_API_VERSION
	.align		4
        /*0000*/ 	.byte	0x04, 0x37
        /*0002*/ 	.short	(.L_3886 - .L_3885)
.L_3885:
        /*0004*/ 	.word	0x00000082


	//----- nvinfo : EIATTR_SW2861232_WAR
	.align		4
.L_3886:
        /*0008*/ 	.byte	0x01, 0x35
	.zero		2


	//----- nvinfo : EIATTR_PARAM_CBANK
	.align		4
        /*000c*/ 	.byte	0x04, 0x0a
        /*000e*/ 	.short	(.L_3888 - .L_3887)
	.align		4
.L_3887:
        /*0010*/ 	.word	index@(.nv.constant0._ZN2at6native18elementwise_kernelILi128ELi4EZNS0_22gpu_kernel_impl_nocastIZZZNS0_54_GLOBAL__N__d8c5977b_16_LinearAlgebra_cu_9e10b42f_321716addr_kernel_cudaERNS_14TensorIteratorERKN3c106ScalarES9_ENKUlvE_clEvENKUlvE_clEvEUlhhhE_EEvRNS_18TensorIteratorBaseERKT_EUliE_EEviT1_)
        /*0014*/ 	.short	0x0160
        /*0016*/ 	.short	0x0300


	//----- nvinfo : EIATTR_CBANK_PARAM_SIZE
	.align		4
.L_3888:
        /*0018*/ 	.byte	0x03, 0x19
        /*001a*/ 	.short	0x0300


	//----- nvinfo : EIATTR_KPARAM_INFO
	.align		4
        /*001c*/ 	.byte	0x04, 0x17
        /*001e*/ 	.short	(.L_3890 - .L_3889)
.L_3889:
        /*0020*/ 	.word	0x00000000
        /*0024*/ 	.short	0x0001
        /*0026*/ 	.short	0x0008
        /*0028*/ 	.byte	0x00, 0xf0, 0xe1, 0x0b


	//----- nvinfo : EIATTR_KPARAM_INFO
	.align		4
.L_3890:
        /*002c*/ 	.byte	0x04, 0x17
        /*002e*/ 	.short	(.L_3892 - .L_3891)
.L_3891:
        /*0030*/ 	.word	0x00000000
        /*0034*/ 	.short	0x0000
        /*0036*/ 	.short	0x0000
        /*0038*/ 	.byte	0x00, 0xf0, 0x11, 0x00


	//----- nvinfo : EIATTR_MAXREG_COUNT
	.align		4
.L_3892:
        /*003c*/ 	.byte	0x03, 0x1b
        /*003e*/ 	.short	0x0080


	//----- nvinfo : EIATTR_MERCURY_ISA_VERSION
	.align		4
        /*0040*/ 	.byte	0x03, 0x5f
        /*0042*/ 	.short	0x0000


	//----- nvinfo : EIATTR_EXIT_INSTR_OFFSETS
	.align		4
        /*0044*/ 	.byte	0x04, 0x1c
        /*0046*/ 	.short	(.L_3894 - .L_3893)


	//   ....[0]....
.L_3893:
        /*0048*/ 	.word	0x00003320


	//   ....[1]....
        /*004c*/ 	.word	0x000043d0


	//----- nvinfo : EIATTR_MAX_THREADS
	.align		4
.L_3894:
        /*0050*/ 	.byte	0x04, 0x05
        /*0052*/ 	.short	(.L_3896 - .L_3895)
.L_3895:
        /*0054*/ 	.word	0x00000080
        /*0058*/ 	.word	0x00000001
        /*005c*/ 	.word	0x00000001


	//----- nvinfo : EIATTR_CRS_STACK_SIZE
	.align		4
.L_3896:
        /*0060*/ 	.byte	0x04, 0x1e
        /*0062*/ 	.short	(.L_3898 - .L_3897)
.L_3897:
        /*0064*/ 	.word	0x00000000
.L_3898:


//--------------------- .nv.info._ZN2at6native27unrolled_elementwise_kernelIZZZNS0_54_GLOBAL__N__d8c5977b_16_LinearAlgebra_cu_9e10b42f_321716addr_kernel_cudaERNS_14TensorIteratorERKN3c106ScalarES8_ENKUlvE_clEvENKUlvE_clEvEUlhhhE_St5arrayIPcLm4EELi4E23TrivialOffsetCalculatorILi3EjESF_ILi1EjENS0_6memory15LoadWithoutCastENSI_16StoreWithoutCastEEEviT_T0_T2_T3_T4_T5_ --------------------------
	.section	.nv.info._ZN2at6native27unrolled_elementwise_kernelIZZZNS0_54_GLOBAL__N__d8c5977b_16_LinearAlgebra_cu_9e10b42f_321716addr_kernel_cudaERNS_14TensorIteratorERKN3c106ScalarES8_ENKUlvE_clEvENKUlvE_clEvEUlhhhE_St5arrayIPcLm4EELi4E23TrivialOffsetCalculatorILi3EjESF_ILi1EjENS0_6memory15LoadWithoutCastENSI_16StoreWithoutCastEEEviT_T0_T2_T3_T4_T5_,"",@"SHT_CUDA_INFO"
	.sectionflags	@""
	.align	4


	//----- nvinfo : EIATTR_CUDA_API_VERSION
	.align		4
        /*0000*/ 	.byte	0x04, 0x37
        /*0002*/ 	.short	(.L_3900 - .L_3899)
.L_3899:
        /*0004*/ 	.word	0x00000082


	//----- nvinfo : EIATTR_SW2861232_WAR
	.align		4
.L_3900:
        /*0008*/ 	.byte	0x01, 0x35
	.zero		2


	//----- nvinfo : EIATTR_PARAM_CBANK
	.align		4
        /*000c*/ 	.byte	0x04, 0x0a
        /*000e*/ 	.short	(.L_3902 - .L_3901)
	.align		4
.L_3901:
        /*0010*/ 	.word	index@(.nv.constant0._ZN2at6native27unrolled_elementwise_kernelIZZZNS0_54_GLOBAL__N__d8c5977b_16_LinearAlgebra_cu_9e10b42f_321716addr_kernel_cudaERNS_14TensorIteratorERKN3c106ScalarES8_ENKUlvE_clEvENKUlvE_clEvEUlhhhE_St5arrayIPcLm4EELi4E23TrivialOffsetCalculatorILi3EjESF_ILi1EjENS0_6memory15LoadWithoutCastENSI_16StoreWithoutCastEEEviT_T0_T2_T3_T4_T5_)
        /*0014*/ 	.short	0x0160
        /*0016*/ 	.short	0x003c


	//----- nvinfo : EIATTR_CBANK_PARAM_SIZE
	.align		4
.L_3902:
        /*0018*/ 	.byte	0x03, 0x19
        /*001a*/ 	.short	0x003c


	//----- nvinfo : EIATTR_KPARAM_INFO
	.align		4
        /*001c*/ 	.byte	0x04, 0x17
        /*001e*/ 	.short	(.L_3904 - .L_3903)
.L_3903:
        /*0020*/ 	.word	0x00000000
        /*0024*/ 	.short	0x0006
        /*0026*/ 	.short	0x003b
        /*0028*/ 	.byte	0x00, 0xf0, 0x05, 0x00


	//----- nvinfo : EIATTR_KPARAM_INFO
	.align		4
.L_3904:
        /*002c*/ 	.byte	0x04, 0x17
        /*002e*/ 	.short	(.L_3906 - .L_3905)
.L_3905:
        /*0030*/ 	.word	0x00000000
        /*0034*/ 	.short	0x0005
        /*0036*/ 	.short	0x003a
        /*0038*/ 	.byte	0x00, 0xf0, 0x05, 0x00


	//----- nvinfo : EIATTR_KPARAM_INFO
	.align		4
.L_3906:
        /*003c*/ 	.byte	0x04, 0x17
        /*003e*/ 	.short	(.L_3908 - .L_3907)
.L_3907:
        /*0040*/ 	.word	0x00000000
        /*0044*/ 	.short	0x0004
        /*0046*/ 	.short	0x0039
        /*0048*/ 	.byte	0x00, 0xf0, 0x05, 0x00


	//----- nvinfo : EIATTR_KPARAM_INFO
	.align		4
.L_3908:
        /*004c*/ 	.byte	0x04, 0x17
        /*004e*/ 	.short	(.L_3910 - .L_3909)
.L_3909:
        /*0050*/ 	.word	0x00000000
        /*0054*/ 	.short	0x0003
        /*0056*/ 	.short	0x0038
        /*0058*/ 	.byte	0x00, 0xf0, 0x05, 0x00


	//----- nvinfo : EIATTR_KPARAM_INFO
	.align		4
.L_3910:
        /*005c*/ 	.byte	0x04, 0x17
        /*005e*/ 	.short	(.L_3912 - .L_3911)
.L_3911:
        /*0060*/ 	.word	0x00000000
        /*0064*/ 	.short	0x0002
        /*0066*/ 	.short	0x0018
        /*0068*/ 	.byte	0x00, 0xf0, 0x81, 0x00


	//----- nvinfo : EIATTR_KPARAM_INFO
	.align		4
.L_3912:
        /*006c*/ 	.byte	0x04, 0x17
        /*006e*/ 	.short	(.L_3914 - .L_3913)
.L_3913:
        /*0070*/ 	.word	0x00000000
        /*0074*/ 	.short	0x0001
        /*0076*/ 	.short	0x0008
        /*0078*/ 	.byte	0x00, 0xf0, 0x41, 0x00


	//----- nvinfo : EIATTR_KPARAM_INFO
	.align		4
.L_3914:
        /*007c*/ 	.byte	0x04, 0x17
        /*007e*/ 	.short	(.L_3916 - .L_3915)
.L_3915:
        /*0080*/ 	.word	0x00000000
        /*0084*/ 	.short	0x0000
        /*0086*/ 	.short	0x0000
        /*0088*/ 	.byte	0x00, 0xf0, 0x11, 0x00


	//----- nvinfo : EIATTR_MAXREG_COUNT
	.align		4
.L_3916:
        /*008c*/ 	.byte	0x03, 0x1b
        /*008e*/ 	.short	0x00ff


	//----- nvinfo : EIATTR_MERCURY_ISA_VERSION
	.align		4
        /*0090*/ 	.byte	0x03, 0x5f
        /*0092*/ 	.short	0x0000


	//----- nvinfo : EIATTR_EXIT_INSTR_OFFSETS
	.align		4
        /*0094*/ 	.byte	0x04, 0x1c
        /*0096*/ 	.short	(.L_3918 - .L_3917)


	//   ....[0]....
.L_3917:
        /*0098*/ 	.word	0x00000620


	//   ....[1]....
        /*009c*/ 	.word	0x00000690


	//----- nvinfo : EIATTR_MAX_THREADS
	.align		4
.L_3918:
        /*00a0*/ 	.byte	0x04, 0x05
        /*00a2*/ 	.short	(.L_3920 - .L_3919)
.L_3919:
        /*00a4*/ 	.word	0x00000080
        /*00a8*/ 	.word	0x00000001
        /*00ac*/ 	.word	0x00000001


	//----- nvinfo : EIATTR_CRS_STACK_SIZE
	.align		4
.L_3920:
        /*00b0*/ 	.byte	0x04, 0x1e
        /*00b2*/ 	.short	(.L_3922 - .L_3921)
.L_3921:
        /*00b4*/ 	.word	0x00000000
.L_3922:


//--------------------- .nv.info._ZN2at6native29vectorized_elementwise_kernelILi2EZZZNS0_54_GLOBAL__N__d8c5977b_16_LinearAlgebra_cu_9e10b42f_321716addr_kernel_cudaERNS_14TensorIteratorERKN3c106ScalarES8_ENKUlvE_clEvENKUlvE_clEvEUlhhhE_St5arrayIPcLm4EEEEviT0_T1_ --------------------------
	.section	.nv.info._ZN2at6native29vectorized_elementwise_kernelILi2EZZZNS0_54_GLOBAL__N__d8c5977b_16_LinearAlgebra_cu_9e10b42f_321716addr_kernel_cudaERNS_14TensorIteratorERKN3c106ScalarES8_ENKUlvE_clEvENKUlvE_clEvEUlhhhE_St5arrayIPcLm4EEEEviT0_T1_,"",@"SHT_CUDA_INFO"
	.sectionflags	@""
	.align	4


	//----- nvinfo : EIATTR_CUDA_API_VERSION
	.align		4
        /*0000*/ 	.byte	0x04, 0x37
        /*0002*/ 	.short	(.L_3924 - .L_3923)
.L_3923:
        /*0004*/ 	.word	0x00000082


	//----- nvinfo : EIATTR_SW2861232_WAR
	.align		4
.L_3924:
        /*0008*/ 	.byte	0x01, 0x35
	.zero		2


	//----- nvinfo : EIATTR_PARAM_CBANK
	.align		4
        /*000c*/ 	.byte	0x04, 0x0a
        /*000e*/ 	.short	(.L_3926 - .L_3925)
	.align		4
.L_3925:
        /*0010*/ 	.word	index@(.nv.constant0._ZN2at6native29vectorized_elementwise_kernelILi2EZZZNS0_54_GLOBAL__N__d8c5977b_16_LinearAlgebra_cu_9e10b42f_321716addr_kernel_cudaERNS_14TensorIteratorERKN3c106ScalarES8_ENKUlvE_clEvENKUlvE_clEvEUlhhhE_St5arrayIPcLm4EEEEviT0_T1_)
        /*0014*/ 	.short	0x0160
        /*0016*/ 	.short	0x0038


	//----- nvinfo : EIATTR_CBANK_PARAM_SIZE
	.align		4
.L_3926:
        /*0018*/ 	.byte	0x03, 0x19
        /*001a*/ 	.short	0x0038


	//----- nvinfo : EIATTR_KPARAM_INFO
	.align		4
        /*001c*/ 	.byte	0x04, 0x17
        /*001e*/ 	.short	(.L_3928 - .L_3927)
.L_3927:
        /*0020*/ 	.word	0x00000000
        /*0024*/ 	.short	0x0002
        /*0026*/ 	.short	0x0018
        /*0028*/ 	.byte	0x00, 0xf0, 0x81, 0x00


	//----- nvinfo : EIATTR_KPARAM_INFO
	.align		4
.L_3928:
        /*002c*/ 	.byte	0x04, 0x17
        /*002e*/ 	.short	(.L_3930 - .L_3929)
.L_3929:
        /*0030*/ 	.word	0x00000000
        /*0034*/ 	.short	0x0001
        /*0036*/ 	.short	0x0008
        /*0038*/ 	.byte	0x00, 0xf0, 0x41, 0x00


	//----- nvinfo : EIATTR_KPARAM_INFO
	.align		4
.L_3930:
        /*003c*/ 	.byte	0x04, 0x17
        /*003e*/ 	.short	(.L_3932 - .L_3931)
.L_3931:
        /*0040*/ 	.word	0x00000000
        /*0044*/ 	.short	0x0000
        /*0046*/ 	.short	0x0000
        /*0048*/ 	.byte	0x00, 0xf0, 0x11, 0x00


	//----- nvinfo : EIATTR_MAXREG_COUNT
	.align		4
.L_3932:
        /*004c*/ 	.byte	0x03, 0x1b
        /*004e*/ 	.short	0x00ff


	//----- nvinfo : EIATTR_MERCURY_ISA_VERSION
	.align		4
        /*0050*/ 	.byte	0x03, 0x5f
        /*0052*/ 	.short	0x0000


	//----- nvinfo : EIATTR_EXIT_INSTR_OFFSETS
	.align		4
        /*0054*/ 	.byte	0x04, 0x1c
        /*0056*/ 	.short	(.L_3934 - .L_3933)


	//   ....[0]....
.L_3933:
        /*0058*/ 	.word	0x00000550


	//   ....[1]....
        /*005c*/ 	.word	0x000011d0


	//   ....[2]....
        /*0060*/ 	.word	0x00001220


	//----- nvinfo : EIATTR_MAX_THREADS
	.align		4
.L_3934:
        /*0064*/ 	.byte	0x04, 0x05
        /*0066*/ 	.short	(.L_3936 - .L_3935)
.L_3935:
        /*0068*/ 	.word	0x00000080
        /*006c*/ 	.word	0x00000001
        /*0070*/ 	.word	0x00000001


	//----- nvinfo : EIATTR_CRS_STACK_SIZE
	.align		4
.L_3936:
        /*0074*/ 	.byte	0x04, 0x1e
        /*0076*/ 	.short	(.L_3938 - .L_3937)
.L_3937:
        /*0078*/ 	.word	0x00000000
.L_3938:


//--------------------- .nv.info._ZN2at6native29vectorized_elementwise_kernelILi4EZZZNS0_54_GLOBAL__N__d8c5977b_16_LinearAlgebra_cu_9e10b42f_321716addr_kernel_cudaERNS_14TensorIteratorERKN3c106ScalarES8_ENKUlvE_clEvENKUlvE_clEvEUlhhhE_St5arrayIPcLm4EEEEviT0_T1_ --------------------------
	.section	.nv.info._ZN2at6native29vectorized_elementwise_kernelILi4EZZZNS0_54_GLOBAL__N__d8c5977b_16_LinearAlgebra_cu_9e10b42f_321716addr_kernel_cudaERNS_14TensorIteratorERKN3c106ScalarES8_ENKUlvE_clEvENKUlvE_clEvEUlhhhE_St5arrayIPcLm4EEEEviT0_T1_,"",@"SHT_CUDA_INFO"
	.sectionflags	@""
	.align	4


	//----- nvinfo : EIATTR_CUDA_API_VERSION
	.align		4
        /*0000*/ 	.byte	0x04, 0x37
        /*0002*/ 	.short	(.L_3940 - .L_3939)
.L_3939:
        /*0004*/ 	.word	0x00000082


	//----- nvinfo : EIATTR_SW2861232_WAR
	.align		4
.L_3940:
        /*0008*/ 	.byte	0x01, 0x35
	.zero		2


	//----- nvinfo : EIATTR_PARAM_CBANK
	.align		4
        /*000c*/ 	.byte	0x04, 0x0a
        /*000e*/ 	.short	(.L_3942 - .L_3941)
	.align		4
.L_3941:
        /*0010*/ 	.word	index@(.nv.constant0._ZN2at6native29vectorized_elementwise_kernelILi4EZZZNS0_54_GLOBAL__N__d8c5977b_16_LinearAlgebra_cu_9e10b42f_321716addr_kernel_cudaERNS_14TensorIteratorERKN3c106ScalarES8_ENKUlvE_clEvENKUlvE_clEvEUlhhhE_St5arrayIPcLm4EEEEviT0_T1_)
        /*0014*/ 	.short	0x0160
        /*0016*/ 	.short	0x0038


	//----- nvinfo : EIATTR_CBANK_PARAM_SIZE
	.align		4
.L_3942:
        /*0018*/ 	.byte	0x03, 0x19
        /*001a*/ 	.short	0x0038


	//----- nvinfo : EIATTR_KPARAM_INFO
	.align		4
        /*001c*/ 	.byte	0x04, 0x17
        /*001e*/ 	.short	(.L_3944 - .L_3943)
.L_3943:
        /*0020*/ 	.word	0x00000000
        /*0024*/ 	.short	0x0002
        /*0026*/ 	.short	0x0018
        /*0028*/ 	.byte	0x00, 0xf0, 0x81, 0x00


	//----- nvinfo : EIATTR_KPARAM_INFO
	.align		4
.L_3944:
        /*002c*/ 	.byte	0x04, 0x17
        /*002e*/ 	.short	(.L_3946 - .L_3945)
.L_3945:
        /*0030*/ 	.word	0x00000000
        /*0034*/ 	.short	0x0001
        /*0036*/ 	.short	0x0008
        /*0038*/ 	.byte	0x00, 0xf0, 0x41, 0x00


	//----- nvinfo : EIATTR_KPARAM_INFO
	.align		4
.L_3946:
        /*003c*/ 	.byte	0x04, 0x17
        /*003e*/ 	.short	(.L_3948 - .L_3947)
.L_3947:
        /*0040*/ 	.word	0x00000000
        /*0044*/ 	.short	0x0000
        /*0046*/ 	.short	0x0000
        /*0048*/ 	.byte	0x00, 0xf0, 0x11, 0x00


	//----- nvinfo : EIATTR_MAXREG_COUNT
	.align		4
.L_3948:
        /*004c*/ 	.byte	0x03, 0x1b
        /*004e*/ 	.short	0x00ff


	//----- nvinfo : EIATTR_MERCURY_ISA_VERSION
	.align		4
        /*0050*/ 	.byte	0x03, 0x5f
        /*0052*/ 	.short	0x0000


	//----- nvinfo : EIATTR_EXIT_INSTR_OFFSETS
	.align		4
        /*0054*/ 	.byte	0x04, 0x1c
        /*0056*/ 	.short	(.L_3950 - .L_3949)


	//   ....[0]....
.L_3949:
        /*0058*/ 	.word	0x00000540


	//   ....[1]....
        /*005c*/ 	.word	0x000011c0


	//   ....[2]....
        /*0060*/ 	.word	0x00001210


	//----- nvinfo : EIATTR_MAX_THREADS
	.align		4
.L_3950:
        /*0064*/ 	.byte	0x04, 0x05
        /*0066*/ 	.short	(.L_3952 - .L_3951)
.L_3951:
        /*0068*/ 	.word	0x00000080
        /*006c*/ 	.word	0x00000001
        /*0070*/ 	.word	0x00000001


	//----- nvinfo : EIATTR_CRS_STACK_SIZE
	.align		4
.L_3952:
        /*0074*/ 	.byte	0x04, 0x1e
        /*0076*/ 	.short	(.L_3954 - .L_3953)
.L_3953:
        /*0078*/ 	.word	0x00000000
.L_3954:


//--------------------- .nv.info._ZN2at6native29vectorized_elementwise_kernelILi8EZZZNS0_54_GLOBAL__N__d8c5977b_16_LinearAlgebra_cu_9e10b42f_321716addr_kernel_cudaERNS_14TensorIteratorERKN3c106ScalarES8_ENKUlvE_clEvENKUlvE_clEvEUlhhhE_St5arrayIPcLm4EEEEviT0_T1_ --------------------------
	.section	.nv.info._ZN2at6native29vectorized_elementwise_kernelILi8EZZZNS0_54_GLOBAL__N__d8c5977b_16_LinearAlgebra_cu_9e10b42f_321716addr_kernel_cudaERNS_14TensorIteratorERKN3c106ScalarES8_ENKUlvE_clEvENKUlvE_clEvEUlhhhE_St5arrayIPcLm4EEEEviT0_T1_,"",@"SHT_CUDA_INFO"
	.sectionflags	@""
	.align	4


	//----- nvinfo : EIATTR_CUDA_API_VERSION
	.align		4
        /*0000*/ 	.byte	0x04, 0x37
        /*0002*/ 	.short	(.L_3956 - .L_3955)
.L_3955:
        /*0004*/ 	.word	0x00000082


	//----- nvinfo : EIATTR_SW2861232_WAR
	.align		4
.L_3956:
        /*0008*/ 	.byte	0x01, 0x35
	.zero		2


	//----- nvinfo : EIATTR_PARAM_CBANK
	.align		4
        /*000c*/ 	.byte	0x04, 0x0a
        /*000e*/ 	.short	(.L_3958 - .L_3957)
	.align		4
.L_3957:
        /*0010*/ 	.word	index@(.nv.constant0._ZN2at6native29vectorized_elementwise_kernelILi8EZZZNS0_54_GLOBAL__N__d8c5977b_16_LinearAlgebra_cu_9e10b42f_321716addr_kernel_cudaERNS_14TensorIteratorERKN3c106ScalarES8_ENKUlvE_clEvENKUlvE_clEvEUlhhhE_St5arrayIPcLm4EEEEviT0_T1_)
        /*0014*/ 	.short	0x0160
        /*0016*/ 	.short	0x0038


	//----- nvinfo : EIATTR_CBANK_PARAM_SIZE
	.align		4
.L_3958:
        /*0018*/ 	.byte	0x03, 0x19
        /*001a*/ 	.short	0x0038


	//----- nvinfo : EIATTR_KPARAM_INFO
	.align		4
        /*001c*/ 	.byte	0x04, 0x17
        /*001e*/ 	.short	(.L_3960 - .L_3959)
.L_3959:
        /*0020*/ 	.word	0x00000000
        /*0024*/ 	.short	0x0002
        /*0026*/ 	.short	0x0018
        /*0028*/ 	.byte	0x00, 0xf0, 0x81, 0x00


	//----- nvinfo : EIATTR_KPARAM_INFO
	.align		4
.L_3960:
        /*002c*/ 	.byte	0x04, 0x17
        /*002e*/ 	.short	(.L_3962 - .L_3961)
.L_3961:
        /*0030*/ 	.word	0x00000000
        /*0034*/ 	.short	0x0001
        /*0036*/ 	.short	0x0008
        /*0038*/ 	.byte	0x00, 0xf0, 0x41, 0x00


	//----- nvinfo : EIATTR_KPARAM_INFO
	.align		4
.L_3962:
        /*003c*/ 	.byte	0x04, 0x17
        /*003e*/ 	.short	(.L_3964 - .L_3963)
.L_3963:
        /*0040*/ 	.word	0x00000000
        /*0044*/ 	.short	0x0000
        /*0046*/ 	.short	0x0000
        /*0048*/ 	.byte	0x00, 0xf0, 0x11, 0x00


	//----- nvinfo : EIATTR_MAXREG_COUNT
	.align		4
.L_3964:
        /*004c*/ 	.byte	0x03, 0x1b
        /*004e*/ 	.short	0x00ff


	//----- nvinfo : EIATTR_MERCURY_ISA_VERSION
	.align		4
        /*0050*/ 	.byte	0x03, 0x5f
        /*0052*/ 	.short	0x0000


	//----- nvinfo : EIATTR_EXIT_INSTR_OFFSETS
	.align		4
        /*0054*/ 	.byte	0x04, 0x1c
        /*0056*/ 	.short	(.L_3966 - .L_3965)


	//   ....[0]....
.L_3965:
        /*0058*/ 	.word	0x00000010


	//----- nvinfo : EIATTR_MAX_THREADS
	.align		4
.L_3966:
        /*005c*/ 	.byte	0x04, 0x05
        /*005e*/ 	.short	(.L_3968 - .L_3967)
.L_3967:
        /*0060*/ 	.word	0x00000080
        /*0064*/ 	.word	0x00000001
        /*0068*/ 	.word	0x00000001
.L_3968:


//--------------------- .nv.info._ZN2at6native18elementwise_kernelILi128ELi4EZNS0_15gpu_kernel_implIZNS0_54_GLOBAL__N__d8c5977b_16_LinearAlgebra_cu_9e10b42f_321716addr_kernel_cudaERNS_14TensorIteratorERKN3c106ScalarES9_EUlbbbE0_EEvRNS_18TensorIteratorBaseERKT_EUliE_EEviT1_ --------------------------
	.section	.nv.info._ZN2at6native18elementwise_kernelILi128ELi4EZNS0_15gpu_kernel_implIZNS0_54_GLOBAL__N__d8c5977b_16_LinearAlgebra_cu_9e10b42f_321716addr_kernel_cudaERNS_14TensorIteratorERKN3c106ScalarES9_EUlbbbE0_EEvRNS_18TensorIteratorBaseERKT_EUliE_EEviT1_,"",@"SHT_CUDA_INFO"
	.sectionflags	@""
	.align	4


	//----- nvinfo : EIATTR_CUDA_API_VERSION
	.align		4
        /*0000*/ 	.byte	0x04, 0x37
        /*0002*/ 	.short	(.L_3970 - .L_3969)
.L_3969:
        /*0004*/ 	.word	0x00000082


	//----- nvinfo : EIATTR_SW2861232_WAR
	.align		4
.L_3970:
        /*0008*/ 	.byte	0x01, 0x35
	.zero		2


	//----- nvinfo : EIATTR_PARAM_CBANK
	.align		4
        /*000c*/ 	.byte	0x04, 0x0a
        /*000e*/ 	.short	(.L_3972 - .L_3971)
	.align		4
.L_3971:
        /*0010*/ 	.word	index@(.nv.constant0._ZN2at6native18elementwise_kernelILi128ELi4EZNS0_15gpu_kernel_implIZNS0_54_GLOBAL__N__d8c5977b_16_LinearAlgebra_cu_9e10b42f_321716addr_kernel_cudaERNS_14TensorIteratorERKN3c106ScalarES9_EUlbbbE0_EEvRNS_18TensorIteratorBaseERKT_EUliE_EEviT1_)
        /*0014*/ 	.short	0x0160
        /*0016*/ 	.short	0x0308


	//----- nvinfo : EIATTR_CBANK_PARAM_SIZE
	.align		4
.L_3972:
        /*0018*/ 	.byte	0x03, 0x19
        /*001a*/ 	.short	0x0308


	//----- nvinfo : EIATTR_KPARAM_INFO
	.align		4
        /*001c*/ 	.byte	0x04, 0x17
        /*001e*/ 	.short	(.L_3974 - .L_3973)
.L_3973:
        /*0020*/ 	.word	0x00000000
        /*0024*/ 	.short	0x0001
        /*0026*/ 	.short	0x0008
        /*0028*/ 	.byte	0x00, 0xf0, 0x01, 0x0c


	//----- nvinfo : EIATTR_KPARAM_INFO
	.align		4
.L_3974:
        /*002c*/ 	.byte	0x04, 0x17
        /*002e*/ 	.short	(.L_3976 - .L_3975)
.L_3975:
        /*0030*/ 	.word	0x00000000
        /*0034*/ 	.short	0x0000
        /*0036*/ 	.short	0x0000
        /*0038*/ 	.byte	0x00, 0xf0, 0x11, 0x00


	//----- nvinfo : EIATTR_MAXREG_COUNT
	.align		4
.L_3976:
        /*003c*/ 	.byte	0x03, 0x1b
        /*003e*/ 	.short	0x0080


	//----- nvinfo : EIATTR_EXTERNS
	.align		4
        /*0040*/ 	.byte	0x04, 0x0f
        /*0042*/ 	.short	(.L_3978 - .L_3977)


	//   ....[0]....
	.align		4
.L_3977:
        /*0044*/ 	.word	index@(__assertfail)


	//----- nvinfo : EIATTR_MERCURY_ISA_VERSION
	.align		4
.L_3978:
        /*0048*/ 	.byte	0x03, 0x5f
        /*004a*/ 	.short	0x0000


	//----- nvinfo : EIATTR_SYSCALL_OFFSETS
	.align		4
        /*004c*/ 	.byte	0x04, 0x46
        /*004e*/ 	.short	(.L_3980 - .L_3979)


	//   ....[0]....
.L_3979:
        /*0050*/ 	.word	0x00002210


	//   ....[1]....
        /*0054*/ 	.word	0x000032b0


	//   ....[2]....
        /*0058*/ 	.word	0x00004220


	//   ....[3]....
        /*005c*/ 	.word	0x00005120


	//   ....[4]....
        /*0060*/ 	.word	0x00007370


	//   ....[5]....
        /*0064*/ 	.word	0x00008410


	//   ....[6]....
        /*0068*/ 	.word	0x00009380


	//   ....[7]....
        /*006c*/ 	.word	0x0000a280


	//   ....[8]....
        /*0070*/ 	.word	0x0000c4a0


	//   ....[9]....
        /*0074*/ 	.word	0x0000d540


	//   ....[10]....
        /*0078*/ 	.word	0x0000e4b0


	//   ....[11]....
        /*007c*/ 	.word	0x0000f3b0


	//   ....[12]....
        /*0080*/ 	.word	0x000115e0


	//   ....[13]....
        /*0084*/ 	.word	0x00012680


	//   ....[14]....
        /*0088*/ 	.word	0x000135f0


	//   ....[15]....
        /*008c*/ 	.word	0x000144f0


	//----- nvinfo : EIATTR_EXIT_INSTR_OFFSETS
	.align		4
.L_3980:
        /*0090*/ 	.byte	0x04, 0x1c
        /*0092*/ 	.short	(.L_3982 - .L_3981)


	//   ....[0]....
.L_3981:
        /*0094*/ 	.word	0x0000f440


	//   ....[1]....
        /*0098*/ 	.word	0x000137d0


	//   ....[2]....
        /*009c*/ 	.word	0x000137f0


	//   ....[3]....
        /*00a0*/ 	.word	0x00013880


	//   ....[4]....
        /*00a4*/ 	.word	0x000138a0


	//   ....[5]....
        /*00a8*/ 	.word	0x000138c0


	//   ....[6]....
        /*00ac*/ 	.word	0x00013950


	//   ....[7]....
        /*00b0*/ 	.word	0x00013990


	//   ....[8]....
        /*00b4*/ 	.word	0x00013a30


	//   ....[9]....
        /*00b8*/ 	.word	0x00013a80


	//   ....[10]....
        /*00bc*/ 	.word	0x00013ab0


	//   ....[11]....
        /*00c0*/ 	.word	0x00013b50


	//   ....[12]....
        /*00c4*/ 	.word	0x00013b90


	//   ....[13]....
        /*00c8*/ 	.word	0x00013d20


	//   ....[14]....
        /*00cc*/ 	.word	0x00013e80


	//   ....[15]....
        /*00d0*/ 	.word	0x00013ec0


	//   ....[16]....
        /*00d4*/ 	.word	0x00013f60


	//   ....[17]....
        /*00d8*/ 	.word	0x000140e0


	//   ....[18]....
        /*00dc*/ 	.word	0x00014260


	//   ....[19]....
        /*00e0*/ 	.word	0x000143c0


	//   ....[20]....
        /*00e4*/ 	.word	0x00014500


	//   ....[21]....
        /*00e8*/ 	.word	0x00014530


	//   ....[22]....
        /*00ec*/ 	.word	0x00014550


	//----- nvinfo : EIATTR_MAX_THREADS
	.align		4
.L_3982:
        /*00f0*/ 	.byte	0x04, 0x05
        /*00f2*/ 	.short	(.L_3984 - .L_3983)
.L_3983:
        /*00f4*/ 	.word	0x00000080
        /*00f8*/ 	.word	0x00000001
        /*00fc*/ 	.word	0x00000001


	//----- nvinfo : EIATTR_CRS_STACK_SIZE
	.align		4
.L_3984:
        /*0100*/ 	.byte	0x04, 0x1e
        /*0102*/ 	.short	(.L_3986 - .L_3985)
.L_3985:
        /*0104*/ 	.word	0x00000000
.L_3986:


//--------------------- .nv.info._ZN2at6native27unrolled_elementwise_kernelIZNS0_54_GLOBAL__N__d8c5977b_16_LinearAlgebra_cu_9e10b42f_321716addr_kernel_cudaERNS_14TensorIteratorERKN3c106ScalarES8_EUlbbbE0_St5arrayIPcLm4EELi4E23TrivialOffsetCalculatorILi3EjESD_ILi1EjENS0_6memory12LoadWithCastILi3EEENSG_13StoreWithCastILi1EEEEEviT_T0_T2_T3_T4_T5_ --------------------------
	.section	.nv.info._ZN2at6native27unrolled_elementwise_kernelIZNS0_54_GLOBAL__N__d8c5977b_16_LinearAlgebra_cu_9e10b42f_321716addr_kernel_cudaERNS_14TensorIteratorERKN3c106ScalarES8_EUlbbbE0_St5arrayIPcLm4EELi4E23TrivialOffsetCalculatorILi3EjESD_ILi1EjENS0_6memory12LoadWithCastILi3EEENSG_13StoreWithCastILi1EEEEEviT_T0_T2_T3_T4_T5_,"",@"SHT_CUDA_INFO"
	.sectionflags	@""
	.align	4


	//----- nvinfo : EIATTR_CUDA_API_VERSION
	.align		4
        /*0000*/ 	.byte	0x04, 0x37
        /*0002*/ 	.short	(.L_3988 - .L_3987)
.L_3987:
        /*0004*/ 	.word	0x00000082


	//----- nvinfo : EIATTR_SW2861232_WAR
	.align		4
.L_3988:
        /*0008*/ 	.byte	0x01, 0x35
	.zero		2


	//----- nvinfo : EIATTR_PARAM_CBANK
	.align		4
        /*000c*/ 	.byte	0x04, 0x0a
        /*000e*/ 	.short	(.L_3990 - .L_3989)
	.align		4
.L_3989:
        /*0010*/ 	.word	index@(.nv.constant0._ZN2at6native27unrolled_elementwise_kernelIZNS0_54_GLOBAL__N__d8c5977b_16_LinearAlgebra_cu_9e10b42f_321716addr_kernel_cudaERNS_14TensorIteratorERKN3c106ScalarES8_EUlbbbE0_St5arrayIPcLm4EELi4E23TrivialOffsetCalculatorILi3EjESD_ILi1EjENS0_6memory12LoadWithCastILi3EEENSG_13StoreWithCastILi1EEEEEviT_T0_T2_T3_T4_T5_)
        /*0014*/ 	.short	0x0160
        /*0016*/ 	.short	0x0054


	//----- nvinfo : EIATTR_CBANK_PARAM_SIZE
	.align		4
.L_3990:
        /*0018*/ 	.byte	0x03, 0x19
        /*001a*/ 	.short	0x0054


	//----- nvinfo : EIATTR_KPARAM_INFO
	.align		4
        /*001c*/ 	.byte	0x04, 0x17
        /*001e*/ 	.short	(.L_3992 - .L_3991)
.L_3991:
        /*0020*/ 	.word	0x00000000
        /*0024*/ 	.short	0x0006
        /*0026*/ 	.short	0x004c
        /*0028*/ 	.byte	0x00, 0xf0, 0x21, 0x00


	//----- nvinfo : EIATTR_KPARAM_INFO
	.align		4
.L_3992:
        /*002c*/ 	.byte	0x04, 0x17
        /*002e*/ 	.short	(.L_3994 - .L_3993)
.L_3993:
        /*0030*/ 	.word	0x00000000
        /*0034*/ 	.short	0x0005
        /*0036*/ 	.short	0x003c
        /*0038*/ 	.byte	0x00, 0xf0, 0x41, 0x00


	//----- nvinfo : EIATTR_KPARAM_INFO
	.align		4
.L_3994:
        /*003c*/ 	.byte	0x04, 0x17
        /*003e*/ 	.short	(.L_3996 - .L_3995)
.L_3995:
        /*0040*/ 	.word	0x00000000
        /*0044*/ 	.short	0x0004
        /*0046*/ 	.short	0x0039
        /*0048*/ 	.byte	0x00, 0xf0, 0x05, 0x00


	//----- nvinfo : EIATTR_KPARAM_INFO
	.align		4
.L_3996:
        /*004c*/ 	.byte	0x04, 0x17
        /*004e*/ 	.short	(.L_3998 - .L_3997)
.L_3997:
        /*0050*/ 	.word	0x00000000
        /*0054*/ 	.short	0x0003
        /*0056*/ 	.short	0x0038
        /*0058*/ 	.byte	0x00, 0xf0, 0x05, 0x00


	//----- nvinfo : EIATTR_KPARAM_INFO
	.align		4
.L_3998:
        /*005c*/ 	.byte	0x04, 0x17
        /*005e*/ 	.short	(.L_4000 - .L_3999)
.L_3999:
        /*0060*/ 	.word	0x00000000
        /*0064*/ 	.short	0x0002
        /*0066*/ 	.short	0x0018
        /*0068*/ 	.byte	0x00, 0xf0, 0x81, 0x00


	//----- nvinfo : EIATTR_KPARAM_INFO
	.align		4
.L_4000:
        /*006c*/ 	.byte	0x04, 0x17
        /*006e*/ 	.short	(.L_4002 - .L_4001)
.L_4001:
        /*0070*/ 	.word	0x00000000
        /*0074*/ 	.short	0x0001
        /*0076*/ 	.short	0x0008
        /*0078*/ 	.byte	0x00, 0xf0, 0x41, 0x00


	//----- nvinfo : EIATTR_KPARAM_INFO
	.align		4
.L_4002:
        /*007c*/ 	.byte	0x04, 0x17
        /*007e*/ 	.short	(.L_4004 - .L_4003)
.L_4003:
        /*0080*/ 	.word	0x00000000
        /*0084*/ 	.short	0x0000
        /*0086*/ 	.short	0x0000
        /*0088*/ 	.byte	0x00, 0xf0, 0x11, 0x00


	//----- nvinfo : EIATTR_MAXREG_COUNT
	.align		4
.L_4004:
        /*008c*/ 	.byte	0x03, 0x1b
        /*008e*/ 	.short	0x00ff


	//----- nvinfo : EIATTR_EXTERNS
	.align		4
        /*0090*/ 	.byte	0x04, 0x0f
        /*0092*/ 	.short	(.L_4006 - .L_4005)


	//   ....[0]....
	.align		4
.L_4005:
        /*0094*/ 	.word	index@(__assertfail)


	//----- nvinfo : EIATTR_MERCURY_ISA_VERSION
	.align		4
.L_4006:
        /*0098*/ 	.byte	0x03, 0x5f
        /*009a*/ 	.short	0x0000


	//----- nvinfo : EIATTR_SYSCALL_OFFSETS
	.align		4
        /*009c*/ 	.byte	0x04, 0x46
        /*009e*/ 	.short	(.L_4008 - .L_4007)


	//   ....[0]....
.L_4007:
        /*00a0*/ 	.word	0x000010f0


	//   ....[1]....
        /*00a4*/ 	.word	0x00002190


	//   ....[2]....
        /*00a8*/ 	.word	0x00003100


	//   ....[3]....
        /*00ac*/ 	.word	0x00004260


	//   ....[4]....
        /*00b0*/ 	.word	0x00005310


	//   ....[5]....
        /*00b4*/ 	.word	0x00006280


	//   ....[6]....
        /*00b8*/ 	.word	0x00007400


	//   ....[7]....
        /*00bc*/ 	.word	0x000084b0


	//   ....[8]....
        /*00c0*/ 	.word	0x00009430


	//   ....[9]....
        /*00c4*/ 	.word	0x0000a590


	//   ....[10]....
        /*00c8*/ 	.word	0x0000b640


	//   ....[11]....
        /*00cc*/ 	.word	0x0000c5c0


	//   ....[12]....
        /*00d0*/ 	.word	0x0000db00


	//   ....[13]....
        /*00d4*/ 	.word	0x0000eb30


	//   ....[14]....
        /*00d8*/ 	.word	0x0000fb30


	//   ....[15]....
        /*00dc*/ 	.word	0x00010b40


	//----- nvinfo : EIATTR_EXIT_INSTR_OFFSETS
	.align		4
.L_4008:
        /*00e0*/ 	.byte	0x04, 0x1c
        /*00e2*/ 	.short	(.L_4010 - .L_4009)


	//   ....[0]....
.L_4009:
        /*00e4*/ 	.word	0x0000fc10


	//   ....[1]....
        /*00e8*/ 	.word	0x0000fd30


	//   ....[2]....
        /*00ec*/ 	.word	0x0000fd50


	//   ....[3]....
        /*00f0*/ 	.word	0x0000fe10


	//   ....[4]....
        /*00f4*/ 	.word	0x0000fe50


	//   ....[5]....
        /*00f8*/ 	.word	0x0000fe90


	//   ....[6]....
        /*00fc*/ 	.word	0x0000ff20


	//   ....[7]....
        /*0100*/ 	.word	0x0000ff60


	//   ....[8]....
        /*0104*/ 	.word	0x00010000


	//   ....[9]....
        /*0108*/ 	.word	0x00010050


	//   ....[10]....
        /*010c*/ 	.word	0x000100a0


	//   ....[11]....
        /*0110*/ 	.word	0x00010160


	//   ....[12]....
        /*0114*/ 	.word	0x000101c0


	//   ....[13]....
        /*0118*/ 	.word	0x00010350


	//   ....[14]....
        /*011c*/ 	.word	0x000104b0


	//   ....[15]....
        /*0120*/ 	.word	0x000104f0


	//   ....[16]....
        /*0124*/ 	.word	0x000105b0


	//   ....[17]....
        /*0128*/ 	.word	0x00010730


	//   ....[18]....
        /*012c*/ 	.word	0x000108b0


	//   ....[19]....
        /*0130*/ 	.word	0x00010a10


	//   ....[20]....
        /*0134*/ 	.word	0x00010b50


	//   ....[21]....
        /*0138*/ 	.word	0x00010bb0


	//   ....[22]....
        /*013c*/ 	.word	0x00010bf0


	//----- nvinfo : EIATTR_MAX_THREADS
	.align		4
.L_4010:
        /*0140*/ 	.byte	0x04, 0x05
        /*0142*/ 	.short	(.L_4012 - .L_4011)
.L_4011:
        /*0144*/ 	.word	0x00000080
        /*0148*/ 	.word	0x00000001
        /*014c*/ 	.word	0x00000001


	//----- nvinfo : EIATTR_CRS_STACK_SIZE
	.align		4
.L_4012:
        /*0150*/ 	.byte	0x04, 0x1e
        /*0152*/ 	.short	(.L_4014 - .L_4013)
.L_4013:
        /*0154*/ 	.word	0x00000000
.L_4014:


//--------------------- .nv.info._ZN2at6native18elementwise_kernelILi128ELi4EZNS0_22gpu_kernel_impl_nocastIZNS0_54_GLOBAL__N__d8c5977b_16_LinearAlgebra_cu_9e10b42f_321716addr_kernel_cudaERNS_14TensorIteratorERKN3c106ScalarES9_EUlbbbE0_EEvRNS_18TensorIteratorBaseERKT_EUliE_EEviT1_ --------------------------
	.section	.nv.info._ZN2at6native18elementwise_kernelILi128ELi4EZNS0_22gpu_kernel_impl_nocastIZNS0_54_GLOBAL__N__d8c5977b_16_LinearAlgebra_cu_9e10b42f_321716addr_kernel_cudaERNS_14TensorIteratorERKN3c106ScalarES9_EUlbbbE0_EEvRNS_18TensorIteratorBaseERKT_EUliE_EEviT1_,"",@"SHT_CUDA_INFO"
	.sectionflags	@""
	.align	4


	//----- nvinfo : EIATTR_CUDA_API_VERSION
	.align		4
        /*0000*/ 	.byte	0x04, 0x37
        /*0002*/ 	.short	(.L_4016 - .L_4015)
.L_4015:
        /*0004*/ 	.word	0x00000082


	//----- nvinfo : EIATTR_SW2861232_WAR
	.align		4
.L_4016:
        /*0008*/ 	.byte	0x01, 0x35
	.zero		2


	//----- nvinfo : EIATTR_PARAM_CBANK
	.align		4
        /*000c*/ 	.byte	0x04, 0x0a
        /*000e*/ 	.short	(.L_4018 - .L_4017)
	.align		4
.L_4017:
        /*0010*/ 	.word	index@(.nv.constant0._ZN2at6native18elementwise_kernelILi128ELi4EZNS0_22gpu_kernel_impl_nocastIZNS0_54_GLOBAL__N__d8c5977b_16_LinearAlgebra_cu_9e10b42f_321716addr_kernel_cudaERNS_14TensorIteratorERKN3c106ScalarES9_EUlbbbE0_EEvRNS_18TensorIteratorBaseERKT_EUliE_EEviT1_)
        /*0014*/ 	.short	0x0160
        /*0016*/ 	.short	0x0300


	//----- nvinfo : EIATTR_CBANK_PARAM_SIZE
	.align		4
.L_4018:
        /*0018*/ 	.byte	0x03, 0x19
        /*001a*/ 	.short	0x0300


	//----- nvinfo : EIATTR_KPARAM_INFO
	.align		4
        /*001c*/ 	.byte	0x04, 0x17
        /*001e*/ 	.short	(.L_4020 - .L_4019)
.L_4019:
        /*0020*/ 	.word	0x00000000
        /*0024*/ 	.short	0x0001
        /*0026*/ 	.short	0x0008
        /*0028*/ 	.byte	0x00, 0xf0, 0xe1, 0x0b


	//----- nvinfo : EIATTR_KPARAM_INFO
	.align		4
.L_4020:
        /*002c*/ 	.byte	0x04, 0x17
        /*002e*/ 	.short	(.L_4022 - .L_4021)
.L_4021:
        /*0030*/ 	.word	0x00000000
        /*0034*/ 	.short	0x0000
        /*0036*/ 	.short	0x0000
        /*0038*/ 	.byte	0x00, 0xf0, 0x11, 0x00


	//----- nvinfo : EIATTR_MAXREG_COUNT
	.align		4
.L_4022:
        /*003c*/ 	.byte	0x03, 0x1b
        /*003e*/ 	.short	0x0080


	//----- nvinfo : EIATTR_MERCURY_ISA_VERSION
	.align		4
        /*0040*/ 	.byte	0x03, 0x5f
        /*0042*/ 	.short	0x0000


	//----- nvinfo : EIATTR_EXIT_INSTR_OFFSETS
	.align		4
        /*0044*/ 	.byte	0x04, 0x1c
        /*0046*/ 	.short	(.L_4024 - .L_4023)


	//   ....[0]....
.L_4023:
        /*0048*/ 	.word	0x00003910


	//   ....[1]....
        /*004c*/ 	.word	0x00004bb0


	//----- nvinfo : EIATTR_MAX_THREADS
	.align		4
.L_4024:
        /*0050*/ 	.byte	0x04, 0x05
        /*0052*/ 	.short	(.L_4026 - .L_4025)
.L_4025:
        /*0054*/ 	.word	0x00000080
        /*0058*/ 	.word	0x00000001
        /*005c*/ 	.word	0x00000001


	//----- nvinfo : EIATTR_CRS_STACK_SIZE
	.align		4
.L_4026:
        /*0060*/ 	.byte	0x04, 0x1e
        /*0062*/ 	.short	(.L_4028 - .L_4027)
.L_4027:
        /*0064*/ 	.word	0x00000000
.L_4028:


//--------------------- .nv.info._ZN2at6native27unrolled_elementwise_kernelIZNS0_54_GLOBAL__N__d8c5977b_16_LinearAlgebra_cu_9e10b42f_321716addr_kernel_cudaERNS_14TensorIteratorERKN3c106ScalarES8_EUlbbbE0_St5arrayIPcLm4EELi4E23TrivialOffsetCalculatorILi3EjESD_ILi1EjENS0_6memory15LoadWithoutCastENSG_16StoreWithoutCastEEEviT_T0_T2_T3_T4_T5_ --------------------------
	.section	.nv.info._ZN2at6native27unrolled_elementwise_kernelIZNS0_54_GLOBAL__N__d8c5977b_16_LinearAlgebra_cu_9e10b42f_321716addr_kernel_cudaERNS_14TensorIteratorERKN3c106ScalarES8_EUlbbbE0_St5arrayIPcLm4EELi4E23TrivialOffsetCalculatorILi3EjESD_ILi1EjENS0_6memory15LoadWithoutCastENSG_16StoreWithoutCastEEEviT_T0_T2_T3_T4_T5_,"",@"SHT_CUDA_INFO"
	.sectionflags	@""
	.align	4


	//----- nvinfo : EIATTR_CUDA_API_VERSION
	.align		4
        /*0000*/ 	.byte	0x04, 0x37
        /*0002*/ 	.short	(.L_4030 - .L_4029)
.L_4029:
        /*0004*/ 	.word	0x00000082


	//----- nvinfo : EIATTR_SW2861232_WAR
	.align		4
.L_4030:
        /*0008*/ 	.byte	0x01, 0x35
	.zero		2


	//----- nvinfo : EIATTR_PARAM_CBANK
	.align		4
        /*000c*/ 	.byte	0x04, 0x0a
        /*000e*/ 	.short	(.L_4032 - .L_4031)
	.align		4
.L_4031:
        /*0010*/ 	.word	index@(.nv.constant0._ZN2at6native27unrolled_elementwise_kernelIZNS0_54_GLOBAL__N__d8c5977b_16_LinearAlgebra_cu_9e10b42f_321716addr_kernel_cudaERNS_14TensorIteratorERKN3c106ScalarES8_EUlbbbE0_St5arrayIPcLm4EELi4E23TrivialOffsetCalculatorILi3EjESD_ILi1EjENS0_6memory15LoadWithoutCastENSG_16StoreWithoutCastEEEviT_T0_T2_T3_T4_T5_)
        /*0014*/ 	.short	0x0160
        /*0016*/ 	.short	0x003c


	//----- nvinfo : EIATTR_CBANK_PARAM_SIZE
	.align		4
.L_4032:
        /*0018*/ 	.byte	0x03, 0x19
        /*001a*/ 	.short	0x003c


	//----- nvinfo : EIATTR_KPARAM_INFO
	.align		4
        /*001c*/ 	.byte	0x04, 0x17
        /*001e*/ 	.short	(.L_4034 - .L_4033)
.L_4033:
        /*0020*/ 	.word	0x00000000
        /*0024*/ 	.short	0x0006
        /*0026*/ 	.short	0x003b
        /*0028*/ 	.byte	0x00, 0xf0, 0x05, 0x00


	//----- nvinfo : EIATTR_KPARAM_INFO
	.align		4
.L_4034:
        /*002c*/ 	.byte	0x04, 0x17
        /*002e*/ 	.short	(.L_4036 - .L_4035)
.L_4035:
        /*0030*/ 	.word	0x00000000
        /*0034*/ 	.short	0x0005
        /*0036*/ 	.short	0x003a
        /*0038*/ 	.byte	0x00, 0xf0, 0x05, 0x00


	//----- nvinfo : EIATTR_KPARAM_INFO
	.align		4
.L_4036:
        /*003c*/ 	.byte	0x04, 0x17
        /*003e*/ 	.short	(.L_4038 - .L_4037)
.L_4037:
        /*0040*/ 	.word	0x00000000
        /*0044*/ 	.short	0x0004
        /*0046*/ 	.short	0x0039
        /*0048*/ 	.byte	0x00, 0xf0, 0x05, 0x00


	//----- nvinfo : EIATTR_KPARAM_INFO
	.align		4
.L_4038:
        /*004c*/ 	.byte	0x04, 0x17
        /*004e*/ 	.short	(.L_4040 - .L_4039)
.L_4039:
        /*0050*/ 	.word	0x00000000
        /*0054*/ 	.short	0x0003
        /*0056*/ 	.short	0x0038
        /*0058*/ 	.byte	0x00, 0xf0, 0x05, 0x00


	//----- nvinfo : EIATTR_KPARAM_INFO
	.align		4
.L_4040:
        /*005c*/ 	.byte	0x04, 0x17
        /*005e*/ 	.short	(.L_4042 - .L_4041)
.L_4041:
        /*0060*/ 	.word	0x00000000
        /*0064*/ 	.short	0x0002
        /*0066*/ 	.short	0x0018
        /*0068*/ 	.byte	0x00, 0xf0, 0x81, 0x00


	//----- nvinfo : EIATTR_KPARAM_INFO
	.align		4
.L_4042:
        /*006c*/ 	.byte	0x04, 0x17
        /*006e*/ 	.short	(.L_4044 - .L_4043)
.L_4043:
        /*0070*/ 	.word	0x00000000
        /*0074*/ 	.short	0x0001
        /*0076*/ 	.short	0x0008
        /*0078*/ 	.byte	0x00, 0xf0, 0x41, 0x00


	//----- nvinfo : EIATTR_KPARAM_INFO
	.align		4
.L_4044:
        /*007c*/ 	.byte	0x04, 0x17
        /*007e*/ 	.short	(.L_4046 - .L_4045)
.L_4045:
        /*0080*/ 	.word	0x00000000
        /*0084*/ 	.short	0x0000
        /*0086*/ 	.short	0x0000
        /*0088*/ 	.byte	0x00, 0xf0, 0x11, 0x00


	//----- nvinfo : EIATTR_MAXREG_COUNT
	.align		4
.L_4046:
        /*008c*/ 	.byte	0x03, 0x1b
        /*008e*/ 	.short	0x00ff


	//----- nvinfo : EIATTR_MERCURY_ISA_VERSION
	.align		4
        /*0090*/ 	.byte	0x03, 0x5f
        /*0092*/ 	.short	0x0000


	//----- nvinfo : EIATTR_EXIT_INSTR_OFFSETS
	.align		4
        /*0094*/ 	.byte	0x04, 0x1c
        /*0096*/ 	.short	(.L_4048 - .L_4047)


	//   ....[0]....
.L_4047:
        /*0098*/ 	.word	0x00000c70


	//   ....[1]....
        /*009c*/ 	.word	0x00000cc0


	//----- nvinfo : EIATTR_MAX_THREADS
	.align		4
.L_4048:
        /*00a0*/ 	.byte	0x04, 0x05
        /*00a2*/ 	.short	(.L_4050 - .L_4049)
.L_4049:
        /*00a4*/ 	.word	0x00000080
        /*00a8*/ 	.word	0x00000001
        /*00ac*/ 	.word	0x00000001


	//----- nvinfo : EIATTR_CRS_STACK_SIZE
	.align		4
.L_4050:
        /*00b0*/ 	.byte	0x04, 0x1e
        /*00b2*/ 	.short	(.L_4052 - .L_4051)
.L_4051:
        /*00b4*/ 	.word	0x00000000
.L_4052:


//--------------------- .nv.info._ZN2at6native29vectorized_elementwise_kernelILi2EZNS0_54_GLOBAL__N__d8c5977b_16_LinearAlgebra_cu_9e10b42f_321716addr_kernel_cudaERNS_14TensorIteratorERKN3c106ScalarES8_EUlbbbE0_St5arrayIPcLm4EEEEviT0_T1_ --------------------------
	.section	.nv.info._ZN2at6native29vectorized_elementwise_kernelILi2EZNS0_54_GLOBAL__N__d8c5977b_16_LinearAlgebra_cu_9e10b42f_321716addr_kernel_cudaERNS_14TensorIteratorERKN3c106ScalarES8_EUlbbbE0_St5arrayIPcLm4EEEEviT0_T1_,"",@"SHT_CUDA_INFO"
	.sectionflags	@""
	.align	4


	//----- nvinfo : EIATTR_CUDA_API_VERSION
	.align		4
        /*0000*/ 	.byte	0x04, 0x37
        /*0002*/ 	.short	(.L_4054 - .L_4053)
.L_4053:
        /*0004*/ 	.word	0x00000082


	//----- nvinfo : EIATTR_SW2861232_WAR
	.align		4
.L_4054:
        /*0008*/ 	.byte	0x01, 0x35
	.zero		2


	//----- nvinfo : EIATTR_PARAM_CBANK
	.align		4
        /*000c*/ 	.byte	0x04, 0x0a
        /*000e*/ 	.short	(.L_4056 - .L_4055)
	.align		4
.L_4055:
        /*0010*/ 	.word	index@(.nv.constant0._ZN2at6native29vectorized_elementwise_kernelILi2EZNS0_54_GLOBAL__N__d8c5977b_16_LinearAlgebra_cu_9e10b42f_321716addr_kernel_cudaERNS_14TensorIteratorERKN3c106ScalarES8_EUlbbbE0_St5arrayIPcLm4EEEEviT0_T1_)
        /*0014*/ 	.short	0x0160
        /*0016*/ 	.short	0x0038


	//----- nvinfo : EIATTR_CBANK_PARAM_SIZE
	.align		4
.L_4056:
        /*0018*/ 	.byte	0x03, 0x19
        /*001a*/ 	.short	0x0038


	//----- nvinfo : EIATTR_KPARAM_INFO
	.align		4
        /*001c*/ 	.byte	0x04, 0x17
        /*001e*/ 	.short	(.L_4058 - .L_4057)
.L_4057:
        /*0020*/ 	.word	0x00000000
        /*0024*/ 	.short	0x0002
        /*0026*/ 	.short	0x0018
        /*0028*/ 	.byte	0x00, 0xf0, 0x81, 0x00


	//----- nvinfo : EIATTR_KPARAM_INFO
	.align		4
.L_4058:
        /*002c*/ 	.byte	0x04, 0x17
        /*002e*/ 	.short	(.L_4060 - .L_4059)
.L_4059:
        /*0030*/ 	.word	0x00000000
        /*0034*/ 	.short	0x0001
        /*0036*/ 	.short	0x0008
        /*0038*/ 	.byte	0x00, 0xf0, 0x41, 0x00


	//----- nvinfo : EIATTR_KPARAM_INFO
	.align		4
.L_4060:
        /*003c*/ 	.byte	0x04, 0x17
        /*003e*/ 	.short	(.L_4062 - .L_4061)
.L_4061:
        /*0040*/ 	.word	0x00000000
        /*0044*/ 	.short	0x0000
        /*0046*/ 	.short	0x0000
        /*0048*/ 	.byte	0x00, 0xf0, 0x11, 0x00


	//----- nvinfo : EIATTR_MAXREG_COUNT
	.align		4
.L_4062:
        /*004c*/ 	.byte	0x03, 0x1b
        /*004e*/ 	.short	0x00ff


	//----- nvinfo : EIATTR_MERCURY_ISA_VERSION
	.align		4
        /*0050*/ 	.byte	0x03, 0x5f
        /*0052*/ 	.short	0x0000


	//----- nvinfo : EIATTR_EXIT_INSTR_OFFSETS
	.align		4
        /*0054*/ 	.byte	0x04, 0x1c
        /*0056*/ 	.short	(.L_4064 - .L_4063)


	//   ....[0]....
.L_4063:
        /*0058*/ 	.word	0x00000990


	//   ....[1]....
        /*005c*/ 	.word	0x00002290


	//   ....[2]....
        /*0060*/ 	.word	0x000022e0


	//----- nvinfo : EIATTR_MAX_THREADS
	.align		4
.L_4064:
        /*0064*/ 	.byte	0x04, 0x05
        /*0066*/ 	.short	(.L_4066 - .L_4065)
.L_4065:
        /*0068*/ 	.word	0x00000080
        /*006c*/ 	.word	0x00000001
        /*0070*/ 	.word	0x00000001


	//----- nvinfo : EIATTR_CRS_STACK_SIZE
	.align		4
.L_4066:
        /*0074*/ 	.byte	0x04, 0x1e
        /*0076*/ 	.short	(.L_4068 - .L_4067)
.L_4067:
        /*0078*/ 	.word	0x00000000
.L_4068:


//--------------------- .nv.info._ZN2at6native29vectorized_elementwise_kernelILi4EZNS0_54_GLOBAL__N__d8c5977b_16_LinearAlgebra_cu_9e10b42f_321716addr_kernel_cudaERNS_14TensorIteratorERKN3c106ScalarES8_EUlbbbE0_St5arrayIPcLm4EEEEviT0_T1_ --------------------------
	.section	.nv.info._ZN2at6native29vectorized_elementwise_kernelILi4EZNS0_54_GLOBAL__N__d8c5977b_16_LinearAlgebra_cu_9e10b42f_321716addr_kernel_cudaERNS_14TensorIteratorERKN3c106ScalarES8_EUlbbbE0_St5arrayIPcLm4EEEEviT0_T1_,"",@"SHT_CUDA_INFO"
	.sectionflags	@""
	.align	4


	//----- nvinfo : EIATTR_CUDA_API_VERSION
	.align		4
        /*0000*/ 	.byte	0x04, 0x37
        /*0002*/ 	.short	(.L_4070 - .L_4069)
.L_4069:
        /*0004*/ 	.word	0x00000082


	//----- nvinfo : EIATTR_SW2861232_WAR
	.align		4
.L_4070:
        /*0008*/ 	.byte	0x01, 0x35
	.zero		2


	//----- nvinfo : EIATTR_PARAM_CBANK
	.align		4
        /*000c*/ 	.byte	0x04, 0x0a
        /*000e*/ 	.short	(.L_4072 - .L_4071)
	.align		4
.L_4071:
        /*0010*/ 	.word	index@(.nv.constant0._ZN2at6native29vectorized_elementwise_kernelILi4EZNS0_54_GLOBAL__N__d8c5977b_16_LinearAlgebra_cu_9e10b42f_321716addr_kernel_cudaERNS_14TensorIteratorERKN3c106ScalarES8_EUlbbbE0_St5arrayIPcLm4EEEEviT0_T1_)
        /*0014*/ 	.short	0x0160
        /*0016*/ 	.short	0x0038


	//----- nvinfo : EIATTR_CBANK_PARAM_SIZE
	.align		4
.L_4072:
        /*0018*/ 	.byte	0x03, 0x19
        /*001a*/ 	.short	0x0038


	//----- nvinfo : EIATTR_KPARAM_INFO
	.align		4
        /*001c*/ 	.byte	0x04, 0x17
        /*001e*/ 	.short	(.L_4074 - .L_4073)
.L_4073:
        /*0020*/ 	.word	0x00000000
        /*0024*/ 	.short	0x0002
        /*0026*/ 	.short	0x0018
        /*0028*/ 	.byte	0x00, 0xf0, 0x81, 0x00


	//----- nvinfo : EIATTR_KPARAM_INFO
	.align		4
.L_4074:
        /*002c*/ 	.byte	0x04, 0x17
        /*002e*/ 	.short	(.L_4076 - .L_4075)
.L_4075:
        /*0030*/ 	.word	0x00000000
        /*0034*/ 	.short	0x0001
        /*0036*/ 	.short	0x0008
        /*0038*/ 	.byte	0x00, 0xf0, 0x41, 0x00


	//----- nvinfo : EIATTR_KPARAM_INFO
	.align		4
.L_4076:
        /*003c*/ 	.byte	0x04, 0x17
        /*003e*/ 	.short	(.L_4078 - .L_4077)
.L_4077:
        /*0040*/ 	.word	0x00000000
        /*0044*/ 	.short	0x0000
        /*0046*/ 	.short	0x0000
        /*0048*/ 	.byte	0x00, 0xf0, 0x11, 0x00


	//----- nvinfo : EIATTR_MAXREG_COUNT
	.align		4
.L_4078:
        /*004c*/ 	.byte	0x03, 0x1b
        /*004e*/ 	.short	0x00ff


	//----- nvinfo : EIATTR_MERCURY_ISA_VERSION
	.align		4
        /*0050*/ 	.byte	0x03, 0x5f
        /*0052*/ 	.short	0x0000


	//----- nvinfo : EIATTR_EXIT_INSTR_OFFSETS
	.align		4
        /*0054*/ 	.byte	0x04, 0x1c
        /*0056*/ 	.short	(.L_4080 - .L_4079)


	//   ....[0]....
.L_4079:
        /*0058*/ 	.word	0x00000950


	//   ....[1]....
        /*005c*/ 	.word	0x00002250


	//   ....[2]....
        /*0060*/ 	.word	0x000022a0


	//----- nvinfo : EIATTR_MAX_THREADS
	.align		4
.L_4080:
        /*0064*/ 	.byte	0x04, 0x05
        /*0066*/ 	.short	(.L_4082 - .L_4081)
.L_4081:
        /*0068*/ 	.word	0x00000080
        /*006c*/ 	.word	0x00000001
        /*0070*/ 	.word	0x00000001


	//----- nvinfo : EIATTR_CRS_STACK_SIZE
	.align		4
.L_4082:
        /*0074*/ 	.byte	0x04, 0x1e
        /*0076*/ 	.short	(.L_4084 - .L_4083)
.L_4083:
        /*0078*/ 	.word	0x00000000
.L_4084:


//--------------------- .nv.info._ZN2at6native29vectorized_elementwise_kernelILi8EZNS0_54_GLOBAL__N__d8c5977b_16_LinearAlgebra_cu_9e10b42f_321716addr_kernel_cudaERNS_14TensorIteratorERKN3c106ScalarES8_EUlbbbE0_St5arrayIPcLm4EEEEviT0_T1_ --------------------------
	.section	.nv.info._ZN2at6native29vectorized_elementwise_kernelILi8EZNS0_54_GLOBAL__N__d8c5977b_16_LinearAlgebra_cu_9e10b42f_321716addr_kernel_cudaERNS_14TensorIteratorERKN3c106ScalarES8_EUlbbbE0_St5arrayIPcLm4EEEEviT0_T1_,"",@"SHT_CUDA_INFO"
	.sectionflags	@""
	.align	4


	//----- nvinfo : EIATTR_CUDA_API_VERSION
	.align		4
        /*0000*/ 	.byte	0x04, 0x37
        /*0002*/ 	.short	(.L_4086 - .L_4085)
.L_4085:
        /*0004*/ 	.word	0x00000082


	//----- nvinfo : EIATTR_SW2861232_WAR
	.align		4
.L_4086:
        /*0008*/ 	.byte	0x01, 0x35
	.zero		2


	//----- nvinfo : EIATTR_PARAM_CBANK
	.align		4
        /*000c*/ 	.byte	0x04, 0x0a
        /*000e*/ 	.short	(.L_4088 - .L_4087)
	.align		4
.L_4087:
        /*0010*/ 	.word	index@(.nv.constant0._ZN2at6native29vectorized_elementwise_kernelILi8EZNS0_54_GLOBAL__N__d8c5977b_16_LinearAlgebra_cu_9e10b42f_321716addr_kernel_cudaERNS_14TensorIteratorERKN3c106ScalarES8_EUlbbbE0_St5arrayIPcLm4EEEEviT0_T1_)
        /*0014*/ 	.short	0x0160
        /*0016*/ 	.short	0x0038


	//----- nvinfo : EIATTR_CBANK_PARAM_SIZE
	.align		4
.L_4088:
        /*0018*/ 	.byte	0x03, 0x19
        /*001a*/ 	.short	0x0038


	//----- nvinfo : EIATTR_KPARAM_INFO
	.align		4
        /*001c*/ 	.byte	0x04, 0x17
        /*001e*/ 	.short	(.L_4090 - .L_4089)
.L_4089:
        /*0020*/ 	.word	0x00000000
        /*0024*/ 	.short	0x0002
        /*0026*/ 	.short	0x0018
        /*0028*/ 	.byte	0x00, 0xf0, 0x81, 0x00


	//----- nvinfo : EIATTR_KPARAM_INFO
	.align		4
.L_4090:
        /*002c*/ 	.byte	0x04, 0x17
        /*002e*/ 	.short	(.L_4092 - .L_4091)
.L_4091:
        /*0030*/ 	.word	0x00000000
        /*0034*/ 	.short	0x0001
        /*0036*/ 	.short	0x0008
        /*0038*/ 	.byte	0x00, 0xf0, 0x41, 0x00


	//----- nvinfo : EIATTR_KPARAM_INFO
	.align		4
.L_4092:
        /*003c*/ 	.byte	0x04, 0x17
        /*003e*/ 	.short	(.L_4094 - .L_4093)
.L_4093:
        /*0040*/ 	.word	0x00000000
        /*0044*/ 	.short	0x0000
        /*0046*/ 	.short	0x0000
        /*0048*/ 	.byte	0x00, 0xf0, 0x11, 0x00


	//----- nvinfo : EIATTR_MAXREG_COUNT
	.align		4
.L_4094:
        /*004c*/ 	.byte	0x03, 0x1b
        /*004e*/ 	.short	0x00ff


	//----- nvinfo : EIATTR_MERCURY_ISA_VERSION
	.align		4
        /*0050*/ 	.byte	0x03, 0x5f
        /*0052*/ 	.short	0x0000


	//----- nvinfo : EIATTR_EXIT_INSTR_OFFSETS
	.align		4
        /*0054*/ 	.byte	0x04, 0x1c
        /*0056*/ 	.short	(.L_4096 - .L_4095)


	//   ....[0]....
.L_4095:
        /*0058*/ 	.word	0x00000010


	//----- nvinfo : EIATTR_MAX_THREADS
	.align		4
.L_4096:
        /*005c*/ 	.byte	0x04, 0x05
        /*005e*/ 	.short	(.L_4098 - .L_4097)
.L_4097:
        /*0060*/ 	.word	0x00000080
        /*0064*/ 	.word	0x00000001
        /*0068*/ 	.word	0x00000001
.L_4098:


//--------------------- .nv.info._ZN2at6native18elementwise_kernelILi128ELi4EZNS0_15gpu_kernel_implIZNS0_54_GLOBAL__N__d8c5977b_16_LinearAlgebra_cu_9e10b42f_321716addr_kernel_cudaERNS_14TensorIteratorERKN3c106ScalarES9_EUlbbbE_EEvRNS_18TensorIteratorBaseERKT_EUliE_EEviT1_ --------------------------
	.section	.nv.info._ZN2at6native18elementwise_kernelILi128ELi4EZNS0_15gpu_kernel_implIZNS0_54_GLOBAL__N__d8c5977b_16_LinearAlgebra_cu_9e10b42f_321716addr_kernel_cudaERNS_14TensorIteratorERKN3c106ScalarES9_EUlbbbE_EEvRNS_18TensorIteratorBaseERKT_EUliE_EEviT1_,"",@"SHT_CUDA_INFO"
	.sectionflags	@""
	.align	4


	//----- nvinfo : EIATTR_CUDA_API_VERSION
	.align		4
        /*0000*/ 	.byte	0x04, 0x37
        /*0002*/ 	.short	(.L_4100 - .L_4099)
.L_4099:
        /*0004*/ 	.word	0x00000082


	//----- nvinfo : EIATTR_SW2861232_WAR
	.align		4
.L_4100:
        /*0008*/ 	.byte	0x01, 0x35
	.zero		2


	//----- nvinfo : EIATTR_PARAM_CBANK
	.align		4
        /*000c*/ 	.byte	0x04, 0x0a
        /*000e*/ 	.short	(.L_4102 - .L_4101)
	.align		4
.L_4101:
        /*0010*/ 	.word	index@(.nv.constant0._ZN2at6native18elementwise_kernelILi128ELi4EZNS0_15gpu_kernel_implIZNS0_54_GLOBAL__N__d8c5977b_16_LinearAlgebra_cu_9e10b42f_321716addr_kernel_cudaERNS_14TensorIteratorERKN3c106ScalarES9_EUlbbbE_EEvRNS_18TensorIteratorBaseERKT_EUliE_EEviT1_)
        /*0014*/ 	.short	0x0160
        /*0016*/ 	.short	0x0308


	//----- nvinfo : EIATTR_CBANK_PARAM_SIZE
	.align		4
.L_4102:
        /*0018*/ 	.byte	0x03, 0x19
        /*001a*/ 	.short	0x0308


	//----- nvinfo : EIATTR_KPARAM_INFO
	.align		4
        /*001c*/ 	.byte	0x04, 0x17
        /*001e*/ 	.short	(.L_4104 - .L_4103)
.L_4103:
        /*0020*/ 	.word	0x00000000
        /*0024*/ 	.short	0x0001
        /*0026*/ 	.short	0x0008
        /*0028*/ 	.byte	0x00, 0xf0, 0x01, 0x0c


	//----- nvinfo : EIATTR_KPARAM_INFO
	.align		4
.L_4104:
        /*002c*/ 	.byte	0x04, 0x17
        /*002e*/ 	.short	(.L_4106 - .L_4105)
.L_4105:
        /*0030*/ 	.word	0x00000000
        /*0034*/ 	.short	0x0000
        /*0036*/ 	.short	0x0000
        /*0038*/ 	.byte	0x00, 0xf0, 0x11, 0x00


	//----- nvinfo : EIATTR_MAXREG_COUNT
	.align		4
.L_4106:
        /*003c*/ 	.byte	0x03, 0x1b
        /*003e*/ 	.short	0x0080


	//----- nvinfo : EIATTR_EXTERNS
	.align		4
        /*0040*/ 	.byte	0x04, 0x0f
        /*0042*/ 	.short	(.L_4108 - .L_4107)


	//   ....[0]....
	.align		4
.L_4107:
        /*0044*/ 	.word	index@(__assertfail)


	//----- nvinfo : EIATTR_MERCURY_ISA_VERSION
	.align		4
.L_4108:
        /*0048*/ 	.byte	0x03, 0x5f
        /*004a*/ 	.short	0x0000


	//----- nvinfo : EIATTR_SYSCALL_OFFSETS
	.align		4
        /*004c*/ 	.byte	0x04, 0x46
        /*004e*/ 	.short	(.L_4110 - .L_4109)


	//   ....[0]....
.L_4109:
        /*0050*/ 	.word	0x00001220


	//   ....[1]....
        /*0054*/ 	.word	0x00002210


	//   ....[2]....
        /*0058*/ 	.word	0x00003180


	//   ....[3]....
        /*005c*/ 	.word	0x00004050


	//   ....[4]....
        /*0060*/ 	.word	0x000052b0


	//   ....[5]....
        /*0064*/ 	.word	0x000062a0


	//   ....[6]....
        /*0068*/ 	.word	0x00007210


	//   ....[7]....
        /*006c*/ 	.word	0x000080e0


	//   ....[8]....
        /*0070*/ 	.word	0x00009310


	//   ....[9]....
        /*0074*/ 	.word	0x0000a300


	//   ....[10]....
        /*0078*/ 	.word	0x0000b270


	//   ....[11]....
        /*007c*/ 	.word	0x0000c140


	//   ....[12]....
        /*0080*/ 	.word	0x0000d380


	//   ....[13]....
        /*0084*/ 	.word	0x0000e370


	//   ....[14]....
        /*0088*/ 	.word	0x0000f2e0


	//   ....[15]....
        /*008c*/ 	.word	0x000101b0


	//----- nvinfo : EIATTR_EXIT_INSTR_OFFSETS
	.align		4
.L_4110:
        /*0090*/ 	.byte	0x04, 0x1c
        /*0092*/ 	.short	(.L_4112 - .L_4111)


	//   ....[0]....
.L_4111:
        /*0094*/ 	.word	0x0000c1d0


	//   ....[1]....
        /*0098*/ 	.word	0x0000f490


	//   ....[2]....
        /*009c*/ 	.word	0x0000f4b0


	//   ....[3]....
        /*00a0*/ 	.word	0x0000f540


	//   ....[4]....
        /*00a4*/ 	.word	0x0000f560


	//   ....[5]....
        /*00a8*/ 	.word	0x0000f580


	//   ....[6]....
        /*00ac*/ 	.word	0x0000f610


	//   ....[7]....
        /*00b0*/ 	.word	0x0000f650


	//   ....[8]....
        /*00b4*/ 	.word	0x0000f6f0


	//   ....[9]....
        /*00b8*/ 	.word	0x0000f740


	//   ....[10]....
        /*00bc*/ 	.word	0x0000f770


	//   ....[11]....
        /*00c0*/ 	.word	0x0000f810


	//   ....[12]....
        /*00c4*/ 	.word	0x0000f850


	//   ....[13]....
        /*00c8*/ 	.word	0x0000f9e0


	//   ....[14]....
        /*00cc*/ 	.word	0x0000fb40


	//   ....[15]....
        /*00d0*/ 	.word	0x0000fb80


	//   ....[16]....
        /*00d4*/ 	.word	0x0000fc20


	//   ....[17]....
        /*00d8*/ 	.word	0x0000fda0


	//   ....[18]....
        /*00dc*/ 	.word	0x0000ff20


	//   ....[19]....
        /*00e0*/ 	.word	0x00010080


	//   ....[20]....
        /*00e4*/ 	.word	0x000101c0


	//   ....[21]....
        /*00e8*/ 	.word	0x000101f0


	//   ....[22]....
        /*00ec*/ 	.word	0x00010210


	//----- nvinfo : EIATTR_MAX_THREADS
	.align		4
.L_4112:
        /*00f0*/ 	.byte	0x04, 0x05
        /*00f2*/ 	.short	(.L_4114 - .L_4113)
.L_4113:
        /*00f4*/ 	.word	0x00000080
        /*00f8*/ 	.word	0x00000001
        /*00fc*/ 	.word	0x00000001


	//----- nvinfo : EIATTR_CRS_STACK_SIZE
	.align		4
.L_4114:
        /*0100*/ 	.byte	0x04, 0x1e
        /*0102*/ 	.short	(.L_4116 - .L_4115)
.L_4115:
        /*0104*/ 	.word	0x00000000
.L_4116:


//--------------------- .nv.info._ZN2at6native27unrolled_elementwise_kernelIZNS0_54_GLOBAL__N__d8c5977b_16_LinearAlgebra_cu_9e10b42f_321716addr_kernel_cudaERNS_14TensorIteratorERKN3c106ScalarES8_EUlbbbE_St5arrayIPcLm4EELi4E23TrivialOffsetCalculatorILi3EjESD_ILi1EjENS0_6memory12LoadWithCastILi3EEENSG_13StoreWithCastILi1EEEEEviT_T0_T2_T3_T4_T5_ --------------------------
	.section	.nv.info._ZN2at6native27unrolled_elementwise_kernelIZNS0_54_GLOBAL__N__d8c5977b_16_LinearAlgebra_cu_9e10b42f_321716addr_kernel_cudaERNS_14TensorIteratorERKN3c106ScalarES8_EUlbbbE_St5arrayIPcLm4EELi4E23TrivialOffsetCalculatorILi3EjESD_ILi1EjENS0_6memory12LoadWithCastILi3EEENSG_13StoreWithCastILi1EEEEEviT_T0_T2_T3_T4_T5_,"",@"SHT_CUDA_INFO"
	.sectionflags	@""
	.align	4


	//----- nvinfo : EIATTR_CUDA_API_VERSION
	.align		4
        /*0000*/ 	.byte	0x04, 0x37
        /*0002*/ 	.short	(.L_4118 - .L_4117)
.L_4117:
        /*0004*/ 	.word	0x00000082


	//----- nvinfo : EIATTR_SW2861232_WAR
	.align		4
.L_4118:
        /*0008*/ 	.byte	0x01, 0x35
	.zero		2


	//----- nvinfo : EIATTR_PARAM_CBANK
	.align		4
        /*000c*/ 	.byte	0x04, 0x0a
        /*000e*/ 	.short	(.L_4120 - .L_4119)
	.align		4
.L_4119:
        /*0010*/ 	.word	index@(.nv.constant0._ZN2at6native27unrolled_elementwise_kernelIZNS0_54_GLOBAL__N__d8c5977b_16_LinearAlgebra_cu_9e10b42f_321716addr_kernel_cudaERNS_14TensorIteratorERKN3c106ScalarES8_EUlbbbE_St5arrayIPcLm4EELi4E23TrivialOffsetCalculatorILi3EjESD_ILi1EjENS0_6memory12LoadWithCastILi3EEENSG_13StoreWithCastILi1EEEEEviT_T0_T2_T3_T4_T5_)
        /*0014*/ 	.short	0x0160
        /*0016*/ 	.short	0x0054


	//----- nvinfo : EIATTR_CBANK_PARAM_SIZE
	.align		4
.L_4120:
        /*0018*/ 	.byte	0x03, 0x19
        /*001a*/ 	.short	0x0054


	//----- nvinfo : EIATTR_KPARAM_INFO
	.align		4
        /*001c*/ 	.byte	0x04, 0x17
        /*001e*/ 	.short	(.L_4122 - .L_4121)
.L_4121:
        /*0020*/ 	.word	0x00000000
        /*0024*/ 	.short	0x0006
        /*0026*/ 	.short	0x004c
        /*0028*/ 	.byte	0x00, 0xf0, 0x21, 0x00


	//----- nvinfo : EIATTR_KPARAM_INFO
	.align		4
.L_4122:
        /*002c*/ 	.byte	0x04, 0x17
        /*002e*/ 	.short	(.L_4124 - .L_4123)
.L_4123:
        /*0030*/ 	.word	0x00000000
        /*0034*/ 	.short	0x0005
        /*0036*/ 	.short	0x003c
        /*0038*/ 	.byte	0x00, 0xf0, 0x41, 0x00


	//----- nvinfo : EIATTR_KPARAM_INFO
	.align		4
.L_4124:
        /*003c*/ 	.byte	0x04, 0x17
        /*003e*/ 	.short	(.L_4126 - .L_4125)
.L_4125:
        /*0040*/ 	.word	0x00000000
        /*0044*/ 	.short	0x0004
        /*0046*/ 	.short	0x0039
        /*0048*/ 	.byte	0x00, 0xf0, 0x05, 0x00


	//----- nvinfo : EIATTR_KPARAM_INFO
	.align		4
.L_4126:
        /*004c*/ 	.byte	0x04, 0x17
        /*004e*/ 	.short	(.L_4128 - .L_4127)
.L_4127:
        /*0050*/ 	.word	0x00000000
        /*0054*/ 	.short	0x0003
        /*0056*/ 	.short	0x0038
        /*0058*/ 	.byte	0x00, 0xf0, 0x05, 0x00


	//----- nvinfo : EIATTR_KPARAM_INFO
	.align		4
.L_4128:
        /*005c*/ 	.byte	0x04, 0x17
        /*005e*/ 	.short	(.L_4130 - .L_4129)
.L_4129:
        /*0060*/ 	.word	0x00000000
        /*0064*/ 	.short	0x0002
        /*0066*/ 	.short	0x0018
        /*0068*/ 	.byte	0x00, 0xf0, 0x81, 0x00


	//----- nvinfo : EIATTR_KPARAM_INFO
	.align		4
.L_4130:
        /*006c*/ 	.byte	0x04, 0x17
        /*006e*/ 	.short	(.L_4132 - .L_4131)
.L_4131:
        /*0070*/ 	.word	0x00000000
        /*0074*/ 	.short	0x0001
        /*0076*/ 	.short	0x0008
        /*0078*/ 	.byte	0x00, 0xf0, 0x41, 0x00


	//----- nvinfo : EIATTR_KPARAM_INFO
	.align		4
.L_4132:
        /*007c*/ 	.byte	0x04, 0x17
        /*007e*/ 	.short	(.L_4134 - .L_4133)
.L_4133:
        /*0080*/ 	.word	0x00000000
        /*0084*/ 	.short	0x0000
        /*0086*/ 	.short	0x0000
        /*0088*/ 	.byte	0x00, 0xf0, 0x11, 0x00


	//----- nvinfo : EIATTR_MAXREG_COUNT
	.align		4
.L_4134:
        /*008c*/ 	.byte	0x03, 0x1b
        /*008e*/ 	.short	0x00ff


	//----- nvinfo : EIATTR_EXTERNS
	.align		4
        /*0090*/ 	.byte	0x04, 0x0f
        /*0092*/ 	.short	(.L_4136 - .L_4135)


	//   ....[0]....
	.align		4
.L_4135:
        /*0094*/ 	.word	index@(__assertfail)


	//----- nvinfo : EIATTR_MERCURY_ISA_VERSION
	.align		4
.L_4136:
        /*0098*/ 	.byte	0x03, 0x5f
        /*009a*/ 	.short	0x0000


	//----- nvinfo : EIATTR_SYSCALL_OFFSETS
	.align		4
        /*009c*/ 	.byte	0x04, 0x46
        /*009e*/ 	.short	(.L_4138 - .L_4137)


	//   ....[0]....
.L_4137:
        /*00a0*/ 	.word	0x000002a0


	//   ....[1]....
        /*00a4*/ 	.word	0x00001290


	//   ....[2]....
        /*00a8*/ 	.word	0x00002200


	//   ....[3]....
        /*00ac*/ 	.word	0x000024d0


	//   ....[4]....
        /*00b0*/ 	.word	0x000034d0


	//   ....[5]....
        /*00b4*/ 	.word	0x00004440


	//   ....[6]....
        /*00b8*/ 	.word	0x00004730


	//   ....[7]....
        /*00bc*/ 	.word	0x00005730


	//   ....[8]....
        /*00c0*/ 	.word	0x000066b0


	//   ....[9]....
        /*00c4*/ 	.word	0x00006980


	//   ....[10]....
        /*00c8*/ 	.word	0x00007980


	//   ....[11]....
        /*00cc*/ 	.word	0x00008900


	//   ....[12]....
        /*00d0*/ 	.word	0x000099e0


	//   ....[13]....
        /*00d4*/ 	.word	0x0000a8c0


	//   ....[14]....
        /*00d8*/ 	.word	0x0000b790


	//   ....[15]....
        /*00dc*/ 	.word	0x0000c670


	//----- nvinfo : EIATTR_EXIT_INSTR_OFFSETS
	.align		4
.L_4138:
        /*00e0*/ 	.byte	0x04, 0x1c
        /*00e2*/ 	.short	(.L_4140 - .L_4139)


	//   ....[0]....
.L_4139:
        /*00e4*/ 	.word	0x0000b830


	//   ....[1]....
        /*00e8*/ 	.word	0x0000b940


	//   ....[2]....
        /*00ec*/ 	.word	0x0000b960


	//   ....[3]....
        /*00f0*/ 	.word	0x0000ba00


	//   ....[4]....
        /*00f4*/ 	.word	0x0000ba20


	//   ....[5]....
        /*00f8*/ 	.word	0x0000ba40


	//   ....[6]....
        /*00fc*/ 	.word	0x0000bad0


	//   ....[7]....
        /*0100*/ 	.word	0x0000bb10


	//   ....[8]....
        /*0104*/ 	.word	0x0000bbb0


	//   ....[9]....
        /*0108*/ 	.word	0x0000bc00


	//   ....[10]....
        /*010c*/ 	.word	0x0000bc30


	//   ....[11]....
        /*0110*/ 	.word	0x0000bcd0


	//   ....[12]....
        /*0114*/ 	.word	0x0000bd10


	//   ....[13]....
        /*0118*/ 	.word	0x0000bea0


	//   ....[14]....
        /*011c*/ 	.word	0x0000c000


	//   ....[15]....
        /*0120*/ 	.word	0x0000c040


	//   ....[16]....
        /*0124*/ 	.word	0x0000c0e0


	//   ....[17]....
        /*0128*/ 	.word	0x0000c260


	//   ....[18]....
        /*012c*/ 	.word	0x0000c3e0


	//   ....[19]....
        /*0130*/ 	.word	0x0000c540


	//   ....[20]....
        /*0134*/ 	.word	0x0000c680


	//   ....[21]....
        /*0138*/ 	.word	0x0000c6c0


	//   ....[22]....
        /*013c*/ 	.word	0x0000c6e0


	//----- nvinfo : EIATTR_MAX_THREADS
	.align		4
.L_4140:
        /*0140*/ 	.byte	0x04, 0x05
        /*0142*/ 	.short	(.L_4142 - .L_4141)
.L_4141:
        /*0144*/ 	.word	0x00000080
        /*0148*/ 	.word	0x00000001
        /*014c*/ 	.word	0x00000001


	//----- nvinfo : EIATTR_CRS_STACK_SIZE
	.align		4
.L_4142:
        /*0150*/ 	.byte	0x04, 0x1e
        /*0152*/ 	.short	(.L_4144 - .L_4143)
.L_4143:
        /*0154*/ 	.word	0x00000000
.L_4144:


//--------------------- .nv.info._ZN2at6native18elementwise_kernelILi128ELi4EZNS0_22gpu_kernel_impl_nocastIZNS0_54_GLOBAL__N__d8c5977b_16_LinearAlgebra_cu_9e10b42f_321716addr_kernel_cudaERNS_14TensorIteratorERKN3c106ScalarES9_EUlbbbE_EEvRNS_18TensorIteratorBaseERKT_EUliE_EEviT1_ --------------------------
	.section	.nv.info._ZN2at6native18elementwise_kernelILi128ELi4EZNS0_22gpu_kernel_impl_nocastIZNS0_54_GLOBAL__N__d8c5977b_16_LinearAlgebra_cu_9e10b42f_321716addr_kernel_cudaERNS_14TensorIteratorERKN3c106ScalarES9_EUlbbbE_EEvRNS_18TensorIteratorBaseERKT_EUliE_EEviT1_,"",@"SHT_CUDA_INFO"
	.sectionflags	@""
	.align	4


	//----- nvinfo : EIATTR_CUDA_API_VERSION
	.align		4
        /*0000*/ 	.byte	0x04, 0x37
        /*0002*/ 	.short	(.L_4146 - .L_4145)
.L_4145:
        /*0004*/ 	.word	0x00000082


	//----- nvinfo : EIATTR_SW2861232_WAR
	.align		4
.L_4146:
        /*0008*/ 	.byte	0x01, 0x35
	.zero		2


	//----- nvinfo : EIATTR_PARAM_CBANK
	.align		4
        /*000c*/ 	.byte	0x04, 0x0a
        /*000e*/ 	.short	(.L_4148 - .L_4147)
	.align		4
.L_4147:
        /*0010*/ 	.word	index@(.nv.constant0._ZN2at6native18elementwise_kernelILi128ELi4EZNS0_22gpu_kernel_impl_nocastIZNS0_54_GLOBAL__N__d8c5977b_16_LinearAlgebra_cu_9e10b42f_321716addr_kernel_cudaERNS_14TensorIteratorERKN3c106ScalarES9_EUlbbbE_EEvRNS_18TensorIteratorBaseERKT_EUliE_EEviT1_)
        /*0014*/ 	.short	0x0160
        /*0016*/ 	.short	0x0300


	//----- nvinfo : EIATTR_CBANK_PARAM_SIZE
	.align		4
.L_4148:
        /*0018*/ 	.byte	0x03, 0x19
        /*001a*/ 	.short	0x0300


	//----- nvinfo : EIATTR_KPARAM_INFO
	.align		4
        /*001c*/ 	.byte	0x04, 0x17
        /*001e*/ 	.short	(.L_4150 - .L_4149)
.L_4149:
        /*0020*/ 	.word	0x00000000
        /*0024*/ 	.short	0x0001
        /*0026*/ 	.short	0x0008
        /*0028*/ 	.byte	0x00, 0xf0, 0xe1, 0x0b


	//----- nvinfo : EIATTR_KPARAM_INFO
	.align		4
.L_4150:
        /*002c*/ 	.byte	0x04, 0x17
        /*002e*/ 	.short	(.L_4152 - .L_4151)
.L_4151:
        /*0030*/ 	.word	0x00000000
        /*0034*/ 	.short	0x0000
        /*0036*/ 	.short	0x0000
        /*0038*/ 	.byte	0x00, 0xf0, 0x11, 0x00


	//----- nvinfo : EIATTR_MAXREG_COUNT
	.align		4
.L_4152:
        /*003c*/ 	.byte	0x03, 0x1b
        /*003e*/ 	.short	0x0080


	//----- nvinfo : EIATTR_MERCURY_ISA_VERSION
	.align		4
        /*0040*/ 	.byte	0x03, 0x5f
        /*0042*/ 	.short	0x0000


	//----- nvinfo : EIATTR_EXIT_INSTR_OFFSETS
	.align		4
        /*0044*/ 	.byte	0x04, 0x1c
        /*0046*/ 	.short	(.L_4154 - .L_4153)


	//   ....[0]....
.L_4153:
        /*0048*/ 	.word	0x00003320


	//   ....[1]....
        /*004c*/ 	.word	0x000043d0


	//----- nvinfo : EIATTR_MAX_THREADS
	.align		4
.L_4154:
        /*0050*/ 	.byte	0x04, 0x05
        /*0052*/ 	.short	(.L_4156 - .L_4155)
.L_4155:
        /*0054*/ 	.word	0x00000080
        /*0058*/ 	.word	0x00000001
        /*005c*/ 	.word	0x00000001


	//----- nvinfo : EIATTR_CRS_STACK_SIZE
	.align		4
.L_4156:
        /*0060*/ 	.byte	0x04, 0x1e
        /*0062*/ 	.short	(.L_4158 - .L_4157)
.L_4157:
        /*0064*/ 	.word	0x00000000
.L_4158:


//--------------------- .nv.info._ZN2at6native27unrolled_elementwise_kernelIZNS0_54_GLOBAL__N__d8c5977b_16_LinearAlgebra_cu_9e10b42f_321716addr_kernel_cudaERNS_14TensorIteratorERKN3c106ScalarES8_EUlbbbE_St5arrayIPcLm4EELi4E23TrivialOffsetCalculatorILi3EjESD_ILi1EjENS0_6memory15LoadWithoutCastENSG_16StoreWithoutCastEEEviT_T0_T2_T3_T4_T5_ --------------------------
	.section	.nv.info._ZN2at6native27unrolled_elementwise_kernelIZNS0_54_GLOBAL__N__d8c5977b_16_LinearAlgebra_cu_9e10b42f_321716addr_kernel_cudaERNS_14TensorIteratorERKN3c106ScalarES8_EUlbbbE_St5arrayIPcLm4EELi4E23TrivialOffsetCalculatorILi3EjESD_ILi1EjENS0_6memory15LoadWithoutCastENSG_16StoreWithoutCastEEEviT_T0_T2_T3_T4_T5_,"",@"SHT_CUDA_INFO"
	.sectionflags	@""
	.align	4


	//----- nvinfo : EIATTR_CUDA_API_VERSION
	.align		4
        /*0000*/ 	.byte	0x04, 0x37
        /*0002*/ 	.short	(.L_4160 - .L_4159)
.L_4159:
        /*0004*/ 	.word	0x00000082


	//----- nvinfo : EIATTR_SW2861232_WAR
	.align		4
.L_4160:
        /*0008*/ 	.byte	0x01, 0x35
	.zero		2


	//----- nvinfo : EIATTR_PARAM_CBANK
	.align		4
        /*000c*/ 	.byte	0x04, 0x0a
        /*000e*/ 	.short	(.L_4162 - .L_4161)
	.align		4
.L_4161:
        /*0010*/ 	.word	index@(.nv.constant0._ZN2at6native27unrolled_elementwise_kernelIZNS0_54_GLOBAL__N__d8c5977b_16_LinearAlgebra_cu_9e10b42f_321716addr_kernel_cudaERNS_14TensorIteratorERKN3c106ScalarES8_EUlbbbE_St5arrayIPcLm4EELi4E23TrivialOffsetCalculatorILi3EjESD_ILi1EjENS0_6memory15LoadWithoutCastENSG_16StoreWithoutCastEEEviT_T0_T2_T3_T4_T5_)
        /*0014*/ 	.short	0x0160
        /*0016*/ 	.short	0x003c


	//----- nvinfo : EIATTR_CBANK_PARAM_SIZE
	.align		4
.L_4162:
        /*0018*/ 	.byte	0x03, 0x19
        /*001a*/ 	.short	0x003c


	//----- nvinfo : EIATTR_KPARAM_INFO
	.align		4
        /*001c*/ 	.byte	0x04, 0x17
        /*001e*/ 	.short	(.L_4164 - .L_4163)
.L_4163:
        /*0020*/ 	.word	0x00000000
        /*0024*/ 	.short	0x0006
        /*0026*/ 	.short	0x003b
        /*0028*/ 	.byte	0x00, 0xf0, 0x05, 0x00


	//----- nvinfo : EIATTR_KPARAM_INFO
	.align		4
.L_4164:
        /*002c*/ 	.byte	0x04, 0x17
        /*002e*/ 	.short	(.L_4166 - .L_4165)
.L_4165:
        /*0030*/ 	.word	0x00000000
        /*0034*/ 	.short	0x0005
        /*0036*/ 	.short	0x003a
        /*0038*/ 	.byte	0x00, 0xf0, 0x05, 0x00


	//----- nvinfo : EIATTR_KPARAM_INFO
	.align		4
.L_4166:
        /*003c*/ 	.byte	0x04, 0x17
        /*003e*/ 	.short	(.L_4168 - .L_4167)
.L_4167:
        /*0040*/ 	.word	0x00000000
        /*0044*/ 	.short	0x0004
        /*0046*/ 	.short	0x0039
        /*0048*/ 	.byte	0x00, 0xf0, 0x05, 0x00


	//----- nvinfo : EIATTR_KPARAM_INFO
	.align		4
.L_4168:
        /*004c*/ 	.byte	0x04, 0x17
        /*004e*/ 	.short	(.L_4170 - .L_4169)
.L_4169:
        /*0050*/ 	.word	0x00000000
        /*0054*/ 	.short	0x0003
        /*0056*/ 	.short	0x0038
        /*0058*/ 	.byte	0x00, 0xf0, 0x05, 0x00


	//----- nvinfo : EIATTR_KPARAM_INFO
	.align		4
.L_4170:
        /*005c*/ 	.byte	0x04, 0x17
        /*005e*/ 	.short	(.L_4172 - .L_4171)
.L_4171:
        /*0060*/ 	.word	0x00000000
        /*0064*/ 	.short	0x0002
        /*0066*/ 	.short	0x0018
        /*0068*/ 	.byte	0x00, 0xf0, 0x81, 0x00


	//----- nvinfo : EIATTR_KPARAM_INFO
	.align		4
.L_4172:
        /*006c*/ 	.byte	0x04, 0x17
        /*006e*/ 	.short	(.L_4174 - .L_4173)
.L_4173:
        /*0070*/ 	.word	0x00000000
        /*0074*/ 	.short	0x0001
        /*0076*/ 	.short	0x0008
        /*0078*/ 	.byte	0x00, 0xf0, 0x41, 0x00


	//----- nvinfo : EIATTR_KPARAM_INFO
	.align		4
.L_4174:
        /*007c*/ 	.byte	0x04, 0x17
        /*007e*/ 	.short	(.L_4176 - .L_4175)
.L_4175:
        /*0080*/ 	.word	0x00000000
        /*0084*/ 	.short	0x0000
        /*0086*/ 	.short	0x0000
        /*0088*/ 	.byte	0x00, 0xf0, 0x11, 0x00


	//----- nvinfo : EIATTR_MAXREG_COUNT
	.align		4
.L_4176:
        /*008c*/ 	.byte	0x03, 0x1b
        /*008e*/ 	.short	0x00ff


	//----- nvinfo : EIATTR_MERCURY_ISA_VERSION
	.align		4
        /*0090*/ 	.byte	0x03, 0x5f
        /*0092*/ 	.short	0x0000


	//----- nvinfo : EIATTR_EXIT_INSTR_OFFSETS
	.align		4
        /*0094*/ 	.byte	0x04, 0x1c
        /*0096*/ 	.short	(.L_4178 - .L_4177)


	//   ....[0]....
.L_4177:
        /*0098*/ 	.word	0x00000670


	//   ....[1]....
        /*009c*/ 	.word	0x000006f0


	//----- nvinfo : EIATTR_MAX_THREADS
	.align		4
.L_4178:
        /*00a0*/ 	.byte	0x04, 0x05
        /*00a2*/ 	.short	(.L_4180 - .L_4179)
.L_4179:
        /*00a4*/ 	.word	0x00000080
        /*00a8*/ 	.word	0x00000001
        /*00ac*/ 	.word	0x00000001


	//----- nvinfo : EIATTR_CRS_STACK_SIZE
	.align		4
.L_4180:
        /*00b0*/ 	.byte	0x04, 0x1e
        /*00b2*/ 	.short	(.L_4182 - .L_4181)
.L_4181:
        /*00b4*/ 	.word	0x00000000
.L_4182:


//--------------------- .nv.info._ZN2at6native29vectorized_elementwise_kernelILi2EZNS0_54_GLOBAL__N__d8c5977b_16_LinearAlgebra_cu_9e10b42f_321716addr_kernel_cudaERNS_14TensorIteratorERKN3c106ScalarES8_EUlbbbE_St5arrayIPcLm4EEEEviT0_T1_ --------------------------
	.section	.nv.info._ZN2at6native29vectorized_elementwise_kernelILi2EZNS0_54_GLOBAL__N__d8c5977b_16_LinearAlgebra_cu_9e10b42f_321716addr_kernel_cudaERNS_14TensorIteratorERKN3c106ScalarES8_EUlbbbE_St5arrayIPcLm4EEEEviT0_T1_,"",@"SHT_CUDA_INFO"
	.sectionflags	@""
	.align	4


	//----- nvinfo : EIATTR_CUDA_API_VERSION
	.align		4
        /*0000*/ 	.byte	0x04, 0x37
        /*0002*/ 	.short	(.L_4184 - .L_4183)
.L_4183:
        /*0004*/ 	.word	0x00000082


	//----- nvinfo : EIATTR_SW2861232_WAR
	.align		4
.L_4184:
        /*0008*/ 	.byte	0x01, 0x35
	.zero		2


	//----- nvinfo : EIATTR_PARAM_CBANK
	.align		4
        /*000c*/ 	.byte	0x04, 0x0a
        /*000e*/ 	.short	(.L_4186 - .L_4185)
	.align		4
.L_4185:
        /*0010*/ 	.word	index@(.nv.constant0._ZN2at6native29vectorized_elementwise_kernelILi2EZNS0_54_GLOBAL__N__d8c5977b_16_LinearAlgebra_cu_9e10b42f_321716addr_kernel_cudaERNS_14TensorIteratorERKN3c106ScalarES8_EUlbbbE_St5arrayIPcLm4EEEEviT0_T1_)
        /*0014*/ 	.short	0x0160
        /*0016*/ 	.short	0x0038


	//----- nvinfo : EIATTR_CBANK_PARAM_SIZE
	.align		4
.L_4186:
        /*0018*/ 	.byte	0x03, 0x19
        /*001a*/ 	.short	0x0038


	//----- nvinfo : EIATTR_KPARAM_INFO
	.align		4
        /*001c*/ 	.byte	0x04, 0x17
        /*001e*/ 	.short	(.L_4188 - .L_4187)
.L_4187:
        /*0020*/ 	.word	0x00000000
        /*0024*/ 	.short	0x0002
        /*0026*/ 	.short	0x0018
        /*0028*/ 	.byte	0x00, 0xf0, 0x81, 0x00


	//----- nvinfo : EIATTR_KPARAM_INFO
	.align		4
.L_4188:
        /*002c*/ 	.byte	0x04, 0x17
        /*002e*/ 	.short	(.L_4190 - .L_4189)
.L_4189:
        /*0030*/ 	.word	0x00000000
        /*0034*/ 	.short	0x0001
        /*0036*/ 	.short	0x0008
        /*0038*/ 	.byte	0x00, 0xf0, 0x41, 0x00


	//----- nvinfo : EIATTR_KPARAM_INFO
	.align		4
.L_4190:
        /*003c*/ 	.byte	0x04, 0x17
        /*003e*/ 	.short	(.L_4192 - .L_4191)
.L_4191:
        /*0040*/ 	.word	0x00000000
        /*0044*/ 	.short	0x0000
        /*0046*/ 	.short	0x0000
        /*0048*/ 	.byte	0x00, 0xf0, 0x11, 0x00


	//----- nvinfo : EIATTR_MAXREG_COUNT
	.align		4
.L_4192:
        /*004c*/ 	.byte	0x03, 0x1b
        /*004e*/ 	.short	0x00ff


	//----- nvinfo : EIATTR_MERCURY_ISA_VERSION
	.align		4
        /*0050*/ 	.byte	0x03, 0x5f
        /*0052*/ 	.short	0x0000


	//----- nvinfo : EIATTR_EXIT_INSTR_OFFSETS
	.align		4
        /*0054*/ 	.byte	0x04, 0x1c
        /*0056*/ 	.short	(.L_4194 - .L_4193)


	//   ....[0]....
.L_4193:
        /*0058*/ 	.word	0x000004c0


	//   ....[1]....
        /*005c*/ 	.word	0x00001230


	//   ....[2]....
        /*0060*/ 	.word	0x00001290


	//----- nvinfo : EIATTR_MAX_THREADS
	.align		4
.L_4194:
        /*0064*/ 	.byte	0x04, 0x05
        /*0066*/ 	.short	(.L_4196 - .L_4195)
.L_4195:
        /*0068*/ 	.word	0x00000080
        /*006c*/ 	.word	0x00000001
        /*0070*/ 	.word	0x00000001


	//----- nvinfo : EIATTR_CRS_STACK_SIZE
	.align		4
.L_4196:
        /*0074*/ 	.byte	0x04, 0x1e
        /*0076*/ 	.short	(.L_4198 - .L_4197)
.L_4197:
        /*0078*/ 	.word	0x00000000
.L_4198:


//--------------------- .nv.info._ZN2at6native29vectorized_elementwise_kernelILi4EZNS0_54_GLOBAL__N__d8c5977b_16_LinearAlgebra_cu_9e10b42f_321716addr_kernel_cudaERNS_14TensorIteratorERKN3c106ScalarES8_EUlbbbE_St5arrayIPcLm4EEEEviT0_T1_ --------------------------
	.section	.nv.info._ZN2at6native29vectorized_elementwise_kernelILi4EZNS0_54_GLOBAL__N__d8c5977b_16_LinearAlgebra_cu_9e10b42f_321716addr_kernel_cudaERNS_14TensorIteratorERKN3c106ScalarES8_EUlbbbE_St5arrayIPcLm4EEEEviT0_T1_,"",@"SHT_CUDA_INFO"
	.sectionflags	@""
	.align	4


	//----- nvinfo : EIATTR_CUDA_API_VERSION
	.align		4
        /*0000*/ 	.byte	0x04, 0x37
        /*0002*/ 	.short	(.L_4200 - .L_4199)
.L_4199:
        /*0004*/ 	.word	0x00000082


	//----- nvinfo : EIATTR_SW2861232_WAR
	.align		4
.L_4200:
        /*0008*/ 	.byte	0x01, 0x35
	.zero		2


	//----- nvinfo : EIATTR_PARAM_CBANK
	.align		4
        /*000c*/ 	.byte	0x04, 0x0a
        /*000e*/ 	.short	(.L_4202 - .L_4201)
	.align		4
.L_4201:
        /*0010*/ 	.word	index@(.nv.constant0._ZN2at6native29vectorized_elementwise_kernelILi4EZNS0_54_GLOBAL__N__d8c5977b_16_LinearAlgebra_cu_9e10b42f_321716addr_kernel_cudaERNS_14TensorIteratorERKN3c106ScalarES8_EUlbbbE_St5arrayIPcLm4EEEEviT0_T1_)
        /*0014*/ 	.short	0x0160
        /*0016*/ 	.short	0x0038


	//----- nvinfo : EIATTR_CBANK_PARAM_SIZE
	.align		4
.L_4202:
        /*0018*/ 	.byte	0x03, 0x19
        /*001a*/ 	.short	0x0038


	//----- nvinfo : EIATTR_KPARAM_INFO
	.align		4
        /*001c*/ 	.byte	0x04, 0x17
        /*001e*/ 	.short	(.L_4204 - .L_4203)
.L_4203:
        /*0020*/ 	.word	0x00000000
        /*0024*/ 	.short	0x0002
        /*0026*/ 	.short	0x0018
        /*0028*/ 	.byte	0x00, 0xf0, 0x81, 0x00


	//----- nvinfo : EIATTR_KPARAM_INFO
	.align		4
.L_4204:
        /*002c*/ 	.byte	0x04, 0x17
        /*002e*/ 	.short	(.L_4206 - .L_4205)
.L_4205:
        /*0030*/ 	.word	0x00000000
        /*0034*/ 	.short	0x0001
        /*0036*/ 	.short	0x0008
        /*0038*/ 	.byte	0x00, 0xf0, 0x41, 0x00


	//----- nvinfo : EIATTR_KPARAM_INFO
	.align		4
.L_4206:
        /*003c*/ 	.byte	0x04, 0x17
        /*003e*/ 	.short	(.L_4208 - .L_4207)
.L_4207:
        /*0040*/ 	.word	0x00000000
        /*0044*/ 	.short	0x0000
        /*0046*/ 	.short	0x0000
        /*0048*/ 	.byte	0x00, 0xf0, 0x11, 0x00


	//----- nvinfo : EIATTR_MAXREG_COUNT
	.align		4
.L_4208:
        /*004c*/ 	.byte	0x03, 0x1b
        /*004e*/ 	.short	0x00ff


	//----- nvinfo : EIATTR_MERCURY_ISA_VERSION
	.align		4
        /*0050*/ 	.byte	0x03, 0x5f
        /*0052*/ 	.short	0x0000


	//----- nvinfo : EIATTR_EXIT_INSTR_OFFSETS
	.align		4
        /*0054*/ 	.byte	0x04, 0x1c
        /*0056*/ 	.short	(.L_4210 - .L_4209)


	//   ....[0]....
.L_4209:
        /*0058*/ 	.word	0x00000480


	//   ....[1]....
        /*005c*/ 	.word	0x000011f0


	//   ....[2]....
        /*0060*/ 	.word	0x00001250


	//----- nvinfo : EIATTR_MAX_THREADS
	.align		4
.L_4210:
        /*0064*/ 	.byte	0x04, 0x05
        /*0066*/ 	.short	(.L_4212 - .L_4211)
.L_4211:
        /*0068*/ 	.word	0x00000080
        /*006c*/ 	.word	0x00000001
        /*0070*/ 	.word	0x00000001


	//----- nvinfo : EIATTR_CRS_STACK_SIZE
	.align		4
.L_4212:
        /*0074*/ 	.byte	0x04, 0x1e
        /*0076*/ 	.short	(.L_4214 - .L_4213)
.L_4213:
        /*0078*/ 	.word	0x00000000
.L_4214:


//--------------------- .nv.info._ZN2at6native29vectorized_elementwise_kernelILi8EZNS0_54_GLOBAL__N__d8c5977b_16_LinearAlgebra_cu_9e10b42f_321716addr_kernel_cudaERNS_14TensorIteratorERKN3c106ScalarES8_EUlbbbE_St5arrayIPcLm4EEEEviT0_T1_ --------------------------
	.section	.nv.info._ZN2at6native29vectorized_elementwise_kernelILi8EZNS0_54_GLOBAL__N__d8c5977b_16_LinearAlgebra_cu_9e10b42f_321716addr_kernel_cudaERNS_14TensorIteratorERKN3c106ScalarES8_EUlbbbE_St5arrayIPcLm4EEEEviT0_T1_,"",@"SHT_CUDA_INFO"
	.sectionflags	@""
	.align	4


	//----- nvinfo : EIATTR_CUDA_API_VERSION
	.align		4
        /*0000*/ 	.byte	0x04, 0x37
        /*0002*/ 	.short	(.L_4216 - .L_4215)
.L_4215:
        /*0004*/ 	.word	0x00000082


	//----- nvinfo : EIATTR_SW2861232_WAR
	.align		4
.L_4216:
        /*0008*/ 	.byte	0x01, 0x35
	.zero		2


	//----- nvinfo : EIATTR_PARAM_CBANK
	.align		4
        /*000c*/ 	.byte	0x04, 0x0a
        /*000e*/ 	.short	(.L_4218 - .L_4217)
	.align		4
.L_4217:
        /*0010*/ 	.word	index@(.nv.constant0._ZN2at6native29vectorized_elementwise_kernelILi8EZNS0_54_GLOBAL__N__d8c5977b_16_LinearAlgebra_cu_9e10b42f_321716addr_kernel_cudaERNS_14TensorIteratorERKN3c106ScalarES8_EUlbbbE_St5arrayIPcLm4EEEEviT0_T1_)
        /*0014*/ 	.short	0x0160
        /*0016*/ 	.short	0x0038


	//----- nvinfo : EIATTR_CBANK_PARAM_SIZE
	.align		4
.L_4218:
        /*0018*/ 	.byte	0x03, 0x19
        /*001a*/ 	.short	0x0038


	//----- nvinfo : EIATTR_KPARAM_INFO
	.align		4
        /*001c*/ 	.byte	0x04, 0x17
        /*001e*/ 	.short	(.L_4220 - .L_4219)
.L_4219:
        /*0020*/ 	.word	0x00000000
        /*0024*/ 	.short	0x0002
        /*0026*/ 	.short	0x0018
        /*0028*/ 	.byte	0x00, 0xf0, 0x81, 0x00


	//----- nvinfo : EIATTR_KPARAM_INFO
	.align		4
.L_4220:
        /*002c*/ 	.byte	0x04, 0x17
        /*002e*/ 	.short	(.L_4222 - .L_4221)
.L_4221:
        /*0030*/ 	.word	0x00000000
        /*0034*/ 	.short	0x0001
        /*0036*/ 	.short	0x0008
        /*0038*/ 	.byte	0x00, 0xf0, 0x41, 0x00


	//----- nvinfo : EIATTR_KPARAM_INFO
	.align		4
.L_4222:
        /*003c*/ 	.byte	0x04, 0x17
        /*003e*/ 	.short	(.L_4224 - .L_4223)
.L_4223:
        /*0040*/ 	.word	0x00000000
        /*0044*/ 	.short	0x0000
        /*0046*/ 	.short	0x0000
        /*0048*/ 	.byte	0x00, 0xf0, 0x11, 0x00


	//----- nvinfo : EIATTR_MAXREG_COUNT
	.align		4
.L_4224:
        /*004c*/ 	.byte	0x03, 0x1b
        /*004e*/ 	.short	0x00ff


	//----- nvinfo : EIATTR_MERCURY_ISA_VERSION
	.align		4
        /*0050*/ 	.byte	0x03, 0x5f
        /*0052*/ 	.short	0x0000


	//----- nvinfo : EIATTR_EXIT_INSTR_OFFSETS
	.align		4
        /*0054*/ 	.byte	0x04, 0x1c
        /*0056*/ 	.short	(.L_4226 - .L_4225)


	//   ....[0]....
.L_4225:
        /*0058*/ 	.word	0x00000010


	//----- nvinfo : EIATTR_MAX_THREADS
	.align		4
.L_4226:
        /*005c*/ 	.byte	0x04, 0x05
        /*005e*/ 	.short	(.L_4228 - .L_4227)
.L_4227:
        /*0060*/ 	.word	0x00000080
        /*0064*/ 	.word	0x00000001
        /*0068*/ 	.word	0x00000001
.L_4228:


//--------------------- .nv.callgraph             --------------------------
	.section	.nv.callgraph,"",@"SHT_CUDA_CALLGRAPH"
	.align	4
	.sectionentsize	8
	.align		4
        /*0000*/ 	.word	0x00000000
	.align		4
        /*0004*/ 	.word	0xffffffff
	.align		4
        /*0008*/ 	.word	index@(_ZN2at6native18elementwise_kernelILi128ELi4EZNS0_15gpu_kernel_implIZZZNS0_54_GLOBAL__N__d8c5977b_16_LinearAlgebra_cu_9e10b42f_321716addr_kernel_cudaERNS_14TensorIteratorERKN3c106ScalarES9_ENKUlvE_clEvENKUlvE9_clEvEUlNS6_4HalfESC_SC_E0_EEvRNS_18TensorIteratorBaseERKT_EUliE_EEviT1_)
	.align		4
        /*000c*/ 	.word	index@(__assertfail)
	.align		4
        /*0010*/ 	.word	index@(_ZN2at6native27unrolled_elementwise_kernelIZZZNS0_54_GLOBAL__N__d8c5977b_16_LinearAlgebra_cu_9e10b42f_321716addr_kernel_cudaERNS_14TensorIteratorERKN3c106ScalarES8_ENKUlvE_clEvENKUlvE9_clEvEUlNS5_4HalfESB_SB_E0_St5arrayIPcLm4EELi4E23TrivialOffsetCalculatorILi3EjESG_ILi1EjENS0_6memory12LoadWithCastILi3EEENSJ_13StoreWithCastILi1EEEEEviT_T0_T2_T3_T4_T5_)
	.align		4
        /*0014*/ 	.word	index@(__assertfail)
	.align		4
        /*0018*/ 	.word	index@(_ZN2at6native18elementwise_kernelILi128ELi4EZNS0_15gpu_kernel_implIZZZNS0_54_GLOBAL__N__d8c5977b_16_LinearAlgebra_cu_9e10b42f_321716addr_kernel_cudaERNS_14TensorIteratorERKN3c106ScalarES9_ENKUlvE_clEvENKUlvE9_clEvEUlNS6_4HalfESC_SC_E_EEvRNS_18TensorIteratorBaseERKT_EUliE_EEviT1_)
	.align		4
        /*001c*/ 	.word	index@(__assertfail)
	.align		4
        /*0020*/ 	.word	index@(_ZN2at6native27unrolled_elementwise_kernelIZZZNS0_54_GLOBAL__N__d8c5977b_16_LinearAlgebra_cu_9e10b42f_321716addr_kernel_cudaERNS_14TensorIteratorERKN3c106ScalarES8_ENKUlvE_clEvENKUlvE9_clEvEUlNS5_4HalfESB_SB_E_St5arrayIPcLm4EELi4E23TrivialOffsetCalculatorILi3EjESG_ILi1EjENS0_6memory12LoadWithCastILi3EEENSJ_13StoreWithCastILi1EEEEEviT_T0_T2_T3_T4_T5_)
	.align		4
        /*0024*/ 	.word	index@(__assertfail)
	.align		4
        /*0028*/ 	.word	index@(_ZN2at6native18elementwise_kernelILi128ELi4EZNS0_15gpu_kernel_implIZZZNS0_54_GLOBAL__N__d8c5977b_16_LinearAlgebra_cu_9e10b42f_321716addr_kernel_cudaERNS_14TensorIteratorERKN3c106ScalarES9_ENKUlvE_clEvENKUlvE8_clEvEUlNS6_8BFloat16ESC_SC_E0_EEvRNS_18TensorIteratorBaseERKT_EUliE_EEviT1_)
	.align		4
        /*002c*/ 	.word	index@(__assertfail)
	.align		4
        /*0030*/ 	.word	index@(_ZN2at6native27unrolled_elementwise_kernelIZZZNS0_54_GLOBAL__N__d8c5977b_16_LinearAlgebra_cu_9e10b42f_321716addr_kernel_cudaERNS_14TensorIteratorERKN3c106ScalarES8_ENKUlvE_clEvENKUlvE8_clEvEUlNS5_8BFloat16ESB_SB_E0_St5arrayIPcLm4EELi4E23TrivialOffsetCalculatorILi3EjESG_ILi1EjENS0_6memory12LoadWithCastILi3EEENSJ_13StoreWithCastILi1EEEEEviT_T0_T2_T3_T4_T5_)
	.align		4
        /*0034*/ 	.word	index@(__assertfail)
	.align		4
        /*0038*/ 	.word	index@(_ZN2at6native18elementwise_kernelILi128ELi4EZNS0_15gpu_kernel_implIZZZNS0_54_GLOBAL__N__d8c5977b_16_LinearAlgebra_cu_9e10b42f_321716addr_kernel_cudaERNS_14TensorIteratorERKN3c106ScalarES9_ENKUlvE_clEvENKUlvE8_clEvEUlNS6_8BFloat16ESC_SC_E_EEvRNS_18TensorIteratorBaseERKT_EUliE_EEviT1_)
	.align		4
        /*003c*/ 	.word	index@(__assertfail)
	.align		4
        /*0040*/ 	.word	index@(_ZN2at6native27unrolled_elementwise_kernelIZZZNS0_54_GLOBAL__N__d8c5977b_16_LinearAlgebra_cu_9e10b42f_321716addr_kernel_cudaERNS_14TensorIteratorERKN3c106ScalarES8_ENKUlvE_clEvENKUlvE8_clEvEUlNS5_8BFloat16ESB_SB_E_St5arrayIPcLm4EELi4E23TrivialOffsetCalculatorILi3EjESG_ILi1EjENS0_6memory12LoadWithCastILi3EEENSJ_13StoreWithCastILi1EEEEEviT_T0_T2_T3_T4_T5_)
	.align		4
        /*0044*/ 	.word	index@(__assertfail)
	.align		4
        /*0048*/ 	.word	index@(_ZN2at6native18elementwise_kernelILi128ELi4EZNS0_15gpu_kernel_implIZZZNS0_54_GLOBAL__N__d8c5977b_16_LinearAlgebra_cu_9e10b42f_321716addr_kernel_cudaERNS_14TensorIteratorERKN3c106ScalarES9_ENKUlvE_clEvENKUlvE7_clEvEUlNS6_7complexIfEESD_SD_E0_EEvRNS_18TensorIteratorBaseERKT_EUliE_EEviT1_)
	.align		4
        /*004c*/ 	.word	index@(__assertfail)
	.align		4
        /*0050*/ 	.word	index@(_ZN2at6native27unrolled_elementwise_kernelIZZZNS0_54_GLOBAL__N__d8c5977b_16_LinearAlgebra_cu_9e10b42f_321716addr_kernel_cudaERNS_14TensorIteratorERKN3c106ScalarES8_ENKUlvE_clEvENKUlvE7_clEvEUlNS5_7complexIfEESC_SC_E0_St5arrayIPcLm4EELi4E23TrivialOffsetCalculatorILi3EjESH_ILi1EjENS0_6memory12LoadWithCastILi3EEENSK_13StoreWithCastILi1EEEEEviT_T0_T2_T3_T4_T5_)
	.align		4
        /*0054*/ 	.word	index@(__assertfail)
	.align		4
        /*0058*/ 	.word	index@(_ZN2at6native18elementwise_kernelILi128ELi4EZNS0_15gpu_kernel_implIZZZNS0_54_GLOBAL__N__d8c5977b_16_LinearAlgebra_cu_9e10b42f_321716addr_kernel_cudaERNS_14TensorIteratorERKN3c106ScalarES9_ENKUlvE_clEvENKUlvE7_clEvEUlNS6_7complexIfEESD_SD_E_EEvRNS_18TensorIteratorBaseERKT_EUliE_EEviT1_)
	.align		4
        /*005c*/ 	.word	index@(__assertfail)
	.align		4
        /*0060*/ 	.word	index@(_ZN2at6native27unrolled_elementwise_kernelIZZZNS0_54_GLOBAL__N__d8c5977b_16_LinearAlgebra_cu_9e10b42f_321716addr_kernel_cudaERNS_14TensorIteratorERKN3c106ScalarES8_ENKUlvE_clEvENKUlvE7_clEvEUlNS5_7complexIfEESC_SC_E_St5arrayIPcLm4EELi4E23TrivialOffsetCalculatorILi3EjESH_ILi1EjENS0_6memory12LoadWithCastILi3EEENSK_13StoreWithCastILi1EEEEEviT_T0_T2_T3_T4_T5_)
	.align		4
        /*0064*/ 	.word	index@(__assertfail)
	.align		4
        /*0068*/ 	.word	index@(_ZN2at6native18elementwise_kernelILi128ELi4EZNS0_15gpu_kernel_implIZZZNS0_54_GLOBAL__N__d8c5977b_16_LinearAlgebra_cu_9e10b42f_321716addr_kernel_cudaERNS_14TensorIteratorERKN3c106ScalarES9_ENKUlvE_clEvENKUlvE6_clEvEUlNS6_7complexIdEESD_SD_E0_EEvRNS_18TensorIteratorBaseERKT_EUliE_EEviT1_)
	.align		4
        /*006c*/ 	.word	index@(__assertfail)
	.align		4
        /*0070*/ 	.word	index@(_ZN2at6native27unrolled_elementwise_kernelIZZZNS0_54_GLOBAL__N__d8c5977b_16_LinearAlgebra_cu_9e10b42f_321716addr_kernel_cudaERNS_14TensorIteratorERKN3c106ScalarES8_ENKUlvE_clEvENKUlvE6_clEvEUlNS5_7complexIdEESC_SC_E0_St5arrayIPcLm4EELi4E23TrivialOffsetCalculatorILi3EjESH_ILi1EjENS0_6memory12LoadWithCastILi3EEENSK_13StoreWithCastILi1EEEEEviT_T0_T2_T3_T4_T5_)
	.align		4
        /*0074*/ 	.word	index@(__assertfail)
	.align		4
        /*0078*/ 	.word	index@(_ZN2at6native18elementwise_kernelILi128ELi4EZNS0_15gpu_kernel_implIZZZNS0_54_GLOBAL__N__d8c5977b_16_LinearAlgebra_cu_9e10b42f_321716addr_kernel_cudaERNS_14TensorIteratorERKN3c106ScalarES9_ENKUlvE_clEvENKUlvE6_clEvEUlNS6_7complexIdEESD_SD_E_EEvRNS_18TensorIteratorBaseERKT_EUliE_EEviT1_)
	.align		4
        /*007c*/ 	.word	index@(__assertfail)
	.align		4
        /*0080*/ 	.word	index@(_ZN2at6native27unrolled_elementwise_kernelIZZZNS0_54_GLOBAL__N__d8c5977b_16_LinearAlgebra_cu_9e10b42f_321716addr_kernel_cudaERNS_14TensorIteratorERKN3c106ScalarES8_ENKUlvE_clEvENKUlvE6_clEvEUlNS5_7complexIdEESC_SC_E_St5arrayIPcLm4EELi4E23TrivialOffsetCalculatorILi3EjESH_ILi1EjENS0_6memory12LoadWithCastILi3EEENSK_13StoreWithCastILi1EEEEEviT_T0_T2_T3_T4_T5_)
	.align		4
        /*0084*/ 	.word	index@(__assertfail)
	.align		4
        /*0088*/ 	.word	index@(_ZN2at6native18elementwise_kernelILi128ELi4EZNS0_15gpu_kernel_implIZZZNS0_54_GLOBAL__N__d8c5977b_16_LinearAlgebra_cu_9e10b42f_321716addr_kernel_cudaERNS_14TensorIteratorERKN3c106ScalarES9_ENKUlvE_clEvENKUlvE5_clEvEUlfffE0_EEvRNS_18TensorIteratorBaseERKT_EUliE_EEviT1_)
	.align		4
        /*008c*/ 	.word	index@(__assertfail)
	.align		4
        /*0090*/ 	.word	index@(_ZN2at6native27unrolled_elementwise_kernelIZZZNS0_54_GLOBAL__N__d8c5977b_16_LinearAlgebra_cu_9e10b42f_321716addr_kernel_cudaERNS_14TensorIteratorERKN3c106ScalarES8_ENKUlvE_clEvENKUlvE5_clEvEUlfffE0_St5arrayIPcLm4EELi4E23TrivialOffsetCalculatorILi3EjESF_ILi1EjENS0_6memory12LoadWithCastILi3EEENSI_13StoreWithCastILi1EEEEEviT_T0_T2_T3_T4_T5_)
	.align		4
        /*0094*/ 	.word	index@(__assertfail)
	.align		4
        /*0098*/ 	.word	index@(_ZN2at6native18elementwise_kernelILi128ELi4EZNS0_15gpu_kernel_implIZZZNS0_54_GLOBAL__N__d8c5977b_16_LinearAlgebra_cu_9e10b42f_321716addr_kernel_cudaERNS_14TensorIteratorERKN3c106ScalarES9_ENKUlvE_clEvENKUlvE5_clEvEUlfffE_EEvRNS_18TensorIteratorBaseERKT_EUliE_EEviT1_)
	.align		4
        /*009c*/ 	.word	index@(__assertfail)
	.align		4
        /*00a0*/ 	.word	index@(_ZN2at6native27unrolled_elementwise_kernelIZZZNS0_54_GLOBAL__N__d8c5977b_16_LinearAlgebra_cu_9e10b42f_321716addr_kernel_cudaERNS_14TensorIteratorERKN3c106ScalarES8_ENKUlvE_clEvENKUlvE5_clEvEUlfffE_St5arrayIPcLm4EELi4E23TrivialOffsetCalculatorILi3EjESF_ILi1EjENS0_6memory12LoadWithCastILi3EEENSI_13StoreWithCastILi1EEEEEviT_T0_T2_T3_T4_T5_)
	.align		4
        /*00a4*/ 	.word	index@(__assertfail)
	.align		4
        /*00a8*/ 	.word	index@(_ZN2at6native18elementwise_kernelILi128ELi4EZNS0_15gpu_kernel_implIZZZNS0_54_GLOBAL__N__d8c5977b_16_LinearAlgebra_cu_9e10b42f_321716addr_kernel_cudaERNS_14TensorIteratorERKN3c106ScalarES9_ENKUlvE_clEvENKUlvE4_clEvEUldddE0_EEvRNS_18TensorIteratorBaseERKT_EUliE_EEviT1_)
	.align		4
        /*00ac*/ 	.word	index@(__assertfail)
	.align		4
        /*00b0*/ 	.word	index@(_ZN2at6native27unrolled_elementwise_kernelIZZZNS0_54_GLOBAL__N__d8c5977b_16_LinearAlgebra_cu_9e10b42f_321716addr_kernel_cudaERNS_14TensorIteratorERKN3c106ScalarES8_ENKUlvE_clEvENKUlvE4_clEvEUldddE0_St5arrayIPcLm4EELi4E23TrivialOffsetCalculatorILi3EjESF_ILi1EjENS0_6memory12LoadWithCastILi3EEENSI_13StoreWithCastILi1EEEEEviT_T0_T2_T3_T4_T5_)
	.align		4
        /*00b4*/ 	.word	index@(__assertfail)
	.align		4
        /*00b8*/ 	.word	index@(_ZN2at6native18elementwise_kernelILi128ELi4EZNS0_15gpu_kernel_implIZZZNS0_54_GLOBAL__N__d8c5977b_16_LinearAlgebra_cu_9e10b42f_321716addr_kernel_cudaERNS_14TensorIteratorERKN3c106ScalarES9_ENKUlvE_clEvENKUlvE4_clEvEUldddE_EEvRNS_18TensorIteratorBaseERKT_EUliE_EEviT1_)
	.align		4
        /*00bc*/ 	.word	index@(__assertfail)
	.align		4
        /*00c0*/ 	.word	index@(_ZN2at6native27unrolled_elementwise_kernelIZZZNS0_54_GLOBAL__N__d8c5977b_16_LinearAlgebra_cu_9e10b42f_321716addr_kernel_cudaERNS_14TensorIteratorERKN3c106ScalarES8_ENKUlvE_clEvENKUlvE4_clEvEUldddE_St5arrayIPcLm4EELi4E23TrivialOffsetCalculatorILi3EjESF_ILi1EjENS0_6memory12LoadWithCastILi3EEENSI_13StoreWithCastILi1EEEEEviT_T0_T2_T3_T4_T5_)
	.align		4
        /*00c4*/ 	.word	index@(__assertfail)
	.align		4
        /*00c8*/ 	.word	index@(_ZN2at6native18elementwise_kernelILi128ELi4EZNS0_15gpu_kernel_implIZZZNS0_54_GLOBAL__N__d8c5977b_16_LinearAlgebra_cu_9e10b42f_321716addr_kernel_cudaERNS_14TensorIteratorERKN3c106ScalarES9_ENKUlvE_clEvENKUlvE3_clEvEUlsssE0_EEvRNS_18TensorIteratorBaseERKT_EUliE_EEviT1_)
	.align		4
        /*00cc*/ 	.word	index@(__assertfail)
	.align		4
        /*00d0*/ 	.word	index@(_ZN2at6native27unrolled_elementwise_kernelIZZZNS0_54_GLOBAL__N__d8c5977b_16_LinearAlgebra_cu_9e10b42f_321716addr_kernel_cudaERNS_14TensorIteratorERKN3c106ScalarES8_ENKUlvE_clEvENKUlvE3_clEvEUlsssE0_St5arrayIPcLm4EELi4E23TrivialOffsetCalculatorILi3EjESF_ILi1EjENS0_6memory12LoadWithCastILi3EEENSI_13StoreWithCastILi1EEEEEviT_T0_T2_T3_T4_T5_)
	.align		4
        /*00d4*/ 	.word	index@(__assertfail)
	.align		4
        /*00d8*/ 	.word	index@(_ZN2at6native18elementwise_kernelILi128ELi4EZNS0_15gpu_kernel_implIZZZNS0_54_GLOBAL__N__d8c5977b_16_LinearAlgebra_cu_9e10b42f_321716addr_kernel_cudaERNS_14TensorIteratorERKN3c106ScalarES9_ENKUlvE_clEvENKUlvE3_clEvEUlsssE_EEvRNS_18TensorIteratorBaseERKT_EUliE_EEviT1_)
	.align		4
        /*00dc*/ 	.word	index@(__assertfail)
	.align		4
        /*00e0*/ 	.word	index@(_ZN2at6native27unrolled_elementwise_kernelIZZZNS0_54_GLOBAL__N__d8c5977b_16_LinearAlgebra_cu_9e10b42f_321716addr_kernel_cudaERNS_14TensorIteratorERKN3c106ScalarES8_ENKUlvE_clEvENKUlvE3_clEvEUlsssE_St5arrayIPcLm4EELi4E23TrivialOffsetCalculatorILi3EjESF_ILi1EjENS0_6memory12LoadWithCastILi3EEENSI_13StoreWithCastILi1EEEEEviT_T0_T2_T3_T4_T5_)
	.align		4
        /*00e4*/ 	.word	index@(__assertfail)
	.align		4
        /*00e8*/ 	.word	index@(_ZN2at6native18elementwise_kernelILi128ELi4EZNS0_15gpu_kernel_implIZZZNS0_54_GLOBAL__N__d8c5977b_16_LinearAlgebra_cu_9e10b42f_321716addr_kernel_cudaERNS_14TensorIteratorERKN3c106ScalarES9_ENKUlvE_clEvENKUlvE2_clEvEUllllE0_EEvRNS_18TensorIteratorBaseERKT_EUliE_EEviT1_)
	.align		4
        /*00ec*/ 	.word	index@(__assertfail)
	.align		4
        /*00f0*/ 	.word	index@(_ZN2at6native27unrolled_elementwise_kernelIZZZNS0_54_GLOBAL__N__d8c5977b_16_LinearAlgebra_cu_9e10b42f_321716addr_kernel_cudaERNS_14TensorIteratorERKN3c106ScalarES8_ENKUlvE_clEvENKUlvE2_clEvEUllllE0_St5arrayIPcLm4EELi4E23TrivialOffsetCalculatorILi3EjESF_ILi1EjENS0_6memory12LoadWithCastILi3EEENSI_13StoreWithCastILi1EEEEEviT_T0_T2_T3_T4_T5_)
	.align		4
        /*00f4*/ 	.word	index@(__assertfail)
	.align		4
        /*00f8*/ 	.word	index@(_ZN2at6native18elementwise_kernelILi128ELi4EZNS0_15gpu_kernel_implIZZZNS0_54_GLOBAL__N__d8c5977b_16_LinearAlgebra_cu_9e10b42f_321716addr_kernel_cudaERNS_14TensorIteratorERKN3c106ScalarES9_ENKUlvE_clEvENKUlvE2_clEvEUllllE_EEvRNS_18TensorIteratorBaseERKT_EUliE_EEviT1_)
	.align		4
        /*00fc*/ 	.word	index@(__assertfail)
	.align		4
        /*0100*/ 	.word	index@(_ZN2at6native27unrolled_elementwise_kernelIZZZNS0_54_GLOBAL__N__d8c5977b_16_LinearAlgebra_cu_9e10b42f_321716addr_kernel_cudaERNS_14TensorIteratorERKN3c106ScalarES8_ENKUlvE_clEvENKUlvE2_clEvEUllllE_St5arrayIPcLm4EELi4E23TrivialOffsetCalculatorILi3EjESF_ILi1EjENS0_6memory12LoadWithCastILi3EEENSI_13StoreWithCastILi1EEEEEviT_T0_T2_T3_T4_T5_)
	.align		4
        /*0104*/ 	.word	index@(__assertfail)
	.align		4
        /*0108*/ 	.word	index@(_ZN2at6native18elementwise_kernelILi128ELi4EZNS0_15gpu_kernel_implIZZZNS0_54_GLOBAL__N__d8c5977b_16_LinearAlgebra_cu_9e10b42f_321716addr_kernel_cudaERNS_14TensorIteratorERKN3c106ScalarES9_ENKUlvE_clEvENKUlvE1_clEvEUliiiE0_EEvRNS_18TensorIteratorBaseERKT_EUliE_EEviT1_)
	.align		4
        /*010c*/ 	.word	index@(__assertfail)
	.align		4
        /*0110*/ 	.word	index@(_ZN2at6native27unrolled_elementwise_kernelIZZZNS0_54_GLOBAL__N__d8c5977b_16_LinearAlgebra_cu_9e10b42f_321716addr_kernel_cudaERNS_14TensorIteratorERKN3c106ScalarES8_ENKUlvE_clEvENKUlvE1_clEvEUliiiE0_St5arrayIPcLm4EELi4E23TrivialOffsetCalculatorILi3EjESF_ILi1EjENS0_6memory12LoadWithCastILi3EEENSI_13StoreWithCastILi1EEEEEviT_T0_T2_T3_T4_T5_)
	.align		4
        /*0114*/ 	.word	index@(__assertfail)
	.align		4
        /*0118*/ 	.word	index@(_ZN2at6native18elementwise_kernelILi128ELi4EZNS0_15gpu_kernel_implIZZZNS0_54_GLOBAL__N__d8c5977b_16_LinearAlgebra_cu_9e10b42f_321716addr_kernel_cudaERNS_14TensorIteratorERKN3c106ScalarES9_ENKUlvE_clEvENKUlvE1_clEvEUliiiE_EEvRNS_18TensorIteratorBaseERKT_EUliE_EEviT1_)
	.align		4
        /*011c*/ 	.word	index@(__assertfail)
	.align		4
        /*0120*/ 	.word	index@(_ZN2at6native27unrolled_elementwise_kernelIZZZNS0_54_GLOBAL__N__d8c5977b_16_LinearAlgebra_cu_9e10b42f_321716addr_kernel_cudaERNS_14TensorIteratorERKN3c106ScalarES8_ENKUlvE_clEvENKUlvE1_clEvEUliiiE_St5arrayIPcLm4EELi4E23TrivialOffsetCalculatorILi3EjESF_ILi1EjENS0_6memory12LoadWithCastILi3EEENSI_13StoreWithCastILi1EEEEEviT_T0_T2_T3_T4_T5_)
	.align		4
        /*0124*/ 	.word	index@(__assertfail)
	.align		4
        /*0128*/ 	.word	index@(_ZN2at6native18elementwise_kernelILi128ELi4EZNS0_15gpu_kernel_implIZZZNS0_54_GLOBAL__N__d8c5977b_16_LinearAlgebra_cu_9e10b42f_321716addr_kernel_cudaERNS_14TensorIteratorERKN3c106ScalarES9_ENKUlvE_clEvENKUlvE0_clEvEUlaaaE0_EEvRNS_18TensorIteratorBaseERKT_EUliE_EEviT1_)
	.align		4
        /*012c*/ 	.word	index@(__assertfail)
	.align		4
        /*0130*/ 	.word	index@(_ZN2at6native27unrolled_elementwise_kernelIZZZNS0_54_GLOBAL__N__d8c5977b_16_LinearAlgebra_cu_9e10b42f_321716addr_kernel_cudaERNS_14TensorIteratorERKN3c106ScalarES8_ENKUlvE_clEvENKUlvE0_clEvEUlaaaE0_St5arrayIPcLm4EELi4E23TrivialOffsetCalculatorILi3EjESF_ILi1EjENS0_6memory12LoadWithCastILi3EEENSI_13StoreWithCastILi1EEEEEviT_T0_T2_T3_T4_T5_)
	.align		4
        /*0134*/ 	.word	index@(__assertfail)
	.align		4
        /*0138*/ 	.word	index@(_ZN2at6native18elementwise_kernelILi128ELi4EZNS0_15gpu_kernel_implIZZZNS0_54_GLOBAL__N__d8c5977b_16_LinearAlgebra_cu_9e10b42f_321716addr_kernel_cudaERNS_14TensorIteratorERKN3c106ScalarES9_ENKUlvE_clEvENKUlvE0_clEvEUlaaaE_EEvRNS_18TensorIteratorBaseERKT_EUliE_EEviT1_)
	.align		4
        /*013c*/ 	.word	index@(__assertfail)
	.align		4
        /*0140*/ 	.word	index@(_ZN2at6native27unrolled_elementwise_kernelIZZZNS0_54_GLOBAL__N__d8c5977b_16_LinearAlgebra_cu_9e10b42f_321716addr_kernel_cudaERNS_14TensorIteratorERKN3c106ScalarES8_ENKUlvE_clEvENKUlvE0_clEvEUlaaaE_St5arrayIPcLm4EELi4E23TrivialOffsetCalculatorILi3EjESF_ILi1EjENS0_6memory12LoadWithCastILi3EEENSI_13StoreWithCastILi1EEEEEviT_T0_T2_T3_T4_T5_)
	.align		4
        /*0144*/ 	.word	index@(__assertfail)
	.align		4
        /*0148*/ 	.word	index@(_ZN2at6native18elementwise_kernelILi128ELi4EZNS0_15gpu_kernel_implIZZZNS0_54_GLOBAL__N__d8c5977b_16_LinearAlgebra_cu_9e10b42f_321716addr_kernel_cudaERNS_14TensorIteratorERKN3c106ScalarES9_ENKUlvE_clEvENKUlvE_clEvEUlhhhE0_EEvRNS_18TensorIteratorBaseERKT_EUliE_EEviT1_)
	.align		4
        /*014c*/ 	.word	index@(__assertfail)
	.align		4
        /*0150*/ 	.word	index@(_ZN2at6native27unrolled_elementwise_kernelIZZZNS0_54_GLOBAL__N__d8c5977b_16_LinearAlgebra_cu_9e10b42f_321716addr_kernel_cudaERNS_14TensorIteratorERKN3c106ScalarES8_ENKUlvE_clEvENKUlvE_clEvEUlhhhE0_St5arrayIPcLm4EELi4E23TrivialOffsetCalculatorILi3EjESF_ILi1EjENS0_6memory12LoadWithCastILi3EEENSI_13StoreWithCastILi1EEEEEviT_T0_T2_T3_T4_T5_)
	.align		4
        /*0154*/ 	.word	index@(__assertfail)
	.align		4
        /*0158*/ 	.word	index@(_ZN2at6native18elementwise_kernelILi128ELi4EZNS0_15gpu_kernel_implIZZZNS0_54_GLOBAL__N__d8c5977b_16_LinearAlgebra_cu_9e10b42f_321716addr_kernel_cudaERNS_14TensorIteratorERKN3c106ScalarES9_ENKUlvE_clEvENKUlvE_clEvEUlhhhE_EEvRNS_18TensorIteratorBaseERKT_EUliE_EEviT1_)
	.align		4
        /*015c*/ 	.word	index@(__assertfail)
	.align		4
        /*0160*/ 	.word	index@(_ZN2at6native27unrolled_elementwise_kernelIZZZNS0_54_GLOBAL__N__d8c5977b_16_LinearAlgebra_cu_9e10b42f_321716addr_kernel_cudaERNS_14TensorIteratorERKN3c106ScalarES8_ENKUlvE_clEvENKUlvE_clEvEUlhhhE_St5arrayIPcLm4EELi4E23TrivialOffsetCalculatorILi3EjESF_ILi1EjENS0_6memory12LoadWithCastILi3EEENSI_13StoreWithCastILi1EEEEEviT_T0_T2_T3_T4_T5_)
	.align		4
        /*0164*/ 	.word	index@(__assertfail)
	.align		4
        /*0168*/ 	.word	index@(_ZN2at6native18elementwise_kernelILi128ELi4EZNS0_15gpu_kernel_implIZNS0_54_GLOBAL__N__d8c5977b_16_LinearAlgebra_cu_9e10b42f_321716addr_kernel_cudaERNS_14TensorIteratorERKN3c106ScalarES9_EUlbbbE0_EEvRNS_18TensorIteratorBaseERKT_EUliE_EEviT1_)
	.align		4
        /*016c*/ 	.word	index@(__assertfail)
	.align		4
        /*0170*/ 	.word	index@(_ZN2at6native27unrolled_elementwise_kernelIZNS0_54_GLOBAL__N__d8c5977b_16_LinearAlgebra_cu_9e10b42f_321716addr_kernel_cudaERNS_14TensorIteratorERKN3c106ScalarES8_EUlbbbE0_St5arrayIPcLm4EELi4E23TrivialOffsetCalculatorILi3EjESD_ILi1EjENS0_6memory12LoadWithCastILi3EEENSG_13StoreWithCastILi1EEEEEviT_T0_T2_T3_T4_T5_)
	.align		4
        /*0174*/ 	.word	index@(__assertfail)
	.align		4
        /*0178*/ 	.word	index@(_ZN2at6native18elementwise_kernelILi128ELi4EZNS0_15gpu_kernel_implIZNS0_54_GLOBAL__N__d8c5977b_16_LinearAlgebra_cu_9e10b42f_321716addr_kernel_cudaERNS_14TensorIteratorERKN3c106ScalarES9_EUlbbbE_EEvRNS_18TensorIteratorBaseERKT_EUliE_EEviT1_)
	.align		4
        /*017c*/ 	.word	index@(__assertfail)
	.align		4
        /*0180*/ 	.word	index@(_ZN2at6native27unrolled_elementwise_kernelIZNS0_54_GLOBAL__N__d8c5977b_16_LinearAlgebra_cu_9e10b42f_321716addr_kernel_cudaERNS_14TensorIteratorERKN3c106ScalarES8_EUlbbbE_St5arrayIPcLm4EELi4E23TrivialOffsetCalculatorILi3EjESD_ILi1EjENS0_6memory12LoadWithCastILi3EEENSG_13StoreWithCastILi1EEEEEviT_T0_T2_T3_T4_T5_)
	.align		4
        /*0184*/ 	.word	index@(__assertfail)
	.align		4
        /*0188*/ 	.word	0x00000000
	.align		4
        /*018c*/ 	.word	0xfffffffe
	.align		4
        /*0190*/ 	.word	0x00000000
	.align		4
        /*0194*/ 	.word	0xfffffffd
	.align		4
        /*0198*/ 	.word	0x00000000
	.align		4
        /*019c*/ 	.word	0xfffffffc


//--------------------- .nv.rel.action            --------------------------
	.section	.nv.rel.action,"",@"SHT_CUDA_RELOCINFO"
	.align	8
	.sectionentsize	8
        /*0000*/ 	.byte	0x73, 0x00, 0x00, 0x00, 0x00, 0x00, 0x00, 0x00, 0x00, 0x00, 0x00, 0x11, 0x25, 0x00, 0x05, 0x36


//--------------------- .nv.constant4             --------------------------
	.section	.nv.constant4,"a",@progbits
	.align	8
	.align		8
.nv.constant4:
        /*0000*/ 	.dword	__unnamed_1
	.align		8
        /*0008*/ 	.dword	__unnamed_2
	.align		8
        /*0010*/ 	.dword	__unnamed_3
	.align		8
        /*0018*/ 	.dword	__unnamed_4
	.align		8
        /*0020*/ 	.dword	__unnamed_5
	.align		8
        /*0028*/ 	.dword	__unnamed_6
	.align		8
        /*0030*/ 	.dword	__unnamed_7
	.align		8
        /*0038*/ 	.dword	__unnamed_8
	.align		8
        /*0040*/ 	.dword	__unnamed_9
	.align		8
        /*0048*/ 	.dword	__unnamed_10
	.align		8
        /*0050*/ 	.dword	__unnamed_11
	.align		8
        /*0058*/ 	.dword	__unnamed_12
	.align		8
        /*0060*/ 	.dword	__unnamed_13
	.align		8
        /*0068*/ 	.dword	__unnamed_14
	.align		8
        /*0070*/ 	.dword	__unnamed_15
	.align		8
        /*0078*/ 	.dword	__unnamed_16
	.align		8
        /*0080*/ 	.dword	__unnamed_17
	.align		8
        /*0088*/ 	.dword	__unnamed_18
	.align		8
        /*0090*/ 	.dword	__unnamed_19
	.align		8
        /*0098*/ 	.dword	__unnamed_20
	.align		8
        /*00a0*/ 	.dword	__unnamed_21
	.align		8
        /*00a8*/ 	.dword	__unnamed_22
	.align		8
        /*00b0*/ 	.dword	__unnamed_23
	.align		8
        /*00b8*/ 	.dword	__unnamed_24
	.align		8
        /*00c0*/ 	.dword	_ZN52_INTERNAL_d8c5977b_16_LinearAlgebra_cu_9e10b42f_32174cuda3std3__45__cpo5beginE
	.align		8
        /*00c8*/ 	.dword	_ZN52_INTERNAL_d8c5977b_16_LinearAlgebra_cu_9e10b42f_32174cuda3std3__45__cpo3endE
	.align		8
        /*00d0*/ 	.dword	_ZN52_INTERNAL_d8c5977b_16_LinearAlgebra_cu_9e10b42f_32174cuda3std3__45__cpo6cbeginE
	.align		8
        /*00d8*/ 	.dword	_ZN52_INTERNAL_d8c5977b_16_LinearAlgebra_cu_9e10b42f_32174cuda3std3__45__cpo4cendE
	.align		8
        /*00e0*/ 	.dword	_ZN52_INTERNAL_d8c5977b_16_LinearAlgebra_cu_9e10b42f_32174cuda3std3__45__cpo6rbeginE
	.align		8
        /*00e8*/ 	.dword	_ZN52_INTERNAL_d8c5977b_16_LinearAlgebra_cu_9e10b42f_32174cuda3std3__45__cpo4rendE
	.align		8
        /*00f0*/ 	.dword	_ZN52_INTERNAL_d8c5977b_16_LinearAlgebra_cu_9e10b42f_32174cuda3std3__45__cpo7crbeginE
	.align		8
        /*00f8*/ 	.dword	_ZN52_INTERNAL_d8c5977b_16_LinearAlgebra_cu_9e10b42f_32174cuda3std3__45__cpo5crendE
	.align		8
        /*0100*/ 	.dword	_ZN52_INTERNAL_d8c5977b_16_LinearAlgebra_cu_9e10b42f_32174cuda3std3__454_GLOBAL__N__d8c5977b_16_LinearAlgebra_cu_9e10b42f_32176ignoreE
	.align		8
        /*0108*/ 	.dword	_ZN52_INTERNAL_d8c5977b_16_LinearAlgebra_cu_9e10b42f_32174cuda3std3__419piecewise_constructE
	.align		8
        /*0110*/ 	.dword	_ZN52_INTERNAL_d8c5977b_16_LinearAlgebra_cu_9e10b42f_32174cuda3std3__48in_placeE
	.align		8
        /*0118*/ 	.dword	_ZN52_INTERNAL_d8c5977b_16_LinearAlgebra_cu_9e10b42f_32174cuda3std3__420unreachable_sentinelE
	.align		8
        /*0120*/ 	.dword	_ZN52_INTERNAL_d8c5977b_16_LinearAlgebra_cu_9e10b42f_32174cuda3std3__47nulloptE
	.align		8
        /*0128*/ 	.dword	_ZN52_INTERNAL_d8c5977b_16_LinearAlgebra_cu_9e10b42f_32174cuda3std3__48unexpectE
	.align		8
        /*0130*/ 	.dword	_ZN52_INTERNAL_d8c5977b_16_LinearAlgebra_cu_9e10b42f_32174cuda3std6ranges3__45__cpo4swapE
	.align		8
        /*0138*/ 	.dword	_ZN52_INTERNAL_d8c5977b_16_LinearAlgebra_cu_9e10b42f_32174cuda3std6ranges3__45__cpo9iter_moveE
	.align		8
        /*0140*/ 	.dword	_ZN52_INTERNAL_d8c5977b_16_LinearAlgebra_cu_9e10b42f_32174cuda3std6ranges3__45__cpo5beginE
	.align		8
        /*0148*/ 	.dword	_ZN52_INTERNAL_d8c5977b_16_LinearAlgebra_cu_9e10b42f_32174cuda3std6ranges3__45__cpo3endE
	.align		8
        /*0150*/ 	.dword	_ZN52_INTERNAL_d8c5977b_16_LinearAlgebra_cu_9e10b42f_32174cuda3std6ranges3__45__cpo6cbeginE
	.align		8
        /*0158*/ 	.dword	_ZN52_INTERNAL_d8c5977b_16_LinearAlgebra_cu_9e10b42f_32174cuda3std6ranges3__45__cpo4cendE
	.align		8
        /*0160*/ 	.dword	_ZN52_INTERNAL_d8c5977b_16_LinearAlgebra_cu_9e10b42f_32174cuda3std6ranges3__45__cpo7advanceE
	.align		8
        /*0168*/ 	.dword	_ZN52_INTERNAL_d8c5977b_16_LinearAlgebra_cu_9e10b42f_32174cuda3std6ranges3__45__cpo9iter_swapE
	.align		8
        /*0170*/ 	.dword	_ZN52_INTERNAL_d8c5977b_16_LinearAlgebra_cu_9e10b42f_32174cuda3std6ranges3__45__cpo4nextE
	.align		8
        /*0178*/ 	.dword	_ZN52_INTERNAL_d8c5977b_16_LinearAlgebra_cu_9e10b42f_32174cuda3std6ranges3__45__cpo4prevE
	.align		8
        /*0180*/ 	.dword	_ZN52_INTERNAL_d8c5977b_16_LinearAlgebra_cu_9e10b42f_32174cuda3std6ranges3__45__cpo4dataE
	.align		8
        /*0188*/ 	.dword	_ZN52_INTERNAL_d8c5977b_16_LinearAlgebra_cu_9e10b42f_32174cuda3std6ranges3__45__cpo5cdataE
	.align		8
        /*0190*/ 	.dword	_ZN52_INTERNAL_d8c5977b_16_LinearAlgebra_cu_9e10b42f_32174cuda3std6ranges3__45__cpo4sizeE
	.align		8
        /*0198*/ 	.dword	_ZN52_INTERNAL_d8c5977b_16_LinearAlgebra_cu_9e10b42f_32174cuda3std6ranges3__45__cpo5ssizeE
	.align		8
        /*01a0*/ 	.dword	_ZN52_INTERNAL_d8c5977b_16_LinearAlgebra_cu_9e10b42f_32174cuda3std6ranges3__45__cpo8distanceE
	.align		8
        /*01a8*/ 	.dword	_ZN52_INTERNAL_d8c5977b_16_LinearAlgebra_cu_9e10b42f_32176thrust23THRUST_300001_SM_800_NS8cuda_cub3parE
	.align		8
        /*01b0*/ 	.dword	_ZN52_INTERNAL_d8c5977b_16_LinearAlgebra_cu_9e10b42f_32176thrust23THRUST_300001_SM_800_NS8cuda_cub10par_nosyncE
	.align		8
        /*01b8*/ 	.dword	_ZN52_INTERNAL_d8c5977b_16_LinearAlgebra_cu_9e10b42f_32176thrust23THRUST_300001_SM_800_NS6system6detail10sequential3seqE
	.align		8
        /*01c0*/ 	.dword	_ZN52_INTERNAL_d8c5977b_16_LinearAlgebra_cu_9e10b42f_32176thrust23THRUST_300001_SM_800_NS12placeholders2_1E
	.align		8
        /*01c8*/ 	.dword	_ZN52_INTERNAL_d8c5977b_16_LinearAlgebra_cu_9e10b42f_32176thrust23THRUST_300001_SM_800_NS12placeholders2_2E
	.align		8
        /*01d0*/ 	.dword	_ZN52_INTERNAL_d8c5977b_16_LinearAlgebra_cu_9e10b42f_32176thrust23THRUST_300001_SM_800_NS12placeholders2_3E
	.align		8
        /*01d8*/ 	.dword	_ZN52_INTERNAL_d8c5977b_16_LinearAlgebra_cu_9e10b42f_32176thrust23THRUST_300001_SM_800_NS12placeholders2_4E
	.align		8
        /*01e0*/ 	.dword	_ZN52_INTERNAL_d8c5977b_16_LinearAlgebra_cu_9e10b42f_32176thrust23THRUST_300001_SM_800_NS12placeholders2_5E
	.align		8
        /*01e8*/ 	.dword	_ZN52_INTERNAL_d8c5977b_16_LinearAlgebra_cu_9e10b42f_32176thrust23THRUST_300001_SM_800_NS12placeholders2_6E
	.align		8
        /*01f0*/ 	.dword	_ZN52_INTERNAL_d8c5977b_16_LinearAlgebra_cu_9e10b42f_32176thrust23THRUST_300001_SM_800_NS12placeholders2_7E
	.align		8
        /*01f8*/ 	.dword	_ZN52_INTERNAL_d8c5977b_16_LinearAlgebra_cu_9e10b42f_32176thrust23THRUST_300001_SM_800_NS12placeholders2_8E
	.align		8
        /*0200*/ 	.dword	_ZN52_INTERNAL_d8c5977b_16_LinearAlgebra_cu_9e10b42f_32176thrust23THRUST_300001_SM_800_NS12placeholders2_9E
	.align		8
        /*0208*/ 	.dword	_ZN52_INTERNAL_d8c5977b_16_LinearAlgebra_cu_9e10b42f_32176thrust23THRUST_300001_SM_800_NS12placeholders3_10E
	.align		8
        /*0210*/ 	.dword	_ZN52_INTERNAL_d8c5977b_16_LinearAlgebra_cu_9e10b42f_32176thrust23THRUST_300001_SM_800_NS3seqE
	.align		8
        /*0218*/ 	.dword	$str$5
	.align		8
        /*0220*/ 	.dword	$str$6
	.align		8
        /*0228*/ 	.dword	__assertfail


//--------------------- .nv.constant0._ZN3cub17CUB_300001_SM_8006detail11EmptyKernelIvEEvv --------------------------
	.section	.nv.constant0._ZN3cub17CUB_300001_SM_8006detail11EmptyKernelIvEEvv,"a",@progbits
	.sectionflags	@""
	.align	4
.nv.constant0._ZN3cub17CUB_300001_SM_8006detail11EmptyKernelIvEEvv:
	.zero		352


//--------------------- .nv.constant0._ZN2at6native54_GLOBAL__N__d8c5977b_16_LinearAlgebra_cu_9e10b42f_321719_elementwise_kernelILi128ELi8EZNS1_25unpack_pivots_cuda_kernelERNS_14TensorIteratorEllEUliE_EEviT1_ --------------------------
	.section	.nv.constant0._ZN2at6native54_GLOBAL__N__d8c5977b_16_LinearAlgebra_cu_9e10b42f_321719_elementwise_kernelILi128ELi8EZNS1_25unpack_pivots_cuda_kernelERNS_14TensorIteratorEllEUliE_EEviT1_,"a",@progbits
	.sectionflags	@""
	.align	4
.nv.constant0._ZN2at6native54_GLOBAL__N__d8c5977b_16_LinearAlgebra_cu_9e10b42f_321719_elementwise_kernelILi128ELi8EZNS1_25unpack_pivots_cuda_kernelERNS_14TensorIteratorEllEUliE_EEviT1_:
	.zero		888


//--------------------- .nv.constant2._ZN2at6native18elementwise_kernelILi128ELi4EZNS0_15gpu_kernel_implIZZZNS0_54_GLOBAL__N__d8c5977b_16_LinearAlgebra_cu_9e10b42f_321716addr_kernel_cudaERNS_14TensorIteratorERKN3c106ScalarES9_ENKUlvE_clEvENKUlvE9_clEvEUlNS6_4HalfESC_SC_E0_EEvRNS_18TensorIteratorBaseERKT_EUliE_EEviT1_ --------------------------
	.section	.nv.constant2._ZN2at6native18elementwise_kernelILi128ELi4EZNS0_15gpu_kernel_implIZZZNS0_54_GLOBAL__N__d8c5977b_16_LinearAlgebra_cu_9e10b42f_321716addr_kernel_cudaERNS_14TensorIteratorERKN3c106ScalarES9_ENKUlvE_clEvENKUlvE9_clEvEUlNS6_4HalfESC_SC_E0_EEvRNS_18TensorIteratorBaseERKT_EUliE_EEviT1_,"a",@progbits
	.sectionflags	@""
	.align	4
.nv.constant2._ZN2at6native18elementwise_kernelILi128ELi4EZNS0_15gpu_kernel_implIZZZNS0_54_GLOBAL__N__d8c5977b_16_LinearAlgebra_cu_9e10b42f_321716addr_kernel_cudaERNS_14TensorIteratorERKN3c106ScalarES9_ENKUlvE_clEvENKUlvE9_clEvEUlNS6_4HalfESC_SC_E0_EEvRNS_18TensorIteratorBaseERKT_EUliE_EEviT1_:
        /*0000*/ 	.byte	0x00, 0x00, 0x00, 0xf0, 0xff, 0xff, 0x0f, 0x38


//--------------------- .nv.constant0._ZN2at6native18elementwise_kernelILi128ELi4EZNS0_15gpu_kernel_implIZZZNS0_54_GLOBAL__N__d8c5977b_16_LinearAlgebra_cu_9e10b42f_321716addr_kernel_cudaERNS_14TensorIteratorERKN3c106ScalarES9_ENKUlvE_clEvENKUlvE9_clEvEUlNS6_4HalfESC_SC_E0_EEvRNS_18TensorIteratorBaseERKT_EUliE_EEviT1_ --------------------------
	.section	.nv.constant0._ZN2at6native18elementwise_kernelILi128ELi4EZNS0_15gpu_kernel_implIZZZNS0_54_GLOBAL__N__d8c5977b_16_LinearAlgebra_cu_9e10b42f_321716addr_kernel_cudaERNS_14TensorIteratorERKN3c106ScalarES9_ENKUlvE_clEvENKUlvE9_clEvEUlNS6_4HalfESC_SC_E0_EEvRNS_18TensorIteratorBaseERKT_EUliE_EEviT1_,"a",@progbits
	.sectionflags	@""
	.align	4
.nv.constant0._ZN2at6native18elementwise_kernelILi128ELi4EZNS0_15gpu_kernel_implIZZZNS0_54_GLOBAL__N__d8c5977b_16_LinearAlgebra_cu_9e10b42f_321716addr_kernel_cudaERNS_14TensorIteratorERKN3c106ScalarES9_ENKUlvE_clEvENKUlvE9_clEvEUlNS6_4HalfESC_SC_E0_EEvRNS_18TensorIteratorBaseERKT_EUliE_EEviT1_:
	.zero		1128


//--------------------- .nv.constant2._ZN2at6native27unrolled_elementwise_kernelIZZZNS0_54_GLOBAL__N__d8c5977b_16_LinearAlgebra_cu_9e10b42f_321716addr_kernel_cudaERNS_14TensorIteratorERKN3c106ScalarES8_ENKUlvE_clEvENKUlvE9_clEvEUlNS5_4HalfESB_SB_E0_St5arrayIPcLm4EELi4E23TrivialOffsetCalculatorILi3EjESG_ILi1EjENS0_6memory12LoadWithCastILi3EEENSJ_13StoreWithCastILi1EEEEEviT_T0_T2_T3_T4_T5_ --------------------------
	.section	.nv.constant2._ZN2at6native27unrolled_elementwise_kernelIZZZNS0_54_GLOBAL__N__d8c5977b_16_LinearAlgebra_cu_9e10b42f_321716addr_kernel_cudaERNS_14TensorIteratorERKN3c106ScalarES8_ENKUlvE_clEvENKUlvE9_clEvEUlNS5_4HalfESB_SB_E0_St5arrayIPcLm4EELi4E23TrivialOffsetCalculatorILi3EjESG_ILi1EjENS0_6memory12LoadWithCastILi3EEENSJ_13StoreWithCastILi1EEEEEviT_T0_T2_T3_T4_T5_,"a",@progbits
	.sectionflags	@""
	.align	4
.nv.constant2._ZN2at6native27unrolled_elementwise_kernelIZZZNS0_54_GLOBAL__N__d8c5977b_16_LinearAlgebra_cu_9e10b42f_321716addr_kernel_cudaERNS_14TensorIteratorERKN3c106ScalarES8_ENKUlvE_clEvENKUlvE9_clEvEUlNS5_4HalfESB_SB_E0_St5arrayIPcLm4EELi4E23TrivialOffsetCalculatorILi3EjESG_ILi1EjENS0_6memory12LoadWithCastILi3EEENSJ_13StoreWithCastILi1EEEEEviT_T0_T2_T3_T4_T5_:
        /*0000*/ 	.byte	0x00, 0x00, 0x00, 0xf0, 0xff, 0xff, 0x0f, 0x38


//--------------------- .nv.constant0._ZN2at6native27unrolled_elementwise_kernelIZZZNS0_54_GLOBAL__N__d8c5977b_16_LinearAlgebra_cu_9e10b42f_321716addr_kernel_cudaERNS_14TensorIteratorERKN3c106ScalarES8_ENKUlvE_clEvENKUlvE9_clEvEUlNS5_4HalfESB_SB_E0_St5arrayIPcLm4EELi4E23TrivialOffsetCalculatorILi3EjESG_ILi1EjENS0_6memory12LoadWithCastILi3EEENSJ_13StoreWithCastILi1EEEEEviT_T0_T2_T3_T4_T5_ --------------------------
	.section	.nv.constant0._ZN2at6native27unrolled_elementwise_kernelIZZZNS0_54_GLOBAL__N__d8c5977b_16_LinearAlgebra_cu_9e10b42f_321716addr_kernel_cudaERNS_14TensorIteratorERKN3c106ScalarES8_ENKUlvE_clEvENKUlvE9_clEvEUlNS5_4HalfESB_SB_E0_St5arrayIPcLm4EELi4E23TrivialOffsetCalculatorILi3EjESG_ILi1EjENS0_6memory12LoadWithCastILi3EEENSJ_13StoreWithCastILi1EEEEEviT_T0_T2_T3_T4_T5_,"a",@progbits
	.sectionflags	@""
	.align	4
.nv.constant0._ZN2at6native27unrolled_elementwise_kernelIZZZNS0_54_GLOBAL__N__d8c5977b_16_LinearAlgebra_cu_9e10b42f_321716addr_kernel_cudaERNS_14TensorIteratorERKN3c106ScalarES8_ENKUlvE_clEvENKUlvE9_clEvEUlNS5_4HalfESB_SB_E0_St5arrayIPcLm4EELi4E23TrivialOffsetCalculatorILi3EjESG_ILi1EjENS0_6memory12LoadWithCastILi3EEENSJ_13StoreWithCastILi1EEEEEviT_T0_T2_T3_T4_T5_:
	.zero		436


//--------------------- .nv.constant0._ZN2at6native18elementwise_kernelILi128ELi4EZNS0_22gpu_kernel_impl_nocastIZZZNS0_54_GLOBAL__N__d8c5977b_16_LinearAlgebra_cu_9e10b42f_321716addr_kernel_cudaERNS_14TensorIteratorERKN3c106ScalarES9_ENKUlvE_clEvENKUlvE9_clEvEUlNS6_4HalfESC_SC_E0_EEvRNS_18TensorIteratorBaseERKT_EUliE_EEviT1_ --------------------------
	.section	.nv.constant0._ZN2at6native18elementwise_kernelILi128ELi4EZNS0_22gpu_kernel_impl_nocastIZZZNS0_54_GLOBAL__N__d8c5977b_16_LinearAlgebra_cu_9e10b42f_321716addr_kernel_cudaERNS_14TensorIteratorERKN3c106ScalarES9_ENKUlvE_clEvENKUlvE9_clEvEUlNS6_4HalfESC_SC_E0_EEvRNS_18TensorIteratorBaseERKT_EUliE_EEviT1_,"a",@progbits
	.sectionflags	@""
	.align	4
.nv.constant0._ZN2at6native18elementwise_kernelILi128ELi4EZNS0_22gpu_kernel_impl_nocastIZZZNS0_54_GLOBAL__N__d8c5977b_16_LinearAlgebra_cu_9e10b42f_321716addr_kernel_cudaERNS_14TensorIteratorERKN3c106ScalarES9_ENKUlvE_clEvENKUlvE9_clEvEUlNS6_4HalfESC_SC_E0_EEvRNS_18TensorIteratorBaseERKT_EUliE_EEviT1_:
	.zero		1120


//--------------------- .nv.constant0._ZN2at6native27unrolled_elementwise_kernelIZZZNS0_54_GLOBAL__N__d8c5977b_16_LinearAlgebra_cu_9e10b42f_321716addr_kernel_cudaERNS_14TensorIteratorERKN3c106ScalarES8_ENKUlvE_clEvENKUlvE9_clEvEUlNS5_4HalfESB_SB_E0_St5arrayIPcLm4EELi4E23TrivialOffsetCalculatorILi3EjESG_ILi1EjENS0_6memory15LoadWithoutCastENSJ_16StoreWithoutCastEEEviT_T0_T2_T3_T4_T5_ --------------------------
	.section	.nv.constant0._ZN2at6native27unrolled_elementwise_kernelIZZZNS0_54_GLOBAL__N__d8c5977b_16_LinearAlgebra_cu_9e10b42f_321716addr_kernel_cudaERNS_14TensorIteratorERKN3c106ScalarES8_ENKUlvE_clEvENKUlvE9_clEvEUlNS5_4HalfESB_SB_E0_St5arrayIPcLm4EELi4E23TrivialOffsetCalculatorILi3EjESG_ILi1EjENS0_6memory15LoadWithoutCastENSJ_16StoreWithoutCastEEEviT_T0_T2_T3_T4_T5_,"a",@progbits
	.sectionflags	@""
	.align	4
.nv.constant0._ZN2at6native27unrolled_elementwise_kernelIZZZNS0_54_GLOBAL__N__d8c5977b_16_LinearAlgebra_cu_9e10b42f_321716addr_kernel_cudaERNS_14TensorIteratorERKN3c106ScalarES8_ENKUlvE_clEvENKUlvE9_clEvEUlNS5_4HalfESB_SB_E0_St5arrayIPcLm4EELi4E23TrivialOffsetCalculatorILi3EjESG_ILi1EjENS0_6memory15LoadWithoutCastENSJ_16StoreWithoutCastEEEviT_T0_T2_T3_T4_T5_:
	.zero		412


//--------------------- .nv.constant0._ZN2at6native29vectorized_elementwise_kernelILi2EZZZNS0_54_GLOBAL__N__d8c5977b_16_LinearAlgebra_cu_9e10b42f_321716addr_kernel_cudaERNS_14TensorIteratorERKN3c106ScalarES8_ENKUlvE_clEvENKUlvE9_clEvEUlNS5_4HalfESB_SB_E0_St5arrayIPcLm4EEEEviT0_T1_ --------------------------
	.section	.nv.constant0._ZN2at6native29vectorized_elementwise_kernelILi2EZZZNS0_54_GLOBAL__N__d8c5977b_16_LinearAlgebra_cu_9e10b42f_321716addr_kernel_cudaERNS_14TensorIteratorERKN3c106ScalarES8_ENKUlvE_clEvENKUlvE9_clEvEUlNS5_4HalfESB_SB_E0_St5arrayIPcLm4EEEEviT0_T1_,"a",@progbits
	.sectionflags	@""
	.align	4
.nv.constant0._ZN2at6native29vectorized_elementwise_kernelILi2EZZZNS0_54_GLOBAL__N__d8c5977b_16_LinearAlgebra_cu_9e10b42f_321716addr_kernel_cudaERNS_14TensorIteratorERKN3c106ScalarES8_ENKUlvE_clEvENKUlvE9_clEvEUlNS5_4HalfESB_SB_E0_St5arrayIPcLm4EEEEviT0_T1_:
	.zero		408


//--------------------- .nv.constant0._ZN2at6native29vectorized_elementwise_kernelILi4EZZZNS0_54_GLOBAL__N__d8c5977b_16_LinearAlgebra_cu_9e10b42f_321716addr_kernel_cudaERNS_14TensorIteratorERKN3c106ScalarES8_ENKUlvE_clEvENKUlvE9_clEvEUlNS5_4HalfESB_SB_E0_St5arrayIPcLm4EEEEviT0_T1_ --------------------------
	.section	.nv.constant0._ZN2at6native29vectorized_elementwise_kernelILi4EZZZNS0_54_GLOBAL__N__d8c5977b_16_LinearAlgebra_cu_9e10b42f_321716addr_kernel_cudaERNS_14TensorIteratorERKN3c106ScalarES8_ENKUlvE_clEvENKUlvE9_clEvEUlNS5_4HalfESB_SB_E0_St5arrayIPcLm4EEEEviT0_T1_,"a",@progbits
	.sectionflags	@""
	.align	4
.nv.constant0._ZN2at6native29vectorized_elementwise_kernelILi4EZZZNS0_54_GLOBAL__N__d8c5977b_16_LinearAlgebra_cu_9e10b42f_321716addr_kernel_cudaERNS_14TensorIteratorERKN3c106ScalarES8_ENKUlvE_clEvENKUlvE9_clEvEUlNS5_4HalfESB_SB_E0_St5arrayIPcLm4EEEEviT0_T1_:
	.zero		408


//--------------------- .nv.constant0._ZN2at6native29vectorized_elementwise_kernelILi8EZZZNS0_54_GLOBAL__N__d8c5977b_16_LinearAlgebra_cu_9e10b42f_321716addr_kernel_cudaERNS_14TensorIteratorERKN3c106ScalarES8_ENKUlvE_clEvENKUlvE9_clEvEUlNS5_4HalfESB_SB_E0_St5arrayIPcLm4EEEEviT0_T1_ --------------------------
	.section	.nv.constant0._ZN2at6native29vectorized_elementwise_kernelILi8EZZZNS0_54_GLOBAL__N__d8c5977b_16_LinearAlgebra_cu_9e10b42f_321716addr_kernel_cudaERNS_14TensorIteratorERKN3c106ScalarES8_ENKUlvE_clEvENKUlvE9_clEvEUlNS5_4HalfESB_SB_E0_St5arrayIPcLm4EEEEviT0_T1_,"a",@progbits
	.sectionflags	@""
	.align	4
.nv.constant0._ZN2at6native29vectorized_elementwise_kernelILi8EZZZNS0_54_GLOBAL__N__d8c5977b_16_LinearAlgebra_cu_9e10b42f_321716addr_kernel_cudaERNS_14TensorIteratorERKN3c106ScalarES8_ENKUlvE_clEvENKUlvE9_clEvEUlNS5_4HalfESB_SB_E0_St5arrayIPcLm4EEEEviT0_T1_:
	.zero		408


//--------------------- .nv.constant2._ZN2at6native18elementwise_kernelILi128ELi4EZNS0_15gpu_kernel_implIZZZNS0_54_GLOBAL__N__d8c5977b_16_LinearAlgebra_cu_9e10b42f_321716addr_kernel_cudaERNS_14TensorIteratorERKN3c106ScalarES9_ENKUlvE_clEvENKUlvE9_clEvEUlNS6_4HalfESC_SC_E_EEvRNS_18TensorIteratorBaseERKT_EUliE_EEviT1_ --------------------------
	.section	.nv.constant2._ZN2at6native18elementwise_kernelILi128ELi4EZNS0_15gpu_kernel_implIZZZNS0_54_GLOBAL__N__d8c5977b_16_LinearAlgebra_cu_9e10b42f_321716addr_kernel_cudaERNS_14TensorIteratorERKN3c106ScalarES9_ENKUlvE_clEvENKUlvE9_clEvEUlNS6_4HalfESC_SC_E_EEvRNS_18TensorIteratorBaseERKT_EUliE_EEviT1_,"a",@progbits
	.sectionflags	@""
	.align	4
.nv.constant2._ZN2at6native18elementwise_kernelILi128ELi4EZNS0_15gpu_kernel_implIZZZNS0_54_GLOBAL__N__d8c5977b_16_LinearAlgebra_cu_9e10b42f_321716addr_kernel_cudaERNS_14TensorIteratorERKN3c106ScalarES9_ENKUlvE_clEvENKUlvE9_clEvEUlNS6_4HalfESC_SC_E_EEvRNS_18TensorIteratorBaseERKT_EUliE_EEviT1_:
        /*0000*/ 	.byte	0x00, 0x00, 0x00, 0xf0, 0xff, 0xff, 0x0f, 0x38


//--------------------- .nv.constant0._ZN2at6native18elementwise_kernelILi128ELi4EZNS0_15gpu_kernel_implIZZZNS0_54_GLOBAL__N__d8c5977b_16_LinearAlgebra_cu_9e10b42f_321716addr_kernel_cudaERNS_14TensorIteratorERKN3c106ScalarES9_ENKUlvE_clEvENKUlvE9_clEvEUlNS6_4HalfESC_SC_E_EEvRNS_18TensorIteratorBaseERKT_EUliE_EEviT1_ --------------------------
	.section	.nv.constant0._ZN2at6native18elementwise_kernelILi128ELi4EZNS0_15gpu_kernel_implIZZZNS0_54_GLOBAL__N__d8c5977b_16_LinearAlgebra_cu_9e10b42f_321716addr_kernel_cudaERNS_14TensorIteratorERKN3c106ScalarES9_ENKUlvE_clEvENKUlvE9_clEvEUlNS6_4HalfESC_SC_E_EEvRNS_18TensorIteratorBaseERKT_EUliE_EEviT1_,"a",@progbits
	.sectionflags	@""
	.align	4
.nv.constant0._ZN2at6native18elementwise_kernelILi128ELi4EZNS0_15gpu_kernel_implIZZZNS0_54_GLOBAL__N__d8c5977b_16_LinearAlgebra_cu_9e10b42f_321716addr_kernel_cudaERNS_14TensorIteratorERKN3c106ScalarES9_ENKUlvE_clEvENKUlvE9_clEvEUlNS6_4HalfESC_SC_E_EEvRNS_18TensorIteratorBaseERKT_EUliE_EEviT1_:
	.zero		1128


//--------------------- .nv.constant2._ZN2at6native27unrolled_elementwise_kernelIZZZNS0_54_GLOBAL__N__d8c5977b_16_LinearAlgebra_cu_9e10b42f_321716addr_kernel_cudaERNS_14TensorIteratorERKN3c106ScalarES8_ENKUlvE_clEvENKUlvE9_clEvEUlNS5_4HalfESB_SB_E_St5arrayIPcLm4EELi4E23TrivialOffsetCalculatorILi3EjESG_ILi1EjENS0_6memory12LoadWithCastILi3EEENSJ_13StoreWithCastILi1EEEEEviT_T0_T2_T3_T4_T5_ --------------------------
	.section	.nv.constant2._ZN2at6native27unrolled_elementwise_kernelIZZZNS0_54_GLOBAL__N__d8c5977b_16_LinearAlgebra_cu_9e10b42f_321716addr_kernel_cudaERNS_14TensorIteratorERKN3c106ScalarES8_ENKUlvE_clEvENKUlvE9_clEvEUlNS5_4HalfESB_SB_E_St5arrayIPcLm4EELi4E23TrivialOffsetCalculatorILi3EjESG_ILi1EjENS0_6memory12LoadWithCastILi3EEENSJ_13StoreWithCastILi1EEEEEviT_T0_T2_T3_T4_T5_,"a",@progbits
	.sectionflags	@""
	.align	4
.nv.constant2._ZN2at6native27unrolled_elementwise_kernelIZZZNS0_54_GLOBAL__N__d8c5977b_16_LinearAlgebra_cu_9e10b42f_321716addr_kernel_cudaERNS_14TensorIteratorERKN3c106ScalarES8_ENKUlvE_clEvENKUlvE9_clEvEUlNS5_4HalfESB_SB_E_St5arrayIPcLm4EELi4E23TrivialOffsetCalculatorILi3EjESG_ILi1EjENS0_6memory12LoadWithCastILi3EEENSJ_13StoreWithCastILi1EEEEEviT_T0_T2_T3_T4_T5_:
        /*0000*/ 	.byte	0x00, 0x00, 0x00, 0xf0, 0xff, 0xff, 0x0f, 0x38


//--------------------- .nv.constant0._ZN2at6native27unrolled_elementwise_kernelIZZZNS0_54_GLOBAL__N__d8c5977b_16_LinearAlgebra_cu_9e10b42f_321716addr_kernel_cudaERNS_14TensorIteratorERKN3c106ScalarES8_ENKUlvE_clEvENKUlvE9_clEvEUlNS5_4HalfESB_SB_E_St5arrayIPcLm4EELi4E23TrivialOffsetCalculatorILi3EjESG_ILi1EjENS0_6memory12LoadWithCastILi3EEENSJ_13StoreWithCastILi1EEEEEviT_T0_T2_T3_T4_T5_ --------------------------
	.section	.nv.constant0._ZN2at6native27unrolled_elementwise_kernelIZZZNS0_54_GLOBAL__N__d8c5977b_16_LinearAlgebra_cu_9e10b42f_321716addr_kernel_cudaERNS_14TensorIteratorERKN3c106ScalarES8_ENKUlvE_clEvENKUlvE9_clEvEUlNS5_4HalfESB_SB_E_St5arrayIPcLm4EELi4E23TrivialOffsetCalculatorILi3EjESG_ILi1EjENS0_6memory12LoadWithCastILi3EEENSJ_13StoreWithCastILi1EEEEEviT_T0_T2_T3_T4_T5_,"a",@progbits
	.sectionflags	@""
	.align	4
.nv.constant0._ZN2at6native27unrolled_elementwise_kernelIZZZNS0_54_GLOBAL__N__d8c5977b_16_LinearAlgebra_cu_9e10b42f_321716addr_kernel_cudaERNS_14TensorIteratorERKN3c106ScalarES8_ENKUlvE_clEvENKUlvE9_clEvEUlNS5_4HalfESB_SB_E_St5arrayIPcLm4EELi4E23TrivialOffsetCalculatorILi3EjESG_ILi1EjENS0_6memory12LoadWithCastILi3EEENSJ_13StoreWithCastILi1EEEEEviT_T0_T2_T3_T4_T5_:
	.zero		436


//--------------------- .nv.constant0._ZN2at6native18elementwise_kernelILi128ELi4EZNS0_22gpu_kernel_impl_nocastIZZZNS0_54_GLOBAL__N__d8c5977b_16_LinearAlgebra_cu_9e10b42f_321716addr_kernel_cudaERNS_14TensorIteratorERKN3c106ScalarES9_ENKUlvE_clEvENKUlvE9_clEvEUlNS6_4HalfESC_SC_E_EEvRNS_18TensorIteratorBaseERKT_EUliE_EEviT1_ --------------------------
	.section	.nv.constant0._ZN2at6native18elementwise_kernelILi128ELi4EZNS0_22gpu_kernel_impl_nocastIZZZNS0_54_GLOBAL__N__d8c5977b_16_LinearAlgebra_cu_9e10b42f_321716addr_kernel_cudaERNS_14TensorIteratorERKN3c106ScalarES9_ENKUlvE_clEvENKUlvE9_clEvEUlNS6_4HalfESC_SC_E_EEvRNS_18TensorIteratorBaseERKT_EUliE_EEviT1_,"a",@progbits
	.sectionflags	@""
	.align	4
.nv.constant0._ZN2at6native18elementwise_kernelILi128ELi4EZNS0_22gpu_kernel_impl_nocastIZZZNS0_54_GLOBAL__N__d8c5977b_16_LinearAlgebra_cu_9e10b42f_321716addr_kernel_cudaERNS_14TensorIteratorERKN3c106ScalarES9_ENKUlvE_clEvENKUlvE9_clEvEUlNS6_4HalfESC_SC_E_EEvRNS_18TensorIteratorBaseERKT_EUliE_EEviT1_:
	.zero		1120


//--------------------- .nv.constant0._ZN2at6native27unrolled_elementwise_kernelIZZZNS0_54_GLOBAL__N__d8c5977b_16_LinearAlgebra_cu_9e10b42f_321716addr_kernel_cudaERNS_14TensorIteratorERKN3c106ScalarES8_ENKUlvE_clEvENKUlvE9_clEvEUlNS5_4HalfESB_SB_E_St5arrayIPcLm4EELi4E23TrivialOffsetCalculatorILi3EjESG_ILi1EjENS0_6memory15LoadWithoutCastENSJ_16StoreWithoutCastEEEviT_T0_T2_T3_T4_T5_ --------------------------
	.section	.nv.constant0._ZN2at6native27unrolled_elementwise_kernelIZZZNS0_54_GLOBAL__N__d8c5977b_16_LinearAlgebra_cu_9e10b42f_321716addr_kernel_cudaERNS_14TensorIteratorERKN3c106ScalarES8_ENKUlvE_clEvENKUlvE9_clEvEUlNS5_4HalfESB_SB_E_St5arrayIPcLm4EELi4E23TrivialOffsetCalculatorILi3EjESG_ILi1EjENS0_6memory15LoadWithoutCastENSJ_16StoreWithoutCastEEEviT_T0_T2_T3_T4_T5_,"a",@progbits
	.sectionflags	@""
	.align	4
.nv.constant0._ZN2at6native27unrolled_elementwise_kernelIZZZNS0_54_GLOBAL__N__d8c5977b_16_LinearAlgebra_cu_9e10b42f_321716addr_kernel_cudaERNS_14TensorIteratorERKN3c106ScalarES8_ENKUlvE_clEvENKUlvE9_clEvEUlNS5_4HalfESB_SB_E_St5arrayIPcLm4EELi4E23TrivialOffsetCalculatorILi3EjESG_ILi1EjENS0_6memory15LoadWithoutCastENSJ_16StoreWithoutCastEEEviT_T0_T2_T3_T4_T5_:
	.zero		412


//--------------------- .nv.constant0._ZN2at6native29vectorized_elementwise_kernelILi2EZZZNS0_54_GLOBAL__N__d8c5977b_16_LinearAlgebra_cu_9e10b42f_321716addr_kernel_cudaERNS_14TensorIteratorERKN3c106ScalarES8_ENKUlvE_clEvENKUlvE9_clEvEUlNS5_4HalfESB_SB_E_St5arrayIPcLm4EEEEviT0_T1_ --------------------------
	.section	.nv.constant0._ZN2at6native29vectorized_elementwise_kernelILi2EZZZNS0_54_GLOBAL__N__d8c5977b_16_LinearAlgebra_cu_9e10b42f_321716addr_kernel_cudaERNS_14TensorIteratorERKN3c106ScalarES8_ENKUlvE_clEvENKUlvE9_clEvEUlNS5_4HalfESB_SB_E_St5arrayIPcLm4EEEEviT0_T1_,"a",@progbits
	.sectionflags	@""
	.align	4
.nv.constant0._ZN2at6native29vectorized_elementwise_kernelILi2EZZZNS0_54_GLOBAL__N__d8c5977b_16_LinearAlgebra_cu_9e10b42f_321716addr_kernel_cudaERNS_14TensorIteratorERKN3c106ScalarES8_ENKUlvE_clEvENKUlvE9_clEvEUlNS5_4HalfESB_SB_E_St5arrayIPcLm4EEEEviT0_T1_:
	.zero		408


//--------------------- .nv.constant0._ZN2at6native29vectorized_elementwise_kernelILi4EZZZNS0_54_GLOBAL__N__d8c5977b_16_LinearAlgebra_cu_9e10b42f_321716addr_kernel_cudaERNS_14TensorIteratorERKN3c106ScalarES8_ENKUlvE_clEvENKUlvE9_clEvEUlNS5_4HalfESB_SB_E_St5arrayIPcLm4EEEEviT0_T1_ --------------------------
	.section	.nv.constant0._ZN2at6native29vectorized_elementwise_kernelILi4EZZZNS0_54_GLOBAL__N__d8c5977b_16_LinearAlgebra_cu_9e10b42f_321716addr_kernel_cudaERNS_14TensorIteratorERKN3c106ScalarES8_ENKUlvE_clEvENKUlvE9_clEvEUlNS5_4HalfESB_SB_E_St5arrayIPcLm4EEEEviT0_T1_,"a",@progbits
	.sectionflags	@""
	.align	4
.nv.constant0._ZN2at6native29vectorized_elementwise_kernelILi4EZZZNS0_54_GLOBAL__N__d8c5977b_16_LinearAlgebra_cu_9e10b42f_321716addr_kernel_cudaERNS_14TensorIteratorERKN3c106ScalarES8_ENKUlvE_clEvENKUlvE9_clEvEUlNS5_4HalfESB_SB_E_St5arrayIPcLm4EEEEviT0_T1_:
	.zero		408


//--------------------- .nv.constant0._ZN2at6native29vectorized_elementwise_kernelILi8EZZZNS0_54_GLOBAL__N__d8c5977b_16_LinearAlgebra_cu_9e10b42f_321716addr_kernel_cudaERNS_14TensorIteratorERKN3c106ScalarES8_ENKUlvE_clEvENKUlvE9_clEvEUlNS5_4HalfESB_SB_E_St5arrayIPcLm4EEEEviT0_T1_ --------------------------
	.section	.nv.constant0._ZN2at6native29vectorized_elementwise_kernelILi8EZZZNS0_54_GLOBAL__N__d8c5977b_16_LinearAlgebra_cu_9e10b42f_321716addr_kernel_cudaERNS_14TensorIteratorERKN3c106ScalarES8_ENKUlvE_clEvENKUlvE9_clEvEUlNS5_4HalfESB_SB_E_St5arrayIPcLm4EEEEviT0_T1_,"a",@progbits
	.sectionflags	@""
	.align	4
.nv.constant0._ZN2at6native29vectorized_elementwise_kernelILi8EZZZNS0_54_GLOBAL__N__d8c5977b_16_LinearAlgebra_cu_9e10b42f_321716addr_kernel_cudaERNS_14TensorIteratorERKN3c106ScalarES8_ENKUlvE_clEvENKUlvE9_clEvEUlNS5_4HalfESB_SB_E_St5arrayIPcLm4EEEEviT0_T1_:
	.zero		408


//--------------------- .nv.constant2._ZN2at6native18elementwise_kernelILi128ELi4EZNS0_15gpu_kernel_implIZZZNS0_54_GLOBAL__N__d8c5977b_16_LinearAlgebra_cu_9e10b42f_321716addr_kernel_cudaERNS_14TensorIteratorERKN3c106ScalarES9_ENKUlvE_clEvENKUlvE8_clEvEUlNS6_8BFloat16ESC_SC_E0_EEvRNS_18TensorIteratorBaseERKT_EUliE_EEviT1_ --------------------------
	.section	.nv.constant2._ZN2at6native18elementwise_kernelILi128ELi4EZNS0_15gpu_kernel_implIZZZNS0_54_GLOBAL__N__d8c5977b_16_LinearAlgebra_cu_9e10b42f_321716addr_kernel_cudaERNS_14TensorIteratorERKN3c106ScalarES9_ENKUlvE_clEvENKUlvE8_clEvEUlNS6_8BFloat16ESC_SC_E0_EEvRNS_18TensorIteratorBaseERKT_EUliE_EEviT1_,"a",@progbits
	.sectionflags	@""
	.align	4
.nv.constant2._ZN2at6native18elementwise_kernelILi128ELi4EZNS0_15gpu_kernel_implIZZZNS0_54_GLOBAL__N__d8c5977b_16_LinearAlgebra_cu_9e10b42f_321716addr_kernel_cudaERNS_14TensorIteratorERKN3c106ScalarES9_ENKUlvE_clEvENKUlvE8_clEvEUlNS6_8BFloat16ESC_SC_E0_EEvRNS_18TensorIteratorBaseERKT_EUliE_EEviT1_:
        /*0000*/ 	.byte	0x00, 0x00, 0x00, 0xf0, 0xff, 0xff, 0x0f, 0x38


//--------------------- .nv.constant0._ZN2at6native18elementwise_kernelILi128ELi4EZNS0_15gpu_kernel_implIZZZNS0_54_GLOBAL__N__d8c5977b_16_LinearAlgebra_cu_9e10b42f_321716addr_kernel_cudaERNS_14TensorIteratorERKN3c106ScalarES9_ENKUlvE_clEvENKUlvE8_clEvEUlNS6_8BFloat16ESC_SC_E0_EEvRNS_18TensorIteratorBaseERKT_EUliE_EEviT1_ --------------------------
	.section	.nv.constant0._ZN2at6native18elementwise_kernelILi128ELi4EZNS0_15gpu_kernel_implIZZZNS0_54_GLOBAL__N__d8c5977b_16_LinearAlgebra_cu_9e10b42f_321716addr_kernel_cudaERNS_14TensorIteratorERKN3c106ScalarES9_ENKUlvE_clEvENKUlvE8_clEvEUlNS6_8BFloat16ESC_SC_E0_EEvRNS_18TensorIteratorBaseERKT_EUliE_EEviT1_,"a",@progbits
	.sectionflags	@""
	.align	4
.nv.constant0._ZN2at6native18elementwise_kernelILi128ELi4EZNS0_15gpu_kernel_implIZZZNS0_54_GLOBAL__N__d8c5977b_16_LinearAlgebra_cu_9e10b42f_321716addr_kernel_cudaERNS_14TensorIteratorERKN3c106ScalarES9_ENKUlvE_clEvENKUlvE8_clEvEUlNS6_8BFloat16ESC_SC_E0_EEvRNS_18TensorIteratorBaseERKT_EUliE_EEviT1_:
	.zero		1128


//--------------------- .nv.constant2._ZN2at6native27unrolled_elementwise_kernelIZZZNS0_54_GLOBAL__N__d8c5977b_16_LinearAlgebra_cu_9e10b42f_321716addr_kernel_cudaERNS_14TensorIteratorERKN3c106ScalarES8_ENKUlvE_clEvENKUlvE8_clEvEUlNS5_8BFloat16ESB_SB_E0_St5arrayIPcLm4EELi4E23TrivialOffsetCalculatorILi3EjESG_ILi1EjENS0_6memory12LoadWithCastILi3EEENSJ_13StoreWithCastILi1EEEEEviT_T0_T2_T3_T4_T5_ --------------------------
	.section	.nv.constant2._ZN2at6native27unrolled_elementwise_kernelIZZZNS0_54_GLOBAL__N__d8c5977b_16_LinearAlgebra_cu_9e10b42f_321716addr_kernel_cudaERNS_14TensorIteratorERKN3c106ScalarES8_ENKUlvE_clEvENKUlvE8_clEvEUlNS5_8BFloat16ESB_SB_E0_St5arrayIPcLm4EELi4E23TrivialOffsetCalculatorILi3EjESG_ILi1EjENS0_6memory12LoadWithCastILi3EEENSJ_13StoreWithCastILi1EEEEEviT_T0_T2_T3_T4_T5_,"a",@progbits
	.sectionflags	@""
	.align	4
.nv.constant2._ZN2at6native27unrolled_elementwise_kernelIZZZNS0_54_GLOBAL__N__d8c5977b_16_LinearAlgebra_cu_9e10b42f_321716addr_kernel_cudaERNS_14TensorIteratorERKN3c106ScalarES8_ENKUlvE_clEvENKUlvE8_clEvEUlNS5_8BFloat16ESB_SB_E0_St5arrayIPcLm4EELi4E23TrivialOffsetCalculatorILi3EjESG_ILi1EjENS0_6memory12LoadWithCastILi3EEENSJ_13StoreWithCastILi1EEEEEviT_T0_T2_T3_T4_T5_:
        /*0000*/ 	.byte	0x00, 0x00, 0x00, 0xf0, 0xff, 0xff, 0x0f, 0x38


//--------------------- .nv.constant0._ZN2at6native27unrolled_elementwise_kernelIZZZNS0_54_GLOBAL__N__d8c5977b_16_LinearAlgebra_cu_9e10b42f_321716addr_kernel_cudaERNS_14TensorIteratorERKN3c106ScalarES8_ENKUlvE_clEvENKUlvE8_clEvEUlNS5_8BFloat16ESB_SB_E0_St5arrayIPcLm4EELi4E23TrivialOffsetCalculatorILi3EjESG_ILi1EjENS0_6memory12LoadWithCastILi3EEENSJ_13StoreWithCastILi1EEEEEviT_T0_T2_T3_T4_T5_ --------------------------
	.section	.nv.constant0._ZN2at6native27unrolled_elementwise_kernelIZZZNS0_54_GLOBAL__N__d8c5977b_16_LinearAlgebra_cu_9e10b42f_321716addr_kernel_cudaERNS_14TensorIteratorERKN3c106ScalarES8_ENKUlvE_clEvENKUlvE8_clEvEUlNS5_8BFloat16ESB_SB_E0_St5arrayIPcLm4EELi4E23TrivialOffsetCalculatorILi3EjESG_ILi1EjENS0_6memory12LoadWithCastILi3EEENSJ_13StoreWithCastILi1EEEEEviT_T0_T2_T3_T4_T5_,"a",@progbits
	.sectionflags	@""
	.align	4
.nv.constant0._ZN2at6native27unrolled_elementwise_kernelIZZZNS0_54_GLOBAL__N__d8c5977b_16_LinearAlgebra_cu_9e10b42f_321716addr_kernel_cudaERNS_14TensorIteratorERKN3c106ScalarES8_ENKUlvE_clEvENKUlvE8_clEvEUlNS5_8BFloat16ESB_SB_E0_St5arrayIPcLm4EELi4E23TrivialOffsetCalculatorILi3EjESG_ILi1EjENS0_6memory12LoadWithCastILi3EEENSJ_13StoreWithCastILi1EEEEEviT_T0_T2_T3_T4_T5_:
	.zero		436


//--------------------- .nv.constant0._ZN2at6native18elementwise_kernelILi128ELi4EZNS0_22gpu_kernel_impl_nocastIZZZNS0_54_GLOBAL__N__d8c5977b_16_LinearAlgebra_cu_9e10b42f_321716addr_kernel_cudaERNS_14TensorIteratorERKN3c106ScalarES9_ENKUlvE_clEvENKUlvE8_clEvEUlNS6_8BFloat16ESC_SC_E0_EEvRNS_18TensorIteratorBaseERKT_EUliE_EEviT1_ --------------------------
	.section	.nv.constant0._ZN2at6native18elementwise_kernelILi128ELi4EZNS0_22gpu_kernel_impl_nocastIZZZNS0_54_GLOBAL__N__d8c5977b_16_LinearAlgebra_cu_9e10b42f_321716addr_kernel_cudaERNS_14TensorIteratorERKN3c106ScalarES9_ENKUlvE_clEvENKUlvE8_clEvEUlNS6_8BFloat16ESC_SC_E0_EEvRNS_18TensorIteratorBaseERKT_EUliE_EEviT1_,"a",@progbits
	.sectionflags	@""
	.align	4
.nv.constant0._ZN2at6native18elementwise_kernelILi128ELi4EZNS0_22gpu_kernel_impl_nocastIZZZNS0_54_GLOBAL__N__d8c5977b_16_LinearAlgebra_cu_9e10b42f_321716addr_kernel_cudaERNS_14TensorIteratorERKN3c106ScalarES9_ENKUlvE_clEvENKUlvE8_clEvEUlNS6_8BFloat16ESC_SC_E0_EEvRNS_18TensorIteratorBaseERKT_EUliE_EEviT1_:
	.zero		1120


//--------------------- .nv.constant0._ZN2at6native27unrolled_elementwise_kernelIZZZNS0_54_GLOBAL__N__d8c5977b_16_LinearAlgebra_cu_9e10b42f_321716addr_kernel_cudaERNS_14TensorIteratorERKN3c106ScalarES8_ENKUlvE_clEvENKUlvE8_clEvEUlNS5_8BFloat16ESB_SB_E0_St5arrayIPcLm4EELi4E23TrivialOffsetCalculatorILi3EjESG_ILi1EjENS0_6memory15LoadWithoutCastENSJ_16StoreWithoutCastEEEviT_T0_T2_T3_T4_T5_ --------------------------
	.section	.nv.constant0._ZN2at6native27unrolled_elementwise_kernelIZZZNS0_54_GLOBAL__N__d8c5977b_16_LinearAlgebra_cu_9e10b42f_321716addr_kernel_cudaERNS_14TensorIteratorERKN3c106ScalarES8_ENKUlvE_clEvENKUlvE8_clEvEUlNS5_8BFloat16ESB_SB_E0_St5arrayIPcLm4EELi4E23TrivialOffsetCalculatorILi3EjESG_ILi1EjENS0_6memory15LoadWithoutCastENSJ_16StoreWithoutCastEEEviT_T0_T2_T3_T4_T5_,"a",@progbits
	.sectionflags	@""
	.align	4
.nv.constant0._ZN2at6native27unrolled_elementwise_kernelIZZZNS0_54_GLOBAL__N__d8c5977b_16_LinearAlgebra_cu_9e10b42f_321716addr_kernel_cudaERNS_14TensorIteratorERKN3c106ScalarES8_ENKUlvE_clEvENKUlvE8_clEvEUlNS5_8BFloat16ESB_SB_E0_St5arrayIPcLm4EELi4E23TrivialOffsetCalculatorILi3EjESG_ILi1EjENS0_6memory15LoadWithoutCastENSJ_16StoreWithoutCastEEEviT_T0_T2_T3_T4_T5_:
	.zero		412


//--------------------- .nv.constant0._ZN2at6native29vectorized_elementwise_kernelILi2EZZZNS0_54_GLOBAL__N__d8c5977b_16_LinearAlgebra_cu_9e10b42f_321716addr_kernel_cudaERNS_14TensorIteratorERKN3c106ScalarES8_ENKUlvE_clEvENKUlvE8_clEvEUlNS5_8BFloat16ESB_SB_E0_St5arrayIPcLm4EEEEviT0_T1_ --------------------------
	.section	.nv.constant0._ZN2at6native29vectorized_elementwise_kernelILi2EZZZNS0_54_GLOBAL__N__d8c5977b_16_LinearAlgebra_cu_9e10b42f_321716addr_kernel_cudaERNS_14TensorIteratorERKN3c106ScalarES8_ENKUlvE_clEvENKUlvE8_clEvEUlNS5_8BFloat16ESB_SB_E0_St5arrayIPcLm4EEEEviT0_T1_,"a",@progbits
	.sectionflags	@""
	.align	4
.nv.constant0._ZN2at6native29vectorized_elementwise_kernelILi2EZZZNS0_54_GLOBAL__N__d8c5977b_16_LinearAlgebra_cu_9e10b42f_321716addr_kernel_cudaERNS_14TensorIteratorERKN3c106ScalarES8_ENKUlvE_clEvENKUlvE8_clEvEUlNS5_8BFloat16ESB_SB_E0_St5arrayIPcLm4EEEEviT0_T1_:
	.zero		408


//--------------------- .nv.constant0._ZN2at6native29vectorized_elementwise_kernelILi4EZZZNS0_54_GLOBAL__N__d8c5977b_16_LinearAlgebra_cu_9e10b42f_321716addr_kernel_cudaERNS_14TensorIteratorERKN3c106ScalarES8_ENKUlvE_clEvENKUlvE8_clEvEUlNS5_8BFloat16ESB_SB_E0_St5arrayIPcLm4EEEEviT0_T1_ --------------------------
	.section	.nv.constant0._ZN2at6native29vectorized_elementwise_kernelILi4EZZZNS0_54_GLOBAL__N__d8c5977b_16_LinearAlgebra_cu_9e10b42f_321716addr_kernel_cudaERNS_14TensorIteratorERKN3c106ScalarES8_ENKUlvE_clEvENKUlvE8_clEvEUlNS5_8BFloat16ESB_SB_E0_St5arrayIPcLm4EEEEviT0_T1_,"a",@progbits
	.sectionflags	@""
	.align	4
.nv.constant0._ZN2at6native29vectorized_elementwise_kernelILi4EZZZNS0_54_GLOBAL__N__d8c5977b_16_LinearAlgebra_cu_9e10b42f_321716addr_kernel_cudaERNS_14TensorIteratorERKN3c106ScalarES8_ENKUlvE_clEvENKUlvE8_clEvEUlNS5_8BFloat16ESB_SB_E0_St5arrayIPcLm4EEEEviT0_T1_:
	.zero		408


//--------------------- .nv.constant0._ZN2at6native29vectorized_elementwise_kernelILi8EZZZNS0_54_GLOBAL__N__d8c5977b_16_LinearAlgebra_cu_9e10b42f_321716addr_kernel_cudaERNS_14TensorIteratorERKN3c106ScalarES8_ENKUlvE_clEvENKUlvE8_clEvEUlNS5_8BFloat16ESB_SB_E0_St5arrayIPcLm4EEEEviT0_T1_ --------------------------
	.section	.nv.constant0._ZN2at6native29vectorized_elementwise_kernelILi8EZZZNS0_54_GLOBAL__N__d8c5977b_16_LinearAlgebra_cu_9e10b42f_321716addr_kernel_cudaERNS_14TensorIteratorERKN3c106ScalarES8_ENKUlvE_clEvENKUlvE8_clEvEUlNS5_8BFloat16ESB_SB_E0_St5arrayIPcLm4EEEEviT0_T1_,"a",@progbits
	.sectionflags	@""
	.align	4
.nv.constant0._ZN2at6native29vectorized_elementwise_kernelILi8EZZZNS0_54_GLOBAL__N__d8c5977b_16_LinearAlgebra_cu_9e10b42f_321716addr_kernel_cudaERNS_14TensorIteratorERKN3c106ScalarES8_ENKUlvE_clEvENKUlvE8_clEvEUlNS5_8BFloat16ESB_SB_E0_St5arrayIPcLm4EEEEviT0_T1_:
	.zero		408


//--------------------- .nv.constant2._ZN2at6native18elementwise_kernelILi128ELi4EZNS0_15gpu_kernel_implIZZZNS0_54_GLOBAL__N__d8c5977b_16_LinearAlgebra_cu_9e10b42f_321716addr_kernel_cudaERNS_14TensorIteratorERKN3c106ScalarES9_ENKUlvE_clEvENKUlvE8_clEvEUlNS6_8BFloat16ESC_SC_E_EEvRNS_18TensorIteratorBaseERKT_EUliE_EEviT1_ --------------------------
	.section	.nv.constant2._ZN2at6native18elementwise_kernelILi128ELi4EZNS0_15gpu_kernel_implIZZZNS0_54_GLOBAL__N__d8c5977b_16_LinearAlgebra_cu_9e10b42f_321716addr_kernel_cudaERNS_14TensorIteratorERKN3c106ScalarES9_ENKUlvE_clEvENKUlvE8_clEvEUlNS6_8BFloat16ESC_SC_E_EEvRNS_18TensorIteratorBaseERKT_EUliE_EEviT1_,"a",@progbits
	.sectionflags	@""
	.align	4
.nv.constant2._ZN2at6native18elementwise_kernelILi128ELi4EZNS0_15gpu_kernel_implIZZZNS0_54_GLOBAL__N__d8c5977b_16_LinearAlgebra_cu_9e10b42f_321716addr_kernel_cudaERNS_14TensorIteratorERKN3c106ScalarES9_ENKUlvE_clEvENKUlvE8_clEvEUlNS6_8BFloat16ESC_SC_E_EEvRNS_18TensorIteratorBaseERKT_EUliE_EEviT1_:
        /*0000*/ 	.byte	0x00, 0x00, 0x00, 0xf0, 0xff, 0xff, 0x0f, 0x38


//--------------------- .nv.constant0._ZN2at6native18elementwise_kernelILi128ELi4EZNS0_15gpu_kernel_implIZZZNS0_54_GLOBAL__N__d8c5977b_16_LinearAlgebra_cu_9e10b42f_321716addr_kernel_cudaERNS_14TensorIteratorERKN3c106ScalarES9_ENKUlvE_clEvENKUlvE8_clEvEUlNS6_8BFloat16ESC_SC_E_EEvRNS_18TensorIteratorBaseERKT_EUliE_EEviT1_ --------------------------
	.section	.nv.constant0._ZN2at6native18elementwise_kernelILi128ELi4EZNS0_15gpu_kernel_implIZZZNS0_54_GLOBAL__N__d8c5977b_16_LinearAlgebra_cu_9e10b42f_321716addr_kernel_cudaERNS_14TensorIteratorERKN3c106ScalarES9_ENKUlvE_clEvENKUlvE8_clEvEUlNS6_8BFloat16ESC_SC_E_EEvRNS_18TensorIteratorBaseERKT_EUliE_EEviT1_,"a",@progbits
	.sectionflags	@""
	.align	4
.nv.constant0._ZN2at6native18elementwise_kernelILi128ELi4EZNS0_15gpu_kernel_implIZZZNS0_54_GLOBAL__N__d8c5977b_16_LinearAlgebra_cu_9e10b42f_321716addr_kernel_cudaERNS_14TensorIteratorERKN3c106ScalarES9_ENKUlvE_clEvENKUlvE8_clEvEUlNS6_8BFloat16ESC_SC_E_EEvRNS_18TensorIteratorBaseERKT_EUliE_EEviT1_:
	.zero		1128


//--------------------- .nv.constant2._ZN2at6native27unrolled_elementwise_kernelIZZZNS0_54_GLOBAL__N__d8c5977b_16_LinearAlgebra_cu_9e10b42f_321716addr_kernel_cudaERNS_14TensorIteratorERKN3c106ScalarES8_ENKUlvE_clEvENKUlvE8_clEvEUlNS5_8BFloat16ESB_SB_E_St5arrayIPcLm4EELi4E23TrivialOffsetCalculatorILi3EjESG_ILi1EjENS0_6memory12LoadWithCastILi3EEENSJ_13StoreWithCastILi1EEEEEviT_T0_T2_T3_T4_T5_ --------------------------
	.section	.nv.constant2._ZN2at6native27unrolled_elementwise_kernelIZZZNS0_54_GLOBAL__N__d8c5977b_16_LinearAlgebra_cu_9e10b42f_321716addr_kernel_cudaERNS_14TensorIteratorERKN3c106ScalarES8_ENKUlvE_clEvENKUlvE8_clEvEUlNS5_8BFloat16ESB_SB_E_St5arrayIPcLm4EELi4E23TrivialOffsetCalculatorILi3EjESG_ILi1EjENS0_6memory12LoadWithCastILi3EEENSJ_13StoreWithCastILi1EEEEEviT_T0_T2_T3_T4_T5_,"a",@progbits
	.sectionflags	@""
	.align	4
.nv.constant2._ZN2at6native27unrolled_elementwise_kernelIZZZNS0_54_GLOBAL__N__d8c5977b_16_LinearAlgebra_cu_9e10b42f_321716addr_kernel_cudaERNS_14TensorIteratorERKN3c106ScalarES8_ENKUlvE_clEvENKUlvE8_clEvEUlNS5_8BFloat16ESB_SB_E_St5arrayIPcLm4EELi4E23TrivialOffsetCalculatorILi3EjESG_ILi1EjENS0_6memory12LoadWithCastILi3EEENSJ_13StoreWithCastILi1EEEEEviT_T0_T2_T3_T4_T5_:
        /*0000*/ 	.byte	0x00, 0x00, 0x00, 0xf0, 0xff, 0xff, 0x0f, 0x38


//--------------------- .nv.constant0._ZN2at6native27unrolled_elementwise_kernelIZZZNS0_54_GLOBAL__N__d8c5977b_16_LinearAlgebra_cu_9e10b42f_321716addr_kernel_cudaERNS_14TensorIteratorERKN3c106ScalarES8_ENKUlvE_clEvENKUlvE8_clEvEUlNS5_8BFloat16ESB_SB_E_St5arrayIPcLm4EELi4E23TrivialOffsetCalculatorILi3EjESG_ILi1EjENS0_6memory12LoadWithCastILi3EEENSJ_13StoreWithCastILi1EEEEEviT_T0_T2_T3_T4_T5_ --------------------------
	.section	.nv.constant0._ZN2at6native27unrolled_elementwise_kernelIZZZNS0_54_GLOBAL__N__d8c5977b_16_LinearAlgebra_cu_9e10b42f_321716addr_kernel_cudaERNS_14TensorIteratorERKN3c106ScalarES8_ENKUlvE_clEvENKUlvE8_clEvEUlNS5_8BFloat16ESB_SB_E_St5arrayIPcLm4EELi4E23TrivialOffsetCalculatorILi3EjESG_ILi1EjENS0_6memory12LoadWithCastILi3EEENSJ_13StoreWithCastILi1EEEEEviT_T0_T2_T3_T4_T5_,"a",@progbits
	.sectionflags	@""
	.align	4
.nv.constant0._ZN2at6native27unrolled_elementwise_kernelIZZZNS0_54_GLOBAL__N__d8c5977b_16_LinearAlgebra_cu_9e10b42f_321716addr_kernel_cudaERNS_14TensorIteratorERKN3c106ScalarES8_ENKUlvE_clEvENKUlvE8_clEvEUlNS5_8BFloat16ESB_SB_E_St5arrayIPcLm4EELi4E23TrivialOffsetCalculatorILi3EjESG_ILi1EjENS0_6memory12LoadWithCastILi3EEENSJ_13StoreWithCastILi1EEEEEviT_T0_T2_T3_T4_T5_:
	.zero		436


//--------------------- .nv.constant0._ZN2at6native18elementwise_kernelILi128ELi4EZNS0_22gpu_kernel_impl_nocastIZZZNS0_54_GLOBAL__N__d8c5977b_16_LinearAlgebra_cu_9e10b42f_321716addr_kernel_cudaERNS_14TensorIteratorERKN3c106ScalarES9_ENKUlvE_clEvENKUlvE8_clEvEUlNS6_8BFloat16ESC_SC_E_EEvRNS_18TensorIteratorBaseERKT_EUliE_EEviT1_ --------------------------
	.section	.nv.constant0._ZN2at6native18elementwise_kernelILi128ELi4EZNS0_22gpu_kernel_impl_nocastIZZZNS0_54_GLOBAL__N__d8c5977b_16_LinearAlgebra_cu_9e10b42f_321716addr_kernel_cudaERNS_14TensorIteratorERKN3c106ScalarES9_ENKUlvE_clEvENKUlvE8_clEvEUlNS6_8BFloat16ESC_SC_E_EEvRNS_18TensorIteratorBaseERKT_EUliE_EEviT1_,"a",@progbits
	.sectionflags	@""
	.align	4
.nv.constant0._ZN2at6native18elementwise_kernelILi128ELi4EZNS0_22gpu_kernel_impl_nocastIZZZNS0_54_GLOBAL__N__d8c5977b_16_LinearAlgebra_cu_9e10b42f_321716addr_kernel_cudaERNS_14TensorIteratorERKN3c106ScalarES9_ENKUlvE_clEvENKUlvE8_clEvEUlNS6_8BFloat16ESC_SC_E_EEvRNS_18TensorIteratorBaseERKT_EUliE_EEviT1_:
	.zero		1120


//--------------------- .nv.constant0._ZN2at6native27unrolled_elementwise_kernelIZZZNS0_54_GLOBAL__N__d8c5977b_16_LinearAlgebra_cu_9e10b42f_321716addr_kernel_cudaERNS_14TensorIteratorERKN3c106ScalarES8_ENKUlvE_clEvENKUlvE8_clEvEUlNS5_8BFloat16ESB_SB_E_St5arrayIPcLm4EELi4E23TrivialOffsetCalculatorILi3EjESG_ILi1EjENS0_6memory15LoadWithoutCastENSJ_16StoreWithoutCastEEEviT_T0_T2_T3_T4_T5_ --------------------------
	.section	.nv.constant0._ZN2at6native27unrolled_elementwise_kernelIZZZNS0_54_GLOBAL__N__d8c5977b_16_LinearAlgebra_cu_9e10b42f_321716addr_kernel_cudaERNS_14TensorIteratorERKN3c106ScalarES8_ENKUlvE_clEvENKUlvE8_clEvEUlNS5_8BFloat16ESB_SB_E_St5arrayIPcLm4EELi4E23TrivialOffsetCalculatorILi3EjESG_ILi1EjENS0_6memory15LoadWithoutCastENSJ_16StoreWithoutCastEEEviT_T0_T2_T3_T4_T5_,"a",@progbits
	.sectionflags	@""
	.align	4
.nv.constant0._ZN2at6native27unrolled_elementwise_kernelIZZZNS0_54_GLOBAL__N__d8c5977b_16_LinearAlgebra_cu_9e10b42f_321716addr_kernel_cudaERNS_14TensorIteratorERKN3c106ScalarES8_ENKUlvE_clEvENKUlvE8_clEvEUlNS5_8BFloat16ESB_SB_E_St5arrayIPcLm4EELi4E23TrivialOffsetCalculatorILi3EjESG_ILi1EjENS0_6memory15LoadWithoutCastENSJ_16StoreWithoutCastEEEviT_T0_T2_T3_T4_T5_:
	.zero		412


//--------------------- .nv.constant0._ZN2at6native29vectorized_elementwise_kernelILi2EZZZNS0_54_GLOBAL__N__d8c5977b_16_LinearAlgebra_cu_9e10b42f_321716addr_kernel_cudaERNS_14TensorIteratorERKN3c106ScalarES8_ENKUlvE_clEvENKUlvE8_clEvEUlNS5_8BFloat16ESB_SB_E_St5arrayIPcLm4EEEEviT0_T1_ --------------------------
	.section	.nv.constant0._ZN2at6native29vectorized_elementwise_kernelILi2EZZZNS0_54_GLOBAL__N__d8c5977b_16_LinearAlgebra_cu_9e10b42f_321716addr_kernel_cudaERNS_14TensorIteratorERKN3c106ScalarES8_ENKUlvE_clEvENKUlvE8_clEvEUlNS5_8BFloat16ESB_SB_E_St5arrayIPcLm4EEEEviT0_T1_,"a",@progbits
	.sectionflags	@""
	.align	4
.nv.constant0._ZN2at6native29vectorized_elementwise_kernelILi2EZZZNS0_54_GLOBAL__N__d8c5977b_16_LinearAlgebra_cu_9e10b42f_321716addr_kernel_cudaERNS_14TensorIteratorERKN3c106ScalarES8_ENKUlvE_clEvENKUlvE8_clEvEUlNS5_8BFloat16ESB_SB_E_St5arrayIPcLm4EEEEviT0_T1_:
	.zero		408


//--------------------- .nv.constant0._ZN2at6native29vectorized_elementwise_kernelILi4EZZZNS0_54_GLOBAL__N__d8c5977b_16_LinearAlgebra_cu_9e10b42f_321716addr_kernel_cudaERNS_14TensorIteratorERKN3c106ScalarES8_ENKUlvE_clEvENKUlvE8_clEvEUlNS5_8BFloat16ESB_SB_E_St5arrayIPcLm4EEEEviT0_T1_ --------------------------
	.section	.nv.constant0._ZN2at6native29vectorized_elementwise_kernelILi4EZZZNS0_54_GLOBAL__N__d8c5977b_16_LinearAlgebra_cu_9e10b42f_321716addr_kernel_cudaERNS_14TensorIteratorERKN3c106ScalarES8_ENKUlvE_clEvENKUlvE8_clEvEUlNS5_8BFloat16ESB_SB_E_St5arrayIPcLm4EEEEviT0_T1_,"a",@progbits
	.sectionflags	@""
	.align	4
.nv.constant0._ZN2at6native29vectorized_elementwise_kernelILi4EZZZNS0_54_GLOBAL__N__d8c5977b_16_LinearAlgebra_cu_9e10b42f_321716addr_kernel_cudaERNS_14TensorIteratorERKN3c106ScalarES8_ENKUlvE_clEvENKUlvE8_clEvEUlNS5_8BFloat16ESB_SB_E_St5arrayIPcLm4EEEEviT0_T1_:
	.zero		408


//--------------------- .nv.constant0._ZN2at6native29vectorized_elementwise_kernelILi8EZZZNS0_54_GLOBAL__N__d8c5977b_16_LinearAlgebra_cu_9e10b42f_321716addr_kernel_cudaERNS_14TensorIteratorERKN3c106ScalarES8_ENKUlvE_clEvENKUlvE8_clEvEUlNS5_8BFloat16ESB_SB_E_St5arrayIPcLm4EEEEviT0_T1_ --------------------------
	.section	.nv.constant0._ZN2at6native29vectorized_elementwise_kernelILi8EZZZNS0_54_GLOBAL__N__d8c5977b_16_LinearAlgebra_cu_9e10b42f_321716addr_kernel_cudaERNS_14TensorIteratorERKN3c106ScalarES8_ENKUlvE_clEvENKUlvE8_clEvEUlNS5_8BFloat16ESB_SB_E_St5arrayIPcLm4EEEEviT0_T1_,"a",@progbits
	.sectionflags	@""
	.align	4
.nv.constant0._ZN2at6native29vectorized_elementwise_kernelILi8EZZZNS0_54_GLOBAL__N__d8c5977b_16_LinearAlgebra_cu_9e10b42f_321716addr_kernel_cudaERNS_14TensorIteratorERKN3c106ScalarES8_ENKUlvE_clEvENKUlvE8_clEvEUlNS5_8BFloat16ESB_SB_E_St5arrayIPcLm4EEEEviT0_T1_:
	.zero		408


//--------------------- .nv.constant2._ZN2at6native18elementwise_kernelILi128ELi4EZNS0_15gpu_kernel_implIZZZNS0_54_GLOBAL__N__d8c5977b_16_LinearAlgebra_cu_9e10b42f_321716addr_kernel_cudaERNS_14TensorIteratorERKN3c106ScalarES9_ENKUlvE_clEvENKUlvE7_clEvEUlNS6_7complexIfEESD_SD_E0_EEvRNS_18TensorIteratorBaseERKT_EUliE_EEviT1_ --------------------------
	.section	.nv.constant2._ZN2at6native18elementwise_kernelILi128ELi4EZNS0_15gpu_kernel_implIZZZNS0_54_GLOBAL__N__d8c5977b_16_LinearAlgebra_cu_9e10b42f_321716addr_kernel_cudaERNS_14TensorIteratorERKN3c106ScalarES9_ENKUlvE_clEvENKUlvE7_clEvEUlNS6_7complexIfEESD_SD_E0_EEvRNS_18TensorIteratorBaseERKT_EUliE_EEviT1_,"a",@progbits
	.sectionflags	@""
	.align	4
.nv.constant2._ZN2at6native18elementwise_kernelILi128ELi4EZNS0_15gpu_kernel_implIZZZNS0_54_GLOBAL__N__d8c5977b_16_LinearAlgebra_cu_9e10b42f_321716addr_kernel_cudaERNS_14TensorIteratorERKN3c106ScalarES9_ENKUlvE_clEvENKUlvE7_clEvEUlNS6_7complexIfEESD_SD_E0_EEvRNS_18TensorIteratorBaseERKT_EUliE_EEviT1_:
        /*0000*/ 	.byte	0x00, 0x00, 0x00, 0xf0, 0xff, 0xff, 0x0f, 0x38


//--------------------- .nv.constant0._ZN2at6native18elementwise_kernelILi128ELi4EZNS0_15gpu_kernel_implIZZZNS0_54_GLOBAL__N__d8c5977b_16_LinearAlgebra_cu_9e10b42f_321716addr_kernel_cudaERNS_14TensorIteratorERKN3c106ScalarES9_ENKUlvE_clEvENKUlvE7_clEvEUlNS6_7complexIfEESD_SD_E0_EEvRNS_18TensorIteratorBaseERKT_EUliE_EEviT1_ --------------------------
	.section	.nv.constant0._ZN2at6native18elementwise_kernelILi128ELi4EZNS0_15gpu_kernel_implIZZZNS0_54_GLOBAL__N__d8c5977b_16_LinearAlgebra_cu_9e10b42f_321716addr_kernel_cudaERNS_14TensorIteratorERKN3c106ScalarES9_ENKUlvE_clEvENKUlvE7_clEvEUlNS6_7complexIfEESD_SD_E0_EEvRNS_18TensorIteratorBaseERKT_EUliE_EEviT1_,"a",@progbits
	.sectionflags	@""
	.align	4
.nv.constant0._ZN2at6native18elementwise_kernelILi128ELi4EZNS0_15gpu_kernel_implIZZZNS0_54_GLOBAL__N__d8c5977b_16_LinearAlgebra_cu_9e10b42f_321716addr_kernel_cudaERNS_14TensorIteratorERKN3c106ScalarES9_ENKUlvE_clEvENKUlvE7_clEvEUlNS6_7complexIfEESD_SD_E0_EEvRNS_18TensorIteratorBaseERKT_EUliE_EEviT1_:
	.zero		1136


//--------------------- .nv.constant2._ZN2at6native27unrolled_elementwise_kernelIZZZNS0_54_GLOBAL__N__d8c5977b_16_LinearAlgebra_cu_9e10b42f_321716addr_kernel_cudaERNS_14TensorIteratorERKN3c106ScalarES8_ENKUlvE_clEvENKUlvE7_clEvEUlNS5_7complexIfEESC_SC_E0_St5arrayIPcLm4EELi4E23TrivialOffsetCalculatorILi3EjESH_ILi1EjENS0_6memory12LoadWithCastILi3EEENSK_13StoreWithCastILi1EEEEEviT_T0_T2_T3_T4_T5_ --------------------------
	.section	.nv.constant2._ZN2at6native27unrolled_elementwise_kernelIZZZNS0_54_GLOBAL__N__d8c5977b_16_LinearAlgebra_cu_9e10b42f_321716addr_kernel_cudaERNS_14TensorIteratorERKN3c106ScalarES8_ENKUlvE_clEvENKUlvE7_clEvEUlNS5_7complexIfEESC_SC_E0_St5arrayIPcLm4EELi4E23TrivialOffsetCalculatorILi3EjESH_ILi1EjENS0_6memory12LoadWithCastILi3EEENSK_13StoreWithCastILi1EEEEEviT_T0_T2_T3_T4_T5_,"a",@progbits
	.sectionflags	@""
	.align	4
.nv.constant2._ZN2at6native27unrolled_elementwise_kernelIZZZNS0_54_GLOBAL__N__d8c5977b_16_LinearAlgebra_cu_9e10b42f_321716addr_kernel_cudaERNS_14TensorIteratorERKN3c106ScalarES8_ENKUlvE_clEvENKUlvE7_clEvEUlNS5_7complexIfEESC_SC_E0_St5arrayIPcLm4EELi4E23TrivialOffsetCalculatorILi3EjESH_ILi1EjENS0_6memory12LoadWithCastILi3EEENSK_13StoreWithCastILi1EEEEEviT_T0_T2_T3_T4_T5_:
        /*0000*/ 	.byte	0x00, 0x00, 0x00, 0xf0, 0xff, 0xff, 0x0f, 0x38


//--------------------- .nv.constant0._ZN2at6native27unrolled_elementwise_kernelIZZZNS0_54_GLOBAL__N__d8c5977b_16_LinearAlgebra_cu_9e10b42f_321716addr_kernel_cudaERNS_14TensorIteratorERKN3c106ScalarES8_ENKUlvE_clEvENKUlvE7_clEvEUlNS5_7complexIfEESC_SC_E0_St5arrayIPcLm4EELi4E23TrivialOffsetCalculatorILi3EjESH_ILi1EjENS0_6memory12LoadWithCastILi3EEENSK_13StoreWithCastILi1EEEEEviT_T0_T2_T3_T4_T5_ --------------------------
	.section	.nv.constant0._ZN2at6native27unrolled_elementwise_kernelIZZZNS0_54_GLOBAL__N__d8c5977b_16_LinearAlgebra_cu_9e10b42f_321716addr_kernel_cudaERNS_14TensorIteratorERKN3c106ScalarES8_ENKUlvE_clEvENKUlvE7_clEvEUlNS5_7complexIfEESC_SC_E0_St5arrayIPcLm4EELi4E23TrivialOffsetCalculatorILi3EjESH_ILi1EjENS0_6memory12LoadWithCastILi3EEENSK_13StoreWithCastILi1EEEEEviT_T0_T2_T3_T4_T5_,"a",@progbits
	.sectionflags	@""
	.align	4
.nv.constant0._ZN2at6native27unrolled_elementwise_kernelIZZZNS0_54_GLOBAL__N__d8c5977b_16_LinearAlgebra_cu_9e10b42f_321716addr_kernel_cudaERNS_14TensorIteratorERKN3c106ScalarES8_ENKUlvE_clEvENKUlvE7_clEvEUlNS5_7complexIfEESC_SC_E0_St5arrayIPcLm4EELi4E23TrivialOffsetCalculatorILi3EjESH_ILi1EjENS0_6memory12LoadWithCastILi3EEENSK_13StoreWithCastILi1EEEEEviT_T0_T2_T3_T4_T5_:
	.zero		444


//--------------------- .nv.constant0._ZN2at6native18elementwise_kernelILi128ELi2EZNS0_22gpu_kernel_impl_nocastIZZZNS0_54_GLOBAL__N__d8c5977b_16_LinearAlgebra_cu_9e10b42f_321716addr_kernel_cudaERNS_14TensorIteratorERKN3c106ScalarES9_ENKUlvE_clEvENKUlvE7_clEvEUlNS6_7complexIfEESD_SD_E0_EEvRNS_18TensorIteratorBaseERKT_EUliE_EEviT1_ --------------------------
	.section	.nv.constant0._ZN2at6native18elementwise_kernelILi128ELi2EZNS0_22gpu_kernel_impl_nocastIZZZNS0_54_GLOBAL__N__d8c5977b_16_LinearAlgebra_cu_9e10b42f_321716addr_kernel_cudaERNS_14TensorIteratorERKN3c106ScalarES9_ENKUlvE_clEvENKUlvE7_clEvEUlNS6_7complexIfEESD_SD_E0_EEvRNS_18TensorIteratorBaseERKT_EUliE_EEviT1_,"a",@progbits
	.sectionflags	@""
	.align	4
.nv.constant0._ZN2at6native18elementwise_kernelILi128ELi2EZNS0_22gpu_kernel_impl_nocastIZZZNS0_54_GLOBAL__N__d8c5977b_16_LinearAlgebra_cu_9e10b42f_321716addr_kernel_cudaERNS_14TensorIteratorERKN3c106ScalarES9_ENKUlvE_clEvENKUlvE7_clEvEUlNS6_7complexIfEESD_SD_E0_EEvRNS_18TensorIteratorBaseERKT_EUliE_EEviT1_:
	.zero		1128


//--------------------- .nv.constant0._ZN2at6native27unrolled_elementwise_kernelIZZZNS0_54_GLOBAL__N__d8c5977b_16_LinearAlgebra_cu_9e10b42f_321716addr_kernel_cudaERNS_14TensorIteratorERKN3c106ScalarES8_ENKUlvE_clEvENKUlvE7_clEvEUlNS5_7complexIfEESC_SC_E0_St5arrayIPcLm4EELi4E23TrivialOffsetCalculatorILi3EjESH_ILi1EjENS0_6memory15LoadWithoutCastENSK_16StoreWithoutCastEEEviT_T0_T2_T3_T4_T5_ --------------------------
	.section	.nv.constant0._ZN2at6native27unrolled_elementwise_kernelIZZZNS0_54_GLOBAL__N__d8c5977b_16_LinearAlgebra_cu_9e10b42f_321716addr_kernel_cudaERNS_14TensorIteratorERKN3c106ScalarES8_ENKUlvE_clEvENKUlvE7_clEvEUlNS5_7complexIfEESC_SC_E0_St5arrayIPcLm4EELi4E23TrivialOffsetCalculatorILi3EjESH_ILi1EjENS0_6memory15LoadWithoutCastENSK_16StoreWithoutCastEEEviT_T0_T2_T3_T4_T5_,"a",@progbits
	.sectionflags	@""
	.align	4
.nv.constant0._ZN2at6native27unrolled_elementwise_kernelIZZZNS0_54_GLOBAL__N__d8c5977b_16_LinearAlgebra_cu_9e10b42f_321716addr_kernel_cudaERNS_14TensorIteratorERKN3c106ScalarES8_ENKUlvE_clEvENKUlvE7_clEvEUlNS5_7complexIfEESC_SC_E0_St5arrayIPcLm4EELi4E23TrivialOffsetCalculatorILi3EjESH_ILi1EjENS0_6memory15LoadWithoutCastENSK_16StoreWithoutCastEEEviT_T0_T2_T3_T4_T5_:
	.zero		420


//--------------------- .nv.constant0._ZN2at6native29vectorized_elementwise_kernelILi2EZZZNS0_54_GLOBAL__N__d8c5977b_16_LinearAlgebra_cu_9e10b42f_321716addr_kernel_cudaERNS_14TensorIteratorERKN3c106ScalarES8_ENKUlvE_clEvENKUlvE7_clEvEUlNS5_7complexIfEESC_SC_E0_St5arrayIPcLm4EEEEviT0_T1_ --------------------------
	.section	.nv.constant0._ZN2at6native29vectorized_elementwise_kernelILi2EZZZNS0_54_GLOBAL__N__d8c5977b_16_LinearAlgebra_cu_9e10b42f_321716addr_kernel_cudaERNS_14TensorIteratorERKN3c106ScalarES8_ENKUlvE_clEvENKUlvE7_clEvEUlNS5_7complexIfEESC_SC_E0_St5arrayIPcLm4EEEEviT0_T1_,"a",@progbits
	.sectionflags	@""
	.align	4
.nv.constant0._ZN2at6native29vectorized_elementwise_kernelILi2EZZZNS0_54_GLOBAL__N__d8c5977b_16_LinearAlgebra_cu_9e10b42f_321716addr_kernel_cudaERNS_14TensorIteratorERKN3c106ScalarES8_ENKUlvE_clEvENKUlvE7_clEvEUlNS5_7complexIfEESC_SC_E0_St5arrayIPcLm4EEEEviT0_T1_:
	.zero		416


//--------------------- .nv.constant0._ZN2at6native29vectorized_elementwise_kernelILi4EZZZNS0_54_GLOBAL__N__d8c5977b_16_LinearAlgebra_cu_9e10b42f_321716addr_kernel_cudaERNS_14TensorIteratorERKN3c106ScalarES8_ENKUlvE_clEvENKUlvE7_clEvEUlNS5_7complexIfEESC_SC_E0_St5arrayIPcLm4EEEEviT0_T1_ --------------------------
	.section	.nv.constant0._ZN2at6native29vectorized_elementwise_kernelILi4EZZZNS0_54_GLOBAL__N__d8c5977b_16_LinearAlgebra_cu_9e10b42f_321716addr_kernel_cudaERNS_14TensorIteratorERKN3c106ScalarES8_ENKUlvE_clEvENKUlvE7_clEvEUlNS5_7complexIfEESC_SC_E0_St5arrayIPcLm4EEEEviT0_T1_,"a",@progbits
	.sectionflags	@""
	.align	4
.nv.constant0._ZN2at6native29vectorized_elementwise_kernelILi4EZZZNS0_54_GLOBAL__N__d8c5977b_16_LinearAlgebra_cu_9e10b42f_321716addr_kernel_cudaERNS_14TensorIteratorERKN3c106ScalarES8_ENKUlvE_clEvENKUlvE7_clEvEUlNS5_7complexIfEESC_SC_E0_St5arrayIPcLm4EEEEviT0_T1_:
	.zero		416


//--------------------- .nv.constant0._ZN2at6native29vectorized_elementwise_kernelILi8EZZZNS0_54_GLOBAL__N__d8c5977b_16_LinearAlgebra_cu_9e10b42f_321716addr_kernel_cudaERNS_14TensorIteratorERKN3c106ScalarES8_ENKUlvE_clEvENKUlvE7_clEvEUlNS5_7complexIfEESC_SC_E0_St5arrayIPcLm4EEEEviT0_T1_ --------------------------
	.section	.nv.constant0._ZN2at6native29vectorized_elementwise_kernelILi8EZZZNS0_54_GLOBAL__N__d8c5977b_16_LinearAlgebra_cu_9e10b42f_321716addr_kernel_cudaERNS_14TensorIteratorERKN3c106ScalarES8_ENKUlvE_clEvENKUlvE7_clEvEUlNS5_7complexIfEESC_SC_E0_St5arrayIPcLm4EEEEviT0_T1_,"a",@progbits
	.sectionflags	@""
	.align	4
.nv.constant0._ZN2at6native29vectorized_elementwise_kernelILi8EZZZNS0_54_GLOBAL__N__d8c5977b_16_LinearAlgebra_cu_9e10b42f_321716addr_kernel_cudaERNS_14TensorIteratorERKN3c106ScalarES8_ENKUlvE_clEvENKUlvE7_clEvEUlNS5_7complexIfEESC_SC_E0_St5arrayIPcLm4EEEEviT0_T1_:
	.zero		416


//--------------------- .nv.constant2._ZN2at6native18elementwise_kernelILi128ELi4EZNS0_15gpu_kernel_implIZZZNS0_54_GLOBAL__N__d8c5977b_16_LinearAlgebra_cu_9e10b42f_321716addr_kernel_cudaERNS_14TensorIteratorERKN3c106ScalarES9_ENKUlvE_clEvENKUlvE7_clEvEUlNS6_7complexIfEESD_SD_E_EEvRNS_18TensorIteratorBaseERKT_EUliE_EEviT1_ --------------------------
	.section	.nv.constant2._ZN2at6native18elementwise_kernelILi128ELi4EZNS0_15gpu_kernel_implIZZZNS0_54_GLOBAL__N__d8c5977b_16_LinearAlgebra_cu_9e10b42f_321716addr_kernel_cudaERNS_14TensorIteratorERKN3c106ScalarES9_ENKUlvE_clEvENKUlvE7_clEvEUlNS6_7complexIfEESD_SD_E_EEvRNS_18TensorIteratorBaseERKT_EUliE_EEviT1_,"a",@progbits
	.sectionflags	@""
	.align	4
.nv.constant2._ZN2at6native18elementwise_kernelILi128ELi4EZNS0_15gpu_kernel_implIZZZNS0_54_GLOBAL__N__d8c5977b_16_LinearAlgebra_cu_9e10b42f_321716addr_kernel_cudaERNS_14TensorIteratorERKN3c106ScalarES9_ENKUlvE_clEvENKUlvE7_clEvEUlNS6_7complexIfEESD_SD_E_EEvRNS_18TensorIteratorBaseERKT_EUliE_EEviT1_:
        /*0000*/ 	.byte	0x00, 0x00, 0x00, 0xf0, 0xff, 0xff, 0x0f, 0x38


//--------------------- .nv.constant0._ZN2at6native18elementwise_kernelILi128ELi4EZNS0_15gpu_kernel_implIZZZNS0_54_GLOBAL__N__d8c5977b_16_LinearAlgebra_cu_9e10b42f_321716addr_kernel_cudaERNS_14TensorIteratorERKN3c106ScalarES9_ENKUlvE_clEvENKUlvE7_clEvEUlNS6_7complexIfEESD_SD_E_EEvRNS_18TensorIteratorBaseERKT_EUliE_EEviT1_ --------------------------
	.section	.nv.constant0._ZN2at6native18elementwise_kernelILi128ELi4EZNS0_15gpu_kernel_implIZZZNS0_54_GLOBAL__N__d8c5977b_16_LinearAlgebra_cu_9e10b42f_321716addr_kernel_cudaERNS_14TensorIteratorERKN3c106ScalarES9_ENKUlvE_clEvENKUlvE7_clEvEUlNS6_7complexIfEESD_SD_E_EEvRNS_18TensorIteratorBaseERKT_EUliE_EEviT1_,"a",@progbits
	.sectionflags	@""
	.align	4
.nv.constant0._ZN2at6native18elementwise_kernelILi128ELi4EZNS0_15gpu_kernel_implIZZZNS0_54_GLOBAL__N__d8c5977b_16_LinearAlgebra_cu_9e10b42f_321716addr_kernel_cudaERNS_14TensorIteratorERKN3c106ScalarES9_ENKUlvE_clEvENKUlvE7_clEvEUlNS6_7complexIfEESD_SD_E_EEvRNS_18TensorIteratorBaseERKT_EUliE_EEviT1_:
	.zero		1128


//--------------------- .nv.constant2._ZN2at6native27unrolled_elementwise_kernelIZZZNS0_54_GLOBAL__N__d8c5977b_16_LinearAlgebra_cu_9e10b42f_321716addr_kernel_cudaERNS_14TensorIteratorERKN3c106ScalarES8_ENKUlvE_clEvENKUlvE7_clEvEUlNS5_7complexIfEESC_SC_E_St5arrayIPcLm4EELi4E23TrivialOffsetCalculatorILi3EjESH_ILi1EjENS0_6memory12LoadWithCastILi3EEENSK_13StoreWithCastILi1EEEEEviT_T0_T2_T3_T4_T5_ --------------------------
	.section	.nv.constant2._ZN2at6native27unrolled_elementwise_kernelIZZZNS0_54_GLOBAL__N__d8c5977b_16_LinearAlgebra_cu_9e10b42f_321716addr_kernel_cudaERNS_14TensorIteratorERKN3c106ScalarES8_ENKUlvE_clEvENKUlvE7_clEvEUlNS5_7complexIfEESC_SC_E_St5arrayIPcLm4EELi4E23TrivialOffsetCalculatorILi3EjESH_ILi1EjENS0_6memory12LoadWithCastILi3EEENSK_13StoreWithCastILi1EEEEEviT_T0_T2_T3_T4_T5_,"a",@progbits
	.sectionflags	@""
	.align	4
.nv.constant2._ZN2at6native27unrolled_elementwise_kernelIZZZNS0_54_GLOBAL__N__d8c5977b_16_LinearAlgebra_cu_9e10b42f_321716addr_kernel_cudaERNS_14TensorIteratorERKN3c106ScalarES8_ENKUlvE_clEvENKUlvE7_clEvEUlNS5_7complexIfEESC_SC_E_St5arrayIPcLm4EELi4E23TrivialOffsetCalculatorILi3EjESH_ILi1EjENS0_6memory12LoadWithCastILi3EEENSK_13StoreWithCastILi1EEEEEviT_T0_T2_T3_T4_T5_:
        /*0000*/ 	.byte	0x00, 0x00, 0x00, 0xf0, 0xff, 0xff, 0x0f, 0x38


//--------------------- .nv.constant0._ZN2at6native27unrolled_elementwise_kernelIZZZNS0_54_GLOBAL__N__d8c5977b_16_LinearAlgebra_cu_9e10b42f_321716addr_kernel_cudaERNS_14TensorIteratorERKN3c106ScalarES8_ENKUlvE_clEvENKUlvE7_clEvEUlNS5_7complexIfEESC_SC_E_St5arrayIPcLm4EELi4E23TrivialOffsetCalculatorILi3EjESH_ILi1EjENS0_6memory12LoadWithCastILi3EEENSK_13StoreWithCastILi1EEEEEviT_T0_T2_T3_T4_T5_ --------------------------
	.section	.nv.constant0._ZN2at6native27unrolled_elementwise_kernelIZZZNS0_54_GLOBAL__N__d8c5977b_16_LinearAlgebra_cu_9e10b42f_321716addr_kernel_cudaERNS_14TensorIteratorERKN3c106ScalarES8_ENKUlvE_clEvENKUlvE7_clEvEUlNS5_7complexIfEESC_SC_E_St5arrayIPcLm4EELi4E23TrivialOffsetCalculatorILi3EjESH_ILi1EjENS0_6memory12LoadWithCastILi3EEENSK_13StoreWithCastILi1EEEEEviT_T0_T2_T3_T4_T5_,"a",@progbits
	.sectionflags	@""
	.align	4
.nv.constant0._ZN2at6native27unrolled_elementwise_kernelIZZZNS0_54_GLOBAL__N__d8c5977b_16_LinearAlgebra_cu_9e10b42f_321716addr_kernel_cudaERNS_14TensorIteratorERKN3c106ScalarES8_ENKUlvE_clEvENKUlvE7_clEvEUlNS5_7complexIfEESC_SC_E_St5arrayIPcLm4EELi4E23TrivialOffsetCalculatorILi3EjESH_ILi1EjENS0_6memory12LoadWithCastILi3EEENSK_13StoreWithCastILi1EEEEEviT_T0_T2_T3_T4_T5_:
	.zero		436


//--------------------- .nv.constant0._ZN2at6native18elementwise_kernelILi128ELi2EZNS0_22gpu_kernel_impl_nocastIZZZNS0_54_GLOBAL__N__d8c5977b_16_LinearAlgebra_cu_9e10b42f_321716addr_kernel_cudaERNS_14TensorIteratorERKN3c106ScalarES9_ENKUlvE_clEvENKUlvE7_clEvEUlNS6_7complexIfEESD_SD_E_EEvRNS_18TensorIteratorBaseERKT_EUliE_EEviT1_ --------------------------
	.section	.nv.constant0._ZN2at6native18elementwise_kernelILi128ELi2EZNS0_22gpu_kernel_impl_nocastIZZZNS0_54_GLOBAL__N__d8c5977b_16_LinearAlgebra_cu_9e10b42f_321716addr_kernel_cudaERNS_14TensorIteratorERKN3c106ScalarES9_ENKUlvE_clEvENKUlvE7_clEvEUlNS6_7complexIfEESD_SD_E_EEvRNS_18TensorIteratorBaseERKT_EUliE_EEviT1_,"a",@progbits
	.sectionflags	@""
	.align	4
.nv.constant0._ZN2at6native18elementwise_kernelILi128ELi2EZNS0_22gpu_kernel_impl_nocastIZZZNS0_54_GLOBAL__N__d8c5977b_16_LinearAlgebra_cu_9e10b42f_321716addr_kernel_cudaERNS_14TensorIteratorERKN3c106ScalarES9_ENKUlvE_clEvENKUlvE7_clEvEUlNS6_7complexIfEESD_SD_E_EEvRNS_18TensorIteratorBaseERKT_EUliE_EEviT1_:
	.zero		1120


//--------------------- .nv.constant0._ZN2at6native27unrolled_elementwise_kernelIZZZNS0_54_GLOBAL__N__d8c5977b_16_LinearAlgebra_cu_9e10b42f_321716addr_kernel_cudaERNS_14TensorIteratorERKN3c106ScalarES8_ENKUlvE_clEvENKUlvE7_clEvEUlNS5_7complexIfEESC_SC_E_St5arrayIPcLm4EELi4E23TrivialOffsetCalculatorILi3EjESH_ILi1EjENS0_6memory15LoadWithoutCastENSK_16StoreWithoutCastEEEviT_T0_T2_T3_T4_T5_ --------------------------
	.section	.nv.constant0._ZN2at6native27unrolled_elementwise_kernelIZZZNS0_54_GLOBAL__N__d8c5977b_16_LinearAlgebra_cu_9e10b42f_321716addr_kernel_cudaERNS_14TensorIteratorERKN3c106ScalarES8_ENKUlvE_clEvENKUlvE7_clEvEUlNS5_7complexIfEESC_SC_E_St5arrayIPcLm4EELi4E23TrivialOffsetCalculatorILi3EjESH_ILi1EjENS0_6memory15LoadWithoutCastENSK_16StoreWithoutCastEEEviT_T0_T2_T3_T4_T5_,"a",@progbits
	.sectionflags	@""
	.align	4
.nv.constant0._ZN2at6native27unrolled_elementwise_kernelIZZZNS0_54_GLOBAL__N__d8c5977b_16_LinearAlgebra_cu_9e10b42f_321716addr_kernel_cudaERNS_14TensorIteratorERKN3c106ScalarES8_ENKUlvE_clEvENKUlvE7_clEvEUlNS5_7complexIfEESC_SC_E_St5arrayIPcLm4EELi4E23TrivialOffsetCalculatorILi3EjESH_ILi1EjENS0_6memory15LoadWithoutCastENSK_16StoreWithoutCastEEEviT_T0_T2_T3_T4_T5_:
	.zero		412


//--------------------- .nv.constant0._ZN2at6native29vectorized_elementwise_kernelILi2EZZZNS0_54_GLOBAL__N__d8c5977b_16_LinearAlgebra_cu_9e10b42f_321716addr_kernel_cudaERNS_14TensorIteratorERKN3c106ScalarES8_ENKUlvE_clEvENKUlvE7_clEvEUlNS5_7complexIfEESC_SC_E_St5arrayIPcLm4EEEEviT0_T1_ --------------------------
	.section	.nv.constant0._ZN2at6native29vectorized_elementwise_kernelILi2EZZZNS0_54_GLOBAL__N__d8c5977b_16_LinearAlgebra_cu_9e10b42f_321716addr_kernel_cudaERNS_14TensorIteratorERKN3c106ScalarES8_ENKUlvE_clEvENKUlvE7_clEvEUlNS5_7complexIfEESC_SC_E_St5arrayIPcLm4EEEEviT0_T1_,"a",@progbits
	.sectionflags	@""
	.align	4
.nv.constant0._ZN2at6native29vectorized_elementwise_kernelILi2EZZZNS0_54_GLOBAL__N__d8c5977b_16_LinearAlgebra_cu_9e10b42f_321716addr_kernel_cudaERNS_14TensorIteratorERKN3c106ScalarES8_ENKUlvE_clEvENKUlvE7_clEvEUlNS5_7complexIfEESC_SC_E_St5arrayIPcLm4EEEEviT0_T1_:
	.zero		408


//--------------------- .nv.constant0._ZN2at6native29vectorized_elementwise_kernelILi4EZZZNS0_54_GLOBAL__N__d8c5977b_16_LinearAlgebra_cu_9e10b42f_321716addr_kernel_cudaERNS_14TensorIteratorERKN3c106ScalarES8_ENKUlvE_clEvENKUlvE7_clEvEUlNS5_7complexIfEESC_SC_E_St5arrayIPcLm4EEEEviT0_T1_ --------------------------
	.section	.nv.constant0._ZN2at6native29vectorized_elementwise_kernelILi4EZZZNS0_54_GLOBAL__N__d8c5977b_16_LinearAlgebra_cu_9e10b42f_321716addr_kernel_cudaERNS_14TensorIteratorERKN3c106ScalarES8_ENKUlvE_clEvENKUlvE7_clEvEUlNS5_7complexIfEESC_SC_E_St5arrayIPcLm4EEEEviT0_T1_,"a",@progbits
	.sectionflags	@""
	.align	4
.nv.constant0._ZN2at6native29vectorized_elementwise_kernelILi4EZZZNS0_54_GLOBAL__N__d8c5977b_16_LinearAlgebra_cu_9e10b42f_321716addr_kernel_cudaERNS_14TensorIteratorERKN3c106ScalarES8_ENKUlvE_clEvENKUlvE7_clEvEUlNS5_7complexIfEESC_SC_E_St5arrayIPcLm4EEEEviT0_T1_:
	.zero		408


//--------------------- .nv.constant0._ZN2at6native29vectorized_elementwise_kernelILi8EZZZNS0_54_GLOBAL__N__d8c5977b_16_LinearAlgebra_cu_9e10b42f_321716addr_kernel_cudaERNS_14TensorIteratorERKN3c106ScalarES8_ENKUlvE_clEvENKUlvE7_clEvEUlNS5_7complexIfEESC_SC_E_St5arrayIPcLm4EEEEviT0_T1_ --------------------------
	.section	.nv.constant0._ZN2at6native29vectorized_elementwise_kernelILi8EZZZNS0_54_GLOBAL__N__d8c5977b_16_LinearAlgebra_cu_9e10b42f_321716addr_kernel_cudaERNS_14TensorIteratorERKN3c106ScalarES8_ENKUlvE_clEvENKUlvE7_clEvEUlNS5_7complexIfEESC_SC_E_St5arrayIPcLm4EEEEviT0_T1_,"a",@progbits
	.sectionflags	@""
	.align	4
.nv.constant0._ZN2at6native29vectorized_elementwise_kernelILi8EZZZNS0_54_GLOBAL__N__d8c5977b_16_LinearAlgebra_cu_9e10b42f_321716addr_kernel_cudaERNS_14TensorIteratorERKN3c106ScalarES8_ENKUlvE_clEvENKUlvE7_clEvEUlNS5_7complexIfEESC_SC_E_St5arrayIPcLm4EEEEviT0_T1_:
	.zero		408


//--------------------- .nv.constant2._ZN2at6native18elementwise_kernelILi128ELi4EZNS0_15gpu_kernel_implIZZZNS0_54_GLOBAL__N__d8c5977b_16_LinearAlgebra_cu_9e10b42f_321716addr_kernel_cudaERNS_14TensorIteratorERKN3c106ScalarES9_ENKUlvE_clEvENKUlvE6_clEvEUlNS6_7complexIdEESD_SD_E0_EEvRNS_18TensorIteratorBaseERKT_EUliE_EEviT1_ --------------------------
	.section	.nv.constant2._ZN2at6native18elementwise_kernelILi128ELi4EZNS0_15gpu_kernel_implIZZZNS0_54_GLOBAL__N__d8c5977b_16_LinearAlgebra_cu_9e10b42f_321716addr_kernel_cudaERNS_14TensorIteratorERKN3c106ScalarES9_ENKUlvE_clEvENKUlvE6_clEvEUlNS6_7complexIdEESD_SD_E0_EEvRNS_18TensorIteratorBaseERKT_EUliE_EEviT1_,"a",@progbits
	.sectionflags	@""
	.align	4
.nv.constant2._ZN2at6native18elementwise_kernelILi128ELi4EZNS0_15gpu_kernel_implIZZZNS0_54_GLOBAL__N__d8c5977b_16_LinearAlgebra_cu_9e10b42f_321716addr_kernel_cudaERNS_14TensorIteratorERKN3c106ScalarES9_ENKUlvE_clEvENKUlvE6_clEvEUlNS6_7complexIdEESD_SD_E0_EEvRNS_18TensorIteratorBaseERKT_EUliE_EEviT1_:
        /*0000*/ 	.byte	0x00, 0x00, 0x00, 0xf0, 0xff, 0xff, 0x0f, 0x38


//--------------------- .nv.constant0._ZN2at6native18elementwise_kernelILi128ELi4EZNS0_15gpu_kernel_implIZZZNS0_54_GLOBAL__N__d8c5977b_16_LinearAlgebra_cu_9e10b42f_321716addr_kernel_cudaERNS_14TensorIteratorERKN3c106ScalarES9_ENKUlvE_clEvENKUlvE6_clEvEUlNS6_7complexIdEESD_SD_E0_EEvRNS_18TensorIteratorBaseERKT_EUliE_EEviT1_ --------------------------
	.section	.nv.constant0._ZN2at6native18elementwise_kernelILi128ELi4EZNS0_15gpu_kernel_implIZZZNS0_54_GLOBAL__N__d8c5977b_16_LinearAlgebra_cu_9e10b42f_321716addr_kernel_cudaERNS_14TensorIteratorERKN3c106ScalarES9_ENKUlvE_clEvENKUlvE6_clEvEUlNS6_7complexIdEESD_SD_E0_EEvRNS_18TensorIteratorBaseERKT_EUliE_EEviT1_,"a",@progbits
	.sectionflags	@""
	.align	4
.nv.constant0._ZN2at6native18elementwise_kernelILi128ELi4EZNS0_15gpu_kernel_implIZZZNS0_54_GLOBAL__N__d8c5977b_16_LinearAlgebra_cu_9e10b42f_321716addr_kernel_cudaERNS_14TensorIteratorERKN3c106ScalarES9_ENKUlvE_clEvENKUlvE6_clEvEUlNS6_7complexIdEESD_SD_E0_EEvRNS_18TensorIteratorBaseERKT_EUliE_EEviT1_:
	.zero		1168


//--------------------- .nv.constant2._ZN2at6native27unrolled_elementwise_kernelIZZZNS0_54_GLOBAL__N__d8c5977b_16_LinearAlgebra_cu_9e10b42f_321716addr_kernel_cudaERNS_14TensorIteratorERKN3c106ScalarES8_ENKUlvE_clEvENKUlvE6_clEvEUlNS5_7complexIdEESC_SC_E0_St5arrayIPcLm4EELi4E23TrivialOffsetCalculatorILi3EjESH_ILi1EjENS0_6memory12LoadWithCastILi3EEENSK_13StoreWithCastILi1EEEEEviT_T0_T2_T3_T4_T5_ --------------------------
	.section	.nv.constant2._ZN2at6native27unrolled_elementwise_kernelIZZZNS0_54_GLOBAL__N__d8c5977b_16_LinearAlgebra_cu_9e10b42f_321716addr_kernel_cudaERNS_14TensorIteratorERKN3c106ScalarES8_ENKUlvE_clEvENKUlvE6_clEvEUlNS5_7complexIdEESC_SC_E0_St5arrayIPcLm4EELi4E23TrivialOffsetCalculatorILi3EjESH_ILi1EjENS0_6memory12LoadWithCastILi3EEENSK_13StoreWithCastILi1EEEEEviT_T0_T2_T3_T4_T5_,"a",@progbits
	.sectionflags	@""
	.align	4
.nv.constant2._ZN2at6native27unrolled_elementwise_kernelIZZZNS0_54_GLOBAL__N__d8c5977b_16_LinearAlgebra_cu_9e10b42f_321716addr_kernel_cudaERNS_14TensorIteratorERKN3c106ScalarES8_ENKUlvE_clEvENKUlvE6_clEvEUlNS5_7complexIdEESC_SC_E0_St5arrayIPcLm4EELi4E23TrivialOffsetCalculatorILi3EjESH_ILi1EjENS0_6memory12LoadWithCastILi3EEENSK_13StoreWithCastILi1EEEEEviT_T0_T2_T3_T4_T5_:
        /*0000*/ 	.byte	0x00, 0x00, 0x00, 0xf0, 0xff, 0xff, 0x0f, 0x38


//--------------------- .nv.constant0._ZN2at6native27unrolled_elementwise_kernelIZZZNS0_54_GLOBAL__N__d8c5977b_16_LinearAlgebra_cu_9e10b42f_321716addr_kernel_cudaERNS_14TensorIteratorERKN3c106ScalarES8_ENKUlvE_clEvENKUlvE6_clEvEUlNS5_7complexIdEESC_SC_E0_St5arrayIPcLm4EELi4E23TrivialOffsetCalculatorILi3EjESH_ILi1EjENS0_6memory12LoadWithCastILi3EEENSK_13StoreWithCastILi1EEEEEviT_T0_T2_T3_T4_T5_ --------------------------
	.section	.nv.constant0._ZN2at6native27unrolled_elementwise_kernelIZZZNS0_54_GLOBAL__N__d8c5977b_16_LinearAlgebra_cu_9e10b42f_321716addr_kernel_cudaERNS_14TensorIteratorERKN3c106ScalarES8_ENKUlvE_clEvENKUlvE6_clEvEUlNS5_7complexIdEESC_SC_E0_St5arrayIPcLm4EELi4E23TrivialOffsetCalculatorILi3EjESH_ILi1EjENS0_6memory12LoadWithCastILi3EEENSK_13StoreWithCastILi1EEEEEviT_T0_T2_T3_T4_T5_,"a",@progbits
	.sectionflags	@""
	.align	4
.nv.constant0._ZN2at6native27unrolled_elementwise_kernelIZZZNS0_54_GLOBAL__N__d8c5977b_16_LinearAlgebra_cu_9e10b42f_321716addr_kernel_cudaERNS_14TensorIteratorERKN3c106ScalarES8_ENKUlvE_clEvENKUlvE6_clEvEUlNS5_7complexIdEESC_SC_E0_St5arrayIPcLm4EELi4E23TrivialOffsetCalculatorILi3EjESH_ILi1EjENS0_6memory12LoadWithCastILi3EEENSK_13StoreWithCastILi1EEEEEviT_T0_T2_T3_T4_T5_:
	.zero		476


//--------------------- .nv.constant0._ZN2at6native18elementwise_kernelILi128ELi2EZNS0_22gpu_kernel_impl_nocastIZZZNS0_54_GLOBAL__N__d8c5977b_16_LinearAlgebra_cu_9e10b42f_321716addr_kernel_cudaERNS_14TensorIteratorERKN3c106ScalarES9_ENKUlvE_clEvENKUlvE6_clEvEUlNS6_7complexIdEESD_SD_E0_EEvRNS_18TensorIteratorBaseERKT_EUliE_EEviT1_ --------------------------
	.section	.nv.constant0._ZN2at6native18elementwise_kernelILi128ELi2EZNS0_22gpu_kernel_impl_nocastIZZZNS0_54_GLOBAL__N__d8c5977b_16_LinearAlgebra_cu_9e10b42f_321716addr_kernel_cudaERNS_14TensorIteratorERKN3c106ScalarES9_ENKUlvE_clEvENKUlvE6_clEvEUlNS6_7complexIdEESD_SD_E0_EEvRNS_18TensorIteratorBaseERKT_EUliE_EEviT1_,"a",@progbits
	.sectionflags	@""
	.align	4
.nv.constant0._ZN2at6native18elementwise_kernelILi128ELi2EZNS0_22gpu_kernel_impl_nocastIZZZNS0_54_GLOBAL__N__d8c5977b_16_LinearAlgebra_cu_9e10b42f_321716addr_kernel_cudaERNS_14TensorIteratorERKN3c106ScalarES9_ENKUlvE_clEvENKUlvE6_clEvEUlNS6_7complexIdEESD_SD_E0_EEvRNS_18TensorIteratorBaseERKT_EUliE_EEviT1_:
	.zero		1168


//--------------------- .nv.constant0._ZN2at6native27unrolled_elementwise_kernelIZZZNS0_54_GLOBAL__N__d8c5977b_16_LinearAlgebra_cu_9e10b42f_321716addr_kernel_cudaERNS_14TensorIteratorERKN3c106ScalarES8_ENKUlvE_clEvENKUlvE6_clEvEUlNS5_7complexIdEESC_SC_E0_St5arrayIPcLm4EELi4E23TrivialOffsetCalculatorILi3EjESH_ILi1EjENS0_6memory15LoadWithoutCastENSK_16StoreWithoutCastEEEviT_T0_T2_T3_T4_T5_ --------------------------
	.section	.nv.constant0._ZN2at6native27unrolled_elementwise_kernelIZZZNS0_54_GLOBAL__N__d8c5977b_16_LinearAlgebra_cu_9e10b42f_321716addr_kernel_cudaERNS_14TensorIteratorERKN3c106ScalarES8_ENKUlvE_clEvENKUlvE6_clEvEUlNS5_7complexIdEESC_SC_E0_St5arrayIPcLm4EELi4E23TrivialOffsetCalculatorILi3EjESH_ILi1EjENS0_6memory15LoadWithoutCastENSK_16StoreWithoutCastEEEviT_T0_T2_T3_T4_T5_,"a",@progbits
	.sectionflags	@""
	.align	4
.nv.constant0._ZN2at6native27unrolled_elementwise_kernelIZZZNS0_54_GLOBAL__N__d8c5977b_16_LinearAlgebra_cu_9e10b42f_321716addr_kernel_cudaERNS_14TensorIteratorERKN3c106ScalarES8_ENKUlvE_clEvENKUlvE6_clEvEUlNS5_7complexIdEESC_SC_E0_St5arrayIPcLm4EELi4E23TrivialOffsetCalculatorILi3EjESH_ILi1EjENS0_6memory15LoadWithoutCastENSK_16StoreWithoutCastEEEviT_T0_T2_T3_T4_T5_:
	.zero		452


//--------------------- .nv.constant0._ZN2at6native29vectorized_elementwise_kernelILi2EZZZNS0_54_GLOBAL__N__d8c5977b_16_LinearAlgebra_cu_9e10b42f_321716addr_kernel_cudaERNS_14TensorIteratorERKN3c106ScalarES8_ENKUlvE_clEvENKUlvE6_clEvEUlNS5_7complexIdEESC_SC_E0_St5arrayIPcLm4EEEEviT0_T1_ --------------------------
	.section	.nv.constant0._ZN2at6native29vectorized_elementwise_kernelILi2EZZZNS0_54_GLOBAL__N__d8c5977b_16_LinearAlgebra_cu_9e10b42f_321716addr_kernel_cudaERNS_14TensorIteratorERKN3c106ScalarES8_ENKUlvE_clEvENKUlvE6_clEvEUlNS5_7complexIdEESC_SC_E0_St5arrayIPcLm4EEEEviT0_T1_,"a",@progbits
	.sectionflags	@""
	.align	4
.nv.constant0._ZN2at6native29vectorized_elementwise_kernelILi2EZZZNS0_54_GLOBAL__N__d8c5977b_16_LinearAlgebra_cu_9e10b42f_321716addr_kernel_cudaERNS_14TensorIteratorERKN3c106ScalarES8_ENKUlvE_clEvENKUlvE6_clEvEUlNS5_7complexIdEESC_SC_E0_St5arrayIPcLm4EEEEviT0_T1_:
	.zero		448


//--------------------- .nv.constant0._ZN2at6native29vectorized_elementwise_kernelILi4EZZZNS0_54_GLOBAL__N__d8c5977b_16_LinearAlgebra_cu_9e10b42f_321716addr_kernel_cudaERNS_14TensorIteratorERKN3c106ScalarES8_ENKUlvE_clEvENKUlvE6_clEvEUlNS5_7complexIdEESC_SC_E0_St5arrayIPcLm4EEEEviT0_T1_ --------------------------
	.section	.nv.constant0._ZN2at6native29vectorized_elementwise_kernelILi4EZZZNS0_54_GLOBAL__N__d8c5977b_16_LinearAlgebra_cu_9e10b42f_321716addr_kernel_cudaERNS_14TensorIteratorERKN3c106ScalarES8_ENKUlvE_clEvENKUlvE6_clEvEUlNS5_7complexIdEESC_SC_E0_St5arrayIPcLm4EEEEviT0_T1_,"a",@progbits
	.sectionflags	@""
	.align	4
.nv.constant0._ZN2at6native29vectorized_elementwise_kernelILi4EZZZNS0_54_GLOBAL__N__d8c5977b_16_LinearAlgebra_cu_9e10b42f_321716addr_kernel_cudaERNS_14TensorIteratorERKN3c106ScalarES8_ENKUlvE_clEvENKUlvE6_clEvEUlNS5_7complexIdEESC_SC_E0_St5arrayIPcLm4EEEEviT0_T1_:
	.zero		448


//--------------------- .nv.constant0._ZN2at6native29vectorized_elementwise_kernelILi8EZZZNS0_54_GLOBAL__N__d8c5977b_16_LinearAlgebra_cu_9e10b42f_321716addr_kernel_cudaERNS_14TensorIteratorERKN3c106ScalarES8_ENKUlvE_clEvENKUlvE6_clEvEUlNS5_7complexIdEESC_SC_E0_St5arrayIPcLm4EEEEviT0_T1_ --------------------------
	.section	.nv.constant0._ZN2at6native29vectorized_elementwise_kernelILi8EZZZNS0_54_GLOBAL__N__d8c5977b_16_LinearAlgebra_cu_9e10b42f_321716addr_kernel_cudaERNS_14TensorIteratorERKN3c106ScalarES8_ENKUlvE_clEvENKUlvE6_clEvEUlNS5_7complexIdEESC_SC_E0_St5arrayIPcLm4EEEEviT0_T1_,"a",@progbits
	.sectionflags	@""
	.align	4
.nv.constant0._ZN2at6native29vectorized_elementwise_kernelILi8EZZZNS0_54_GLOBAL__N__d8c5977b_16_LinearAlgebra_cu_9e10b42f_321716addr_kernel_cudaERNS_14TensorIteratorERKN3c106ScalarES8_ENKUlvE_clEvENKUlvE6_clEvEUlNS5_7complexIdEESC_SC_E0_St5arrayIPcLm4EEEEviT0_T1_:
	.zero		448


//--------------------- .nv.constant2._ZN2at6native18elementwise_kernelILi128ELi4EZNS0_15gpu_kernel_implIZZZNS0_54_GLOBAL__N__d8c5977b_16_LinearAlgebra_cu_9e10b42f_321716addr_kernel_cudaERNS_14TensorIteratorERKN3c106ScalarES9_ENKUlvE_clEvENKUlvE6_clEvEUlNS6_7complexIdEESD_SD_E_EEvRNS_18TensorIteratorBaseERKT_EUliE_EEviT1_ --------------------------
	.section	.nv.constant2._ZN2at6native18elementwise_kernelILi128ELi4EZNS0_15gpu_kernel_implIZZZNS0_54_GLOBAL__N__d8c5977b_16_LinearAlgebra_cu_9e10b42f_321716addr_kernel_cudaERNS_14TensorIteratorERKN3c106ScalarES9_ENKUlvE_clEvENKUlvE6_clEvEUlNS6_7complexIdEESD_SD_E_EEvRNS_18TensorIteratorBaseERKT_EUliE_EEviT1_,"a",@progbits
	.sectionflags	@""
	.align	4
.nv.constant2._ZN2at6native18elementwise_kernelILi128ELi4EZNS0_15gpu_kernel_implIZZZNS0_54_GLOBAL__N__d8c5977b_16_LinearAlgebra_cu_9e10b42f_321716addr_kernel_cudaERNS_14TensorIteratorERKN3c106ScalarES9_ENKUlvE_clEvENKUlvE6_clEvEUlNS6_7complexIdEESD_SD_E_EEvRNS_18TensorIteratorBaseERKT_EUliE_EEviT1_:
        /*0000*/ 	.byte	0x00, 0x00, 0x00, 0xf0, 0xff, 0xff, 0x0f, 0x38


//--------------------- .nv.constant0._ZN2at6native18elementwise_kernelILi128ELi4EZNS0_15gpu_kernel_implIZZZNS0_54_GLOBAL__N__d8c5977b_16_LinearAlgebra_cu_9e10b42f_321716addr_kernel_cudaERNS_14TensorIteratorERKN3c106ScalarES9_ENKUlvE_clEvENKUlvE6_clEvEUlNS6_7complexIdEESD_SD_E_EEvRNS_18TensorIteratorBaseERKT_EUliE_EEviT1_ --------------------------
	.section	.nv.constant0._ZN2at6native18elementwise_kernelILi128ELi4EZNS0_15gpu_kernel_implIZZZNS0_54_GLOBAL__N__d8c5977b_16_LinearAlgebra_cu_9e10b42f_321716addr_kernel_cudaERNS_14TensorIteratorERKN3c106ScalarES9_ENKUlvE_clEvENKUlvE6_clEvEUlNS6_7complexIdEESD_SD_E_EEvRNS_18TensorIteratorBaseERKT_EUliE_EEviT1_,"a",@progbits
	.sectionflags	@""
	.align	4
.nv.constant0._ZN2at6native18elementwise_kernelILi128ELi4EZNS0_15gpu_kernel_implIZZZNS0_54_GLOBAL__N__d8c5977b_16_LinearAlgebra_cu_9e10b42f_321716addr_kernel_cudaERNS_14TensorIteratorERKN3c106ScalarES9_ENKUlvE_clEvENKUlvE6_clEvEUlNS6_7complexIdEESD_SD_E_EEvRNS_18TensorIteratorBaseERKT_EUliE_EEviT1_:
	.zero		1152


//--------------------- .nv.constant2._ZN2at6native27unrolled_elementwise_kernelIZZZNS0_54_GLOBAL__N__d8c5977b_16_LinearAlgebra_cu_9e10b42f_321716addr_kernel_cudaERNS_14TensorIteratorERKN3c106ScalarES8_ENKUlvE_clEvENKUlvE6_clEvEUlNS5_7complexIdEESC_SC_E_St5arrayIPcLm4EELi4E23TrivialOffsetCalculatorILi3EjESH_ILi1EjENS0_6memory12LoadWithCastILi3EEENSK_13StoreWithCastILi1EEEEEviT_T0_T2_T3_T4_T5_ --------------------------
	.section	.nv.constant2._ZN2at6native27unrolled_elementwise_kernelIZZZNS0_54_GLOBAL__N__d8c5977b_16_LinearAlgebra_cu_9e10b42f_321716addr_kernel_cudaERNS_14TensorIteratorERKN3c106ScalarES8_ENKUlvE_clEvENKUlvE6_clEvEUlNS5_7complexIdEESC_SC_E_St5arrayIPcLm4EELi4E23TrivialOffsetCalculatorILi3EjESH_ILi1EjENS0_6memory12LoadWithCastILi3EEENSK_13StoreWithCastILi1EEEEEviT_T0_T2_T3_T4_T5_,"a",@progbits
	.sectionflags	@""
	.align	4
.nv.constant2._ZN2at6native27unrolled_elementwise_kernelIZZZNS0_54_GLOBAL__N__d8c5977b_16_LinearAlgebra_cu_9e10b42f_321716addr_kernel_cudaERNS_14TensorIteratorERKN3c106ScalarES8_ENKUlvE_clEvENKUlvE6_clEvEUlNS5_7complexIdEESC_SC_E_St5arrayIPcLm4EELi4E23TrivialOffsetCalculatorILi3EjESH_ILi1EjENS0_6memory12LoadWithCastILi3EEENSK_13StoreWithCastILi1EEEEEviT_T0_T2_T3_T4_T5_:
        /*0000*/ 	.byte	0x00, 0x00, 0x00, 0xf0, 0xff, 0xff, 0x0f, 0x38


//--------------------- .nv.constant0._ZN2at6native27unrolled_elementwise_kernelIZZZNS0_54_GLOBAL__N__d8c5977b_16_LinearAlgebra_cu_9e10b42f_321716addr_kernel_cudaERNS_14TensorIteratorERKN3c106ScalarES8_ENKUlvE_clEvENKUlvE6_clEvEUlNS5_7complexIdEESC_SC_E_St5arrayIPcLm4EELi4E23TrivialOffsetCalculatorILi3EjESH_ILi1EjENS0_6memory12LoadWithCastILi3EEENSK_13StoreWithCastILi1EEEEEviT_T0_T2_T3_T4_T5_ --------------------------
	.section	.nv.constant0._ZN2at6native27unrolled_elementwise_kernelIZZZNS0_54_GLOBAL__N__d8c5977b_16_LinearAlgebra_cu_9e10b42f_321716addr_kernel_cudaERNS_14TensorIteratorERKN3c106ScalarES8_ENKUlvE_clEvENKUlvE6_clEvEUlNS5_7complexIdEESC_SC_E_St5arrayIPcLm4EELi4E23TrivialOffsetCalculatorILi3EjESH_ILi1EjENS0_6memory12LoadWithCastILi3EEENSK_13StoreWithCastILi1EEEEEviT_T0_T2_T3_T4_T5_,"a",@progbits
	.sectionflags	@""
	.align	4
.nv.constant0._ZN2at6native27unrolled_elementwise_kernelIZZZNS0_54_GLOBAL__N__d8c5977b_16_LinearAlgebra_cu_9e10b42f_321716addr_kernel_cudaERNS_14TensorIteratorERKN3c106ScalarES8_ENKUlvE_clEvENKUlvE6_clEvEUlNS5_7complexIdEESC_SC_E_St5arrayIPcLm4EELi4E23TrivialOffsetCalculatorILi3EjESH_ILi1EjENS0_6memory12LoadWithCastILi3EEENSK_13StoreWithCastILi1EEEEEviT_T0_T2_T3_T4_T5_:
	.zero		460


//--------------------- .nv.constant0._ZN2at6native18elementwise_kernelILi128ELi2EZNS0_22gpu_kernel_impl_nocastIZZZNS0_54_GLOBAL__N__d8c5977b_16_LinearAlgebra_cu_9e10b42f_321716addr_kernel_cudaERNS_14TensorIteratorERKN3c106ScalarES9_ENKUlvE_clEvENKUlvE6_clEvEUlNS6_7complexIdEESD_SD_E_EEvRNS_18TensorIteratorBaseERKT_EUliE_EEviT1_ --------------------------
	.section	.nv.constant0._ZN2at6native18elementwise_kernelILi128ELi2EZNS0_22gpu_kernel_impl_nocastIZZZNS0_54_GLOBAL__N__d8c5977b_16_LinearAlgebra_cu_9e10b42f_321716addr_kernel_cudaERNS_14TensorIteratorERKN3c106ScalarES9_ENKUlvE_clEvENKUlvE6_clEvEUlNS6_7complexIdEESD_SD_E_EEvRNS_18TensorIteratorBaseERKT_EUliE_EEviT1_,"a",@progbits
	.sectionflags	@""
	.align	4
.nv.constant0._ZN2at6native18elementwise_kernelILi128ELi2EZNS0_22gpu_kernel_impl_nocastIZZZNS0_54_GLOBAL__N__d8c5977b_16_LinearAlgebra_cu_9e10b42f_321716addr_kernel_cudaERNS_14TensorIteratorERKN3c106ScalarES9_ENKUlvE_clEvENKUlvE6_clEvEUlNS6_7complexIdEESD_SD_E_EEvRNS_18TensorIteratorBaseERKT_EUliE_EEviT1_:
	.zero		1152


//--------------------- .nv.constant0._ZN2at6native27unrolled_elementwise_kernelIZZZNS0_54_GLOBAL__N__d8c5977b_16_LinearAlgebra_cu_9e10b42f_321716addr_kernel_cudaERNS_14TensorIteratorERKN3c106ScalarES8_ENKUlvE_clEvENKUlvE6_clEvEUlNS5_7complexIdEESC_SC_E_St5arrayIPcLm4EELi4E23TrivialOffsetCalculatorILi3EjESH_ILi1EjENS0_6memory15LoadWithoutCastENSK_16StoreWithoutCastEEEviT_T0_T2_T3_T4_T5_ --------------------------
	.section	.nv.constant0._ZN2at6native27unrolled_elementwise_kernelIZZZNS0_54_GLOBAL__N__d8c5977b_16_LinearAlgebra_cu_9e10b42f_321716addr_kernel_cudaERNS_14TensorIteratorERKN3c106ScalarES8_ENKUlvE_clEvENKUlvE6_clEvEUlNS5_7complexIdEESC_SC_E_St5arrayIPcLm4EELi4E23TrivialOffsetCalculatorILi3EjESH_ILi1EjENS0_6memory15LoadWithoutCastENSK_16StoreWithoutCastEEEviT_T0_T2_T3_T4_T5_,"a",@progbits
	.sectionflags	@""
	.align	4
.nv.constant0._ZN2at6native27unrolled_elementwise_kernelIZZZNS0_54_GLOBAL__N__d8c5977b_16_LinearAlgebra_cu_9e10b42f_321716addr_kernel_cudaERNS_14TensorIteratorERKN3c106ScalarES8_ENKUlvE_clEvENKUlvE6_clEvEUlNS5_7complexIdEESC_SC_E_St5arrayIPcLm4EELi4E23TrivialOffsetCalculatorILi3EjESH_ILi1EjENS0_6memory15LoadWithoutCastENSK_16StoreWithoutCastEEEviT_T0_T2_T3_T4_T5_:
	.zero		436


//--------------------- .nv.constant0._ZN2at6native29vectorized_elementwise_kernelILi2EZZZNS0_54_GLOBAL__N__d8c5977b_16_LinearAlgebra_cu_9e10b42f_321716addr_kernel_cudaERNS_14TensorIteratorERKN3c106ScalarES8_ENKUlvE_clEvENKUlvE6_clEvEUlNS5_7complexIdEESC_SC_E_St5arrayIPcLm4EEEEviT0_T1_ --------------------------
	.section	.nv.constant0._ZN2at6native29vectorized_elementwise_kernelILi2EZZZNS0_54_GLOBAL__N__d8c5977b_16_LinearAlgebra_cu_9e10b42f_321716addr_kernel_cudaERNS_14TensorIteratorERKN3c106ScalarES8_ENKUlvE_clEvENKUlvE6_clEvEUlNS5_7complexIdEESC_SC_E_St5arrayIPcLm4EEEEviT0_T1_,"a",@progbits
	.sectionflags	@""
	.align	4
.nv.constant0._ZN2at6native29vectorized_elementwise_kernelILi2EZZZNS0_54_GLOBAL__N__d8c5977b_16_LinearAlgebra_cu_9e10b42f_321716addr_kernel_cudaERNS_14TensorIteratorERKN3c106ScalarES8_ENKUlvE_clEvENKUlvE6_clEvEUlNS5_7complexIdEESC_SC_E_St5arrayIPcLm4EEEEviT0_T1_:
	.zero		432


//--------------------- .nv.constant0._ZN2at6native29vectorized_elementwise_kernelILi4EZZZNS0_54_GLOBAL__N__d8c5977b_16_LinearAlgebra_cu_9e10b42f_321716addr_kernel_cudaERNS_14TensorIteratorERKN3c106ScalarES8_ENKUlvE_clEvENKUlvE6_clEvEUlNS5_7complexIdEESC_SC_E_St5arrayIPcLm4EEEEviT0_T1_ --------------------------
	.section	.nv.constant0._ZN2at6native29vectorized_elementwise_kernelILi4EZZZNS0_54_GLOBAL__N__d8c5977b_16_LinearAlgebra_cu_9e10b42f_321716addr_kernel_cudaERNS_14TensorIteratorERKN3c106ScalarES8_ENKUlvE_clEvENKUlvE6_clEvEUlNS5_7complexIdEESC_SC_E_St5arrayIPcLm4EEEEviT0_T1_,"a",@progbits
	.sectionflags	@""
	.align	4
.nv.constant0._ZN2at6native29vectorized_elementwise_kernelILi4EZZZNS0_54_GLOBAL__N__d8c5977b_16_LinearAlgebra_cu_9e10b42f_321716addr_kernel_cudaERNS_14TensorIteratorERKN3c106ScalarES8_ENKUlvE_clEvENKUlvE6_clEvEUlNS5_7complexIdEESC_SC_E_St5arrayIPcLm4EEEEviT0_T1_:
	.zero		432


//--------------------- .nv.constant0._ZN2at6native29vectorized_elementwise_kernelILi8EZZZNS0_54_GLOBAL__N__d8c5977b_16_LinearAlgebra_cu_9e10b42f_321716addr_kernel_cudaERNS_14TensorIteratorERKN3c106ScalarES8_ENKUlvE_clEvENKUlvE6_clEvEUlNS5_7complexIdEESC_SC_E_St5arrayIPcLm4EEEEviT0_T1_ --------------------------
	.section	.nv.constant0._ZN2at6native29vectorized_elementwise_kernelILi8EZZZNS0_54_GLOBAL__N__d8c5977b_16_LinearAlgebra_cu_9e10b42f_321716addr_kernel_cudaERNS_14TensorIteratorERKN3c106ScalarES8_ENKUlvE_clEvENKUlvE6_clEvEUlNS5_7complexIdEESC_SC_E_St5arrayIPcLm4EEEEviT0_T1_,"a",@progbits
	.sectionflags	@""
	.align	4
.nv.constant0._ZN2at6native29vectorized_elementwise_kernelILi8EZZZNS0_54_GLOBAL__N__d8c5977b_16_LinearAlgebra_cu_9e10b42f_321716addr_kernel_cudaERNS_14TensorIteratorERKN3c106ScalarES8_ENKUlvE_clEvENKUlvE6_clEvEUlNS5_7complexIdEESC_SC_E_St5arrayIPcLm4EEEEviT0_T1_:
	.zero		432


//--------------------- .nv.constant2._ZN2at6native18elementwise_kernelILi128ELi4EZNS0_15gpu_kernel_implIZZZNS0_54_GLOBAL__N__d8c5977b_16_LinearAlgebra_cu_9e10b42f_321716addr_kernel_cudaERNS_14TensorIteratorERKN3c106ScalarES9_ENKUlvE_clEvENKUlvE5_clEvEUlfffE0_EEvRNS_18TensorIteratorBaseERKT_EUliE_EEviT1_ --------------------------
	.section	.nv.constant2._ZN2at6native18elementwise_kernelILi128ELi4EZNS0_15gpu_kernel_implIZZZNS0_54_GLOBAL__N__d8c5977b_16_LinearAlgebra_cu_9e10b42f_321716addr_kernel_cudaERNS_14TensorIteratorERKN3c106ScalarES9_ENKUlvE_clEvENKUlvE5_clEvEUlfffE0_EEvRNS_18TensorIteratorBaseERKT_EUliE_EEviT1_,"a",@progbits
	.sectionflags	@""
	.align	4
.nv.constant2._ZN2at6native18elementwise_kernelILi128ELi4EZNS0_15gpu_kernel_implIZZZNS0_54_GLOBAL__N__d8c5977b_16_LinearAlgebra_cu_9e10b42f_321716addr_kernel_cudaERNS_14TensorIteratorERKN3c106ScalarES9_ENKUlvE_clEvENKUlvE5_clEvEUlfffE0_EEvRNS_18TensorIteratorBaseERKT_EUliE_EEviT1_:
        /*0000*/ 	.byte	0x00, 0x00, 0x00, 0xf0, 0xff, 0xff, 0x0f, 0x38


//--------------------- .nv.constant0._ZN2at6native18elementwise_kernelILi128ELi4EZNS0_15gpu_kernel_implIZZZNS0_54_GLOBAL__N__d8c5977b_16_LinearAlgebra_cu_9e10b42f_321716addr_kernel_cudaERNS_14TensorIteratorERKN3c106ScalarES9_ENKUlvE_clEvENKUlvE5_clEvEUlfffE0_EEvRNS_18TensorIteratorBaseERKT_EUliE_EEviT1_ --------------------------
	.section	.nv.constant0._ZN2at6native18elementwise_kernelILi128ELi4EZNS0_15gpu_kernel_implIZZZNS0_54_GLOBAL__N__d8c5977b_16_LinearAlgebra_cu_9e10b42f_321716addr_kernel_cudaERNS_14TensorIteratorERKN3c106ScalarES9_ENKUlvE_clEvENKUlvE5_clEvEUlfffE0_EEvRNS_18TensorIteratorBaseERKT_EUliE_EEviT1_,"a",@progbits
	.sectionflags	@""
	.align	4
.nv.constant0._ZN2at6native18elementwise_kernelILi128ELi4EZNS0_15gpu_kernel_implIZZZNS0_54_GLOBAL__N__d8c5977b_16_LinearAlgebra_cu_9e10b42f_321716addr_kernel_cudaERNS_14TensorIteratorERKN3c106ScalarES9_ENKUlvE_clEvENKUlvE5_clEvEUlfffE0_EEvRNS_18TensorIteratorBaseERKT_EUliE_EEviT1_:
	.zero		1128


//--------------------- .nv.constant2._ZN2at6native27unrolled_elementwise_kernelIZZZNS0_54_GLOBAL__N__d8c5977b_16_LinearAlgebra_cu_9e10b42f_321716addr_kernel_cudaERNS_14TensorIteratorERKN3c106ScalarES8_ENKUlvE_clEvENKUlvE5_clEvEUlfffE0_St5arrayIPcLm4EELi4E23TrivialOffsetCalculatorILi3EjESF_ILi1EjENS0_6memory12LoadWithCastILi3EEENSI_13StoreWithCastILi1EEEEEviT_T0_T2_T3_T4_T5_ --------------------------
	.section	.nv.constant2._ZN2at6native27unrolled_elementwise_kernelIZZZNS0_54_GLOBAL__N__d8c5977b_16_LinearAlgebra_cu_9e10b42f_321716addr_kernel_cudaERNS_14TensorIteratorERKN3c106ScalarES8_ENKUlvE_clEvENKUlvE5_clEvEUlfffE0_St5arrayIPcLm4EELi4E23TrivialOffsetCalculatorILi3EjESF_ILi1EjENS0_6memory12LoadWithCastILi3EEENSI_13StoreWithCastILi1EEEEEviT_T0_T2_T3_T4_T5_,"a",@progbits
	.sectionflags	@""
	.align	4
.nv.constant2._ZN2at6native27unrolled_elementwise_kernelIZZZNS0_54_GLOBAL__N__d8c5977b_16_LinearAlgebra_cu_9e10b42f_321716addr_kernel_cudaERNS_14TensorIteratorERKN3c106ScalarES8_ENKUlvE_clEvENKUlvE5_clEvEUlfffE0_St5arrayIPcLm4EELi4E23TrivialOffsetCalculatorILi3EjESF_ILi1EjENS0_6memory12LoadWithCastILi3EEENSI_13StoreWithCastILi1EEEEEviT_T0_T2_T3_T4_T5_:
        /*0000*/ 	.byte	0x00, 0x00, 0x00, 0xf0, 0xff, 0xff, 0x0f, 0x38


//--------------------- .nv.constant0._ZN2at6native27unrolled_elementwise_kernelIZZZNS0_54_GLOBAL__N__d8c5977b_16_LinearAlgebra_cu_9e10b42f_321716addr_kernel_cudaERNS_14TensorIteratorERKN3c106ScalarES8_ENKUlvE_clEvENKUlvE5_clEvEUlfffE0_St5arrayIPcLm4EELi4E23TrivialOffsetCalculatorILi3EjESF_ILi1EjENS0_6memory12LoadWithCastILi3EEENSI_13StoreWithCastILi1EEEEEviT_T0_T2_T3_T4_T5_ --------------------------
	.section	.nv.constant0._ZN2at6native27unrolled_elementwise_kernelIZZZNS0_54_GLOBAL__N__d8c5977b_16_LinearAlgebra_cu_9e10b42f_321716addr_kernel_cudaERNS_14TensorIteratorERKN3c106ScalarES8_ENKUlvE_clEvENKUlvE5_clEvEUlfffE0_St5arrayIPcLm4EELi4E23TrivialOffsetCalculatorILi3EjESF_ILi1EjENS0_6memory12LoadWithCastILi3EEENSI_13StoreWithCastILi1EEEEEviT_T0_T2_T3_T4_T5_,"a",@progbits
	.sectionflags	@""
	.align	4
.nv.constant0._ZN2at6native27unrolled_elementwise_kernelIZZZNS0_54_GLOBAL__N__d8c5977b_16_LinearAlgebra_cu_9e10b42f_321716addr_kernel_cudaERNS_14TensorIteratorERKN3c106ScalarES8_ENKUlvE_clEvENKUlvE5_clEvEUlfffE0_St5arrayIPcLm4EELi4E23TrivialOffsetCalculatorILi3EjESF_ILi1EjENS0_6memory12LoadWithCastILi3EEENSI_13StoreWithCastILi1EEEEEviT_T0_T2_T3_T4_T5_:
	.zero		436


//--------------------- .nv.constant0._ZN2at6native18elementwise_kernelILi128ELi2EZNS0_22gpu_kernel_impl_nocastIZZZNS0_54_GLOBAL__N__d8c5977b_16_LinearAlgebra_cu_9e10b42f_321716addr_kernel_cudaERNS_14TensorIteratorERKN3c106ScalarES9_ENKUlvE_clEvENKUlvE5_clEvEUlfffE0_EEvRNS_18TensorIteratorBaseERKT_EUliE_EEviT1_ --------------------------
	.section	.nv.constant0._ZN2at6native18elementwise_kernelILi128ELi2EZNS0_22gpu_kernel_impl_nocastIZZZNS0_54_GLOBAL__N__d8c5977b_16_LinearAlgebra_cu_9e10b42f_321716addr_kernel_cudaERNS_14TensorIteratorERKN3c106ScalarES9_ENKUlvE_clEvENKUlvE5_clEvEUlfffE0_EEvRNS_18TensorIteratorBaseERKT_EUliE_EEviT1_,"a",@progbits
	.sectionflags	@""
	.align	4
.nv.constant0._ZN2at6native18elementwise_kernelILi128ELi2EZNS0_22gpu_kernel_impl_nocastIZZZNS0_54_GLOBAL__N__d8c5977b_16_LinearAlgebra_cu_9e10b42f_321716addr_kernel_cudaERNS_14TensorIteratorERKN3c106ScalarES9_ENKUlvE_clEvENKUlvE5_clEvEUlfffE0_EEvRNS_18TensorIteratorBaseERKT_EUliE_EEviT1_:
	.zero		1120


//--------------------- .nv.constant0._ZN2at6native27unrolled_elementwise_kernelIZZZNS0_54_GLOBAL__N__d8c5977b_16_LinearAlgebra_cu_9e10b42f_321716addr_kernel_cudaERNS_14TensorIteratorERKN3c106ScalarES8_ENKUlvE_clEvENKUlvE5_clEvEUlfffE0_St5arrayIPcLm4EELi4E23TrivialOffsetCalculatorILi3EjESF_ILi1EjENS0_6memory15LoadWithoutCastENSI_16StoreWithoutCastEEEviT_T0_T2_T3_T4_T5_ --------------------------
	.section	.nv.constant0._ZN2at6native27unrolled_elementwise_kernelIZZZNS0_54_GLOBAL__N__d8c5977b_16_LinearAlgebra_cu_9e10b42f_321716addr_kernel_cudaERNS_14TensorIteratorERKN3c106ScalarES8_ENKUlvE_clEvENKUlvE5_clEvEUlfffE0_St5arrayIPcLm4EELi4E23TrivialOffsetCalculatorILi3EjESF_ILi1EjENS0_6memory15LoadWithoutCastENSI_16StoreWithoutCastEEEviT_T0_T2_T3_T4_T5_,"a",@progbits
	.sectionflags	@""
	.align	4
.nv.constant0._ZN2at6native27unrolled_elementwise_kernelIZZZNS0_54_GLOBAL__N__d8c5977b_16_LinearAlgebra_cu_9e10b42f_321716addr_kernel_cudaERNS_14TensorIteratorERKN3c106ScalarES8_ENKUlvE_clEvENKUlvE5_clEvEUlfffE0_St5arrayIPcLm4EELi4E23TrivialOffsetCalculatorILi3EjESF_ILi1EjENS0_6memory15LoadWithoutCastENSI_16StoreWithoutCastEEEviT_T0_T2_T3_T4_T5_:
	.zero		412


//--------------------- .nv.constant0._ZN2at6native29vectorized_elementwise_kernelILi2EZZZNS0_54_GLOBAL__N__d8c5977b_16_LinearAlgebra_cu_9e10b42f_321716addr_kernel_cudaERNS_14TensorIteratorERKN3c106ScalarES8_ENKUlvE_clEvENKUlvE5_clEvEUlfffE0_St5arrayIPcLm4EEEEviT0_T1_ --------------------------
	.section	.nv.constant0._ZN2at6native29vectorized_elementwise_kernelILi2EZZZNS0_54_GLOBAL__N__d8c5977b_16_LinearAlgebra_cu_9e10b42f_321716addr_kernel_cudaERNS_14TensorIteratorERKN3c106ScalarES8_ENKUlvE_clEvENKUlvE5_clEvEUlfffE0_St5arrayIPcLm4EEEEviT0_T1_,"a",@progbits
	.sectionflags	@""
	.align	4
.nv.constant0._ZN2at6native29vectorized_elementwise_kernelILi2EZZZNS0_54_GLOBAL__N__d8c5977b_16_LinearAlgebra_cu_9e10b42f_321716addr_kernel_cudaERNS_14TensorIteratorERKN3c106ScalarES8_ENKUlvE_clEvENKUlvE5_clEvEUlfffE0_St5arrayIPcLm4EEEEviT0_T1_:
	.zero		408


//--------------------- .nv.constant0._ZN2at6native29vectorized_elementwise_kernelILi4EZZZNS0_54_GLOBAL__N__d8c5977b_16_LinearAlgebra_cu_9e10b42f_321716addr_kernel_cudaERNS_14TensorIteratorERKN3c106ScalarES8_ENKUlvE_clEvENKUlvE5_clEvEUlfffE0_St5arrayIPcLm4EEEEviT0_T1_ --------------------------
	.section	.nv.constant0._ZN2at6native29vectorized_elementwise_kernelILi4EZZZNS0_54_GLOBAL__N__d8c5977b_16_LinearAlgebra_cu_9e10b42f_321716addr_kernel_cudaERNS_14TensorIteratorERKN3c106ScalarES8_ENKUlvE_clEvENKUlvE5_clEvEUlfffE0_St5arrayIPcLm4EEEEviT0_T1_,"a",@progbits
	.sectionflags	@""
	.align	4
.nv.constant0._ZN2at6native29vectorized_elementwise_kernelILi4EZZZNS0_54_GLOBAL__N__d8c5977b_16_LinearAlgebra_cu_9e10b42f_321716addr_kernel_cudaERNS_14TensorIteratorERKN3c106ScalarES8_ENKUlvE_clEvENKUlvE5_clEvEUlfffE0_St5arrayIPcLm4EEEEviT0_T1_:
	.zero		408


//--------------------- .nv.constant0._ZN2at6native29vectorized_elementwise_kernelILi8EZZZNS0_54_GLOBAL__N__d8c5977b_16_LinearAlgebra_cu_9e10b42f_321716addr_kernel_cudaERNS_14TensorIteratorERKN3c106ScalarES8_ENKUlvE_clEvENKUlvE5_clEvEUlfffE0_St5arrayIPcLm4EEEEviT0_T1_ --------------------------
	.section	.nv.constant0._ZN2at6native29vectorized_elementwise_kernelILi8EZZZNS0_54_GLOBAL__N__d8c5977b_16_LinearAlgebra_cu_9e10b42f_321716addr_kernel_cudaERNS_14TensorIteratorERKN3c106ScalarES8_ENKUlvE_clEvENKUlvE5_clEvEUlfffE0_St5arrayIPcLm4EEEEviT0_T1_,"a",@progbits
	.sectionflags	@""
	.align	4
.nv.constant0._ZN2at6native29vectorized_elementwise_kernelILi8EZZZNS0_54_GLOBAL__N__d8c5977b_16_LinearAlgebra_cu_9e10b42f_321716addr_kernel_cudaERNS_14TensorIteratorERKN3c106ScalarES8_ENKUlvE_clEvENKUlvE5_clEvEUlfffE0_St5arrayIPcLm4EEEEviT0_T1_:
	.zero		408


//--------------------- .nv.constant2._ZN2at6native18elementwise_kernelILi128ELi4EZNS0_15gpu_kernel_implIZZZNS0_54_GLOBAL__N__d8c5977b_16_LinearAlgebra_cu_9e10b42f_321716addr_kernel_cudaERNS_14TensorIteratorERKN3c106ScalarES9_ENKUlvE_clEvENKUlvE5_clEvEUlfffE_EEvRNS_18TensorIteratorBaseERKT_EUliE_EEviT1_ --------------------------
	.section	.nv.constant2._ZN2at6native18elementwise_kernelILi128ELi4EZNS0_15gpu_kernel_implIZZZNS0_54_GLOBAL__N__d8c5977b_16_LinearAlgebra_cu_9e10b42f_321716addr_kernel_cudaERNS_14TensorIteratorERKN3c106ScalarES9_ENKUlvE_clEvENKUlvE5_clEvEUlfffE_EEvRNS_18TensorIteratorBaseERKT_EUliE_EEviT1_,"a",@progbits
	.sectionflags	@""
	.align	4
.nv.constant2._ZN2at6native18elementwise_kernelILi128ELi4EZNS0_15gpu_kernel_implIZZZNS0_54_GLOBAL__N__d8c5977b_16_LinearAlgebra_cu_9e10b42f_321716addr_kernel_cudaERNS_14TensorIteratorERKN3c106ScalarES9_ENKUlvE_clEvENKUlvE5_clEvEUlfffE_EEvRNS_18TensorIteratorBaseERKT_EUliE_EEviT1_:
        /*0000*/ 	.byte	0x00, 0x00, 0x00, 0xf0, 0xff, 0xff, 0x0f, 0x38


//--------------------- .nv.constant0._ZN2at6native18elementwise_kernelILi128ELi4EZNS0_15gpu_kernel_implIZZZNS0_54_GLOBAL__N__d8c5977b_16_LinearAlgebra_cu_9e10b42f_321716addr_kernel_cudaERNS_14TensorIteratorERKN3c106ScalarES9_ENKUlvE_clEvENKUlvE5_clEvEUlfffE_EEvRNS_18TensorIteratorBaseERKT_EUliE_EEviT1_ --------------------------
	.section	.nv.constant0._ZN2at6native18elementwise_kernelILi128ELi4EZNS0_15gpu_kernel_implIZZZNS0_54_GLOBAL__N__d8c5977b_16_LinearAlgebra_cu_9e10b42f_321716addr_kernel_cudaERNS_14TensorIteratorERKN3c106ScalarES9_ENKUlvE_clEvENKUlvE5_clEvEUlfffE_EEvRNS_18TensorIteratorBaseERKT_EUliE_EEviT1_,"a",@progbits
	.sectionflags	@""
	.align	4
.nv.constant0._ZN2at6native18elementwise_kernelILi128ELi4EZNS0_15gpu_kernel_implIZZZNS0_54_GLOBAL__N__d8c5977b_16_LinearAlgebra_cu_9e10b42f_321716addr_kernel_cudaERNS_14TensorIteratorERKN3c106ScalarES9_ENKUlvE_clEvENKUlvE5_clEvEUlfffE_EEvRNS_18TensorIteratorBaseERKT_EUliE_EEviT1_:
	.zero		1128


//--------------------- .nv.constant2._ZN2at6native27unrolled_elementwise_kernelIZZZNS0_54_GLOBAL__N__d8c5977b_16_LinearAlgebra_cu_9e10b42f_321716addr_kernel_cudaERNS_14TensorIteratorERKN3c106ScalarES8_ENKUlvE_clEvENKUlvE5_clEvEUlfffE_St5arrayIPcLm4EELi4E23TrivialOffsetCalculatorILi3EjESF_ILi1EjENS0_6memory12LoadWithCastILi3EEENSI_13StoreWithCastILi1EEEEEviT_T0_T2_T3_T4_T5_ --------------------------
	.section	.nv.constant2._ZN2at6native27unrolled_elementwise_kernelIZZZNS0_54_GLOBAL__N__d8c5977b_16_LinearAlgebra_cu_9e10b42f_321716addr_kernel_cudaERNS_14TensorIteratorERKN3c106ScalarES8_ENKUlvE_clEvENKUlvE5_clEvEUlfffE_St5arrayIPcLm4EELi4E23TrivialOffsetCalculatorILi3EjESF_ILi1EjENS0_6memory12LoadWithCastILi3EEENSI_13StoreWithCastILi1EEEEEviT_T0_T2_T3_T4_T5_,"a",@progbits
	.sectionflags	@""
	.align	4
.nv.constant2._ZN2at6native27unrolled_elementwise_kernelIZZZNS0_54_GLOBAL__N__d8c5977b_16_LinearAlgebra_cu_9e10b42f_321716addr_kernel_cudaERNS_14TensorIteratorERKN3c106ScalarES8_ENKUlvE_clEvENKUlvE5_clEvEUlfffE_St5arrayIPcLm4EELi4E23TrivialOffsetCalculatorILi3EjESF_ILi1EjENS0_6memory12LoadWithCastILi3EEENSI_13StoreWithCastILi1EEEEEviT_T0_T2_T3_T4_T5_:
        /*0000*/ 	.byte	0x00, 0x00, 0x00, 0xf0, 0xff, 0xff, 0x0f, 0x38


//--------------------- .nv.constant0._ZN2at6native27unrolled_elementwise_kernelIZZZNS0_54_GLOBAL__N__d8c5977b_16_LinearAlgebra_cu_9e10b42f_321716addr_kernel_cudaERNS_14TensorIteratorERKN3c106ScalarES8_ENKUlvE_clEvENKUlvE5_clEvEUlfffE_St5arrayIPcLm4EELi4E23TrivialOffsetCalculatorILi3EjESF_ILi1EjENS0_6memory12LoadWithCastILi3EEENSI_13StoreWithCastILi1EEEEEviT_T0_T2_T3_T4_T5_ --------------------------
	.section	.nv.constant0._ZN2at6native27unrolled_elementwise_kernelIZZZNS0_54_GLOBAL__N__d8c5977b_16_LinearAlgebra_cu_9e10b42f_321716addr_kernel_cudaERNS_14TensorIteratorERKN3c106ScalarES8_ENKUlvE_clEvENKUlvE5_clEvEUlfffE_St5arrayIPcLm4EELi4E23TrivialOffsetCalculatorILi3EjESF_ILi1EjENS0_6memory12LoadWithCastILi3EEENSI_13StoreWithCastILi1EEEEEviT_T0_T2_T3_T4_T5_,"a",@progbits
	.sectionflags	@""
	.align	4
.nv.constant0._ZN2at6native27unrolled_elementwise_kernelIZZZNS0_54_GLOBAL__N__d8c5977b_16_LinearAlgebra_cu_9e10b42f_321716addr_kernel_cudaERNS_14TensorIteratorERKN3c106ScalarES8_ENKUlvE_clEvENKUlvE5_clEvEUlfffE_St5arrayIPcLm4EELi4E23TrivialOffsetCalculatorILi3EjESF_ILi1EjENS0_6memory12LoadWithCastILi3EEENSI_13StoreWithCastILi1EEEEEviT_T0_T2_T3_T4_T5_:
	.zero		436


//--------------------- .nv.constant0._ZN2at6native18elementwise_kernelILi128ELi2EZNS0_22gpu_kernel_impl_nocastIZZZNS0_54_GLOBAL__N__d8c5977b_16_LinearAlgebra_cu_9e10b42f_321716addr_kernel_cudaERNS_14TensorIteratorERKN3c106ScalarES9_ENKUlvE_clEvENKUlvE5_clEvEUlfffE_EEvRNS_18TensorIteratorBaseERKT_EUliE_EEviT1_ --------------------------
	.section	.nv.constant0._ZN2at6native18elementwise_kernelILi128ELi2EZNS0_22gpu_kernel_impl_nocastIZZZNS0_54_GLOBAL__N__d8c5977b_16_LinearAlgebra_cu_9e10b42f_321716addr_kernel_cudaERNS_14TensorIteratorERKN3c106ScalarES9_ENKUlvE_clEvENKUlvE5_clEvEUlfffE_EEvRNS_18TensorIteratorBaseERKT_EUliE_EEviT1_,"a",@progbits
	.sectionflags	@""
	.align	4
.nv.constant0._ZN2at6native18elementwise_kernelILi128ELi2EZNS0_22gpu_kernel_impl_nocastIZZZNS0_54_GLOBAL__N__d8c5977b_16_LinearAlgebra_cu_9e10b42f_321716addr_kernel_cudaERNS_14TensorIteratorERKN3c106ScalarES9_ENKUlvE_clEvENKUlvE5_clEvEUlfffE_EEvRNS_18TensorIteratorBaseERKT_EUliE_EEviT1_:
	.zero		1120


//--------------------- .nv.constant0._ZN2at6native27unrolled_elementwise_kernelIZZZNS0_54_GLOBAL__N__d8c5977b_16_LinearAlgebra_cu_9e10b42f_321716addr_kernel_cudaERNS_14TensorIteratorERKN3c106ScalarES8_ENKUlvE_clEvENKUlvE5_clEvEUlfffE_St5arrayIPcLm4EELi4E23TrivialOffsetCalculatorILi3EjESF_ILi1EjENS0_6memory15LoadWithoutCastENSI_16StoreWithoutCastEEEviT_T0_T2_T3_T4_T5_ --------------------------
	.section	.nv.constant0._ZN2at6native27unrolled_elementwise_kernelIZZZNS0_54_GLOBAL__N__d8c5977b_16_LinearAlgebra_cu_9e10b42f_321716addr_kernel_cudaERNS_14TensorIteratorERKN3c106ScalarES8_ENKUlvE_clEvENKUlvE5_clEvEUlfffE_St5arrayIPcLm4EELi4E23TrivialOffsetCalculatorILi3EjESF_ILi1EjENS0_6memory15LoadWithoutCastENSI_16StoreWithoutCastEEEviT_T0_T2_T3_T4_T5_,"a",@progbits
	.sectionflags	@""
	.align	4
.nv.constant0._ZN2at6native27unrolled_elementwise_kernelIZZZNS0_54_GLOBAL__N__d8c5977b_16_LinearAlgebra_cu_9e10b42f_321716addr_kernel_cudaERNS_14TensorIteratorERKN3c106ScalarES8_ENKUlvE_clEvENKUlvE5_clEvEUlfffE_St5arrayIPcLm4EELi4E23TrivialOffsetCalculatorILi3EjESF_ILi1EjENS0_6memory15LoadWithoutCastENSI_16StoreWithoutCastEEEviT_T0_T2_T3_T4_T5_:
	.zero		412


//--------------------- .nv.constant0._ZN2at6native29vectorized_elementwise_kernelILi2EZZZNS0_54_GLOBAL__N__d8c5977b_16_LinearAlgebra_cu_9e10b42f_321716addr_kernel_cudaERNS_14TensorIteratorERKN3c106ScalarES8_ENKUlvE_clEvENKUlvE5_clEvEUlfffE_St5arrayIPcLm4EEEEviT0_T1_ --------------------------
	.section	.nv.constant0._ZN2at6native29vectorized_elementwise_kernelILi2EZZZNS0_54_GLOBAL__N__d8c5977b_16_LinearAlgebra_cu_9e10b42f_321716addr_kernel_cudaERNS_14TensorIteratorERKN3c106ScalarES8_ENKUlvE_clEvENKUlvE5_clEvEUlfffE_St5arrayIPcLm4EEEEviT0_T1_,"a",@progbits
	.sectionflags	@""
	.align	4
.nv.constant0._ZN2at6native29vectorized_elementwise_kernelILi2EZZZNS0_54_GLOBAL__N__d8c5977b_16_LinearAlgebra_cu_9e10b42f_321716addr_kernel_cudaERNS_14TensorIteratorERKN3c106ScalarES8_ENKUlvE_clEvENKUlvE5_clEvEUlfffE_St5arrayIPcLm4EEEEviT0_T1_:
	.zero		408


//--------------------- .nv.constant0._ZN2at6native29vectorized_elementwise_kernelILi4EZZZNS0_54_GLOBAL__N__d8c5977b_16_LinearAlgebra_cu_9e10b42f_321716addr_kernel_cudaERNS_14TensorIteratorERKN3c106ScalarES8_ENKUlvE_clEvENKUlvE5_clEvEUlfffE_St5arrayIPcLm4EEEEviT0_T1_ --------------------------
	.section	.nv.constant0._ZN2at6native29vectorized_elementwise_kernelILi4EZZZNS0_54_GLOBAL__N__d8c5977b_16_LinearAlgebra_cu_9e10b42f_321716addr_kernel_cudaERNS_14TensorIteratorERKN3c106ScalarES8_ENKUlvE_clEvENKUlvE5_clEvEUlfffE_St5arrayIPcLm4EEEEviT0_T1_,"a",@progbits
	.sectionflags	@""
	.align	4
.nv.constant0._ZN2at6native29vectorized_elementwise_kernelILi4EZZZNS0_54_GLOBAL__N__d8c5977b_16_LinearAlgebra_cu_9e10b42f_321716addr_kernel_cudaERNS_14TensorIteratorERKN3c106ScalarES8_ENKUlvE_clEvENKUlvE5_clEvEUlfffE_St5arrayIPcLm4EEEEviT0_T1_:
	.zero		408


//--------------------- .nv.constant0._ZN2at6native29vectorized_elementwise_kernelILi8EZZZNS0_54_GLOBAL__N__d8c5977b_16_LinearAlgebra_cu_9e10b42f_321716addr_kernel_cudaERNS_14TensorIteratorERKN3c106ScalarES8_ENKUlvE_clEvENKUlvE5_clEvEUlfffE_St5arrayIPcLm4EEEEviT0_T1_ --------------------------
	.section	.nv.constant0._ZN2at6native29vectorized_elementwise_kernelILi8EZZZNS0_54_GLOBAL__N__d8c5977b_16_LinearAlgebra_cu_9e10b42f_321716addr_kernel_cudaERNS_14TensorIteratorERKN3c106ScalarES8_ENKUlvE_clEvENKUlvE5_clEvEUlfffE_St5arrayIPcLm4EEEEviT0_T1_,"a",@progbits
	.sectionflags	@""
	.align	4
.nv.constant0._ZN2at6native29vectorized_elementwise_kernelILi8EZZZNS0_54_GLOBAL__N__d8c5977b_16_LinearAlgebra_cu_9e10b42f_321716addr_kernel_cudaERNS_14TensorIteratorERKN3c106ScalarES8_ENKUlvE_clEvENKUlvE5_clEvEUlfffE_St5arrayIPcLm4EEEEviT0_T1_:
	.zero		408


//--------------------- .nv.constant2._ZN2at6native18elementwise_kernelILi128ELi4EZNS0_15gpu_kernel_implIZZZNS0_54_GLOBAL__N__d8c5977b_16_LinearAlgebra_cu_9e10b42f_321716addr_kernel_cudaERNS_14TensorIteratorERKN3c106ScalarES9_ENKUlvE_clEvENKUlvE4_clEvEUldddE0_EEvRNS_18TensorIteratorBaseERKT_EUliE_EEviT1_ --------------------------
	.section	.nv.constant2._ZN2at6native18elementwise_kernelILi128ELi4EZNS0_15gpu_kernel_implIZZZNS0_54_GLOBAL__N__d8c5977b_16_LinearAlgebra_cu_9e10b42f_321716addr_kernel_cudaERNS_14TensorIteratorERKN3c106ScalarES9_ENKUlvE_clEvENKUlvE4_clEvEUldddE0_EEvRNS_18TensorIteratorBaseERKT_EUliE_EEviT1_,"a",@progbits
	.sectionflags	@""
	.align	4
.nv.constant2._ZN2at6native18elementwise_kernelILi128ELi4EZNS0_15gpu_kernel_implIZZZNS0_54_GLOBAL__N__d8c5977b_16_LinearAlgebra_cu_9e10b42f_321716addr_kernel_cudaERNS_14TensorIteratorERKN3c106ScalarES9_ENKUlvE_clEvENKUlvE4_clEvEUldddE0_EEvRNS_18TensorIteratorBaseERKT_EUliE_EEviT1_:
        /*0000*/ 	.byte	0x00, 0x00, 0x00, 0xf0, 0xff, 0xff, 0x0f, 0x38


//--------------------- .nv.constant0._ZN2at6native18elementwise_kernelILi128ELi4EZNS0_15gpu_kernel_implIZZZNS0_54_GLOBAL__N__d8c5977b_16_LinearAlgebra_cu_9e10b42f_321716addr_kernel_cudaERNS_14TensorIteratorERKN3c106ScalarES9_ENKUlvE_clEvENKUlvE4_clEvEUldddE0_EEvRNS_18TensorIteratorBaseERKT_EUliE_EEviT1_ --------------------------
	.section	.nv.constant0._ZN2at6native18elementwise_kernelILi128ELi4EZNS0_15gpu_kernel_implIZZZNS0_54_GLOBAL__N__d8c5977b_16_LinearAlgebra_cu_9e10b42f_321716addr_kernel_cudaERNS_14TensorIteratorERKN3c106ScalarES9_ENKUlvE_clEvENKUlvE4_clEvEUldddE0_EEvRNS_18TensorIteratorBaseERKT_EUliE_EEviT1_,"a",@progbits
	.sectionflags	@""
	.align	4
.nv.constant0._ZN2at6native18elementwise_kernelILi128ELi4EZNS0_15gpu_kernel_implIZZZNS0_54_GLOBAL__N__d8c5977b_16_LinearAlgebra_cu_9e10b42f_321716addr_kernel_cudaERNS_14TensorIteratorERKN3c106ScalarES9_ENKUlvE_clEvENKUlvE4_clEvEUldddE0_EEvRNS_18TensorIteratorBaseERKT_EUliE_EEviT1_:
	.zero		1136


//--------------------- .nv.constant2._ZN2at6native27unrolled_elementwise_kernelIZZZNS0_54_GLOBAL__N__d8c5977b_16_LinearAlgebra_cu_9e10b42f_321716addr_kernel_cudaERNS_14TensorIteratorERKN3c106ScalarES8_ENKUlvE_clEvENKUlvE4_clEvEUldddE0_St5arrayIPcLm4EELi4E23TrivialOffsetCalculatorILi3EjESF_ILi1EjENS0_6memory12LoadWithCastILi3EEENSI_13StoreWithCastILi1EEEEEviT_T0_T2_T3_T4_T5_ --------------------------
	.section	.nv.constant2._ZN2at6native27unrolled_elementwise_kernelIZZZNS0_54_GLOBAL__N__d8c5977b_16_LinearAlgebra_cu_9e10b42f_321716addr_kernel_cudaERNS_14TensorIteratorERKN3c106ScalarES8_ENKUlvE_clEvENKUlvE4_clEvEUldddE0_St5arrayIPcLm4EELi4E23TrivialOffsetCalculatorILi3EjESF_ILi1EjENS0_6memory12LoadWithCastILi3EEENSI_13StoreWithCastILi1EEEEEviT_T0_T2_T3_T4_T5_,"a",@progbits
	.sectionflags	@""
	.align	4
.nv.constant2._ZN2at6native27unrolled_elementwise_kernelIZZZNS0_54_GLOBAL__N__d8c5977b_16_LinearAlgebra_cu_9e10b42f_321716addr_kernel_cudaERNS_14TensorIteratorERKN3c106ScalarES8_ENKUlvE_clEvENKUlvE4_clEvEUldddE0_St5arrayIPcLm4EELi4E23TrivialOffsetCalculatorILi3EjESF_ILi1EjENS0_6memory12LoadWithCastILi3EEENSI_13StoreWithCastILi1EEEEEviT_T0_T2_T3_T4_T5_:
        /*0000*/ 	.byte	0x00, 0x00, 0x00, 0xf0, 0xff, 0xff, 0x0f, 0x38


//--------------------- .nv.constant0._ZN2at6native27unrolled_elementwise_kernelIZZZNS0_54_GLOBAL__N__d8c5977b_16_LinearAlgebra_cu_9e10b42f_321716addr_kernel_cudaERNS_14TensorIteratorERKN3c106ScalarES8_ENKUlvE_clEvENKUlvE4_clEvEUldddE0_St5arrayIPcLm4EELi4E23TrivialOffsetCalculatorILi3EjESF_ILi1EjENS0_6memory12LoadWithCastILi3EEENSI_13StoreWithCastILi1EEEEEviT_T0_T2_T3_T4_T5_ --------------------------
	.section	.nv.constant0._ZN2at6native27unrolled_elementwise_kernelIZZZNS0_54_GLOBAL__N__d8c5977b_16_LinearAlgebra_cu_9e10b42f_321716addr_kernel_cudaERNS_14TensorIteratorERKN3c106ScalarES8_ENKUlvE_clEvENKUlvE4_clEvEUldddE0_St5arrayIPcLm4EELi4E23TrivialOffsetCalculatorILi3EjESF_ILi1EjENS0_6memory12LoadWithCastILi3EEENSI_13StoreWithCastILi1EEEEEviT_T0_T2_T3_T4_T5_,"a",@progbits
	.sectionflags	@""
	.align	4
.nv.constant0._ZN2at6native27unrolled_elementwise_kernelIZZZNS0_54_GLOBAL__N__d8c5977b_16_LinearAlgebra_cu_9e10b42f_321716addr_kernel_cudaERNS_14TensorIteratorERKN3c106ScalarES8_ENKUlvE_clEvENKUlvE4_clEvEUldddE0_St5arrayIPcLm4EELi4E23TrivialOffsetCalculatorILi3EjESF_ILi1EjENS0_6memory12LoadWithCastILi3EEENSI_13StoreWithCastILi1EEEEEviT_T0_T2_T3_T4_T5_:
	.zero		444


//--------------------- .nv.constant0._ZN2at6native18elementwise_kernelILi128ELi2EZNS0_22gpu_kernel_impl_nocastIZZZNS0_54_GLOBAL__N__d8c5977b_16_LinearAlgebra_cu_9e10b42f_321716addr_kernel_cudaERNS_14TensorIteratorERKN3c106ScalarES9_ENKUlvE_clEvENKUlvE4_clEvEUldddE0_EEvRNS_18TensorIteratorBaseERKT_EUliE_EEviT1_ --------------------------
	.section	.nv.constant0._ZN2at6native18elementwise_kernelILi128ELi2EZNS0_22gpu_kernel_impl_nocastIZZZNS0_54_GLOBAL__N__d8c5977b_16_LinearAlgebra_cu_9e10b42f_321716addr_kernel_cudaERNS_14TensorIteratorERKN3c106ScalarES9_ENKUlvE_clEvENKUlvE4_clEvEUldddE0_EEvRNS_18TensorIteratorBaseERKT_EUliE_EEviT1_,"a",@progbits
	.sectionflags	@""
	.align	4
.nv.constant0._ZN2at6native18elementwise_kernelILi128ELi2EZNS0_22gpu_kernel_impl_nocastIZZZNS0_54_GLOBAL__N__d8c5977b_16_LinearAlgebra_cu_9e10b42f_321716addr_kernel_cudaERNS_14TensorIteratorERKN3c106ScalarES9_ENKUlvE_clEvENKUlvE4_clEvEUldddE0_EEvRNS_18TensorIteratorBaseERKT_EUliE_EEviT1_:
	.zero		1128


//--------------------- .nv.constant0._ZN2at6native27unrolled_elementwise_kernelIZZZNS0_54_GLOBAL__N__d8c5977b_16_LinearAlgebra_cu_9e10b42f_321716addr_kernel_cudaERNS_14TensorIteratorERKN3c106ScalarES8_ENKUlvE_clEvENKUlvE4_clEvEUldddE0_St5arrayIPcLm4EELi4E23TrivialOffsetCalculatorILi3EjESF_ILi1EjENS0_6memory15LoadWithoutCastENSI_16StoreWithoutCastEEEviT_T0_T2_T3_T4_T5_ --------------------------
	.section	.nv.constant0._ZN2at6native27unrolled_elementwise_kernelIZZZNS0_54_GLOBAL__N__d8c5977b_16_LinearAlgebra_cu_9e10b42f_321716addr_kernel_cudaERNS_14TensorIteratorERKN3c106ScalarES8_ENKUlvE_clEvENKUlvE4_clEvEUldddE0_St5arrayIPcLm4EELi4E23TrivialOffsetCalculatorILi3EjESF_ILi1EjENS0_6memory15LoadWithoutCastENSI_16StoreWithoutCastEEEviT_T0_T2_T3_T4_T5_,"a",@progbits
	.sectionflags	@""
	.align	4
.nv.constant0._ZN2at6native27unrolled_elementwise_kernelIZZZNS0_54_GLOBAL__N__d8c5977b_16_LinearAlgebra_cu_9e10b42f_321716addr_kernel_cudaERNS_14TensorIteratorERKN3c106ScalarES8_ENKUlvE_clEvENKUlvE4_clEvEUldddE0_St5arrayIPcLm4EELi4E23TrivialOffsetCalculatorILi3EjESF_ILi1EjENS0_6memory15LoadWithoutCastENSI_16StoreWithoutCastEEEviT_T0_T2_T3_T4_T5_:
	.zero		420


//--------------------- .nv.constant0._ZN2at6native29vectorized_elementwise_kernelILi2EZZZNS0_54_GLOBAL__N__d8c5977b_16_LinearAlgebra_cu_9e10b42f_321716addr_kernel_cudaERNS_14TensorIteratorERKN3c106ScalarES8_ENKUlvE_clEvENKUlvE4_clEvEUldddE0_St5arrayIPcLm4EEEEviT0_T1_ --------------------------
	.section	.nv.constant0._ZN2at6native29vectorized_elementwise_kernelILi2EZZZNS0_54_GLOBAL__N__d8c5977b_16_LinearAlgebra_cu_9e10b42f_321716addr_kernel_cudaERNS_14TensorIteratorERKN3c106ScalarES8_ENKUlvE_clEvENKUlvE4_clEvEUldddE0_St5arrayIPcLm4EEEEviT0_T1_,"a",@progbits
	.sectionflags	@""
	.align	4
.nv.constant0._ZN2at6native29vectorized_elementwise_kernelILi2EZZZNS0_54_GLOBAL__N__d8c5977b_16_LinearAlgebra_cu_9e10b42f_321716addr_kernel_cudaERNS_14TensorIteratorERKN3c106ScalarES8_ENKUlvE_clEvENKUlvE4_clEvEUldddE0_St5arrayIPcLm4EEEEviT0_T1_:
	.zero		416


//--------------------- .nv.constant0._ZN2at6native29vectorized_elementwise_kernelILi4EZZZNS0_54_GLOBAL__N__d8c5977b_16_LinearAlgebra_cu_9e10b42f_321716addr_kernel_cudaERNS_14TensorIteratorERKN3c106ScalarES8_ENKUlvE_clEvENKUlvE4_clEvEUldddE0_St5arrayIPcLm4EEEEviT0_T1_ --------------------------
	.section	.nv.constant0._ZN2at6native29vectorized_elementwise_kernelILi4EZZZNS0_54_GLOBAL__N__d8c5977b_16_LinearAlgebra_cu_9e10b42f_321716addr_kernel_cudaERNS_14TensorIteratorERKN3c106ScalarES8_ENKUlvE_clEvENKUlvE4_clEvEUldddE0_St5arrayIPcLm4EEEEviT0_T1_,"a",@progbits
	.sectionflags	@""
	.align	4
.nv.constant0._ZN2at6native29vectorized_elementwise_kernelILi4EZZZNS0_54_GLOBAL__N__d8c5977b_16_LinearAlgebra_cu_9e10b42f_321716addr_kernel_cudaERNS_14TensorIteratorERKN3c106ScalarES8_ENKUlvE_clEvENKUlvE4_clEvEUldddE0_St5arrayIPcLm4EEEEviT0_T1_:
	.zero		416


//--------------------- .nv.constant0._ZN2at6native29vectorized_elementwise_kernelILi8EZZZNS0_54_GLOBAL__N__d8c5977b_16_LinearAlgebra_cu_9e10b42f_321716addr_kernel_cudaERNS_14TensorIteratorERKN3c106ScalarES8_ENKUlvE_clEvENKUlvE4_clEvEUldddE0_St5arrayIPcLm4EEEEviT0_T1_ --------------------------
	.section	.nv.constant0._ZN2at6native29vectorized_elementwise_kernelILi8EZZZNS0_54_GLOBAL__N__d8c5977b_16_LinearAlgebra_cu_9e10b42f_321716addr_kernel_cudaERNS_14TensorIteratorERKN3c106ScalarES8_ENKUlvE_clEvENKUlvE4_clEvEUldddE0_St5arrayIPcLm4EEEEviT0_T1_,"a",@progbits
	.sectionflags	@""
	.align	4
.nv.constant0._ZN2at6native29vectorized_elementwise_kernelILi8EZZZNS0_54_GLOBAL__N__d8c5977b_16_LinearAlgebra_cu_9e10b42f_321716addr_kernel_cudaERNS_14TensorIteratorERKN3c106ScalarES8_ENKUlvE_clEvENKUlvE4_clEvEUldddE0_St5arrayIPcLm4EEEEviT0_T1_:
	.zero		416


//--------------------- .nv.constant2._ZN2at6native18elementwise_kernelILi128ELi4EZNS0_15gpu_kernel_implIZZZNS0_54_GLOBAL__N__d8c5977b_16_LinearAlgebra_cu_9e10b42f_321716addr_kernel_cudaERNS_14TensorIteratorERKN3c106ScalarES9_ENKUlvE_clEvENKUlvE4_clEvEUldddE_EEvRNS_18TensorIteratorBaseERKT_EUliE_EEviT1_ --------------------------
	.section	.nv.constant2._ZN2at6native18elementwise_kernelILi128ELi4EZNS0_15gpu_kernel_implIZZZNS0_54_GLOBAL__N__d8c5977b_16_LinearAlgebra_cu_9e10b42f_321716addr_kernel_cudaERNS_14TensorIteratorERKN3c106ScalarES9_ENKUlvE_clEvENKUlvE4_clEvEUldddE_EEvRNS_18TensorIteratorBaseERKT_EUliE_EEviT1_,"a",@progbits
	.sectionflags	@""
	.align	4
.nv.constant2._ZN2at6native18elementwise_kernelILi128ELi4EZNS0_15gpu_kernel_implIZZZNS0_54_GLOBAL__N__d8c5977b_16_LinearAlgebra_cu_9e10b42f_321716addr_kernel_cudaERNS_14TensorIteratorERKN3c106ScalarES9_ENKUlvE_clEvENKUlvE4_clEvEUldddE_EEvRNS_18TensorIteratorBaseERKT_EUliE_EEviT1_:
        /*0000*/ 	.byte	0x00, 0x00, 0x00, 0xf0, 0xff, 0xff, 0x0f, 0x38


//--------------------- .nv.constant0._ZN2at6native18elementwise_kernelILi128ELi4EZNS0_15gpu_kernel_implIZZZNS0_54_GLOBAL__N__d8c5977b_16_LinearAlgebra_cu_9e10b42f_321716addr_kernel_cudaERNS_14TensorIteratorERKN3c106ScalarES9_ENKUlvE_clEvENKUlvE4_clEvEUldddE_EEvRNS_18TensorIteratorBaseERKT_EUliE_EEviT1_ --------------------------
	.section	.nv.constant0._ZN2at6native18elementwise_kernelILi128ELi4EZNS0_15gpu_kernel_implIZZZNS0_54_GLOBAL__N__d8c5977b_16_LinearAlgebra_cu_9e10b42f_321716addr_kernel_cudaERNS_14TensorIteratorERKN3c106ScalarES9_ENKUlvE_clEvENKUlvE4_clEvEUldddE_EEvRNS_18TensorIteratorBaseERKT_EUliE_EEviT1_,"a",@progbits
	.sectionflags	@""
	.align	4
.nv.constant0._ZN2at6native18elementwise_kernelILi128ELi4EZNS0_15gpu_kernel_implIZZZNS0_54_GLOBAL__N__d8c5977b_16_LinearAlgebra_cu_9e10b42f_321716addr_kernel_cudaERNS_14TensorIteratorERKN3c106ScalarES9_ENKUlvE_clEvENKUlvE4_clEvEUldddE_EEvRNS_18TensorIteratorBaseERKT_EUliE_EEviT1_:
	.zero		1128


//--------------------- .nv.constant2._ZN2at6native27unrolled_elementwise_kernelIZZZNS0_54_GLOBAL__N__d8c5977b_16_LinearAlgebra_cu_9e10b42f_321716addr_kernel_cudaERNS_14TensorIteratorERKN3c106ScalarES8_ENKUlvE_clEvENKUlvE4_clEvEUldddE_St5arrayIPcLm4EELi4E23TrivialOffsetCalculatorILi3EjESF_ILi1EjENS0_6memory12LoadWithCastILi3EEENSI_13StoreWithCastILi1EEEEEviT_T0_T2_T3_T4_T5_ --------------------------
	.section	.nv.constant2._ZN2at6native27unrolled_elementwise_kernelIZZZNS0_54_GLOBAL__N__d8c5977b_16_LinearAlgebra_cu_9e10b42f_321716addr_kernel_cudaERNS_14TensorIteratorERKN3c106ScalarES8_ENKUlvE_clEvENKUlvE4_clEvEUldddE_St5arrayIPcLm4EELi4E23TrivialOffsetCalculatorILi3EjESF_ILi1EjENS0_6memory12LoadWithCastILi3EEENSI_13StoreWithCastILi1EEEEEviT_T0_T2_T3_T4_T5_,"a",@progbits
	.sectionflags	@""
	.align	4
.nv.constant2._ZN2at6native27unrolled_elementwise_kernelIZZZNS0_54_GLOBAL__N__d8c5977b_16_LinearAlgebra_cu_9e10b42f_321716addr_kernel_cudaERNS_14TensorIteratorERKN3c106ScalarES8_ENKUlvE_clEvENKUlvE4_clEvEUldddE_St5arrayIPcLm4EELi4E23TrivialOffsetCalculatorILi3EjESF_ILi1EjENS0_6memory12LoadWithCastILi3EEENSI_13StoreWithCastILi1EEEEEviT_T0_T2_T3_T4_T5_:
        /*0000*/ 	.byte	0x00, 0x00, 0x00, 0xf0, 0xff, 0xff, 0x0f, 0x38


//--------------------- .nv.constant0._ZN2at6native27unrolled_elementwise_kernelIZZZNS0_54_GLOBAL__N__d8c5977b_16_LinearAlgebra_cu_9e10b42f_321716addr_kernel_cudaERNS_14TensorIteratorERKN3c106ScalarES8_ENKUlvE_clEvENKUlvE4_clEvEUldddE_St5arrayIPcLm4EELi4E23TrivialOffsetCalculatorILi3EjESF_ILi1EjENS0_6memory12LoadWithCastILi3EEENSI_13StoreWithCastILi1EEEEEviT_T0_T2_T3_T4_T5_ --------------------------
	.section	.nv.constant0._ZN2at6native27unrolled_elementwise_kernelIZZZNS0_54_GLOBAL__N__d8c5977b_16_LinearAlgebra_cu_9e10b42f_321716addr_kernel_cudaERNS_14TensorIteratorERKN3c106ScalarES8_ENKUlvE_clEvENKUlvE4_clEvEUldddE_St5arrayIPcLm4EELi4E23TrivialOffsetCalculatorILi3EjESF_ILi1EjENS0_6memory12LoadWithCastILi3EEENSI_13StoreWithCastILi1EEEEEviT_T0_T2_T3_T4_T5_,"a",@progbits
	.sectionflags	@""
	.align	4
.nv.constant0._ZN2at6native27unrolled_elementwise_kernelIZZZNS0_54_GLOBAL__N__d8c5977b_16_LinearAlgebra_cu_9e10b42f_321716addr_kernel_cudaERNS_14TensorIteratorERKN3c106ScalarES8_ENKUlvE_clEvENKUlvE4_clEvEUldddE_St5arrayIPcLm4EELi4E23TrivialOffsetCalculatorILi3EjESF_ILi1EjENS0_6memory12LoadWithCastILi3EEENSI_13StoreWithCastILi1EEEEEviT_T0_T2_T3_T4_T5_:
	.zero		436


//--------------------- .nv.constant0._ZN2at6native18elementwise_kernelILi128ELi2EZNS0_22gpu_kernel_impl_nocastIZZZNS0_54_GLOBAL__N__d8c5977b_16_LinearAlgebra_cu_9e10b42f_321716addr_kernel_cudaERNS_14TensorIteratorERKN3c106ScalarES9_ENKUlvE_clEvENKUlvE4_clEvEUldddE_EEvRNS_18TensorIteratorBaseERKT_EUliE_EEviT1_ --------------------------
	.section	.nv.constant0._ZN2at6native18elementwise_kernelILi128ELi2EZNS0_22gpu_kernel_impl_nocastIZZZNS0_54_GLOBAL__N__d8c5977b_16_LinearAlgebra_cu_9e10b42f_321716addr_kernel_cudaERNS_14TensorIteratorERKN3c106ScalarES9_ENKUlvE_clEvENKUlvE4_clEvEUldddE_EEvRNS_18TensorIteratorBaseERKT_EUliE_EEviT1_,"a",@progbits
	.sectionflags	@""
	.align	4
.nv.constant0._ZN2at6native18elementwise_kernelILi128ELi2EZNS0_22gpu_kernel_impl_nocastIZZZNS0_54_GLOBAL__N__d8c5977b_16_LinearAlgebra_cu_9e10b42f_321716addr_kernel_cudaERNS_14TensorIteratorERKN3c106ScalarES9_ENKUlvE_clEvENKUlvE4_clEvEUldddE_EEvRNS_18TensorIteratorBaseERKT_EUliE_EEviT1_:
	.zero		1120


//--------------------- .nv.constant0._ZN2at6native27unrolled_elementwise_kernelIZZZNS0_54_GLOBAL__N__d8c5977b_16_LinearAlgebra_cu_9e10b42f_321716addr_kernel_cudaERNS_14TensorIteratorERKN3c106ScalarES8_ENKUlvE_clEvENKUlvE4_clEvEUldddE_St5arrayIPcLm4EELi4E23TrivialOffsetCalculatorILi3EjESF_ILi1EjENS0_6memory15LoadWithoutCastENSI_16StoreWithoutCastEEEviT_T0_T2_T3_T4_T5_ --------------------------
	.section	.nv.constant0._ZN2at6native27unrolled_elementwise_kernelIZZZNS0_54_GLOBAL__N__d8c5977b_16_LinearAlgebra_cu_9e10b42f_321716addr_kernel_cudaERNS_14TensorIteratorERKN3c106ScalarES8_ENKUlvE_clEvENKUlvE4_clEvEUldddE_St5arrayIPcLm4EELi4E23TrivialOffsetCalculatorILi3EjESF_ILi1EjENS0_6memory15LoadWithoutCastENSI_16StoreWithoutCastEEEviT_T0_T2_T3_T4_T5_,"a",@progbits
	.sectionflags	@""
	.align	4
.nv.constant0._ZN2at6native27unrolled_elementwise_kernelIZZZNS0_54_GLOBAL__N__d8c5977b_16_LinearAlgebra_cu_9e10b42f_321716addr_kernel_cudaERNS_14TensorIteratorERKN3c106ScalarES8_ENKUlvE_clEvENKUlvE4_clEvEUldddE_St5arrayIPcLm4EELi4E23TrivialOffsetCalculatorILi3EjESF_ILi1EjENS0_6memory15LoadWithoutCastENSI_16StoreWithoutCastEEEviT_T0_T2_T3_T4_T5_:
	.zero		412


//--------------------- .nv.constant0._ZN2at6native29vectorized_elementwise_kernelILi2EZZZNS0_54_GLOBAL__N__d8c5977b_16_LinearAlgebra_cu_9e10b42f_321716addr_kernel_cudaERNS_14TensorIteratorERKN3c106ScalarES8_ENKUlvE_clEvENKUlvE4_clEvEUldddE_St5arrayIPcLm4EEEEviT0_T1_ --------------------------
	.section	.nv.constant0._ZN2at6native29vectorized_elementwise_kernelILi2EZZZNS0_54_GLOBAL__N__d8c5977b_16_LinearAlgebra_cu_9e10b42f_321716addr_kernel_cudaERNS_14TensorIteratorERKN3c106ScalarES8_ENKUlvE_clEvENKUlvE4_clEvEUldddE_St5arrayIPcLm4EEEEviT0_T1_,"a",@progbits
	.sectionflags	@""
	.align	4
.nv.constant0._ZN2at6native29vectorized_elementwise_kernelILi2EZZZNS0_54_GLOBAL__N__d8c5977b_16_LinearAlgebra_cu_9e10b42f_321716addr_kernel_cudaERNS_14TensorIteratorERKN3c106ScalarES8_ENKUlvE_clEvENKUlvE4_clEvEUldddE_St5arrayIPcLm4EEEEviT0_T1_:
	.zero		408


//--------------------- .nv.constant0._ZN2at6native29vectorized_elementwise_kernelILi4EZZZNS0_54_GLOBAL__N__d8c5977b_16_LinearAlgebra_cu_9e10b42f_321716addr_kernel_cudaERNS_14TensorIteratorERKN3c106ScalarES8_ENKUlvE_clEvENKUlvE4_clEvEUldddE_St5arrayIPcLm4EEEEviT0_T1_ --------------------------
	.section	.nv.constant0._ZN2at6native29vectorized_elementwise_kernelILi4EZZZNS0_54_GLOBAL__N__d8c5977b_16_LinearAlgebra_cu_9e10b42f_321716addr_kernel_cudaERNS_14TensorIteratorERKN3c106ScalarES8_ENKUlvE_clEvENKUlvE4_clEvEUldddE_St5arrayIPcLm4EEEEviT0_T1_,"a",@progbits
	.sectionflags	@""
	.align	4
.nv.constant0._ZN2at6native29vectorized_elementwise_kernelILi4EZZZNS0_54_GLOBAL__N__d8c5977b_16_LinearAlgebra_cu_9e10b42f_321716addr_kernel_cudaERNS_14TensorIteratorERKN3c106ScalarES8_ENKUlvE_clEvENKUlvE4_clEvEUldddE_St5arrayIPcLm4EEEEviT0_T1_:
	.zero		408


//--------------------- .nv.constant0._ZN2at6native29vectorized_elementwise_kernelILi8EZZZNS0_54_GLOBAL__N__d8c5977b_16_LinearAlgebra_cu_9e10b42f_321716addr_kernel_cudaERNS_14TensorIteratorERKN3c106ScalarES8_ENKUlvE_clEvENKUlvE4_clEvEUldddE_St5arrayIPcLm4EEEEviT0_T1_ --------------------------
	.section	.nv.constant0._ZN2at6native29vectorized_elementwise_kernelILi8EZZZNS0_54_GLOBAL__N__d8c5977b_16_LinearAlgebra_cu_9e10b42f_321716addr_kernel_cudaERNS_14TensorIteratorERKN3c106ScalarES8_ENKUlvE_clEvENKUlvE4_clEvEUldddE_St5arrayIPcLm4EEEEviT0_T1_,"a",@progbits
	.sectionflags	@""
	.align	4
.nv.constant0._ZN2at6native29vectorized_elementwise_kernelILi8EZZZNS0_54_GLOBAL__N__d8c5977b_16_LinearAlgebra_cu_9e10b42f_321716addr_kernel_cudaERNS_14TensorIteratorERKN3c106ScalarES8_ENKUlvE_clEvENKUlvE4_clEvEUldddE_St5arrayIPcLm4EEEEviT0_T1_:
	.zero		408


//--------------------- .nv.constant0._ZN2at6native18elementwise_kernelILi128ELi4EZNS0_15gpu_kernel_implIZZZNS0_54_GLOBAL__N__d8c5977b_16_LinearAlgebra_cu_9e10b42f_321716addr_kernel_cudaERNS_14TensorIteratorERKN3c106ScalarES9_ENKUlvE_clEvENKUlvE3_clEvEUlsssE0_EEvRNS_18TensorIteratorBaseERKT_EUliE_EEviT1_ --------------------------
	.section	.nv.constant0._ZN2at6native18elementwise_kernelILi128ELi4EZNS0_15gpu_kernel_implIZZZNS0_54_GLOBAL__N__d8c5977b_16_LinearAlgebra_cu_9e10b42f_321716addr_kernel_cudaERNS_14TensorIteratorERKN3c106ScalarES9_ENKUlvE_clEvENKUlvE3_clEvEUlsssE0_EEvRNS_18TensorIteratorBaseERKT_EUliE_EEviT1_,"a",@progbits
	.sectionflags	@""
	.align	4
.nv.constant0._ZN2at6native18elementwise_kernelILi128ELi4EZNS0_15gpu_kernel_implIZZZNS0_54_GLOBAL__N__d8c5977b_16_LinearAlgebra_cu_9e10b42f_321716addr_kernel_cudaERNS_14TensorIteratorERKN3c106ScalarES9_ENKUlvE_clEvENKUlvE3_clEvEUlsssE0_EEvRNS_18TensorIteratorBaseERKT_EUliE_EEviT1_:
	.zero		1128


//--------------------- .nv.constant0._ZN2at6native27unrolled_elementwise_kernelIZZZNS0_54_GLOBAL__N__d8c5977b_16_LinearAlgebra_cu_9e10b42f_321716addr_kernel_cudaERNS_14TensorIteratorERKN3c106ScalarES8_ENKUlvE_clEvENKUlvE3_clEvEUlsssE0_St5arrayIPcLm4EELi4E23TrivialOffsetCalculatorILi3EjESF_ILi1EjENS0_6memory12LoadWithCastILi3EEENSI_13StoreWithCastILi1EEEEEviT_T0_T2_T3_T4_T5_ --------------------------
	.section	.nv.constant0._ZN2at6native27unrolled_elementwise_kernelIZZZNS0_54_GLOBAL__N__d8c5977b_16_LinearAlgebra_cu_9e10b42f_321716addr_kernel_cudaERNS_14TensorIteratorERKN3c106ScalarES8_ENKUlvE_clEvENKUlvE3_clEvEUlsssE0_St5arrayIPcLm4EELi4E23TrivialOffsetCalculatorILi3EjESF_ILi1EjENS0_6memory12LoadWithCastILi3EEENSI_13StoreWithCastILi1EEEEEviT_T0_T2_T3_T4_T5_,"a",@progbits
	.sectionflags	@""
	.align	4
.nv.constant0._ZN2at6native27unrolled_elementwise_kernelIZZZNS0_54_GLOBAL__N__d8c5977b_16_LinearAlgebra_cu_9e10b42f_321716addr_kernel_cudaERNS_14TensorIteratorERKN3c106ScalarES8_ENKUlvE_clEvENKUlvE3_clEvEUlsssE0_St5arrayIPcLm4EELi4E23TrivialOffsetCalculatorILi3EjESF_ILi1EjENS0_6memory12LoadWithCastILi3EEENSI_13StoreWithCastILi1EEEEEviT_T0_T2_T3_T4_T5_:
	.zero		436


//--------------------- .nv.constant0._ZN2at6native18elementwise_kernelILi128ELi4EZNS0_22gpu_kernel_impl_nocastIZZZNS0_54_GLOBAL__N__d8c5977b_16_LinearAlgebra_cu_9e10b42f_321716addr_kernel_cudaERNS_14TensorIteratorERKN3c106ScalarES9_ENKUlvE_clEvENKUlvE3_clEvEUlsssE0_EEvRNS_18TensorIteratorBaseERKT_EUliE_EEviT1_ --------------------------
	.section	.nv.constant0._ZN2at6native18elementwise_kernelILi128ELi4EZNS0_22gpu_kernel_impl_nocastIZZZNS0_54_GLOBAL__N__d8c5977b_16_LinearAlgebra_cu_9e10b42f_321716addr_kernel_cudaERNS_14TensorIteratorERKN3c106ScalarES9_ENKUlvE_clEvENKUlvE3_clEvEUlsssE0_EEvRNS_18TensorIteratorBaseERKT_EUliE_EEviT1_,"a",@progbits
	.sectionflags	@""
	.align	4
.nv.constant0._ZN2at6native18elementwise_kernelILi128ELi4EZNS0_22gpu_kernel_impl_nocastIZZZNS0_54_GLOBAL__N__d8c5977b_16_LinearAlgebra_cu_9e10b42f_321716addr_kernel_cudaERNS_14TensorIteratorERKN3c106ScalarES9_ENKUlvE_clEvENKUlvE3_clEvEUlsssE0_EEvRNS_18TensorIteratorBaseERKT_EUliE_EEviT1_:
	.zero		1120


//--------------------- .nv.constant0._ZN2at6native27unrolled_elementwise_kernelIZZZNS0_54_GLOBAL__N__d8c5977b_16_LinearAlgebra_cu_9e10b42f_321716addr_kernel_cudaERNS_14TensorIteratorERKN3c106ScalarES8_ENKUlvE_clEvENKUlvE3_clEvEUlsssE0_St5arrayIPcLm4EELi4E23TrivialOffsetCalculatorILi3EjESF_ILi1EjENS0_6memory15LoadWithoutCastENSI_16StoreWithoutCastEEEviT_T0_T2_T3_T4_T5_ --------------------------
	.section	.nv.constant0._ZN2at6native27unrolled_elementwise_kernelIZZZNS0_54_GLOBAL__N__d8c5977b_16_LinearAlgebra_cu_9e10b42f_321716addr_kernel_cudaERNS_14TensorIteratorERKN3c106ScalarES8_ENKUlvE_clEvENKUlvE3_clEvEUlsssE0_St5arrayIPcLm4EELi4E23TrivialOffsetCalculatorILi3EjESF_ILi1EjENS0_6memory15LoadWithoutCastENSI_16StoreWithoutCastEEEviT_T0_T2_T3_T4_T5_,"a",@progbits
	.sectionflags	@""
	.align	4
.nv.constant0._ZN2at6native27unrolled_elementwise_kernelIZZZNS0_54_GLOBAL__N__d8c5977b_16_LinearAlgebra_cu_9e10b42f_321716addr_kernel_cudaERNS_14TensorIteratorERKN3c106ScalarES8_ENKUlvE_clEvENKUlvE3_clEvEUlsssE0_St5arrayIPcLm4EELi4E23TrivialOffsetCalculatorILi3EjESF_ILi1EjENS0_6memory15LoadWithoutCastENSI_16StoreWithoutCastEEEviT_T0_T2_T3_T4_T5_:
	.zero		412


//--------------------- .nv.constant0._ZN2at6native29vectorized_elementwise_kernelILi2EZZZNS0_54_GLOBAL__N__d8c5977b_16_LinearAlgebra_cu_9e10b42f_321716addr_kernel_cudaERNS_14TensorIteratorERKN3c106ScalarES8_ENKUlvE_clEvENKUlvE3_clEvEUlsssE0_St5arrayIPcLm4EEEEviT0_T1_ --------------------------
	.section	.nv.constant0._ZN2at6native29vectorized_elementwise_kernelILi2EZZZNS0_54_GLOBAL__N__d8c5977b_16_LinearAlgebra_cu_9e10b42f_321716addr_kernel_cudaERNS_14TensorIteratorERKN3c106ScalarES8_ENKUlvE_clEvENKUlvE3_clEvEUlsssE0_St5arrayIPcLm4EEEEviT0_T1_,"a",@progbits
	.sectionflags	@""
	.align	4
.nv.constant0._ZN2at6native29vectorized_elementwise_kernelILi2EZZZNS0_54_GLOBAL__N__d8c5977b_16_LinearAlgebra_cu_9e10b42f_321716addr_kernel_cudaERNS_14TensorIteratorERKN3c106ScalarES8_ENKUlvE_clEvENKUlvE3_clEvEUlsssE0_St5arrayIPcLm4EEEEviT0_T1_:
	.zero		408


//--------------------- .nv.constant0._ZN2at6native29vectorized_elementwise_kernelILi4EZZZNS0_54_GLOBAL__N__d8c5977b_16_LinearAlgebra_cu_9e10b42f_321716addr_kernel_cudaERNS_14TensorIteratorERKN3c106ScalarES8_ENKUlvE_clEvENKUlvE3_clEvEUlsssE0_St5arrayIPcLm4EEEEviT0_T1_ --------------------------
	.section	.nv.constant0._ZN2at6native29vectorized_elementwise_kernelILi4EZZZNS0_54_GLOBAL__N__d8c5977b_16_LinearAlgebra_cu_9e10b42f_321716addr_kernel_cudaERNS_14TensorIteratorERKN3c106ScalarES8_ENKUlvE_clEvENKUlvE3_clEvEUlsssE0_St5arrayIPcLm4EEEEviT0_T1_,"a",@progbits
	.sectionflags	@""
	.align	4
.nv.constant0._ZN2at6native29vectorized_elementwise_kernelILi4EZZZNS0_54_GLOBAL__N__d8c5977b_16_LinearAlgebra_cu_9e10b42f_321716addr_kernel_cudaERNS_14TensorIteratorERKN3c106ScalarES8_ENKUlvE_clEvENKUlvE3_clEvEUlsssE0_St5arrayIPcLm4EEEEviT0_T1_:
	.zero		408


//--------------------- .nv.constant0._ZN2at6native29vectorized_elementwise_kernelILi8EZZZNS0_54_GLOBAL__N__d8c5977b_16_LinearAlgebra_cu_9e10b42f_321716addr_kernel_cudaERNS_14TensorIteratorERKN3c106ScalarES8_ENKUlvE_clEvENKUlvE3_clEvEUlsssE0_St5arrayIPcLm4EEEEviT0_T1_ --------------------------
	.section	.nv.constant0._ZN2at6native29vectorized_elementwise_kernelILi8EZZZNS0_54_GLOBAL__N__d8c5977b_16_LinearAlgebra_cu_9e10b42f_321716addr_kernel_cudaERNS_14TensorIteratorERKN3c106ScalarES8_ENKUlvE_clEvENKUlvE3_clEvEUlsssE0_St5arrayIPcLm4EEEEviT0_T1_,"a",@progbits
	.sectionflags	@""
	.align	4
.nv.constant0._ZN2at6native29vectorized_elementwise_kernelILi8EZZZNS0_54_GLOBAL__N__d8c5977b_16_LinearAlgebra_cu_9e10b42f_321716addr_kernel_cudaERNS_14TensorIteratorERKN3c106ScalarES8_ENKUlvE_clEvENKUlvE3_clEvEUlsssE0_St5arrayIPcLm4EEEEviT0_T1_:
	.zero		408


//--------------------- .nv.constant0._ZN2at6native18elementwise_kernelILi128ELi4EZNS0_15gpu_kernel_implIZZZNS0_54_GLOBAL__N__d8c5977b_16_LinearAlgebra_cu_9e10b42f_321716addr_kernel_cudaERNS_14TensorIteratorERKN3c106ScalarES9_ENKUlvE_clEvENKUlvE3_clEvEUlsssE_EEvRNS_18TensorIteratorBaseERKT_EUliE_EEviT1_ --------------------------
	.section	.nv.constant0._ZN2at6native18elementwise_kernelILi128ELi4EZNS0_15gpu_kernel_implIZZZNS0_54_GLOBAL__N__d8c5977b_16_LinearAlgebra_cu_9e10b42f_321716addr_kernel_cudaERNS_14TensorIteratorERKN3c106ScalarES9_ENKUlvE_clEvENKUlvE3_clEvEUlsssE_EEvRNS_18TensorIteratorBaseERKT_EUliE_EEviT1_,"a",@progbits
	.sectionflags	@""
	.align	4
.nv.constant0._ZN2at6native18elementwise_kernelILi128ELi4EZNS0_15gpu_kernel_implIZZZNS0_54_GLOBAL__N__d8c5977b_16_LinearAlgebra_cu_9e10b42f_321716addr_kernel_cudaERNS_14TensorIteratorERKN3c106ScalarES9_ENKUlvE_clEvENKUlvE3_clEvEUlsssE_EEvRNS_18TensorIteratorBaseERKT_EUliE_EEviT1_:
	.zero		1128


//--------------------- .nv.constant0._ZN2at6native27unrolled_elementwise_kernelIZZZNS0_54_GLOBAL__N__d8c5977b_16_LinearAlgebra_cu_9e10b42f_321716addr_kernel_cudaERNS_14TensorIteratorERKN3c106ScalarES8_ENKUlvE_clEvENKUlvE3_clEvEUlsssE_St5arrayIPcLm4EELi4E23TrivialOffsetCalculatorILi3EjESF_ILi1EjENS0_6memory12LoadWithCastILi3EEENSI_13StoreWithCastILi1EEEEEviT_T0_T2_T3_T4_T5_ --------------------------
	.section	.nv.constant0._ZN2at6native27unrolled_elementwise_kernelIZZZNS0_54_GLOBAL__N__d8c5977b_16_LinearAlgebra_cu_9e10b42f_321716addr_kernel_cudaERNS_14TensorIteratorERKN3c106ScalarES8_ENKUlvE_clEvENKUlvE3_clEvEUlsssE_St5arrayIPcLm4EELi4E23TrivialOffsetCalculatorILi3EjESF_ILi1EjENS0_6memory12LoadWithCastILi3EEENSI_13StoreWithCastILi1EEEEEviT_T0_T2_T3_T4_T5_,"a",@progbits
	.sectionflags	@""
	.align	4
.nv.constant0._ZN2at6native27unrolled_elementwise_kernelIZZZNS0_54_GLOBAL__N__d8c5977b_16_LinearAlgebra_cu_9e10b42f_321716addr_kernel_cudaERNS_14TensorIteratorERKN3c106ScalarES8_ENKUlvE_clEvENKUlvE3_clEvEUlsssE_St5arrayIPcLm4EELi4E23TrivialOffsetCalculatorILi3EjESF_ILi1EjENS0_6memory12LoadWithCastILi3EEENSI_13StoreWithCastILi1EEEEEviT_T0_T2_T3_T4_T5_:
	.zero		436


//--------------------- .nv.constant0._ZN2at6native18elementwise_kernelILi128ELi4EZNS0_22gpu_kernel_impl_nocastIZZZNS0_54_GLOBAL__N__d8c5977b_16_LinearAlgebra_cu_9e10b42f_321716addr_kernel_cudaERNS_14TensorIteratorERKN3c106ScalarES9_ENKUlvE_clEvENKUlvE3_clEvEUlsssE_EEvRNS_18TensorIteratorBaseERKT_EUliE_EEviT1_ --------------------------
	.section	.nv.constant0._ZN2at6native18elementwise_kernelILi128ELi4EZNS0_22gpu_kernel_impl_nocastIZZZNS0_54_GLOBAL__N__d8c5977b_16_LinearAlgebra_cu_9e10b42f_321716addr_kernel_cudaERNS_14TensorIteratorERKN3c106ScalarES9_ENKUlvE_clEvENKUlvE3_clEvEUlsssE_EEvRNS_18TensorIteratorBaseERKT_EUliE_EEviT1_,"a",@progbits
	.sectionflags	@""
	.align	4
.nv.constant0._ZN2at6native18elementwise_kernelILi128ELi4EZNS0_22gpu_kernel_impl_nocastIZZZNS0_54_GLOBAL__N__d8c5977b_16_LinearAlgebra_cu_9e10b42f_321716addr_kernel_cudaERNS_14TensorIteratorERKN3c106ScalarES9_ENKUlvE_clEvENKUlvE3_clEvEUlsssE_EEvRNS_18TensorIteratorBaseERKT_EUliE_EEviT1_:
	.zero		1120


//--------------------- .nv.constant0._ZN2at6native27unrolled_elementwise_kernelIZZZNS0_54_GLOBAL__N__d8c5977b_16_LinearAlgebra_cu_9e10b42f_321716addr_kernel_cudaERNS_14TensorIteratorERKN3c106ScalarES8_ENKUlvE_clEvENKUlvE3_clEvEUlsssE_St5arrayIPcLm4EELi4E23TrivialOffsetCalculatorILi3EjESF_ILi1EjENS0_6memory15LoadWithoutCastENSI_16StoreWithoutCastEEEviT_T0_T2_T3_T4_T5_ --------------------------
	.section	.nv.constant0._ZN2at6native27unrolled_elementwise_kernelIZZZNS0_54_GLOBAL__N__d8c5977b_16_LinearAlgebra_cu_9e10b42f_321716addr_kernel_cudaERNS_14TensorIteratorERKN3c106ScalarES8_ENKUlvE_clEvENKUlvE3_clEvEUlsssE_St5arrayIPcLm4EELi4E23TrivialOffsetCalculatorILi3EjESF_ILi1EjENS0_6memory15LoadWithoutCastENSI_16StoreWithoutCastEEEviT_T0_T2_T3_T4_T5_,"a",@progbits
	.sectionflags	@""
	.align	4
.nv.constant0._ZN2at6native27unrolled_elementwise_kernelIZZZNS0_54_GLOBAL__N__d8c5977b_16_LinearAlgebra_cu_9e10b42f_321716addr_kernel_cudaERNS_14TensorIteratorERKN3c106ScalarES8_ENKUlvE_clEvENKUlvE3_clEvEUlsssE_St5arrayIPcLm4EELi4E23TrivialOffsetCalculatorILi3EjESF_ILi1EjENS0_6memory15LoadWithoutCastENSI_16StoreWithoutCastEEEviT_T0_T2_T3_T4_T5_:
	.zero		412


//--------------------- .nv.constant0._ZN2at6native29vectorized_elementwise_kernelILi2EZZZNS0_54_GLOBAL__N__d8c5977b_16_LinearAlgebra_cu_9e10b42f_321716addr_kernel_cudaERNS_14TensorIteratorERKN3c106ScalarES8_ENKUlvE_clEvENKUlvE3_clEvEUlsssE_St5arrayIPcLm4EEEEviT0_T1_ --------------------------
	.section	.nv.constant0._ZN2at6native29vectorized_elementwise_kernelILi2EZZZNS0_54_GLOBAL__N__d8c5977b_16_LinearAlgebra_cu_9e10b42f_321716addr_kernel_cudaERNS_14TensorIteratorERKN3c106ScalarES8_ENKUlvE_clEvENKUlvE3_clEvEUlsssE_St5arrayIPcLm4EEEEviT0_T1_,"a",@progbits
	.sectionflags	@""
	.align	4
.nv.constant0._ZN2at6native29vectorized_elementwise_kernelILi2EZZZNS0_54_GLOBAL__N__d8c5977b_16_LinearAlgebra_cu_9e10b42f_321716addr_kernel_cudaERNS_14TensorIteratorERKN3c106ScalarES8_ENKUlvE_clEvENKUlvE3_clEvEUlsssE_St5arrayIPcLm4EEEEviT0_T1_:
	.zero		408


//--------------------- .nv.constant0._ZN2at6native29vectorized_elementwise_kernelILi4EZZZNS0_54_GLOBAL__N__d8c5977b_16_LinearAlgebra_cu_9e10b42f_321716addr_kernel_cudaERNS_14TensorIteratorERKN3c106ScalarES8_ENKUlvE_clEvENKUlvE3_clEvEUlsssE_St5arrayIPcLm4EEEEviT0_T1_ --------------------------
	.section	.nv.constant0._ZN2at6native29vectorized_elementwise_kernelILi4EZZZNS0_54_GLOBAL__N__d8c5977b_16_LinearAlgebra_cu_9e10b42f_321716addr_kernel_cudaERNS_14TensorIteratorERKN3c106ScalarES8_ENKUlvE_clEvENKUlvE3_clEvEUlsssE_St5arrayIPcLm4EEEEviT0_T1_,"a",@progbits
	.sectionflags	@""
	.align	4
.nv.constant0._ZN2at6native29vectorized_elementwise_kernelILi4EZZZNS0_54_GLOBAL__N__d8c5977b_16_LinearAlgebra_cu_9e10b42f_321716addr_kernel_cudaERNS_14TensorIteratorERKN3c106ScalarES8_ENKUlvE_clEvENKUlvE3_clEvEUlsssE_St5arrayIPcLm4EEEEviT0_T1_:
	.zero		408


//--------------------- .nv.constant0._ZN2at6native29vectorized_elementwise_kernelILi8EZZZNS0_54_GLOBAL__N__d8c5977b_16_LinearAlgebra_cu_9e10b42f_321716addr_kernel_cudaERNS_14TensorIteratorERKN3c106ScalarES8_ENKUlvE_clEvENKUlvE3_clEvEUlsssE_St5arrayIPcLm4EEEEviT0_T1_ --------------------------
	.section	.nv.constant0._ZN2at6native29vectorized_elementwise_kernelILi8EZZZNS0_54_GLOBAL__N__d8c5977b_16_LinearAlgebra_cu_9e10b42f_321716addr_kernel_cudaERNS_14TensorIteratorERKN3c106ScalarES8_ENKUlvE_clEvENKUlvE3_clEvEUlsssE_St5arrayIPcLm4EEEEviT0_T1_,"a",@progbits
	.sectionflags	@""
	.align	4
.nv.constant0._ZN2at6native29vectorized_elementwise_kernelILi8EZZZNS0_54_GLOBAL__N__d8c5977b_16_LinearAlgebra_cu_9e10b42f_321716addr_kernel_cudaERNS_14TensorIteratorERKN3c106ScalarES8_ENKUlvE_clEvENKUlvE3_clEvEUlsssE_St5arrayIPcLm4EEEEviT0_T1_:
	.zero		408


//--------------------- .nv.constant0._ZN2at6native18elementwise_kernelILi128ELi4EZNS0_15gpu_kernel_implIZZZNS0_54_GLOBAL__N__d8c5977b_16_LinearAlgebra_cu_9e10b42f_321716addr_kernel_cudaERNS_14TensorIteratorERKN3c106ScalarES9_ENKUlvE_clEvENKUlvE2_clEvEUllllE0_EEvRNS_18TensorIteratorBaseERKT_EUliE_EEviT1_ --------------------------
	.section	.nv.constant0._ZN2at6native18elementwise_kernelILi128ELi4EZNS0_15gpu_kernel_implIZZZNS0_54_GLOBAL__N__d8c5977b_16_LinearAlgebra_cu_9e10b42f_321716addr_kernel_cudaERNS_14TensorIteratorERKN3c106ScalarES9_ENKUlvE_clEvENKUlvE2_clEvEUllllE0_EEvRNS_18TensorIteratorBaseERKT_EUliE_EEviT1_,"a",@progbits
	.sectionflags	@""
	.align	4
.nv.constant0._ZN2at6native18elementwise_kernelILi128ELi4EZNS0_15gpu_kernel_implIZZZNS0_54_GLOBAL__N__d8c5977b_16_LinearAlgebra_cu_9e10b42f_321716addr_kernel_cudaERNS_14TensorIteratorERKN3c106ScalarES9_ENKUlvE_clEvENKUlvE2_clEvEUllllE0_EEvRNS_18TensorIteratorBaseERKT_EUliE_EEviT1_:
	.zero		1136


//--------------------- .nv.constant0._ZN2at6native27unrolled_elementwise_kernelIZZZNS0_54_GLOBAL__N__d8c5977b_16_LinearAlgebra_cu_9e10b42f_321716addr_kernel_cudaERNS_14TensorIteratorERKN3c106ScalarES8_ENKUlvE_clEvENKUlvE2_clEvEUllllE0_St5arrayIPcLm4EELi4E23TrivialOffsetCalculatorILi3EjESF_ILi1EjENS0_6memory12LoadWithCastILi3EEENSI_13StoreWithCastILi1EEEEEviT_T0_T2_T3_T4_T5_ --------------------------
	.section	.nv.constant0._ZN2at6native27unrolled_elementwise_kernelIZZZNS0_54_GLOBAL__N__d8c5977b_16_LinearAlgebra_cu_9e10b42f_321716addr_kernel_cudaERNS_14TensorIteratorERKN3c106ScalarES8_ENKUlvE_clEvENKUlvE2_clEvEUllllE0_St5arrayIPcLm4EELi4E23TrivialOffsetCalculatorILi3EjESF_ILi1EjENS0_6memory12LoadWithCastILi3EEENSI_13StoreWithCastILi1EEEEEviT_T0_T2_T3_T4_T5_,"a",@progbits
	.sectionflags	@""
	.align	4
.nv.constant0._ZN2at6native27unrolled_elementwise_kernelIZZZNS0_54_GLOBAL__N__d8c5977b_16_LinearAlgebra_cu_9e10b42f_321716addr_kernel_cudaERNS_14TensorIteratorERKN3c106ScalarES8_ENKUlvE_clEvENKUlvE2_clEvEUllllE0_St5arrayIPcLm4EELi4E23TrivialOffsetCalculatorILi3EjESF_ILi1EjENS0_6memory12LoadWithCastILi3EEENSI_13StoreWithCastILi1EEEEEviT_T0_T2_T3_T4_T5_:
	.zero		444


//--------------------- .nv.constant0._ZN2at6native18elementwise_kernelILi128ELi2EZNS0_22gpu_kernel_impl_nocastIZZZNS0_54_GLOBAL__N__d8c5977b_16_LinearAlgebra_cu_9e10b42f_321716addr_kernel_cudaERNS_14TensorIteratorERKN3c106ScalarES9_ENKUlvE_clEvENKUlvE2_clEvEUllllE0_EEvRNS_18TensorIteratorBaseERKT_EUliE_EEviT1_ --------------------------
	.section	.nv.constant0._ZN2at6native18elementwise_kernelILi128ELi2EZNS0_22gpu_kernel_impl_nocastIZZZNS0_54_GLOBAL__N__d8c5977b_16_LinearAlgebra_cu_9e10b42f_321716addr_kernel_cudaERNS_14TensorIteratorERKN3c106ScalarES9_ENKUlvE_clEvENKUlvE2_clEvEUllllE0_EEvRNS_18TensorIteratorBaseERKT_EUliE_EEviT1_,"a",@progbits
	.sectionflags	@""
	.align	4
.nv.constant0._ZN2at6native18elementwise_kernelILi128ELi2EZNS0_22gpu_kernel_impl_nocastIZZZNS0_54_GLOBAL__N__d8c5977b_16_LinearAlgebra_cu_9e10b42f_321716addr_kernel_cudaERNS_14TensorIteratorERKN3c106ScalarES9_ENKUlvE_clEvENKUlvE2_clEvEUllllE0_EEvRNS_18TensorIteratorBaseERKT_EUliE_EEviT1_:
	.zero		1128


//--------------------- .nv.constant0._ZN2at6native27unrolled_elementwise_kernelIZZZNS0_54_GLOBAL__N__d8c5977b_16_LinearAlgebra_cu_9e10b42f_321716addr_kernel_cudaERNS_14TensorIteratorERKN3c106ScalarES8_ENKUlvE_clEvENKUlvE2_clEvEUllllE0_St5arrayIPcLm4EELi4E23TrivialOffsetCalculatorILi3EjESF_ILi1EjENS0_6memory15LoadWithoutCastENSI_16StoreWithoutCastEEEviT_T0_T2_T3_T4_T5_ --------------------------
	.section	.nv.constant0._ZN2at6native27unrolled_elementwise_kernelIZZZNS0_54_GLOBAL__N__d8c5977b_16_LinearAlgebra_cu_9e10b42f_321716addr_kernel_cudaERNS_14TensorIteratorERKN3c106ScalarES8_ENKUlvE_clEvENKUlvE2_clEvEUllllE0_St5arrayIPcLm4EELi4E23TrivialOffsetCalculatorILi3EjESF_ILi1EjENS0_6memory15LoadWithoutCastENSI_16StoreWithoutCastEEEviT_T0_T2_T3_T4_T5_,"a",@progbits
	.sectionflags	@""
	.align	4
.nv.constant0._ZN2at6native27unrolled_elementwise_kernelIZZZNS0_54_GLOBAL__N__d8c5977b_16_LinearAlgebra_cu_9e10b42f_321716addr_kernel_cudaERNS_14TensorIteratorERKN3c106ScalarES8_ENKUlvE_clEvENKUlvE2_clEvEUllllE0_St5arrayIPcLm4EELi4E23TrivialOffsetCalculatorILi3EjESF_ILi1EjENS0_6memory15LoadWithoutCastENSI_16StoreWithoutCastEEEviT_T0_T2_T3_T4_T5_:
	.zero		420


//--------------------- .nv.constant0._ZN2at6native29vectorized_elementwise_kernelILi2EZZZNS0_54_GLOBAL__N__d8c5977b_16_LinearAlgebra_cu_9e10b42f_321716addr_kernel_cudaERNS_14TensorIteratorERKN3c106ScalarES8_ENKUlvE_clEvENKUlvE2_clEvEUllllE0_St5arrayIPcLm4EEEEviT0_T1_ --------------------------
	.section	.nv.constant0._ZN2at6native29vectorized_elementwise_kernelILi2EZZZNS0_54_GLOBAL__N__d8c5977b_16_LinearAlgebra_cu_9e10b42f_321716addr_kernel_cudaERNS_14TensorIteratorERKN3c106ScalarES8_ENKUlvE_clEvENKUlvE2_clEvEUllllE0_St5arrayIPcLm4EEEEviT0_T1_,"a",@progbits
	.sectionflags	@""
	.align	4
.nv.constant0._ZN2at6native29vectorized_elementwise_kernelILi2EZZZNS0_54_GLOBAL__N__d8c5977b_16_LinearAlgebra_cu_9e10b42f_321716addr_kernel_cudaERNS_14TensorIteratorERKN3c106ScalarES8_ENKUlvE_clEvENKUlvE2_clEvEUllllE0_St5arrayIPcLm4EEEEviT0_T1_:
	.zero		416


//--------------------- .nv.constant0._ZN2at6native29vectorized_elementwise_kernelILi4EZZZNS0_54_GLOBAL__N__d8c5977b_16_LinearAlgebra_cu_9e10b42f_321716addr_kernel_cudaERNS_14TensorIteratorERKN3c106ScalarES8_ENKUlvE_clEvENKUlvE2_clEvEUllllE0_St5arrayIPcLm4EEEEviT0_T1_ --------------------------
	.section	.nv.constant0._ZN2at6native29vectorized_elementwise_kernelILi4EZZZNS0_54_GLOBAL__N__d8c5977b_16_LinearAlgebra_cu_9e10b42f_321716addr_kernel_cudaERNS_14TensorIteratorERKN3c106ScalarES8_ENKUlvE_clEvENKUlvE2_clEvEUllllE0_St5arrayIPcLm4EEEEviT0_T1_,"a",@progbits
	.sectionflags	@""
	.align	4
.nv.constant0._ZN2at6native29vectorized_elementwise_kernelILi4EZZZNS0_54_GLOBAL__N__d8c5977b_16_LinearAlgebra_cu_9e10b42f_321716addr_kernel_cudaERNS_14TensorIteratorERKN3c106ScalarES8_ENKUlvE_clEvENKUlvE2_clEvEUllllE0_St5arrayIPcLm4EEEEviT0_T1_:
	.zero		416


//--------------------- .nv.constant0._ZN2at6native29vectorized_elementwise_kernelILi8EZZZNS0_54_GLOBAL__N__d8c5977b_16_LinearAlgebra_cu_9e10b42f_321716addr_kernel_cudaERNS_14TensorIteratorERKN3c106ScalarES8_ENKUlvE_clEvENKUlvE2_clEvEUllllE0_St5arrayIPcLm4EEEEviT0_T1_ --------------------------
	.section	.nv.constant0._ZN2at6native29vectorized_elementwise_kernelILi8EZZZNS0_54_GLOBAL__N__d8c5977b_16_LinearAlgebra_cu_9e10b42f_321716addr_kernel_cudaERNS_14TensorIteratorERKN3c106ScalarES8_ENKUlvE_clEvENKUlvE2_clEvEUllllE0_St5arrayIPcLm4EEEEviT0_T1_,"a",@progbits
	.sectionflags	@""
	.align	4
.nv.constant0._ZN2at6native29vectorized_elementwise_kernelILi8EZZZNS0_54_GLOBAL__N__d8c5977b_16_LinearAlgebra_cu_9e10b42f_321716addr_kernel_cudaERNS_14TensorIteratorERKN3c106ScalarES8_ENKUlvE_clEvENKUlvE2_clEvEUllllE0_St5arrayIPcLm4EEEEviT0_T1_:
	.zero		416


//--------------------- .nv.constant0._ZN2at6native18elementwise_kernelILi128ELi4EZNS0_15gpu_kernel_implIZZZNS0_54_GLOBAL__N__d8c5977b_16_LinearAlgebra_cu_9e10b42f_321716addr_kernel_cudaERNS_14TensorIteratorERKN3c106ScalarES9_ENKUlvE_clEvENKUlvE2_clEvEUllllE_EEvRNS_18TensorIteratorBaseERKT_EUliE_EEviT1_ --------------------------
	.section	.nv.constant0._ZN2at6native18elementwise_kernelILi128ELi4EZNS0_15gpu_kernel_implIZZZNS0_54_GLOBAL__N__d8c5977b_16_LinearAlgebra_cu_9e10b42f_321716addr_kernel_cudaERNS_14TensorIteratorERKN3c106ScalarES9_ENKUlvE_clEvENKUlvE2_clEvEUllllE_EEvRNS_18TensorIteratorBaseERKT_EUliE_EEviT1_,"a",@progbits
	.sectionflags	@""
	.align	4
.nv.constant0._ZN2at6native18elementwise_kernelILi128ELi4EZNS0_15gpu_kernel_implIZZZNS0_54_GLOBAL__N__d8c5977b_16_LinearAlgebra_cu_9e10b42f_321716addr_kernel_cudaERNS_14TensorIteratorERKN3c106ScalarES9_ENKUlvE_clEvENKUlvE2_clEvEUllllE_EEvRNS_18TensorIteratorBaseERKT_EUliE_EEviT1_:
	.zero		1128


//--------------------- .nv.constant0._ZN2at6native27unrolled_elementwise_kernelIZZZNS0_54_GLOBAL__N__d8c5977b_16_LinearAlgebra_cu_9e10b42f_321716addr_kernel_cudaERNS_14TensorIteratorERKN3c106ScalarES8_ENKUlvE_clEvENKUlvE2_clEvEUllllE_St5arrayIPcLm4EELi4E23TrivialOffsetCalculatorILi3EjESF_ILi1EjENS0_6memory12LoadWithCastILi3EEENSI_13StoreWithCastILi1EEEEEviT_T0_T2_T3_T4_T5_ --------------------------
	.section	.nv.constant0._ZN2at6native27unrolled_elementwise_kernelIZZZNS0_54_GLOBAL__N__d8c5977b_16_LinearAlgebra_cu_9e10b42f_321716addr_kernel_cudaERNS_14TensorIteratorERKN3c106ScalarES8_ENKUlvE_clEvENKUlvE2_clEvEUllllE_St5arrayIPcLm4EELi4E23TrivialOffsetCalculatorILi3EjESF_ILi1EjENS0_6memory12LoadWithCastILi3EEENSI_13StoreWithCastILi1EEEEEviT_T0_T2_T3_T4_T5_,"a",@progbits
	.sectionflags	@""
	.align	4
.nv.constant0._ZN2at6native27unrolled_elementwise_kernelIZZZNS0_54_GLOBAL__N__d8c5977b_16_LinearAlgebra_cu_9e10b42f_321716addr_kernel_cudaERNS_14TensorIteratorERKN3c106ScalarES8_ENKUlvE_clEvENKUlvE2_clEvEUllllE_St5arrayIPcLm4EELi4E23TrivialOffsetCalculatorILi3EjESF_ILi1EjENS0_6memory12LoadWithCastILi3EEENSI_13StoreWithCastILi1EEEEEviT_T0_T2_T3_T4_T5_:
	.zero		436


//--------------------- .nv.constant0._ZN2at6native18elementwise_kernelILi128ELi2EZNS0_22gpu_kernel_impl_nocastIZZZNS0_54_GLOBAL__N__d8c5977b_16_LinearAlgebra_cu_9e10b42f_321716addr_kernel_cudaERNS_14TensorIteratorERKN3c106ScalarES9_ENKUlvE_clEvENKUlvE2_clEvEUllllE_EEvRNS_18TensorIteratorBaseERKT_EUliE_EEviT1_ --------------------------
	.section	.nv.constant0._ZN2at6native18elementwise_kernelILi128ELi2EZNS0_22gpu_kernel_impl_nocastIZZZNS0_54_GLOBAL__N__d8c5977b_16_LinearAlgebra_cu_9e10b42f_321716addr_kernel_cudaERNS_14TensorIteratorERKN3c106ScalarES9_ENKUlvE_clEvENKUlvE2_clEvEUllllE_EEvRNS_18TensorIteratorBaseERKT_EUliE_EEviT1_,"a",@progbits
	.sectionflags	@""
	.align	4
.nv.constant0._ZN2at6native18elementwise_kernelILi128ELi2EZNS0_22gpu_kernel_impl_nocastIZZZNS0_54_GLOBAL__N__d8c5977b_16_LinearAlgebra_cu_9e10b42f_321716addr_kernel_cudaERNS_14TensorIteratorERKN3c106ScalarES9_ENKUlvE_clEvENKUlvE2_clEvEUllllE_EEvRNS_18TensorIteratorBaseERKT_EUliE_EEviT1_:
	.zero		1120


//--------------------- .nv.constant0._ZN2at6native27unrolled_elementwise_kernelIZZZNS0_54_GLOBAL__N__d8c5977b_16_LinearAlgebra_cu_9e10b42f_321716addr_kernel_cudaERNS_14TensorIteratorERKN3c106ScalarES8_ENKUlvE_clEvENKUlvE2_clEvEUllllE_St5arrayIPcLm4EELi4E23TrivialOffsetCalculatorILi3EjESF_ILi1EjENS0_6memory15LoadWithoutCastENSI_16StoreWithoutCastEEEviT_T0_T2_T3_T4_T5_ --------------------------
	.section	.nv.constant0._ZN2at6native27unrolled_elementwise_kernelIZZZNS0_54_GLOBAL__N__d8c5977b_16_LinearAlgebra_cu_9e10b42f_321716addr_kernel_cudaERNS_14TensorIteratorERKN3c106ScalarES8_ENKUlvE_clEvENKUlvE2_clEvEUllllE_St5arrayIPcLm4EELi4E23TrivialOffsetCalculatorILi3EjESF_ILi1EjENS0_6memory15LoadWithoutCastENSI_16StoreWithoutCastEEEviT_T0_T2_T3_T4_T5_,"a",@progbits
	.sectionflags	@""
	.align	4
.nv.constant0._ZN2at6native27unrolled_elementwise_kernelIZZZNS0_54_GLOBAL__N__d8c5977b_16_LinearAlgebra_cu_9e10b42f_321716addr_kernel_cudaERNS_14TensorIteratorERKN3c106ScalarES8_ENKUlvE_clEvENKUlvE2_clEvEUllllE_St5arrayIPcLm4EELi4E23TrivialOffsetCalculatorILi3EjESF_ILi1EjENS0_6memory15LoadWithoutCastENSI_16StoreWithoutCastEEEviT_T0_T2_T3_T4_T5_:
	.zero		412


//--------------------- .nv.constant0._ZN2at6native29vectorized_elementwise_kernelILi2EZZZNS0_54_GLOBAL__N__d8c5977b_16_LinearAlgebra_cu_9e10b42f_321716addr_kernel_cudaERNS_14TensorIteratorERKN3c106ScalarES8_ENKUlvE_clEvENKUlvE2_clEvEUllllE_St5arrayIPcLm4EEEEviT0_T1_ --------------------------
	.section	.nv.constant0._ZN2at6native29vectorized_elementwise_kernelILi2EZZZNS0_54_GLOBAL__N__d8c5977b_16_LinearAlgebra_cu_9e10b42f_321716addr_kernel_cudaERNS_14TensorIteratorERKN3c106ScalarES8_ENKUlvE_clEvENKUlvE2_clEvEUllllE_St5arrayIPcLm4EEEEviT0_T1_,"a",@progbits
	.sectionflags	@""
	.align	4
.nv.constant0._ZN2at6native29vectorized_elementwise_kernelILi2EZZZNS0_54_GLOBAL__N__d8c5977b_16_LinearAlgebra_cu_9e10b42f_321716addr_kernel_cudaERNS_14TensorIteratorERKN3c106ScalarES8_ENKUlvE_clEvENKUlvE2_clEvEUllllE_St5arrayIPcLm4EEEEviT0_T1_:
	.zero		408


//--------------------- .nv.constant0._ZN2at6native29vectorized_elementwise_kernelILi4EZZZNS0_54_GLOBAL__N__d8c5977b_16_LinearAlgebra_cu_9e10b42f_321716addr_kernel_cudaERNS_14TensorIteratorERKN3c106ScalarES8_ENKUlvE_clEvENKUlvE2_clEvEUllllE_St5arrayIPcLm4EEEEviT0_T1_ --------------------------
	.section	.nv.constant0._ZN2at6native29vectorized_elementwise_kernelILi4EZZZNS0_54_GLOBAL__N__d8c5977b_16_LinearAlgebra_cu_9e10b42f_321716addr_kernel_cudaERNS_14TensorIteratorERKN3c106ScalarES8_ENKUlvE_clEvENKUlvE2_clEvEUllllE_St5arrayIPcLm4EEEEviT0_T1_,"a",@progbits
	.sectionflags	@""
	.align	4
.nv.constant0._ZN2at6native29vectorized_elementwise_kernelILi4EZZZNS0_54_GLOBAL__N__d8c5977b_16_LinearAlgebra_cu_9e10b42f_321716addr_kernel_cudaERNS_14TensorIteratorERKN3c106ScalarES8_ENKUlvE_clEvENKUlvE2_clEvEUllllE_St5arrayIPcLm4EEEEviT0_T1_:
	.zero		408


//--------------------- .nv.constant0._ZN2at6native29vectorized_elementwise_kernelILi8EZZZNS0_54_GLOBAL__N__d8c5977b_16_LinearAlgebra_cu_9e10b42f_321716addr_kernel_cudaERNS_14TensorIteratorERKN3c106ScalarES8_ENKUlvE_clEvENKUlvE2_clEvEUllllE_St5arrayIPcLm4EEEEviT0_T1_ --------------------------
	.section	.nv.constant0._ZN2at6native29vectorized_elementwise_kernelILi8EZZZNS0_54_GLOBAL__N__d8c5977b_16_LinearAlgebra_cu_9e10b42f_321716addr_kernel_cudaERNS_14TensorIteratorERKN3c106ScalarES8_ENKUlvE_clEvENKUlvE2_clEvEUllllE_St5arrayIPcLm4EEEEviT0_T1_,"a",@progbits
	.sectionflags	@""
	.align	4
.nv.constant0._ZN2at6native29vectorized_elementwise_kernelILi8EZZZNS0_54_GLOBAL__N__d8c5977b_16_LinearAlgebra_cu_9e10b42f_321716addr_kernel_cudaERNS_14TensorIteratorERKN3c106ScalarES8_ENKUlvE_clEvENKUlvE2_clEvEUllllE_St5arrayIPcLm4EEEEviT0_T1_:
	.zero		408


//--------------------- .nv.constant0._ZN2at6native18elementwise_kernelILi128ELi4EZNS0_15gpu_kernel_implIZZZNS0_54_GLOBAL__N__d8c5977b_16_LinearAlgebra_cu_9e10b42f_321716addr_kernel_cudaERNS_14TensorIteratorERKN3c106ScalarES9_ENKUlvE_clEvENKUlvE1_clEvEUliiiE0_EEvRNS_18TensorIteratorBaseERKT_EUliE_EEviT1_ --------------------------
	.section	.nv.constant0._ZN2at6native18elementwise_kernelILi128ELi4EZNS0_15gpu_kernel_implIZZZNS0_54_GLOBAL__N__d8c5977b_16_LinearAlgebra_cu_9e10b42f_321716addr_kernel_cudaERNS_14TensorIteratorERKN3c106ScalarES9_ENKUlvE_clEvENKUlvE1_clEvEUliiiE0_EEvRNS_18TensorIteratorBaseERKT_EUliE_EEviT1_,"a",@progbits
	.sectionflags	@""
	.align	4
.nv.constant0._ZN2at6native18elementwise_kernelILi128ELi4EZNS0_15gpu_kernel_implIZZZNS0_54_GLOBAL__N__d8c5977b_16_LinearAlgebra_cu_9e10b42f_321716addr_kernel_cudaERNS_14TensorIteratorERKN3c106ScalarES9_ENKUlvE_clEvENKUlvE1_clEvEUliiiE0_EEvRNS_18TensorIteratorBaseERKT_EUliE_EEviT1_:
	.zero		1128


//--------------------- .nv.constant0._ZN2at6native27unrolled_elementwise_kernelIZZZNS0_54_GLOBAL__N__d8c5977b_16_LinearAlgebra_cu_9e10b42f_321716addr_kernel_cudaERNS_14TensorIteratorERKN3c106ScalarES8_ENKUlvE_clEvENKUlvE1_clEvEUliiiE0_St5arrayIPcLm4EELi4E23TrivialOffsetCalculatorILi3EjESF_ILi1EjENS0_6memory12LoadWithCastILi3EEENSI_13StoreWithCastILi1EEEEEviT_T0_T2_T3_T4_T5_ --------------------------
	.section	.nv.constant0._ZN2at6native27unrolled_elementwise_kernelIZZZNS0_54_GLOBAL__N__d8c5977b_16_LinearAlgebra_cu_9e10b42f_321716addr_kernel_cudaERNS_14TensorIteratorERKN3c106ScalarES8_ENKUlvE_clEvENKUlvE1_clEvEUliiiE0_St5arrayIPcLm4EELi4E23TrivialOffsetCalculatorILi3EjESF_ILi1EjENS0_6memory12LoadWithCastILi3EEENSI_13StoreWithCastILi1EEEEEviT_T0_T2_T3_T4_T5_,"a",@progbits
	.sectionflags	@""
	.align	4
.nv.constant0._ZN2at6native27unrolled_elementwise_kernelIZZZNS0_54_GLOBAL__N__d8c5977b_16_LinearAlgebra_cu_9e10b42f_321716addr_kernel_cudaERNS_14TensorIteratorERKN3c106ScalarES8_ENKUlvE_clEvENKUlvE1_clEvEUliiiE0_St5arrayIPcLm4EELi4E23TrivialOffsetCalculatorILi3EjESF_ILi1EjENS0_6memory12LoadWithCastILi3EEENSI_13StoreWithCastILi1EEEEEviT_T0_T2_T3_T4_T5_:
	.zero		436


//--------------------- .nv.constant0._ZN2at6native18elementwise_kernelILi128ELi2EZNS0_22gpu_kernel_impl_nocastIZZZNS0_54_GLOBAL__N__d8c5977b_16_LinearAlgebra_cu_9e10b42f_321716addr_kernel_cudaERNS_14TensorIteratorERKN3c106ScalarES9_ENKUlvE_clEvENKUlvE1_clEvEUliiiE0_EEvRNS_18TensorIteratorBaseERKT_EUliE_EEviT1_ --------------------------
	.section	.nv.constant0._ZN2at6native18elementwise_kernelILi128ELi2EZNS0_22gpu_kernel_impl_nocastIZZZNS0_54_GLOBAL__N__d8c5977b_16_LinearAlgebra_cu_9e10b42f_321716addr_kernel_cudaERNS_14TensorIteratorERKN3c106ScalarES9_ENKUlvE_clEvENKUlvE1_clEvEUliiiE0_EEvRNS_18TensorIteratorBaseERKT_EUliE_EEviT1_,"a",@progbits
	.sectionflags	@""
	.align	4
.nv.constant0._ZN2at6native18elementwise_kernelILi128ELi2EZNS0_22gpu_kernel_impl_nocastIZZZNS0_54_GLOBAL__N__d8c5977b_16_LinearAlgebra_cu_9e10b42f_321716addr_kernel_cudaERNS_14TensorIteratorERKN3c106ScalarES9_ENKUlvE_clEvENKUlvE1_clEvEUliiiE0_EEvRNS_18TensorIteratorBaseERKT_EUliE_EEviT1_:
	.zero		1120


//--------------------- .nv.constant0._ZN2at6native27unrolled_elementwise_kernelIZZZNS0_54_GLOBAL__N__d8c5977b_16_LinearAlgebra_cu_9e10b42f_321716addr_kernel_cudaERNS_14TensorIteratorERKN3c106ScalarES8_ENKUlvE_clEvENKUlvE1_clEvEUliiiE0_St5arrayIPcLm4EELi4E23TrivialOffsetCalculatorILi3EjESF_ILi1EjENS0_6memory15LoadWithoutCastENSI_16StoreWithoutCastEEEviT_T0_T2_T3_T4_T5_ --------------------------
	.section	.nv.constant0._ZN2at6native27unrolled_elementwise_kernelIZZZNS0_54_GLOBAL__N__d8c5977b_16_LinearAlgebra_cu_9e10b42f_321716addr_kernel_cudaERNS_14TensorIteratorERKN3c106ScalarES8_ENKUlvE_clEvENKUlvE1_clEvEUliiiE0_St5arrayIPcLm4EELi4E23TrivialOffsetCalculatorILi3EjESF_ILi1EjENS0_6memory15LoadWithoutCastENSI_16StoreWithoutCastEEEviT_T0_T2_T3_T4_T5_,"a",@progbits
	.sectionflags	@""
	.align	4
.nv.constant0._ZN2at6native27unrolled_elementwise_kernelIZZZNS0_54_GLOBAL__N__d8c5977b_16_LinearAlgebra_cu_9e10b42f_321716addr_kernel_cudaERNS_14TensorIteratorERKN3c106ScalarES8_ENKUlvE_clEvENKUlvE1_clEvEUliiiE0_St5arrayIPcLm4EELi4E23TrivialOffsetCalculatorILi3EjESF_ILi1EjENS0_6memory15LoadWithoutCastENSI_16StoreWithoutCastEEEviT_T0_T2_T3_T4_T5_:
	.zero		412


//--------------------- .nv.constant0._ZN2at6native29vectorized_elementwise_kernelILi2EZZZNS0_54_GLOBAL__N__d8c5977b_16_LinearAlgebra_cu_9e10b42f_321716addr_kernel_cudaERNS_14TensorIteratorERKN3c106ScalarES8_ENKUlvE_clEvENKUlvE1_clEvEUliiiE0_St5arrayIPcLm4EEEEviT0_T1_ --------------------------
	.section	.nv.constant0._ZN2at6native29vectorized_elementwise_kernelILi2EZZZNS0_54_GLOBAL__N__d8c5977b_16_LinearAlgebra_cu_9e10b42f_321716addr_kernel_cudaERNS_14TensorIteratorERKN3c106ScalarES8_ENKUlvE_clEvENKUlvE1_clEvEUliiiE0_St5arrayIPcLm4EEEEviT0_T1_,"a",@progbits
	.sectionflags	@""
	.align	4
.nv.constant0._ZN2at6native29vectorized_elementwise_kernelILi2EZZZNS0_54_GLOBAL__N__d8c5977b_16_LinearAlgebra_cu_9e10b42f_321716addr_kernel_cudaERNS_14TensorIteratorERKN3c106ScalarES8_ENKUlvE_clEvENKUlvE1_clEvEUliiiE0_St5arrayIPcLm4EEEEviT0_T1_:
	.zero		408


//--------------------- .nv.constant0._ZN2at6native29vectorized_elementwise_kernelILi4EZZZNS0_54_GLOBAL__N__d8c5977b_16_LinearAlgebra_cu_9e10b42f_321716addr_kernel_cudaERNS_14TensorIteratorERKN3c106ScalarES8_ENKUlvE_clEvENKUlvE1_clEvEUliiiE0_St5arrayIPcLm4EEEEviT0_T1_ --------------------------
	.section	.nv.constant0._ZN2at6native29vectorized_elementwise_kernelILi4EZZZNS0_54_GLOBAL__N__d8c5977b_16_LinearAlgebra_cu_9e10b42f_321716addr_kernel_cudaERNS_14TensorIteratorERKN3c106ScalarES8_ENKUlvE_clEvENKUlvE1_clEvEUliiiE0_St5arrayIPcLm4EEEEviT0_T1_,"a",@progbits
	.sectionflags	@""
	.align	4
.nv.constant0._ZN2at6native29vectorized_elementwise_kernelILi4EZZZNS0_54_GLOBAL__N__d8c5977b_16_LinearAlgebra_cu_9e10b42f_321716addr_kernel_cudaERNS_14TensorIteratorERKN3c106ScalarES8_ENKUlvE_clEvENKUlvE1_clEvEUliiiE0_St5arrayIPcLm4EEEEviT0_T1_:
	.zero		408


//--------------------- .nv.constant0._ZN2at6native29vectorized_elementwise_kernelILi8EZZZNS0_54_GLOBAL__N__d8c5977b_16_LinearAlgebra_cu_9e10b42f_321716addr_kernel_cudaERNS_14TensorIteratorERKN3c106ScalarES8_ENKUlvE_clEvENKUlvE1_clEvEUliiiE0_St5arrayIPcLm4EEEEviT0_T1_ --------------------------
	.section	.nv.constant0._ZN2at6native29vectorized_elementwise_kernelILi8EZZZNS0_54_GLOBAL__N__d8c5977b_16_LinearAlgebra_cu_9e10b42f_321716addr_kernel_cudaERNS_14TensorIteratorERKN3c106ScalarES8_ENKUlvE_clEvENKUlvE1_clEvEUliiiE0_St5arrayIPcLm4EEEEviT0_T1_,"a",@progbits
	.sectionflags	@""
	.align	4
.nv.constant0._ZN2at6native29vectorized_elementwise_kernelILi8EZZZNS0_54_GLOBAL__N__d8c5977b_16_LinearAlgebra_cu_9e10b42f_321716addr_kernel_cudaERNS_14TensorIteratorERKN3c106ScalarES8_ENKUlvE_clEvENKUlvE1_clEvEUliiiE0_St5arrayIPcLm4EEEEviT0_T1_:
	.zero		408


//--------------------- .nv.constant0._ZN2at6native18elementwise_kernelILi128ELi4EZNS0_15gpu_kernel_implIZZZNS0_54_GLOBAL__N__d8c5977b_16_LinearAlgebra_cu_9e10b42f_321716addr_kernel_cudaERNS_14TensorIteratorERKN3c106ScalarES9_ENKUlvE_clEvENKUlvE1_clEvEUliiiE_EEvRNS_18TensorIteratorBaseERKT_EUliE_EEviT1_ --------------------------
	.section	.nv.constant0._ZN2at6native18elementwise_kernelILi128ELi4EZNS0_15gpu_kernel_implIZZZNS0_54_GLOBAL__N__d8c5977b_16_LinearAlgebra_cu_9e10b42f_321716addr_kernel_cudaERNS_14TensorIteratorERKN3c106ScalarES9_ENKUlvE_clEvENKUlvE1_clEvEUliiiE_EEvRNS_18TensorIteratorBaseERKT_EUliE_EEviT1_,"a",@progbits
	.sectionflags	@""
	.align	4
.nv.constant0._ZN2at6native18elementwise_kernelILi128ELi4EZNS0_15gpu_kernel_implIZZZNS0_54_GLOBAL__N__d8c5977b_16_LinearAlgebra_cu_9e10b42f_321716addr_kernel_cudaERNS_14TensorIteratorERKN3c106ScalarES9_ENKUlvE_clEvENKUlvE1_clEvEUliiiE_EEvRNS_18TensorIteratorBaseERKT_EUliE_EEviT1_:
	.zero		1128


//--------------------- .nv.constant0._ZN2at6native27unrolled_elementwise_kernelIZZZNS0_54_GLOBAL__N__d8c5977b_16_LinearAlgebra_cu_9e10b42f_321716addr_kernel_cudaERNS_14TensorIteratorERKN3c106ScalarES8_ENKUlvE_clEvENKUlvE1_clEvEUliiiE_St5arrayIPcLm4EELi4E23TrivialOffsetCalculatorILi3EjESF_ILi1EjENS0_6memory12LoadWithCastILi3EEENSI_13StoreWithCastILi1EEEEEviT_T0_T2_T3_T4_T5_ --------------------------
	.section	.nv.constant0._ZN2at6native27unrolled_elementwise_kernelIZZZNS0_54_GLOBAL__N__d8c5977b_16_LinearAlgebra_cu_9e10b42f_321716addr_kernel_cudaERNS_14TensorIteratorERKN3c106ScalarES8_ENKUlvE_clEvENKUlvE1_clEvEUliiiE_St5arrayIPcLm4EELi4E23TrivialOffsetCalculatorILi3EjESF_ILi1EjENS0_6memory12LoadWithCastILi3EEENSI_13StoreWithCastILi1EEEEEviT_T0_T2_T3_T4_T5_,"a",@progbits
	.sectionflags	@""
	.align	4
.nv.constant0._ZN2at6native27unrolled_elementwise_kernelIZZZNS0_54_GLOBAL__N__d8c5977b_16_LinearAlgebra_cu_9e10b42f_321716addr_kernel_cudaERNS_14TensorIteratorERKN3c106ScalarES8_ENKUlvE_clEvENKUlvE1_clEvEUliiiE_St5arrayIPcLm4EELi4E23TrivialOffsetCalculatorILi3EjESF_ILi1EjENS0_6memory12LoadWithCastILi3EEENSI_13StoreWithCastILi1EEEEEviT_T0_T2_T3_T4_T5_:
	.zero		436


//--------------------- .nv.constant0._ZN2at6native18elementwise_kernelILi128ELi2EZNS0_22gpu_kernel_impl_nocastIZZZNS0_54_GLOBAL__N__d8c5977b_16_LinearAlgebra_cu_9e10b42f_321716addr_kernel_cudaERNS_14TensorIteratorERKN3c106ScalarES9_ENKUlvE_clEvENKUlvE1_clEvEUliiiE_EEvRNS_18TensorIteratorBaseERKT_EUliE_EEviT1_ --------------------------
	.section	.nv.constant0._ZN2at6native18elementwise_kernelILi128ELi2EZNS0_22gpu_kernel_impl_nocastIZZZNS0_54_GLOBAL__N__d8c5977b_16_LinearAlgebra_cu_9e10b42f_321716addr_kernel_cudaERNS_14TensorIteratorERKN3c106ScalarES9_ENKUlvE_clEvENKUlvE1_clEvEUliiiE_EEvRNS_18TensorIteratorBaseERKT_EUliE_EEviT1_,"a",@progbits
	.sectionflags	@""
	.align	4
.nv.constant0._ZN2at6native18elementwise_kernelILi128ELi2EZNS0_22gpu_kernel_impl_nocastIZZZNS0_54_GLOBAL__N__d8c5977b_16_LinearAlgebra_cu_9e10b42f_321716addr_kernel_cudaERNS_14TensorIteratorERKN3c106ScalarES9_ENKUlvE_clEvENKUlvE1_clEvEUliiiE_EEvRNS_18TensorIteratorBaseERKT_EUliE_EEviT1_:
	.zero		1120


//--------------------- .nv.constant0._ZN2at6native27unrolled_elementwise_kernelIZZZNS0_54_GLOBAL__N__d8c5977b_16_LinearAlgebra_cu_9e10b42f_321716addr_kernel_cudaERNS_14TensorIteratorERKN3c106ScalarES8_ENKUlvE_clEvENKUlvE1_clEvEUliiiE_St5arrayIPcLm4EELi4E23TrivialOffsetCalculatorILi3EjESF_ILi1EjENS0_6memory15LoadWithoutCastENSI_16StoreWithoutCastEEEviT_T0_T2_T3_T4_T5_ --------------------------
	.section	.nv.constant0._ZN2at6native27unrolled_elementwise_kernelIZZZNS0_54_GLOBAL__N__d8c5977b_16_LinearAlgebra_cu_9e10b42f_321716addr_kernel_cudaERNS_14TensorIteratorERKN3c106ScalarES8_ENKUlvE_clEvENKUlvE1_clEvEUliiiE_St5arrayIPcLm4EELi4E23TrivialOffsetCalculatorILi3EjESF_ILi1EjENS0_6memory15LoadWithoutCastENSI_16StoreWithoutCastEEEviT_T0_T2_T3_T4_T5_,"a",@progbits
	.sectionflags	@""
	.align	4
.nv.constant0._ZN2at6native27unrolled_elementwise_kernelIZZZNS0_54_GLOBAL__N__d8c5977b_16_LinearAlgebra_cu_9e10b42f_321716addr_kernel_cudaERNS_14TensorIteratorERKN3c106ScalarES8_ENKUlvE_clEvENKUlvE1_clEvEUliiiE_St5arrayIPcLm4EELi4E23TrivialOffsetCalculatorILi3EjESF_ILi1EjENS0_6memory15LoadWithoutCastENSI_16StoreWithoutCastEEEviT_T0_T2_T3_T4_T5_:
	.zero		412


//--------------------- .nv.constant0._ZN2at6native29vectorized_elementwise_kernelILi2EZZZNS0_54_GLOBAL__N__d8c5977b_16_LinearAlgebra_cu_9e10b42f_321716addr_kernel_cudaERNS_14TensorIteratorERKN3c106ScalarES8_ENKUlvE_clEvENKUlvE1_clEvEUliiiE_St5arrayIPcLm4EEEEviT0_T1_ --------------------------
	.section	.nv.constant0._ZN2at6native29vectorized_elementwise_kernelILi2EZZZNS0_54_GLOBAL__N__d8c5977b_16_LinearAlgebra_cu_9e10b42f_321716addr_kernel_cudaERNS_14TensorIteratorERKN3c106ScalarES8_ENKUlvE_clEvENKUlvE1_clEvEUliiiE_St5arrayIPcLm4EEEEviT0_T1_,"a",@progbits
	.sectionflags	@""
	.align	4
.nv.constant0._ZN2at6native29vectorized_elementwise_kernelILi2EZZZNS0_54_GLOBAL__N__d8c5977b_16_LinearAlgebra_cu_9e10b42f_321716addr_kernel_cudaERNS_14TensorIteratorERKN3c106ScalarES8_ENKUlvE_clEvENKUlvE1_clEvEUliiiE_St5arrayIPcLm4EEEEviT0_T1_:
	.zero		408


//--------------------- .nv.constant0._ZN2at6native29vectorized_elementwise_kernelILi4EZZZNS0_54_GLOBAL__N__d8c5977b_16_LinearAlgebra_cu_9e10b42f_321716addr_kernel_cudaERNS_14TensorIteratorERKN3c106ScalarES8_ENKUlvE_clEvENKUlvE1_clEvEUliiiE_St5arrayIPcLm4EEEEviT0_T1_ --------------------------
	.section	.nv.constant0._ZN2at6native29vectorized_elementwise_kernelILi4EZZZNS0_54_GLOBAL__N__d8c5977b_16_LinearAlgebra_cu_9e10b42f_321716addr_kernel_cudaERNS_14TensorIteratorERKN3c106ScalarES8_ENKUlvE_clEvENKUlvE1_clEvEUliiiE_St5arrayIPcLm4EEEEviT0_T1_,"a",@progbits
	.sectionflags	@""
	.align	4
.nv.constant0._ZN2at6native29vectorized_elementwise_kernelILi4EZZZNS0_54_GLOBAL__N__d8c5977b_16_LinearAlgebra_cu_9e10b42f_321716addr_kernel_cudaERNS_14TensorIteratorERKN3c106ScalarES8_ENKUlvE_clEvENKUlvE1_clEvEUliiiE_St5arrayIPcLm4EEEEviT0_T1_:
	.zero		408


//--------------------- .nv.constant0._ZN2at6native29vectorized_elementwise_kernelILi8EZZZNS0_54_GLOBAL__N__d8c5977b_16_LinearAlgebra_cu_9e10b42f_321716addr_kernel_cudaERNS_14TensorIteratorERKN3c106ScalarES8_ENKUlvE_clEvENKUlvE1_clEvEUliiiE_St5arrayIPcLm4EEEEviT0_T1_ --------------------------
	.section	.nv.constant0._ZN2at6native29vectorized_elementwise_kernelILi8EZZZNS0_54_GLOBAL__N__d8c5977b_16_LinearAlgebra_cu_9e10b42f_321716addr_kernel_cudaERNS_14TensorIteratorERKN3c106ScalarES8_ENKUlvE_clEvENKUlvE1_clEvEUliiiE_St5arrayIPcLm4EEEEviT0_T1_,"a",@progbits
	.sectionflags	@""
	.align	4
.nv.constant0._ZN2at6native29vectorized_elementwise_kernelILi8EZZZNS0_54_GLOBAL__N__d8c5977b_16_LinearAlgebra_cu_9e10b42f_321716addr_kernel_cudaERNS_14TensorIteratorERKN3c106ScalarES8_ENKUlvE_clEvENKUlvE1_clEvEUliiiE_St5arrayIPcLm4EEEEviT0_T1_:
	.zero		408


//--------------------- .nv.constant0._ZN2at6native18elementwise_kernelILi128ELi4EZNS0_15gpu_kernel_implIZZZNS0_54_GLOBAL__N__d8c5977b_16_LinearAlgebra_cu_9e10b42f_321716addr_kernel_cudaERNS_14TensorIteratorERKN3c106ScalarES9_ENKUlvE_clEvENKUlvE0_clEvEUlaaaE0_EEvRNS_18TensorIteratorBaseERKT_EUliE_EEviT1_ --------------------------
	.section	.nv.constant0._ZN2at6native18elementwise_kernelILi128ELi4EZNS0_15gpu_kernel_implIZZZNS0_54_GLOBAL__N__d8c5977b_16_LinearAlgebra_cu_9e10b42f_321716addr_kernel_cudaERNS_14TensorIteratorERKN3c106ScalarES9_ENKUlvE_clEvENKUlvE0_clEvEUlaaaE0_EEvRNS_18TensorIteratorBaseERKT_EUliE_EEviT1_,"a",@progbits
	.sectionflags	@""
	.align	4
.nv.constant0._ZN2at6native18elementwise_kernelILi128ELi4EZNS0_15gpu_kernel_implIZZZNS0_54_GLOBAL__N__d8c5977b_16_LinearAlgebra_cu_9e10b42f_321716addr_kernel_cudaERNS_14TensorIteratorERKN3c106ScalarES9_ENKUlvE_clEvENKUlvE0_clEvEUlaaaE0_EEvRNS_18TensorIteratorBaseERKT_EUliE_EEviT1_:
	.zero		1128


//--------------------- .nv.constant0._ZN2at6native27unrolled_elementwise_kernelIZZZNS0_54_GLOBAL__N__d8c5977b_16_LinearAlgebra_cu_9e10b42f_321716addr_kernel_cudaERNS_14TensorIteratorERKN3c106ScalarES8_ENKUlvE_clEvENKUlvE0_clEvEUlaaaE0_St5arrayIPcLm4EELi4E23TrivialOffsetCalculatorILi3EjESF_ILi1EjENS0_6memory12LoadWithCastILi3EEENSI_13StoreWithCastILi1EEEEEviT_T0_T2_T3_T4_T5_ --------------------------
	.section	.nv.constant0._ZN2at6native27unrolled_elementwise_kernelIZZZNS0_54_GLOBAL__N__d8c5977b_16_LinearAlgebra_cu_9e10b42f_321716addr_kernel_cudaERNS_14TensorIteratorERKN3c106ScalarES8_ENKUlvE_clEvENKUlvE0_clEvEUlaaaE0_St5arrayIPcLm4EELi4E23TrivialOffsetCalculatorILi3EjESF_ILi1EjENS0_6memory12LoadWithCastILi3EEENSI_13StoreWithCastILi1EEEEEviT_T0_T2_T3_T4_T5_,"a",@progbits
	.sectionflags	@""
	.align	4
.nv.constant0._ZN2at6native27unrolled_elementwise_kernelIZZZNS0_54_GLOBAL__N__d8c5977b_16_LinearAlgebra_cu_9e10b42f_321716addr_kernel_cudaERNS_14TensorIteratorERKN3c106ScalarES8_ENKUlvE_clEvENKUlvE0_clEvEUlaaaE0_St5arrayIPcLm4EELi4E23TrivialOffsetCalculatorILi3EjESF_ILi1EjENS0_6memory12LoadWithCastILi3EEENSI_13StoreWithCastILi1EEEEEviT_T0_T2_T3_T4_T5_:
	.zero		436


//--------------------- .nv.constant0._ZN2at6native18elementwise_kernelILi128ELi4EZNS0_22gpu_kernel_impl_nocastIZZZNS0_54_GLOBAL__N__d8c5977b_16_LinearAlgebra_cu_9e10b42f_321716addr_kernel_cudaERNS_14TensorIteratorERKN3c106ScalarES9_ENKUlvE_clEvENKUlvE0_clEvEUlaaaE0_EEvRNS_18TensorIteratorBaseERKT_EUliE_EEviT1_ --------------------------
	.section	.nv.constant0._ZN2at6native18elementwise_kernelILi128ELi4EZNS0_22gpu_kernel_impl_nocastIZZZNS0_54_GLOBAL__N__d8c5977b_16_LinearAlgebra_cu_9e10b42f_321716addr_kernel_cudaERNS_14TensorIteratorERKN3c106ScalarES9_ENKUlvE_clEvENKUlvE0_clEvEUlaaaE0_EEvRNS_18TensorIteratorBaseERKT_EUliE_EEviT1_,"a",@progbits
	.sectionflags	@""
	.align	4
.nv.constant0._ZN2at6native18elementwise_kernelILi128ELi4EZNS0_22gpu_kernel_impl_nocastIZZZNS0_54_GLOBAL__N__d8c5977b_16_LinearAlgebra_cu_9e10b42f_321716addr_kernel_cudaERNS_14TensorIteratorERKN3c106ScalarES9_ENKUlvE_clEvENKUlvE0_clEvEUlaaaE0_EEvRNS_18TensorIteratorBaseERKT_EUliE_EEviT1_:
	.zero		1120


//--------------------- .nv.constant0._ZN2at6native27unrolled_elementwise_kernelIZZZNS0_54_GLOBAL__N__d8c5977b_16_LinearAlgebra_cu_9e10b42f_321716addr_kernel_cudaERNS_14TensorIteratorERKN3c106ScalarES8_ENKUlvE_clEvENKUlvE0_clEvEUlaaaE0_St5arrayIPcLm4EELi4E23TrivialOffsetCalculatorILi3EjESF_ILi1EjENS0_6memory15LoadWithoutCastENSI_16StoreWithoutCastEEEviT_T0_T2_T3_T4_T5_ --------------------------
	.section	.nv.constant0._ZN2at6native27unrolled_elementwise_kernelIZZZNS0_54_GLOBAL__N__d8c5977b_16_LinearAlgebra_cu_9e10b42f_321716addr_kernel_cudaERNS_14TensorIteratorERKN3c106ScalarES8_ENKUlvE_clEvENKUlvE0_clEvEUlaaaE0_St5arrayIPcLm4EELi4E23TrivialOffsetCalculatorILi3EjESF_ILi1EjENS0_6memory15LoadWithoutCastENSI_16StoreWithoutCastEEEviT_T0_T2_T3_T4_T5_,"a",@progbits
	.sectionflags	@""
	.align	4
.nv.constant0._ZN2at6native27unrolled_elementwise_kernelIZZZNS0_54_GLOBAL__N__d8c5977b_16_LinearAlgebra_cu_9e10b42f_321716addr_kernel_cudaERNS_14TensorIteratorERKN3c106ScalarES8_ENKUlvE_clEvENKUlvE0_clEvEUlaaaE0_St5arrayIPcLm4EELi4E23TrivialOffsetCalculatorILi3EjESF_ILi1EjENS0_6memory15LoadWithoutCastENSI_16StoreWithoutCastEEEviT_T0_T2_T3_T4_T5_:
	.zero		412


//--------------------- .nv.constant0._ZN2at6native29vectorized_elementwise_kernelILi2EZZZNS0_54_GLOBAL__N__d8c5977b_16_LinearAlgebra_cu_9e10b42f_321716addr_kernel_cudaERNS_14TensorIteratorERKN3c106ScalarES8_ENKUlvE_clEvENKUlvE0_clEvEUlaaaE0_St5arrayIPcLm4EEEEviT0_T1_ --------------------------
	.section	.nv.constant0._ZN2at6native29vectorized_elementwise_kernelILi2EZZZNS0_54_GLOBAL__N__d8c5977b_16_LinearAlgebra_cu_9e10b42f_321716addr_kernel_cudaERNS_14TensorIteratorERKN3c106ScalarES8_ENKUlvE_clEvENKUlvE0_clEvEUlaaaE0_St5arrayIPcLm4EEEEviT0_T1_,"a",@progbits
	.sectionflags	@""
	.align	4
.nv.constant0._ZN2at6native29vectorized_elementwise_kernelILi2EZZZNS0_54_GLOBAL__N__d8c5977b_16_LinearAlgebra_cu_9e10b42f_321716addr_kernel_cudaERNS_14TensorIteratorERKN3c106ScalarES8_ENKUlvE_clEvENKUlvE0_clEvEUlaaaE0_St5arrayIPcLm4EEEEviT0_T1_:
	.zero		408


//--------------------- .nv.constant0._ZN2at6native29vectorized_elementwise_kernelILi4EZZZNS0_54_GLOBAL__N__d8c5977b_16_LinearAlgebra_cu_9e10b42f_321716addr_kernel_cudaERNS_14TensorIteratorERKN3c106ScalarES8_ENKUlvE_clEvENKUlvE0_clEvEUlaaaE0_St5arrayIPcLm4EEEEviT0_T1_ --------------------------
	.section	.nv.constant0._ZN2at6native29vectorized_elementwise_kernelILi4EZZZNS0_54_GLOBAL__N__d8c5977b_16_LinearAlgebra_cu_9e10b42f_321716addr_kernel_cudaERNS_14TensorIteratorERKN3c106ScalarES8_ENKUlvE_clEvENKUlvE0_clEvEUlaaaE0_St5arrayIPcLm4EEEEviT0_T1_,"a",@progbits
	.sectionflags	@""
	.align	4
.nv.constant0._ZN2at6native29vectorized_elementwise_kernelILi4EZZZNS0_54_GLOBAL__N__d8c5977b_16_LinearAlgebra_cu_9e10b42f_321716addr_kernel_cudaERNS_14TensorIteratorERKN3c106ScalarES8_ENKUlvE_clEvENKUlvE0_clEvEUlaaaE0_St5arrayIPcLm4EEEEviT0_T1_:
	.zero		408


//--------------------- .nv.constant0._ZN2at6native29vectorized_elementwise_kernelILi8EZZZNS0_54_GLOBAL__N__d8c5977b_16_LinearAlgebra_cu_9e10b42f_321716addr_kernel_cudaERNS_14TensorIteratorERKN3c106ScalarES8_ENKUlvE_clEvENKUlvE0_clEvEUlaaaE0_St5arrayIPcLm4EEEEviT0_T1_ --------------------------
	.section	.nv.constant0._ZN2at6native29vectorized_elementwise_kernelILi8EZZZNS0_54_GLOBAL__N__d8c5977b_16_LinearAlgebra_cu_9e10b42f_321716addr_kernel_cudaERNS_14TensorIteratorERKN3c106ScalarES8_ENKUlvE_clEvENKUlvE0_clEvEUlaaaE0_St5arrayIPcLm4EEEEviT0_T1_,"a",@progbits
	.sectionflags	@""
	.align	4
.nv.constant0._ZN2at6native29vectorized_elementwise_kernelILi8EZZZNS0_54_GLOBAL__N__d8c5977b_16_LinearAlgebra_cu_9e10b42f_321716addr_kernel_cudaERNS_14TensorIteratorERKN3c106ScalarES8_ENKUlvE_clEvENKUlvE0_clEvEUlaaaE0_St5arrayIPcLm4EEEEviT0_T1_:
	.zero		408


//--------------------- .nv.constant0._ZN2at6native18elementwise_kernelILi128ELi4EZNS0_15gpu_kernel_implIZZZNS0_54_GLOBAL__N__d8c5977b_16_LinearAlgebra_cu_9e10b42f_321716addr_kernel_cudaERNS_14TensorIteratorERKN3c106ScalarES9_ENKUlvE_clEvENKUlvE0_clEvEUlaaaE_EEvRNS_18TensorIteratorBaseERKT_EUliE_EEviT1_ --------------------------
	.section	.nv.constant0._ZN2at6native18elementwise_kernelILi128ELi4EZNS0_15gpu_kernel_implIZZZNS0_54_GLOBAL__N__d8c5977b_16_LinearAlgebra_cu_9e10b42f_321716addr_kernel_cudaERNS_14TensorIteratorERKN3c106ScalarES9_ENKUlvE_clEvENKUlvE0_clEvEUlaaaE_EEvRNS_18TensorIteratorBaseERKT_EUliE_EEviT1_,"a",@progbits
	.sectionflags	@""
	.align	4
.nv.constant0._ZN2at6native18elementwise_kernelILi128ELi4EZNS0_15gpu_kernel_implIZZZNS0_54_GLOBAL__N__d8c5977b_16_LinearAlgebra_cu_9e10b42f_321716addr_kernel_cudaERNS_14TensorIteratorERKN3c106ScalarES9_ENKUlvE_clEvENKUlvE0_clEvEUlaaaE_EEvRNS_18TensorIteratorBaseERKT_EUliE_EEviT1_:
	.zero		1128


//--------------------- .nv.constant0._ZN2at6native27unrolled_elementwise_kernelIZZZNS0_54_GLOBAL__N__d8c5977b_16_LinearAlgebra_cu_9e10b42f_321716addr_kernel_cudaERNS_14TensorIteratorERKN3c106ScalarES8_ENKUlvE_clEvENKUlvE0_clEvEUlaaaE_St5arrayIPcLm4EELi4E23TrivialOffsetCalculatorILi3EjESF_ILi1EjENS0_6memory12LoadWithCastILi3EEENSI_13StoreWithCastILi1EEEEEviT_T0_T2_T3_T4_T5_ --------------------------
	.section	.nv.constant0._ZN2at6native27unrolled_elementwise_kernelIZZZNS0_54_GLOBAL__N__d8c5977b_16_LinearAlgebra_cu_9e10b42f_321716addr_kernel_cudaERNS_14TensorIteratorERKN3c106ScalarES8_ENKUlvE_clEvENKUlvE0_clEvEUlaaaE_St5arrayIPcLm4EELi4E23TrivialOffsetCalculatorILi3EjESF_ILi1EjENS0_6memory12LoadWithCastILi3EEENSI_13StoreWithCastILi1EEEEEviT_T0_T2_T3_T4_T5_,"a",@progbits
	.sectionflags	@""
	.align	4
.nv.constant0._ZN2at6native27unrolled_elementwise_kernelIZZZNS0_54_GLOBAL__N__d8c5977b_16_LinearAlgebra_cu_9e10b42f_321716addr_kernel_cudaERNS_14TensorIteratorERKN3c106ScalarES8_ENKUlvE_clEvENKUlvE0_clEvEUlaaaE_St5arrayIPcLm4EELi4E23TrivialOffsetCalculatorILi3EjESF_ILi1EjENS0_6memory12LoadWithCastILi3EEENSI_13StoreWithCastILi1EEEEEviT_T0_T2_T3_T4_T5_:
	.zero		436


//--------------------- .nv.constant0._ZN2at6native18elementwise_kernelILi128ELi4EZNS0_22gpu_kernel_impl_nocastIZZZNS0_54_GLOBAL__N__d8c5977b_16_LinearAlgebra_cu_9e10b42f_321716addr_kernel_cudaERNS_14TensorIteratorERKN3c106ScalarES9_ENKUlvE_clEvENKUlvE0_clEvEUlaaaE_EEvRNS_18TensorIteratorBaseERKT_EUliE_EEviT1_ --------------------------
	.section	.nv.constant0._ZN2at6native18elementwise_kernelILi128ELi4EZNS0_22gpu_kernel_impl_nocastIZZZNS0_54_GLOBAL__N__d8c5977b_16_LinearAlgebra_cu_9e10b42f_321716addr_kernel_cudaERNS_14TensorIteratorERKN3c106ScalarES9_ENKUlvE_clEvENKUlvE0_clEvEUlaaaE_EEvRNS_18TensorIteratorBaseERKT_EUliE_EEviT1_,"a",@progbits
	.sectionflags	@""
	.align	4
.nv.constant0._ZN2at6native18elementwise_kernelILi128ELi4EZNS0_22gpu_kernel_impl_nocastIZZZNS0_54_GLOBAL__N__d8c5977b_16_LinearAlgebra_cu_9e10b42f_321716addr_kernel_cudaERNS_14TensorIteratorERKN3c106ScalarES9_ENKUlvE_clEvENKUlvE0_clEvEUlaaaE_EEvRNS_18TensorIteratorBaseERKT_EUliE_EEviT1_:
	.zero		1120


//--------------------- .nv.constant0._ZN2at6native27unrolled_elementwise_kernelIZZZNS0_54_GLOBAL__N__d8c5977b_16_LinearAlgebra_cu_9e10b42f_321716addr_kernel_cudaERNS_14TensorIteratorERKN3c106ScalarES8_ENKUlvE_clEvENKUlvE0_clEvEUlaaaE_St5arrayIPcLm4EELi4E23TrivialOffsetCalculatorILi3EjESF_ILi1EjENS0_6memory15LoadWithoutCastENSI_16StoreWithoutCastEEEviT_T0_T2_T3_T4_T5_ --------------------------
	.section	.nv.constant0._ZN2at6native27unrolled_elementwise_kernelIZZZNS0_54_GLOBAL__N__d8c5977b_16_LinearAlgebra_cu_9e10b42f_321716addr_kernel_cudaERNS_14TensorIteratorERKN3c106ScalarES8_ENKUlvE_clEvENKUlvE0_clEvEUlaaaE_St5arrayIPcLm4EELi4E23TrivialOffsetCalculatorILi3EjESF_ILi1EjENS0_6memory15LoadWithoutCastENSI_16StoreWithoutCastEEEviT_T0_T2_T3_T4_T5_,"a",@progbits
	.sectionflags	@""
	.align	4
.nv.constant0._ZN2at6native27unrolled_elementwise_kernelIZZZNS0_54_GLOBAL__N__d8c5977b_16_LinearAlgebra_cu_9e10b42f_321716addr_kernel_cudaERNS_14TensorIteratorERKN3c106ScalarES8_ENKUlvE_clEvENKUlvE0_clEvEUlaaaE_St5arrayIPcLm4EELi4E23TrivialOffsetCalculatorILi3EjESF_ILi1EjENS0_6memory15LoadWithoutCastENSI_16StoreWithoutCastEEEviT_T0_T2_T3_T4_T5_:
	.zero		412


//--------------------- .nv.constant0._ZN2at6native29vectorized_elementwise_kernelILi2EZZZNS0_54_GLOBAL__N__d8c5977b_16_LinearAlgebra_cu_9e10b42f_321716addr_kernel_cudaERNS_14TensorIteratorERKN3c106ScalarES8_ENKUlvE_clEvENKUlvE0_clEvEUlaaaE_St5arrayIPcLm4EEEEviT0_T1_ --------------------------
	.section	.nv.constant0._ZN2at6native29vectorized_elementwise_kernelILi2EZZZNS0_54_GLOBAL__N__d8c5977b_16_LinearAlgebra_cu_9e10b42f_321716addr_kernel_cudaERNS_14TensorIteratorERKN3c106ScalarES8_ENKUlvE_clEvENKUlvE0_clEvEUlaaaE_St5arrayIPcLm4EEEEviT0_T1_,"a",@progbits
	.sectionflags	@""
	.align	4
.nv.constant0._ZN2at6native29vectorized_elementwise_kernelILi2EZZZNS0_54_GLOBAL__N__d8c5977b_16_LinearAlgebra_cu_9e10b42f_321716addr_kernel_cudaERNS_14TensorIteratorERKN3c106ScalarES8_ENKUlvE_clEvENKUlvE0_clEvEUlaaaE_St5arrayIPcLm4EEEEviT0_T1_:
	.zero		408


//--------------------- .nv.constant0._ZN2at6native29vectorized_elementwise_kernelILi4EZZZNS0_54_GLOBAL__N__d8c5977b_16_LinearAlgebra_cu_9e10b42f_321716addr_kernel_cudaERNS_14TensorIteratorERKN3c106ScalarES8_ENKUlvE_clEvENKUlvE0_clEvEUlaaaE_St5arrayIPcLm4EEEEviT0_T1_ --------------------------
	.section	.nv.constant0._ZN2at6native29vectorized_elementwise_kernelILi4EZZZNS0_54_GLOBAL__N__d8c5977b_16_LinearAlgebra_cu_9e10b42f_321716addr_kernel_cudaERNS_14TensorIteratorERKN3c106ScalarES8_ENKUlvE_clEvENKUlvE0_clEvEUlaaaE_St5arrayIPcLm4EEEEviT0_T1_,"a",@progbits
	.sectionflags	@""
	.align	4
.nv.constant0._ZN2at6native29vectorized_elementwise_kernelILi4EZZZNS0_54_GLOBAL__N__d8c5977b_16_LinearAlgebra_cu_9e10b42f_321716addr_kernel_cudaERNS_14TensorIteratorERKN3c106ScalarES8_ENKUlvE_clEvENKUlvE0_clEvEUlaaaE_St5arrayIPcLm4EEEEviT0_T1_:
	.zero		408


//--------------------- .nv.constant0._ZN2at6native29vectorized_elementwise_kernelILi8EZZZNS0_54_GLOBAL__N__d8c5977b_16_LinearAlgebra_cu_9e10b42f_321716addr_kernel_cudaERNS_14TensorIteratorERKN3c106ScalarES8_ENKUlvE_clEvENKUlvE0_clEvEUlaaaE_St5arrayIPcLm4EEEEviT0_T1_ --------------------------
	.section	.nv.constant0._ZN2at6native29vectorized_elementwise_kernelILi8EZZZNS0_54_GLOBAL__N__d8c5977b_16_LinearAlgebra_cu_9e10b42f_321716addr_kernel_cudaERNS_14TensorIteratorERKN3c106ScalarES8_ENKUlvE_clEvENKUlvE0_clEvEUlaaaE_St5arrayIPcLm4EEEEviT0_T1_,"a",@progbits
	.sectionflags	@""
	.align	4
.nv.constant0._ZN2at6native29vectorized_elementwise_kernelILi8EZZZNS0_54_GLOBAL__N__d8c5977b_16_LinearAlgebra_cu_9e10b42f_321716addr_kernel_cudaERNS_14TensorIteratorERKN3c106ScalarES8_ENKUlvE_clEvENKUlvE0_clEvEUlaaaE_St5arrayIPcLm4EEEEviT0_T1_:
	.zero		408


//--------------------- .nv.constant0._ZN2at6native18elementwise_kernelILi128ELi4EZNS0_15gpu_kernel_implIZZZNS0_54_GLOBAL__N__d8c5977b_16_LinearAlgebra_cu_9e10b42f_321716addr_kernel_cudaERNS_14TensorIteratorERKN3c106ScalarES9_ENKUlvE_clEvENKUlvE_clEvEUlhhhE0_EEvRNS_18TensorIteratorBaseERKT_EUliE_EEviT1_ --------------------------
	.section	.nv.constant0._ZN2at6native18elementwise_kernelILi128ELi4EZNS0_15gpu_kernel_implIZZZNS0_54_GLOBAL__N__d8c5977b_16_LinearAlgebra_cu_9e10b42f_321716addr_kernel_cudaERNS_14TensorIteratorERKN3c106ScalarES9_ENKUlvE_clEvENKUlvE_clEvEUlhhhE0_EEvRNS_18TensorIteratorBaseERKT_EUliE_EEviT1_,"a",@progbits
	.sectionflags	@""
	.align	4
.nv.constant0._ZN2at6native18elementwise_kernelILi128ELi4EZNS0_15gpu_kernel_implIZZZNS0_54_GLOBAL__N__d8c5977b_16_LinearAlgebra_cu_9e10b42f_321716addr_kernel_cudaERNS_14TensorIteratorERKN3c106ScalarES9_ENKUlvE_clEvENKUlvE_clEvEUlhhhE0_EEvRNS_18TensorIteratorBaseERKT_EUliE_EEviT1_:
	.zero		1128


//--------------------- .nv.constant0._ZN2at6native27unrolled_elementwise_kernelIZZZNS0_54_GLOBAL__N__d8c5977b_16_LinearAlgebra_cu_9e10b42f_321716addr_kernel_cudaERNS_14TensorIteratorERKN3c106ScalarES8_ENKUlvE_clEvENKUlvE_clEvEUlhhhE0_St5arrayIPcLm4EELi4E23TrivialOffsetCalculatorILi3EjESF_ILi1EjENS0_6memory12LoadWithCastILi3EEENSI_13StoreWithCastILi1EEEEEviT_T0_T2_T3_T4_T5_ --------------------------
	.section	.nv.constant0._ZN2at6native27unrolled_elementwise_kernelIZZZNS0_54_GLOBAL__N__d8c5977b_16_LinearAlgebra_cu_9e10b42f_321716addr_kernel_cudaERNS_14TensorIteratorERKN3c106ScalarES8_ENKUlvE_clEvENKUlvE_clEvEUlhhhE0_St5arrayIPcLm4EELi4E23TrivialOffsetCalculatorILi3EjESF_ILi1EjENS0_6memory12LoadWithCastILi3EEENSI_13StoreWithCastILi1EEEEEviT_T0_T2_T3_T4_T5_,"a",@progbits
	.sectionflags	@""
	.align	4
.nv.constant0._ZN2at6native27unrolled_elementwise_kernelIZZZNS0_54_GLOBAL__N__d8c5977b_16_LinearAlgebra_cu_9e10b42f_321716addr_kernel_cudaERNS_14TensorIteratorERKN3c106ScalarES8_ENKUlvE_clEvENKUlvE_clEvEUlhhhE0_St5arrayIPcLm4EELi4E23TrivialOffsetCalculatorILi3EjESF_ILi1EjENS0_6memory12LoadWithCastILi3EEENSI_13StoreWithCastILi1EEEEEviT_T0_T2_T3_T4_T5_:
	.zero		436


//--------------------- .nv.constant0._ZN2at6native18elementwise_kernelILi128ELi4EZNS0_22gpu_kernel_impl_nocastIZZZNS0_54_GLOBAL__N__d8c5977b_16_LinearAlgebra_cu_9e10b42f_321716addr_kernel_cudaERNS_14TensorIteratorERKN3c106ScalarES9_ENKUlvE_clEvENKUlvE_clEvEUlhhhE0_EEvRNS_18TensorIteratorBaseERKT_EUliE_EEviT1_ --------------------------
	.section	.nv.constant0._ZN2at6native18elementwise_kernelILi128ELi4EZNS0_22gpu_kernel_impl_nocastIZZZNS0_54_GLOBAL__N__d8c5977b_16_LinearAlgebra_cu_9e10b42f_321716addr_kernel_cudaERNS_14TensorIteratorERKN3c106ScalarES9_ENKUlvE_clEvENKUlvE_clEvEUlhhhE0_EEvRNS_18TensorIteratorBaseERKT_EUliE_EEviT1_,"a",@progbits
	.sectionflags	@""
	.align	4
.nv.constant0._ZN2at6native18elementwise_kernelILi128ELi4EZNS0_22gpu_kernel_impl_nocastIZZZNS0_54_GLOBAL__N__d8c5977b_16_LinearAlgebra_cu_9e10b42f_321716addr_kernel_cudaERNS_14TensorIteratorERKN3c106ScalarES9_ENKUlvE_clEvENKUlvE_clEvEUlhhhE0_EEvRNS_18TensorIteratorBaseERKT_EUliE_EEviT1_:
	.zero		1120


//--------------------- .nv.constant0._ZN2at6native27unrolled_elementwise_kernelIZZZNS0_54_GLOBAL__N__d8c5977b_16_LinearAlgebra_cu_9e10b42f_321716addr_kernel_cudaERNS_14TensorIteratorERKN3c106ScalarES8_ENKUlvE_clEvENKUlvE_clEvEUlhhhE0_St5arrayIPcLm4EELi4E23TrivialOffsetCalculatorILi3EjESF_ILi1EjENS0_6memory15LoadWithoutCastENSI_16StoreWithoutCastEEEviT_T0_T2_T3_T4_T5_ --------------------------
	.section	.nv.constant0._ZN2at6native27unrolled_elementwise_kernelIZZZNS0_54_GLOBAL__N__d8c5977b_16_LinearAlgebra_cu_9e10b42f_321716addr_kernel_cudaERNS_14TensorIteratorERKN3c106ScalarES8_ENKUlvE_clEvENKUlvE_clEvEUlhhhE0_St5arrayIPcLm4EELi4E23TrivialOffsetCalculatorILi3EjESF_ILi1EjENS0_6memory15LoadWithoutCastENSI_16StoreWithoutCastEEEviT_T0_T2_T3_T4_T5_,"a",@progbits
	.sectionflags	@""
	.align	4
.nv.constant0._ZN2at6native27unrolled_elementwise_kernelIZZZNS0_54_GLOBAL__N__d8c5977b_16_LinearAlgebra_cu_9e10b42f_321716addr_kernel_cudaERNS_14TensorIteratorERKN3c106ScalarES8_ENKUlvE_clEvENKUlvE_clEvEUlhhhE0_St5arrayIPcLm4EELi4E23TrivialOffsetCalculatorILi3EjESF_ILi1EjENS0_6memory15LoadWithoutCastENSI_16StoreWithoutCastEEEviT_T0_T2_T3_T4_T5_:
	.zero		412


//--------------------- .nv.constant0._ZN2at6native29vectorized_elementwise_kernelILi2EZZZNS0_54_GLOBAL__N__d8c5977b_16_LinearAlgebra_cu_9e10b42f_321716addr_kernel_cudaERNS_14TensorIteratorERKN3c106ScalarES8_ENKUlvE_clEvENKUlvE_clEvEUlhhhE0_St5arrayIPcLm4EEEEviT0_T1_ --------------------------
	.section	.nv.constant0._ZN2at6native29vectorized_elementwise_kernelILi2EZZZNS0_54_GLOBAL__N__d8c5977b_16_LinearAlgebra_cu_9e10b42f_321716addr_kernel_cudaERNS_14TensorIteratorERKN3c106ScalarES8_ENKUlvE_clEvENKUlvE_clEvEUlhhhE0_St5arrayIPcLm4EEEEviT0_T1_,"a",@progbits
	.sectionflags	@""
	.align	4
.nv.constant0._ZN2at6native29vectorized_elementwise_kernelILi2EZZZNS0_54_GLOBAL__N__d8c5977b_16_LinearAlgebra_cu_9e10b42f_321716addr_kernel_cudaERNS_14TensorIteratorERKN3c106ScalarES8_ENKUlvE_clEvENKUlvE_clEvEUlhhhE0_St5arrayIPcLm4EEEEviT0_T1_:
	.zero		408


//--------------------- .nv.constant0._ZN2at6native29vectorized_elementwise_kernelILi4EZZZNS0_54_GLOBAL__N__d8c5977b_16_LinearAlgebra_cu_9e10b42f_321716addr_kernel_cudaERNS_14TensorIteratorERKN3c106ScalarES8_ENKUlvE_clEvENKUlvE_clEvEUlhhhE0_St5arrayIPcLm4EEEEviT0_T1_ --------------------------
	.section	.nv.constant0._ZN2at6native29vectorized_elementwise_kernelILi4EZZZNS0_54_GLOBAL__N__d8c5977b_16_LinearAlgebra_cu_9e10b42f_321716addr_kernel_cudaERNS_14TensorIteratorERKN3c106ScalarES8_ENKUlvE_clEvENKUlvE_clEvEUlhhhE0_St5arrayIPcLm4EEEEviT0_T1_,"a",@progbits
	.sectionflags	@""
	.align	4
.nv.constant0._ZN2at6native29vectorized_elementwise_kernelILi4EZZZNS0_54_GLOBAL__N__d8c5977b_16_LinearAlgebra_cu_9e10b42f_321716addr_kernel_cudaERNS_14TensorIteratorERKN3c106ScalarES8_ENKUlvE_clEvENKUlvE_clEvEUlhhhE0_St5arrayIPcLm4EEEEviT0_T1_:
	.zero		408


//--------------------- .nv.constant0._ZN2at6native29vectorized_elementwise_kernelILi8EZZZNS0_54_GLOBAL__N__d8c5977b_16_LinearAlgebra_cu_9e10b42f_321716addr_kernel_cudaERNS_14TensorIteratorERKN3c106ScalarES8_ENKUlvE_clEvENKUlvE_clEvEUlhhhE0_St5arrayIPcLm4EEEEviT0_T1_ --------------------------
	.section	.nv.constant0._ZN2at6native29vectorized_elementwise_kernelILi8EZZZNS0_54_GLOBAL__N__d8c5977b_16_LinearAlgebra_cu_9e10b42f_321716addr_kernel_cudaERNS_14TensorIteratorERKN3c106ScalarES8_ENKUlvE_clEvENKUlvE_clEvEUlhhhE0_St5arrayIPcLm4EEEEviT0_T1_,"a",@progbits
	.sectionflags	@""
	.align	4
.nv.constant0._ZN2at6native29vectorized_elementwise_kernelILi8EZZZNS0_54_GLOBAL__N__d8c5977b_16_LinearAlgebra_cu_9e10b42f_321716addr_kernel_cudaERNS_14TensorIteratorERKN3c106ScalarES8_ENKUlvE_clEvENKUlvE_clEvEUlhhhE0_St5arrayIPcLm4EEEEviT0_T1_:
	.zero		408


//--------------------- .nv.constant0._ZN2at6native18elementwise_kernelILi128ELi4EZNS0_15gpu_kernel_implIZZZNS0_54_GLOBAL__N__d8c5977b_16_LinearAlgebra_cu_9e10b42f_321716addr_kernel_cudaERNS_14TensorIteratorERKN3c106ScalarES9_ENKUlvE_clEvENKUlvE_clEvEUlhhhE_EEvRNS_18TensorIteratorBaseERKT_EUliE_EEviT1_ --------------------------
	.section	.nv.constant0._ZN2at6native18elementwise_kernelILi128ELi4EZNS0_15gpu_kernel_implIZZZNS0_54_GLOBAL__N__d8c5977b_16_LinearAlgebra_cu_9e10b42f_321716addr_kernel_cudaERNS_14TensorIteratorERKN3c106ScalarES9_ENKUlvE_clEvENKUlvE_clEvEUlhhhE_EEvRNS_18TensorIteratorBaseERKT_EUliE_EEviT1_,"a",@progbits
	.sectionflags	@""
	.align	4
.nv.constant0._ZN2at6native18elementwise_kernelILi128ELi4EZNS0_15gpu_kernel_implIZZZNS0_54_GLOBAL__N__d8c5977b_16_LinearAlgebra_cu_9e10b42f_321716addr_kernel_cudaERNS_14TensorIteratorERKN3c106ScalarES9_ENKUlvE_clEvENKUlvE_clEvEUlhhhE_EEvRNS_18TensorIteratorBaseERKT_EUliE_EEviT1_:
	.zero		1128


//--------------------- .nv.constant0._ZN2at6native27unrolled_elementwise_kernelIZZZNS0_54_GLOBAL__N__d8c5977b_16_LinearAlgebra_cu_9e10b42f_321716addr_kernel_cudaERNS_14TensorIteratorERKN3c106ScalarES8_ENKUlvE_clEvENKUlvE_clEvEUlhhhE_St5arrayIPcLm4EELi4E23TrivialOffsetCalculatorILi3EjESF_ILi1EjENS0_6memory12LoadWithCastILi3EEENSI_13StoreWithCastILi1EEEEEviT_T0_T2_T3_T4_T5_ --------------------------
	.section	.nv.constant0._ZN2at6native27unrolled_elementwise_kernelIZZZNS0_54_GLOBAL__N__d8c5977b_16_LinearAlgebra_cu_9e10b42f_321716addr_kernel_cudaERNS_14TensorIteratorERKN3c106ScalarES8_ENKUlvE_clEvENKUlvE_clEvEUlhhhE_St5arrayIPcLm4EELi4E23TrivialOffsetCalculatorILi3EjESF_ILi1EjENS0_6memory12LoadWithCastILi3EEENSI_13StoreWithCastILi1EEEEEviT_T0_T2_T3_T4_T5_,"a",@progbits
	.sectionflags	@""
	.align	4
.nv.constant0._ZN2at6native27unrolled_elementwise_kernelIZZZNS0_54_GLOBAL__N__d8c5977b_16_LinearAlgebra_cu_9e10b42f_321716addr_kernel_cudaERNS_14TensorIteratorERKN3c106ScalarES8_ENKUlvE_clEvENKUlvE_clEvEUlhhhE_St5arrayIPcLm4EELi4E23TrivialOffsetCalculatorILi3EjESF_ILi1EjENS0_6memory12LoadWithCastILi3EEENSI_13StoreWithCastILi1EEEEEviT_T0_T2_T3_T4_T5_:
	.zero		436


//--------------------- .nv.constant0._ZN2at6native18elementwise_kernelILi128ELi4EZNS0_22gpu_kernel_impl_nocastIZZZNS0_54_GLOBAL__N__d8c5977b_16_LinearAlgebra_cu_9e10b42f_321716addr_kernel_cudaERNS_14TensorIteratorERKN3c106ScalarES9_ENKUlvE_clEvENKUlvE_clEvEUlhhhE_EEvRNS_18TensorIteratorBaseERKT_EUliE_EEviT1_ --------------------------
	.section	.nv.constant0._ZN2at6native18elementwise_kernelILi128ELi4EZNS0_22gpu_kernel_impl_nocastIZZZNS0_54_GLOBAL__N__d8c5977b_16_LinearAlgebra_cu_9e10b42f_321716addr_kernel_cudaERNS_14TensorIteratorERKN3c106ScalarES9_ENKUlvE_clEvENKUlvE_clEvEUlhhhE_EEvRNS_18TensorIteratorBaseERKT_EUliE_EEviT1_,"a",@progbits
	.sectionflags	@""
	.align	4
.nv.constant0._ZN2at6native18elementwise_kernelILi128ELi4EZNS0_22gpu_kernel_impl_nocastIZZZNS0_54_GLOBAL__N__d8c5977b_16_LinearAlgebra_cu_9e10b42f_321716addr_kernel_cudaERNS_14TensorIteratorERKN3c106ScalarES9_ENKUlvE_clEvENKUlvE_clEvEUlhhhE_EEvRNS_18TensorIteratorBaseERKT_EUliE_EEviT1_:
	.zero		1120


//--------------------- .nv.constant0._ZN2at6native27unrolled_elementwise_kernelIZZZNS0_54_GLOBAL__N__d8c5977b_16_LinearAlgebra_cu_9e10b42f_321716addr_kernel_cudaERNS_14TensorIteratorERKN3c106ScalarES8_ENKUlvE_clEvENKUlvE_clEvEUlhhhE_St5arrayIPcLm4EELi4E23TrivialOffsetCalculatorILi3EjESF_ILi1EjENS0_6memory15LoadWithoutCastENSI_16StoreWithoutCastEEEviT_T0_T2_T3_T4_T5_ --------------------------
	.section	.nv.constant0._ZN2at6native27unrolled_elementwise_kernelIZZZNS0_54_GLOBAL__N__d8c5977b_16_LinearAlgebra_cu_9e10b42f_321716addr_kernel_cudaERNS_14TensorIteratorERKN3c106ScalarES8_ENKUlvE_clEvENKUlvE_clEvEUlhhhE_St5arrayIPcLm4EELi4E23TrivialOffsetCalculatorILi3EjESF_ILi1EjENS0_6memory15LoadWithoutCastENSI_16StoreWithoutCastEEEviT_T0_T2_T3_T4_T5_,"a",@progbits
	.sectionflags	@""
	.align	4
.nv.constant0._ZN2at6native27unrolled_elementwise_kernelIZZZNS0_54_GLOBAL__N__d8c5977b_16_LinearAlgebra_cu_9e10b42f_321716addr_kernel_cudaERNS_14TensorIteratorERKN3c106ScalarES8_ENKUlvE_clEvENKUlvE_clEvEUlhhhE_St5arrayIPcLm4EELi4E23TrivialOffsetCalculatorILi3EjESF_ILi1EjENS0_6memory15LoadWithoutCastENSI_16StoreWithoutCastEEEviT_T0_T2_T3_T4_T5_:
	.zero		412


//--------------------- .nv.constant0._ZN2at6native29vectorized_elementwise_kernelILi2EZZZNS0_54_GLOBAL__N__d8c5977b_16_LinearAlgebra_cu_9e10b42f_321716addr_kernel_cudaERNS_14TensorIteratorERKN3c106ScalarES8_ENKUlvE_clEvENKUlvE_clEvEUlhhhE_St5arrayIPcLm4EEEEviT0_T1_ --------------------------
	.section	.nv.constant0._ZN2at6native29vectorized_elementwise_kernelILi2EZZZNS0_54_GLOBAL__N__d8c5977b_16_LinearAlgebra_cu_9e10b42f_321716addr_kernel_cudaERNS_14TensorIteratorERKN3c106ScalarES8_ENKUlvE_clEvENKUlvE_clEvEUlhhhE_St5arrayIPcLm4EEEEviT0_T1_,"a",@progbits
	.sectionflags	@""
	.align	4
.nv.constant0._ZN2at6native29vectorized_elementwise_kernelILi2EZZZNS0_54_GLOBAL__N__d8c5977b_16_LinearAlgebra_cu_9e10b42f_321716addr_kernel_cudaERNS_14TensorIteratorERKN3c106ScalarES8_ENKUlvE_clEvENKUlvE_clEvEUlhhhE_St5arrayIPcLm4EEEEviT0_T1_:
	.zero		408


//--------------------- .nv.constant0._ZN2at6native29vectorized_elementwise_kernelILi4EZZZNS0_54_GLOBAL__N__d8c5977b_16_LinearAlgebra_cu_9e10b42f_321716addr_kernel_cudaERNS_14TensorIteratorERKN3c106ScalarES8_ENKUlvE_clEvENKUlvE_clEvEUlhhhE_St5arrayIPcLm4EEEEviT0_T1_ --------------------------
	.section	.nv.constant0._ZN2at6native29vectorized_elementwise_kernelILi4EZZZNS0_54_GLOBAL__N__d8c5977b_16_LinearAlgebra_cu_9e10b42f_321716addr_kernel_cudaERNS_14TensorIteratorERKN3c106ScalarES8_ENKUlvE_clEvENKUlvE_clEvEUlhhhE_St5arrayIPcLm4EEEEviT0_T1_,"a",@progbits
	.sectionflags	@""
	.align	4
.nv.constant0._ZN2at6native29vectorized_elementwise_kernelILi4EZZZNS0_54_GLOBAL__N__d8c5977b_16_LinearAlgebra_cu_9e10b42f_321716addr_kernel_cudaERNS_14TensorIteratorERKN3c106ScalarES8_ENKUlvE_clEvENKUlvE_clEvEUlhhhE_St5arrayIPcLm4EEEEviT0_T1_:
	.zero		408


//--------------------- .nv.constant0._ZN2at6native29vectorized_elementwise_kernelILi8EZZZNS0_54_GLOBAL__N__d8c5977b_16_LinearAlgebra_cu_9e10b42f_321716addr_kernel_cudaERNS_14TensorIteratorERKN3c106ScalarES8_ENKUlvE_clEvENKUlvE_clEvEUlhhhE_St5arrayIPcLm4EEEEviT0_T1_ --------------------------
	.section	.nv.constant0._ZN2at6native29vectorized_elementwise_kernelILi8EZZZNS0_54_GLOBAL__N__d8c5977b_16_LinearAlgebra_cu_9e10b42f_321716addr_kernel_cudaERNS_14TensorIteratorERKN3c106ScalarES8_ENKUlvE_clEvENKUlvE_clEvEUlhhhE_St5arrayIPcLm4EEEEviT0_T1_,"a",@progbits
	.sectionflags	@""
	.align	4
.nv.constant0._ZN2at6native29vectorized_elementwise_kernelILi8EZZZNS0_54_GLOBAL__N__d8c5977b_16_LinearAlgebra_cu_9e10b42f_321716addr_kernel_cudaERNS_14TensorIteratorERKN3c106ScalarES8_ENKUlvE_clEvENKUlvE_clEvEUlhhhE_St5arrayIPcLm4EEEEviT0_T1_:
	.zero		408


//--------------------- .nv.constant0._ZN2at6native18elementwise_kernelILi128ELi4EZNS0_15gpu_kernel_implIZNS0_54_GLOBAL__N__d8c5977b_16_LinearAlgebra_cu_9e10b42f_321716addr_kernel_cudaERNS_14TensorIteratorERKN3c106ScalarES9_EUlbbbE0_EEvRNS_18TensorIteratorBaseERKT_EUliE_EEviT1_ --------------------------
	.section	.nv.constant0._ZN2at6native18elementwise_kernelILi128ELi4EZNS0_15gpu_kernel_implIZNS0_54_GLOBAL__N__d8c5977b_16_LinearAlgebra_cu_9e10b42f_321716addr_kernel_cudaERNS_14TensorIteratorERKN3c106ScalarES9_EUlbbbE0_EEvRNS_18TensorIteratorBaseERKT_EUliE_EEviT1_,"a",@progbits
	.sectionflags	@""
	.align	4
.nv.constant0._ZN2at6native18elementwise_kernelILi128ELi4EZNS0_15gpu_kernel_implIZNS0_54_GLOBAL__N__d8c5977b_16_LinearAlgebra_cu_9e10b42f_321716addr_kernel_cudaERNS_14TensorIteratorERKN3c106ScalarES9_EUlbbbE0_EEvRNS_18TensorIteratorBaseERKT_EUliE_EEviT1_:
	.zero		1128


//--------------------- .nv.constant0._ZN2at6native27unrolled_elementwise_kernelIZNS0_54_GLOBAL__N__d8c5977b_16_LinearAlgebra_cu_9e10b42f_321716addr_kernel_cudaERNS_14TensorIteratorERKN3c106ScalarES8_EUlbbbE0_St5arrayIPcLm4EELi4E23TrivialOffsetCalculatorILi3EjESD_ILi1EjENS0_6memory12LoadWithCastILi3EEENSG_13StoreWithCastILi1EEEEEviT_T0_T2_T3_T4_T5_ --------------------------
	.section	.nv.constant0._ZN2at6native27unrolled_elementwise_kernelIZNS0_54_GLOBAL__N__d8c5977b_16_LinearAlgebra_cu_9e10b42f_321716addr_kernel_cudaERNS_14TensorIteratorERKN3c106ScalarES8_EUlbbbE0_St5arrayIPcLm4EELi4E23TrivialOffsetCalculatorILi3EjESD_ILi1EjENS0_6memory12LoadWithCastILi3EEENSG_13StoreWithCastILi1EEEEEviT_T0_T2_T3_T4_T5_,"a",@progbits
	.sectionflags	@""
	.align	4
.nv.constant0._ZN2at6native27unrolled_elementwise_kernelIZNS0_54_GLOBAL__N__d8c5977b_16_LinearAlgebra_cu_9e10b42f_321716addr_kernel_cudaERNS_14TensorIteratorERKN3c106ScalarES8_EUlbbbE0_St5arrayIPcLm4EELi4E23TrivialOffsetCalculatorILi3EjESD_ILi1EjENS0_6memory12LoadWithCastILi3EEENSG_13StoreWithCastILi1EEEEEviT_T0_T2_T3_T4_T5_:
	.zero		436


//--------------------- .nv.constant0._ZN2at6native18elementwise_kernelILi128ELi4EZNS0_22gpu_kernel_impl_nocastIZNS0_54_GLOBAL__N__d8c5977b_16_LinearAlgebra_cu_9e10b42f_321716addr_kernel_cudaERNS_14TensorIteratorERKN3c106ScalarES9_EUlbbbE0_EEvRNS_18TensorIteratorBaseERKT_EUliE_EEviT1_ --------------------------
	.section	.nv.constant0._ZN2at6native18elementwise_kernelILi128ELi4EZNS0_22gpu_kernel_impl_nocastIZNS0_54_GLOBAL__N__d8c5977b_16_LinearAlgebra_cu_9e10b42f_321716addr_kernel_cudaERNS_14TensorIteratorERKN3c106ScalarES9_EUlbbbE0_EEvRNS_18TensorIteratorBaseERKT_EUliE_EEviT1_,"a",@progbits
	.sectionflags	@""
	.align	4
.nv.constant0._ZN2at6native18elementwise_kernelILi128ELi4EZNS0_22gpu_kernel_impl_nocastIZNS0_54_GLOBAL__N__d8c5977b_16_LinearAlgebra_cu_9e10b42f_321716addr_kernel_cudaERNS_14TensorIteratorERKN3c106ScalarES9_EUlbbbE0_EEvRNS_18TensorIteratorBaseERKT_EUliE_EEviT1_:
	.zero		1120


//--------------------- .nv.constant0._ZN2at6native27unrolled_elementwise_kernelIZNS0_54_GLOBAL__N__d8c5977b_16_LinearAlgebra_cu_9e10b42f_321716addr_kernel_cudaERNS_14TensorIteratorERKN3c106ScalarES8_EUlbbbE0_St5arrayIPcLm4EELi4E23TrivialOffsetCalculatorILi3EjESD_ILi1EjENS0_6memory15LoadWithoutCastENSG_16StoreWithoutCastEEEviT_T0_T2_T3_T4_T5_ --------------------------
	.section	.nv.constant0._ZN2at6native27unrolled_elementwise_kernelIZNS0_54_GLOBAL__N__d8c5977b_16_LinearAlgebra_cu_9e10b42f_321716addr_kernel_cudaERNS_14TensorIteratorERKN3c106ScalarES8_EUlbbbE0_St5arrayIPcLm4EELi4E23TrivialOffsetCalculatorILi3EjESD_ILi1EjENS0_6memory15LoadWithoutCastENSG_16StoreWithoutCastEEEviT_T0_T2_T3_T4_T5_,"a",@progbits
	.sectionflags	@""
	.align	4
.nv.constant0._ZN2at6native27unrolled_elementwise_kernelIZNS0_54_GLOBAL__N__d8c5977b_16_LinearAlgebra_cu_9e10b42f_321716addr_kernel_cudaERNS_14TensorIteratorERKN3c106ScalarES8_EUlbbbE0_St5arrayIPcLm4EELi4E23TrivialOffsetCalculatorILi3EjESD_ILi1EjENS0_6memory15LoadWithoutCastENSG_16StoreWithoutCastEEEviT_T0_T2_T3_T4_T5_:
	.zero		412


//--------------------- .nv.constant0._ZN2at6native29vectorized_elementwise_kernelILi2EZNS0_54_GLOBAL__N__d8c5977b_16_LinearAlgebra_cu_9e10b42f_321716addr_kernel_cudaERNS_14TensorIteratorERKN3c106ScalarES8_EUlbbbE0_St5arrayIPcLm4EEEEviT0_T1_ --------------------------
	.section	.nv.constant0._ZN2at6native29vectorized_elementwise_kernelILi2EZNS0_54_GLOBAL__N__d8c5977b_16_LinearAlgebra_cu_9e10b42f_321716addr_kernel_cudaERNS_14TensorIteratorERKN3c106ScalarES8_EUlbbbE0_St5arrayIPcLm4EEEEviT0_T1_,"a",@progbits
	.sectionflags	@""
	.align	4
.nv.constant0._ZN2at6native29vectorized_elementwise_kernelILi2EZNS0_54_GLOBAL__N__d8c5977b_16_LinearAlgebra_cu_9e10b42f_321716addr_kernel_cudaERNS_14TensorIteratorERKN3c106ScalarES8_EUlbbbE0_St5arrayIPcLm4EEEEviT0_T1_:
	.zero		408


//--------------------- .nv.constant0._ZN2at6native29vectorized_elementwise_kernelILi4EZNS0_54_GLOBAL__N__d8c5977b_16_LinearAlgebra_cu_9e10b42f_321716addr_kernel_cudaERNS_14TensorIteratorERKN3c106ScalarES8_EUlbbbE0_St5arrayIPcLm4EEEEviT0_T1_ --------------------------
	.section	.nv.constant0._ZN2at6native29vectorized_elementwise_kernelILi4EZNS0_54_GLOBAL__N__d8c5977b_16_LinearAlgebra_cu_9e10b42f_321716addr_kernel_cudaERNS_14TensorIteratorERKN3c106ScalarES8_EUlbbbE0_St5arrayIPcLm4EEEEviT0_T1_,"a",@progbits
	.sectionflags	@""
	.align	4
.nv.constant0._ZN2at6native29vectorized_elementwise_kernelILi4EZNS0_54_GLOBAL__N__d8c5977b_16_LinearAlgebra_cu_9e10b42f_321716addr_kernel_cudaERNS_14TensorIteratorERKN3c106ScalarES8_EUlbbbE0_St5arrayIPcLm4EEEEviT0_T1_:
	.zero		408


//--------------------- .nv.constant0._ZN2at6native29vectorized_elementwise_kernelILi8EZNS0_54_GLOBAL__N__d8c5977b_16_LinearAlgebra_cu_9e10b42f_321716addr_kernel_cudaERNS_14TensorIteratorERKN3c106ScalarES8_EUlbbbE0_St5arrayIPcLm4EEEEviT0_T1_ --------------------------
	.section	.nv.constant0._ZN2at6native29vectorized_elementwise_kernelILi8EZNS0_54_GLOBAL__N__d8c5977b_16_LinearAlgebra_cu_9e10b42f_321716addr_kernel_cudaERNS_14TensorIteratorERKN3c106ScalarES8_EUlbbbE0_St5arrayIPcLm4EEEEviT0_T1_,"a",@progbits
	.sectionflags	@""
	.align	4
.nv.constant0._ZN2at6native29vectorized_elementwise_kernelILi8EZNS0_54_GLOBAL__N__d8c5977b_16_LinearAlgebra_cu_9e10b42f_321716addr_kernel_cudaERNS_14TensorIteratorERKN3c106ScalarES8_EUlbbbE0_St5arrayIPcLm4EEEEviT0_T1_:
	.zero		408


//--------------------- .nv.constant0._ZN2at6native18elementwise_kernelILi128ELi4EZNS0_15gpu_kernel_implIZNS0_54_GLOBAL__N__d8c5977b_16_LinearAlgebra_cu_9e10b42f_321716addr_kernel_cudaERNS_14TensorIteratorERKN3c106ScalarES9_EUlbbbE_EEvRNS_18TensorIteratorBaseERKT_EUliE_EEviT1_ --------------------------
	.section	.nv.constant0._ZN2at6native18elementwise_kernelILi128ELi4EZNS0_15gpu_kernel_implIZNS0_54_GLOBAL__N__d8c5977b_16_LinearAlgebra_cu_9e10b42f_321716addr_kernel_cudaERNS_14TensorIteratorERKN3c106ScalarES9_EUlbbbE_EEvRNS_18TensorIteratorBaseERKT_EUliE_EEviT1_,"a",@progbits
	.sectionflags	@""
	.align	4
.nv.constant0._ZN2at6native18elementwise_kernelILi128ELi4EZNS0_15gpu_kernel_implIZNS0_54_GLOBAL__N__d8c5977b_16_LinearAlgebra_cu_9e10b42f_321716addr_kernel_cudaERNS_14TensorIteratorERKN3c106ScalarES9_EUlbbbE_EEvRNS_18TensorIteratorBaseERKT_EUliE_EEviT1_:
	.zero		1128


//--------------------- .nv.constant0._ZN2at6native27unrolled_elementwise_kernelIZNS0_54_GLOBAL__N__d8c5977b_16_LinearAlgebra_cu_9e10b42f_321716addr_kernel_cudaERNS_14TensorIteratorERKN3c106ScalarES8_EUlbbbE_St5arrayIPcLm4EELi4E23TrivialOffsetCalculatorILi3EjESD_ILi1EjENS0_6memory12LoadWithCastILi3EEENSG_13StoreWithCastILi1EEEEEviT_T0_T2_T3_T4_T5_ --------------------------
	.section	.nv.constant0._ZN2at6native27unrolled_elementwise_kernelIZNS0_54_GLOBAL__N__d8c5977b_16_LinearAlgebra_cu_9e10b42f_321716addr_kernel_cudaERNS_14TensorIteratorERKN3c106ScalarES8_EUlbbbE_St5arrayIPcLm4EELi4E23TrivialOffsetCalculatorILi3EjESD_ILi1EjENS0_6memory12LoadWithCastILi3EEENSG_13StoreWithCastILi1EEEEEviT_T0_T2_T3_T4_T5_,"a",@progbits
	.sectionflags	@""
	.align	4
.nv.constant0._ZN2at6native27unrolled_elementwise_kernelIZNS0_54_GLOBAL__N__d8c5977b_16_LinearAlgebra_cu_9e10b42f_321716addr_kernel_cudaERNS_14TensorIteratorERKN3c106ScalarES8_EUlbbbE_St5arrayIPcLm4EELi4E23TrivialOffsetCalculatorILi3EjESD_ILi1EjENS0_6memory12LoadWithCastILi3EEENSG_13StoreWithCastILi1EEEEEviT_T0_T2_T3_T4_T5_:
	.zero		436


//--------------------- .nv.constant0._ZN2at6native18elementwise_kernelILi128ELi4EZNS0_22gpu_kernel_impl_nocastIZNS0_54_GLOBAL__N__d8c5977b_16_LinearAlgebra_cu_9e10b42f_321716addr_kernel_cudaERNS_14TensorIteratorERKN3c106ScalarES9_EUlbbbE_EEvRNS_18TensorIteratorBaseERKT_EUliE_EEviT1_ --------------------------
	.section	.nv.constant0._ZN2at6native18elementwise_kernelILi128ELi4EZNS0_22gpu_kernel_impl_nocastIZNS0_54_GLOBAL__N__d8c5977b_16_LinearAlgebra_cu_9e10b42f_321716addr_kernel_cudaERNS_14TensorIteratorERKN3c106ScalarES9_EUlbbbE_EEvRNS_18TensorIteratorBaseERKT_EUliE_EEviT1_,"a",@progbits
	.sectionflags	@""
	.align	4
.nv.constant0._ZN2at6native18elementwise_kernelILi128ELi4EZNS0_22gpu_kernel_impl_nocastIZNS0_54_GLOBAL__N__d8c5977b_16_LinearAlgebra_cu_9e10b42f_321716addr_kernel_cudaERNS_14TensorIteratorERKN3c106ScalarES9_EUlbbbE_EEvRNS_18TensorIteratorBaseERKT_EUliE_EEviT1_:
	.zero		1120


//--------------------- .nv.constant0._ZN2at6native27unrolled_elementwise_kernelIZNS0_54_GLOBAL__N__d8c5977b_16_LinearAlgebra_cu_9e10b42f_321716addr_kernel_cudaERNS_14TensorIteratorERKN3c106ScalarES8_EUlbbbE_St5arrayIPcLm4EELi4E23TrivialOffsetCalculatorILi3EjESD_ILi1EjENS0_6memory15LoadWithoutCastENSG_16StoreWithoutCastEEEviT_T0_T2_T3_T4_T5_ --------------------------
	.section	.nv.constant0._ZN2at6native27unrolled_elementwise_kernelIZNS0_54_GLOBAL__N__d8c5977b_16_LinearAlgebra_cu_9e10b42f_321716addr_kernel_cudaERNS_14TensorIteratorERKN3c106ScalarES8_EUlbbbE_St5arrayIPcLm4EELi4E23TrivialOffsetCalculatorILi3EjESD_ILi1EjENS0_6memory15LoadWithoutCastENSG_16StoreWithoutCastEEEviT_T0_T2_T3_T4_T5_,"a",@progbits
	.sectionflags	@""
	.align	4
.nv.constant0._ZN2at6native27unrolled_elementwise_kernelIZNS0_54_GLOBAL__N__d8c5977b_16_LinearAlgebra_cu_9e10b42f_321716addr_kernel_cudaERNS_14TensorIteratorERKN3c106ScalarES8_EUlbbbE_St5arrayIPcLm4EELi4E23TrivialOffsetCalculatorILi3EjESD_ILi1EjENS0_6memory15LoadWithoutCastENSG_16StoreWithoutCastEEEviT_T0_T2_T3_T4_T5_:
	.zero		412


//--------------------- .nv.constant0._ZN2at6native29vectorized_elementwise_kernelILi2EZNS0_54_GLOBAL__N__d8c5977b_16_LinearAlgebra_cu_9e10b42f_321716addr_kernel_cudaERNS_14TensorIteratorERKN3c106ScalarES8_EUlbbbE_St5arrayIPcLm4EEEEviT0_T1_ --------------------------
	.section	.nv.constant0._ZN2at6native29vectorized_elementwise_kernelILi2EZNS0_54_GLOBAL__N__d8c5977b_16_LinearAlgebra_cu_9e10b42f_321716addr_kernel_cudaERNS_14TensorIteratorERKN3c106ScalarES8_EUlbbbE_St5arrayIPcLm4EEEEviT0_T1_,"a",@progbits
	.sectionflags	@""
	.align	4
.nv.constant0._ZN2at6native29vectorized_elementwise_kernelILi2EZNS0_54_GLOBAL__N__d8c5977b_16_LinearAlgebra_cu_9e10b42f_321716addr_kernel_cudaERNS_14TensorIteratorERKN3c106ScalarES8_EUlbbbE_St5arrayIPcLm4EEEEviT0_T1_:
	.zero		408


//--------------------- .nv.constant0._ZN2at6native29vectorized_elementwise_kernelILi4EZNS0_54_GLOBAL__N__d8c5977b_16_LinearAlgebra_cu_9e10b42f_321716addr_kernel_cudaERNS_14TensorIteratorERKN3c106ScalarES8_EUlbbbE_St5arrayIPcLm4EEEEviT0_T1_ --------------------------
	.section	.nv.constant0._ZN2at6native29vectorized_elementwise_kernelILi4EZNS0_54_GLOBAL__N__d8c5977b_16_LinearAlgebra_cu_9e10b42f_321716addr_kernel_cudaERNS_14TensorIteratorERKN3c106ScalarES8_EUlbbbE_St5arrayIPcLm4EEEEviT0_T1_,"a",@progbits
	.sectionflags	@""
	.align	4
.nv.constant0._ZN2at6native29vectorized_elementwise_kernelILi4EZNS0_54_GLOBAL__N__d8c5977b_16_LinearAlgebra_cu_9e10b42f_321716addr_kernel_cudaERNS_14TensorIteratorERKN3c106ScalarES8_EUlbbbE_St5arrayIPcLm4EEEEviT0_T1_:
	.zero		408


//--------------------- .nv.constant0._ZN2at6native29vectorized_elementwise_kernelILi8EZNS0_54_GLOBAL__N__d8c5977b_16_LinearAlgebra_cu_9e10b42f_321716addr_kernel_cudaERNS_14TensorIteratorERKN3c106ScalarES8_EUlbbbE_St5arrayIPcLm4EEEEviT0_T1_ --------------------------
	.section	.nv.constant0._ZN2at6native29vectorized_elementwise_kernelILi8EZNS0_54_GLOBAL__N__d8c5977b_16_LinearAlgebra_cu_9e10b42f_321716addr_kernel_cudaERNS_14TensorIteratorERKN3c106ScalarES8_EUlbbbE_St5arrayIPcLm4EEEEviT0_T1_,"a",@progbits
	.sectionflags	@""
	.align	4
.nv.constant0._ZN2at6native29vectorized_elementwise_kernelILi8EZNS0_54_GLOBAL__N__d8c5977b_16_LinearAlgebra_cu_9e10b42f_321716addr_kernel_cudaERNS_14TensorIteratorERKN3c106ScalarES8_EUlbbbE_St5arrayIPcLm4EEEEviT0_T1_:
	.zero		408


//--------------------- .text._ZN3cub17CUB_300001_SM_8006detail11EmptyKernelIvEEvv --------------------------
	.section	.text._ZN3cub17CUB_300001_SM_8006detail11EmptyKernelIvEEvv,"ax",@progbits
	.sectioninfo	@"SHI_REGISTERS=4"
	.align	128
        .global         _ZN3cub17CUB_300001_SM_8006detail11EmptyKernelIvEEvv
        .type           _ZN3cub17CUB_300001_SM_8006detail11EmptyKernelIvEEvv,@function
        .size           _ZN3cub17CUB_300001_SM_8006detail11EmptyKernelIvEEvv,(.L_x_22908 - _ZN3cub17CUB_300001_SM_8006detail11EmptyKernelIvEEvv)
        .other          _ZN3cub17CUB_300001_SM_8006detail11EmptyKernelIvEEvv,@"STO_CUDA_ENTRY STV_DEFAULT"
_ZN3cub17CUB_300001_SM_8006detail11EmptyKernelIvEEvv:
.text._ZN3cub17CUB_300001_SM_8006detail11EmptyKernelIvEEvv:
[----:B------:R-:W-:Y:S02]  /*0000*/  MOV R1, c[0x0][0x28] ;  /* 0x00000a0000017a02 */ /* 0x000fe40000000f00 */
[----:B------:R-:W-:Y:S05]  /*0010*/  EXIT ;  /* 0x000000000000794d */ /* 0x000fea0003800000 */
.L_x_0:
[----:B------:R-:W-:-:S00]  /*0020*/  BRA `(.L_x_0) ;  /* 0xfffffff000007947 */ /* 0x000fc0000383ffff */
[----:B------:R-:W-:-:S00]  /*0030*/  NOP ;  /* 0x0000000000007918 */ /* 0x000fc00000000000 */
        /* <DEDUP_REMOVED lines=12> */
.L_x_22908:


//--------------------- .text._ZN2at6native54_GLOBAL__N__d8c5977b_16_LinearAlgebra_cu_9e10b42f_321719_elementwise_kernelILi128ELi8EZNS1_25unpack_pivots_cuda_kernelERNS_14TensorIteratorEllEUliE_EEviT1_ --------------------------
	.section	.text._ZN2at6native54_GLOBAL__N__d8c5977b_16_LinearAlgebra_cu_9e10b42f_321719_elementwise_kernelILi128ELi8EZNS1_25unpack_pivots_cuda_kernelERNS_14TensorIteratorEllEUliE_EEviT1_,"ax",@progbits
	.sectioninfo	@"SHI_REGISTERS=32"
	.align	128
.text._ZN2at6native54_GLOBAL__N__d8c5977b_16_LinearAlgebra_cu_9e10b42f_321719_elementwise_kernelILi128ELi8EZNS1_25unpack_pivots_cuda_kernelERNS_14TensorIteratorEllEUliE_EEviT1_:
        .type           _ZN2at6native54_GLOBAL__N__d8c5977b_16_LinearAlgebra_cu_9e10b42f_321719_elementwise_kernelILi128ELi8EZNS1_25unpack_pivots_cuda_kernelERNS_14TensorIteratorEllEUliE_EEviT1_,@function
        .size           _ZN2at6native54_GLOBAL__N__d8c5977b_16_LinearAlgebra_cu_9e10b42f_321719_elementwise_kernelILi128ELi8EZNS1_25unpack_pivots_cuda_kernelERNS_14TensorIteratorEllEUliE_EEviT1_,(.L_x_22907 - _ZN2at6native54_GLOBAL__N__d8c5977b_16_LinearAlgebra_cu_9e10b42f_321719_elementwise_kernelILi128ELi8EZNS1_25unpack_pivots_cuda_kernelERNS_14TensorIteratorEllEUliE_EEviT1_)
        .other          _ZN2at6native54_GLOBAL__N__d8c5977b_16_LinearAlgebra_cu_9e10b42f_321719_elementwise_kernelILi128ELi8EZNS1_25unpack_pivots_cuda_kernelERNS_14TensorIteratorEllEUliE_EEviT1_,@"STO_CUDA_ENTRY STV_DEFAULT"
_ZN2at6native54_GLOBAL__N__d8c5977b_16_LinearAlgebra_cu_9e10b42f_321719_elementwise_kernelILi128ELi8EZNS1_25unpack_pivots_cuda_kernelERNS_14TensorIteratorEllEUliE_EEviT1_:
[----:B------:R-:W-:Y:S02]  /*0000*/  MOV R1, c[0x0][0x28] ;  /* 0x00000a0000017a02 */ /* 0x000fe40000000f00 */
[----:B------:R-:W0:Y:S01]  /*0010*/  S2R R3, SR_CTAID.X ;  /* 0x0000000000037919 */ /* 0x000e220000002500 */
[----:B------:R-:W-:Y:S01]  /*0020*/  ULDC.64 UR4, c[0x0][0x118] ;  /* 0x0000460000047ab9 */ /* 0x000fe20000000a00 */
[----:B------:R-:W-:Y:S02]  /*0030*/  BSSY B0, `(.L_x_1) ;  /* 0x0000150000007945 */ /* 0x000fe40003800000 */
[----:B------:R-:W0:Y:S02]  /*0040*/  S2R R0, SR_TID.X ;  /* 0x0000000000007919 */ /* 0x000e240000002100 */
[----:B0-----:R-:W-:-:S05]  /*0050*/  IMAD R3, R3, 0x400, R0 ;  /* 0x0000040003037824 */ /* 0x001fca00078e0200 */
[----:B------:R-:W-:-:S13]  /*0060*/  ISETP.GE.AND P0, PT, R3, c[0x0][0x160], PT ;  /* 0x0000580003007a0c */ /* 0x000fda0003f06270 */
[----:B------:R-:W-:Y:S05]  /*0070*/  @P0 BRA `(.L_x_2) ;  /* 0x000014b000000947 */ /* 0x000fea0003800000 */
[----:B------:R-:W-:Y:S01]  /*0080*/  ISETP.NE.AND P0, PT, RZ, c[0x0][0x168], PT ;  /* 0x00005a00ff007a0c */ /* 0x000fe20003f05270 */
[----:B------:R-:W-:Y:S01]  /*0090*/  HFMA2.MMA R2, -RZ, RZ, 0, 0 ;  /* 0x00000000ff027435 */ /* 0x000fe200000001ff */
[----:B------:R-:W-:-:S11]  /*00a0*/  IMAD.MOV.U32 R4, RZ, RZ, RZ ;  /* 0x000000ffff047224 */ /* 0x000fd600078e00ff */
[----:B------:R-:W-:Y:S05]  /*00b0*/  @!P0 BRA `(.L_x_3) ;  /* 0x00000df000008947 */ /* 0x000fea0003800000 */
[----:B------:R-:W-:Y:S01]  /*00c0*/  MOV R2, RZ ;  /* 0x000000ff00027202 */ /* 0x000fe20000000f00 */
[----:B------:R-:W-:-:S04]  /*00d0*/  IMAD.MOV.U32 R0, RZ, RZ, c[0x0][0x168] ;  /* 0x00005a00ff007624 */ /* 0x000fc800078e00ff */
[----:B------:R-:W-:Y:S01]  /*00e0*/  IMAD.HI.U32 R6, R3, c[0x0][0x170], R2 ;  /* 0x00005c0003067a27 */ /* 0x000fe200078e0002 */
[----:B------:R-:W-:-:S04]  /*00f0*/  ISETP.NE.AND P0, PT, R0, 0x1, PT ;  /* 0x000000010000780c */ /* 0x000fc80003f05270 */
[----:B------:R-:W-:-:S04]  /*0100*/  SHF.R.U32.HI R7, RZ, c[0x0][0x174], R6 ;  /* 0x00005d00ff077a19 */ /* 0x000fc80000011606 */
[----:B------:R-:W-:-:S05]  /*0110*/  IADD3 R2, -R7, RZ, RZ ;  /* 0x000000ff07027210 */ /* 0x000fca0007ffe1ff */
[----:B------:R-:W-:-:S04]  /*0120*/  IMAD R2, R2, c[0x0][0x16c], R3 ;  /* 0x00005b0002027a24 */ /* 0x000fc800078e0203 */
[C---:B------:R-:W-:Y:S02]  /*0130*/  IMAD R4, R2.reuse, c[0x0][0x298], RZ ;  /* 0x0000a60002047a24 */ /* 0x040fe400078e02ff */
[----:B------:R-:W-:Y:S01]  /*0140*/  IMAD R2, R2, c[0x0][0x29c], RZ ;  /* 0x0000a70002027a24 */ /* 0x000fe200078e02ff */
[----:B------:R-:W-:Y:S05]  /*0150*/  @!P0 BRA `(.L_x_3) ;  /* 0x00000d5000008947 */ /* 0x000fea0003800000 */
[----:B------:R-:W-:Y:S01]  /*0160*/  IMAD.MOV.U32 R6, RZ, RZ, RZ ;  /* 0x000000ffff067224 */ /* 0x000fe200078e00ff */
[----:B------:R-:W-:-:S03]  /*0170*/  ISETP.NE.AND P0, PT, R0, 0x2, PT ;  /* 0x000000020000780c */ /* 0x000fc60003f05270 */
[----:B------:R-:W-:-:S05]  /*0180*/  IMAD.HI.U32 R8, R7, c[0x0][0x17c], R6 ;  /* 0x00005f0007087a27 */ /* 0x000fca00078e0006 */
[----:B------:R-:W-:-:S04]  /*0190*/  SHF.R.U32.HI R9, RZ, c[0x0][0x180], R8 ;  /* 0x00006000ff097a19 */ /* 0x000fc80000011608 */
[----:B------:R-:W-:-:S05]  /*01a0*/  IADD3 R5, -R9, RZ, RZ ;  /* 0x000000ff09057210 */ /* 0x000fca0007ffe1ff */
[----:B------:R-:W-:-:S04]  /*01b0*/  IMAD R7, R5, c[0x0][0x178], R7 ;  /* 0x00005e0005077a24 */ /* 0x000fc800078e0207 */
[C---:B------:R-:W-:Y:S02]  /*01c0*/  IMAD R4, R7.reuse, c[0x0][0x2a0], R4 ;  /* 0x0000a80007047a24 */ /* 0x040fe400078e0204 */
[----:B------:R-:W-:Y:S01]  /*01d0*/  IMAD R2, R7, c[0x0][0x2a4], R2 ;  /* 0x0000a90007027a24 */ /* 0x000fe200078e0202 */
        /* <DEDUP_REMOVED lines=190> */
[----:B------:R-:W-:Y:S01]  /*0dc0*/  ISETP.NE.AND P0, PT, R0, 0x18, PT ;  /* 0x000000180000780c */ /* 0x000fe20003f05270 */
[----:B------:R-:W-:-:S04]  /*0dd0*/  IMAD.MOV.U32 R6, RZ, RZ, RZ ;  /* 0x000000ffff067224 */ /* 0x000fc800078e00ff */
[----:B------:R-:W-:-:S05]  /*0de0*/  IMAD.HI.U32 R8, R7, c[0x0][0x284], R6 ;  /* 0x0000a10007087a27 */ /* 0x000fca00078e0006 */
[----:B------:R-:W-:-:S03]  /*0df0*/  SHF.R.U32.HI R9, RZ, c[0x0][0x288], R8 ;  /* 0x0000a200ff097a19 */ /* 0x000fc60000011608 */
[----:B------:R-:W-:Y:S02]  /*0e00*/  @P0 MOV R8, RZ ;  /* 0x000000ff00080202 */ /* 0x000fe40000000f00 */
[----:B------:R-:W-:-:S03]  /*0e10*/  IMAD.MOV R5, RZ, RZ, -R9 ;  /* 0x000000ffff057224 */ /* 0x000fc600078e0a09 */
[----:B------:R-:W-:-:S04]  /*0e20*/  @P0 IMAD.HI.U32 R0, R9, c[0x0][0x290], R8 ;  /* 0x0000a40009000a27 */ /* 0x000fc800078e0008 */
[----:B------:R-:W-:Y:S01]  /*0e30*/  IMAD R7, R5, c[0x0][0x280], R7 ;  /* 0x0000a00005077a24 */ /* 0x000fe200078e0207 */
[----:B------:R-:W-:-:S03]  /*0e40*/  @P0 SHF.R.U32.HI R0, RZ, c[0x0][0x294], R0 ;  /* 0x0000a500ff000a19 */ /* 0x000fc60000011600 */
[C---:B------:R-:W-:Y:S01]  /*0e50*/  IMAD R4, R7.reuse, c[0x0][0x350], R4 ;  /* 0x0000d40007047a24 */ /* 0x040fe200078e0204 */
[----:B------:R-:W-:Y:S01]  /*0e60*/  @P0 IADD3 R5, -R0, RZ, RZ ;  /* 0x000000ff00050210 */ /* 0x000fe20007ffe1ff */
[----:B------:R-:W-:-:S04]  /*0e70*/  IMAD R2, R7, c[0x0][0x354], R2 ;  /* 0x0000d50007027a24 */ /* 0x000fc800078e0202 */
[----:B------:R-:W-:-:S04]  /*0e80*/  @P0 IMAD R9, R5, c[0x0][0x28c], R9 ;  /* 0x0000a30005090a24 */ /* 0x000fc800078e0209 */
[C---:B------:R-:W-:Y:S02]  /*0e90*/  @P0 IMAD R4, R9.reuse, c[0x0][0x358], R4 ;  /* 0x0000d60009040a24 */ /* 0x040fe400078e0204 */
[----:B------:R-:W-:Y:S02]  /*0ea0*/  @P0 IMAD R2, R9, c[0x0][0x35c], R2 ;  /* 0x0000d70009020a24 */ /* 0x000fe400078e0202 */
.L_x_3:
[----:B------:R-:W-:Y:S01]  /*0eb0*/  IMAD.MOV.U32 R17, RZ, RZ, c[0x0][0x370] ;  /* 0x0000dc00ff117624 */ /* 0x000fe200078e00ff */
[----:B------:R-:W-:-:S04]  /*0ec0*/  MOV R0, c[0x0][0x374] ;  /* 0x0000dd0000007a02 */ /* 0x000fc80000000f00 */
[----:B------:R-:W-:-:S04]  /*0ed0*/  ISETP.GE.U32.AND P0, PT, R17, 0x1, PT ;  /* 0x000000011100780c */ /* 0x000fc80003f06070 */
[----:B------:R-:W-:-:S13]  /*0ee0*/  ISETP.GE.AND.EX P0, PT, R0, RZ, PT, P0 ;  /* 0x000000ff0000720c */ /* 0x000fda0003f06300 */
[----:B------:R-:W-:Y:S05]  /*0ef0*/  @!P0 BRA `(.L_x_4) ;  /* 0x0000062000008947 */ /* 0x000fea0003800000 */
[----:B------:R-:W-:Y:S01]  /*0f00*/  ISETP.GT.U32.AND P0, PT, R17, 0x1, PT ;  /* 0x000000011100780c */ /* 0x000fe20003f04070 */
[----:B------:R-:W-:-:S03]  /*0f10*/  CS2R R12, SRZ ;  /* 0x00000000000c7805 */ /* 0x000fc6000001ff00 */
[----:B------:R-:W-:-:S04]  /*0f20*/  ISETP.GT.AND.EX P0, PT, R0, RZ, PT, P0 ;  /* 0x000000ff0000720c */ /* 0x000fc80003f04300 */
[----:B------:R-:W-:Y:S02]  /*0f30*/  SEL R17, R17, 0x1, P0 ;  /* 0x0000000111117807 */ /* 0x000fe40000000000 */
[----:B------:R-:W-:Y:S02]  /*0f40*/  SEL R16, RZ, c[0x0][0x374], !P0 ;  /* 0x0000dd00ff107a07 */ /* 0x000fe40004000000 */
[C---:B------:R-:W-:Y:S02]  /*0f50*/  IADD3 R5, P2, R17.reuse, -0x1, RZ ;  /* 0xffffffff11057810 */ /* 0x040fe40007f5e0ff */
[----:B------:R-:W-:Y:S02]  /*0f60*/  LOP3.LUT R0, R17, 0x3, RZ, 0xc0, !PT ;  /* 0x0000000311007812 */ /* 0x000fe400078ec0ff */
[----:B------:R-:W-:Y:S02]  /*0f70*/  ISETP.GE.U32.AND P1, PT, R5, 0x3, PT ;  /* 0x000000030500780c */ /* 0x000fe40003f26070 */
[----:B------:R-:W-:-:S02]  /*0f80*/  IADD3.X R5, R16, -0x1, RZ, P2, !PT ;  /* 0xffffffff10057810 */ /* 0x000fc400017fe4ff */
[----:B------:R-:W-:Y:S02]  /*0f90*/  IADD3 R4, P2, R4, c[0x0][0x360], RZ ;  /* 0x0000d80004047a10 */ /* 0x000fe40007f5e0ff */
[----:B------:R-:W-:Y:S02]  /*0fa0*/  ISETP.GE.U32.AND.EX P1, PT, R5, RZ, PT, P1 ;  /* 0x000000ff0500720c */ /* 0x000fe40003f26110 */
[----:B------:R-:W-:Y:S01]  /*0fb0*/  ISETP.NE.U32.AND P0, PT, R0, RZ, PT ;  /* 0x000000ff0000720c */ /* 0x000fe20003f05070 */
[----:B------:R-:W-:-:S03]  /*0fc0*/  IMAD.X R5, RZ, RZ, c[0x0][0x364], P2 ;  /* 0x0000d900ff057624 */ /* 0x000fc600010e06ff */
[----:B------:R-:W-:-:S07]  /*0fd0*/  ISETP.NE.AND.EX P0, PT, RZ, RZ, PT, P0 ;  /* 0x000000ffff00720c */ /* 0x000fce0003f05300 */
[----:B------:R-:W-:Y:S06]  /*0fe0*/  @!P1 BRA `(.L_x_5) ;  /* 0x0000031000009947 */ /* 0x000fec0003800000 */
[----:B------:R-:W-:Y:S01]  /*0ff0*/  IADD3 R6, P2, R2, c[0x0][0x368], RZ ;  /* 0x0000da0002067a10 */ /* 0x000fe20007f5e0ff */
[----:B------:R-:W-:Y:S01]  /*1000*/  CS2R R12, SRZ ;  /* 0x00000000000c7805 */ /* 0x000fe2000001ff00 */
[----:B------:R-:W-:Y:S02]  /*1010*/  IADD3 R14, P4, R4, 0x10, RZ ;  /* 0x00000010040e7810 */ /* 0x000fe40007f9e0ff */
[----:B------:R-:W-:Y:S02]  /*1020*/  IADD3 R17, P1, R0, -R17, RZ ;  /* 0x8000001100117210 */ /* 0x000fe40007f3e0ff */
[----:B------:R-:W-:Y:S01]  /*1030*/  IADD3 R6, P3, R6, 0x8, RZ ;  /* 0x0000000806067810 */ /* 0x000fe20007f7e0ff */
[----:B------:R-:W-:Y:S01]  /*1040*/  IMAD.X R15, RZ, RZ, R5, P4 ;  /* 0x000000ffff0f7224 */ /* 0x000fe200020e0605 */
[----:B------:R-:W-:Y:S02]  /*1050*/  IADD3.X R16, RZ, ~R16, RZ, P1, !PT ;  /* 0x80000010ff107210 */ /* 0x000fe40000ffe4ff */
[----:B------:R-:W-:-:S05]  /*1060*/  IADD3.X R7, RZ, c[0x0][0x36c], RZ, P3, P2 ;  /* 0x0000db00ff077a10 */ /* 0x000fca0001fe44ff */
.L_x_6:
[----:B0-----:R-:W2:Y:S04]  /*1070*/  LDG.E.CONSTANT R8, [R6.64+-0x8] ;  /* 0xfffff80406087981 */ /* 0x001ea8000c1e9900 */
[----:B------:R-:W3:Y:S01]  /*1080*/  LDG.E.CONSTANT R10, [R6.64+-0x4] ;  /* 0xfffffc04060a7981 */ /* 0x000ee2000c1e9900 */
[----:B------:R-:W-:Y:S01]  /*1090*/  IMAD.MOV.U32 R9, RZ, RZ, R15 ;  /* 0x000000ffff097224 */ /* 0x000fe200078e000f */
[----:B--2---:R-:W-:-:S02]  /*10a0*/  IADD3 R19, R8, -0x1, RZ ;  /* 0xffffffff08137810 */ /* 0x004fc40007ffe0ff */
[----:B------:R-:W-:Y:S02]  /*10b0*/  MOV R8, R14 ;  /* 0x0000000e00087202 */ /* 0x000fe40000000f00 */
[----:B---3--:R-:W-:Y:S01]  /*10c0*/  IADD3 R11, R10, -0x1, RZ ;  /* 0xffffffff0a0b7810 */ /* 0x008fe20007ffe0ff */
[--C-:B------:R-:W-:Y:S01]  /*10d0*/  IMAD.WIDE R18, R19, 0x8, R4.reuse ;  /* 0x0000000813127825 */ /* 0x100fe200078e0204 */
[----:B------:R-:W2:Y:S04]  /*10e0*/  LDG.E.CONSTANT R14, [R6.64] ;  /* 0x00000004060e7981 */ /* 0x000ea8000c1e9900 */
[----:B------:R-:W3:Y:S04]  /*10f0*/  LDG.E.64 R20, [R18.64] ;  /* 0x0000000412147981 */ /* 0x000ee8000c1e1b00 */
[----:B------:R-:W4:Y:S01]  /*1100*/  LDG.E.64 R22, [R8.64+-0x10] ;  /* 0xfffff00408167981 */ /* 0x000f22000c1e1b00 */
[----:B------:R-:W-:-:S03]  /*1110*/  IMAD.WIDE R10, R11, 0x8, R4 ;  /* 0x000000080b0a7825 */ /* 0x000fc600078e0204 */
[----:B---3--:R-:W-:Y:S04]  /*1120*/  STG.E.64 [R8.64+-0x10], R20 ;  /* 0xfffff01408007986 */ /* 0x008fe8000c101b04 */
[----:B----4-:R0:W-:Y:S04]  /*1130*/  STG.E.64 [R18.64], R22 ;  /* 0x0000001612007986 */ /* 0x0101e8000c101b04 */
[----:B------:R-:W3:Y:S04]  /*1140*/  LDG.E.64 R24, [R10.64] ;  /* 0x000000040a187981 */ /* 0x000ee8000c1e1b00 */
[----:B------:R-:W4:Y:S01]  /*1150*/  LDG.E.64 R26, [R8.64+-0x8] ;  /* 0xfffff804081a7981 */ /* 0x000f22000c1e1b00 */
[----:B--2---:R-:W-:-:S03]  /*1160*/  IADD3 R15, R14, -0x1, RZ ;  /* 0xffffffff0e0f7810 */ /* 0x004fc60007ffe0ff */
[----:B0-----:R-:W2:Y:S02]  /*1170*/  LDG.E.CONSTANT R22, [R6.64+0x4] ;  /* 0x0000040406167981 */ /* 0x001ea4000c1e9900 */
[----:B------:R-:W-:Y:S02]  /*1180*/  IMAD.WIDE R14, R15, 0x8, R4 ;  /* 0x000000080f0e7825 */ /* 0x000fe400078e0204 */
[----:B---3--:R-:W-:Y:S04]  /*1190*/  STG.E.64 [R8.64+-0x8], R24 ;  /* 0xfffff81808007986 */ /* 0x008fe8000c101b04 */
[----:B----4-:R0:W-:Y:S04]  /*11a0*/  STG.E.64 [R10.64], R26 ;  /* 0x0000001a0a007986 */ /* 0x0101e8000c101b04 */
[----:B------:R-:W3:Y:S04]  /*11b0*/  LDG.E.64 R28, [R14.64] ;  /* 0x000000040e1c7981 */ /* 0x000ee8000c1e1b00 */
[----:B------:R-:W4:Y:S01]  /*11c0*/  LDG.E.64 R20, [R8.64] ;  /* 0x0000000408147981 */ /* 0x000f22000c1e1b00 */
[----:B--2---:R-:W-:-:S05]  /*11d0*/  IADD3 R19, R22, -0x1, RZ ;  /* 0xffffffff16137810 */ /* 0x004fca0007ffe0ff */
[----:B------:R-:W-:Y:S01]  /*11e0*/  IMAD.WIDE R18, R19, 0x8, R4 ;  /* 0x0000000813127825 */ /* 0x000fe200078e0204 */
[----:B---3--:R-:W-:Y:S04]  /*11f0*/  STG.E.64 [R8.64], R28 ;  /* 0x0000001c08007986 */ /* 0x008fe8000c101b04 */
[----:B----4-:R1:W-:Y:S04]  /*1200*/  STG.E.64 [R14.64], R20 ;  /* 0x000000140e007986 */ /* 0x0103e8000c101b04 */
[----:B0-----:R-:W2:Y:S04]  /*1210*/  LDG.E.64 R10, [R18.64] ;  /* 0x00000004120a7981 */ /* 0x001ea8000c1e1b00 */
[----:B------:R-:W3:Y:S01]  /*1220*/  LDG.E.64 R22, [R8.64+0x8] ;  /* 0x0000080408167981 */ /* 0x000ee2000c1e1b00 */
[----:B------:R-:W-:-:S04]  /*1230*/  IADD3 R12, P1, R12, 0x4, RZ ;  /* 0x000000040c0c7810 */ /* 0x000fc80007f3e0ff */
[----:B------:R-:W-:Y:S02]  /*1240*/  IADD3 R24, P2, R12, R17, RZ ;  /* 0x000000110c187210 */ /* 0x000fe40007f5e0ff */
[----:B------:R-:W-:Y:S02]  /*1250*/  IADD3.X R13, RZ, R13, RZ, P1, !PT ;  /* 0x0000000dff0d7210 */ /* 0x000fe40000ffe4ff */
[----:B------:R-:W-:-:S03]  /*1260*/  ISETP.NE.U32.AND P1, PT, R24, RZ, PT ;  /* 0x000000ff1800720c */ /* 0x000fc60003f25070 */
[----:B------:R-:W-:-:S05]  /*1270*/  IMAD.X R24, R13, 0x1, R16, P2 ;  /* 0x000000010d187824 */ /* 0x000fca00010e0610 */
[----:B------:R-:W-:Y:S02]  /*1280*/  ISETP.NE.AND.EX P1, PT, R24, RZ, PT, P1 ;  /* 0x000000ff1800720c */ /* 0x000fe40003f25310 */
[----:B-1----:R-:W-:Y:S02]  /*1290*/  IADD3 R14, P3, R8, 0x20, RZ ;  /* 0x00000020080e7810 */ /* 0x002fe40007f7e0ff */
[----:B------:R-:W-:-:S03]  /*12a0*/  IADD3 R6, P2, R6, 0x10, RZ ;  /* 0x0000001006067810 */ /* 0x000fc60007f5e0ff */
[----:B------:R-:W-:Y:S01]  /*12b0*/  IMAD.X R15, RZ, RZ, R9, P3 ;  /* 0x000000ffff0f7224 */ /* 0x000fe200018e0609 */
[----:B------:R-:W-:Y:S01]  /*12c0*/  IADD3.X R7, RZ, R7, RZ, P2, !PT ;  /* 0x00000007ff077210 */ /* 0x000fe200017fe4ff */
[----:B--2---:R0:W-:Y:S04]  /*12d0*/  STG.E.64 [R8.64+0x8], R10 ;  /* 0x0000080a08007986 */ /* 0x0041e8000c101b04 */
[----:B---3--:R0:W-:Y:S01]  /*12e0*/  STG.E.64 [R18.64], R22 ;  /* 0x0000001612007986 */ /* 0x0081e2000c101b04 */
[----:B------:R-:W-:Y:S05]  /*12f0*/  @P1 BRA `(.L_x_6) ;  /* 0xfffffd7000001947 */ /* 0x000fea000383ffff */
.L_x_5:
[----:B------:R-:W-:Y:S05]  /*1300*/  @!P0 BRA `(.L_x_4) ;  /* 0x0000021000008947 */ /* 0x000fea0003800000 */
[----:B0-----:R-:W-:-:S04]  /*1310*/  IADD3 R9, P1, R2, c[0x0][0x368], RZ ;  /* 0x0000da0002097a10 */ /* 0x001fc80007f3e0ff */
[----:B------:R-:W-:Y:S02]  /*1320*/  LEA R8, P0, R12, R9, 0x2 ;  /* 0x000000090c087211 */ /* 0x000fe400078010ff */
[----:B------:R-:W-:-:S04]  /*1330*/  IADD3.X R2, RZ, c[0x0][0x36c], RZ, P1, !PT ;  /* 0x0000db00ff027a10 */ /* 0x000fc80000ffe4ff */
[----:B------:R-:W-:-:S05]  /*1340*/  LEA.HI.X R9, R12, R2, R13, 0x2, P0 ;  /* 0x000000020c097211 */ /* 0x000fca00000f140d */
[----:B------:R-:W2:Y:S01]  /*1350*/  LDG.E.CONSTANT R2, [R8.64] ;  /* 0x0000000408027981 */ /* 0x000ea2000c1e9900 */
[----:B------:R-:W-:-:S04]  /*1360*/  LEA R6, P0, R12, R4, 0x3 ;  /* 0x000000040c067211 */ /* 0x000fc800078018ff */
[----:B------:R-:W-:-:S05]  /*1370*/  LEA.HI.X R7, R12, R5, R13, 0x3, P0 ;  /* 0x000000050c077211 */ /* 0x000fca00000f1c0d */
[----:B------:R-:W3:Y:S01]  /*1380*/  LDG.E.64 R12, [R6.64] ;  /* 0x00000004060c7981 */ /* 0x000ee2000c1e1b00 */
[----:B--2---:R-:W-:-:S05]  /*1390*/  IADD3 R11, R2, -0x1, RZ ;  /* 0xffffffff020b7810 */ /* 0x004fca0007ffe0ff */
[----:B------:R-:W-:-:S05]  /*13a0*/  IMAD.WIDE R10, R11, 0x8, R4 ;  /* 0x000000080b0a7825 */ /* 0x000fca00078e0204 */
[----:B------:R-:W2:Y:S01]  /*13b0*/  LDG.E.64 R14, [R10.64] ;  /* 0x000000040a0e7981 */ /* 0x000ea2000c1e1b00 */
[----:B------:R-:W-:-:S04]  /*13c0*/  ISETP.NE.U32.AND P0, PT, R0, 0x1, PT ;  /* 0x000000010000780c */ /* 0x000fc80003f05070 */
[----:B------:R-:W-:Y:S01]  /*13d0*/  ISETP.NE.AND.EX P0, PT, RZ, RZ, PT, P0 ;  /* 0x000000ffff00720c */ /* 0x000fe20003f05300 */
[----:B--2---:R0:W-:Y:S04]  /*13e0*/  STG.E.64 [R6.64], R14 ;  /* 0x0000000e06007986 */ /* 0x0041e8000c101b04 */
[----:B---3--:R0:W-:Y:S08]  /*13f0*/  STG.E.64 [R10.64], R12 ;  /* 0x0000000c0a007986 */ /* 0x0081f0000c101b04 */
[----:B------:R-:W-:Y:S05]  /*1400*/  @!P0 BRA `(.L_x_4) ;  /* 0x0000011000008947 */ /* 0x000fea0003800000 */
[----:B------:R-:W2:Y:S04]  /*1410*/  LDG.E.CONSTANT R2, [R8.64+0x4] ;  /* 0x0000040408027981 */ /* 0x000ea8000c1e9900 */
[----:B0-----:R-:W3:Y:S01]  /*1420*/  LDG.E.64 R12, [R6.64+0x8] ;  /* 0x00000804060c7981 */ /* 0x001ee2000c1e1b00 */
[----:B--2---:R-:W-:-:S05]  /*1430*/  IADD3 R11, R2, -0x1, RZ ;  /* 0xffffffff020b7810 */ /* 0x004fca0007ffe0ff */
[----:B------:R-:W-:-:S05]  /*1440*/  IMAD.WIDE R10, R11, 0x8, R4 ;  /* 0x000000080b0a7825 */ /* 0x000fca00078e0204 */
[----:B------:R-:W2:Y:S01]  /*1450*/  LDG.E.64 R14, [R10.64] ;  /* 0x000000040a0e7981 */ /* 0x000ea2000c1e1b00 */
[----:B------:R-:W-:-:S04]  /*1460*/  ISETP.NE.U32.AND P0, PT, R0, 0x2, PT ;  /* 0x000000020000780c */ /* 0x000fc80003f05070 */
[----:B------:R-:W-:Y:S01]  /*1470*/  ISETP.NE.AND.EX P0, PT, RZ, RZ, PT, P0 ;  /* 0x000000ffff00720c */ /* 0x000fe20003f05300 */
[----:B--2---:R0:W-:Y:S04]  /*1480*/  STG.E.64 [R6.64+0x8], R14 ;  /* 0x0000080e06007986 */ /* 0x0041e8000c101b04 */
[----:B---3--:R0:W-:Y:S08]  /*1490*/  STG.E.64 [R10.64], R12 ;  /* 0x0000000c0a007986 */ /* 0x0081f0000c101b04 */
[----:B------:R-:W-:Y:S05]  /*14a0*/  @!P0 BRA `(.L_x_4) ;  /* 0x0000007000008947 */ /* 0x000fea0003800000 */
[----:B------:R-:W2:Y:S02]  /*14b0*/  LDG.E.CONSTANT R8, [R8.64+0x8] ;  /* 0x0000080408087981 */ /* 0x000ea4000c1e9900 */
[----:B0-2---:R-:W-:-:S05]  /*14c0*/  IADD3 R11, R8, -0x1, RZ ;  /* 0xffffffff080b7810 */ /* 0x005fca0007ffe0ff */
[----:B------:R-:W-:Y:S02]  /*14d0*/  IMAD.WIDE R4, R11, 0x8, R4 ;  /* 0x000000080b047825 */ /* 0x000fe400078e0204 */
[----:B------:R-:W2:Y:S04]  /*14e0*/  LDG.E.64 R10, [R6.64+0x10] ;  /* 0x00001004060a7981 */ /* 0x000ea8000c1e1b00 */
[----:B------:R-:W3:Y:S04]  /*14f0*/  LDG.E.64 R12, [R4.64] ;  /* 0x00000004040c7981 */ /* 0x000ee8000c1e1b00 */
[----:B---3--:R0:W-:Y:S04]  /*1500*/  STG.E.64 [R6.64+0x10], R12 ;  /* 0x0000100c06007986 */ /* 0x0081e8000c101b04 */
[----:B--2---:R0:W-:Y:S02]  /*1510*/  STG.E.64 [R4.64], R10 ;  /* 0x0000000a04007986 */ /* 0x0041e4000c101b04 */
.L_x_4:
[----:B------:R-:W-:Y:S02]  /*1520*/  IADD3 R3, R3, 0x80, RZ ;  /* 0x0000008003037810 */ /* 0x000fe40007ffe0ff */
.L_x_2:
[----:B------:R-:W-:Y:S05]  /*1530*/  BSYNC B0 ;  /* 0x0000000000007941 */ /* 0x000fea0003800000 */
.L_x_1:
[----:B------:R-:W-:Y:S01]  /*1540*/  ISETP.GE.AND P0, PT, R3, c[0x0][0x160], PT ;  /* 0x0000580003007a0c */ /* 0x000fe20003f06270 */
[----:B------:R-:W-:Y:S01]  /*1550*/  BSSY B1, `(.L_x_7) ;  /* 0x00007e6000017945 */ /* 0x000fe20003800000 */
[----:B------:R-:W-:Y:S11]  /*1560*/  BSSY B0, `(.L_x_8) ;  /* 0x0000695000007945 */ /* 0x000ff60003800000 */
[----:B------:R-:W-:Y:S05]  /*1570*/  @P0 BRA `(.L_x_9) ;  /* 0x000029c000000947 */ /* 0x000fea0003800000 */
[----:B------:R-:W-:Y:S01]  /*1580*/  ISETP.NE.AND P0, PT, RZ, c[0x0][0x168], PT ;  /* 0x00005a00ff007a0c */ /* 0x000fe20003f05270 */
[----:B0-----:R-:W-:Y:S01]  /*1590*/  HFMA2.MMA R4, -RZ, RZ, 0, 0 ;  /* 0x00000000ff047435 */ /* 0x001fe200000001ff */
[----:B------:R-:W-:-:S11]  /*15a0*/  IMAD.MOV.U32 R6, RZ, RZ, RZ ;  /* 0x000000ffff067224 */ /* 0x000fd600078e00ff */
[----:B------:R-:W-:Y:S05]  /*15b0*/  @!P0 BRA `(.L_x_10) ;  /* 0x00000df000008947 */ /* 0x000fea0003800000 */
[----:B------:R-:W-:Y:S01]  /*15c0*/  IMAD.MOV.U32 R2, RZ, RZ, RZ ;  /* 0x000000ffff027224 */ /* 0x000fe200078e00ff */
[----:B------:R-:W-:-:S03]  /*15d0*/  MOV R0, c[0x0][0x168] ;  /* 0x00005a0000007a02 */ /* 0x000fc60000000f00 */
[----:B------:R-:W-:Y:S01]  /*15e0*/  IMAD.HI.U32 R8, R3, c[0x0][0x170], R2 ;  /* 0x00005c0003087a27 */ /* 0x000fe200078e0002 */
[----:B------:R-:W-:-:S04]  /*15f0*/  ISETP.NE.AND P0, PT, R0, 0x1, PT ;  /* 0x000000010000780c */ /* 0x000fc80003f05270 */
[----:B------:R-:W-:-:S05]  /*1600*/  SHF.R.U32.HI R9, RZ, c[0x0][0x174], R8 ;  /* 0x00005d00ff097a19 */ /* 0x000fca0000011608 */
[----:B------:R-:W-:-:S04]  /*1610*/  IMAD.MOV R6, RZ, RZ, -R9 ;  /* 0x000000ffff067224 */ /* 0x000fc800078e0a09 */
[----:B------:R-:W-:-:S04]  /*1620*/  IMAD R6, R6, c[0x0][0x16c], R3 ;  /* 0x00005b0006067a24 */ /* 0x000fc800078e0203 */
[C---:B------:R-:W-:Y:S02]  /*1630*/  IMAD R4, R6.reuse, c[0x0][0x298], RZ ;  /* 0x0000a60006047a24 */ /* 0x040fe400078e02ff */
[----:B------:R-:W-:Y:S01]  /*1640*/  IMAD R6, R6, c[0x0][0x29c], RZ ;  /* 0x0000a70006067a24 */ /* 0x000fe200078e02ff */
[----:B------:R-:W-:Y:S05]  /*1650*/  @!P0 BRA `(.L_x_10) ;  /* 0x00000d5000008947 */ /* 0x000fea0003800000 */
[----:B------:R-:W-:Y:S02]  /*1660*/  MOV R8, RZ ;  /* 0x000000ff00087202 */ /* 0x000fe40000000f00 */
[----:B------:R-:W-:-:S03]  /*1670*/  ISETP.NE.AND P0, PT, R0, 0x2, PT ;  /* 0x000000020000780c */ /* 0x000fc60003f05270 */
[----:B------:R-:W-:-:S05]  /*1680*/  IMAD.HI.U32 R10, R9, c[0x0][0x17c], R8 ;  /* 0x00005f00090a7a27 */ /* 0x000fca00078e0008 */
[----:B------:R-:W-:-:S05]  /*1690*/  SHF.R.U32.HI R11, RZ, c[0x0][0x180], R10 ;  /* 0x00006000ff0b7a19 */ /* 0x000fca000001160a */
[----:B------:R-:W-:-:S04]  /*16a0*/  IMAD.MOV R5, RZ, RZ, -R11 ;  /* 0x000000ffff057224 */ /* 0x000fc800078e0a0b */
[----:B------:R-:W-:-:S04]  /*16b0*/  IMAD R9, R5, c[0x0][0x178], R9 ;  /* 0x00005e0005097a24 */ /* 0x000fc800078e0209 */
[C---:B------:R-:W-:Y:S02]  /*16c0*/  IMAD R4, R9.reuse, c[0x0][0x2a0], R4 ;  /* 0x0000a80009047a24 */ /* 0x040fe400078e0204 */
[----:B------:R-:W-:Y:S01]  /*16d0*/  IMAD R6, R9, c[0x0][0x2a4], R6 ;  /* 0x0000a90009067a24 */ /* 0x000fe200078e0206 */
[----:B------:R-:W-:Y:S05]  /*16e0*/  @!P0 BRA `(.L_x_10) ;  /* 0x00000cc000008947 */ /* 0x000fea0003800000 */
[----:B------:R-:W-:Y:S01]  /*16f0*/  HFMA2.MMA R10, -RZ, RZ, 0, 0 ;  /* 0x00000000ff0a7435 */ /* 0x000fe200000001ff */
[----:B------:R-:W-:-:S09]  /*1700*/  ISETP.NE.AND P0, PT, R0, 0x3, PT ;  /* 0x000000030000780c */ /* 0x000fd20003f05270 */
[----:B------:R-:W-:-:S05]  /*1710*/  IMAD.HI.U32 R8, R11, c[0x0][0x188], R10 ;  /* 0x000062000b087a27 */ /* 0x000fca00078e000a */
[----:B------:R-:W-:-:S05]  /*1720*/  SHF.R.U32.HI R9, RZ, c[0x0][0x18c], R8 ;  /* 0x00006300ff097a19 */ /* 0x000fca0000011608 */
[----:B------:R-:W-:-:S04]  /*1730*/  IMAD.MOV R5, RZ, RZ, -R9 ;  /* 0x000000ffff057224 */ /* 0x000fc800078e0a09 */
[----:B------:R-:W-:-:S04]  /*1740*/  IMAD R11, R5, c[0x0][0x184], R11 ;  /* 0x00006100050b7a24 */ /* 0x000fc800078e020b */
[C---:B------:R-:W-:Y:S02]  /*1750*/  IMAD R4, R11.reuse, c[0x0][0x2a8], R4 ;  /* 0x0000aa000b047a24 */ /* 0x040fe400078e0204 */
[----:B------:R-:W-:Y:S01]  /*1760*/  IMAD R6, R11, c[0x0][0x2ac], R6 ;  /* 0x0000ab000b067a24 */ /* 0x000fe200078e0206 */
        /* <DEDUP_REMOVED lines=184> */
[----:B------:R-:W-:Y:S01]  /*22f0*/  SHF.R.U32.HI R11, RZ, c[0x0][0x288], R10 ;  /* 0x0000a200ff0b7a19 */ /* 0x000fe2000001160a */
[----:B------:R-:W-:-:S03]  /*2300*/  @P0 IMAD.MOV.U32 R10, RZ, RZ, RZ ;  /* 0x000000ffff0a0224 */ /* 0x000fc600078e00ff */
[C---:B------:R-:W-:Y:S01]  /*2310*/  IADD3 R5, -R11.reuse, RZ, RZ ;  /* 0x000000ff0b057210 */ /* 0x040fe20007ffe1ff */
[----:B------:R-:W-:-:S04]  /*2320*/  @P0 IMAD.HI.U32 R0, R11, c[0x0][0x290], R10 ;  /* 0x0000a4000b000a27 */ /* 0x000fc800078e000a */
[----:B------:R-:W-:Y:S01]  /*2330*/  IMAD R9, R5, c[0x0][0x280], R9 ;  /* 0x0000a00005097a24 */ /* 0x000fe200078e0209 */
[----:B------:R-:W-:-:S03]  /*2340*/  @P0 SHF.R.U32.HI R0, RZ, c[0x0][0x294], R0 ;  /* 0x0000a500ff000a19 */ /* 0x000fc60000011600 */
[C---:B------:R-:W-:Y:S02]  /*2350*/  IMAD R4, R9.reuse, c[0x0][0x350], R4 ;  /* 0x0000d40009047a24 */ /* 0x040fe400078e0204 */
[----:B------:R-:W-:Y:S02]  /*2360*/  @P0 IMAD.MOV R5, RZ, RZ, -R0 ;  /* 0x000000ffff050224 */ /* 0x000fe400078e0a00 */
[----:B------:R-:W-:Y:S02]  /*2370*/  IMAD R6, R9, c[0x0][0x354], R6 ;  /* 0x0000d50009067a24 */ /* 0x000fe400078e0206 */
[----:B------:R-:W-:-:S04]  /*2380*/  @P0 IMAD R11, R5, c[0x0][0x28c], R11 ;  /* 0x0000a300050b0a24 */ /* 0x000fc800078e020b */
[C---:B------:R-:W-:Y:S02]  /*2390*/  @P0 IMAD R4, R11.reuse, c[0x0][0x358], R4 ;  /* 0x0000d6000b040a24 */ /* 0x040fe400078e0204 */
[----:B------:R-:W-:Y:S02]  /*23a0*/  @P0 IMAD R6, R11, c[0x0][0x35c], R6 ;  /* 0x0000d7000b060a24 */ /* 0x000fe400078e0206 */
.L_x_10:
[----:B------:R-:W-:Y:S01]  /*23b0*/  MOV R0, c[0x0][0x370] ;  /* 0x0000dc0000007a02 */ /* 0x000fe20000000f00 */
[----:B------:R-:W-:-:S03]  /*23c0*/  IMAD.MOV.U32 R2, RZ, RZ, c[0x0][0x374] ;  /* 0x0000dd00ff027624 */ /* 0x000fc600078e00ff */
[----:B------:R-:W-:-:S04]  /*23d0*/  ISETP.GE.U32.AND P0, PT, R0, 0x1, PT ;  /* 0x000000010000780c */ /* 0x000fc80003f06070 */
[----:B------:R-:W-:-:S13]  /*23e0*/  ISETP.GE.AND.EX P0, PT, R2, RZ, PT, P0 ;  /* 0x000000ff0200720c */ /* 0x000fda0003f06300 */
[----:B------:R-:W-:Y:S05]  /*23f0*/  @!P0 BRA `(.L_x_11) ;  /* 0x0000064000008947 */ /* 0x000fea0003800000 */
[----:B------:R-:W-:Y:S02]  /*2400*/  ISETP.GT.U32.AND P0, PT, R0, 0x1, PT ;  /* 0x000000010000780c */ /* 0x000fe40003f04070 */
[----:B------:R-:W-:Y:S02]  /*2410*/  IADD3 R4, P4, R4, c[0x0][0x360], RZ ;  /* 0x0000d80004047a10 */ /* 0x000fe40007f9e0ff */
[----:B------:R-:W-:Y:S02]  /*2420*/  ISETP.GT.AND.EX P0, PT, R2, RZ, PT, P0 ;  /* 0x000000ff0200720c */ /* 0x000fe40003f04300 */
[----:B------:R-:W-:Y:S02]  /*2430*/  IADD3 R15, P3, R6, c[0x0][0x368], RZ ;  /* 0x0000da00060f7a10 */ /* 0x000fe40007f7e0ff */
[----:B------:R-:W-:Y:S02]  /*2440*/  SEL R19, R0, 0x1, P0 ;  /* 0x0000000100137807 */ /* 0x000fe40000000000 */
[----:B------:R-:W-:-:S02]  /*2450*/  SEL R12, RZ, c[0x0][0x374], !P0 ;  /* 0x0000dd00ff0c7a07 */ /* 0x000fc40004000000 */
[C---:B------:R-:W-:Y:S02]  /*2460*/  IADD3 R2, P1, R19.reuse, -0x1, RZ ;  /* 0xffffffff13027810 */ /* 0x040fe40007f3e0ff */
[----:B------:R-:W-:Y:S02]  /*2470*/  LOP3.LUT R0, R19, 0x3, RZ, 0xc0, !PT ;  /* 0x0000000313007812 */ /* 0x000fe400078ec0ff */
[----:B------:R-:W-:Y:S02]  /*2480*/  ISETP.GE.U32.AND P0, PT, R2, 0x3, PT ;  /* 0x000000030200780c */ /* 0x000fe40003f06070 */
[----:B------:R-:W-:Y:S02]  /*2490*/  IADD3.X R2, R12, -0x1, RZ, P1, !PT ;  /* 0xffffffff0c027810 */ /* 0x000fe40000ffe4ff */
[----:B------:R-:W-:Y:S02]  /*24a0*/  ISETP.NE.U32.AND P2, PT, R0, RZ, PT ;  /* 0x000000ff0000720c */ /* 0x000fe40003f45070 */
[----:B------:R-:W-:Y:S01]  /*24b0*/  ISETP.GE.U32.AND.EX P1, PT, R2, RZ, PT, P0 ;  /* 0x000000ff0200720c */ /* 0x000fe20003f26100 */
[----:B------:R-:W-:Y:S01]  /*24c0*/  IMAD.MOV.U32 R2, RZ, RZ, RZ ;  /* 0x000000ffff027224 */ /* 0x000fe200078e00ff */
[----:B------:R-:W-:-:S02]  /*24d0*/  ISETP.NE.AND.EX P0, PT, RZ, RZ, PT, P2 ;  /* 0x000000ffff00720c */ /* 0x000fc40003f05320 */
[----:B------:R-:W-:Y:S02]  /*24e0*/  IADD3.X R5, RZ, c[0x0][0x364], RZ, P4, !PT ;  /* 0x0000d900ff057a10 */ /* 0x000fe400027fe4ff */
[----:B------:R-:W-:-:S07]  /*24f0*/  MOV R13, RZ ;  /* 0x000000ff000d7202 */ /* 0x000fce0000000f00 */
[----:B------:R-:W-:Y:S05]  /*2500*/  @!P1 BRA `(.L_x_12) ;  /* 0x0000032000009947 */ /* 0x000fea0003800000 */
[----:B------:R-:W-:Y:S01]  /*2510*/  IADD3 R6, P2, R6, c[0x0][0x368], RZ ;  /* 0x0000da0006067a10 */ /* 0x000fe20007f5e0ff */
[----:B------:R-:W-:Y:S01]  /*2520*/  HFMA2.MMA R13, -RZ, RZ, 0, 0 ;  /* 0x00000000ff0d7435 */ /* 0x000fe200000001ff */
[----:B------:R-:W-:Y:S01]  /*2530*/  IADD3 R19, P5, R0, -R19, RZ ;  /* 0x8000001300137210 */ /* 0x000fe20007fbe0ff */
[----:B------:R-:W-:Y:S01]  /*2540*/  IMAD.MOV.U32 R2, RZ, RZ, RZ ;  /* 0x000000ffff027224 */ /* 0x000fe200078e00ff */
[----:B------:R-:W-:Y:S02]  /*2550*/  IADD3 R18, P1, R4, 0x10, RZ ;  /* 0x0000001004127810 */ /* 0x000fe40007f3e0ff */
[----:B------:R-:W-:Y:S01]  /*2560*/  IADD3 R6, P4, R6, 0x8, RZ ;  /* 0x0000000806067810 */ /* 0x000fe20007f9e0ff */
[----:B------:R-:W-:Y:S01]  /*2570*/  IMAD.X R12, RZ, RZ, ~R12, P5 ;  /* 0x000000ffff0c7224 */ /* 0x000fe200028e0e0c */
[----:B------:R-:W-:Y:S02]  /*2580*/  IADD3.X R17, RZ, R5, RZ, P1, !PT ;  /* 0x00000005ff117210 */ /* 0x000fe40000ffe4ff */
[----:B------:R-:W-:-:S05]  /*2590*/  IADD3.X R7, RZ, c[0x0][0x36c], RZ, P4, P2 ;  /* 0x0000db00ff077a10 */ /* 0x000fca00027e44ff */
.L_x_13:
[----:B0-----:R-:W2:Y:S04]  /*25a0*/  LDG.E.CONSTANT R8, [R6.64+-0x8] ;  /* 0xfffff80406087981 */ /* 0x001ea8000c1e9900 */
[----:B------:R-:W3:Y:S01]  /*25b0*/  LDG.E.CONSTANT R10, [R6.64+-0x4] ;  /* 0xfffffc04060a7981 */ /* 0x000ee2000c1e9900 */
[----:B------:R-:W-:-:S03]  /*25c0*/  MOV R9, R17 ;  /* 0x0000001100097202 */ /* 0x000fc60000000f00 */
[----:B------:R-:W4:Y:S01]  /*25d0*/  LDG.E.CONSTANT R14, [R6.64] ;  /* 0x00000004060e7981 */ /* 0x000f22000c1e9900 */
[----:B--2---:R-:W-:Y:S01]  /*25e0*/  IADD3 R21, R8, -0x1, RZ ;  /* 0xffffffff08157810 */ /* 0x004fe20007ffe0ff */
[----:B------:R-:W-:-:S04]  /*25f0*/  IMAD.MOV.U32 R8, RZ, RZ, R18 ;  /* 0x000000ffff087224 */ /* 0x000fc800078e0012 */
[----:B------:R-:W-:Y:S01]  /*2600*/  IMAD.WIDE R20, R21, 0x8, R4 ;  /* 0x0000000815147825 */ /* 0x000fe200078e0204 */
[----:B------:R-:W2:Y:S04]  /*2610*/  LDG.E.64 R24, [R8.64+-0x10] ;  /* 0xfffff00408187981 */ /* 0x000ea8000c1e1b00 */
[----:B------:R-:W5:Y:S01]  /*2620*/  LDG.E.64 R22, [R20.64] ;  /* 0x0000000414167981 */ /* 0x000f62000c1e1b00 */
[----:B---3--:R-:W-:-:S05]  /*2630*/  IADD3 R11, R10, -0x1, RZ ;  /* 0xffffffff0a0b7810 */ /* 0x008fca0007ffe0ff */
[----:B------:R-:W-:Y:S01]  /*2640*/  IMAD.WIDE R10, R11, 0x8, R4 ;  /* 0x000000080b0a7825 */ /* 0x000fe200078e0204 */
[----:B-----5:R0:W-:Y:S04]  /*2650*/  STG.E.64 [R8.64+-0x10], R22 ;  /* 0xfffff01608007986 */ /* 0x0201e8000c101b04 */
[----:B--2---:R1:W-:Y:S04]  /*2660*/  STG.E.64 [R20.64], R24 ;  /* 0x0000001814007986 */ /* 0x0043e8000c101b04 */
[----:B------:R-:W2:Y:S04]  /*2670*/  LDG.E.64 R26, [R10.64] ;  /* 0x000000040a1a7981 */ /* 0x000ea8000c1e1b00 */
[----:B------:R-:W3:Y:S01]  /*2680*/  LDG.E.64 R28, [R8.64+-0x8] ;  /* 0xfffff804081c7981 */ /* 0x000ee2000c1e1b00 */
[----:B----4-:R-:W-:-:S03]  /*2690*/  IADD3 R17, R14, -0x1, RZ ;  /* 0xffffffff0e117810 */ /* 0x010fc60007ffe0ff */
[----:B------:R-:W4:Y:S02]  /*26a0*/  LDG.E.CONSTANT R14, [R6.64+0x4] ;  /* 0x00000404060e7981 */ /* 0x000f24000c1e9900 */
[----:B------:R-:W-:Y:S02]  /*26b0*/  IMAD.WIDE R16, R17, 0x8, R4 ;  /* 0x0000000811107825 */ /* 0x000fe400078e0204 */
[----:B--2---:R-:W-:Y:S04]  /*26c0*/  STG.E.64 [R8.64+-0x8], R26 ;  /* 0xfffff81a08007986 */ /* 0x004fe8000c101b04 */
[----:B---3--:R2:W-:Y:S04]  /*26d0*/  STG.E.64 [R10.64], R28 ;  /* 0x0000001c0a007986 */ /* 0x0085e8000c101b04 */
[----:B0-----:R-:W3:Y:S04]  /*26e0*/  LDG.E.64 R22, [R16.64] ;  /* 0x0000000410167981 */ /* 0x001ee8000c1e1b00 */
[----:B-1----:R-:W5:Y:S01]  /*26f0*/  LDG.E.64 R24, [R8.64] ;  /* 0x0000000408187981 */ /* 0x002f62000c1e1b00 */
[----:B----4-:R-:W-:-:S05]  /*2700*/  IADD3 R14, R14, -0x1, RZ ;  /* 0xffffffff0e0e7810 */ /* 0x010fca0007ffe0ff */
[----:B------:R-:W-:Y:S01]  /*2710*/  IMAD.WIDE R20, R14, 0x8, R4 ;  /* 0x000000080e147825 */ /* 0x000fe200078e0204 */
[----:B---3--:R0:W-:Y:S04]  /*2720*/  STG.E.64 [R8.64], R22 ;  /* 0x0000001608007986 */ /* 0x0081e8000c101b04 */
[----:B-----5:R1:W-:Y:S04]  /*2730*/  STG.E.64 [R16.64], R24 ;  /* 0x0000001810007986 */ /* 0x0203e8000c101b04 */
[----:B--2---:R-:W2:Y:S04]  /*2740*/  LDG.E.64 R10, [R8.64+0x8] ;  /* 0x00000804080a7981 */ /* 0x004ea8000c1e1b00 */
[----:B0-----:R-:W3:Y:S01]  /*2750*/  LDG.E.64 R22, [R20.64] ;  /* 0x0000000414167981 */ /* 0x001ee2000c1e1b00 */
[----:B------:R-:W-:-:S04]  /*2760*/  IADD3 R2, P1, R2, 0x4, RZ ;  /* 0x0000000402027810 */ /* 0x000fc80007f3e0ff */
[----:B------:R-:W-:Y:S01]  /*2770*/  IADD3 R14, P2, R2, R19, RZ ;  /* 0x00000013020e7210 */ /* 0x000fe20007f5e0ff */
[----:B------:R-:W-:-:S03]  /*2780*/  IMAD.X R13, RZ, RZ, R13, P1 ;  /* 0x000000ffff0d7224 */ /* 0x000fc600008e060d */
[----:B------:R-:W-:Y:S02]  /*2790*/  ISETP.NE.U32.AND P1, PT, R14, RZ, PT ;  /* 0x000000ff0e00720c */ /* 0x000fe40003f25070 */
[----:B------:R-:W-:-:S04]  /*27a0*/  IADD3.X R14, R13, R12, RZ, P2, !PT ;  /* 0x0000000c0d0e7210 */ /* 0x000fc800017fe4ff */
[----:B------:R-:W-:Y:S02]  /*27b0*/  ISETP.NE.AND.EX P1, PT, R14, RZ, PT, P1 ;  /* 0x000000ff0e00720c */ /* 0x000fe40003f25310 */
[----:B------:R-:W-:Y:S02]  /*27c0*/  IADD3 R18, P2, R8, 0x20, RZ ;  /* 0x0000002008127810 */ /* 0x000fe40007f5e0ff */
[----:B------:R-:W-:-:S03]  /*27d0*/  IADD3 R6, P4, R6, 0x10, RZ ;  /* 0x0000001006067810 */ /* 0x000fc60007f9e0ff */
[----:B-1----:R-:W-:Y:S01]  /*27e0*/  IMAD.X R17, RZ, RZ, R9, P2 ;  /* 0x000000ffff117224 */ /* 0x002fe200010e0609 */
[----:B------:R-:W-:Y:S01]  /*27f0*/  IADD3.X R7, RZ, R7, RZ, P4, !PT ;  /* 0x00000007ff077210 */ /* 0x000fe200027fe4ff */
[----:B---3--:R0:W-:Y:S04]  /*2800*/  STG.E.64 [R8.64+0x8], R22 ;  /* 0x0000081608007986 */ /* 0x0081e8000c101b04 */
[----:B--2---:R0:W-:Y:S01]  /*2810*/  STG.E.64 [R20.64], R10 ;  /* 0x0000000a14007986 */ /* 0x0041e2000c101b04 */
[----:B------:R-:W-:Y:S05]  /*2820*/  @P1 BRA `(.L_x_13) ;  /* 0xfffffd7000001947 */ /* 0x000fea000383ffff */
.L_x_12:
[----:B------:R-:W-:Y:S01]  /*2830*/  IMAD.X R6, RZ, RZ, c[0x0][0x36c], P3 ;  /* 0x0000db00ff067624 */ /* 0x000fe200018e06ff */
[----:B------:R-:W-:Y:S05]  /*2840*/  @!P0 BRA `(.L_x_11) ;  /* 0x000001f000008947 */ /* 0x000fea0003800000 */
[----:B0-----:R-:W-:-:S04]  /*2850*/  LEA R8, P0, R2, R15, 0x2 ;  /* 0x0000000f02087211 */ /* 0x001fc800078010ff */
[----:B------:R-:W-:-:S05]  /*2860*/  LEA.HI.X R9, R2, R6, R13, 0x2, P0 ;  /* 0x0000000602097211 */ /* 0x000fca00000f140d */
[----:B------:R-:W2:Y:S01]  /*2870*/  LDG.E.CONSTANT R7, [R8.64] ;  /* 0x0000000408077981 */ /* 0x000ea2000c1e9900 */
[C---:B------:R-:W-:Y:S02]  /*2880*/  LEA R6, P0, R2.reuse, R4, 0x3 ;  /* 0x0000000402067211 */ /* 0x040fe400078018ff */
[----:B--2---:R-:W-:Y:S02]  /*2890*/  IADD3 R11, R7, -0x1, RZ ;  /* 0xffffffff070b7810 */ /* 0x004fe40007ffe0ff */
[----:B------:R-:W-:-:S03]  /*28a0*/  LEA.HI.X R7, R2, R5, R13, 0x3, P0 ;  /* 0x0000000502077211 */ /* 0x000fc600000f1c0d */
[----:B------:R-:W-:Y:S02]  /*28b0*/  IMAD.WIDE R10, R11, 0x8, R4 ;  /* 0x000000080b0a7825 */ /* 0x000fe400078e0204 */
[----:B------:R-:W2:Y:S04]  /*28c0*/  LDG.E.64 R12, [R6.64] ;  /* 0x00000004060c7981 */ /* 0x000ea8000c1e1b00 */
[----:B------:R-:W3:Y:S01]  /*28d0*/  LDG.E.64 R14, [R10.64] ;  /* 0x000000040a0e7981 */ /* 0x000ee2000c1e1b00 */
[----:B------:R-:W-:-:S04]  /*28e0*/  ISETP.NE.U32.AND P0, PT, R0, 0x1, PT ;  /* 0x000000010000780c */ /* 0x000fc80003f05070 */
[----:B------:R-:W-:Y:S01]  /*28f0*/  ISETP.NE.AND.EX P0, PT, RZ, RZ, PT, P0 ;  /* 0x000000ffff00720c */ /* 0x000fe20003f05300 */
[----:B---3--:R0:W-:Y:S04]  /*2900*/  STG.E.64 [R6.64], R14 ;  /* 0x0000000e06007986 */ /* 0x0081e8000c101b04 */
[----:B--2---:R0:W-:Y:S08]  /*2910*/  STG.E.64 [R10.64], R12 ;  /* 0x0000000c0a007986 */ /* 0x0041f0000c101b04 */
        /* <DEDUP_REMOVED lines=18> */
.L_x_11:
[----:B------:R-:W-:-:S04]  /*2a40*/  IADD3 R3, R3, 0x80, RZ ;  /* 0x0000008003037810 */ /* 0x000fc80007ffe0ff */
[----:B------:R-:W-:-:S13]  /*2a50*/  ISETP.GE.AND P0, PT, R3, c[0x0][0x160], PT ;  /* 0x0000580003007a0c */ /* 0x000fda0003f06270 */
[----:B------:R-:W-:Y:S05]  /*2a60*/  @P0 BRA `(.L_x_14) ;  /* 0x000029e000000947 */ /* 0x000fea0003800000 */
[----:B------:R-:W-:Y:S01]  /*2a70*/  ISETP.NE.AND P0, PT, RZ, c[0x0][0x168], PT ;  /* 0x00005a00ff007a0c */ /* 0x000fe20003f05270 */
[----:B0-----:R-:W-:Y:S01]  /*2a80*/  IMAD.MOV.U32 R4, RZ, RZ, RZ ;  /* 0x000000ffff047224 */ /* 0x001fe200078e00ff */
[----:B------:R-:W-:-:S11]  /*2a90*/  MOV R6, RZ ;  /* 0x000000ff00067202 */ /* 0x000fd60000000f00 */
[----:B------:R-:W-:Y:S05]  /*2aa0*/  @!P0 BRA `(.L_x_15) ;  /* 0x00000df000008947 */ /* 0x000fea0003800000 */
[----:B------:R-:W-:Y:S01]  /*2ab0*/  HFMA2.MMA R2, -RZ, RZ, 0, 0 ;  /* 0x00000000ff027435 */ /* 0x000fe200000001ff */
[----:B------:R-:W-:-:S05]  /*2ac0*/  IMAD.MOV.U32 R0, RZ, RZ, c[0x0][0x168] ;  /* 0x00005a00ff007624 */ /* 0x000fca00078e00ff */
[----:B------:R-:W-:-:S04]  /*2ad0*/  ISETP.NE.AND P0, PT, R0, 0x1, PT ;  /* 0x000000010000780c */ /* 0x000fc80003f05270 */
[----:B------:R-:W-:-:S05]  /*2ae0*/  IMAD.HI.U32 R8, R3, c[0x0][0x170], R2 ;  /* 0x00005c0003087a27 */ /* 0x000fca00078e0002 */
        /* <DEDUP_REMOVED lines=219> */
.L_x_15:
[----:B------:R-:W-:Y:S01]  /*38a0*/  IMAD.MOV.U32 R0, RZ, RZ, c[0x0][0x370] ;  /* 0x0000dc00ff007624 */ /* 0x000fe200078e00ff */
[----:B------:R-:W-:-:S04]  /*38b0*/  MOV R2, c[0x0][0x374] ;  /* 0x0000dd0000027a02 */ /* 0x000fc80000000f00 */
[----:B------:R-:W-:-:S04]  /*38c0*/  ISETP.GE.U32.AND P0, PT, R0, 0x1, PT ;  /* 0x000000010000780c */ /* 0x000fc80003f06070 */
[----:B------:R-:W-:-:S13]  /*38d0*/  ISETP.GE.AND.EX P0, PT, R2, RZ, PT, P0 ;  /* 0x000000ff0200720c */ /* 0x000fda0003f06300 */
[----:B------:R-:W-:Y:S05]  /*38e0*/  @!P0 BRA `(.L_x_16) ;  /* 0x0000064000008947 */ /* 0x000fea0003800000 */
[----:B------:R-:W-:Y:S01]  /*38f0*/  ISETP.GT.U32.AND P0, PT, R0, 0x1, PT ;  /* 0x000000010000780c */ /* 0x000fe20003f04070 */
[----:B------:R-:W-:Y:S01]  /*3900*/  IMAD.MOV.U32 R13, RZ, RZ, RZ ;  /* 0x000000ffff0d7224 */ /* 0x000fe200078e00ff */
[----:B------:R-:W-:Y:S02]  /*3910*/  IADD3 R4, P4, R4, c[0x0][0x360], RZ ;  /* 0x0000d80004047a10 */ /* 0x000fe40007f9e0ff */
[----:B------:R-:W-:Y:S02]  /*3920*/  ISETP.GT.AND.EX P0, PT, R2, RZ, PT, P0 ;  /* 0x000000ff0200720c */ /* 0x000fe40003f04300 */
[----:B------:R-:W-:Y:S01]  /*3930*/  IADD3 R15, P3, R6, c[0x0][0x368], RZ ;  /* 0x0000da00060f7a10 */ /* 0x000fe20007f7e0ff */
[----:B------:R-:W-:Y:S01]  /*3940*/  IMAD.X R5, RZ, RZ, c[0x0][0x364], P4 ;  /* 0x0000d900ff057624 */ /* 0x000fe200020e06ff */
        /* <DEDUP_REMOVED lines=8> */
[----:B------:R-:W-:Y:S01]  /*39d0*/  HFMA2.MMA R2, -RZ, RZ, 0, 0 ;  /* 0x00000000ff027435 */ /* 0x000fe200000001ff */
[----:B------:R-:W-:-:S11]  /*39e0*/  ISETP.NE.AND.EX P0, PT, RZ, RZ, PT, P2 ;  /* 0x000000ffff00720c */ /* 0x000fd60003f05320 */
[----:B------:R-:W-:Y:S05]  /*39f0*/  @!P1 BRA `(.L_x_17) ;  /* 0x0000032000009947 */ /* 0x000fea0003800000 */
[----:B------:R-:W-:Y:S01]  /*3a00*/  IADD3 R6, P2, R6, c[0x0][0x368], RZ ;  /* 0x0000da0006067a10 */ /* 0x000fe20007f5e0ff */
[----:B------:R-:W-:Y:S01]  /*3a10*/  IMAD.MOV.U32 R13, RZ, RZ, RZ ;  /* 0x000000ffff0d7224 */ /* 0x000fe200078e00ff */
[----:B------:R-:W-:Y:S02]  /*3a20*/  IADD3 R18, P1, R4, 0x10, RZ ;  /* 0x0000001004127810 */ /* 0x000fe40007f3e0ff */
[----:B------:R-:W-:Y:S02]  /*3a30*/  IADD3 R19, P5, R0, -R19, RZ ;  /* 0x8000001300137210 */ /* 0x000fe40007fbe0ff */
[----:B------:R-:W-:Y:S01]  /*3a40*/  IADD3 R6, P4, R6, 0x8, RZ ;  /* 0x0000000806067810 */ /* 0x000fe20007f9e0ff */
[----:B------:R-:W-:Y:S01]  /*3a50*/  IMAD.X R17, RZ, RZ, R5, P1 ;  /* 0x000000ffff117224 */ /* 0x000fe200008e0605 */
[----:B------:R-:W-:Y:S02]  /*3a60*/  MOV R2, RZ ;  /* 0x000000ff00027202 */ /* 0x000fe40000000f00 */
[----:B------:R-:W-:-:S02]  /*3a70*/  IADD3.X R12, RZ, ~R12, RZ, P5, !PT ;  /* 0x8000000cff0c7210 */ /* 0x000fc40002ffe4ff */
[----:B------:R-:W-:-:S05]  /*3a80*/  IADD3.X R7, RZ, c[0x0][0x36c], RZ, P4, P2 ;  /* 0x0000db00ff077a10 */ /* 0x000fca00027e44ff */
.L_x_18:
[----:B0-----:R-:W2:Y:S04]  /*3a90*/  LDG.E.CONSTANT R8, [R6.64+-0x8] ;  /* 0xfffff80406087981 */ /* 0x001ea8000c1e9900 */
[----:B------:R-:W3:Y:S01]  /*3aa0*/  LDG.E.CONSTANT R10, [R6.64+-0x4] ;  /* 0xfffffc04060a7981 */ /* 0x000ee2000c1e9900 */
[----:B------:R-:W-:-:S03]  /*3ab0*/  IMAD.MOV.U32 R9, RZ, RZ, R17 ;  /* 0x000000ffff097224 */ /* 0x000fc600078e0011 */
[----:B------:R-:W4:Y:S01]  /*3ac0*/  LDG.E.CONSTANT R14, [R6.64] ;  /* 0x00000004060e7981 */ /* 0x000f22000c1e9900 */
[----:B--2---:R-:W-:Y:S02]  /*3ad0*/  IADD3 R21, R8, -0x1, RZ ;  /* 0xffffffff08157810 */ /* 0x004fe40007ffe0ff */
[----:B------:R-:W-:-:S03]  /*3ae0*/  MOV R8, R18 ;  /* 0x0000001200087202 */ /* 0x000fc60000000f00 */
[----:B------:R-:W-:Y:S02]  /*3af0*/  IMAD.WIDE R20, R21, 0x8, R4 ;  /* 0x0000000815147825 */ /* 0x000fe400078e0204 */
        /* <DEDUP_REMOVED lines=22> */
[----:B------:R-:W-:Y:S02]  /*3c60*/  IADD3 R14, P2, R2, R19, RZ ;  /* 0x00000013020e7210 */ /* 0x000fe40007f5e0ff */
[----:B------:R-:W-:Y:S02]  /*3c70*/  IADD3.X R13, RZ, R13, RZ, P1, !PT ;  /* 0x0000000dff0d7210 */ /* 0x000fe40000ffe4ff */
[----:B------:R-:W-:-:S03]  /*3c80*/  ISETP.NE.U32.AND P1, PT, R14, RZ, PT ;  /* 0x000000ff0e00720c */ /* 0x000fc60003f25070 */
[----:B------:R-:W-:-:S05]  /*3c90*/  IMAD.X R14, R13, 0x1, R12, P2 ;  /* 0x000000010d0e7824 */ /* 0x000fca00010e060c */
[----:B------:R-:W-:Y:S02]  /*3ca0*/  ISETP.NE.AND.EX P1, PT, R14, RZ, PT, P1 ;  /* 0x000000ff0e00720c */ /* 0x000fe40003f25310 */
[----:B------:R-:W-:Y:S02]  /*3cb0*/  IADD3 R6, P4, R6, 0x10, RZ ;  /* 0x0000001006067810 */ /* 0x000fe40007f9e0ff */
[----:B------:R-:W-:-:S03]  /*3cc0*/  IADD3 R18, P2, R8, 0x20, RZ ;  /* 0x0000002008127810 */ /* 0x000fc60007f5e0ff */
[----:B------:R-:W-:Y:S01]  /*3cd0*/  IMAD.X R7, RZ, RZ, R7, P4 ;  /* 0x000000ffff077224 */ /* 0x000fe200020e0607 */
[----:B-1----:R-:W-:Y:S01]  /*3ce0*/  IADD3.X R17, RZ, R9, RZ, P2, !PT ;  /* 0x00000009ff117210 */ /* 0x002fe200017fe4ff */
[----:B---3--:R0:W-:Y:S04]  /*3cf0*/  STG.E.64 [R8.64+0x8], R22 ;  /* 0x0000081608007986 */ /* 0x0081e8000c101b04 */
[----:B--2---:R0:W-:Y:S01]  /*3d00*/  STG.E.64 [R20.64], R10 ;  /* 0x0000000a14007986 */ /* 0x0041e2000c101b04 */
[----:B------:R-:W-:Y:S05]  /*3d10*/  @P1 BRA `(.L_x_18) ;  /* 0xfffffd7000001947 */ /* 0x000fea000383ffff */
.L_x_17:
[----:B------:R-:W-:Y:S01]  /*3d20*/  IADD3.X R6, RZ, c[0x0][0x36c], RZ, P3, !PT ;  /* 0x0000db00ff067a10 */ /* 0x000fe20001ffe4ff */
        /* <DEDUP_REMOVED lines=32> */
.L_x_16:
[----:B------:R-:W-:-:S04]  /*3f30*/  IADD3 R3, R3, 0x80, RZ ;  /* 0x0000008003037810 */ /* 0x000fc80007ffe0ff */
.L_x_9:
[----:B------:R-:W-:-:S13]  /*3f40*/  ISETP.GE.AND P0, PT, R3, c[0x0][0x160], PT ;  /* 0x0000580003007a0c */ /* 0x000fda0003f06270 */
        /* <DEDUP_REMOVED lines=213> */
[----:B------:R-:W-:Y:S02]  /*4ca0*/  ISETP.NE.AND P0, PT, R0, 0x18, PT ;  /* 0x000000180000780c */ /* 0x000fe40003f05270 */
[----:B------:R-:W-:-:S05]  /*4cb0*/  MOV R8, RZ ;  /* 0x000000ff00087202 */ /* 0x000fca0000000f00 */
[----:B------:R-:W-:-:S05]  /*4cc0*/  IMAD.HI.U32 R10, R9, c[0x0][0x284], R8 ;  /* 0x0000a100090a7a27 */ /* 0x000fca00078e0008 */
[----:B------:R-:W-:Y:S01]  /*4cd0*/  SHF.R.U32.HI R11, RZ, c[0x0][0x288], R10 ;  /* 0x0000a200ff0b7a19 */ /* 0x000fe2000001160a */
[----:B------:R-:W-:-:S03]  /*4ce0*/  @P0 IMAD.MOV.U32 R10, RZ, RZ, RZ ;  /* 0x000000ffff0a0224 */ /* 0x000fc600078e00ff */
[C---:B------:R-:W-:Y:S01]  /*4cf0*/  IADD3 R5, -R11.reuse, RZ, RZ ;  /* 0x000000ff0b057210 */ /* 0x040fe20007ffe1ff */
        /* <DEDUP_REMOVED lines=9> */
.L_x_20:
[----:B------:R-:W-:Y:S01]  /*4d90*/  IMAD.MOV.U32 R0, RZ, RZ, c[0x0][0x370] ;  /* 0x0000dc00ff007624 */ /* 0x000fe200078e00ff */
[----:B------:R-:W-:-:S04]  /*4da0*/  MOV R2, c[0x0][0x374] ;  /* 0x0000dd0000027a02 */ /* 0x000fc80000000f00 */
[----:B------:R-:W-:-:S04]  /*4db0*/  ISETP.GE.U32.AND P0, PT, R0, 0x1, PT ;  /* 0x000000010000780c */ /* 0x000fc80003f06070 */
[----:B------:R-:W-:-:S13]  /*4dc0*/  ISETP.GE.AND.EX P0, PT, R2, RZ, PT, P0 ;  /* 0x000000ff0200720c */ /* 0x000fda0003f06300 */
[----:B------:R-:W-:Y:S05]  /*4dd0*/  @!P0 BRA `(.L_x_21) ;  /* 0x0000066000008947 */ /* 0x000fea0003800000 */
[----:B------:R-:W-:Y:S01]  /*4de0*/  ISETP.GT.U32.AND P0, PT, R0, 0x1, PT ;  /* 0x000000010000780c */ /* 0x000fe20003f04070 */
[----:B------:R-:W-:Y:S01]  /*4df0*/  HFMA2.MMA R13, -RZ, RZ, 0, 0 ;  /* 0x00000000ff0d7435 */ /* 0x000fe200000001ff */
        /* <DEDUP_REMOVED lines=13> */
[----:B------:R-:W-:-:S09]  /*4ed0*/  IADD3.X R5, RZ, c[0x0][0x364], RZ, P4, !PT ;  /* 0x0000d900ff057a10 */ /* 0x000fd200027fe4ff */
[----:B------:R-:W-:Y:S05]  /*4ee0*/  @!P1 BRA `(.L_x_22) ;  /* 0x0000034000009947 */ /* 0x000fea0003800000 */
[----:B------:R-:W-:Y:S01]  /*4ef0*/  IADD3 R6, P2, R6, c[0x0][0x368], RZ ;  /* 0x0000da0006067a10 */ /* 0x000fe20007f5e0ff */
[----:B------:R-:W-:Y:S01]  /*4f00*/  BSSY B2, `(.L_x_22) ;  /* 0x0000032000027945 */ /* 0x000fe20003800000 */
[----:B------:R-:W-:Y:S01]  /*4f10*/  IADD3 R19, P5, R0, -R19, RZ ;  /* 0x8000001300137210 */ /* 0x000fe20007fbe0ff */
[----:B------:R-:W-:Y:S01]  /*4f20*/  IMAD.MOV.U32 R13, RZ, RZ, RZ ;  /* 0x000000ffff0d7224 */ /* 0x000fe200078e00ff */
[----:B------:R-:W-:Y:S02]  /*4f30*/  IADD3 R18, P1, R4, 0x10, RZ ;  /* 0x0000001004127810 */ /* 0x000fe40007f3e0ff */
[----:B------:R-:W-:Y:S02]  /*4f40*/  IADD3 R6, P4, R6, 0x8, RZ ;  /* 0x0000000806067810 */ /* 0x000fe40007f9e0ff */
[----:B------:R-:W-:Y:S02]  /*4f50*/  MOV R2, RZ ;  /* 0x000000ff00027202 */ /* 0x000fe40000000f00 */
[----:B------:R-:W-:-:S02]  /*4f60*/  IADD3.X R12, RZ, ~R12, RZ, P5, !PT ;  /* 0x8000000cff0c7210 */ /* 0x000fc40002ffe4ff */
[----:B------:R-:W-:Y:S02]  /*4f70*/  IADD3.X R17, RZ, R5, RZ, P1, !PT ;  /* 0x00000005ff117210 */ /* 0x000fe40000ffe4ff */
[----:B------:R-:W-:-:S05]  /*4f80*/  IADD3.X R7, RZ, c[0x0][0x36c], RZ, P4, P2 ;  /* 0x0000db00ff077a10 */ /* 0x000fca00027e44ff */
.L_x_23:
        /* <DEDUP_REMOVED lines=35> */
[----:B------:R-:W-:Y:S02]  /*51c0*/  IADD3 R6, P4, R6, 0x10, RZ ;  /* 0x0000001006067810 */ /* 0x000fe40007f9e0ff */
[----:B-1----:R-:W-:Y:S02]  /*51d0*/  IADD3.X R17, RZ, R9, RZ, P2, !PT ;  /* 0x00000009ff117210 */ /* 0x002fe400017fe4ff */
[----:B------:R-:W-:Y:S01]  /*51e0*/  IADD3.X R7, RZ, R7, RZ, P4, !PT ;  /* 0x00000007ff077210 */ /* 0x000fe200027fe4ff */
[----:B---3--:R0:W-:Y:S04]  /*51f0*/  STG.E.64 [R8.64+0x8], R22 ;  /* 0x0000081608007986 */ /* 0x0081e8000c101b04 */
[----:B--2---:R0:W-:Y:S01]  /*5200*/  STG.E.64 [R20.64], R10 ;  /* 0x0000000a14007986 */ /* 0x0041e2000c101b04 */
[----:B------:R-:W-:Y:S05]  /*5210*/  @P1 BRA `(.L_x_23) ;  /* 0xfffffd7000001947 */ /* 0x000fea000383ffff */
[----:B------:R-:W-:Y:S05]  /*5220*/  BSYNC B2 ;  /* 0x0000000000027941 */ /* 0x000fea0003800000 */
.L_x_22:
        /* <DEDUP_REMOVED lines=33> */
.L_x_21:
[----:B------:R-:W-:-:S04]  /*5440*/  IADD3 R3, R3, 0x80, RZ ;  /* 0x0000008003037810 */ /* 0x000fc80007ffe0ff */
.L_x_14:
[----:B------:R-:W-:-:S13]  /*5450*/  ISETP.GE.AND P0, PT, R3, c[0x0][0x160], PT ;  /* 0x0000580003007a0c */ /* 0x000fda0003f06270 */
[----:B------:R-:W-:Y:S05]  /*5460*/  @P0 BRA `(.L_x_24) ;  /* 0x00002a1000000947 */ /* 0x000fea0003800000 */
[----:B------:R-:W-:Y:S01]  /*5470*/  ISETP.NE.AND P0, PT, RZ, c[0x0][0x168], PT ;  /* 0x00005a00ff007a0c */ /* 0x000fe20003f05270 */
[----:B0-----:R-:W-:Y:S01]  /*5480*/  HFMA2.MMA R6, -RZ, RZ, 0, 0 ;  /* 0x00000000ff067435 */ /* 0x001fe200000001ff */
[----:B------:R-:W-:-:S11]  /*5490*/  MOV R4, RZ ;  /* 0x000000ff00047202 */ /* 0x000fd60000000f00 */
        /* <DEDUP_REMOVED lines=224> */
.L_x_25:
        /* <DEDUP_REMOVED lines=32> */
.L_x_28:
        /* <DEDUP_REMOVED lines=42> */
.L_x_27:
        /* <DEDUP_REMOVED lines=33> */
.L_x_26:
[----:B------:R-:W-:-:S04]  /*6950*/  IADD3 R3, R3, 0x80, RZ ;  /* 0x0000008003037810 */ /* 0x000fc80007ffe0ff */
.L_x_19:
[----:B------:R-:W-:-:S13]  /*6960*/  ISETP.GE.AND P0, PT, R3, c[0x0][0x160], PT ;  /* 0x0000580003007a0c */ /* 0x000fda0003f06270 */
[----:B------:R-:W-:Y:S01]  /*6970*/  @P0 BREAK B0 ;  /* 0x0000000000000942 */ /* 0x000fe20003800000 */
        /* <DEDUP_REMOVED lines=228> */
.L_x_30:
        /* <DEDUP_REMOVED lines=32> */
.L_x_33:
        /* <DEDUP_REMOVED lines=42> */
.L_x_32:
        /* <DEDUP_REMOVED lines=33> */
.L_x_31:
[----:B------:R-:W-:-:S04]  /*7e70*/  IADD3 R3, R3, 0x80, RZ ;  /* 0x0000008003037810 */ /* 0x000fc80007ffe0ff */
.L_x_24:
[----:B------:R-:W-:-:S13]  /*7e80*/  ISETP.GE.AND P0, PT, R3, c[0x0][0x160], PT ;  /* 0x0000580003007a0c */ /* 0x000fda0003f06270 */
[----:B------:R-:W-:Y:S01]  /*7e90*/  @P0 BREAK B0 ;  /* 0x0000000000000942 */ /* 0x000fe20003800000 */
[----:B------:R-:W-:Y:S05]  /*7ea0*/  @P0 BRA `(.L_x_29) ;  /* 0x0000150000000947 */ /* 0x000fea0003800000 */
[----:B------:R-:W-:Y:S05]  /*7eb0*/  BSYNC B0 ;  /* 0x0000000000007941 */ /* 0x000fea0003800000 */
.L_x_8:
        /* <DEDUP_REMOVED lines=227> */
.L_x_34:
        /* <DEDUP_REMOVED lines=32> */
.L_x_37:
        /* <DEDUP_REMOVED lines=42> */
.L_x_36:
        /* <DEDUP_REMOVED lines=33> */
.L_x_35:
[----:B------:R-:W-:Y:S02]  /*93a0*/  IADD3 R3, R3, 0x80, RZ ;  /* 0x0000008003037810 */ /* 0x000fe40007ffe0ff */
.L_x_29:
[----:B------:R-:W-:Y:S05]  /*93b0*/  BSYNC B1 ;  /* 0x0000000000017941 */ /* 0x000fea0003800000 */
.L_x_7:
[----:B------:R-:W-:Y:S01]  /*93c0*/  WARPSYNC 0xffffffff ;  /* 0xffffffff00007948 */ /* 0x000fe20003800000 */
[----:B------:R-:W-:-:S13]  /*93d0*/  ISETP.GE.AND P0, PT, R3, c[0x0][0x160], PT ;  /* 0x0000580003007a0c */ /* 0x000fda0003f06270 */
[----:B------:R-:W-:Y:S05]  /*93e0*/  @P0 EXIT ;  /* 0x000000000000094d */ /* 0x000fea0003800000 */
        /* <DEDUP_REMOVED lines=227> */
.L_x_38:
[----:B------:R-:W-:Y:S01]  /*a220*/  IMAD.MOV.U32 R0, RZ, RZ, c[0x0][0x370] ;  /* 0x0000dc00ff007624 */ /* 0x000fe200078e00ff */
[----:B------:R-:W-:-:S04]  /*a230*/  MOV R3, c[0x0][0x374] ;  /* 0x0000dd0000037a02 */ /* 0x000fc80000000f00 */
[----:B------:R-:W-:-:S04]  /*a240*/  ISETP.GE.U32.AND P0, PT, R0, 0x1, PT ;  /* 0x000000010000780c */ /* 0x000fc80003f06070 */
[----:B------:R-:W-:-:S13]  /*a250*/  ISETP.GE.AND.EX P0, PT, R3, RZ, PT, P0 ;  /* 0x000000ff0300720c */ /* 0x000fda0003f06300 */
[----:B------:R-:W-:Y:S05]  /*a260*/  @!P0 EXIT ;  /* 0x000000000000894d */ /* 0x000fea0003800000 */
[----:B------:R-:W-:Y:S01]  /*a270*/  ISETP.GT.U32.AND P0, PT, R0, 0x1, PT ;  /* 0x000000010000780c */ /* 0x000fe20003f04070 */
[----:B------:R-:W-:Y:S01]  /*a280*/  CS2R R10, SRZ ;  /* 0x00000000000a7805 */ /* 0x000fe2000001ff00 */
[----:B------:R-:W-:Y:S02]  /*a290*/  IADD3 R2, P3, R2, c[0x0][0x360], RZ ;  /* 0x0000d80002027a10 */ /* 0x000fe40007f7e0ff */
[----:B------:R-:W-:-:S04]  /*a2a0*/  ISETP.GT.AND.EX P0, PT, R3, RZ, PT, P0 ;  /* 0x000000ff0300720c */ /* 0x000fc80003f04300 */
[----:B------:R-:W-:Y:S02]  /*a2b0*/  SEL R17, R0, 0x1, P0 ;  /* 0x0000000100117807 */ /* 0x000fe40000000000 */
[----:B------:R-:W-:Y:S02]  /*a2c0*/  SEL R16, RZ, c[0x0][0x374], !P0 ;  /* 0x0000dd00ff107a07 */ /* 0x000fe40004000000 */
[C---:B------:R-:W-:Y:S02]  /*a2d0*/  IADD3 R3, P1, R17.reuse, -0x1, RZ ;  /* 0xffffffff11037810 */ /* 0x040fe40007f3e0ff */
[----:B------:R-:W-:Y:S02]  /*a2e0*/  LOP3.LUT R0, R17, 0x3, RZ, 0xc0, !PT ;  /* 0x0000000311007812 */ /* 0x000fe400078ec0ff */
[----:B------:R-:W-:Y:S02]  /*a2f0*/  ISETP.GE.U32.AND P0, PT, R3, 0x3, PT ;  /* 0x000000030300780c */ /* 0x000fe40003f06070 */
[----:B------:R-:W-:-:S02]  /*a300*/  IADD3.X R3, R16, -0x1, RZ, P1, !PT ;  /* 0xffffffff10037810 */ /* 0x000fc40000ffe4ff */
[----:B------:R-:W-:Y:S02]  /*a310*/  ISETP.NE.U32.AND P2, PT, R0, RZ, PT ;  /* 0x000000ff0000720c */ /* 0x000fe40003f45070 */
[----:B------:R-:W-:Y:S02]  /*a320*/  ISETP.GE.U32.AND.EX P1, PT, R3, RZ, PT, P0 ;  /* 0x000000ff0300720c */ /* 0x000fe40003f26100 */
[----:B------:R-:W-:Y:S02]  /*a330*/  ISETP.NE.AND.EX P0, PT, RZ, RZ, PT, P2 ;  /* 0x000000ffff00720c */ /* 0x000fe40003f05320 */
[----:B------:R-:W-:Y:S02]  /*a340*/  IADD3 R13, P2, R4, c[0x0][0x368], RZ ;  /* 0x0000da00040d7a10 */ /* 0x000fe40007f5e0ff */
[----:B------:R-:W-:-:S03]  /*a350*/  IADD3.X R3, RZ, c[0x0][0x364], RZ, P3, !PT ;  /* 0x0000d900ff037a10 */ /* 0x000fc60001ffe4ff */
[----:B------:R-:W-:-:S04]  /*a360*/  IMAD.X R12, RZ, RZ, c[0x0][0x36c], P2 ;  /* 0x0000db00ff0c7624 */ /* 0x000fc800010e06ff */
[----:B------:R-:W-:Y:S05]  /*a370*/  @!P1 BRA `(.L_x_39) ;  /* 0x0000031000009947 */ /* 0x000fea0003800000 */
[----:B------:R-:W-:Y:S01]  /*a380*/  IADD3 R4, P2, R4, c[0x0][0x368], RZ ;  /* 0x0000da0004047a10 */ /* 0x000fe20007f5e0ff */
[----:B------:R-:W-:Y:S01]  /*a390*/  CS2R R10, SRZ ;  /* 0x00000000000a7805 */ /* 0x000fe2000001ff00 */
[----:B------:R-:W-:Y:S02]  /*a3a0*/  IADD3 R17, P4, R0, -R17, RZ ;  /* 0x8000001100117210 */ /* 0x000fe40007f9e0ff */
[----:B------:R-:W-:Y:S02]  /*a3b0*/  IADD3 R25, P1, R2, 0x10, RZ ;  /* 0x0000001002197810 */ /* 0x000fe40007f3e0ff */
[----:B------:R-:W-:Y:S02]  /*a3c0*/  IADD3 R4, P3, R4, 0x8, RZ ;  /* 0x0000000804047810 */ /* 0x000fe40007f7e0ff */
[----:B------:R-:W-:Y:S02]  /*a3d0*/  IADD3.X R16, RZ, ~R16, RZ, P4, !PT ;  /* 0x80000010ff107210 */ /* 0x000fe400027fe4ff */
[----:B------:R-:W-:-:S02]  /*a3e0*/  IADD3.X R14, RZ, R3, RZ, P1, !PT ;  /* 0x00000003ff0e7210 */ /* 0x000fc40000ffe4ff */
[----:B------:R-:W-:-:S05]  /*a3f0*/  IADD3.X R5, RZ, c[0x0][0x36c], RZ, P3, P2 ;  /* 0x0000db00ff057a10 */ /* 0x000fca0001fe44ff */
.L_x_40:
        /* <DEDUP_REMOVED lines=11> */
[----:B-----5:R-:W-:Y:S04]  /*a4b0*/  STG.E.64 [R6.64+-0x10], R20 ;  /* 0xfffff01406007986 */ /* 0x020fe8000c101b04 */
[----:B--2---:R0:W-:Y:S04]  /*a4c0*/  STG.E.64 [R18.64], R22 ;  /* 0x0000001612007986 */ /* 0x0041e8000c101b04 */
[----:B------:R-:W2:Y:S04]  /*a4d0*/  LDG.E.64 R24, [R8.64] ;  /* 0x0000000408187981 */ /* 0x000ea8000c1e1b00 */
[----:B------:R-:W3:Y:S01]  /*a4e0*/  LDG.E.64 R26, [R6.64+-0x8] ;  /* 0xfffff804061a7981 */ /* 0x000ee2000c1e1b00 */
[----:B----4-:R-:W-:-:S03]  /*a4f0*/  IADD3 R15, R14, -0x1, RZ ;  /* 0xffffffff0e0f7810 */ /* 0x010fc60007ffe0ff */
[----:B0-----:R-:W4:Y:S02]  /*a500*/  LDG.E.CONSTANT R22, [R4.64+0x4] ;  /* 0x0000040404167981 */ /* 0x001f24000c1e9900 */
[----:B------:R-:W-:Y:S02]  /*a510*/  IMAD.WIDE R14, R15, 0x8, R2 ;  /* 0x000000080f0e7825 */ /* 0x000fe400078e0202 */
[----:B--2---:R-:W-:Y:S04]  /*a520*/  STG.E.64 [R6.64+-0x8], R24 ;  /* 0xfffff81806007986 */ /* 0x004fe8000c101b04 */
[----:B---3--:R0:W-:Y:S04]  /*a530*/  STG.E.64 [R8.64], R26 ;  /* 0x0000001a08007986 */ /* 0x0081e8000c101b04 */
[----:B------:R-:W2:Y:S04]  /*a540*/  LDG.E.64 R28, [R14.64] ;  /* 0x000000040e1c7981 */ /* 0x000ea8000c1e1b00 */
[----:B------:R-:W3:Y:S01]  /*a550*/  LDG.E.64 R20, [R6.64] ;  /* 0x0000000406147981 */ /* 0x000ee2000c1e1b00 */
[----:B----4-:R-:W-:-:S05]  /*a560*/  IADD3 R19, R22, -0x1, RZ ;  /* 0xffffffff16137810 */ /* 0x010fca0007ffe0ff */
[----:B------:R-:W-:Y:S01]  /*a570*/  IMAD.WIDE R18, R19, 0x8, R2 ;  /* 0x0000000813127825 */ /* 0x000fe200078e0202 */
[----:B--2---:R-:W-:Y:S04]  /*a580*/  STG.E.64 [R6.64], R28 ;  /* 0x0000001c06007986 */ /* 0x004fe8000c101b04 */
[----:B---3--:R1:W-:Y:S04]  /*a590*/  STG.E.64 [R14.64], R20 ;  /* 0x000000140e007986 */ /* 0x0083e8000c101b04 */
        /* <DEDUP_REMOVED lines=12> */
[----:B--2---:R0:W-:Y:S04]  /*a660*/  STG.E.64 [R6.64+0x8], R8 ;  /* 0x0000080806007986 */ /* 0x0041e8000c101b04 */
[----:B---3--:R0:W-:Y:S01]  /*a670*/  STG.E.64 [R18.64], R22 ;  /* 0x0000001612007986 */ /* 0x0081e2000c101b04 */
[----:B------:R-:W-:Y:S05]  /*a680*/  @P1 BRA `(.L_x_40) ;  /* 0xfffffd7000001947 */ /* 0x000fea000383ffff */
.L_x_39:
[----:B------:R-:W-:Y:S05]  /*a690*/  @!P0 EXIT ;  /* 0x000000000000894d */ /* 0x000fea0003800000 */
        /* <DEDUP_REMOVED lines=13> */
[----:B------:R-:W-:Y:S05]  /*a770*/  @!P0 EXIT ;  /* 0x000000000000894d */ /* 0x000fea0003800000 */
[----:B0-----:R-:W2:Y:S04]  /*a780*/  LDG.E.CONSTANT R8, [R6.64+0x4] ;  /* 0x0000040406087981 */ /* 0x001ea8000c1e9900 */
[----:B------:R-:W3:Y:S01]  /*a790*/  LDG.E.64 R10, [R4.64+0x8] ;  /* 0x00000804040a7981 */ /* 0x000ee2000c1e1b00 */
[----:B------:R-:W-:-:S02]  /*a7a0*/  ISETP.NE.U32.AND P0, PT, R0, 0x2, PT ;  /* 0x000000020000780c */ /* 0x000fc40003f05070 */
[----:B--2---:R-:W-:-:S05]  /*a7b0*/  IADD3 R9, R8, -0x1, RZ ;  /* 0xffffffff08097810 */ /* 0x004fca0007ffe0ff */
[----:B------:R-:W-:-:S05]  /*a7c0*/  IMAD.WIDE R8, R9, 0x8, R2 ;  /* 0x0000000809087825 */ /* 0x000fca00078e0202 */
[----:B------:R-:W2:Y:S01]  /*a7d0*/  LDG.E.64 R12, [R8.64] ;  /* 0x00000004080c7981 */ /* 0x000ea2000c1e1b00 */
[----:B------:R-:W-:-:S03]  /*a7e0*/  ISETP.NE.AND.EX P0, PT, RZ, RZ, PT, P0 ;  /* 0x000000ffff00720c */ /* 0x000fc60003f05300 */
[----:B--2---:R0:W-:Y:S04]  /*a7f0*/  STG.E.64 [R4.64+0x8], R12 ;  /* 0x0000080c04007986 */ /* 0x0041e8000c101b04 */
[----:B---3--:R0:W-:Y:S06]  /*a800*/  STG.E.64 [R8.64], R10 ;  /* 0x0000000a08007986 */ /* 0x0081ec000c101b04 */
[----:B------:R-:W-:Y:S05]  /*a810*/  @!P0 EXIT ;  /* 0x000000000000894d */ /* 0x000fea0003800000 */
[----:B------:R-:W2:Y:S02]  /*a820*/  LDG.E.CONSTANT R6, [R6.64+0x8] ;  /* 0x0000080406067981 */ /* 0x000ea4000c1e9900 */
[----:B0-2---:R-:W-:-:S05]  /*a830*/  IADD3 R9, R6, -0x1, RZ ;  /* 0xffffffff06097810 */ /* 0x005fca0007ffe0ff */
[----:B------:R-:W-:Y:S02]  /*a840*/  IMAD.WIDE R2, R9, 0x8, R2 ;  /* 0x0000000809027825 */ /* 0x000fe400078e0202 */
[----:B------:R-:W2:Y:S04]  /*a850*/  LDG.E.64 R8, [R4.64+0x10] ;  /* 0x0000100404087981 */ /* 0x000ea8000c1e1b00 */
[----:B------:R-:W3:Y:S04]  /*a860*/  LDG.E.64 R10, [R2.64] ;  /* 0x00000004020a7981 */ /* 0x000ee8000c1e1b00 */
[----:B---3--:R-:W-:Y:S04]  /*a870*/  STG.E.64 [R4.64+0x10], R10 ;  /* 0x0000100a04007986 */ /* 0x008fe8000c101b04 */
[----:B--2---:R-:W-:Y:S01]  /*a880*/  STG.E.64 [R2.64], R8 ;  /* 0x0000000802007986 */ /* 0x004fe2000c101b04 */
[----:B------:R-:W-:Y:S05]  /*a890*/  EXIT ;  /* 0x000000000000794d */ /* 0x000fea0003800000 */
.L_x_41:
        /* <DEDUP_REMOVED lines=14> */
.L_x_22907:


//--------------------- .text._ZN2at6native18elementwise_kernelILi128ELi4EZNS0_15gpu_kernel_implIZZZNS0_54_GLOBAL__N__d8c5977b_16_LinearAlgebra_cu_9e10b42f_321716addr_kernel_cudaERNS_14TensorIteratorERKN3c106ScalarES9_ENKUlvE_clEvENKUlvE9_clEvEUlNS6_4HalfESC_SC_E0_EEvRNS_18TensorIteratorBaseERKT_EUliE_EEviT1_ --------------------------
	.section	.text._ZN2at6native18elementwise_kernelILi128ELi4EZNS0_15gpu_kernel_implIZZZNS0_54_GLOBAL__N__d8c5977b_16_LinearAlgebra_cu_9e10b42f_321716addr_kernel_cudaERNS_14TensorIteratorERKN3c106ScalarES9_ENKUlvE_clEvENKUlvE9_clEvEUlNS6_4HalfESC_SC_E0_EEvRNS_18TensorIteratorBaseERKT_EUliE_EEviT1_,"ax",@progbits
	.sectioninfo	@"SHI_REGISTERS=28"
	.align	128
        .global         _ZN2at6native18elementwise_kernelILi128ELi4EZNS0_15gpu_kernel_implIZZZNS0_54_GLOBAL__N__d8c5977b_16_LinearAlgebra_cu_9e10b42f_321716addr_kernel_cudaERNS_14TensorIteratorERKN3c106ScalarES9_ENKUlvE_clEvENKUlvE9_clEvEUlNS6_4HalfESC_SC_E0_EEvRNS_18TensorIteratorBaseERKT_EUliE_EEviT1_
        .type           _ZN2at6native18elementwise_kernelILi128ELi4EZNS0_15gpu_kernel_implIZZZNS0_54_GLOBAL__N__d8c5977b_16_LinearAlgebra_cu_9e10b42f_321716addr_kernel_cudaERNS_14TensorIteratorERKN3c106ScalarES9_ENKUlvE_clEvENKUlvE9_clEvEUlNS6_4HalfESC_SC_E0_EEvRNS_18TensorIteratorBaseERKT_EUliE_EEviT1_,@function
        .size           _ZN2at6native18elementwise_kernelILi128ELi4EZNS0_15gpu_kernel_implIZZZNS0_54_GLOBAL__N__d8c5977b_16_LinearAlgebra_cu_9e10b42f_321716addr_kernel_cudaERNS_14TensorIteratorERKN3c106ScalarES9_ENKUlvE_clEvENKUlvE9_clEvEUlNS6_4HalfESC_SC_E0_EEvRNS_18TensorIteratorBaseERKT_EUliE_EEviT1_,(.L_x_22909 - _ZN2at6native18elementwise_kernelILi128ELi4EZNS0_15gpu_kernel_implIZZZNS0_54_GLOBAL__N__d8c5977b_16_LinearAlgebra_cu_9e10b42f_321716addr_kernel_cudaERNS_14TensorIteratorERKN3c106ScalarES9_ENKUlvE_clEvENKUlvE9_clEvEUlNS6_4HalfESC_SC_E0_EEvRNS_18TensorIteratorBaseERKT_EUliE_EEviT1_)
        .other          _ZN2at6native18elementwise_kernelILi128ELi4EZNS0_15gpu_kernel_implIZZZNS0_54_GLOBAL__N__d8c5977b_16_LinearAlgebra_cu_9e10b42f_321716addr_kernel_cudaERNS_14TensorIteratorERKN3c106ScalarES9_ENKUlvE_clEvENKUlvE9_clEvEUlNS6_4HalfESC_SC_E0_EEvRNS_18TensorIteratorBaseERKT_EUliE_EEviT1_,@"STO_CUDA_ENTRY STV_DEFAULT"
_ZN2at6native18elementwise_kernelILi128ELi4EZNS0_15gpu_kernel_implIZZZNS0_54_GLOBAL__N__d8c5977b_16_LinearAlgebra_cu_9e10b42f_321716addr_kernel_cudaERNS_14TensorIteratorERKN3c106ScalarES9_ENKUlvE_clEvENKUlvE9_clEvEUlNS6_4HalfESC_SC_E0_EEvRNS_18TensorIteratorBaseERKT_EUliE_EEviT1_:
.text._ZN2at6native18elementwise_kernelILi128ELi4EZNS0_15gpu_kernel_implIZZZNS0_54_GLOBAL__N__d8c5977b_16_LinearAlgebra_cu_9e10b42f_321716addr_kernel_cudaERNS_14TensorIteratorERKN3c106ScalarES9_ENKUlvE_clEvENKUlvE9_clEvEUlNS6_4HalfESC_SC_E0_EEvRNS_18TensorIteratorBaseERKT_EUliE_EEviT1_:
[----:B------:R-:W-:Y:S02]  /*0000*/  IMAD.MOV.U32 R1, RZ, RZ, c[0x0][0x28] ;  /* 0x00000a00ff017624 */ /* 0x000fe400078e00ff */
        /* <DEDUP_REMOVED lines=8> */
[----:B------:R-:W-:Y:S02]  /*0090*/  IMAD.MOV.U32 R23, RZ, RZ, RZ ;  /* 0x000000ffff177224 */ /* 0x000fe400078e00ff */
[----:B------:R-:W-:Y:S02]  /*00a0*/  IMAD.MOV.U32 R24, RZ, RZ, RZ ;  /* 0x000000ffff187224 */ /* 0x000fe400078e00ff */
[----:B------:R-:W-:Y:S02]  /*00b0*/  IMAD.MOV.U32 R0, RZ, RZ, RZ ;  /* 0x000000ffff007224 */ /* 0x000fe400078e00ff */
[----:B------:R-:W-:-:S06]  /*00c0*/  IMAD.MOV.U32 R16, RZ, RZ, RZ ;  /* 0x000000ffff107224 */ /* 0x000fcc00078e00ff */
[----:B------:R-:W-:Y:S05]  /*00d0*/  @!P0 BRA `(.L_x_44) ;  /* 0x0000113000008947 */ /* 0x000fea0003800000 */
[----:B------:R-:W-:Y:S02]  /*00e0*/  IMAD.MOV.U32 R24, RZ, RZ, RZ ;  /* 0x000000ffff187224 */ /* 0x000fe400078e00ff */
[----:B------:R-:W-:Y:S02]  /*00f0*/  IMAD.MOV.U32 R6, RZ, RZ, c[0x0][0x168] ;  /* 0x00005a00ff067624 */ /* 0x000fe400078e00ff */
[----:B------:R-:W-:-:S03]  /*0100*/  IMAD.HI.U32 R4, R25, c[0x0][0x170], R24 ;  /* 0x00005c0019047a27 */ /* 0x000fc600078e0018 */
[----:B------:R-:W-:Y:S02]  /*0110*/  ISETP.NE.AND P0, PT, R6, 0x1, PT ;  /* 0x000000010600780c */ /* 0x000fe40003f05270 */
[----:B------:R-:W-:-:S05]  /*0120*/  SHF.R.U32.HI R5, RZ, c[0x0][0x174], R4 ;  /* 0x00005d00ff057a19 */ /* 0x000fca0000011604 */
[----:B------:R-:W-:-:S04]  /*0130*/  IMAD.MOV R0, RZ, RZ, -R5 ;  /* 0x000000ffff007224 */ /* 0x000fc800078e0a05 */
[----:B------:R-:W-:-:S04]  /*0140*/  IMAD R25, R0, c[0x0][0x16c], R25 ;  /* 0x00005b0000197a24 */ /* 0x000fc800078e0219 */
[C---:B------:R-:W-:Y:S02]  /*0150*/  IMAD R16, R25.reuse, c[0x0][0x298], RZ ;  /* 0x0000a60019107a24 */ /* 0x040fe400078e02ff */
[C---:B------:R-:W-:Y:S02]  /*0160*/  IMAD R0, R25.reuse, c[0x0][0x29c], RZ ;  /* 0x0000a70019007a24 */ /* 0x040fe400078e02ff */
[C---:B------:R-:W-:Y:S02]  /*0170*/  IMAD R24, R25.reuse, c[0x0][0x2a0], RZ ;  /* 0x0000a80019187a24 */ /* 0x040fe400078e02ff */
[----:B------:R-:W-:Y:S01]  /*0180*/  IMAD R23, R25, c[0x0][0x2a4], RZ ;  /* 0x0000a90019177a24 */ /* 0x000fe200078e02ff */
[----:B------:R-:W-:Y:S05]  /*0190*/  @!P0 BRA `(.L_x_44) ;  /* 0x0000107000008947 */ /* 0x000fea0003800000 */
[----:B------:R-:W-:Y:S01]  /*01a0*/  IMAD.MOV.U32 R4, RZ, RZ, RZ ;  /* 0x000000ffff047224 */ /* 0x000fe200078e00ff */
[----:B------:R-:W-:-:S03]  /*01b0*/  ISETP.NE.AND P0, PT, R6, 0x2, PT ;  /* 0x000000020600780c */ /* 0x000fc60003f05270 */
[----:B------:R-:W-:-:S05]  /*01c0*/  IMAD.HI.U32 R2, R5, c[0x0][0x17c], R4 ;  /* 0x00005f0005027a27 */ /* 0x000fca00078e0004 */
[----:B------:R-:W-:-:S05]  /*01d0*/  SHF.R.U32.HI R3, RZ, c[0x0][0x180], R2 ;  /* 0x00006000ff037a19 */ /* 0x000fca0000011602 */
[----:B------:R-:W-:-:S04]  /*01e0*/  IMAD.MOV R4, RZ, RZ, -R3 ;  /* 0x000000ffff047224 */ /* 0x000fc800078e0a03 */
[----:B------:R-:W-:-:S04]  /*01f0*/  IMAD R5, R4, c[0x0][0x178], R5 ;  /* 0x00005e0004057a24 */ /* 0x000fc800078e0205 */
[C---:B------:R-:W-:Y:S02]  /*0200*/  IMAD R16, R5.reuse, c[0x0][0x2a8], RZ ;  /* 0x0000aa0005107a24 */ /* 0x040fe400078e02ff */
[C---:B------:R-:W-:Y:S02]  /*0210*/  IMAD R0, R5.reuse, c[0x0][0x2ac], R0 ;  /* 0x0000ab0005007a24 */ /* 0x040fe400078e0200 */
[C---:B------:R-:W-:Y:S02]  /*0220*/  IMAD R24, R5.reuse, c[0x0][0x2b0], R24 ;  /* 0x0000ac0005187a24 */ /* 0x040fe400078e0218 */
[----:B------:R-:W-:Y:S02]  /*0230*/  IMAD R23, R5, c[0x0][0x2b4], R23 ;  /* 0x0000ad0005177a24 */ /* 0x000fe400078e0217 */
[----:B------:R-:W-:Y:S01]  /*0240*/  IMAD R16, R25, c[0x0][0x298], R16 ;  /* 0x0000a60019107a24 */ /* 0x000fe200078e0210 */
[----:B------:R-:W-:Y:S05]  /*0250*/  @!P0 BRA `(.L_x_44) ;  /* 0x00000fb000008947 */ /* 0x000fea0003800000 */
[----:B------:R-:W-:Y:S01]  /*0260*/  IMAD.MOV.U32 R2, RZ, RZ, RZ ;  /* 0x000000ffff027224 */ /* 0x000fe200078e00ff */
[----:B------:R-:W-:-:S03]  /*0270*/  ISETP.NE.AND P0, PT, R6, 0x3, PT ;  /* 0x000000030600780c */ /* 0x000fc60003f05270 */
[----:B------:R-:W-:-:S05]  /*0280*/  IMAD.HI.U32 R4, R3, c[0x0][0x188], R2 ;  /* 0x0000620003047a27 */ /* 0x000fca00078e0002 */
[----:B------:R-:W-:-:S05]  /*0290*/  SHF.R.U32.HI R5, RZ, c[0x0][0x18c], R4 ;  /* 0x00006300ff057a19 */ /* 0x000fca0000011604 */
[----:B------:R-:W-:-:S04]  /*02a0*/  IMAD.MOV R2, RZ, RZ, -R5 ;  /* 0x000000ffff027224 */ /* 0x000fc800078e0a05 */
[----:B------:R-:W-:-:S04]  /*02b0*/  IMAD R3, R2, c[0x0][0x184], R3 ;  /* 0x0000610002037a24 */ /* 0x000fc800078e0203 */
[C---:B------:R-:W-:Y:S02]  /*02c0*/  IMAD R16, R3.reuse, c[0x0][0x2b8], R16 ;  /* 0x0000ae0003107a24 */ /* 0x040fe400078e0210 */
[C---:B------:R-:W-:Y:S02]  /*02d0*/  IMAD R0, R3.reuse, c[0x0][0x2bc], R0 ;  /* 0x0000af0003007a24 */ /* 0x040fe400078e0200 */
[C---:B------:R-:W-:Y:S02]  /*02e0*/  IMAD R24, R3.reuse, c[0x0][0x2c0], R24 ;  /* 0x0000b00003187a24 */ /* 0x040fe400078e0218 */
        /* <DEDUP_REMOVED lines=233> */
[----:B------:R-:W-:-:S04]  /*1180*/  IMAD.MOV.U32 R2, RZ, RZ, RZ ;  /* 0x000000ffff027224 */ /* 0x000fc800078e00ff */
[----:B------:R-:W-:-:S05]  /*1190*/  IMAD.HI.U32 R2, R3, c[0x0][0x290], R2 ;  /* 0x0000a40003027a27 */ /* 0x000fca00078e0002 */
[----:B------:R-:W-:-:S05]  /*11a0*/  SHF.R.U32.HI R2, RZ, c[0x0][0x294], R2 ;  /* 0x0000a500ff027a19 */ /* 0x000fca0000011602 */
[----:B------:R-:W-:-:S04]  /*11b0*/  IMAD.MOV R2, RZ, RZ, -R2 ;  /* 0x000000ffff027224 */ /* 0x000fc800078e0a02 */
[----:B------:R-:W-:-:S04]  /*11c0*/  IMAD R3, R2, c[0x0][0x28c], R3 ;  /* 0x0000a30002037a24 */ /* 0x000fc800078e0203 */
[C---:B------:R-:W-:Y:S02]  /*11d0*/  IMAD R16, R3.reuse, c[0x0][0x418], R16 ;  /* 0x0001060003107a24 */ /* 0x040fe400078e0210 */
[C---:B------:R-:W-:Y:S02]  /*11e0*/  IMAD R0, R3.reuse, c[0x0][0x41c], R0 ;  /* 0x0001070003007a24 */ /* 0x040fe400078e0200 */
[C---:B------:R-:W-:Y:S02]  /*11f0*/  IMAD R24, R3.reuse, c[0x0][0x420], R24 ;  /* 0x0001080003187a24 */ /* 0x040fe400078e0218 */
[----:B------:R-:W-:Y:S02]  /*1200*/  IMAD R23, R3, c[0x0][0x424], R23 ;  /* 0x0001090003177a24 */ /* 0x000fe400078e0217 */
.L_x_44:
[----:B------:R-:W0:Y:S01]  /*1210*/  LDC.U8 R5, c[0x0][0x459] ;  /* 0x00011640ff057b82 */ /* 0x000e220000000000 */
[----:B------:R-:W-:Y:S02]  /*1220*/  IADD3 R16, P1, R16, c[0x0][0x428], RZ ;  /* 0x00010a0010107a10 */ /* 0x000fe40007f3e0ff */
[----:B------:R-:W-:-:S03]  /*1230*/  IADD3 R2, P2, R0, c[0x0][0x430], RZ ;  /* 0x00010c0000027a10 */ /* 0x000fc60007f5e0ff */
[----:B------:R-:W-:Y:S02]  /*1240*/  IMAD.X R17, RZ, RZ, c[0x0][0x42c], P1 ;  /* 0x00010b00ff117624 */ /* 0x000fe400008e06ff */
[----:B------:R-:W-:Y:S01]  /*1250*/  IMAD.X R3, RZ, RZ, c[0x0][0x434], P2 ;  /* 0x00010d00ff037624 */ /* 0x000fe200010e06ff */
[----:B0-----:R-:W-:-:S04]  /*1260*/  PRMT R4, R5, 0x9910, RZ ;  /* 0x0000991005047816 */ /* 0x001fc800000000ff */
[----:B------:R-:W-:-:S13]  /*1270*/  ISETP.GT.AND P0, PT, R4, 0x9, PT ;  /* 0x000000090400780c */ /* 0x000fda0003f04270 */
[----:B------:R-:W-:Y:S05]  /*1280*/  @P0 BRA `(.L_x_45) ;  /* 0x0000044000000947 */ /* 0x000fea0003800000 */
[----:B------:R-:W-:-:S13]  /*1290*/  ISETP.GT.AND P0, PT, R4, 0x4, PT ;  /* 0x000000040400780c */ /* 0x000fda0003f04270 */
[----:B------:R-:W-:Y:S05]  /*12a0*/  @P0 BRA `(.L_x_46) ;  /* 0x0000025000000947 */ /* 0x000fea0003800000 */
[----:B------:R-:W-:-:S13]  /*12b0*/  ISETP.GT.AND P0, PT, R4, 0x1, PT ;  /* 0x000000010400780c */ /* 0x000fda0003f04270 */
[----:B------:R-:W-:Y:S05]  /*12c0*/  @P0 BRA `(.L_x_47) ;  /* 0x000000e000000947 */ /* 0x000fea0003800000 */
[----:B------:R-:W-:-:S13]  /*12d0*/  ISETP.NE.AND P0, PT, R5, RZ, PT ;  /* 0x000000ff0500720c */ /* 0x000fda0003f05270 */
[----:B------:R-:W-:Y:S05]  /*12e0*/  @!P0 BRA `(.L_x_48) ;  /* 0x0000007000008947 */ /* 0x000fea0003800000 */
[----:B------:R-:W-:-:S13]  /*12f0*/  ISETP.NE.AND P0, PT, R4, 0x1, PT ;  /* 0x000000010400780c */ /* 0x000fda0003f05270 */
[----:B------:R-:W-:Y:S05]  /*1300*/  @P0 BRA `(.L_x_49) ;  /* 0x00000d9000000947 */ /* 0x000fea0003800000 */
[----:B------:R-:W2:Y:S02]  /*1310*/  LDG.E.S8 R2, [R2.64] ;  /* 0x0000002402027981 */ /* 0x000ea4000c1e1300 */
[----:B--2---:R-:W0:Y:S02]  /*1320*/  I2F.S16 R0, R2 ;  /* 0x0000000200007306 */ /* 0x004e240000101400 */
[----:B0-----:R-:W-:-:S04]  /*1330*/  F2FP.PACK_AB R0, RZ, R0 ;  /* 0x00000000ff00723e */ /* 0x001fc800000000ff */
[----:B------:R-:W-:Y:S01]  /*1340*/  PRMT R22, R0, 0x7610, R22 ;  /* 0x0000761000167816 */ /* 0x000fe20000000016 */
[----:B------:R-:W-:Y:S05]  /*1350*/  BRA `(.L_x_50) ;  /* 0x00000f2000007947 */ /* 0x000fea0003800000 */
.L_x_48:
[----:B------:R-:W2:Y:S02]  /*1360*/  LDG.E.U8 R2, [R2.64] ;  /* 0x0000002402027981 */ /* 0x000ea4000c1e1100 */
[----:B--2---:R-:W0:Y:S02]  /*1370*/  I2F.U16 R0, R2 ;  /* 0x0000000200007306 */ /* 0x004e240000101000 */
[----:B0-----:R-:W-:-:S04]  /*1380*/  F2FP.PACK_AB R0, RZ, R0 ;  /* 0x00000000ff00723e */ /* 0x001fc800000000ff */
[----:B------:R-:W-:Y:S01]  /*1390*/  PRMT R22, R0, 0x7610, R22 ;  /* 0x0000761000167816 */ /* 0x000fe20000000016 */
[----:B------:R-:W-:Y:S05]  /*13a0*/  BRA `(.L_x_50) ;  /* 0x00000ed000007947 */ /* 0x000fea0003800000 */
.L_x_47:
[----:B------:R-:W-:-:S13]  /*13b0*/  ISETP.NE.AND P0, PT, R4, 0x2, PT ;  /* 0x000000020400780c */ /* 0x000fda0003f05270 */
[----:B------:R-:W-:Y:S05]  /*13c0*/  @!P0 BRA `(.L_x_51) ;  /* 0x000000e000008947 */ /* 0x000fea0003800000 */
[----:B------:R-:W-:-:S13]  /*13d0*/  ISETP.NE.AND P0, PT, R4, 0x3, PT ;  /* 0x000000030400780c */ /* 0x000fda0003f05270 */
[----:B------:R-:W-:Y:S05]  /*13e0*/  @!P0 BRA `(.L_x_52) ;  /* 0x0000007000008947 */ /* 0x000fea0003800000 */
[----:B------:R-:W-:-:S13]  /*13f0*/  ISETP.NE.AND P0, PT, R4, 0x4, PT ;  /* 0x000000040400780c */ /* 0x000fda0003f05270 */
[----:B------:R-:W-:Y:S05]  /*1400*/  @P0 BRA `(.L_x_49) ;  /* 0x00000c9000000947 */ /* 0x000fea0003800000 */
[----:B------:R-:W2:Y:S02]  /*1410*/  LDG.E.64 R2, [R2.64] ;  /* 0x0000002402027981 */ /* 0x000ea4000c1e1b00 */
[----:B--2---:R-:W0:Y:S02]  /*1420*/  I2F.S64 R0, R2 ;  /* 0x0000000200007312 */ /* 0x004e240000301400 */
[----:B0-----:R-:W-:-:S04]  /*1430*/  F2FP.PACK_AB R0, RZ, R0 ;  /* 0x00000000ff00723e */ /* 0x001fc800000000ff */
[----:B------:R-:W-:Y:S01]  /*1440*/  PRMT R22, R0, 0x7610, R22 ;  /* 0x0000761000167816 */ /* 0x000fe20000000016 */
[----:B------:R-:W-:Y:S05]  /*1450*/  BRA `(.L_x_50) ;  /* 0x00000e2000007947 */ /* 0x000fea0003800000 */
.L_x_52:
[----:B------:R-:W2:Y:S02]  /*1460*/  LDG.E R2, [R2.64] ;  /* 0x0000002402027981 */ /* 0x000ea4000c1e1900 */
[----:B--2---:R-:W0:Y:S02]  /*1470*/  I2F R0, R2 ;  /* 0x0000000200007306 */ /* 0x004e240000201400 */
[----:B0-----:R-:W-:-:S04]  /*1480*/  F2FP.PACK_AB R0, RZ, R0 ;  /* 0x00000000ff00723e */ /* 0x001fc800000000ff */
[----:B------:R-:W-:Y:S01]  /*1490*/  PRMT R22, R0, 0x7610, R22 ;  /* 0x0000761000167816 */ /* 0x000fe20000000016 */
[----:B------:R-:W-:Y:S05]  /*14a0*/  BRA `(.L_x_50) ;  /* 0x00000dd000007947 */ /* 0x000fea0003800000 */
.L_x_51:
[----:B------:R-:W2:Y:S02]  /*14b0*/  LDG.E.U16 R2, [R2.64] ;  /* 0x0000002402027981 */ /* 0x000ea4000c1e1500 */
[----:B--2---:R-:W0:Y:S02]  /*14c0*/  I2F.S16 R0, R2 ;  /* 0x0000000200007306 */ /* 0x004e240000101400 */
[----:B0-----:R-:W-:-:S04]  /*14d0*/  F2FP.PACK_AB R0, RZ, R0 ;  /* 0x00000000ff00723e */ /* 0x001fc800000000ff */
[----:B------:R-:W-:Y:S01]  /*14e0*/  PRMT R22, R0, 0x7610, R22 ;  /* 0x0000761000167816 */ /* 0x000fe20000000016 */
[----:B------:R-:W-:Y:S05]  /*14f0*/  BRA `(.L_x_50) ;  /* 0x00000d8000007947 */ /* 0x000fea0003800000 */
.L_x_46:
[----:B------:R-:W-:-:S13]  /*1500*/  ISETP.GT.AND P0, PT, R4, 0x6, PT ;  /* 0x000000060400780c */ /* 0x000fda0003f04270 */
[----:B------:R-:W-:Y:S05]  /*1510*/  @P0 BRA `(.L_x_53) ;  /* 0x0000009000000947 */ /* 0x000fea0003800000 */
[----:B------:R-:W-:-:S13]  /*1520*/  ISETP.NE.AND P0, PT, R4, 0x5, PT ;  /* 0x000000050400780c */ /* 0x000fda0003f05270 */
[----:B------:R-:W-:Y:S05]  /*1530*/  @!P0 BRA `(.L_x_54) ;  /* 0x0000005000008947 */ /* 0x000fea0003800000 */
[----:B------:R-:W-:-:S13]  /*1540*/  ISETP.NE.AND P0, PT, R4, 0x6, PT ;  /* 0x000000060400780c */ /* 0x000fda0003f05270 */
[----:B------:R-:W-:Y:S05]  /*1550*/  @P0 BRA `(.L_x_49) ;  /* 0x00000b4000000947 */ /* 0x000fea0003800000 */
[----:B------:R-:W2:Y:S02]  /*1560*/  LDG.E R2, [R2.64] ;  /* 0x0000002402027981 */ /* 0x000ea4000c1e1900 */
[----:B--2---:R-:W-:Y:S01]  /*1570*/  F2FP.PACK_AB R22, RZ, R2 ;  /* 0x00000002ff16723e */ /* 0x004fe200000000ff */
[----:B------:R-:W-:Y:S05]  /*1580*/  BRA `(.L_x_50) ;  /* 0x00000cf000007947 */ /* 0x000fea0003800000 */
.L_x_54:
[----:B------:R0:W5:Y:S01]  /*1590*/  LDG.E.U16 R22, [R2.64] ;  /* 0x0000002402167981 */ /* 0x000162000c1e1500 */
[----:B------:R-:W-:Y:S05]  /*15a0*/  BRA `(.L_x_50) ;  /* 0x00000cd000007947 */ /* 0x000fea0003800000 */
.L_x_53:
[----:B------:R-:W-:-:S13]  /*15b0*/  ISETP.NE.AND P0, PT, R4, 0x7, PT ;  /* 0x000000070400780c */ /* 0x000fda0003f05270 */
[----:B------:R-:W-:Y:S05]  /*15c0*/  @!P0 BRA `(.L_x_55) ;  /* 0x0000009000008947 */ /* 0x000fea0003800000 */
[----:B------:R-:W-:-:S13]  /*15d0*/  ISETP.NE.AND P0, PT, R4, 0x8, PT ;  /* 0x000000080400780c */ /* 0x000fda0003f05270 */
[----:B------:R-:W-:Y:S05]  /*15e0*/  @!P0 BRA `(.L_x_56) ;  /* 0x0000005000008947 */ /* 0x000fea0003800000 */
[----:B------:R-:W-:-:S13]  /*15f0*/  ISETP.NE.AND P0, PT, R4, 0x9, PT ;  /* 0x000000090400780c */ /* 0x000fda0003f05270 */
[----:B------:R-:W-:Y:S05]  /*1600*/  @P0 BRA `(.L_x_49) ;  /* 0x00000a9000000947 */ /* 0x000fea0003800000 */
[----:B------:R-:W2:Y:S02]  /*1610*/  LDG.E R2, [R2.64] ;  /* 0x0000002402027981 */ /* 0x000ea4000c1e1900 */
[----:B--2---:R-:W-:Y:S01]  /*1620*/  F2FP.PACK_AB R22, RZ, R2 ;  /* 0x00000002ff16723e */ /* 0x004fe200000000ff */
[----:B------:R-:W-:Y:S05]  /*1630*/  BRA `(.L_x_50) ;  /* 0x00000c4000007947 */ /* 0x000fea0003800000 */
.L_x_56:
[----:B------:R0:W5:Y:S01]  /*1640*/  LDG.E.U16 R22, [R2.64] ;  /* 0x0000002402167981 */ /* 0x000162000c1e1500 */
[----:B------:R-:W-:Y:S05]  /*1650*/  BRA `(.L_x_50) ;  /* 0x00000c2000007947 */ /* 0x000fea0003800000 */
.L_x_55:
[----:B------:R-:W2:Y:S02]  /*1660*/  LDG.E.64 R2, [R2.64] ;  /* 0x0000002402027981 */ /* 0x000ea4000c1e1b00 */
[----:B--2---:R-:W0:Y:S01]  /*1670*/  F2F.F32.F64 R0, R2 ;  /* 0x0000000200007310 */ /* 0x004e220000301000 */
[----:B------:R-:W0:-:S14]  /*1680*/  DSETP.GEU.AND P0, PT, |R2|, c[0x2][0x0], PT ;  /* 0x008000000200762a */ /* 0x000e1c0003f0e200 */
[----:B0-----:R-:W-:-:S05]  /*1690*/  @!P0 FMUL R0, R0, 1.175494350822287508e-38 ;  /* 0x0080000000008820 */ /* 0x001fca0000400000 */
[----:B------:R-:W-:-:S04]  /*16a0*/  F2FP.PACK_AB R0, RZ, R0 ;  /* 0x00000000ff00723e */ /* 0x000fc800000000ff */
[----:B------:R-:W-:Y:S01]  /*16b0*/  PRMT R22, R0, 0x7610, R22 ;  /* 0x0000761000167816 */ /* 0x000fe20000000016 */
[----:B------:R-:W-:Y:S05]  /*16c0*/  BRA `(.L_x_50) ;  /* 0x00000bb000007947 */ /* 0x000fea0003800000 */
.L_x_45:
[----:B------:R-:W-:-:S13]  /*16d0*/  ISETP.GT.AND P0, PT, R4, 0x18, PT ;  /* 0x000000180400780c */ /* 0x000fda0003f04270 */
[----:B------:R-:W-:Y:S05]  /*16e0*/  @P0 BRA `(.L_x_57) ;  /* 0x0000043000000947 */ /* 0x000fea0003800000 */
[----:B------:R-:W-:-:S13]  /*16f0*/  ISETP.GT.AND P0, PT, R4, 0xe, PT ;  /* 0x0000000e0400780c */ /* 0x000fda0003f04270 */
[----:B------:R-:W-:Y:S05]  /*1700*/  @P0 BRA `(.L_x_58) ;  /* 0x0000011000000947 */ /* 0x000fea0003800000 */
[----:B------:R-:W-:-:S13]  /*1710*/  ISETP.NE.AND P0, PT, R4, 0xa, PT ;  /* 0x0000000a0400780c */ /* 0x000fda0003f05270 */
[----:B------:R-:W-:Y:S05]  /*1720*/  @!P0 BRA `(.L_x_59) ;  /* 0x0000008000008947 */ /* 0x000fea0003800000 */
[----:B------:R-:W-:-:S13]  /*1730*/  ISETP.NE.AND P0, PT, R4, 0xb, PT ;  /* 0x0000000b0400780c */ /* 0x000fda0003f05270 */
[----:B------:R-:W-:Y:S05]  /*1740*/  @P0 BRA `(.L_x_49) ;  /* 0x0000095000000947 */ /* 0x000fea0003800000 */
[----:B------:R-:W2:Y:S02]  /*1750*/  LDG.E.U8 R2, [R2.64] ;  /* 0x0000002402027981 */ /* 0x000ea4000c1e1100 */
[----:B--2---:R-:W-:-:S04]  /*1760*/  ISETP.NE.AND P0, PT, R2, RZ, PT ;  /* 0x000000ff0200720c */ /* 0x004fc80003f05270 */
[----:B------:R-:W-:-:S04]  /*1770*/  FSEL R0, RZ, 1, !P0 ;  /* 0x3f800000ff007808 */ /* 0x000fc80004000000 */
[----:B------:R-:W-:-:S04]  /*1780*/  F2FP.PACK_AB R0, RZ, R0 ;  /* 0x00000000ff00723e */ /* 0x000fc800000000ff */
[----:B------:R-:W-:Y:S01]  /*1790*/  PRMT R22, R0, 0x7610, R22 ;  /* 0x0000761000167816 */ /* 0x000fe20000000016 */
[----:B------:R-:W-:Y:S05]  /*17a0*/  BRA `(.L_x_50) ;  /* 0x00000ad000007947 */ /* 0x000fea0003800000 */
.L_x_59:
[----:B------:R-:W2:Y:S02]  /*17b0*/  LDG.E.64 R2, [R2.64] ;  /* 0x0000002402027981 */ /* 0x000ea4000c1e1b00 */
[----:B--2---:R-:W0:Y:S01]  /*17c0*/  F2F.F32.F64 R0, R2 ;  /* 0x0000000200007310 */ /* 0x004e220000301000 */
[----:B------:R-:W0:-:S14]  /*17d0*/  DSETP.GEU.AND P0, PT, |R2|, c[0x2][0x0], PT ;  /* 0x008000000200762a */ /* 0x000e1c0003f0e200 */
[----:B0-----:R-:W-:-:S05]  /*17e0*/  @!P0 FMUL R0, R0, 1.175494350822287508e-38 ;  /* 0x0080000000008820 */ /* 0x001fca0000400000 */
[----:B------:R-:W-:-:S04]  /*17f0*/  F2FP.PACK_AB R0, RZ, R0 ;  /* 0x00000000ff00723e */ /* 0x000fc800000000ff */
[----:B------:R-:W-:Y:S01]  /*1800*/  PRMT R22, R0, 0x7610, R22 ;  /* 0x0000761000167816 */ /* 0x000fe20000000016 */
[----:B------:R-:W-:Y:S05]  /*1810*/  BRA `(.L_x_50) ;  /* 0x00000a6000007947 */ /* 0x000fea0003800000 */
.L_x_58:
[----:B------:R-:W-:-:S13]  /*1820*/  ISETP.NE.AND P0, PT, R4, 0xf, PT ;  /* 0x0000000f0400780c */ /* 0x000fda0003f05270 */
[----:B------:R-:W-:Y:S05]  /*1830*/  @!P0 BRA `(.L_x_60) ;  /* 0x0000029000008947 */ /* 0x000fea0003800000 */
[----:B------:R-:W-:-:S13]  /*1840*/  ISETP.NE.AND P0, PT, R4, 0x17, PT ;  /* 0x000000170400780c */ /* 0x000fda0003f05270 */
[----:B------:R-:W-:Y:S05]  /*1850*/  @!P0 BRA `(.L_x_61) ;  /* 0x0000018000008947 */ /* 0x000fea0003800000 */
[----:B------:R-:W-:-:S13]  /*1860*/  ISETP.NE.AND P0, PT, R4, 0x18, PT ;  /* 0x000000180400780c */ /* 0x000fda0003f05270 */
[----:B------:R-:W-:Y:S05]  /*1870*/  @P0 BRA `(.L_x_49) ;  /* 0x0000082000000947 */ /* 0x000fea0003800000 */
[----:B------:R-:W2:Y:S01]  /*1880*/  LDG.E.U8 R0, [R2.64] ;  /* 0x0000002402007981 */ /* 0x000ea2000c1e1100 */
[----:B------:R-:W-:Y:S02]  /*1890*/  IMAD.MOV.U32 R8, RZ, RZ, -0x800000 ;  /* 0xff800000ff087424 */ /* 0x000fe400078e00ff */
[----:B--2---:R-:W-:-:S05]  /*18a0*/  IMAD.SHL.U32 R0, R0, 0x1000000, RZ ;  /* 0x0100000000007824 */ /* 0x004fca00078e00ff */
[----:B------:R-:W-:-:S04]  /*18b0*/  LOP3.LUT R4, R0, 0x7f000000, RZ, 0xc0, !PT ;  /* 0x7f00000000047812 */ /* 0x000fc800078ec0ff */
[----:B------:R-:W0:Y:S01]  /*18c0*/  FLO.U32 R5, R4 ;  /* 0x0000000400057300 */ /* 0x000e2200000e0000 */
[C---:B------:R-:W-:Y:S02]  /*18d0*/  IADD3 R6, R4.reuse, 0x1000000, RZ ;  /* 0x0100000004067810 */ /* 0x040fe40007ffe0ff */
[----:B------:R-:W-:Y:S02]  /*18e0*/  IADD3 R2, R4, -0x1, RZ ;  /* 0xffffffff04027810 */ /* 0x000fe40007ffe0ff */
[----:B------:R-:W-:Y:S02]  /*18f0*/  SHF.R.S32.HI R6, RZ, 0x8, R6 ;  /* 0x00000008ff067819 */ /* 0x000fe40000011406 */
[----:B------:R-:W-:Y:S02]  /*1900*/  SHF.R.S32.HI R2, RZ, 0x1f, R2 ;  /* 0x0000001fff027819 */ /* 0x000fe40000011402 */
[----:B0-----:R-:W-:-:S04]  /*1910*/  IADD3 R5, -R5, 0x1f, RZ ;  /* 0x0000001f05057810 */ /* 0x001fc80007ffe1ff */
[C---:B------:R-:W-:Y:S02]  /*1920*/  ISETP.GT.U32.AND P0, PT, R5.reuse, 0x4, PT ;  /* 0x000000040500780c */ /* 0x040fe40003f04070 */
[----:B------:R-:W-:-:S04]  /*1930*/  IADD3 R5, R5, -0x4, RZ ;  /* 0xfffffffc05057810 */ /* 0x000fc80007ffe0ff */
[----:B------:R-:W-:-:S05]  /*1940*/  SEL R5, R5, RZ, P0 ;  /* 0x000000ff05057207 */ /* 0x000fca0000000000 */
[----:B------:R-:W-:Y:S01]  /*1950*/  IMAD R8, R5, R8, 0x3c000000 ;  /* 0x3c00000005087424 */ /* 0x000fe200078e0208 */
[----:B------:R-:W-:-:S04]  /*1960*/  SHF.L.U32 R5, R4, R5, RZ ;  /* 0x0000000504057219 */ /* 0x000fc800000006ff */
[----:B------:R-:W-:-:S04]  /*1970*/  LEA.HI R5, R5, R8, RZ, 0x1c ;  /* 0x0000000805057211 */ /* 0x000fc800078fe0ff */
[----:B------:R-:W-:-:S04]  /*1980*/  LOP3.LUT R5, R5, 0x7f800000, R6, 0xf8, !PT ;  /* 0x7f80000005057812 */ /* 0x000fc800078ef806 */
[----:B------:R-:W-:-:S04]  /*1990*/  LOP3.LUT R5, R5, R2, RZ, 0x30, !PT ;  /* 0x0000000205057212 */ /* 0x000fc800078e30ff */
[----:B------:R-:W-:-:S04]  /*19a0*/  LOP3.LUT R5, R5, 0x80000000, R0, 0xf8, !PT ;  /* 0x8000000005057812 */ /* 0x000fc800078ef800 */
[----:B------:R-:W-:-:S04]  /*19b0*/  F2FP.PACK_AB R5, RZ, R5 ;  /* 0x00000005ff05723e */ /* 0x000fc800000000ff */
[----:B------:R-:W-:Y:S01]  /*19c0*/  PRMT R22, R5, 0x7610, R22 ;  /* 0x0000761005167816 */ /* 0x000fe20000000016 */
[----:B------:R-:W-:Y:S05]  /*19d0*/  BRA `(.L_x_50) ;  /* 0x000008a000007947 */ /* 0x000fea0003800000 */
.L_x_61:
[----:B------:R-:W2:Y:S02]  /*19e0*/  LDG.E.U8 R2, [R2.64] ;  /* 0x0000002402027981 */ /* 0x000ea4000c1e1100 */
[C---:B--2---:R-:W-:Y:S02]  /*19f0*/  IMAD.SHL.U32 R0, R2.reuse, 0x2000000, RZ ;  /* 0x0200000002007824 */ /* 0x044fe400078e00ff */
[----:B------:R-:W-:-:S03]  /*1a00*/  IMAD.SHL.U32 R5, R2, 0x1000000, RZ ;  /* 0x0100000002057824 */ /* 0x000fc600078e00ff */
[----:B------:R-:W-:-:S13]  /*1a10*/  ISETP.GE.U32.AND P0, PT, R0, 0x8000000, PT ;  /* 0x080000000000780c */ /* 0x000fda0003f06070 */
[C---:B------:R-:W-:Y:S02]  /*1a20*/  @!P0 IMAD.SHL.U32 R0, R2.reuse, 0x100, RZ ;  /* 0x0000010002008824 */ /* 0x040fe400078e00ff */
[----:B------:R-:W-:-:S03]  /*1a30*/  @P0 IMAD.SHL.U32 R4, R2, 0x200000, RZ ;  /* 0x0020000002040824 */ /* 0x000fc600078e00ff */
[----:B------:R-:W-:Y:S02]  /*1a40*/  @!P0 LOP3.LUT R0, R0, 0x7f00, RZ, 0xc0, !PT ;  /* 0x00007f0000008812 */ /* 0x000fe400078ec0ff */
[----:B------:R-:W-:Y:S02]  /*1a50*/  @P0 LOP3.LUT R4, R4, 0x70000000, RZ, 0xfc, !PT ;  /* 0x7000000004040812 */ /* 0x000fe400078efcff */
[----:B------:R-:W-:-:S03]  /*1a60*/  @!P0 LOP3.LUT R0, R0, 0x3f000000, RZ, 0xfc, !PT ;  /* 0x3f00000000008812 */ /* 0x000fc600078efcff */
[----:B------:R-:W-:Y:S02]  /*1a70*/  @P0 FMUL.FTZ R4, R4, 1.9259299443872358531e-34 ;  /* 0x0780000004040820 */ /* 0x000fe40000410000 */
[----:B------:R-:W-:-:S05]  /*1a80*/  @!P0 FADD.FTZ R4, R0, -0.5 ;  /* 0xbf00000000048421 */ /* 0x000fca0000010000 */
[----:B------:R-:W-:-:S04]  /*1a90*/  LOP3.LUT R4, R4, 0x80000000, R5, 0xf8, !PT ;  /* 0x8000000004047812 */ /* 0x000fc800078ef805 */
[----:B------:R-:W-:-:S04]  /*1aa0*/  F2FP.PACK_AB R4, RZ, R4 ;  /* 0x00000004ff04723e */ /* 0x000fc800000000ff */
[----:B------:R-:W-:Y:S01]  /*1ab0*/  PRMT R22, R4, 0x7610, R22 ;  /* 0x0000761004167816 */ /* 0x000fe20000000016 */
[----:B------:R-:W-:Y:S05]  /*1ac0*/  BRA `(.L_x_50) ;  /* 0x000007b000007947 */ /* 0x000fea0003800000 */
.L_x_60:
[----:B------:R-:W2:Y:S02]  /*1ad0*/  LDG.E.U16 R0, [R2.64] ;  /* 0x0000002402007981 */ /* 0x000ea4000c1e1500 */
[----:B--2---:R-:W-:-:S04]  /*1ae0*/  PRMT R0, RZ, 0x5410, R0 ;  /* 0x00005410ff007816 */ /* 0x004fc80000000000 */
[----:B------:R-:W-:-:S04]  /*1af0*/  F2FP.PACK_AB R0, RZ, R0 ;  /* 0x00000000ff00723e */ /* 0x000fc800000000ff */
[----:B------:R-:W-:Y:S01]  /*1b00*/  PRMT R22, R0, 0x7610, R22 ;  /* 0x0000761000167816 */ /* 0x000fe20000000016 */
[----:B------:R-:W-:Y:S05]  /*1b10*/  BRA `(.L_x_50) ;  /* 0x0000076000007947 */ /* 0x000fea0003800000 */
.L_x_57:
[----:B------:R-:W-:-:S13]  /*1b20*/  ISETP.GT.AND P0, PT, R4, 0x1b, PT ;  /* 0x0000001b0400780c */ /* 0x000fda0003f04270 */
[----:B------:R-:W-:Y:S05]  /*1b30*/  @P0 BRA `(.L_x_62) ;  /* 0x0000044000000947 */ /* 0x000fea0003800000 */
[----:B------:R-:W-:-:S13]  /*1b40*/  ISETP.NE.AND P0, PT, R4, 0x19, PT ;  /* 0x000000190400780c */ /* 0x000fda0003f05270 */
[----:B------:R-:W-:Y:S05]  /*1b50*/  @!P0 BRA `(.L_x_63) ;  /* 0x0000025000008947 */ /* 0x000fea0003800000 */
[----:B------:R-:W-:-:S13]  /*1b60*/  ISETP.NE.AND P0, PT, R4, 0x1a, PT ;  /* 0x0000001a0400780c */ /* 0x000fda0003f05270 */
[----:B------:R-:W-:Y:S05]  /*1b70*/  @!P0 BRA `(.L_x_64) ;  /* 0x0000006000008947 */ /* 0x000fea0003800000 */
[----:B------:R-:W-:-:S13]  /*1b80*/  ISETP.NE.AND P0, PT, R4, 0x1b, PT ;  /* 0x0000001b0400780c */ /* 0x000fda0003f05270 */
[----:B------:R-:W-:Y:S05]  /*1b90*/  @P0 BRA `(.L_x_49) ;  /* 0x0000050000000947 */ /* 0x000fea0003800000 */
[----:B------:R-:W2:Y:S02]  /*1ba0*/  LDG.E.U16 R0, [R2.64] ;  /* 0x0000002402007981 */ /* 0x000ea4000c1e1500 */
[----:B--2---:R-:W0:Y:S02]  /*1bb0*/  I2F.U16 R0, R0 ;  /* 0x0000000000007306 */ /* 0x004e240000101000 */
[----:B0-----:R-:W-:Y:S01]  /*1bc0*/  F2FP.PACK_AB R22, RZ, R0 ;  /* 0x00000000ff16723e */ /* 0x001fe200000000ff */
[----:B------:R-:W-:Y:S05]  /*1bd0*/  BRA `(.L_x_50) ;  /* 0x000006a000007947 */ /* 0x000fea0003800000 */
.L_x_64:
[----:B------:R-:W2:Y:S01]  /*1be0*/  LDG.E.U8 R2, [R2.64] ;  /* 0x0000002402027981 */ /* 0x000ea2000c1e1100 */
[----:B------:R-:W-:Y:S01]  /*1bf0*/  BSSY B0, `(.L_x_65) ;  /* 0x0000018000007945 */ /* 0x000fe20003800000 */
[----:B------:R-:W-:Y:S01]  /*1c00*/  IMAD.MOV.U32 R0, RZ, RZ, RZ ;  /* 0x000000ffff007224 */ /* 0x000fe200078e00ff */
[----:B--2---:R-:W-:-:S13]  /*1c10*/  ISETP.NE.AND P0, PT, R2, RZ, PT ;  /* 0x000000ff0200720c */ /* 0x004fda0003f05270 */
[----:B------:R-:W-:Y:S05]  /*1c20*/  @!P0 BRA `(.L_x_66) ;  /* 0x0000014000008947 */ /* 0x000fea0003800000 */
[----:B------:R-:W-:-:S13]  /*1c30*/  ISETP.NE.AND P0, PT, R2, 0x80, PT ;  /* 0x000000800200780c */ /* 0x000fda0003f05270 */
[----:B------:R-:W-:Y:S01]  /*1c40*/  @!P0 IMAD.MOV.U32 R0, RZ, RZ, 0x7f800001 ;  /* 0x7f800001ff008424 */ /* 0x000fe200078e00ff */
[----:B------:R-:W-:Y:S05]  /*1c50*/  @!P0 BRA `(.L_x_66) ;  /* 0x0000011000008947 */ /* 0x000fea0003800000 */
[C---:B------:R-:W-:Y:S01]  /*1c60*/  LOP3.LUT P0, R0, R2.reuse, 0x78, RZ, 0xc0, !PT ;  /* 0x0000007802007812 */ /* 0x040fe2000780c0ff */
[----:B------:R-:W-:Y:S01]  /*1c70*/  BSSY B1, `(.L_x_67) ;  /* 0x000000c000017945 */ /* 0x000fe20003800000 */
[----:B------:R-:W-:Y:S02]  /*1c80*/  SHF.R.U32.HI R3, RZ, 0x7, R2 ;  /* 0x00000007ff037819 */ /* 0x000fe40000011602 */
[----:B------:R-:W-:Y:S02]  /*1c90*/  LOP3.LUT R2, R2, 0x7, RZ, 0xc0, !PT ;  /* 0x0000000702027812 */ /* 0x000fe400078ec0ff */
[----:B------:R-:W-:Y:S01]  /*1ca0*/  SHF.R.U32.HI R0, RZ, 0x3, R0 ;  /* 0x00000003ff007819 */ /* 0x000fe20000011600 */
[----:B------:R-:W-:-:S06]  /*1cb0*/  IMAD.U32 R4, R3, -0x80000000, RZ ;  /* 0x8000000003047824 */ /* 0x000fcc00078e00ff */
[----:B------:R-:W-:Y:S05]  /*1cc0*/  @P0 BRA `(.L_x_68) ;  /* 0x0000006000000947 */ /* 0x000fea0003800000 */
[----:B------:R-:W0:Y:S02]  /*1cd0*/  FLO.U32 R3, R2 ;  /* 0x0000000200037300 */ /* 0x000e2400000e0000 */
[----:B0-----:R-:W-:-:S04]  /*1ce0*/  IADD3 R3, -R3, 0x1f, RZ ;  /* 0x0000001f03037810 */ /* 0x001fc80007ffe1ff */
[----:B------:R-:W-:Y:S02]  /*1cf0*/  IADD3 R5, R3, -0x1c, RZ ;  /* 0xffffffe403057810 */ /* 0x000fe40007ffe0ff */
[----:B------:R-:W-:Y:S02]  /*1d00*/  IADD3 R0, R0, 0x1d, -R3 ;  /* 0x0000001d00007810 */ /* 0x000fe40007ffe803 */
[----:B------:R-:W-:-:S04]  /*1d10*/  SHF.L.U32 R5, R2, R5, RZ ;  /* 0x0000000502057219 */ /* 0x000fc800000006ff */
[----:B------:R-:W-:Y:S02]  /*1d20*/  LOP3.LUT R2, R5, 0x7, RZ, 0xc0, !PT ;  /* 0x0000000705027812 */ /* 0x000fe400078ec0ff */
.L_x_68:
[----:B------:R-:W-:Y:S05]  /*1d30*/  BSYNC B1 ;  /* 0x0000000000017941 */ /* 0x000fea0003800000 */
.L_x_67:
[----:B------:R-:W-:Y:S01]  /*1d40*/  LEA R3, R0, 0x3b800000, 0x17 ;  /* 0x3b80000000037811 */ /* 0x000fe200078eb8ff */
[----:B------:R-:W-:-:S05]  /*1d50*/  IMAD.SHL.U32 R0, R2, 0x100000, RZ ;  /* 0x0010000002007824 */ /* 0x000fca00078e00ff */
[----:B------:R-:W-:Y:S02]  /*1d60*/  LOP3.LUT R0, R3, R0, R4, 0xfe, !PT ;  /* 0x0000000003007212 */ /* 0x000fe400078efe04 */
.L_x_66:
[----:B------:R-:W-:Y:S05]  /*1d70*/  BSYNC B0 ;  /* 0x0000000000007941 */ /* 0x000fea0003800000 */
.L_x_65:
[----:B------:R-:W-:-:S04]  /*1d80*/  F2FP.PACK_AB R0, RZ, R0 ;  /* 0x00000000ff00723e */ /* 0x000fc800000000ff */
[----:B------:R-:W-:Y:S01]  /*1d90*/  PRMT R22, R0, 0x7610, R22 ;  /* 0x0000761000167816 */ /* 0x000fe20000000016 */
[----:B------:R-:W-:Y:S05]  /*1da0*/  BRA `(.L_x_50) ;  /* 0x000004d000007947 */ /* 0x000fea0003800000 */
.L_x_63:
        /* <DEDUP_REMOVED lines=21> */
.L_x_72:
[----:B------:R-:W-:Y:S05]  /*1f00*/  BSYNC B1 ;  /* 0x0000000000017941 */ /* 0x000fea0003800000 */
.L_x_71:
[----:B------:R-:W-:Y:S01]  /*1f10*/  LEA R3, R0, 0x37800000, 0x17 ;  /* 0x3780000000037811 */ /* 0x000fe200078eb8ff */
[----:B------:R-:W-:-:S05]  /*1f20*/  IMAD.SHL.U32 R0, R2, 0x200000, RZ ;  /* 0x0020000002007824 */ /* 0x000fca00078e00ff */
[----:B------:R-:W-:Y:S02]  /*1f30*/  LOP3.LUT R0, R3, R0, R4, 0xfe, !PT ;  /* 0x0000000003007212 */ /* 0x000fe400078efe04 */
.L_x_70:
[----:B------:R-:W-:Y:S05]  /*1f40*/  BSYNC B0 ;  /* 0x0000000000007941 */ /* 0x000fea0003800000 */
.L_x_69:
[----:B------:R-:W-:-:S04]  /*1f50*/  F2FP.PACK_AB R0, RZ, R0 ;  /* 0x00000000ff00723e */ /* 0x000fc800000000ff */
[----:B------:R-:W-:Y:S01]  /*1f60*/  PRMT R22, R0, 0x7610, R22 ;  /* 0x0000761000167816 */ /* 0x000fe20000000016 */
[----:B------:R-:W-:Y:S05]  /*1f70*/  BRA `(.L_x_50) ;  /* 0x0000030000007947 */ /* 0x000fea0003800000 */
.L_x_62:
[----:B------:R-:W-:-:S13]  /*1f80*/  ISETP.NE.AND P0, PT, R4, 0x1c, PT ;  /* 0x0000001c0400780c */ /* 0x000fda0003f05270 */
[----:B------:R-:W-:Y:S05]  /*1f90*/  @!P0 BRA `(.L_x_73) ;  /* 0x000002a000008947 */ /* 0x000fea0003800000 */
[----:B------:R-:W-:-:S13]  /*1fa0*/  ISETP.NE.AND P0, PT, R4, 0x1d, PT ;  /* 0x0000001d0400780c */ /* 0x000fda0003f05270 */
[----:B------:R-:W-:Y:S05]  /*1fb0*/  @!P0 BRA `(.L_x_74) ;  /* 0x0000023000008947 */ /* 0x000fea0003800000 */
[----:B------:R-:W-:-:S13]  /*1fc0*/  ISETP.NE.AND P0, PT, R4, 0x2c, PT ;  /* 0x0000002c0400780c */ /* 0x000fda0003f05270 */
[----:B------:R-:W-:Y:S05]  /*1fd0*/  @P0 BRA `(.L_x_49) ;  /* 0x000000c000000947 */ /* 0x000fea0003800000 */
[----:B------:R-:W2:Y:S01]  /*1fe0*/  LDG.E.U8 R2, [R2.64] ;  /* 0x0000002402027981 */ /* 0x000ea2000c1e1100 */
[----:B------:R-:W-:Y:S01]  /*1ff0*/  BSSY B0, `(.L_x_75) ;  /* 0x0000007000007945 */ /* 0x000fe20003800000 */
[----:B------:R-:W-:Y:S01]  /*2000*/  IMAD.MOV.U32 R0, RZ, RZ, 0x400000 ;  /* 0x00400000ff007424 */ /* 0x000fe200078e00ff */
[----:B--2---:R-:W-:-:S13]  /*2010*/  ISETP.NE.AND P0, PT, R2, RZ, PT ;  /* 0x000000ff0200720c */ /* 0x004fda0003f05270 */
[----:B------:R-:W-:Y:S05]  /*2020*/  @!P0 BRA `(.L_x_76) ;  /* 0x0000003000008947 */ /* 0x000fea0003800000 */
[----:B------:R-:W-:-:S13]  /*2030*/  ISETP.NE.AND P0, PT, R2, 0xff, PT ;  /* 0x000000ff0200780c */ /* 0x000fda0003f05270 */
[----:B------:R-:W-:Y:S02]  /*2040*/  @!P0 IMAD.MOV.U32 R0, RZ, RZ, 0x7f800001 ;  /* 0x7f800001ff008424 */ /* 0x000fe400078e00ff */
[----:B------:R-:W-:Y:S02]  /*2050*/  @P0 IMAD.SHL.U32 R0, R2, 0x800000, RZ ;  /* 0x0080000002000824 */ /* 0x000fe400078e00ff */
.L_x_76:
[----:B------:R-:W-:Y:S05]  /*2060*/  BSYNC B0 ;  /* 0x0000000000007941 */ /* 0x000fea0003800000 */
.L_x_75:
[----:B------:R-:W-:-:S04]  /*2070*/  F2FP.PACK_AB R0, RZ, R0 ;  /* 0x00000000ff00723e */ /* 0x000fc800000000ff */
[----:B------:R-:W-:Y:S01]  /*2080*/  PRMT R22, R0, 0x7610, R22 ;  /* 0x0000761000167816 */ /* 0x000fe20000000016 */
[----:B------:R-:W-:Y:S05]  /*2090*/  BRA `(.L_x_50) ;  /* 0x000001e000007947 */ /* 0x000fea0003800000 */
.L_x_49:
[----:B------:R-:W-:Y:S01]  /*20a0*/  MOV R2, 0x228 ;  /* 0x0000022800027802 */ /* 0x000fe20000000f00 */
[----:B------:R-:W-:Y:S02]  /*20b0*/  IMAD.MOV.U32 R4, RZ, RZ, c[0x4][0x218] ;  /* 0x01008600ff047624 */ /* 0x000fe400078e00ff */
[----:B------:R-:W-:Y:S02]  /*20c0*/  IMAD.MOV.U32 R5, RZ, RZ, c[0x4][0x21c] ;  /* 0x01008700ff057624 */ /* 0x000fe400078e00ff */
[----:B------:R-:W-:Y:S01]  /*20d0*/  IMAD.MOV.U32 R6, RZ, RZ, c[0x4][0x220] ;  /* 0x01008800ff067624 */ /* 0x000fe200078e00ff */
[----:B------:R-:W0:Y:S01]  /*20e0*/  LDC.64 R2, c[0x4][R2] ;  /* 0x0100000002027b82 */ /* 0x000e220000000a00 */
[----:B------:R-:W-:Y:S02]  /*20f0*/  IMAD.MOV.U32 R7, RZ, RZ, c[0x4][0x224] ;  /* 0x01008900ff077624 */ /* 0x000fe400078e00ff */
[----:B------:R-:W-:-:S02]  /*2100*/  IMAD.MOV.U32 R8, RZ, RZ, 0x4e ;  /* 0x0000004eff087424 */ /* 0x000fc400078e00ff */
[----:B------:R-:W-:Y:S02]  /*2110*/  IMAD.MOV.U32 R10, RZ, RZ, c[0x4][0xb0] ;  /* 0x01002c00ff0a7624 */ /* 0x000fe400078e00ff */
[----:B------:R-:W-:Y:S02]  /*2120*/  IMAD.MOV.U32 R11, RZ, RZ, c[0x4][0xb4] ;  /* 0x01002d00ff0b7624 */ /* 0x000fe400078e00ff */
[----:B------:R-:W-:Y:S02]  /*2130*/  IMAD.MOV.U32 R12, RZ, RZ, 0x1 ;  /* 0x00000001ff0c7424 */ /* 0x000fe400078e00ff */
[----:B------:R-:W-:Y:S02]  /*2140*/  IMAD.MOV.U32 R13, RZ, RZ, RZ ;  /* 0x000000ffff0d7224 */ /* 0x000fe400078e00ff */
[----:B------:R-:W-:Y:S01]  /*2150*/  LEPC R14 ;  /* 0x00000000000e734e */ /* 0x000fe20000000000 */
[----:B------:R-:W-:Y:S02]  /*2160*/  MOV R9, 0x21d0 ;  /* 0x000021d000097802 */ /* 0x000fe40000000f00 */
[----:B------:R-:W-:Y:S02]  /*2170*/  MOV R20, 0x2150 ;  /* 0x0000215000147802 */ /* 0x000fe40000000f00 */
[----:B------:R-:W-:-:S02]  /*2180*/  MOV R21, 0x0 ;  /* 0x0000000000157802 */ /* 0x000fc40000000f00 */
[----:B------:R-:W-:Y:S02]  /*2190*/  MOV R0, 0x0 ;  /* 0x0000000000007802 */ /* 0x000fe40000000f00 */
[----:B------:R-:W-:-:S04]  /*21a0*/  IADD3 R20, P0, P1, -R20, R9, R14 ;  /* 0x0000000914147210 */ /* 0x000fc8000791e10e */
[----:B------:R-:W-:-:S04]  /*21b0*/  IADD3.X R21, ~R0, R21, R15, P0, P1 ;  /* 0x0000001500157210 */ /* 0x000fc800007e250f */
[----:B0-----:R-:W-:Y:S05]  /*21c0*/  CALL.ABS.NOINC R2 ;  /* 0x0000000002007343 */ /* 0x001fea0003c00000 */
[----:B------:R-:W-:Y:S01]  /*21d0*/  PRMT R22, RZ, 0x7610, R22 ;  /* 0x00007610ff167816 */ /* 0x000fe20000000016 */
[----:B------:R-:W-:Y:S05]  /*21e0*/  BRA `(.L_x_50) ;  /* 0x0000009000007947 */ /* 0x000fea0003800000 */
.L_x_74:
[----:B------:R-:W2:Y:S02]  /*21f0*/  LDG.E.64 R2, [R2.64] ;  /* 0x0000002402027981 */ /* 0x000ea4000c1e1b00 */
[----:B--2---:R-:W0:Y:S02]  /*2200*/  I2F.U64 R0, R2 ;  /* 0x0000000200007312 */ /* 0x004e240000301000 */
[----:B0-----:R-:W-:-:S04]  /*2210*/  F2FP.PACK_AB R0, RZ, R0 ;  /* 0x00000000ff00723e */ /* 0x001fc800000000ff */
[----:B------:R-:W-:Y:S01]  /*2220*/  PRMT R22, R0, 0x7610, R22 ;  /* 0x0000761000167816 */ /* 0x000fe20000000016 */
[----:B------:R-:W-:Y:S05]  /*2230*/  BRA `(.L_x_50) ;  /* 0x0000004000007947 */ /* 0x000fea0003800000 */
.L_x_73:
[----:B------:R-:W2:Y:S02]  /*2240*/  LDG.E R2, [R2.64] ;  /* 0x0000002402027981 */ /* 0x000ea4000c1e1900 */
[----:B--2---:R-:W0:Y:S02]  /*2250*/  I2F.U32 R0, R2 ;  /* 0x0000000200007306 */ /* 0x004e240000201000 */
[----:B0-----:R-:W-:-:S04]  /*2260*/  F2FP.PACK_AB R0, RZ, R0 ;  /* 0x00000000ff00723e */ /* 0x001fc800000000ff */
[----:B------:R-:W-:Y:S02]  /*2270*/  PRMT R22, R0, 0x7610, R22 ;  /* 0x0000761000167816 */ /* 0x000fe40000000016 */
.L_x_50:
[----:B------:R-:W1:Y:S01]  /*2280*/  LDC.U8 R4, c[0x0][0x45a] ;  /* 0x00011680ff047b82 */ /* 0x000e620000000000 */
[----:B0-----:R-:W-:-:S05]  /*2290*/  IADD3 R2, P1, R24, c[0x0][0x438], RZ ;  /* 0x00010e0018027a10 */ /* 0x001fca0007f3e0ff */
[----:B------:R-:W-:Y:S01]  /*22a0*/  IMAD.X R3, RZ, RZ, c[0x0][0x43c], P1 ;  /* 0x00010f00ff037624 */ /* 0x000fe200008e06ff */
[----:B-1----:R-:W-:-:S04]  /*22b0*/  PRMT R0, R4, 0x9910, RZ ;  /* 0x0000991004007816 */ /* 0x002fc800000000ff */
        /* <DEDUP_REMOVED lines=15> */
.L_x_80:
[----:B------:R-:W2:Y:S02]  /*23b0*/  LDG.E.U8 R2, [R2.64] ;  /* 0x0000002402027981 */ /* 0x000ea4000c1e1100 */
[----:B--2---:R-:W0:Y:S02]  /*23c0*/  I2F.U16 R0, R2 ;  /* 0x0000000200007306 */ /* 0x004e240000101000 */
[----:B0-----:R-:W-:-:S04]  /*23d0*/  F2FP.PACK_AB R0, RZ, R0 ;  /* 0x00000000ff00723e */ /* 0x001fc800000000ff */
[----:B------:R-:W-:Y:S01]  /*23e0*/  PRMT R24, R0, 0x7610, R24 ;  /* 0x0000761000187816 */ /* 0x000fe20000000018 */
[----:B------:R-:W-:Y:S05]  /*23f0*/  BRA `(.L_x_82) ;  /* 0x00000ed000007947 */ /* 0x000fea0003800000 */
.L_x_79:
        /* <DEDUP_REMOVED lines=11> */
.L_x_84:
[----:B------:R-:W2:Y:S02]  /*24b0*/  LDG.E R2, [R2.64] ;  /* 0x0000002402027981 */ /* 0x000ea4000c1e1900 */
[----:B--2---:R-:W0:Y:S02]  /*24c0*/  I2F R0, R2 ;  /* 0x0000000200007306 */ /* 0x004e240000201400 */
[----:B0-----:R-:W-:-:S04]  /*24d0*/  F2FP.PACK_AB R0, RZ, R0 ;  /* 0x00000000ff00723e */ /* 0x001fc800000000ff */
[----:B------:R-:W-:Y:S01]  /*24e0*/  PRMT R24, R0, 0x7610, R24 ;  /* 0x0000761000187816 */ /* 0x000fe20000000018 */
[----:B------:R-:W-:Y:S05]  /*24f0*/  BRA `(.L_x_82) ;  /* 0x00000dd000007947 */ /* 0x000fea0003800000 */
.L_x_83:
[----:B------:R-:W2:Y:S02]  /*2500*/  LDG.E.U16 R2, [R2.64] ;  /* 0x0000002402027981 */ /* 0x000ea4000c1e1500 */
[----:B--2---:R-:W0:Y:S02]  /*2510*/  I2F.S16 R0, R2 ;  /* 0x0000000200007306 */ /* 0x004e240000101400 */
[----:B0-----:R-:W-:-:S04]  /*2520*/  F2FP.PACK_AB R0, RZ, R0 ;  /* 0x00000000ff00723e */ /* 0x001fc800000000ff */
[----:B------:R-:W-:Y:S01]  /*2530*/  PRMT R24, R0, 0x7610, R24 ;  /* 0x0000761000187816 */ /* 0x000fe20000000018 */
[----:B------:R-:W-:Y:S05]  /*2540*/  BRA `(.L_x_82) ;  /* 0x00000d8000007947 */ /* 0x000fea0003800000 */
.L_x_78:
        /* <DEDUP_REMOVED lines=9> */
.L_x_86:
[----:B------:R0:W5:Y:S01]  /*25e0*/  LDG.E.U16 R24, [R2.64] ;  /* 0x0000002402187981 */ /* 0x000162000c1e1500 */
[----:B------:R-:W-:Y:S05]  /*25f0*/  BRA `(.L_x_82) ;  /* 0x00000cd000007947 */ /* 0x000fea0003800000 */
.L_x_85:
        /* <DEDUP_REMOVED lines=9> */
.L_x_88:
[----:B------:R0:W5:Y:S01]  /*2690*/  LDG.E.U16 R24, [R2.64] ;  /* 0x0000002402187981 */ /* 0x000162000c1e1500 */
[----:B------:R-:W-:Y:S05]  /*26a0*/  BRA `(.L_x_82) ;  /* 0x00000c2000007947 */ /* 0x000fea0003800000 */
.L_x_87:
[----:B------:R-:W2:Y:S02]  /*26b0*/  LDG.E.64 R2, [R2.64] ;  /* 0x0000002402027981 */ /* 0x000ea4000c1e1b00 */
[----:B--2---:R-:W0:Y:S01]  /*26c0*/  F2F.F32.F64 R0, R2 ;  /* 0x0000000200007310 */ /* 0x004e220000301000 */
[----:B------:R-:W0:-:S14]  /*26d0*/  DSETP.GEU.AND P0, PT, |R2|, c[0x2][0x0], PT ;  /* 0x008000000200762a */ /* 0x000e1c0003f0e200 */
[----:B0-----:R-:W-:-:S05]  /*26e0*/  @!P0 FMUL R0, R0, 1.175494350822287508e-38 ;  /* 0x0080000000008820 */ /* 0x001fca0000400000 */
[----:B------:R-:W-:-:S04]  /*26f0*/  F2FP.PACK_AB R0, RZ, R0 ;  /* 0x00000000ff00723e */ /* 0x000fc800000000ff */
[----:B------:R-:W-:Y:S01]  /*2700*/  PRMT R24, R0, 0x7610, R24 ;  /* 0x0000761000187816 */ /* 0x000fe20000000018 */
[----:B------:R-:W-:Y:S05]  /*2710*/  BRA `(.L_x_82) ;  /* 0x00000bb000007947 */ /* 0x000fea0003800000 */
.L_x_77:
        /* <DEDUP_REMOVED lines=14> */
.L_x_91:
[----:B------:R-:W2:Y:S02]  /*2800*/  LDG.E.64 R2, [R2.64] ;  /* 0x0000002402027981 */ /* 0x000ea4000c1e1b00 */
[----:B--2---:R-:W0:Y:S01]  /*2810*/  F2F.F32.F64 R0, R2 ;  /* 0x0000000200007310 */ /* 0x004e220000301000 */
[----:B------:R-:W0:-:S14]  /*2820*/  DSETP.GEU.AND P0, PT, |R2|, c[0x2][0x0], PT ;  /* 0x008000000200762a */ /* 0x000e1c0003f0e200 */
[----:B0-----:R-:W-:-:S05]  /*2830*/  @!P0 FMUL R0, R0, 1.175494350822287508e-38 ;  /* 0x0080000000008820 */ /* 0x001fca0000400000 */
[----:B------:R-:W-:-:S04]  /*2840*/  F2FP.PACK_AB R0, RZ, R0 ;  /* 0x00000000ff00723e */ /* 0x000fc800000000ff */
[----:B------:R-:W-:Y:S01]  /*2850*/  PRMT R24, R0, 0x7610, R24 ;  /* 0x0000761000187816 */ /* 0x000fe20000000018 */
[----:B------:R-:W-:Y:S05]  /*2860*/  BRA `(.L_x_82) ;  /* 0x00000a6000007947 */ /* 0x000fea0003800000 */
.L_x_90:
        /* <DEDUP_REMOVED lines=28> */
.L_x_93:
        /* <DEDUP_REMOVED lines=15> */
.L_x_92:
[----:B------:R-:W2:Y:S02]  /*2b20*/  LDG.E.U16 R0, [R2.64] ;  /* 0x0000002402007981 */ /* 0x000ea4000c1e1500 */
[----:B--2---:R-:W-:-:S04]  /*2b30*/  PRMT R0, RZ, 0x5410, R0 ;  /* 0x00005410ff007816 */ /* 0x004fc80000000000 */
[----:B------:R-:W-:-:S04]  /*2b40*/  F2FP.PACK_AB R0, RZ, R0 ;  /* 0x00000000ff00723e */ /* 0x000fc800000000ff */
[----:B------:R-:W-:Y:S01]  /*2b50*/  PRMT R24, R0, 0x7610, R24 ;  /* 0x0000761000187816 */ /* 0x000fe20000000018 */
[----:B------:R-:W-:Y:S05]  /*2b60*/  BRA `(.L_x_82) ;  /* 0x0000076000007947 */ /* 0x000fea0003800000 */
.L_x_89:
        /* <DEDUP_REMOVED lines=12> */
.L_x_96:
        /* <DEDUP_REMOVED lines=21> */
.L_x_100:
[----:B------:R-:W-:Y:S05]  /*2d80*/  BSYNC B1 ;  /* 0x0000000000017941 */ /* 0x000fea0003800000 */
.L_x_99:
[----:B------:R-:W-:Y:S01]  /*2d90*/  LEA R3, R0, 0x3b800000, 0x17 ;  /* 0x3b80000000037811 */ /* 0x000fe200078eb8ff */
[----:B------:R-:W-:-:S05]  /*2da0*/  IMAD.SHL.U32 R0, R2, 0x100000, RZ ;  /* 0x0010000002007824 */ /* 0x000fca00078e00ff */
[----:B------:R-:W-:Y:S02]  /*2db0*/  LOP3.LUT R0, R3, R0, R4, 0xfe, !PT ;  /* 0x0000000003007212 */ /* 0x000fe400078efe04 */
.L_x_98:
[----:B------:R-:W-:Y:S05]  /*2dc0*/  BSYNC B0 ;  /* 0x0000000000007941 */ /* 0x000fea0003800000 */
.L_x_97:
[----:B------:R-:W-:-:S04]  /*2dd0*/  F2FP.PACK_AB R0, RZ, R0 ;  /* 0x00000000ff00723e */ /* 0x000fc800000000ff */
[----:B------:R-:W-:Y:S01]  /*2de0*/  PRMT R24, R0, 0x7610, R24 ;  /* 0x0000761000187816 */ /* 0x000fe20000000018 */
[----:B------:R-:W-:Y:S05]  /*2df0*/  BRA `(.L_x_82) ;  /* 0x000004d000007947 */ /* 0x000fea0003800000 */
.L_x_95:
        /* <DEDUP_REMOVED lines=21> */
.L_x_104:
[----:B------:R-:W-:Y:S05]  /*2f50*/  BSYNC B1 ;  /* 0x0000000000017941 */ /* 0x000fea0003800000 */
.L_x_103:
[----:B------:R-:W-:Y:S01]  /*2f60*/  LEA R3, R0, 0x37800000, 0x17 ;  /* 0x3780000000037811 */ /* 0x000fe200078eb8ff */
[----:B------:R-:W-:-:S05]  /*2f70*/  IMAD.SHL.U32 R0, R2, 0x200000, RZ ;  /* 0x0020000002007824 */ /* 0x000fca00078e00ff */
[----:B------:R-:W-:Y:S02]  /*2f80*/  LOP3.LUT R0, R3, R0, R4, 0xfe, !PT ;  /* 0x0000000003007212 */ /* 0x000fe400078efe04 */
.L_x_102:
[----:B------:R-:W-:Y:S05]  /*2f90*/  BSYNC B0 ;  /* 0x0000000000007941 */ /* 0x000fea0003800000 */
.L_x_101:
[----:B------:R-:W-:-:S04]  /*2fa0*/  F2FP.PACK_AB R0, RZ, R0 ;  /* 0x00000000ff00723e */ /* 0x000fc800000000ff */
[----:B------:R-:W-:Y:S01]  /*2fb0*/  PRMT R24, R0, 0x7610, R24 ;  /* 0x0000761000187816 */ /* 0x000fe20000000018 */
[----:B------:R-:W-:Y:S05]  /*2fc0*/  BRA `(.L_x_82) ;  /* 0x0000030000007947 */ /* 0x000fea0003800000 */
.L_x_94:
        /* <DEDUP_REMOVED lines=14> */
.L_x_108:
[----:B------:R-:W-:Y:S05]  /*30b0*/  BSYNC B0 ;  /* 0x0000000000007941 */ /* 0x000fea0003800000 */
.L_x_107:
[----:B------:R-:W-:-:S04]  /*30c0*/  F2FP.PACK_AB R0, RZ, R0 ;  /* 0x00000000ff00723e */ /* 0x000fc800000000ff */
[----:B------:R-:W-:Y:S01]  /*30d0*/  PRMT R24, R0, 0x7610, R24 ;  /* 0x0000761000187816 */ /* 0x000fe20000000018 */
[----:B------:R-:W-:Y:S05]  /*30e0*/  BRA `(.L_x_82) ;  /* 0x000001e000007947 */ /* 0x000fea0003800000 */
.L_x_81:
        /* <DEDUP_REMOVED lines=18> */
[----:B0----5:R-:W-:Y:S05]  /*3210*/  CALL.ABS.NOINC R2 ;  /* 0x0000000002007343 */ /* 0x021fea0003c00000 */
[----:B------:R-:W-:Y:S01]  /*3220*/  PRMT R24, RZ, 0x7610, R24 ;  /* 0x00007610ff187816 */ /* 0x000fe20000000018 */
[----:B------:R-:W-:Y:S05]  /*3230*/  BRA `(.L_x_82) ;  /* 0x0000009000007947 */ /* 0x000fea0003800000 */
.L_x_106:
[----:B------:R-:W2:Y:S02]  /*3240*/  LDG.E.64 R2, [R2.64] ;  /* 0x0000002402027981 */ /* 0x000ea4000c1e1b00 */
[----:B--2---:R-:W0:Y:S02]  /*3250*/  I2F.U64 R0, R2 ;  /* 0x0000000200007312 */ /* 0x004e240000301000 */
[----:B0-----:R-:W-:-:S04]  /*3260*/  F2FP.PACK_AB R0, RZ, R0 ;  /* 0x00000000ff00723e */ /* 0x001fc800000000ff */
[----:B------:R-:W-:Y:S01]  /*3270*/  PRMT R24, R0, 0x7610, R24 ;  /* 0x0000761000187816 */ /* 0x000fe20000000018 */
[----:B------:R-:W-:Y:S05]  /*3280*/  BRA `(.L_x_82) ;  /* 0x0000004000007947 */ /* 0x000fea0003800000 */
.L_x_105:
[----:B------:R-:W2:Y:S02]  /*3290*/  LDG.E R2, [R2.64] ;  /* 0x0000002402027981 */ /* 0x000ea4000c1e1900 */
[----:B--2---:R-:W0:Y:S02]  /*32a0*/  I2F.U32 R0, R2 ;  /* 0x0000000200007306 */ /* 0x004e240000201000 */
[----:B0-----:R-:W-:-:S04]  /*32b0*/  F2FP.PACK_AB R0, RZ, R0 ;  /* 0x00000000ff00723e */ /* 0x001fc800000000ff */
[----:B------:R-:W-:Y:S02]  /*32c0*/  PRMT R24, R0, 0x7610, R24 ;  /* 0x0000761000187816 */ /* 0x000fe40000000018 */
.L_x_82:
        /* <DEDUP_REMOVED lines=16> */
[----:B0-----:R-:W-:Y:S01]  /*33d0*/  F2FP.PACK_AB R0, RZ, R0 ;  /* 0x00000000ff00723e */ /* 0x001fe200000000ff */
[----:B------:R-:W-:Y:S05]  /*33e0*/  BRA `(.L_x_114) ;  /* 0x00000e5000007947 */ /* 0x000fea0003800000 */
.L_x_112:
[----:B------:R-:W2:Y:S02]  /*33f0*/  LDG.E.U8 R2, [R2.64] ;  /* 0x0000002402027981 */ /* 0x000ea4000c1e1100 */
[----:B--2---:R-:W0:Y:S02]  /*3400*/  I2F.U16 R0, R2 ;  /* 0x0000000200007306 */ /* 0x004e240000101000 */
[----:B0-----:R-:W-:Y:S01]  /*3410*/  F2FP.PACK_AB R0, RZ, R0 ;  /* 0x00000000ff00723e */ /* 0x001fe200000000ff */
[----:B------:R-:W-:Y:S05]  /*3420*/  BRA `(.L_x_114) ;  /* 0x00000e1000007947 */ /* 0x000fea0003800000 */
.L_x_111:
        /* <DEDUP_REMOVED lines=8> */
[----:B0-----:R-:W-:Y:S01]  /*34b0*/  F2FP.PACK_AB R0, RZ, R0 ;  /* 0x00000000ff00723e */ /* 0x001fe200000000ff */
[----:B------:R-:W-:Y:S05]  /*34c0*/  BRA `(.L_x_114) ;  /* 0x00000d7000007947 */ /* 0x000fea0003800000 */
.L_x_116:
[----:B------:R-:W2:Y:S02]  /*34d0*/  LDG.E R2, [R2.64] ;  /* 0x0000002402027981 */ /* 0x000ea4000c1e1900 */
[----:B--2---:R-:W0:Y:S02]  /*34e0*/  I2F R0, R2 ;  /* 0x0000000200007306 */ /* 0x004e240000201400 */
[----:B0-----:R-:W-:Y:S01]  /*34f0*/  F2FP.PACK_AB R0, RZ, R0 ;  /* 0x00000000ff00723e */ /* 0x001fe200000000ff */
[----:B------:R-:W-:Y:S05]  /*3500*/  BRA `(.L_x_114) ;  /* 0x00000d3000007947 */ /* 0x000fea0003800000 */
.L_x_115:
[----:B------:R-:W2:Y:S02]  /*3510*/  LDG.E.U16 R2, [R2.64] ;  /* 0x0000002402027981 */ /* 0x000ea4000c1e1500 */
[----:B--2---:R-:W0:Y:S02]  /*3520*/  I2F.S16 R0, R2 ;  /* 0x0000000200007306 */ /* 0x004e240000101400 */
[----:B0-----:R-:W-:Y:S01]  /*3530*/  F2FP.PACK_AB R0, RZ, R0 ;  /* 0x00000000ff00723e */ /* 0x001fe200000000ff */
[----:B------:R-:W-:Y:S05]  /*3540*/  BRA `(.L_x_114) ;  /* 0x00000cf000007947 */ /* 0x000fea0003800000 */
.L_x_110:
        /* <DEDUP_REMOVED lines=9> */
.L_x_118:
[----:B------:R0:W5:Y:S01]  /*35e0*/  LDG.E.U16 R0, [R2.64] ;  /* 0x0000002402007981 */ /* 0x000162000c1e1500 */
[----:B------:R-:W-:Y:S05]  /*35f0*/  BRA `(.L_x_114) ;  /* 0x00000c4000007947 */ /* 0x000fea0003800000 */
.L_x_117:
        /* <DEDUP_REMOVED lines=9> */
.L_x_120:
[----:B------:R0:W5:Y:S01]  /*3690*/  LDG.E.U16 R0, [R2.64] ;  /* 0x0000002402007981 */ /* 0x000162000c1e1500 */
[----:B------:R-:W-:Y:S05]  /*36a0*/  BRA `(.L_x_114) ;  /* 0x00000b9000007947 */ /* 0x000fea0003800000 */
.L_x_119:
[----:B------:R-:W2:Y:S02]  /*36b0*/  LDG.E.64 R2, [R2.64] ;  /* 0x0000002402027981 */ /* 0x000ea4000c1e1b00 */
[----:B--2---:R-:W0:Y:S01]  /*36c0*/  F2F.F32.F64 R0, R2 ;  /* 0x0000000200007310 */ /* 0x004e220000301000 */
[----:B------:R-:W0:-:S14]  /*36d0*/  DSETP.GEU.AND P0, PT, |R2|, c[0x2][0x0], PT ;  /* 0x008000000200762a */ /* 0x000e1c0003f0e200 */
[----:B0-----:R-:W-:-:S05]  /*36e0*/  @!P0 FMUL R0, R0, 1.175494350822287508e-38 ;  /* 0x0080000000008820 */ /* 0x001fca0000400000 */
[----:B------:R-:W-:Y:S01]  /*36f0*/  F2FP.PACK_AB R0, RZ, R0 ;  /* 0x00000000ff00723e */ /* 0x000fe200000000ff */
[----:B------:R-:W-:Y:S05]  /*3700*/  BRA `(.L_x_114) ;  /* 0x00000b3000007947 */ /* 0x000fea0003800000 */
.L_x_109:
        /* <DEDUP_REMOVED lines=11> */
[----:B------:R-:W-:Y:S01]  /*37c0*/  F2FP.PACK_AB R0, RZ, R0 ;  /* 0x00000000ff00723e */ /* 0x000fe200000000ff */
[----:B------:R-:W-:Y:S05]  /*37d0*/  BRA `(.L_x_114) ;  /* 0x00000a6000007947 */ /* 0x000fea0003800000 */
.L_x_123:
[----:B------:R-:W2:Y:S02]  /*37e0*/  LDG.E.64 R2, [R2.64] ;  /* 0x0000002402027981 */ /* 0x000ea4000c1e1b00 */
[----:B--2---:R-:W0:Y:S01]  /*37f0*/  F2F.F32.F64 R0, R2 ;  /* 0x0000000200007310 */ /* 0x004e220000301000 */
[----:B------:R-:W0:-:S14]  /*3800*/  DSETP.GEU.AND P0, PT, |R2|, c[0x2][0x0], PT ;  /* 0x008000000200762a */ /* 0x000e1c0003f0e200 */
[----:B0-----:R-:W-:-:S05]  /*3810*/  @!P0 FMUL R0, R0, 1.175494350822287508e-38 ;  /* 0x0080000000008820 */ /* 0x001fca0000400000 */
[----:B------:R-:W-:Y:S01]  /*3820*/  F2FP.PACK_AB R0, RZ, R0 ;  /* 0x00000000ff00723e */ /* 0x000fe200000000ff */
[----:B------:R-:W-:Y:S05]  /*3830*/  BRA `(.L_x_114) ;  /* 0x00000a0000007947 */ /* 0x000fea0003800000 */
.L_x_122:
        /* <DEDUP_REMOVED lines=28> */
.L_x_125:
        /* <DEDUP_REMOVED lines=15> */
.L_x_124:
[----:B------:R-:W2:Y:S02]  /*3af0*/  LDG.E.U16 R0, [R2.64] ;  /* 0x0000002402007981 */ /* 0x000ea4000c1e1500 */
[----:B--2---:R-:W-:-:S04]  /*3b00*/  PRMT R0, RZ, 0x5410, R0 ;  /* 0x00005410ff007816 */ /* 0x004fc80000000000 */
[----:B------:R-:W-:Y:S01]  /*3b10*/  F2FP.PACK_AB R0, RZ, R0 ;  /* 0x00000000ff00723e */ /* 0x000fe200000000ff */
[----:B------:R-:W-:Y:S05]  /*3b20*/  BRA `(.L_x_114) ;  /* 0x0000071000007947 */ /* 0x000fea0003800000 */
.L_x_121:
        /* <DEDUP_REMOVED lines=12> */
.L_x_128:
        /* <DEDUP_REMOVED lines=21> */
.L_x_132:
[----:B------:R-:W-:Y:S05]  /*3d40*/  BSYNC B1 ;  /* 0x0000000000017941 */ /* 0x000fea0003800000 */
.L_x_131:
[----:B------:R-:W-:Y:S01]  /*3d50*/  LEA R3, R0, 0x3b800000, 0x17 ;  /* 0x3b80000000037811 */ /* 0x000fe200078eb8ff */
[----:B------:R-:W-:-:S05]  /*3d60*/  IMAD.SHL.U32 R0, R2, 0x100000, RZ ;  /* 0x0010000002007824 */ /* 0x000fca00078e00ff */
[----:B------:R-:W-:Y:S02]  /*3d70*/  LOP3.LUT R0, R3, R0, R4, 0xfe, !PT ;  /* 0x0000000003007212 */ /* 0x000fe400078efe04 */
.L_x_130:
[----:B------:R-:W-:Y:S05]  /*3d80*/  BSYNC B0 ;  /* 0x0000000000007941 */ /* 0x000fea0003800000 */
.L_x_129:
[----:B------:R-:W-:Y:S01]  /*3d90*/  F2FP.PACK_AB R0, RZ, R0 ;  /* 0x00000000ff00723e */ /* 0x000fe200000000ff */
[----:B------:R-:W-:Y:S05]  /*3da0*/  BRA `(.L_x_114) ;  /* 0x0000049000007947 */ /* 0x000fea0003800000 */
.L_x_127:
        /* <DEDUP_REMOVED lines=21> */
.L_x_136:
[----:B------:R-:W-:Y:S05]  /*3f00*/  BSYNC B1 ;  /* 0x0000000000017941 */ /* 0x000fea0003800000 */
.L_x_135:
[----:B------:R-:W-:Y:S01]  /*3f10*/  LEA R3, R0, 0x37800000, 0x17 ;  /* 0x3780000000037811 */ /* 0x000fe200078eb8ff */
[----:B------:R-:W-:-:S05]  /*3f20*/  IMAD.SHL.U32 R0, R2, 0x200000, RZ ;  /* 0x0020000002007824 */ /* 0x000fca00078e00ff */
[----:B------:R-:W-:Y:S02]  /*3f30*/  LOP3.LUT R0, R3, R0, R4, 0xfe, !PT ;  /* 0x0000000003007212 */ /* 0x000fe400078efe04 */
.L_x_134:
[----:B------:R-:W-:Y:S05]  /*3f40*/  BSYNC B0 ;  /* 0x0000000000007941 */ /* 0x000fea0003800000 */
.L_x_133:
[----:B------:R-:W-:Y:S01]  /*3f50*/  F2FP.PACK_AB R0, RZ, R0 ;  /* 0x00000000ff00723e */ /* 0x000fe200000000ff */
[----:B------:R-:W-:Y:S05]  /*3f60*/  BRA `(.L_x_114) ;  /* 0x000002d000007947 */ /* 0x000fea0003800000 */
.L_x_126:
        /* <DEDUP_REMOVED lines=14> */
.L_x_140:
[----:B------:R-:W-:Y:S05]  /*4050*/  BSYNC B0 ;  /* 0x0000000000007941 */ /* 0x000fea0003800000 */
.L_x_139:
[----:B------:R-:W-:Y:S01]  /*4060*/  F2FP.PACK_AB R0, RZ, R0 ;  /* 0x00000000ff00723e */ /* 0x000fe200000000ff */
[----:B------:R-:W-:Y:S05]  /*4070*/  BRA `(.L_x_114) ;  /* 0x000001c000007947 */ /* 0x000fea0003800000 */
.L_x_113:
[----:B------:R-:W-:Y:S01]  /*4080*/  MOV R2, 0x228 ;  /* 0x0000022800027802 */ /* 0x000fe20000000f00 */
[----:B------:R-:W-:Y:S02]  /*4090*/  IMAD.MOV.U32 R4, RZ, RZ, c[0x4][0x218] ;  /* 0x01008600ff047624 */ /* 0x000fe400078e00ff */
[----:B------:R-:W-:Y:S02]  /*40a0*/  IMAD.MOV.U32 R5, RZ, RZ, c[0x4][0x21c] ;  /* 0x01008700ff057624 */ /* 0x000fe400078e00ff */
[----:B------:R-:W-:Y:S01]  /*40b0*/  IMAD.MOV.U32 R6, RZ, RZ, c[0x4][0x220] ;  /* 0x01008800ff067624 */ /* 0x000fe200078e00ff */
[----:B------:R-:W0:Y:S01]  /*40c0*/  LDC.64 R2, c[0x4][R2] ;  /* 0x0100000002027b82 */ /* 0x000e220000000a00 */
[----:B------:R-:W-:-:S02]  /*40d0*/  IMAD.MOV.U32 R7, RZ, RZ, c[0x4][0x224] ;  /* 0x01008900ff077624 */ /* 0x000fc400078e00ff */
[----:B------:R-:W-:Y:S02]  /*40e0*/  IMAD.MOV.U32 R8, RZ, RZ, 0x4e ;  /* 0x0000004eff087424 */ /* 0x000fe400078e00ff */
[----:B------:R-:W-:Y:S02]  /*40f0*/  IMAD.MOV.U32 R10, RZ, RZ, c[0x4][0xb0] ;  /* 0x01002c00ff0a7624 */ /* 0x000fe400078e00ff */
[----:B------:R-:W-:Y:S02]  /*4100*/  IMAD.MOV.U32 R11, RZ, RZ, c[0x4][0xb4] ;  /* 0x01002d00ff0b7624 */ /* 0x000fe400078e00ff */
[----:B------:R-:W-:Y:S02]  /*4110*/  IMAD.MOV.U32 R12, RZ, RZ, 0x1 ;  /* 0x00000001ff0c7424 */ /* 0x000fe400078e00ff */
[----:B------:R-:W-:Y:S02]  /*4120*/  IMAD.MOV.U32 R13, RZ, RZ, RZ ;  /* 0x000000ffff0d7224 */ /* 0x000fe400078e00ff */
[----:B------:R-:W-:Y:S01]  /*4130*/  LEPC R14 ;  /* 0x00000000000e734e */ /* 0x000fe20000000000 */
[----:B------:R-:W-:Y:S02]  /*4140*/  MOV R9, 0x41b0 ;  /* 0x000041b000097802 */ /* 0x000fe40000000f00 */
[----:B------:R-:W-:-:S02]  /*4150*/  MOV R20, 0x4130 ;  /* 0x0000413000147802 */ /* 0x000fc40000000f00 */
[----:B------:R-:W-:Y:S02]  /*4160*/  MOV R21, 0x0 ;  /* 0x0000000000157802 */ /* 0x000fe40000000f00 */
[----:B------:R-:W-:Y:S02]  /*4170*/  MOV R0, 0x0 ;  /* 0x0000000000007802 */ /* 0x000fe40000000f00 */
[----:B------:R-:W-:-:S04]  /*4180*/  IADD3 R20, P0, P1, -R20, R9, R14 ;  /* 0x0000000914147210 */ /* 0x000fc8000791e10e */
[----:B------:R-:W-:-:S04]  /*4190*/  IADD3.X R21, ~R0, R21, R15, P0, P1 ;  /* 0x0000001500157210 */ /* 0x000fc800007e250f */
[----:B0----5:R-:W-:Y:S05]  /*41a0*/  CALL.ABS.NOINC R2 ;  /* 0x0000000002007343 */ /* 0x021fea0003c00000 */
[----:B------:R-:W-:Y:S01]  /*41b0*/  PRMT R0, RZ, 0x7610, R0 ;  /* 0x00007610ff007816 */ /* 0x000fe20000000000 */
[----:B------:R-:W-:Y:S05]  /*41c0*/  BRA `(.L_x_114) ;  /* 0x0000007000007947 */ /* 0x000fea0003800000 */
.L_x_138:
[----:B------:R-:W2:Y:S02]  /*41d0*/  LDG.E.64 R2, [R2.64] ;  /* 0x0000002402027981 */ /* 0x000ea4000c1e1b00 */
[----:B--2---:R-:W0:Y:S02]  /*41e0*/  I2F.U64 R0, R2 ;  /* 0x0000000200007312 */ /* 0x004e240000301000 */
[----:B0-----:R-:W-:Y:S01]  /*41f0*/  F2FP.PACK_AB R0, RZ, R0 ;  /* 0x00000000ff00723e */ /* 0x001fe200000000ff */
[----:B------:R-:W-:Y:S05]  /*4200*/  BRA `(.L_x_114) ;  /* 0x0000003000007947 */ /* 0x000fea0003800000 */
.L_x_137:
[----:B------:R-:W2:Y:S02]  /*4210*/  LDG.E R2, [R2.64] ;  /* 0x0000002402027981 */ /* 0x000ea4000c1e1900 */
[----:B--2---:R-:W0:Y:S02]  /*4220*/  I2F.U32 R0, R2 ;  /* 0x0000000200007306 */ /* 0x004e240000201000 */
[----:B0-----:R-:W-:-:S06]  /*4230*/  F2FP.PACK_AB R0, RZ, R0 ;  /* 0x00000000ff00723e */ /* 0x001fcc00000000ff */
.L_x_114:
[----:B------:R-:W1:Y:S01]  /*4240*/  LDC.U16 R4, c[0x0][0x44a] ;  /* 0x00011280ff047b82 */ /* 0x000e620000000400 */
[----:B0----5:R-:W-:-:S02]  /*4250*/  HADD2.F32 R3, -RZ, R22.H0_H0 ;  /* 0x20000016ff037230 */ /* 0x021fc40000004100 */
[----:B------:R-:W-:Y:S02]  /*4260*/  HADD2.F32 R5, -RZ, R24.H0_H0 ;  /* 0x20000018ff057230 */ /* 0x000fe40000004100 */
[----:B------:R-:W-:-:S03]  /*4270*/  HADD2.F32 R2, -RZ, c[0x0] [0x448].H0_H0 ;  /* 0x20011200ff027630 */ /* 0x000fc60000004100 */
[----:B------:R-:W0:Y:S02]  /*4280*/  LDC.U8 R6, c[0x0][0x458] ;  /* 0x00011600ff067b82 */ /* 0x000e240000000000 */
[----:B------:R-:W-:Y:S01]  /*4290*/  FMUL.FTZ R2, R2, R3 ;  /* 0x0000000302027220 */ /* 0x000fe20000410000 */
[----:B------:R-:W-:Y:S02]  /*42a0*/  HADD2.F32 R3, -RZ, R0.H0_H0 ;  /* 0x20000000ff037230 */ /* 0x000fe40000004100 */
[----:B-1----:R-:W-:-:S05]  /*42b0*/  HADD2.F32 R4, -RZ, R4.H0_H0 ;  /* 0x20000004ff047230 */ /* 0x002fca0000004100 */
[----:B------:R-:W-:Y:S01]  /*42c0*/  FMUL.FTZ R5, R4, R5 ;  /* 0x0000000504057220 */ /* 0x000fe20000410000 */
[----:B0-----:R-:W-:-:S04]  /*42d0*/  PRMT R4, R6, 0x9910, RZ ;  /* 0x0000991006047816 */ /* 0x001fc800000000ff */
[----:B------:R-:W-:Y:S02]  /*42e0*/  F2FP.PACK_AB R2, R5, R2 ;  /* 0x000000020502723e */ /* 0x000fe400000000ff */
[----:B------:R-:W-:-:S03]  /*42f0*/  ISETP.GT.AND P0, PT, R4, 0x9, PT ;  /* 0x000000090400780c */ /* 0x000fc60003f04270 */
[--C-:B------:R-:W-:Y:S02]  /*4300*/  HADD2.F32 R0, -RZ, R2.reuse.H1_H1 ;  /* 0x30000002ff007230 */ /* 0x100fe40000004100 */
[----:B------:R-:W-:-:S03]  /*4310*/  HADD2.F32 R2, -RZ, R2.H0_H0 ;  /* 0x20000002ff027230 */ /* 0x000fc60000004100 */
[----:B------:R-:W-:-:S05]  /*4320*/  FMUL.FTZ R0, R0, R3 ;  /* 0x0000000300007220 */ /* 0x000fca0000410000 */
[----:B------:R-:W-:-:S05]  /*4330*/  F2FP.PACK_AB R0, RZ, R0 ;  /* 0x00000000ff00723e */ /* 0x000fca00000000ff */
[----:B------:R-:W-:-:S05]  /*4340*/  HADD2.F32 R3, -RZ, R0.H0_H0 ;  /* 0x20000000ff037230 */ /* 0x000fca0000004100 */
[----:B------:R-:W-:-:S05]  /*4350*/  FADD.FTZ R2, R2, R3 ;  /* 0x0000000302027221 */ /* 0x000fca0000010000 */
[----:B------:R-:W-:Y:S01]  /*4360*/  F2FP.PACK_AB R2, RZ, R2 ;  /* 0x00000002ff02723e */ /* 0x000fe200000000ff */
        /* <DEDUP_REMOVED lines=9> */
[----:B------:R-:W-:-:S04]  /*4400*/  HADD2.F32 R0, -RZ, R2.H0_H0 ;  /* 0x20000002ff007230 */ /* 0x000fc80000004100 */
[----:B------:R-:W0:Y:S02]  /*4410*/  F2I.FTZ.TRUNC.NTZ R3, R0 ;  /* 0x0000000000037305 */ /* 0x000e24000021f100 */
[----:B0-----:R0:W-:Y:S01]  /*4420*/  STG.E.U8 [R16.64], R3 ;  /* 0x0000000310007986 */ /* 0x0011e2000c101124 */
[----:B------:R-:W-:Y:S05]  /*4430*/  BRA `(.L_x_146) ;  /* 0x00000e8000007947 */ /* 0x000fea0003800000 */
.L_x_144:
[----:B------:R-:W-:-:S06]  /*4440*/  HADD2.F32 R3, -RZ, R2.H0_H0 ;  /* 0x20000002ff037230 */ /* 0x000fcc0000004100 */
[----:B------:R-:W0:Y:S02]  /*4450*/  F2I.S64.TRUNC R2, R3 ;  /* 0x0000000300027311 */ /* 0x000e24000020d900 */
[----:B0-----:R0:W-:Y:S01]  /*4460*/  STG.E.U8 [R16.64], R2 ;  /* 0x0000000210007986 */ /* 0x0011e2000c101124 */
[----:B------:R-:W-:Y:S05]  /*4470*/  BRA `(.L_x_146) ;  /* 0x00000e4000007947 */ /* 0x000fea0003800000 */
.L_x_143:
[----:B------:R-:W-:-:S13]  /*4480*/  ISETP.NE.AND P0, PT, R4, 0x2, PT ;  /* 0x000000020400780c */ /* 0x000fda0003f05270 */
[----:B------:R-:W-:Y:S05]  /*4490*/  @!P0 BRA `(.L_x_147) ;  /* 0x000000c000008947 */ /* 0x000fea0003800000 */
[----:B------:R-:W-:-:S13]  /*44a0*/  ISETP.NE.AND P0, PT, R4, 0x3, PT ;  /* 0x000000030400780c */ /* 0x000fda0003f05270 */
[----:B------:R-:W-:Y:S05]  /*44b0*/  @!P0 BRA `(.L_x_148) ;  /* 0x0000006000008947 */ /* 0x000fea0003800000 */
[----:B------:R-:W-:-:S13]  /*44c0*/  ISETP.NE.AND P0, PT, R4, 0x4, PT ;  /* 0x000000040400780c */ /* 0x000fda0003f05270 */
[----:B------:R-:W-:Y:S05]  /*44d0*/  @P0 BRA `(.L_x_145) ;  /* 0x00000c3000000947 */ /* 0x000fea0003800000 */
[----:B------:R-:W-:-:S06]  /*44e0*/  HADD2.F32 R2, -RZ, R2.H0_H0 ;  /* 0x20000002ff027230 */ /* 0x000fcc0000004100 */
[----:B------:R-:W0:Y:S02]  /*44f0*/  F2I.S64.TRUNC R2, R2 ;  /* 0x0000000200027311 */ /* 0x000e24000020d900 */
[----:B0-----:R0:W-:Y:S01]  /*4500*/  STG.E.64 [R16.64], R2 ;  /* 0x0000000210007986 */ /* 0x0011e2000c101b24 */
[----:B------:R-:W-:Y:S05]  /*4510*/  BRA `(.L_x_146) ;  /* 0x00000da000007947 */ /* 0x000fea0003800000 */
.L_x_148:
[----:B------:R-:W-:-:S04]  /*4520*/  HADD2.F32 R2, -RZ, R2.H0_H0 ;  /* 0x20000002ff027230 */ /* 0x000fc80000004100 */
[----:B------:R-:W0:Y:S02]  /*4530*/  F2I.FTZ.TRUNC.NTZ R3, R2 ;  /* 0x0000000200037305 */ /* 0x000e24000021f100 */
[----:B0-----:R0:W-:Y:S01]  /*4540*/  STG.E [R16.64], R3 ;  /* 0x0000000310007986 */ /* 0x0011e2000c101924 */
[----:B------:R-:W-:Y:S05]  /*4550*/  BRA `(.L_x_146) ;  /* 0x00000d6000007947 */ /* 0x000fea0003800000 */
.L_x_147:
[----:B------:R-:W-:-:S04]  /*4560*/  HADD2.F32 R2, -RZ, R2.H0_H0 ;  /* 0x20000002ff027230 */ /* 0x000fc80000004100 */
[----:B------:R-:W0:Y:S02]  /*4570*/  F2I.FTZ.TRUNC.NTZ R3, R2 ;  /* 0x0000000200037305 */ /* 0x000e24000021f100 */
[----:B0-----:R0:W-:Y:S01]  /*4580*/  STG.E.U16 [R16.64], R3 ;  /* 0x0000000310007986 */ /* 0x0011e2000c101524 */
[----:B------:R-:W-:Y:S05]  /*4590*/  BRA `(.L_x_146) ;  /* 0x00000d2000007947 */ /* 0x000fea0003800000 */
.L_x_142:
[----:B------:R-:W-:-:S13]  /*45a0*/  ISETP.GT.AND P0, PT, R4, 0x6, PT ;  /* 0x000000060400780c */ /* 0x000fda0003f04270 */
[----:B------:R-:W-:Y:S05]  /*45b0*/  @P0 BRA `(.L_x_149) ;  /* 0x0000009000000947 */ /* 0x000fea0003800000 */
[----:B------:R-:W-:-:S13]  /*45c0*/  ISETP.NE.AND P0, PT, R4, 0x5, PT ;  /* 0x000000050400780c */ /* 0x000fda0003f05270 */
[----:B------:R-:W-:Y:S05]  /*45d0*/  @!P0 BRA `(.L_x_150) ;  /* 0x0000005000008947 */ /* 0x000fea0003800000 */
[----:B------:R-:W-:-:S13]  /*45e0*/  ISETP.NE.AND P0, PT, R4, 0x6, PT ;  /* 0x000000060400780c */ /* 0x000fda0003f05270 */
[----:B------:R-:W-:Y:S05]  /*45f0*/  @P0 BRA `(.L_x_145) ;  /* 0x00000b1000000947 */ /* 0x000fea0003800000 */
[----:B------:R-:W-:-:S05]  /*4600*/  HADD2.F32 R3, -RZ, R2.H0_H0 ;  /* 0x20000002ff037230 */ /* 0x000fca0000004100 */
[----:B------:R0:W-:Y:S01]  /*4610*/  STG.E [R16.64], R3 ;  /* 0x0000000310007986 */ /* 0x0001e2000c101924 */
[----:B------:R-:W-:Y:S05]  /*4620*/  BRA `(.L_x_146) ;  /* 0x00000c9000007947 */ /* 0x000fea0003800000 */
.L_x_150:
[----:B------:R0:W-:Y:S01]  /*4630*/  STG.E.U16 [R16.64], R2 ;  /* 0x0000000210007986 */ /* 0x0001e2000c101524 */
[----:B------:R-:W-:Y:S05]  /*4640*/  BRA `(.L_x_146) ;  /* 0x00000c7000007947 */ /* 0x000fea0003800000 */
.L_x_149:
[----:B------:R-:W-:-:S13]  /*4650*/  ISETP.NE.AND P0, PT, R4, 0x7, PT ;  /* 0x000000070400780c */ /* 0x000fda0003f05270 */
[----:B------:R-:W-:Y:S05]  /*4660*/  @!P0 BRA `(.L_x_151) ;  /* 0x000000d000008947 */ /* 0x000fea0003800000 */
[----:B------:R-:W-:-:S13]  /*4670*/  ISETP.NE.AND P0, PT, R4, 0x8, PT ;  /* 0x000000080400780c */ /* 0x000fda0003f05270 */
[----:B------:R-:W-:Y:S05]  /*4680*/  @!P0 BRA `(.L_x_152) ;  /* 0x0000006000008947 */ /* 0x000fea0003800000 */
[----:B------:R-:W-:-:S13]  /*4690*/  ISETP.NE.AND P0, PT, R4, 0x9, PT ;  /* 0x000000090400780c */ /* 0x000fda0003f05270 */
[----:B------:R-:W-:Y:S05]  /*46a0*/  @P0 BRA `(.L_x_145) ;  /* 0x00000a6000000947 */ /* 0x000fea0003800000 */
[----:B------:R-:W-:Y:S01]  /*46b0*/  HADD2.F32 R2, -RZ, R2.H0_H0 ;  /* 0x20000002ff027230 */ /* 0x000fe20000004100 */
[----:B------:R-:W-:-:S05]  /*46c0*/  IMAD.MOV.U32 R3, RZ, RZ, RZ ;  /* 0x000000ffff037224 */ /* 0x000fca00078e00ff */
[----:B------:R0:W-:Y:S01]  /*46d0*/  STG.E.64 [R16.64], R2 ;  /* 0x0000000210007986 */ /* 0x0001e2000c101b24 */
[----:B------:R-:W-:Y:S05]  /*46e0*/  BRA `(.L_x_146) ;  /* 0x00000bd000007947 */ /* 0x000fea0003800000 */
.L_x_152:
[----:B------:R-:W-:-:S05]  /*46f0*/  HADD2.F32 R0, -RZ, R2.H0_H0 ;  /* 0x20000002ff007230 */ /* 0x000fca0000004100 */
[----:B------:R-:W-:-:S04]  /*4700*/  F2FP.PACK_AB R0, RZ, R0 ;  /* 0x00000000ff00723e */ /* 0x000fc800000000ff */
[----:B------:R-:W-:-:S05]  /*4710*/  PRMT R0, R0, 0x5410, RZ ;  /* 0x0000541000007816 */ /* 0x000fca00000000ff */
[----:B------:R0:W-:Y:S01]  /*4720*/  STG.E [R16.64], R0 ;  /* 0x0000000010007986 */ /* 0x0001e2000c101924 */
[----:B------:R-:W-:Y:S05]  /*4730*/  BRA `(.L_x_146) ;  /* 0x00000b8000007947 */ /* 0x000fea0003800000 */
.L_x_151:
[----:B------:R-:W-:-:S05]  /*4740*/  HADD2.F32 R2, -RZ, R2.H0_H0 ;  /* 0x20000002ff027230 */ /* 0x000fca0000004100 */
[----:B------:R-:W-:-:S06]  /*4750*/  FMUL.FTZ R2, R2, 1 ;  /* 0x3f80000002027820 */ /* 0x000fcc0000410000 */
[----:B------:R-:W0:Y:S02]  /*4760*/  F2F.F64.F32 R2, R2 ;  /* 0x0000000200027310 */ /* 0x000e240000201800 */
[----:B0-----:R0:W-:Y:S01]  /*4770*/  STG.E.64 [R16.64], R2 ;  /* 0x0000000210007986 */ /* 0x0011e2000c101b24 */
[----:B------:R-:W-:Y:S05]  /*4780*/  BRA `(.L_x_146) ;  /* 0x00000b3000007947 */ /* 0x000fea0003800000 */
.L_x_141:
        /* <DEDUP_REMOVED lines=8> */
[----:B------:R-:W-:-:S05]  /*4810*/  HADD2.F32 R2, -RZ, R2.H0_H0 ;  /* 0x20000002ff027230 */ /* 0x000fca0000004100 */
[----:B------:R-:W-:-:S04]  /*4820*/  FSETP.NEU.FTZ.AND P0, PT, R2, RZ, PT ;  /* 0x000000ff0200720b */ /* 0x000fc80003f1d000 */
[----:B------:R-:W-:-:S05]  /*4830*/  SEL R3, RZ, 0x1, !P0 ;  /* 0x00000001ff037807 */ /* 0x000fca0004000000 */
[----:B------:R0:W-:Y:S01]  /*4840*/  STG.E.U8 [R16.64], R3 ;  /* 0x0000000310007986 */ /* 0x0001e2000c101124 */
[----:B------:R-:W-:Y:S05]  /*4850*/  BRA `(.L_x_146) ;  /* 0x00000a6000007947 */ /* 0x000fea0003800000 */
.L_x_155:
[----:B------:R-:W-:Y:S01]  /*4860*/  HADD2.F32 R2, -RZ, R2.H0_H0 ;  /* 0x20000002ff027230 */ /* 0x000fe20000004100 */
[----:B------:R-:W-:-:S04]  /*4870*/  CS2R R6, SRZ ;  /* 0x0000000000067805 */ /* 0x000fc8000001ff00 */
[----:B------:R-:W-:-:S04]  /*4880*/  FMUL.FTZ R2, R2, 1 ;  /* 0x3f80000002027820 */ /* 0x000fc80000410000 */
[----:B------:R-:W0:Y:S02]  /*4890*/  F2F.F64.F32 R4, R2 ;  /* 0x0000000200047310 */ /* 0x000e240000201800 */
[----:B0-----:R0:W-:Y:S01]  /*48a0*/  STG.E.128 [R16.64], R4 ;  /* 0x0000000410007986 */ /* 0x0011e2000c101d24 */
[----:B------:R-:W-:Y:S05]  /*48b0*/  BRA `(.L_x_146) ;  /* 0x00000a0000007947 */ /* 0x000fea0003800000 */
.L_x_154:
[----:B------:R-:W-:-:S13]  /*48c0*/  ISETP.NE.AND P0, PT, R4, 0xf, PT ;  /* 0x0000000f0400780c */ /* 0x000fda0003f05270 */
[----:B------:R-:W-:Y:S05]  /*48d0*/  @!P0 BRA `(.L_x_156) ;  /* 0x000002d000008947 */ /* 0x000fea0003800000 */
[----:B------:R-:W-:-:S13]  /*48e0*/  ISETP.NE.AND P0, PT, R4, 0x17, PT ;  /* 0x000000170400780c */ /* 0x000fda0003f05270 */
[----:B------:R-:W-:Y:S05]  /*48f0*/  @!P0 BRA `(.L_x_157) ;  /* 0x0000015000008947 */ /* 0x000fea0003800000 */
[----:B------:R-:W-:-:S13]  /*4900*/  ISETP.NE.AND P0, PT, R4, 0x18, PT ;  /* 0x000000180400780c */ /* 0x000fda0003f05270 */
[----:B------:R-:W-:Y:S05]  /*4910*/  @P0 BRA `(.L_x_145) ;  /* 0x000007f000000947 */ /* 0x000fea0003800000 */
[----:B------:R-:W-:Y:S01]  /*4920*/  HADD2.F32 R5, -RZ, R2.H0_H0 ;  /* 0x20000002ff057230 */ /* 0x000fe20000004100 */
[----:B------:R-:W-:Y:S04]  /*4930*/  BSSY B0, `(.L_x_158) ;  /* 0x000000e000007945 */ /* 0x000fe80003800000 */
[C---:B------:R-:W-:Y:S02]  /*4940*/  LOP3.LUT R2, R5.reuse, 0x7fffffff, RZ, 0xc0, !PT ;  /* 0x7fffffff05027812 */ /* 0x040fe400078ec0ff */
[----:B------:R-:W-:Y:S02]  /*4950*/  LOP3.LUT R0, R5, 0x80000000, RZ, 0xc0, !PT ;  /* 0x8000000005007812 */ /* 0x000fe400078ec0ff */
[----:B------:R-:W-:Y:S02]  /*4960*/  ISETP.GT.U32.AND P0, PT, R2, 0x43efffff, PT ;  /* 0x43efffff0200780c */ /* 0x000fe40003f04070 */
[----:B------:R-:W-:Y:S01]  /*4970*/  SHF.R.U32.HI R3, RZ, 0x18, R0 ;  /* 0x00000018ff037819 */ /* 0x000fe20000011600 */
[----:B------:R-:W-:-:S10]  /*4980*/  IMAD.MOV.U32 R0, RZ, RZ, 0x7f ;  /* 0x0000007fff007424 */ /* 0x000fd400078e00ff */
[----:B------:R-:W-:Y:S05]  /*4990*/  @P0 BRA `(.L_x_159) ;  /* 0x0000007000000947 */ /* 0x000fea0003800000 */
[----:B------:R-:W-:-:S13]  /*49a0*/  ISETP.GE.U32.AND P0, PT, R2, 0x3c800000, PT ;  /* 0x3c8000000200780c */ /* 0x000fda0003f06070 */
[----:B------:R-:W-:Y:S01]  /*49b0*/  @P0 SHF.R.U32.HI R0, RZ, 0x14, R5 ;  /* 0x00000014ff000819 */ /* 0x000fe20000011605 */
[----:B------:R-:W-:-:S03]  /*49c0*/  @!P0 FADD.FTZ R2, R2, 16384 ;  /* 0x4680000002028421 */ /* 0x000fc60000010000 */
[----:B------:R-:W-:-:S04]  /*49d0*/  @P0 LOP3.LUT R0, R0, 0x1, RZ, 0xc0, !PT ;  /* 0x0000000100000812 */ /* 0x000fc800078ec0ff */
[----:B------:R-:W-:-:S04]  /*49e0*/  @P0 IADD3 R0, R5, 0x407ffff, R0 ;  /* 0x0407ffff05000810 */ /* 0x000fc80007ffe000 */
[----:B------:R-:W-:Y:S02]  /*49f0*/  @P0 SHF.R.U32.HI R0, RZ, 0x14, R0 ;  /* 0x00000014ff000819 */ /* 0x000fe40000011600 */
[----:B------:R-:W-:Y:S02]  /*4a00*/  @!P0 IADD3 R0, R2, -0x46800000, RZ ;  /* 0xb980000002008810 */ /* 0x000fe40007ffe0ff */
.L_x_159:
[----:B------:R-:W-:Y:S05]  /*4a10*/  BSYNC B0 ;  /* 0x0000000000007941 */ /* 0x000fea0003800000 */
.L_x_158:
[----:B------:R-:W-:-:S05]  /*4a20*/  LOP3.LUT R3, R0, R3, RZ, 0xfc, !PT ;  /* 0x0000000300037212 */ /* 0x000fca00078efcff */
[----:B------:R0:W-:Y:S01]  /*4a30*/  STG.E.U8 [R16.64], R3 ;  /* 0x0000000310007986 */ /* 0x0001e2000c101124 */
[----:B------:R-:W-:Y:S05]  /*4a40*/  BRA `(.L_x_146) ;  /* 0x0000087000007947 */ /* 0x000fea0003800000 */
.L_x_157:
[----:B------:R-:W-:Y:S01]  /*4a50*/  HADD2.F32 R3, -RZ, R2.H0_H0 ;  /* 0x20000002ff037230 */ /* 0x000fe20000004100 */
[----:B------:R-:W-:Y:S04]  /*4a60*/  BSSY B0, `(.L_x_160) ;  /* 0x000000f000007945 */ /* 0x000fe80003800000 */
[----:B------:R-:W-:-:S04]  /*4a70*/  LOP3.LUT R2, R3, 0x7fffffff, RZ, 0xc0, !PT ;  /* 0x7fffffff03027812 */ /* 0x000fc800078ec0ff */
[----:B------:R-:W-:-:S13]  /*4a80*/  ISETP.GT.U32.AND P0, PT, R2, 0x477fffff, PT ;  /* 0x477fffff0200780c */ /* 0x000fda0003f04070 */
[----:B------:R-:W-:Y:S05]  /*4a90*/  @P0 BRA `(.L_x_161) ;  /* 0x0000008000000947 */ /* 0x000fea0003800000 */
[----:B------:R-:W-:-:S13]  /*4aa0*/  ISETP.GE.U32.AND P0, PT, R2, 0x38800000, PT ;  /* 0x388000000200780c */ /* 0x000fda0003f06070 */
[----:B------:R-:W-:Y:S01]  /*4ab0*/  @P0 SHF.R.U32.HI R0, RZ, 0x15, R3 ;  /* 0x00000015ff000819 */ /* 0x000fe20000011603 */
[----:B------:R-:W-:-:S03]  /*4ac0*/  @!P0 FADD.FTZ R2, R2, 128 ;  /* 0x4300000002028421 */ /* 0x000fc60000010000 */
[----:B------:R-:W-:-:S04]  /*4ad0*/  @P0 LOP3.LUT R0, R0, 0x1, RZ, 0xc0, !PT ;  /* 0x0000000100000812 */ /* 0x000fc800078ec0ff */
[----:B------:R-:W-:-:S04]  /*4ae0*/  @P0 IADD3 R0, R3, 0x80fffff, R0 ;  /* 0x080fffff03000810 */ /* 0x000fc80007ffe000 */
[----:B------:R-:W-:Y:S02]  /*4af0*/  @P0 SHF.R.U32.HI R0, RZ, 0x15, R0 ;  /* 0x00000015ff000819 */ /* 0x000fe40000011600 */
[----:B------:R-:W-:Y:S01]  /*4b00*/  @!P0 IADD3 R0, R2, -0x43000000, RZ ;  /* 0xbd00000002008810 */ /* 0x000fe20007ffe0ff */
[----:B------:R-:W-:Y:S05]  /*4b10*/  BRA `(.L_x_162) ;  /* 0x0000003000007947 */ /* 0x000fea0003800000 */
.L_x_161:
[----:B------:R-:W-:Y:S01]  /*4b20*/  IMAD.MOV.U32 R0, RZ, RZ, 0x7f ;  /* 0x0000007fff007424 */ /* 0x000fe200078e00ff */
[----:B------:R-:W-:-:S04]  /*4b30*/  ISETP.GT.U32.AND P0, PT, R2, 0x7f800000, PT ;  /* 0x7f8000000200780c */ /* 0x000fc80003f04070 */
[----:B------:R-:W-:-:S04]  /*4b40*/  SEL R0, R0, 0x7c, P0 ;  /* 0x0000007c00007807 */ /* 0x000fc80000000000 */
.L_x_162:
[----:B------:R-:W-:Y:S05]  /*4b50*/  BSYNC B0 ;  /* 0x0000000000007941 */ /* 0x000fea0003800000 */
.L_x_160:
[----:B------:R-:W-:-:S04]  /*4b60*/  LOP3.LUT R2, R3, 0x80000000, RZ, 0xc0, !PT ;  /* 0x8000000003027812 */ /* 0x000fc800078ec0ff */
[----:B------:R-:W-:-:S04]  /*4b70*/  SHF.R.U32.HI R3, RZ, 0x18, R2 ;  /* 0x00000018ff037819 */ /* 0x000fc80000011602 */
[----:B------:R-:W-:-:S05]  /*4b80*/  LOP3.LUT R3, R0, R3, RZ, 0xfc, !PT ;  /* 0x0000000300037212 */ /* 0x000fca00078efcff */
[----:B------:R0:W-:Y:S01]  /*4b90*/  STG.E.U8 [R16.64], R3 ;  /* 0x0000000310007986 */ /* 0x0001e2000c101124 */
[----:B------:R-:W-:Y:S05]  /*4ba0*/  BRA `(.L_x_146) ;  /* 0x0000071000007947 */ /* 0x000fea0003800000 */
.L_x_156:
[----:B------:R-:W-:-:S05]  /*4bb0*/  HADD2.F32 R0, -RZ, R2.H0_H0 ;  /* 0x20000002ff007230 */ /* 0x000fca0000004100 */
[----:B------:R-:W-:-:S05]  /*4bc0*/  F2FP.BF16.PACK_AB R0, RZ, R0 ;  /* 0x00000000ff00723e */ /* 0x000fca00000010ff */
[----:B------:R0:W-:Y:S01]  /*4bd0*/  STG.E.U16 [R16.64], R0 ;  /* 0x0000000010007986 */ /* 0x0001e2000c101524 */
[----:B------:R-:W-:Y:S05]  /*4be0*/  BRA `(.L_x_146) ;  /* 0x000006d000007947 */ /* 0x000fea0003800000 */
.L_x_153:
        /* <DEDUP_REMOVED lines=8> */
[----:B------:R-:W-:-:S06]  /*4c70*/  HADD2.F32 R3, -RZ, R2.H0_H0 ;  /* 0x20000002ff037230 */ /* 0x000fcc0000004100 */
[----:B------:R-:W0:Y:S02]  /*4c80*/  F2I.FTZ.U32.TRUNC.NTZ R3, R3 ;  /* 0x0000000300037305 */ /* 0x000e24000021f000 */
[----:B0-----:R0:W-:Y:S01]  /*4c90*/  STG.E.U16 [R16.64], R3 ;  /* 0x0000000310007986 */ /* 0x0011e2000c101524 */
[----:B------:R-:W-:Y:S05]  /*4ca0*/  BRA `(.L_x_146) ;  /* 0x0000061000007947 */ /* 0x000fea0003800000 */
.L_x_165:
[----:B------:R-:W-:Y:S01]  /*4cb0*/  HADD2.F32 R3, -RZ, R2.H0_H0 ;  /* 0x20000002ff037230 */ /* 0x000fe20000004100 */
[----:B------:R-:W-:Y:S01]  /*4cc0*/  BSSY B0, `(.L_x_166) ;  /* 0x0000014000007945 */ /* 0x000fe20003800000 */
[----:B------:R-:W-:-:S03]  /*4cd0*/  IMAD.MOV.U32 R8, RZ, RZ, 0x80 ;  /* 0x00000080ff087424 */ /* 0x000fc600078e00ff */
[----:B------:R-:W-:-:S04]  /*4ce0*/  LOP3.LUT R2, R3, 0x7fffffff, RZ, 0xc0, !PT ;  /* 0x7fffffff03027812 */ /* 0x000fc800078ec0ff */
[----:B------:R-:W-:-:S13]  /*4cf0*/  ISETP.GT.U32.AND P0, PT, R2, 0x437fffff, PT ;  /* 0x437fffff0200780c */ /* 0x000fda0003f04070 */
[----:B------:R-:W-:Y:S05]  /*4d00*/  @P0 BRA `(.L_x_167) ;  /* 0x000000f000000947 */ /* 0x000fea0003800000 */
[----:B------:R-:W-:-:S13]  /*4d10*/  ISETP.GE.U32.AND P0, PT, R2, 0x3c000000, PT ;  /* 0x3c0000000200780c */ /* 0x000fda0003f06070 */
[----:B------:R-:W-:-:S04]  /*4d20*/  @P0 SHF.R.U32.HI R0, RZ, 0x14, R3 ;  /* 0x00000014ff000819 */ /* 0x000fc80000011603 */
[----:B------:R-:W-:-:S04]  /*4d30*/  @P0 LOP3.LUT R0, R0, 0x1, RZ, 0xc0, !PT ;  /* 0x0000000100000812 */ /* 0x000fc800078ec0ff */
[----:B------:R-:W-:-:S04]  /*4d40*/  @P0 IADD3 R0, R3, 0x487ffff, R0 ;  /* 0x0487ffff03000810 */ /* 0x000fc80007ffe000 */
[----:B------:R-:W-:-:S04]  /*4d50*/  @P0 SHF.R.U32.HI R0, RZ, 0x14, R0 ;  /* 0x00000014ff000819 */ /* 0x000fc80000011600 */
[----:B------:R-:W-:Y:S01]  /*4d60*/  @P0 LOP3.LUT R0, R0, 0xff, RZ, 0xc0, !PT ;  /* 0x000000ff00000812 */ /* 0x000fe200078ec0ff */
[----:B------:R-:W-:Y:S05]  /*4d70*/  @P0 BRA `(.L_x_168) ;  /* 0x0000004000000947 */ /* 0x000fea0003800000 */
[----:B------:R-:W-:Y:S01]  /*4d80*/  FADD.FTZ R0, R2, 8192 ;  /* 0x4600000002007421 */ /* 0x000fe20000010000 */
[----:B------:R-:W-:-:S04]  /*4d90*/  PRMT R8, RZ, 0x7610, R8 ;  /* 0x00007610ff087816 */ /* 0x000fc80000000008 */
[----:B------:R-:W-:-:S13]  /*4da0*/  LOP3.LUT P0, R0, R0, 0xff, RZ, 0xc0, !PT ;  /* 0x000000ff00007812 */ /* 0x000fda000780c0ff */
[----:B------:R-:W-:Y:S05]  /*4db0*/  @!P0 BRA `(.L_x_167) ;  /* 0x0000004000008947 */ /* 0x000fea0003800000 */
.L_x_168:
[----:B------:R-:W-:-:S04]  /*4dc0*/  LOP3.LUT R2, R3, 0x80000000, RZ, 0xc0, !PT ;  /* 0x8000000003027812 */ /* 0x000fc800078ec0ff */
[----:B------:R-:W-:-:S04]  /*4dd0*/  SHF.R.U32.HI R3, RZ, 0x18, R2 ;  /* 0x00000018ff037819 */ /* 0x000fc80000011602 */
[----:B------:R-:W-:-:S04]  /*4de0*/  LOP3.LUT R0, R0, R3, RZ, 0xfc, !PT ;  /* 0x0000000300007212 */ /* 0x000fc800078efcff */
[----:B------:R-:W-:Y:S02]  /*4df0*/  PRMT R8, R0, 0x7610, R8 ;  /* 0x0000761000087816 */ /* 0x000fe40000000008 */
.L_x_167:
[----:B------:R-:W-:Y:S05]  /*4e00*/  BSYNC B0 ;  /* 0x0000000000007941 */ /* 0x000fea0003800000 */
.L_x_166:
[----:B------:R0:W-:Y:S01]  /*4e10*/  STG.E.U8 [R16.64], R8 ;  /* 0x0000000810007986 */ /* 0x0001e2000c101124 */
[----:B------:R-:W-:Y:S05]  /*4e20*/  BRA `(.L_x_146) ;  /* 0x0000049000007947 */ /* 0x000fea0003800000 */
.L_x_164:
        /* <DEDUP_REMOVED lines=17> */
.L_x_171:
[----:B------:R-:W-:-:S04]  /*4f40*/  LOP3.LUT R2, R3, 0x80000000, RZ, 0xc0, !PT ;  /* 0x8000000003027812 */ /* 0x000fc800078ec0ff */
[----:B------:R-:W-:-:S04]  /*4f50*/  SHF.R.U32.HI R3, RZ, 0x18, R2 ;  /* 0x00000018ff037819 */ /* 0x000fc80000011602 */
[----:B------:R-:W-:-:S04]  /*4f60*/  LOP3.LUT R0, R0, R3, RZ, 0xfc, !PT ;  /* 0x0000000300007212 */ /* 0x000fc800078efcff */
[----:B------:R-:W-:Y:S02]  /*4f70*/  PRMT R8, R0, 0x7610, R8 ;  /* 0x0000761000087816 */ /* 0x000fe40000000008 */
.L_x_170:
[----:B------:R-:W-:Y:S05]  /*4f80*/  BSYNC B0 ;  /* 0x0000000000007941 */ /* 0x000fea0003800000 */
.L_x_169:
[----:B------:R0:W-:Y:S01]  /*4f90*/  STG.E.U8 [R16.64], R8 ;  /* 0x0000000810007986 */ /* 0x0001e2000c101124 */
[----:B------:R-:W-:Y:S05]  /*4fa0*/  BRA `(.L_x_146) ;  /* 0x0000031000007947 */ /* 0x000fea0003800000 */
.L_x_163:
[----:B------:R-:W-:-:S13]  /*4fb0*/  ISETP.NE.AND P0, PT, R4, 0x1c, PT ;  /* 0x0000001c0400780c */ /* 0x000fda0003f05270 */
[----:B------:R-:W-:Y:S05]  /*4fc0*/  @!P0 BRA `(.L_x_172) ;  /* 0x000002c000008947 */ /* 0x000fea0003800000 */
[----:B------:R-:W-:-:S13]  /*4fd0*/  ISETP.NE.AND P0, PT, R4, 0x1d, PT ;  /* 0x0000001d0400780c */ /* 0x000fda0003f05270 */
[----:B------:R-:W-:Y:S05]  /*4fe0*/  @!P0 BRA `(.L_x_173) ;  /* 0x0000026000008947 */ /* 0x000fea0003800000 */
[----:B------:R-:W-:-:S13]  /*4ff0*/  ISETP.NE.AND P0, PT, R4, 0x2c, PT ;  /* 0x0000002c0400780c */ /* 0x000fda0003f05270 */
[----:B------:R-:W-:Y:S05]  /*5000*/  @P0 BRA `(.L_x_145) ;  /* 0x0000010000000947 */ /* 0x000fea0003800000 */
[----:B------:R-:W-:Y:S01]  /*5010*/  HADD2.F32 R3, -RZ, R2.H0_H0 ;  /* 0x20000002ff037230 */ /* 0x000fe20000004100 */
[----:B------:R-:W-:-:S04]  /*5020*/  PLOP3.LUT P0, PT, PT, PT, PT, 0x80, 0x0 ;  /* 0x000000000000781c */ /* 0x000fc80003f0f070 */
[----:B------:R-:W-:-:S04]  /*5030*/  SHF.R.U32.HI R4, RZ, 0x17, R3 ;  /* 0x00000017ff047819 */ /* 0x000fc80000011603 */
[----:B------:R-:W-:-:S04]  /*5040*/  LOP3.LUT R2, R4, 0xff, RZ, 0xc0, !PT ;  /* 0x000000ff04027812 */ /* 0x000fc800078ec0ff */
[----:B------:R-:W-:-:S13]  /*5050*/  ISETP.NE.AND P2, PT, R2, 0xff, PT ;  /* 0x000000ff0200780c */ /* 0x000fda0003f45270 */
[--C-:B------:R-:W-:Y:S02]  /*5060*/  @P2 SHF.R.U32.HI R0, RZ, 0x16, R3.reuse ;  /* 0x00000016ff002819 */ /* 0x100fe40000011603 */
[----:B------:R-:W-:Y:S01]  /*5070*/  @P2 LOP3.LUT P1, RZ, R2, 0x3fffff, R3, 0xf8, !PT ;  /* 0x003fffff02ff2812 */ /* 0x000fe2000782f803 */
[----:B------:R-:W-:Y:S01]  /*5080*/  IMAD.MOV.U32 R3, RZ, RZ, 0xff ;  /* 0x000000ffff037424 */ /* 0x000fe200078e00ff */
[----:B------:R-:W-:-:S04]  /*5090*/  @P2 LOP3.LUT R0, R0, 0x1, RZ, 0xc0, !PT ;  /* 0x0000000100002812 */ /* 0x000fc800078ec0ff */
[----:B------:R-:W-:Y:S02]  /*50a0*/  @P2 ISETP.EQ.U32.AND P1, PT, R0, 0x1, P1 ;  /* 0x000000010000280c */ /* 0x000fe40000f22070 */
[----:B------:R-:W-:Y:S02]  /*50b0*/  @P2 IADD3 R0, R4, 0x1, RZ ;  /* 0x0000000104002810 */ /* 0x000fe40007ffe0ff */
[----:B------:R-:W-:-:S13]  /*50c0*/  @P2 PLOP3.LUT P0, PT, P1, PT, PT, 0x80, 0x0 ;  /* 0x000000000000281c */ /* 0x000fda0000f0f070 */
[----:B------:R-:W-:-:S04]  /*50d0*/  @!P0 IMAD.MOV R0, RZ, RZ, R4 ;  /* 0x000000ffff008224 */ /* 0x000fc800078e0204 */
[----:B------:R-:W-:-:S05]  /*50e0*/  @P2 IMAD.MOV.U32 R3, RZ, RZ, R0 ;  /* 0x000000ffff032224 */ /* 0x000fca00078e0000 */
[----:B------:R0:W-:Y:S01]  /*50f0*/  STG.E.U8 [R16.64], R3 ;  /* 0x0000000310007986 */ /* 0x0001e2000c101124 */
[----:B------:R-:W-:Y:S05]  /*5100*/  BRA `(.L_x_146) ;  /* 0x000001b000007947 */ /* 0x000fea0003800000 */
.L_x_145:
        /* <DEDUP_REMOVED lines=19> */
[----:B------:R-:W-:Y:S05]  /*5240*/  BRA `(.L_x_146) ;  /* 0x0000007000007947 */ /* 0x000fea0003800000 */
.L_x_173:
[----:B------:R-:W-:-:S06]  /*5250*/  HADD2.F32 R2, -RZ, R2.H0_H0 ;  /* 0x20000002ff027230 */ /* 0x000fcc0000004100 */
[----:B------:R-:W0:Y:S02]  /*5260*/  F2I.U64.TRUNC R2, R2 ;  /* 0x0000000200027311 */ /* 0x000e24000020d800 */
[----:B0-----:R0:W-:Y:S01]  /*5270*/  STG.E.64 [R16.64], R2 ;  /* 0x0000000210007986 */ /* 0x0011e2000c101b24 */
[----:B------:R-:W-:Y:S05]  /*5280*/  BRA `(.L_x_146) ;  /* 0x0000003000007947 */ /* 0x000fea0003800000 */
.L_x_172:
[----:B------:R-:W-:-:S04]  /*5290*/  HADD2.F32 R2, -RZ, R2.H0_H0 ;  /* 0x20000002ff027230 */ /* 0x000fc80000004100 */
[----:B------:R-:W0:Y:S02]  /*52a0*/  F2I.FTZ.U32.TRUNC.NTZ R3, R2 ;  /* 0x0000000200037305 */ /* 0x000e24000021f000 */
[----:B0-----:R0:W-:Y:S02]  /*52b0*/  STG.E [R16.64], R3 ;  /* 0x0000000310007986 */ /* 0x0011e4000c101924 */
.L_x_146:
[----:B------:R-:W-:-:S05]  /*52c0*/  IMAD R18, R19, 0x200, R18 ;  /* 0x0000020013127824 */ /* 0x000fca00078e0212 */
[----:B------:R-:W-:Y:S02]  /*52d0*/  IADD3 R25, R18, 0x80, RZ ;  /* 0x0000008012197810 */ /* 0x000fe40007ffe0ff */
.L_x_43:
[----:B------:R-:W-:Y:S05]  /*52e0*/  BSYNC B6 ;  /* 0x0000000000067941 */ /* 0x000fea0003800000 */
.L_x_42:
[----:B------:R-:W-:Y:S01]  /*52f0*/  ISETP.GE.AND P0, PT, R25, c[0x0][0x160], PT ;  /* 0x0000580019007a0c */ /* 0x000fe20003f06270 */
[----:B------:R-:W-:-:S12]  /*5300*/  BSSY B6, `(.L_x_174) ;  /* 0x0000a4e000067945 */ /* 0x000fd80003800000 */
[----:B------:R-:W-:Y:S05]  /*5310*/  @P0 BRA `(.L_x_175) ;  /* 0x0000a4c000000947 */ /* 0x000fea0003800000 */
[----:B------:R-:W-:Y:S01]  /*5320*/  ISETP.NE.AND P0, PT, RZ, c[0x0][0x168], PT ;  /* 0x00005a00ff007a0c */ /* 0x000fe20003f05270 */
[----:B------:R-:W-:Y:S02]  /*5330*/  IMAD.MOV.U32 R18, RZ, RZ, RZ ;  /* 0x000000ffff127224 */ /* 0x000fe400078e00ff */
[----:B------:R-:W-:Y:S02]  /*5340*/  IMAD.MOV.U32 R22, RZ, RZ, RZ ;  /* 0x000000ffff167224 */ /* 0x000fe400078e00ff */
[----:B0-----:R-:W-:Y:S02]  /*5350*/  IMAD.MOV.U32 R0, RZ, RZ, RZ ;  /* 0x000000ffff007224 */ /* 0x001fe400078e00ff */
[----:B------:R-:W-:-:S06]  /*5360*/  IMAD.MOV.U32 R16, RZ, RZ, RZ ;  /* 0x000000ffff107224 */ /* 0x000fcc00078e00ff */
[----:B------:R-:W-:Y:S05]  /*5370*/  @!P0 BRA `(.L_x_176) ;  /* 0x0000113000008947 */ /* 0x000fea0003800000 */
[----:B------:R-:W-:Y:S02]  /*5380*/  IMAD.MOV.U32 R24, RZ, RZ, RZ ;  /* 0x000000ffff187224 */ /* 0x000fe400078e00ff */
[----:B------:R-:W-:Y:S02]  /*5390*/  IMAD.MOV.U32 R0, RZ, RZ, 0x1 ;  /* 0x00000001ff007424 */ /* 0x000fe400078e00ff */
[----:B------:R-:W-:-:S03]  /*53a0*/  IMAD.HI.U32 R2, R25, c[0x0][0x170], R24 ;  /* 0x00005c0019027a27 */ /* 0x000fc600078e0018 */
[----:B------:R-:W-:Y:S02]  /*53b0*/  ISETP.NE.AND P0, PT, R0, c[0x0][0x168], PT ;  /* 0x00005a0000007a0c */ /* 0x000fe40003f05270 */
        /* <DEDUP_REMOVED lines=271> */
.L_x_176:
        /* <DEDUP_REMOVED lines=21> */
.L_x_180:
[----:B------:R-:W2:Y:S02]  /*6600*/  LDG.E.U8 R2, [R2.64] ;  /* 0x0000002402027981 */ /* 0x000ea4000c1e1100 */
[----:B--2---:R-:W0:Y:S02]  /*6610*/  I2F.U16 R0, R2 ;  /* 0x0000000200007306 */ /* 0x004e240000101000 */
[----:B0-----:R-:W-:-:S04]  /*6620*/  F2FP.PACK_AB R0, RZ, R0 ;  /* 0x00000000ff00723e */ /* 0x001fc800000000ff */
[----:B------:R-:W-:Y:S01]  /*6630*/  PRMT R19, R0, 0x7610, R19 ;  /* 0x0000761000137816 */ /* 0x000fe20000000013 */
[----:B------:R-:W-:Y:S05]  /*6640*/  BRA `(.L_x_182) ;  /* 0x00000ed000007947 */ /* 0x000fea0003800000 */
.L_x_179:
        /* <DEDUP_REMOVED lines=11> */
.L_x_184:
[----:B------:R-:W2:Y:S02]  /*6700*/  LDG.E R2, [R2.64] ;  /* 0x0000002402027981 */ /* 0x000ea4000c1e1900 */
[----:B--2---:R-:W0:Y:S02]  /*6710*/  I2F R0, R2 ;  /* 0x0000000200007306 */ /* 0x004e240000201400 */
[----:B0-----:R-:W-:-:S04]  /*6720*/  F2FP.PACK_AB R0, RZ, R0 ;  /* 0x00000000ff00723e */ /* 0x001fc800000000ff */
[----:B------:R-:W-:Y:S01]  /*6730*/  PRMT R19, R0, 0x7610, R19 ;  /* 0x0000761000137816 */ /* 0x000fe20000000013 */
[----:B------:R-:W-:Y:S05]  /*6740*/  BRA `(.L_x_182) ;  /* 0x00000dd000007947 */ /* 0x000fea0003800000 */
.L_x_183:
[----:B------:R-:W2:Y:S02]  /*6750*/  LDG.E.U16 R2, [R2.64] ;  /* 0x0000002402027981 */ /* 0x000ea4000c1e1500 */
[----:B--2---:R-:W0:Y:S02]  /*6760*/  I2F.S16 R0, R2 ;  /* 0x0000000200007306 */ /* 0x004e240000101400 */
[----:B0-----:R-:W-:-:S04]  /*6770*/  F2FP.PACK_AB R0, RZ, R0 ;  /* 0x00000000ff00723e */ /* 0x001fc800000000ff */
[----:B------:R-:W-:Y:S01]  /*6780*/  PRMT R19, R0, 0x7610, R19 ;  /* 0x0000761000137816 */ /* 0x000fe20000000013 */
[----:B------:R-:W-:Y:S05]  /*6790*/  BRA `(.L_x_182) ;  /* 0x00000d8000007947 */ /* 0x000fea0003800000 */
.L_x_178:
        /* <DEDUP_REMOVED lines=9> */
.L_x_186:
[----:B------:R0:W5:Y:S01]  /*6830*/  LDG.E.U16 R19, [R2.64] ;  /* 0x0000002402137981 */ /* 0x000162000c1e1500 */
[----:B------:R-:W-:Y:S05]  /*6840*/  BRA `(.L_x_182) ;  /* 0x00000cd000007947 */ /* 0x000fea0003800000 */
.L_x_185:
        /* <DEDUP_REMOVED lines=9> */
.L_x_188:
[----:B------:R0:W5:Y:S01]  /*68e0*/  LDG.E.U16 R19, [R2.64] ;  /* 0x0000002402137981 */ /* 0x000162000c1e1500 */
[----:B------:R-:W-:Y:S05]  /*68f0*/  BRA `(.L_x_182) ;  /* 0x00000c2000007947 */ /* 0x000fea0003800000 */
.L_x_187:
[----:B------:R-:W2:Y:S02]  /*6900*/  LDG.E.64 R2, [R2.64] ;  /* 0x0000002402027981 */ /* 0x000ea4000c1e1b00 */
[----:B--2---:R-:W0:Y:S01]  /*6910*/  F2F.F32.F64 R0, R2 ;  /* 0x0000000200007310 */ /* 0x004e220000301000 */
[----:B------:R-:W0:-:S14]  /*6920*/  DSETP.GEU.AND P0, PT, |R2|, c[0x2][0x0], PT ;  /* 0x008000000200762a */ /* 0x000e1c0003f0e200 */
[----:B0-----:R-:W-:-:S05]  /*6930*/  @!P0 FMUL R0, R0, 1.175494350822287508e-38 ;  /* 0x0080000000008820 */ /* 0x001fca0000400000 */
[----:B------:R-:W-:-:S04]  /*6940*/  F2FP.PACK_AB R0, RZ, R0 ;  /* 0x00000000ff00723e */ /* 0x000fc800000000ff */
[----:B------:R-:W-:Y:S01]  /*6950*/  PRMT R19, R0, 0x7610, R19 ;  /* 0x0000761000137816 */ /* 0x000fe20000000013 */
[----:B------:R-:W-:Y:S05]  /*6960*/  BRA `(.L_x_182) ;  /* 0x00000bb000007947 */ /* 0x000fea0003800000 */
.L_x_177:
        /* <DEDUP_REMOVED lines=14> */
.L_x_191:
[----:B------:R-:W2:Y:S02]  /*6a50*/  LDG.E.64 R2, [R2.64] ;  /* 0x0000002402027981 */ /* 0x000ea4000c1e1b00 */
[----:B--2---:R-:W0:Y:S01]  /*6a60*/  F2F.F32.F64 R0, R2 ;  /* 0x0000000200007310 */ /* 0x004e220000301000 */
[----:B------:R-:W0:-:S14]  /*6a70*/  DSETP.GEU.AND P0, PT, |R2|, c[0x2][0x0], PT ;  /* 0x008000000200762a */ /* 0x000e1c0003f0e200 */
[----:B0-----:R-:W-:-:S05]  /*6a80*/  @!P0 FMUL R0, R0, 1.175494350822287508e-38 ;  /* 0x0080000000008820 */ /* 0x001fca0000400000 */
[----:B------:R-:W-:-:S04]  /*6a90*/  F2FP.PACK_AB R0, RZ, R0 ;  /* 0x00000000ff00723e */ /* 0x000fc800000000ff */
[----:B------:R-:W-:Y:S01]  /*6aa0*/  PRMT R19, R0, 0x7610, R19 ;  /* 0x0000761000137816 */ /* 0x000fe20000000013 */
[----:B------:R-:W-:Y:S05]  /*6ab0*/  BRA `(.L_x_182) ;  /* 0x00000a6000007947 */ /* 0x000fea0003800000 */
.L_x_190:
        /* <DEDUP_REMOVED lines=28> */
.L_x_193:
        /* <DEDUP_REMOVED lines=15> */
.L_x_192:
[----:B------:R-:W2:Y:S02]  /*6d70*/  LDG.E.U16 R0, [R2.64] ;  /* 0x0000002402007981 */ /* 0x000ea4000c1e1500 */
[----:B--2---:R-:W-:-:S04]  /*6d80*/  PRMT R0, RZ, 0x5410, R0 ;  /* 0x00005410ff007816 */ /* 0x004fc80000000000 */
[----:B------:R-:W-:-:S04]  /*6d90*/  F2FP.PACK_AB R0, RZ, R0 ;  /* 0x00000000ff00723e */ /* 0x000fc800000000ff */
[----:B------:R-:W-:Y:S01]  /*6da0*/  PRMT R19, R0, 0x7610, R19 ;  /* 0x0000761000137816 */ /* 0x000fe20000000013 */
[----:B------:R-:W-:Y:S05]  /*6db0*/  BRA `(.L_x_182) ;  /* 0x0000076000007947 */ /* 0x000fea0003800000 */
.L_x_189:
        /* <DEDUP_REMOVED lines=12> */
.L_x_196:
        /* <DEDUP_REMOVED lines=21> */
.L_x_200:
[----:B------:R-:W-:Y:S05]  /*6fd0*/  BSYNC B1 ;  /* 0x0000000000017941 */ /* 0x000fea0003800000 */
.L_x_199:
[----:B------:R-:W-:Y:S01]  /*6fe0*/  LEA R3, R0, 0x3b800000, 0x17 ;  /* 0x3b80000000037811 */ /* 0x000fe200078eb8ff */
[----:B------:R-:W-:-:S05]  /*6ff0*/  IMAD.SHL.U32 R0, R2, 0x100000, RZ ;  /* 0x0010000002007824 */ /* 0x000fca00078e00ff */
[----:B------:R-:W-:Y:S02]  /*7000*/  LOP3.LUT R0, R3, R0, R4, 0xfe, !PT ;  /* 0x0000000003007212 */ /* 0x000fe400078efe04 */
.L_x_198:
[----:B------:R-:W-:Y:S05]  /*7010*/  BSYNC B0 ;  /* 0x0000000000007941 */ /* 0x000fea0003800000 */
.L_x_197:
[----:B------:R-:W-:-:S04]  /*7020*/  F2FP.PACK_AB R0, RZ, R0 ;  /* 0x00000000ff00723e */ /* 0x000fc800000000ff */
[----:B------:R-:W-:Y:S01]  /*7030*/  PRMT R19, R0, 0x7610, R19 ;  /* 0x0000761000137816 */ /* 0x000fe20000000013 */
[----:B------:R-:W-:Y:S05]  /*7040*/  BRA `(.L_x_182) ;  /* 0x000004d000007947 */ /* 0x000fea0003800000 */
.L_x_195:
        /* <DEDUP_REMOVED lines=21> */
.L_x_204:
[----:B------:R-:W-:Y:S05]  /*71a0*/  BSYNC B1 ;  /* 0x0000000000017941 */ /* 0x000fea0003800000 */
.L_x_203:
[----:B------:R-:W-:Y:S01]  /*71b0*/  LEA R3, R0, 0x37800000, 0x17 ;  /* 0x3780000000037811 */ /* 0x000fe200078eb8ff */
[----:B------:R-:W-:-:S05]  /*71c0*/  IMAD.SHL.U32 R0, R2, 0x200000, RZ ;  /* 0x0020000002007824 */ /* 0x000fca00078e00ff */
[----:B------:R-:W-:Y:S02]  /*71d0*/  LOP3.LUT R0, R3, R0, R4, 0xfe, !PT ;  /* 0x0000000003007212 */ /* 0x000fe400078efe04 */
.L_x_202:
[----:B------:R-:W-:Y:S05]  /*71e0*/  BSYNC B0 ;  /* 0x0000000000007941 */ /* 0x000fea0003800000 */
.L_x_201:
[----:B------:R-:W-:-:S04]  /*71f0*/  F2FP.PACK_AB R0, RZ, R0 ;  /* 0x00000000ff00723e */ /* 0x000fc800000000ff */
[----:B------:R-:W-:Y:S01]  /*7200*/  PRMT R19, R0, 0x7610, R19 ;  /* 0x0000761000137816 */ /* 0x000fe20000000013 */
[----:B------:R-:W-:Y:S05]  /*7210*/  BRA `(.L_x_182) ;  /* 0x0000030000007947 */ /* 0x000fea0003800000 */
.L_x_194:
        /* <DEDUP_REMOVED lines=14> */
.L_x_208:
[----:B------:R-:W-:Y:S05]  /*7300*/  BSYNC B0 ;  /* 0x0000000000007941 */ /* 0x000fea0003800000 */
.L_x_207:
[----:B------:R-:W-:-:S04]  /*7310*/  F2FP.PACK_AB R0, RZ, R0 ;  /* 0x00000000ff00723e */ /* 0x000fc800000000ff */
[----:B------:R-:W-:Y:S01]  /*7320*/  PRMT R19, R0, 0x7610, R19 ;  /* 0x0000761000137816 */ /* 0x000fe20000000013 */
[----:B------:R-:W-:Y:S05]  /*7330*/  BRA `(.L_x_182) ;  /* 0x000001e000007947 */ /* 0x000fea0003800000 */
.L_x_181:
        /* <DEDUP_REMOVED lines=21> */
.L_x_206:
[----:B------:R-:W2:Y:S02]  /*7490*/  LDG.E.64 R2, [R2.64] ;  /* 0x0000002402027981 */ /* 0x000ea4000c1e1b00 */
[----:B--2---:R-:W0:Y:S02]  /*74a0*/  I2F.U64 R0, R2 ;  /* 0x0000000200007312 */ /* 0x004e240000301000 */
[----:B0-----:R-:W-:-:S04]  /*74b0*/  F2FP.PACK_AB R0, RZ, R0 ;  /* 0x00000000ff00723e */ /* 0x001fc800000000ff */
[----:B------:R-:W-:Y:S01]  /*74c0*/  PRMT R19, R0, 0x7610, R19 ;  /* 0x0000761000137816 */ /* 0x000fe20000000013 */
[----:B------:R-:W-:Y:S05]  /*74d0*/  BRA `(.L_x_182) ;  /* 0x0000004000007947 */ /* 0x000fea0003800000 */
.L_x_205:
[----:B------:R-:W2:Y:S02]  /*74e0*/  LDG.E R2, [R2.64] ;  /* 0x0000002402027981 */ /* 0x000ea4000c1e1900 */
[----:B--2---:R-:W0:Y:S02]  /*74f0*/  I2F.U32 R0, R2 ;  /* 0x0000000200007306 */ /* 0x004e240000201000 */
[----:B0-----:R-:W-:-:S04]  /*7500*/  F2FP.PACK_AB R0, RZ, R0 ;  /* 0x00000000ff00723e */ /* 0x001fc800000000ff */
[----:B------:R-:W-:Y:S02]  /*7510*/  PRMT R19, R0, 0x7610, R19 ;  /* 0x0000761000137816 */ /* 0x000fe40000000013 */
.L_x_182:
        /* <DEDUP_REMOVED lines=19> */
.L_x_212:
[----:B------:R-:W2:Y:S02]  /*7650*/  LDG.E.U8 R2, [R2.64] ;  /* 0x0000002402027981 */ /* 0x000ea4000c1e1100 */
[----:B--2---:R-:W0:Y:S02]  /*7660*/  I2F.U16 R0, R2 ;  /* 0x0000000200007306 */ /* 0x004e240000101000 */
[----:B0-----:R-:W-:-:S04]  /*7670*/  F2FP.PACK_AB R0, RZ, R0 ;  /* 0x00000000ff00723e */ /* 0x001fc800000000ff */
[----:B------:R-:W-:Y:S01]  /*7680*/  PRMT R22, R0, 0x7610, R22 ;  /* 0x0000761000167816 */ /* 0x000fe20000000016 */
[----:B------:R-:W-:Y:S05]  /*7690*/  BRA `(.L_x_214) ;  /* 0x00000ed000007947 */ /* 0x000fea0003800000 */
.L_x_211:
        /* <DEDUP_REMOVED lines=11> */
.L_x_216:
[----:B------:R-:W2:Y:S02]  /*7750*/  LDG.E R2, [R2.64] ;  /* 0x0000002402027981 */ /* 0x000ea4000c1e1900 */
[----:B--2---:R-:W0:Y:S02]  /*7760*/  I2F R0, R2 ;  /* 0x0000000200007306 */ /* 0x004e240000201400 */
[----:B0-----:R-:W-:-:S04]  /*7770*/  F2FP.PACK_AB R0, RZ, R0 ;  /* 0x00000000ff00723e */ /* 0x001fc800000000ff */
[----:B------:R-:W-:Y:S01]  /*7780*/  PRMT R22, R0, 0x7610, R22 ;  /* 0x0000761000167816 */ /* 0x000fe20000000016 */
[----:B------:R-:W-:Y:S05]  /*7790*/  BRA `(.L_x_214) ;  /* 0x00000dd000007947 */ /* 0x000fea0003800000 */
.L_x_215:
[----:B------:R-:W2:Y:S02]  /*77a0*/  LDG.E.U16 R2, [R2.64] ;  /* 0x0000002402027981 */ /* 0x000ea4000c1e1500 */
[----:B--2---:R-:W0:Y:S02]  /*77b0*/  I2F.S16 R0, R2 ;  /* 0x0000000200007306 */ /* 0x004e240000101400 */
[----:B0-----:R-:W-:-:S04]  /*77c0*/  F2FP.PACK_AB R0, RZ, R0 ;  /* 0x00000000ff00723e */ /* 0x001fc800000000ff */
[----:B------:R-:W-:Y:S01]  /*77d0*/  PRMT R22, R0, 0x7610, R22 ;  /* 0x0000761000167816 */ /* 0x000fe20000000016 */
[----:B------:R-:W-:Y:S05]  /*77e0*/  BRA `(.L_x_214) ;  /* 0x00000d8000007947 */ /* 0x000fea0003800000 */
.L_x_210:
        /* <DEDUP_REMOVED lines=9> */
.L_x_218:
[----:B------:R0:W5:Y:S01]  /*7880*/  LDG.E.U16 R22, [R2.64] ;  /* 0x0000002402167981 */ /* 0x000162000c1e1500 */
[----:B------:R-:W-:Y:S05]  /*7890*/  BRA `(.L_x_214) ;  /* 0x00000cd000007947 */ /* 0x000fea0003800000 */
.L_x_217:
        /* <DEDUP_REMOVED lines=9> */
.L_x_220:
[----:B------:R0:W5:Y:S01]  /*7930*/  LDG.E.U16 R22, [R2.64] ;  /* 0x0000002402167981 */ /* 0x000162000c1e1500 */
[----:B------:R-:W-:Y:S05]  /*7940*/  BRA `(.L_x_214) ;  /* 0x00000c2000007947 */ /* 0x000fea0003800000 */
.L_x_219:
[----:B------:R-:W2:Y:S02]  /*7950*/  LDG.E.64 R2, [R2.64] ;  /* 0x0000002402027981 */ /* 0x000ea4000c1e1b00 */
[----:B--2---:R-:W0:Y:S01]  /*7960*/  F2F.F32.F64 R0, R2 ;  /* 0x0000000200007310 */ /* 0x004e220000301000 */
[----:B------:R-:W0:-:S14]  /*7970*/  DSETP.GEU.AND P0, PT, |R2|, c[0x2][0x0], PT ;  /* 0x008000000200762a */ /* 0x000e1c0003f0e200 */
[----:B0-----:R-:W-:-:S05]  /*7980*/  @!P0 FMUL R0, R0, 1.175494350822287508e-38 ;  /* 0x0080000000008820 */ /* 0x001fca0000400000 */
[----:B------:R-:W-:-:S04]  /*7990*/  F2FP.PACK_AB R0, RZ, R0 ;  /* 0x00000000ff00723e */ /* 0x000fc800000000ff */
[----:B------:R-:W-:Y:S01]  /*79a0*/  PRMT R22, R0, 0x7610, R22 ;  /* 0x0000761000167816 */ /* 0x000fe20000000016 */
[----:B------:R-:W-:Y:S05]  /*79b0*/  BRA `(.L_x_214) ;  /* 0x00000bb000007947 */ /* 0x000fea0003800000 */
.L_x_209:
        /* <DEDUP_REMOVED lines=14> */
.L_x_223:
[----:B------:R-:W2:Y:S02]  /*7aa0*/  LDG.E.64 R2, [R2.64] ;  /* 0x0000002402027981 */ /* 0x000ea4000c1e1b00 */
[----:B--2---:R-:W0:Y:S01]  /*7ab0*/  F2F.F32.F64 R0, R2 ;  /* 0x0000000200007310 */ /* 0x004e220000301000 */
[----:B------:R-:W0:-:S14]  /*7ac0*/  DSETP.GEU.AND P0, PT, |R2|, c[0x2][0x0], PT ;  /* 0x008000000200762a */ /* 0x000e1c0003f0e200 */
[----:B0-----:R-:W-:-:S05]  /*7ad0*/  @!P0 FMUL R0, R0, 1.175494350822287508e-38 ;  /* 0x0080000000008820 */ /* 0x001fca0000400000 */
[----:B------:R-:W-:-:S04]  /*7ae0*/  F2FP.PACK_AB R0, RZ, R0 ;  /* 0x00000000ff00723e */ /* 0x000fc800000000ff */
[----:B------:R-:W-:Y:S01]  /*7af0*/  PRMT R22, R0, 0x7610, R22 ;  /* 0x0000761000167816 */ /* 0x000fe20000000016 */
[----:B------:R-:W-:Y:S05]  /*7b00*/  BRA `(.L_x_214) ;  /* 0x00000a6000007947 */ /* 0x000fea0003800000 */
.L_x_222:
        /* <DEDUP_REMOVED lines=28> */
.L_x_225:
        /* <DEDUP_REMOVED lines=15> */
.L_x_224:
[----:B------:R-:W2:Y:S02]  /*7dc0*/  LDG.E.U16 R0, [R2.64] ;  /* 0x0000002402007981 */ /* 0x000ea4000c1e1500 */
[----:B--2---:R-:W-:-:S04]  /*7dd0*/  PRMT R0, RZ, 0x5410, R0 ;  /* 0x00005410ff007816 */ /* 0x004fc80000000000 */
[----:B------:R-:W-:-:S04]  /*7de0*/  F2FP.PACK_AB R0, RZ, R0 ;  /* 0x00000000ff00723e */ /* 0x000fc800000000ff */
[----:B------:R-:W-:Y:S01]  /*7df0*/  PRMT R22, R0, 0x7610, R22 ;  /* 0x0000761000167816 */ /* 0x000fe20000000016 */
[----:B------:R-:W-:Y:S05]  /*7e00*/  BRA `(.L_x_214) ;  /* 0x0000076000007947 */ /* 0x000fea0003800000 */
.L_x_221:
        /* <DEDUP_REMOVED lines=12> */
.L_x_228:
        /* <DEDUP_REMOVED lines=21> */
.L_x_232:
[----:B------:R-:W-:Y:S05]  /*8020*/  BSYNC B1 ;  /* 0x0000000000017941 */ /* 0x000fea0003800000 */
.L_x_231:
[----:B------:R-:W-:Y:S01]  /*8030*/  LEA R3, R0, 0x3b800000, 0x17 ;  /* 0x3b80000000037811 */ /* 0x000fe200078eb8ff */
[----:B------:R-:W-:-:S05]  /*8040*/  IMAD.SHL.U32 R0, R2, 0x100000, RZ ;  /* 0x0010000002007824 */ /* 0x000fca00078e00ff */
[----:B------:R-:W-:Y:S02]  /*8050*/  LOP3.LUT R0, R3, R0, R4, 0xfe, !PT ;  /* 0x0000000003007212 */ /* 0x000fe400078efe04 */
.L_x_230:
[----:B------:R-:W-:Y:S05]  /*8060*/  BSYNC B0 ;  /* 0x0000000000007941 */ /* 0x000fea0003800000 */
.L_x_229:
[----:B------:R-:W-:-:S04]  /*8070*/  F2FP.PACK_AB R0, RZ, R0 ;  /* 0x00000000ff00723e */ /* 0x000fc800000000ff */
[----:B------:R-:W-:Y:S01]  /*8080*/  PRMT R22, R0, 0x7610, R22 ;  /* 0x0000761000167816 */ /* 0x000fe20000000016 */
[----:B------:R-:W-:Y:S05]  /*8090*/  BRA `(.L_x_214) ;  /* 0x000004d000007947 */ /* 0x000fea0003800000 */
.L_x_227:
        /* <DEDUP_REMOVED lines=21> */
.L_x_236:
[----:B------:R-:W-:Y:S05]  /*81f0*/  BSYNC B1 ;  /* 0x0000000000017941 */ /* 0x000fea0003800000 */
.L_x_235:
[----:B------:R-:W-:Y:S01]  /*8200*/  LEA R3, R0, 0x37800000, 0x17 ;  /* 0x3780000000037811 */ /* 0x000fe200078eb8ff */
[----:B------:R-:W-:-:S05]  /*8210*/  IMAD.SHL.U32 R0, R2, 0x200000, RZ ;  /* 0x0020000002007824 */ /* 0x000fca00078e00ff */
[----:B------:R-:W-:Y:S02]  /*8220*/  LOP3.LUT R0, R3, R0, R4, 0xfe, !PT ;  /* 0x0000000003007212 */ /* 0x000fe400078efe04 */
.L_x_234:
[----:B------:R-:W-:Y:S05]  /*8230*/  BSYNC B0 ;  /* 0x0000000000007941 */ /* 0x000fea0003800000 */
.L_x_233:
[----:B------:R-:W-:-:S04]  /*8240*/  F2FP.PACK_AB R0, RZ, R0 ;  /* 0x00000000ff00723e */ /* 0x000fc800000000ff */
[----:B------:R-:W-:Y:S01]  /*8250*/  PRMT R22, R0, 0x7610, R22 ;  /* 0x0000761000167816 */ /* 0x000fe20000000016 */
[----:B------:R-:W-:Y:S05]  /*8260*/  BRA `(.L_x_214) ;  /* 0x0000030000007947 */ /* 0x000fea0003800000 */
.L_x_226:
        /* <DEDUP_REMOVED lines=14> */
.L_x_240:
[----:B------:R-:W-:Y:S05]  /*8350*/  BSYNC B0 ;  /* 0x0000000000007941 */ /* 0x000fea0003800000 */
.L_x_239:
[----:B------:R-:W-:-:S04]  /*8360*/  F2FP.PACK_AB R0, RZ, R0 ;  /* 0x00000000ff00723e */ /* 0x000fc800000000ff */
[----:B------:R-:W-:Y:S01]  /*8370*/  PRMT R22, R0, 0x7610, R22 ;  /* 0x0000761000167816 */ /* 0x000fe20000000016 */
[----:B------:R-:W-:Y:S05]  /*8380*/  BRA `(.L_x_214) ;  /* 0x000001e000007947 */ /* 0x000fea0003800000 */
.L_x_213:
        /* <DEDUP_REMOVED lines=21> */
.L_x_238:
[----:B------:R-:W2:Y:S02]  /*84e0*/  LDG.E.64 R2, [R2.64] ;  /* 0x0000002402027981 */ /* 0x000ea4000c1e1b00 */
[----:B--2---:R-:W0:Y:S02]  /*84f0*/  I2F.U64 R0, R2 ;  /* 0x0000000200007312 */ /* 0x004e240000301000 */
[----:B0-----:R-:W-:-:S04]  /*8500*/  F2FP.PACK_AB R0, RZ, R0 ;  /* 0x00000000ff00723e */ /* 0x001fc800000000ff */
[----:B------:R-:W-:Y:S01]  /*8510*/  PRMT R22, R0, 0x7610, R22 ;  /* 0x0000761000167816 */ /* 0x000fe20000000016 */
[----:B------:R-:W-:Y:S05]  /*8520*/  BRA `(.L_x_214) ;  /* 0x0000004000007947 */ /* 0x000fea0003800000 */
.L_x_237:
[----:B------:R-:W2:Y:S02]  /*8530*/  LDG.E R2, [R2.64] ;  /* 0x0000002402027981 */ /* 0x000ea4000c1e1900 */
[----:B--2---:R-:W0:Y:S02]  /*8540*/  I2F.U32 R0, R2 ;  /* 0x0000000200007306 */ /* 0x004e240000201000 */
[----:B0-----:R-:W-:-:S04]  /*8550*/  F2FP.PACK_AB R0, RZ, R0 ;  /* 0x00000000ff00723e */ /* 0x001fc800000000ff */
[----:B------:R-:W-:Y:S02]  /*8560*/  PRMT R22, R0, 0x7610, R22 ;  /* 0x0000761000167816 */ /* 0x000fe40000000016 */
.L_x_214:
        /* <DEDUP_REMOVED lines=18> */
.L_x_244:
[----:B------:R-:W2:Y:S02]  /*8690*/  LDG.E.U8 R2, [R2.64] ;  /* 0x0000002402027981 */ /* 0x000ea4000c1e1100 */
[----:B--2---:R-:W0:Y:S02]  /*86a0*/  I2F.U16 R0, R2 ;  /* 0x0000000200007306 */ /* 0x004e240000101000 */
[----:B0-----:R-:W-:Y:S01]  /*86b0*/  F2FP.PACK_AB R0, RZ, R0 ;  /* 0x00000000ff00723e */ /* 0x001fe200000000ff */
[----:B------:R-:W-:Y:S05]  /*86c0*/  BRA `(.L_x_246) ;  /* 0x00000e1000007947 */ /* 0x000fea0003800000 */
.L_x_243:
        /* <DEDUP_REMOVED lines=10> */
.L_x_248:
[----:B------:R-:W2:Y:S02]  /*8770*/  LDG.E R2, [R2.64] ;  /* 0x0000002402027981 */ /* 0x000ea4000c1e1900 */
[----:B--2---:R-:W0:Y:S02]  /*8780*/  I2F R0, R2 ;  /* 0x0000000200007306 */ /* 0x004e240000201400 */
[----:B0-----:R-:W-:Y:S01]  /*8790*/  F2FP.PACK_AB R0, RZ, R0 ;  /* 0x00000000ff00723e */ /* 0x001fe200000000ff */
[----:B------:R-:W-:Y:S05]  /*87a0*/  BRA `(.L_x_246) ;  /* 0x00000d3000007947 */ /* 0x000fea0003800000 */
.L_x_247:
[----:B------:R-:W2:Y:S02]  /*87b0*/  LDG.E.U16 R2, [R2.64] ;  /* 0x0000002402027981 */ /* 0x000ea4000c1e1500 */
[----:B--2---:R-:W0:Y:S02]  /*87c0*/  I2F.S16 R0, R2 ;  /* 0x0000000200007306 */ /* 0x004e240000101400 */
[----:B0-----:R-:W-:Y:S01]  /*87d0*/  F2FP.PACK_AB R0, RZ, R0 ;  /* 0x00000000ff00723e */ /* 0x001fe200000000ff */
[----:B------:R-:W-:Y:S05]  /*87e0*/  BRA `(.L_x_246) ;  /* 0x00000cf000007947 */ /* 0x000fea0003800000 */
.L_x_242:
        /* <DEDUP_REMOVED lines=9> */
.L_x_250:
[----:B------:R0:W5:Y:S01]  /*8880*/  LDG.E.U16 R0, [R2.64] ;  /* 0x0000002402007981 */ /* 0x000162000c1e1500 */
[----:B------:R-:W-:Y:S05]  /*8890*/  BRA `(.L_x_246) ;  /* 0x00000c4000007947 */ /* 0x000fea0003800000 */
.L_x_249:
        /* <DEDUP_REMOVED lines=9> */
.L_x_252:
[----:B------:R0:W5:Y:S01]  /*8930*/  LDG.E.U16 R0, [R2.64] ;  /* 0x0000002402007981 */ /* 0x000162000c1e1500 */
[----:B------:R-:W-:Y:S05]  /*8940*/  BRA `(.L_x_246) ;  /* 0x00000b9000007947 */ /* 0x000fea0003800000 */
.L_x_251:
[----:B------:R-:W2:Y:S02]  /*8950*/  LDG.E.64 R2, [R2.64] ;  /* 0x0000002402027981 */ /* 0x000ea4000c1e1b00 */
[----:B--2---:R-:W0:Y:S01]  /*8960*/  F2F.F32.F64 R0, R2 ;  /* 0x0000000200007310 */ /* 0x004e220000301000 */
[----:B------:R-:W0:-:S14]  /*8970*/  DSETP.GEU.AND P0, PT, |R2|, c[0x2][0x0], PT ;  /* 0x008000000200762a */ /* 0x000e1c0003f0e200 */
[----:B0-----:R-:W-:-:S05]  /*8980*/  @!P0 FMUL R0, R0, 1.175494350822287508e-38 ;  /* 0x0080000000008820 */ /* 0x001fca0000400000 */
[----:B------:R-:W-:Y:S01]  /*8990*/  F2FP.PACK_AB R0, RZ, R0 ;  /* 0x00000000ff00723e */ /* 0x000fe200000000ff */
[----:B------:R-:W-:Y:S05]  /*89a0*/  BRA `(.L_x_246) ;  /* 0x00000b3000007947 */ /* 0x000fea0003800000 */
.L_x_241:
        /* <DEDUP_REMOVED lines=13> */
.L_x_255:
[----:B------:R-:W2:Y:S02]  /*8a80*/  LDG.E.64 R2, [R2.64] ;  /* 0x0000002402027981 */ /* 0x000ea4000c1e1b00 */
[----:B--2---:R-:W0:Y:S01]  /*8a90*/  F2F.F32.F64 R0, R2 ;  /* 0x0000000200007310 */ /* 0x004e220000301000 */
[----:B------:R-:W0:-:S14]  /*8aa0*/  DSETP.GEU.AND P0, PT, |R2|, c[0x2][0x0], PT ;  /* 0x008000000200762a */ /* 0x000e1c0003f0e200 */
[----:B0-----:R-:W-:-:S05]  /*8ab0*/  @!P0 FMUL R0, R0, 1.175494350822287508e-38 ;  /* 0x0080000000008820 */ /* 0x001fca0000400000 */
[----:B------:R-:W-:Y:S01]  /*8ac0*/  F2FP.PACK_AB R0, RZ, R0 ;  /* 0x00000000ff00723e */ /* 0x000fe200000000ff */
[----:B------:R-:W-:Y:S05]  /*8ad0*/  BRA `(.L_x_246) ;  /* 0x00000a0000007947 */ /* 0x000fea0003800000 */
.L_x_254:
        /* <DEDUP_REMOVED lines=28> */
.L_x_257:
        /* <DEDUP_REMOVED lines=15> */
.L_x_256:
[----:B------:R-:W2:Y:S02]  /*8d90*/  LDG.E.U16 R0, [R2.64] ;  /* 0x0000002402007981 */ /* 0x000ea4000c1e1500 */
[----:B--2---:R-:W-:-:S04]  /*8da0*/  PRMT R0, RZ, 0x5410, R0 ;  /* 0x00005410ff007816 */ /* 0x004fc80000000000 */
[----:B------:R-:W-:Y:S01]  /*8db0*/  F2FP.PACK_AB R0, RZ, R0 ;  /* 0x00000000ff00723e */ /* 0x000fe200000000ff */
[----:B------:R-:W-:Y:S05]  /*8dc0*/  BRA `(.L_x_246) ;  /* 0x0000071000007947 */ /* 0x000fea0003800000 */
.L_x_253:
        /* <DEDUP_REMOVED lines=12> */
.L_x_260:
        /* <DEDUP_REMOVED lines=21> */
.L_x_264:
[----:B------:R-:W-:Y:S05]  /*8fe0*/  BSYNC B1 ;  /* 0x0000000000017941 */ /* 0x000fea0003800000 */
.L_x_263:
[----:B------:R-:W-:Y:S01]  /*8ff0*/  LEA R3, R0, 0x3b800000, 0x17 ;  /* 0x3b80000000037811 */ /* 0x000fe200078eb8ff */
[----:B------:R-:W-:-:S05]  /*9000*/  IMAD.SHL.U32 R0, R2, 0x100000, RZ ;  /* 0x0010000002007824 */ /* 0x000fca00078e00ff */
[----:B------:R-:W-:Y:S02]  /*9010*/  LOP3.LUT R0, R3, R0, R4, 0xfe, !PT ;  /* 0x0000000003007212 */ /* 0x000fe400078efe04 */
.L_x_262:
[----:B------:R-:W-:Y:S05]  /*9020*/  BSYNC B0 ;  /* 0x0000000000007941 */ /* 0x000fea0003800000 */
.L_x_261:
[----:B------:R-:W-:Y:S01]  /*9030*/  F2FP.PACK_AB R0, RZ, R0 ;  /* 0x00000000ff00723e */ /* 0x000fe200000000ff */
[----:B------:R-:W-:Y:S05]  /*9040*/  BRA `(.L_x_246) ;  /* 0x0000049000007947 */ /* 0x000fea0003800000 */
.L_x_259:
        /* <DEDUP_REMOVED lines=21> */
.L_x_268:
[----:B------:R-:W-:Y:S05]  /*91a0*/  BSYNC B1 ;  /* 0x0000000000017941 */ /* 0x000fea0003800000 */
.L_x_267:
[----:B------:R-:W-:Y:S01]  /*91b0*/  LEA R3, R0, 0x37800000, 0x17 ;  /* 0x3780000000037811 */ /* 0x000fe200078eb8ff */
[----:B------:R-:W-:-:S05]  /*91c0*/  IMAD.SHL.U32 R0, R2, 0x200000, RZ ;  /* 0x0020000002007824 */ /* 0x000fca00078e00ff */
[----:B------:R-:W-:Y:S02]  /*91d0*/  LOP3.LUT R0, R3, R0, R4, 0xfe, !PT ;  /* 0x0000000003007212 */ /* 0x000fe400078efe04 */
.L_x_266:
[----:B------:R-:W-:Y:S05]  /*91e0*/  BSYNC B0 ;  /* 0x0000000000007941 */ /* 0x000fea0003800000 */
.L_x_265:
[----:B------:R-:W-:Y:S01]  /*91f0*/  F2FP.PACK_AB R0, RZ, R0 ;  /* 0x00000000ff00723e */ /* 0x000fe200000000ff */
[----:B------:R-:W-:Y:S05]  /*9200*/  BRA `(.L_x_246) ;  /* 0x000002d000007947 */ /* 0x000fea0003800000 */
.L_x_258:
        /* <DEDUP_REMOVED lines=14> */
.L_x_272:
[----:B------:R-:W-:Y:S05]  /*92f0*/  BSYNC B0 ;  /* 0x0000000000007941 */ /* 0x000fea0003800000 */
.L_x_271:
[----:B------:R-:W-:Y:S01]  /*9300*/  F2FP.PACK_AB R0, RZ, R0 ;  /* 0x00000000ff00723e */ /* 0x000fe200000000ff */
[----:B------:R-:W-:Y:S05]  /*9310*/  BRA `(.L_x_246) ;  /* 0x000001c000007947 */ /* 0x000fea0003800000 */
.L_x_245:
        /* <DEDUP_REMOVED lines=21> */
.L_x_270:
[----:B------:R-:W2:Y:S02]  /*9470*/  LDG.E.64 R2, [R2.64] ;  /* 0x0000002402027981 */ /* 0x000ea4000c1e1b00 */
[----:B--2---:R-:W0:Y:S02]  /*9480*/  I2F.U64 R0, R2 ;  /* 0x0000000200007312 */ /* 0x004e240000301000 */
[----:B0-----:R-:W-:Y:S01]  /*9490*/  F2FP.PACK_AB R0, RZ, R0 ;  /* 0x00000000ff00723e */ /* 0x001fe200000000ff */
[----:B------:R-:W-:Y:S05]  /*94a0*/  BRA `(.L_x_246) ;  /* 0x0000003000007947 */ /* 0x000fea0003800000 */
.L_x_269:
[----:B------:R-:W2:Y:S02]  /*94b0*/  LDG.E R2, [R2.64] ;  /* 0x0000002402027981 */ /* 0x000ea4000c1e1900 */
[----:B--2---:R-:W0:Y:S02]  /*94c0*/  I2F.U32 R0, R2 ;  /* 0x0000000200007306 */ /* 0x004e240000201000 */
[----:B0-----:R-:W-:-:S06]  /*94d0*/  F2FP.PACK_AB R0, RZ, R0 ;  /* 0x00000000ff00723e */ /* 0x001fcc00000000ff */
.L_x_246:
[----:B0-----:R-:W0:Y:S01]  /*94e0*/  LDC.U16 R3, c[0x0][0x44a] ;  /* 0x00011280ff037b82 */ /* 0x001e220000000400 */
[----:B-----5:R-:W-:-:S02]  /*94f0*/  HADD2.F32 R19, -RZ, R19.H0_H0 ;  /* 0x20000013ff137230 */ /* 0x020fc40000004100 */
[----:B------:R-:W-:Y:S02]  /*9500*/  HADD2.F32 R22, -RZ, R22.H0_H0 ;  /* 0x20000016ff167230 */ /* 0x000fe40000004100 */
[----:B------:R-:W-:-:S03]  /*9510*/  HADD2.F32 R2, -RZ, c[0x0] [0x448].H0_H0 ;  /* 0x20011200ff027630 */ /* 0x000fc60000004100 */
[----:B------:R-:W1:Y:S02]  /*9520*/  LDC.U8 R4, c[0x0][0x458] ;  /* 0x00011600ff047b82 */ /* 0x000e640000000000 */
[----:B------:R-:W-:Y:S01]  /*9530*/  FMUL.FTZ R19, R2, R19 ;  /* 0x0000001302137220 */ /* 0x000fe20000410000 */
[----:B0-----:R-:W-:-:S05]  /*9540*/  HADD2.F32 R3, -RZ, R3.H0_H0 ;  /* 0x20000003ff037230 */ /* 0x001fca0000004100 */
[----:B------:R-:W-:Y:S01]  /*9550*/  FMUL.FTZ R22, R3, R22 ;  /* 0x0000001603167220 */ /* 0x000fe20000410000 */
[----:B------:R-:W-:Y:S01]  /*9560*/  HADD2.F32 R3, -RZ, R0.H0_H0 ;  /* 0x20000000ff037230 */ /* 0x000fe20000004100 */
[----:B-1----:R-:W-:-:S03]  /*9570*/  PRMT R2, R4, 0x9910, RZ ;  /* 0x0000991004027816 */ /* 0x002fc600000000ff */
        /* <DEDUP_REMOVED lines=22> */
.L_x_276:
[----:B------:R-:W-:-:S06]  /*96e0*/  HADD2.F32 R3, -RZ, R0.H0_H0 ;  /* 0x20000000ff037230 */ /* 0x000fcc0000004100 */
[----:B------:R-:W0:Y:S02]  /*96f0*/  F2I.S64.TRUNC R2, R3 ;  /* 0x0000000300027311 */ /* 0x000e24000020d900 */
[----:B0-----:R0:W-:Y:S01]  /*9700*/  STG.E.U8 [R16.64], R2 ;  /* 0x0000000210007986 */ /* 0x0011e2000c101124 */
[----:B------:R-:W-:Y:S05]  /*9710*/  BRA `(.L_x_278) ;  /* 0x00000e4000007947 */ /* 0x000fea0003800000 */
.L_x_275:
        /* <DEDUP_REMOVED lines=10> */
.L_x_280:
[----:B------:R-:W-:-:S04]  /*97c0*/  HADD2.F32 R0, -RZ, R0.H0_H0 ;  /* 0x20000000ff007230 */ /* 0x000fc80000004100 */
[----:B------:R-:W0:Y:S02]  /*97d0*/  F2I.FTZ.TRUNC.NTZ R3, R0 ;  /* 0x0000000000037305 */ /* 0x000e24000021f100 */
[----:B0-----:R0:W-:Y:S01]  /*97e0*/  STG.E [R16.64], R3 ;  /* 0x0000000310007986 */ /* 0x0011e2000c101924 */
[----:B------:R-:W-:Y:S05]  /*97f0*/  BRA `(.L_x_278) ;  /* 0x00000d6000007947 */ /* 0x000fea0003800000 */
.L_x_279:
[----:B------:R-:W-:-:S04]  /*9800*/  HADD2.F32 R0, -RZ, R0.H0_H0 ;  /* 0x20000000ff007230 */ /* 0x000fc80000004100 */
[----:B------:R-:W0:Y:S02]  /*9810*/  F2I.FTZ.TRUNC.NTZ R3, R0 ;  /* 0x0000000000037305 */ /* 0x000e24000021f100 */
[----:B0-----:R0:W-:Y:S01]  /*9820*/  STG.E.U16 [R16.64], R3 ;  /* 0x0000000310007986 */ /* 0x0011e2000c101524 */
[----:B------:R-:W-:Y:S05]  /*9830*/  BRA `(.L_x_278) ;  /* 0x00000d2000007947 */ /* 0x000fea0003800000 */
.L_x_274:
        /* <DEDUP_REMOVED lines=9> */
.L_x_282:
[----:B------:R0:W-:Y:S01]  /*98d0*/  STG.E.U16 [R16.64], R0 ;  /* 0x0000000010007986 */ /* 0x0001e2000c101524 */
[----:B------:R-:W-:Y:S05]  /*98e0*/  BRA `(.L_x_278) ;  /* 0x00000c7000007947 */ /* 0x000fea0003800000 */
.L_x_281:
        /* <DEDUP_REMOVED lines=10> */
.L_x_284:
[----:B------:R-:W-:-:S05]  /*9990*/  HADD2.F32 R0, -RZ, R0.H0_H0 ;  /* 0x20000000ff007230 */ /* 0x000fca0000004100 */
[----:B------:R-:W-:-:S04]  /*99a0*/  F2FP.PACK_AB R0, RZ, R0 ;  /* 0x00000000ff00723e */ /* 0x000fc800000000ff */
[----:B------:R-:W-:-:S05]  /*99b0*/  PRMT R0, R0, 0x5410, RZ ;  /* 0x0000541000007816 */ /* 0x000fca00000000ff */
[----:B------:R0:W-:Y:S01]  /*99c0*/  STG.E [R16.64], R0 ;  /* 0x0000000010007986 */ /* 0x0001e2000c101924 */
[----:B------:R-:W-:Y:S05]  /*99d0*/  BRA `(.L_x_278) ;  /* 0x00000b8000007947 */ /* 0x000fea0003800000 */
.L_x_283:
[----:B------:R-:W-:-:S05]  /*99e0*/  HADD2.F32 R2, -RZ, R0.H0_H0 ;  /* 0x20000000ff027230 */ /* 0x000fca0000004100 */
[----:B------:R-:W-:-:S06]  /*99f0*/  FMUL.FTZ R2, R2, 1 ;  /* 0x3f80000002027820 */ /* 0x000fcc0000410000 */
[----:B------:R-:W0:Y:S02]  /*9a00*/  F2F.F64.F32 R2, R2 ;  /* 0x0000000200027310 */ /* 0x000e240000201800 */
[----:B0-----:R0:W-:Y:S01]  /*9a10*/  STG.E.64 [R16.64], R2 ;  /* 0x0000000210007986 */ /* 0x0011e2000c101b24 */
[----:B------:R-:W-:Y:S05]  /*9a20*/  BRA `(.L_x_278) ;  /* 0x00000b3000007947 */ /* 0x000fea0003800000 */
.L_x_273:
        /* <DEDUP_REMOVED lines=13> */
.L_x_287:
[----:B------:R-:W-:Y:S01]  /*9b00*/  HADD2.F32 R0, -RZ, R0.H0_H0 ;  /* 0x20000000ff007230 */ /* 0x000fe20000004100 */
[----:B------:R-:W-:-:S04]  /*9b10*/  CS2R R6, SRZ ;  /* 0x0000000000067805 */ /* 0x000fc8000001ff00 */
[----:B------:R-:W-:-:S04]  /*9b20*/  FMUL.FTZ R0, R0, 1 ;  /* 0x3f80000000007820 */ /* 0x000fc80000410000 */
[----:B------:R-:W0:Y:S02]  /*9b30*/  F2F.F64.F32 R4, R0 ;  /* 0x0000000000047310 */ /* 0x000e240000201800 */
[----:B0-----:R0:W-:Y:S01]  /*9b40*/  STG.E.128 [R16.64], R4 ;  /* 0x0000000410007986 */ /* 0x0011e2000c101d24 */
[----:B------:R-:W-:Y:S05]  /*9b50*/  BRA `(.L_x_278) ;  /* 0x00000a0000007947 */ /* 0x000fea0003800000 */
.L_x_286:
        /* <DEDUP_REMOVED lines=21> */
.L_x_291:
[----:B------:R-:W-:Y:S05]  /*9cb0*/  BSYNC B0 ;  /* 0x0000000000007941 */ /* 0x000fea0003800000 */
.L_x_290:
[----:B------:R-:W-:-:S05]  /*9cc0*/  LOP3.LUT R3, R0, R3, RZ, 0xfc, !PT ;  /* 0x0000000300037212 */ /* 0x000fca00078efcff */
[----:B------:R0:W-:Y:S01]  /*9cd0*/  STG.E.U8 [R16.64], R3 ;  /* 0x0000000310007986 */ /* 0x0001e2000c101124 */
[----:B------:R-:W-:Y:S05]  /*9ce0*/  BRA `(.L_x_278) ;  /* 0x0000087000007947 */ /* 0x000fea0003800000 */
.L_x_289:
        /* <DEDUP_REMOVED lines=13> */
.L_x_293:
[----:B------:R-:W-:Y:S01]  /*9dc0*/  IMAD.MOV.U32 R0, RZ, RZ, 0x7f ;  /* 0x0000007fff007424 */ /* 0x000fe200078e00ff */
[----:B------:R-:W-:-:S04]  /*9dd0*/  ISETP.GT.U32.AND P0, PT, R2, 0x7f800000, PT ;  /* 0x7f8000000200780c */ /* 0x000fc80003f04070 */
[----:B------:R-:W-:-:S04]  /*9de0*/  SEL R0, R0, 0x7c, P0 ;  /* 0x0000007c00007807 */ /* 0x000fc80000000000 */
.L_x_294:
[----:B------:R-:W-:Y:S05]  /*9df0*/  BSYNC B0 ;  /* 0x0000000000007941 */ /* 0x000fea0003800000 */
.L_x_292:
[----:B------:R-:W-:-:S04]  /*9e00*/  LOP3.LUT R2, R3, 0x80000000, RZ, 0xc0, !PT ;  /* 0x8000000003027812 */ /* 0x000fc800078ec0ff */
[----:B------:R-:W-:-:S04]  /*9e10*/  SHF.R.U32.HI R3, RZ, 0x18, R2 ;  /* 0x00000018ff037819 */ /* 0x000fc80000011602 */
[----:B------:R-:W-:-:S05]  /*9e20*/  LOP3.LUT R3, R0, R3, RZ, 0xfc, !PT ;  /* 0x0000000300037212 */ /* 0x000fca00078efcff */
[----:B------:R0:W-:Y:S01]  /*9e30*/  STG.E.U8 [R16.64], R3 ;  /* 0x0000000310007986 */ /* 0x0001e2000c101124 */
[----:B------:R-:W-:Y:S05]  /*9e40*/  BRA `(.L_x_278) ;  /* 0x0000071000007947 */ /* 0x000fea0003800000 */
.L_x_288:
[----:B------:R-:W-:-:S05]  /*9e50*/  HADD2.F32 R0, -RZ, R0.H0_H0 ;  /* 0x20000000ff007230 */ /* 0x000fca0000004100 */
[----:B------:R-:W-:-:S05]  /*9e60*/  F2FP.BF16.PACK_AB R0, RZ, R0 ;  /* 0x00000000ff00723e */ /* 0x000fca00000010ff */
[----:B------:R0:W-:Y:S01]  /*9e70*/  STG.E.U16 [R16.64], R0 ;  /* 0x0000000010007986 */ /* 0x0001e2000c101524 */
[----:B------:R-:W-:Y:S05]  /*9e80*/  BRA `(.L_x_278) ;  /* 0x000006d000007947 */ /* 0x000fea0003800000 */
.L_x_285:
        /* <DEDUP_REMOVED lines=12> */
.L_x_297:
        /* <DEDUP_REMOVED lines=17> */
.L_x_300:
[----:B------:R-:W-:-:S04]  /*a060*/  LOP3.LUT R2, R3, 0x80000000, RZ, 0xc0, !PT ;  /* 0x8000000003027812 */ /* 0x000fc800078ec0ff */
[----:B------:R-:W-:-:S04]  /*a070*/  SHF.R.U32.HI R3, RZ, 0x18, R2 ;  /* 0x00000018ff037819 */ /* 0x000fc80000011602 */
[----:B------:R-:W-:-:S04]  /*a080*/  LOP3.LUT R0, R0, R3, RZ, 0xfc, !PT ;  /* 0x0000000300007212 */ /* 0x000fc800078efcff */
[----:B------:R-:W-:Y:S02]  /*a090*/  PRMT R8, R0, 0x7610, R8 ;  /* 0x0000761000087816 */ /* 0x000fe40000000008 */
.L_x_299:
[----:B------:R-:W-:Y:S05]  /*a0a0*/  BSYNC B0 ;  /* 0x0000000000007941 */ /* 0x000fea0003800000 */
.L_x_298:
[----:B------:R0:W-:Y:S01]  /*a0b0*/  STG.E.U8 [R16.64], R8 ;  /* 0x0000000810007986 */ /* 0x0001e2000c101124 */
[----:B------:R-:W-:Y:S05]  /*a0c0*/  BRA `(.L_x_278) ;  /* 0x0000049000007947 */ /* 0x000fea0003800000 */
.L_x_296:
        /* <DEDUP_REMOVED lines=17> */
.L_x_303:
[----:B------:R-:W-:-:S04]  /*a1e0*/  LOP3.LUT R2, R3, 0x80000000, RZ, 0xc0, !PT ;  /* 0x8000000003027812 */ /* 0x000fc800078ec0ff */
[----:B------:R-:W-:-:S04]  /*a1f0*/  SHF.R.U32.HI R3, RZ, 0x18, R2 ;  /* 0x00000018ff037819 */ /* 0x000fc80000011602 */
[----:B------:R-:W-:-:S04]  /*a200*/  LOP3.LUT R0, R0, R3, RZ, 0xfc, !PT ;  /* 0x0000000300007212 */ /* 0x000fc800078efcff */
[----:B------:R-:W-:Y:S02]  /*a210*/  PRMT R8, R0, 0x7610, R8 ;  /* 0x0000761000087816 */ /* 0x000fe40000000008 */
.L_x_302:
[----:B------:R-:W-:Y:S05]  /*a220*/  BSYNC B0 ;  /* 0x0000000000007941 */ /* 0x000fea0003800000 */
.L_x_301:
[----:B------:R0:W-:Y:S01]  /*a230*/  STG.E.U8 [R16.64], R8 ;  /* 0x0000000810007986 */ /* 0x0001e2000c101124 */
[----:B------:R-:W-:Y:S05]  /*a240*/  BRA `(.L_x_278) ;  /* 0x0000031000007947 */ /* 0x000fea0003800000 */
.L_x_295:
        /* <DEDUP_REMOVED lines=22> */
.L_x_277:
        /* <DEDUP_REMOVED lines=20> */
.L_x_305:
[----:B------:R-:W-:-:S06]  /*a4f0*/  HADD2.F32 R2, -RZ, R0.H0_H0 ;  /* 0x20000000ff027230 */ /* 0x000fcc0000004100 */
[----:B------:R-:W0:Y:S02]  /*a500*/  F2I.U64.TRUNC R2, R2 ;  /* 0x0000000200027311 */ /* 0x000e24000020d800 */
[----:B0-----:R0:W-:Y:S01]  /*a510*/  STG.E.64 [R16.64], R2 ;  /* 0x0000000210007986 */ /* 0x0011e2000c101b24 */
[----:B------:R-:W-:Y:S05]  /*a520*/  BRA `(.L_x_278) ;  /* 0x0000003000007947 */ /* 0x000fea0003800000 */
.L_x_304:
[----:B------:R-:W-:-:S04]  /*a530*/  HADD2.F32 R0, -RZ, R0.H0_H0 ;  /* 0x20000000ff007230 */ /* 0x000fc80000004100 */
[----:B------:R-:W0:Y:S02]  /*a540*/  F2I.FTZ.U32.TRUNC.NTZ R3, R0 ;  /* 0x0000000000037305 */ /* 0x000e24000021f000 */
[----:B0-----:R0:W-:Y:S02]  /*a550*/  STG.E [R16.64], R3 ;  /* 0x0000000310007986 */ /* 0x0011e4000c101924 */
.L_x_278:
[----:B------:R-:W-:-:S04]  /*a560*/  IADD3 R25, R25, 0x80, RZ ;  /* 0x0000008019197810 */ /* 0x000fc80007ffe0ff */
[----:B------:R-:W-:-:S13]  /*a570*/  ISETP.GE.AND P0, PT, R25, c[0x0][0x160], PT ;  /* 0x0000580019007a0c */ /* 0x000fda0003f06270 */
        /* <DEDUP_REMOVED lines=282> */
.L_x_306:
        /* <DEDUP_REMOVED lines=21> */
.L_x_310:
[----:B------:R-:W2:Y:S02]  /*b870*/  LDG.E.U8 R2, [R2.64] ;  /* 0x0000002402027981 */ /* 0x000ea4000c1e1100 */
[----:B--2---:R-:W0:Y:S02]  /*b880*/  I2F.U16 R0, R2 ;  /* 0x0000000200007306 */ /* 0x004e240000101000 */
[----:B0-----:R-:W-:-:S04]  /*b890*/  F2FP.PACK_AB R0, RZ, R0 ;  /* 0x00000000ff00723e */ /* 0x001fc800000000ff */
[----:B------:R-:W-:Y:S01]  /*b8a0*/  PRMT R19, R0, 0x7610, R19 ;  /* 0x0000761000137816 */ /* 0x000fe20000000013 */
[----:B------:R-:W-:Y:S05]  /*b8b0*/  BRA `(.L_x_312) ;  /* 0x00000ed000007947 */ /* 0x000fea0003800000 */
.L_x_309:
        /* <DEDUP_REMOVED lines=11> */
.L_x_314:
[----:B------:R-:W2:Y:S02]  /*b970*/  LDG.E R2, [R2.64] ;  /* 0x0000002402027981 */ /* 0x000ea4000c1e1900 */
[----:B--2---:R-:W0:Y:S02]  /*b980*/  I2F R0, R2 ;  /* 0x0000000200007306 */ /* 0x004e240000201400 */
[----:B0-----:R-:W-:-:S04]  /*b990*/  F2FP.PACK_AB R0, RZ, R0 ;  /* 0x00000000ff00723e */ /* 0x001fc800000000ff */
[----:B------:R-:W-:Y:S01]  /*b9a0*/  PRMT R19, R0, 0x7610, R19 ;  /* 0x0000761000137816 */ /* 0x000fe20000000013 */
[----:B------:R-:W-:Y:S05]  /*b9b0*/  BRA `(.L_x_312) ;  /* 0x00000dd000007947 */ /* 0x000fea0003800000 */
.L_x_313:
[----:B------:R-:W2:Y:S02]  /*b9c0*/  LDG.E.U16 R2, [R2.64] ;  /* 0x0000002402027981 */ /* 0x000ea4000c1e1500 */
[----:B--2---:R-:W0:Y:S02]  /*b9d0*/  I2F.S16 R0, R2 ;  /* 0x0000000200007306 */ /* 0x004e240000101400 */
[----:B0-----:R-:W-:-:S04]  /*b9e0*/  F2FP.PACK_AB R0, RZ, R0 ;  /* 0x00000000ff00723e */ /* 0x001fc800000000ff */
[----:B------:R-:W-:Y:S01]  /*b9f0*/  PRMT R19, R0, 0x7610, R19 ;  /* 0x0000761000137816 */ /* 0x000fe20000000013 */
[----:B------:R-:W-:Y:S05]  /*ba00*/  BRA `(.L_x_312) ;  /* 0x00000d8000007947 */ /* 0x000fea0003800000 */
.L_x_308:
        /* <DEDUP_REMOVED lines=9> */
.L_x_316:
[----:B------:R0:W5:Y:S01]  /*baa0*/  LDG.E.U16 R19, [R2.64] ;  /* 0x0000002402137981 */ /* 0x000162000c1e1500 */
[----:B------:R-:W-:Y:S05]  /*bab0*/  BRA `(.L_x_312) ;  /* 0x00000cd000007947 */ /* 0x000fea0003800000 */
.L_x_315:
        /* <DEDUP_REMOVED lines=9> */
.L_x_318:
[----:B------:R0:W5:Y:S01]  /*bb50*/  LDG.E.U16 R19, [R2.64] ;  /* 0x0000002402137981 */ /* 0x000162000c1e1500 */
[----:B------:R-:W-:Y:S05]  /*bb60*/  BRA `(.L_x_312) ;  /* 0x00000c2000007947 */ /* 0x000fea0003800000 */
.L_x_317:
[----:B------:R-:W2:Y:S02]  /*bb70*/  LDG.E.64 R2, [R2.64] ;  /* 0x0000002402027981 */ /* 0x000ea4000c1e1b00 */
[----:B--2---:R-:W0:Y:S01]  /*bb80*/  F2F.F32.F64 R0, R2 ;  /* 0x0000000200007310 */ /* 0x004e220000301000 */
[----:B------:R-:W0:-:S14]  /*bb90*/  DSETP.GEU.AND P0, PT, |R2|, c[0x2][0x0], PT ;  /* 0x008000000200762a */ /* 0x000e1c0003f0e200 */
[----:B0-----:R-:W-:-:S05]  /*bba0*/  @!P0 FMUL R0, R0, 1.175494350822287508e-38 ;  /* 0x0080000000008820 */ /* 0x001fca0000400000 */
[----:B------:R-:W-:-:S04]  /*bbb0*/  F2FP.PACK_AB R0, RZ, R0 ;  /* 0x00000000ff00723e */ /* 0x000fc800000000ff */
[----:B------:R-:W-:Y:S01]  /*bbc0*/  PRMT R19, R0, 0x7610, R19 ;  /* 0x0000761000137816 */ /* 0x000fe20000000013 */
[----:B------:R-:W-:Y:S05]  /*bbd0*/  BRA `(.L_x_312) ;  /* 0x00000bb000007947 */ /* 0x000fea0003800000 */
.L_x_307:
        /* <DEDUP_REMOVED lines=14> */
.L_x_321:
[----:B------:R-:W2:Y:S02]  /*bcc0*/  LDG.E.64 R2, [R2.64] ;  /* 0x0000002402027981 */ /* 0x000ea4000c1e1b00 */
[----:B--2---:R-:W0:Y:S01]  /*bcd0*/  F2F.F32.F64 R0, R2 ;  /* 0x0000000200007310 */ /* 0x004e220000301000 */
[----:B------:R-:W0:-:S14]  /*bce0*/  DSETP.GEU.AND P0, PT, |R2|, c[0x2][0x0], PT ;  /* 0x008000000200762a */ /* 0x000e1c0003f0e200 */
[----:B0-----:R-:W-:-:S05]  /*bcf0*/  @!P0 FMUL R0, R0, 1.175494350822287508e-38 ;  /* 0x0080000000008820 */ /* 0x001fca0000400000 */
[----:B------:R-:W-:-:S04]  /*bd00*/  F2FP.PACK_AB R0, RZ, R0 ;  /* 0x00000000ff00723e */ /* 0x000fc800000000ff */
[----:B------:R-:W-:Y:S01]  /*bd10*/  PRMT R19, R0, 0x7610, R19 ;  /* 0x0000761000137816 */ /* 0x000fe20000000013 */
[----:B------:R-:W-:Y:S05]  /*bd20*/  BRA `(.L_x_312) ;  /* 0x00000a6000007947 */ /* 0x000fea0003800000 */
.L_x_320:
        /* <DEDUP_REMOVED lines=28> */
.L_x_323:
        /* <DEDUP_REMOVED lines=15> */
.L_x_322:
[----:B------:R-:W2:Y:S02]  /*bfe0*/  LDG.E.U16 R0, [R2.64] ;  /* 0x0000002402007981 */ /* 0x000ea4000c1e1500 */
[----:B--2---:R-:W-:-:S04]  /*bff0*/  PRMT R0, RZ, 0x5410, R0 ;  /* 0x00005410ff007816 */ /* 0x004fc80000000000 */
[----:B------:R-:W-:-:S04]  /*c000*/  F2FP.PACK_AB R0, RZ, R0 ;  /* 0x00000000ff00723e */ /* 0x000fc800000000ff */
[----:B------:R-:W-:Y:S01]  /*c010*/  PRMT R19, R0, 0x7610, R19 ;  /* 0x0000761000137816 */ /* 0x000fe20000000013 */
[----:B------:R-:W-:Y:S05]  /*c020*/  BRA `(.L_x_312) ;  /* 0x0000076000007947 */ /* 0x000fea0003800000 */
.L_x_319:
        /* <DEDUP_REMOVED lines=12> */
.L_x_326:
        /* <DEDUP_REMOVED lines=21> */
.L_x_330:
[----:B------:R-:W-:Y:S05]  /*c240*/  BSYNC B1 ;  /* 0x0000000000017941 */ /* 0x000fea0003800000 */
.L_x_329:
[----:B------:R-:W-:Y:S01]  /*c250*/  LEA R3, R0, 0x3b800000, 0x17 ;  /* 0x3b80000000037811 */ /* 0x000fe200078eb8ff */
[----:B------:R-:W-:-:S05]  /*c260*/  IMAD.SHL.U32 R0, R2, 0x100000, RZ ;  /* 0x0010000002007824 */ /* 0x000fca00078e00ff */
[----:B------:R-:W-:Y:S02]  /*c270*/  LOP3.LUT R0, R3, R0, R4, 0xfe, !PT ;  /* 0x0000000003007212 */ /* 0x000fe400078efe04 */
.L_x_328:
[----:B------:R-:W-:Y:S05]  /*c280*/  BSYNC B0 ;  /* 0x0000000000007941 */ /* 0x000fea0003800000 */
.L_x_327:
[----:B------:R-:W-:-:S04]  /*c290*/  F2FP.PACK_AB R0, RZ, R0 ;  /* 0x00000000ff00723e */ /* 0x000fc800000000ff */
[----:B------:R-:W-:Y:S01]  /*c2a0*/  PRMT R19, R0, 0x7610, R19 ;  /* 0x0000761000137816 */ /* 0x000fe20000000013 */
[----:B------:R-:W-:Y:S05]  /*c2b0*/  BRA `(.L_x_312) ;  /* 0x000004d000007947 */ /* 0x000fea0003800000 */
.L_x_325:
        /* <DEDUP_REMOVED lines=21> */
.L_x_334:
[----:B------:R-:W-:Y:S05]  /*c410*/  BSYNC B1 ;  /* 0x0000000000017941 */ /* 0x000fea0003800000 */
.L_x_333:
[----:B------:R-:W-:Y:S01]  /*c420*/  LEA R3, R0, 0x37800000, 0x17 ;  /* 0x3780000000037811 */ /* 0x000fe200078eb8ff */
[----:B------:R-:W-:-:S05]  /*c430*/  IMAD.SHL.U32 R0, R2, 0x200000, RZ ;  /* 0x0020000002007824 */ /* 0x000fca00078e00ff */
[----:B------:R-:W-:Y:S02]  /*c440*/  LOP3.LUT R0, R3, R0, R4, 0xfe, !PT ;  /* 0x0000000003007212 */ /* 0x000fe400078efe04 */
.L_x_332:
[----:B------:R-:W-:Y:S05]  /*c450*/  BSYNC B0 ;  /* 0x0000000000007941 */ /* 0x000fea0003800000 */
.L_x_331:
[----:B------:R-:W-:-:S04]  /*c460*/  F2FP.PACK_AB R0, RZ, R0 ;  /* 0x00000000ff00723e */ /* 0x000fc800000000ff */
[----:B------:R-:W-:Y:S01]  /*c470*/  PRMT R19, R0, 0x7610, R19 ;  /* 0x0000761000137816 */ /* 0x000fe20000000013 */
[----:B------:R-:W-:Y:S05]  /*c480*/  BRA `(.L_x_312) ;  /* 0x0000030000007947 */ /* 0x000fea0003800000 */
.L_x_324:
        /* <DEDUP_REMOVED lines=14> */
.L_x_338:
[----:B------:R-:W-:Y:S05]  /*c570*/  BSYNC B0 ;  /* 0x0000000000007941 */ /* 0x000fea0003800000 */
.L_x_337:
[----:B------:R-:W-:-:S04]  /*c580*/  F2FP.PACK_AB R0, RZ, R0 ;  /* 0x00000000ff00723e */ /* 0x000fc800000000ff */
[----:B------:R-:W-:Y:S01]  /*c590*/  PRMT R19, R0, 0x7610, R19 ;  /* 0x0000761000137816 */ /* 0x000fe20000000013 */
[----:B------:R-:W-:Y:S05]  /*c5a0*/  BRA `(.L_x_312) ;  /* 0x000001e000007947 */ /* 0x000fea0003800000 */
.L_x_311:
        /* <DEDUP_REMOVED lines=21> */
.L_x_336:
[----:B------:R-:W2:Y:S02]  /*c700*/  LDG.E.64 R2, [R2.64] ;  /* 0x0000002402027981 */ /* 0x000ea4000c1e1b00 */
[----:B--2---:R-:W0:Y:S02]  /*c710*/  I2F.U64 R0, R2 ;  /* 0x0000000200007312 */ /* 0x004e240000301000 */
[----:B0-----:R-:W-:-:S04]  /*c720*/  F2FP.PACK_AB R0, RZ, R0 ;  /* 0x00000000ff00723e */ /* 0x001fc800000000ff */
[----:B------:R-:W-:Y:S01]  /*c730*/  PRMT R19, R0, 0x7610, R19 ;  /* 0x0000761000137816 */ /* 0x000fe20000000013 */
[----:B------:R-:W-:Y:S05]  /*c740*/  BRA `(.L_x_312) ;  /* 0x0000004000007947 */ /* 0x000fea0003800000 */
.L_x_335:
[----:B------:R-:W2:Y:S02]  /*c750*/  LDG.E R2, [R2.64] ;  /* 0x0000002402027981 */ /* 0x000ea4000c1e1900 */
[----:B--2---:R-:W0:Y:S02]  /*c760*/  I2F.U32 R0, R2 ;  /* 0x0000000200007306 */ /* 0x004e240000201000 */
[----:B0-----:R-:W-:-:S04]  /*c770*/  F2FP.PACK_AB R0, RZ, R0 ;  /* 0x00000000ff00723e */ /* 0x001fc800000000ff */
[----:B------:R-:W-:Y:S02]  /*c780*/  PRMT R19, R0, 0x7610, R19 ;  /* 0x0000761000137816 */ /* 0x000fe40000000013 */
.L_x_312:
        /* <DEDUP_REMOVED lines=19> */
.L_x_342:
[----:B------:R-:W2:Y:S02]  /*c8c0*/  LDG.E.U8 R2, [R2.64] ;  /* 0x0000002402027981 */ /* 0x000ea4000c1e1100 */
[----:B--2---:R-:W0:Y:S02]  /*c8d0*/  I2F.U16 R0, R2 ;  /* 0x0000000200007306 */ /* 0x004e240000101000 */
[----:B0-----:R-:W-:-:S04]  /*c8e0*/  F2FP.PACK_AB R0, RZ, R0 ;  /* 0x00000000ff00723e */ /* 0x001fc800000000ff */
[----:B------:R-:W-:Y:S01]  /*c8f0*/  PRMT R22, R0, 0x7610, R22 ;  /* 0x0000761000167816 */ /* 0x000fe20000000016 */
[----:B------:R-:W-:Y:S05]  /*c900*/  BRA `(.L_x_344) ;  /* 0x00000ed000007947 */ /* 0x000fea0003800000 */
.L_x_341:
        /* <DEDUP_REMOVED lines=11> */
.L_x_346:
[----:B------:R-:W2:Y:S02]  /*c9c0*/  LDG.E R2, [R2.64] ;  /* 0x0000002402027981 */ /* 0x000ea4000c1e1900 */
[----:B--2---:R-:W0:Y:S02]  /*c9d0*/  I2F R0, R2 ;  /* 0x0000000200007306 */ /* 0x004e240000201400 */
[----:B0-----:R-:W-:-:S04]  /*c9e0*/  F2FP.PACK_AB R0, RZ, R0 ;  /* 0x00000000ff00723e */ /* 0x001fc800000000ff */
[----:B------:R-:W-:Y:S01]  /*c9f0*/  PRMT R22, R0, 0x7610, R22 ;  /* 0x0000761000167816 */ /* 0x000fe20000000016 */
[----:B------:R-:W-:Y:S05]  /*ca00*/  BRA `(.L_x_344) ;  /* 0x00000dd000007947 */ /* 0x000fea0003800000 */
.L_x_345:
[----:B------:R-:W2:Y:S02]  /*ca10*/  LDG.E.U16 R2, [R2.64] ;  /* 0x0000002402027981 */ /* 0x000ea4000c1e1500 */
[----:B--2---:R-:W0:Y:S02]  /*ca20*/  I2F.S16 R0, R2 ;  /* 0x0000000200007306 */ /* 0x004e240000101400 */
[----:B0-----:R-:W-:-:S04]  /*ca30*/  F2FP.PACK_AB R0, RZ, R0 ;  /* 0x00000000ff00723e */ /* 0x001fc800000000ff */
[----:B------:R-:W-:Y:S01]  /*ca40*/  PRMT R22, R0, 0x7610, R22 ;  /* 0x0000761000167816 */ /* 0x000fe20000000016 */
[----:B------:R-:W-:Y:S05]  /*ca50*/  BRA `(.L_x_344) ;  /* 0x00000d8000007947 */ /* 0x000fea0003800000 */
.L_x_340:
        /* <DEDUP_REMOVED lines=9> */
.L_x_348:
[----:B------:R0:W5:Y:S01]  /*caf0*/  LDG.E.U16 R22, [R2.64] ;  /* 0x0000002402167981 */ /* 0x000162000c1e1500 */
[----:B------:R-:W-:Y:S05]  /*cb00*/  BRA `(.L_x_344) ;  /* 0x00000cd000007947 */ /* 0x000fea0003800000 */
.L_x_347:
        /* <DEDUP_REMOVED lines=9> */
.L_x_350:
[----:B------:R0:W5:Y:S01]  /*cba0*/  LDG.E.U16 R22, [R2.64] ;  /* 0x0000002402167981 */ /* 0x000162000c1e1500 */
[----:B------:R-:W-:Y:S05]  /*cbb0*/  BRA `(.L_x_344) ;  /* 0x00000c2000007947 */ /* 0x000fea0003800000 */
.L_x_349:
[----:B------:R-:W2:Y:S02]  /*cbc0*/  LDG.E.64 R2, [R2.64] ;  /* 0x0000002402027981 */ /* 0x000ea4000c1e1b00 */
[----:B--2---:R-:W0:Y:S01]  /*cbd0*/  F2F.F32.F64 R0, R2 ;  /* 0x0000000200007310 */ /* 0x004e220000301000 */
[----:B------:R-:W0:-:S14]  /*cbe0*/  DSETP.GEU.AND P0, PT, |R2|, c[0x2][0x0], PT ;  /* 0x008000000200762a */ /* 0x000e1c0003f0e200 */
[----:B0-----:R-:W-:-:S05]  /*cbf0*/  @!P0 FMUL R0, R0, 1.175494350822287508e-38 ;  /* 0x0080000000008820 */ /* 0x001fca0000400000 */
[----:B------:R-:W-:-:S04]  /*cc00*/  F2FP.PACK_AB R0, RZ, R0 ;  /* 0x00000000ff00723e */ /* 0x000fc800000000ff */
[----:B------:R-:W-:Y:S01]  /*cc10*/  PRMT R22, R0, 0x7610, R22 ;  /* 0x0000761000167816 */ /* 0x000fe20000000016 */
[----:B------:R-:W-:Y:S05]  /*cc20*/  BRA `(.L_x_344) ;  /* 0x00000bb000007947 */ /* 0x000fea0003800000 */
.L_x_339:
        /* <DEDUP_REMOVED lines=14> */
.L_x_353:
[----:B------:R-:W2:Y:S02]  /*cd10*/  LDG.E.64 R2, [R2.64] ;  /* 0x0000002402027981 */ /* 0x000ea4000c1e1b00 */
[----:B--2---:R-:W0:Y:S01]  /*cd20*/  F2F.F32.F64 R0, R2 ;  /* 0x0000000200007310 */ /* 0x004e220000301000 */
[----:B------:R-:W0:-:S14]  /*cd30*/  DSETP.GEU.AND P0, PT, |R2|, c[0x2][0x0], PT ;  /* 0x008000000200762a */ /* 0x000e1c0003f0e200 */
[----:B0-----:R-:W-:-:S05]  /*cd40*/  @!P0 FMUL R0, R0, 1.175494350822287508e-38 ;  /* 0x0080000000008820 */ /* 0x001fca0000400000 */
[----:B------:R-:W-:-:S04]  /*cd50*/  F2FP.PACK_AB R0, RZ, R0 ;  /* 0x00000000ff00723e */ /* 0x000fc800000000ff */
[----:B------:R-:W-:Y:S01]  /*cd60*/  PRMT R22, R0, 0x7610, R22 ;  /* 0x0000761000167816 */ /* 0x000fe20000000016 */
[----:B------:R-:W-:Y:S05]  /*cd70*/  BRA `(.L_x_344) ;  /* 0x00000a6000007947 */ /* 0x000fea0003800000 */
.L_x_352:
        /* <DEDUP_REMOVED lines=28> */
.L_x_355:
        /* <DEDUP_REMOVED lines=15> */
.L_x_354:
[----:B------:R-:W2:Y:S02]  /*d030*/  LDG.E.U16 R0, [R2.64] ;  /* 0x0000002402007981 */ /* 0x000ea4000c1e1500 */
[----:B--2---:R-:W-:-:S04]  /*d040*/  PRMT R0, RZ, 0x5410, R0 ;  /* 0x00005410ff007816 */ /* 0x004fc80000000000 */
[----:B------:R-:W-:-:S04]  /*d050*/  F2FP.PACK_AB R0, RZ, R0 ;  /* 0x00000000ff00723e */ /* 0x000fc800000000ff */
[----:B------:R-:W-:Y:S01]  /*d060*/  PRMT R22, R0, 0x7610, R22 ;  /* 0x0000761000167816 */ /* 0x000fe20000000016 */
[----:B------:R-:W-:Y:S05]  /*d070*/  BRA `(.L_x_344) ;  /* 0x0000076000007947 */ /* 0x000fea0003800000 */
.L_x_351:
        /* <DEDUP_REMOVED lines=12> */
.L_x_358:
        /* <DEDUP_REMOVED lines=21> */
.L_x_362:
[----:B------:R-:W-:Y:S05]  /*d290*/  BSYNC B1 ;  /* 0x0000000000017941 */ /* 0x000fea0003800000 */
.L_x_361:
[----:B------:R-:W-:Y:S01]  /*d2a0*/  LEA R3, R0, 0x3b800000, 0x17 ;  /* 0x3b80000000037811 */ /* 0x000fe200078eb8ff */
[----:B------:R-:W-:-:S05]  /*d2b0*/  IMAD.SHL.U32 R0, R2, 0x100000, RZ ;  /* 0x0010000002007824 */ /* 0x000fca00078e00ff */
[----:B------:R-:W-:Y:S02]  /*d2c0*/  LOP3.LUT R0, R3, R0, R4, 0xfe, !PT ;  /* 0x0000000003007212 */ /* 0x000fe400078efe04 */
.L_x_360:
[----:B------:R-:W-:Y:S05]  /*d2d0*/  BSYNC B0 ;  /* 0x0000000000007941 */ /* 0x000fea0003800000 */
.L_x_359:
[----:B------:R-:W-:-:S04]  /*d2e0*/  F2FP.PACK_AB R0, RZ, R0 ;  /* 0x00000000ff00723e */ /* 0x000fc800000000ff */
[----:B------:R-:W-:Y:S01]  /*d2f0*/  PRMT R22, R0, 0x7610, R22 ;  /* 0x0000761000167816 */ /* 0x000fe20000000016 */
[----:B------:R-:W-:Y:S05]  /*d300*/  BRA `(.L_x_344) ;  /* 0x000004d000007947 */ /* 0x000fea0003800000 */
.L_x_357:
        /* <DEDUP_REMOVED lines=21> */
.L_x_366:
[----:B------:R-:W-:Y:S05]  /*d460*/  BSYNC B1 ;  /* 0x0000000000017941 */ /* 0x000fea0003800000 */
.L_x_365:
[----:B------:R-:W-:Y:S01]  /*d470*/  LEA R3, R0, 0x37800000, 0x17 ;  /* 0x3780000000037811 */ /* 0x000fe200078eb8ff */
[----:B------:R-:W-:-:S05]  /*d480*/  IMAD.SHL.U32 R0, R2, 0x200000, RZ ;  /* 0x0020000002007824 */ /* 0x000fca00078e00ff */
[----:B------:R-:W-:Y:S02]  /*d490*/  LOP3.LUT R0, R3, R0, R4, 0xfe, !PT ;  /* 0x0000000003007212 */ /* 0x000fe400078efe04 */
.L_x_364:
[----:B------:R-:W-:Y:S05]  /*d4a0*/  BSYNC B0 ;  /* 0x0000000000007941 */ /* 0x000fea0003800000 */
.L_x_363:
[----:B------:R-:W-:-:S04]  /*d4b0*/  F2FP.PACK_AB R0, RZ, R0 ;  /* 0x00000000ff00723e */ /* 0x000fc800000000ff */
[----:B------:R-:W-:Y:S01]  /*d4c0*/  PRMT R22, R0, 0x7610, R22 ;  /* 0x0000761000167816 */ /* 0x000fe20000000016 */
[----:B------:R-:W-:Y:S05]  /*d4d0*/  BRA `(.L_x_344) ;  /* 0x0000030000007947 */ /* 0x000fea0003800000 */
.L_x_356:
        /* <DEDUP_REMOVED lines=14> */
.L_x_370:
[----:B------:R-:W-:Y:S05]  /*d5c0*/  BSYNC B0 ;  /* 0x0000000000007941 */ /* 0x000fea0003800000 */
.L_x_369:
[----:B------:R-:W-:-:S04]  /*d5d0*/  F2FP.PACK_AB R0, RZ, R0 ;  /* 0x00000000ff00723e */ /* 0x000fc800000000ff */
[----:B------:R-:W-:Y:S01]  /*d5e0*/  PRMT R22, R0, 0x7610, R22 ;  /* 0x0000761000167816 */ /* 0x000fe20000000016 */
[----:B------:R-:W-:Y:S05]  /*d5f0*/  BRA `(.L_x_344) ;  /* 0x000001e000007947 */ /* 0x000fea0003800000 */
.L_x_343:
        /* <DEDUP_REMOVED lines=21> */
.L_x_368:
[----:B------:R-:W2:Y:S02]  /*d750*/  LDG.E.64 R2, [R2.64] ;  /* 0x0000002402027981 */ /* 0x000ea4000c1e1b00 */
[----:B--2---:R-:W0:Y:S02]  /*d760*/  I2F.U64 R0, R2 ;  /* 0x0000000200007312 */ /* 0x004e240000301000 */
[----:B0-----:R-:W-:-:S04]  /*d770*/  F2FP.PACK_AB R0, RZ, R0 ;  /* 0x00000000ff00723e */ /* 0x001fc800000000ff */
[----:B------:R-:W-:Y:S01]  /*d780*/  PRMT R22, R0, 0x7610, R22 ;  /* 0x0000761000167816 */ /* 0x000fe20000000016 */
[----:B------:R-:W-:Y:S05]  /*d790*/  BRA `(.L_x_344) ;  /* 0x0000004000007947 */ /* 0x000fea0003800000 */
.L_x_367:
[----:B------:R-:W2:Y:S02]  /*d7a0*/  LDG.E R2, [R2.64] ;  /* 0x0000002402027981 */ /* 0x000ea4000c1e1900 */
[----:B--2---:R-:W0:Y:S02]  /*d7b0*/  I2F.U32 R0, R2 ;  /* 0x0000000200007306 */ /* 0x004e240000201000 */
[----:B0-----:R-:W-:-:S04]  /*d7c0*/  F2FP.PACK_AB R0, RZ, R0 ;  /* 0x00000000ff00723e */ /* 0x001fc800000000ff */
[----:B------:R-:W-:Y:S02]  /*d7d0*/  PRMT R22, R0, 0x7610, R22 ;  /* 0x0000761000167816 */ /* 0x000fe40000000016 */
.L_x_344:
        /* <DEDUP_REMOVED lines=18> */
.L_x_374:
[----:B------:R-:W2:Y:S02]  /*d900*/  LDG.E.U8 R2, [R2.64] ;  /* 0x0000002402027981 */ /* 0x000ea4000c1e1100 */
[----:B--2---:R-:W0:Y:S02]  /*d910*/  I2F.U16 R0, R2 ;  /* 0x0000000200007306 */ /* 0x004e240000101000 */
[----:B0-----:R-:W-:Y:S01]  /*d920*/  F2FP.PACK_AB R0, RZ, R0 ;  /* 0x00000000ff00723e */ /* 0x001fe200000000ff */
[----:B------:R-:W-:Y:S05]  /*d930*/  BRA `(.L_x_376) ;  /* 0x00000e1000007947 */ /* 0x000fea0003800000 */
.L_x_373:
        /* <DEDUP_REMOVED lines=10> */
.L_x_378:
[----:B------:R-:W2:Y:S02]  /*d9e0*/  LDG.E R2, [R2.64] ;  /* 0x0000002402027981 */ /* 0x000ea4000c1e1900 */
[----:B--2---:R-:W0:Y:S02]  /*d9f0*/  I2F R0, R2 ;  /* 0x0000000200007306 */ /* 0x004e240000201400 */
[----:B0-----:R-:W-:Y:S01]  /*da00*/  F2FP.PACK_AB R0, RZ, R0 ;  /* 0x00000000ff00723e */ /* 0x001fe200000000ff */
[----:B------:R-:W-:Y:S05]  /*da10*/  BRA `(.L_x_376) ;  /* 0x00000d3000007947 */ /* 0x000fea0003800000 */
.L_x_377:
[----:B------:R-:W2:Y:S02]  /*da20*/  LDG.E.U16 R2, [R2.64] ;  /* 0x0000002402027981 */ /* 0x000ea4000c1e1500 */
[----:B--2---:R-:W0:Y:S02]  /*da30*/  I2F.S16 R0, R2 ;  /* 0x0000000200007306 */ /* 0x004e240000101400 */
[----:B0-----:R-:W-:Y:S01]  /*da40*/  F2FP.PACK_AB R0, RZ, R0 ;  /* 0x00000000ff00723e */ /* 0x001fe200000000ff */
[----:B------:R-:W-:Y:S05]  /*da50*/  BRA `(.L_x_376) ;  /* 0x00000cf000007947 */ /* 0x000fea0003800000 */
.L_x_372:
        /* <DEDUP_REMOVED lines=9> */
.L_x_380:
[----:B------:R0:W5:Y:S01]  /*daf0*/  LDG.E.U16 R0, [R2.64] ;  /* 0x0000002402007981 */ /* 0x000162000c1e1500 */
[----:B------:R-:W-:Y:S05]  /*db00*/  BRA `(.L_x_376) ;  /* 0x00000c4000007947 */ /* 0x000fea0003800000 */
.L_x_379:
        /* <DEDUP_REMOVED lines=9> */
.L_x_382:
[----:B------:R0:W5:Y:S01]  /*dba0*/  LDG.E.U16 R0, [R2.64] ;  /* 0x0000002402007981 */ /* 0x000162000c1e1500 */
[----:B------:R-:W-:Y:S05]  /*dbb0*/  BRA `(.L_x_376) ;  /* 0x00000b9000007947 */ /* 0x000fea0003800000 */
.L_x_381:
[----:B------:R-:W2:Y:S02]  /*dbc0*/  LDG.E.64 R2, [R2.64] ;  /* 0x0000002402027981 */ /* 0x000ea4000c1e1b00 */
[----:B--2---:R-:W0:Y:S01]  /*dbd0*/  F2F.F32.F64 R0, R2 ;  /* 0x0000000200007310 */ /* 0x004e220000301000 */
[----:B------:R-:W0:-:S14]  /*dbe0*/  DSETP.GEU.AND P0, PT, |R2|, c[0x2][0x0], PT ;  /* 0x008000000200762a */ /* 0x000e1c0003f0e200 */
[----:B0-----:R-:W-:-:S05]  /*dbf0*/  @!P0 FMUL R0, R0, 1.175494350822287508e-38 ;  /* 0x0080000000008820 */ /* 0x001fca0000400000 */
[----:B------:R-:W-:Y:S01]  /*dc00*/  F2FP.PACK_AB R0, RZ, R0 ;  /* 0x00000000ff00723e */ /* 0x000fe200000000ff */
[----:B------:R-:W-:Y:S05]  /*dc10*/  BRA `(.L_x_376) ;  /* 0x00000b3000007947 */ /* 0x000fea0003800000 */
.L_x_371:
        /* <DEDUP_REMOVED lines=13> */
.L_x_385:
[----:B------:R-:W2:Y:S02]  /*dcf0*/  LDG.E.64 R2, [R2.64] ;  /* 0x0000002402027981 */ /* 0x000ea4000c1e1b00 */
[----:B--2---:R-:W0:Y:S01]  /*dd00*/  F2F.F32.F64 R0, R2 ;  /* 0x0000000200007310 */ /* 0x004e220000301000 */
[----:B------:R-:W0:-:S14]  /*dd10*/  DSETP.GEU.AND P0, PT, |R2|, c[0x2][0x0], PT ;  /* 0x008000000200762a */ /* 0x000e1c0003f0e200 */
[----:B0-----:R-:W-:-:S05]  /*dd20*/  @!P0 FMUL R0, R0, 1.175494350822287508e-38 ;  /* 0x0080000000008820 */ /* 0x001fca0000400000 */
[----:B------:R-:W-:Y:S01]  /*dd30*/  F2FP.PACK_AB R0, RZ, R0 ;  /* 0x00000000ff00723e */ /* 0x000fe200000000ff */
[----:B------:R-:W-:Y:S05]  /*dd40*/  BRA `(.L_x_376) ;  /* 0x00000a0000007947 */ /* 0x000fea0003800000 */
.L_x_384:
        /* <DEDUP_REMOVED lines=28> */
.L_x_387:
        /* <DEDUP_REMOVED lines=15> */
.L_x_386:
[----:B------:R-:W2:Y:S02]  /*e000*/  LDG.E.U16 R0, [R2.64] ;  /* 0x0000002402007981 */ /* 0x000ea4000c1e1500 */
[----:B--2---:R-:W-:-:S04]  /*e010*/  PRMT R0, RZ, 0x5410, R0 ;  /* 0x00005410ff007816 */ /* 0x004fc80000000000 */
[----:B------:R-:W-:Y:S01]  /*e020*/  F2FP.PACK_AB R0, RZ, R0 ;  /* 0x00000000ff00723e */ /* 0x000fe200000000ff */
[----:B------:R-:W-:Y:S05]  /*e030*/  BRA `(.L_x_376) ;  /* 0x0000071000007947 */ /* 0x000fea0003800000 */
.L_x_383:
        /* <DEDUP_REMOVED lines=12> */
.L_x_390:
        /* <DEDUP_REMOVED lines=21> */
.L_x_394:
[----:B------:R-:W-:Y:S05]  /*e250*/  BSYNC B1 ;  /* 0x0000000000017941 */ /* 0x000fea0003800000 */
.L_x_393:
[----:B------:R-:W-:Y:S01]  /*e260*/  LEA R3, R0, 0x3b800000, 0x17 ;  /* 0x3b80000000037811 */ /* 0x000fe200078eb8ff */
[----:B------:R-:W-:-:S05]  /*e270*/  IMAD.SHL.U32 R0, R2, 0x100000, RZ ;  /* 0x0010000002007824 */ /* 0x000fca00078e00ff */
[----:B------:R-:W-:Y:S02]  /*e280*/  LOP3.LUT R0, R3, R0, R4, 0xfe, !PT ;  /* 0x0000000003007212 */ /* 0x000fe400078efe04 */
.L_x_392:
[----:B------:R-:W-:Y:S05]  /*e290*/  BSYNC B0 ;  /* 0x0000000000007941 */ /* 0x000fea0003800000 */
.L_x_391:
[----:B------:R-:W-:Y:S01]  /*e2a0*/  F2FP.PACK_AB R0, RZ, R0 ;  /* 0x00000000ff00723e */ /* 0x000fe200000000ff */
[----:B------:R-:W-:Y:S05]  /*e2b0*/  BRA `(.L_x_376) ;  /* 0x0000049000007947 */ /* 0x000fea0003800000 */
.L_x_389:
        /* <DEDUP_REMOVED lines=21> */
.L_x_398:
[----:B------:R-:W-:Y:S05]  /*e410*/  BSYNC B1 ;  /* 0x0000000000017941 */ /* 0x000fea0003800000 */
.L_x_397:
[----:B------:R-:W-:Y:S01]  /*e420*/  LEA R3, R0, 0x37800000, 0x17 ;  /* 0x3780000000037811 */ /* 0x000fe200078eb8ff */
[----:B------:R-:W-:-:S05]  /*e430*/  IMAD.SHL.U32 R0, R2, 0x200000, RZ ;  /* 0x0020000002007824 */ /* 0x000fca00078e00ff */
[----:B------:R-:W-:Y:S02]  /*e440*/  LOP3.LUT R0, R3, R0, R4, 0xfe, !PT ;  /* 0x0000000003007212 */ /* 0x000fe400078efe04 */
.L_x_396:
[----:B------:R-:W-:Y:S05]  /*e450*/  BSYNC B0 ;  /* 0x0000000000007941 */ /* 0x000fea0003800000 */
.L_x_395:
[----:B------:R-:W-:Y:S01]  /*e460*/  F2FP.PACK_AB R0, RZ, R0 ;  /* 0x00000000ff00723e */ /* 0x000fe200000000ff */
[----:B------:R-:W-:Y:S05]  /*e470*/  BRA `(.L_x_376) ;  /* 0x000002d000007947 */ /* 0x000fea0003800000 */
.L_x_388:
        /* <DEDUP_REMOVED lines=14> */
.L_x_402:
[----:B------:R-:W-:Y:S05]  /*e560*/  BSYNC B0 ;  /* 0x0000000000007941 */ /* 0x000fea0003800000 */
.L_x_401:
[----:B------:R-:W-:Y:S01]  /*e570*/  F2FP.PACK_AB R0, RZ, R0 ;  /* 0x00000000ff00723e */ /* 0x000fe200000000ff */
[----:B------:R-:W-:Y:S05]  /*e580*/  BRA `(.L_x_376) ;  /* 0x000001c000007947 */ /* 0x000fea0003800000 */
.L_x_375:
        /* <DEDUP_REMOVED lines=21> */
.L_x_400:
[----:B------:R-:W2:Y:S02]  /*e6e0*/  LDG.E.64 R2, [R2.64] ;  /* 0x0000002402027981 */ /* 0x000ea4000c1e1b00 */
[----:B--2---:R-:W0:Y:S02]  /*e6f0*/  I2F.U64 R0, R2 ;  /* 0x0000000200007312 */ /* 0x004e240000301000 */
[----:B0-----:R-:W-:Y:S01]  /*e700*/  F2FP.PACK_AB R0, RZ, R0 ;  /* 0x00000000ff00723e */ /* 0x001fe200000000ff */
[----:B------:R-:W-:Y:S05]  /*e710*/  BRA `(.L_x_376) ;  /* 0x0000003000007947 */ /* 0x000fea0003800000 */
.L_x_399:
[----:B------:R-:W2:Y:S02]  /*e720*/  LDG.E R2, [R2.64] ;  /* 0x0000002402027981 */ /* 0x000ea4000c1e1900 */
[----:B--2---:R-:W0:Y:S02]  /*e730*/  I2F.U32 R0, R2 ;  /* 0x0000000200007306 */ /* 0x004e240000201000 */
[----:B0-----:R-:W-:-:S06]  /*e740*/  F2FP.PACK_AB R0, RZ, R0 ;  /* 0x00000000ff00723e */ /* 0x001fcc00000000ff */
.L_x_376:
        /* <DEDUP_REMOVED lines=32> */
.L_x_406:
[----:B------:R-:W-:-:S06]  /*e950*/  HADD2.F32 R3, -RZ, R0.H0_H0 ;  /* 0x20000000ff037230 */ /* 0x000fcc0000004100 */
[----:B------:R-:W0:Y:S02]  /*e960*/  F2I.S64.TRUNC R2, R3 ;  /* 0x0000000300027311 */ /* 0x000e24000020d900 */
[----:B0-----:R0:W-:Y:S01]  /*e970*/  STG.E.U8 [R16.64], R2 ;  /* 0x0000000210007986 */ /* 0x0011e2000c101124 */
[----:B------:R-:W-:Y:S05]  /*e980*/  BRA `(.L_x_408) ;  /* 0x00000e4000007947 */ /* 0x000fea0003800000 */
.L_x_405:
        /* <DEDUP_REMOVED lines=10> */
.L_x_410:
[----:B------:R-:W-:-:S04]  /*ea30*/  HADD2.F32 R0, -RZ, R0.H0_H0 ;  /* 0x20000000ff007230 */ /* 0x000fc80000004100 */
[----:B------:R-:W0:Y:S02]  /*ea40*/  F2I.FTZ.TRUNC.NTZ R3, R0 ;  /* 0x0000000000037305 */ /* 0x000e24000021f100 */
[----:B0-----:R0:W-:Y:S01]  /*ea50*/  STG.E [R16.64], R3 ;  /* 0x0000000310007986 */ /* 0x0011e2000c101924 */
[----:B------:R-:W-:Y:S05]  /*ea60*/  BRA `(.L_x_408) ;  /* 0x00000d6000007947 */ /* 0x000fea0003800000 */
.L_x_409:
[----:B------:R-:W-:-:S04]  /*ea70*/  HADD2.F32 R0, -RZ, R0.H0_H0 ;  /* 0x20000000ff007230 */ /* 0x000fc80000004100 */
[----:B------:R-:W0:Y:S02]  /*ea80*/  F2I.FTZ.TRUNC.NTZ R3, R0 ;  /* 0x0000000000037305 */ /* 0x000e24000021f100 */
[----:B0-----:R0:W-:Y:S01]  /*ea90*/  STG.E.U16 [R16.64], R3 ;  /* 0x0000000310007986 */ /* 0x0011e2000c101524 */
[----:B------:R-:W-:Y:S05]  /*eaa0*/  BRA `(.L_x_408) ;  /* 0x00000d2000007947 */ /* 0x000fea0003800000 */
.L_x_404:
        /* <DEDUP_REMOVED lines=9> */
.L_x_412:
[----:B------:R0:W-:Y:S01]  /*eb40*/  STG.E.U16 [R16.64], R0 ;  /* 0x0000000010007986 */ /* 0x0001e2000c101524 */
[----:B------:R-:W-:Y:S05]  /*eb50*/  BRA `(.L_x_408) ;  /* 0x00000c7000007947 */ /* 0x000fea0003800000 */
.L_x_411:
        /* <DEDUP_REMOVED lines=10> */
.L_x_414:
[----:B------:R-:W-:-:S05]  /*ec00*/  HADD2.F32 R0, -RZ, R0.H0_H0 ;  /* 0x20000000ff007230 */ /* 0x000fca0000004100 */
[----:B------:R-:W-:-:S04]  /*ec10*/  F2FP.PACK_AB R0, RZ, R0 ;  /* 0x00000000ff00723e */ /* 0x000fc800000000ff */
[----:B------:R-:W-:-:S05]  /*ec20*/  PRMT R0, R0, 0x5410, RZ ;  /* 0x0000541000007816 */ /* 0x000fca00000000ff */
[----:B------:R0:W-:Y:S01]  /*ec30*/  STG.E [R16.64], R0 ;  /* 0x0000000010007986 */ /* 0x0001e2000c101924 */
[----:B------:R-:W-:Y:S05]  /*ec40*/  BRA `(.L_x_408) ;  /* 0x00000b8000007947 */ /* 0x000fea0003800000 */
.L_x_413:
[----:B------:R-:W-:-:S05]  /*ec50*/  HADD2.F32 R2, -RZ, R0.H0_H0 ;  /* 0x20000000ff027230 */ /* 0x000fca0000004100 */
[----:B------:R-:W-:-:S06]  /*ec60*/  FMUL.FTZ R2, R2, 1 ;  /* 0x3f80000002027820 */ /* 0x000fcc0000410000 */
[----:B------:R-:W0:Y:S02]  /*ec70*/  F2F.F64.F32 R2, R2 ;  /* 0x0000000200027310 */ /* 0x000e240000201800 */
[----:B0-----:R0:W-:Y:S01]  /*ec80*/  STG.E.64 [R16.64], R2 ;  /* 0x0000000210007986 */ /* 0x0011e2000c101b24 */
[----:B------:R-:W-:Y:S05]  /*ec90*/  BRA `(.L_x_408) ;  /* 0x00000b3000007947 */ /* 0x000fea0003800000 */
.L_x_403:
        /* <DEDUP_REMOVED lines=13> */
.L_x_417:
[----:B------:R-:W-:Y:S01]  /*ed70*/  HADD2.F32 R0, -RZ, R0.H0_H0 ;  /* 0x20000000ff007230 */ /* 0x000fe20000004100 */
[----:B------:R-:W-:-:S04]  /*ed80*/  CS2R R6, SRZ ;  /* 0x0000000000067805 */ /* 0x000fc8000001ff00 */
[----:B------:R-:W-:-:S04]  /*ed90*/  FMUL.FTZ R0, R0, 1 ;  /* 0x3f80000000007820 */ /* 0x000fc80000410000 */
[----:B------:R-:W0:Y:S02]  /*eda0*/  F2F.F64.F32 R4, R0 ;  /* 0x0000000000047310 */ /* 0x000e240000201800 */
[----:B0-----:R0:W-:Y:S01]  /*edb0*/  STG.E.128 [R16.64], R4 ;  /* 0x0000000410007986 */ /* 0x0011e2000c101d24 */
[----:B------:R-:W-:Y:S05]  /*edc0*/  BRA `(.L_x_408) ;  /* 0x00000a0000007947 */ /* 0x000fea0003800000 */
.L_x_416:
        /* <DEDUP_REMOVED lines=21> */
.L_x_421:
[----:B------:R-:W-:Y:S05]  /*ef20*/  BSYNC B0 ;  /* 0x0000000000007941 */ /* 0x000fea0003800000 */
.L_x_420:
[----:B------:R-:W-:-:S05]  /*ef30*/  LOP3.LUT R3, R0, R3, RZ, 0xfc, !PT ;  /* 0x0000000300037212 */ /* 0x000fca00078efcff */
[----:B------:R0:W-:Y:S01]  /*ef40*/  STG.E.U8 [R16.64], R3 ;  /* 0x0000000310007986 */ /* 0x0001e2000c101124 */
[----:B------:R-:W-:Y:S05]  /*ef50*/  BRA `(.L_x_408) ;  /* 0x0000087000007947 */ /* 0x000fea0003800000 */
.L_x_419:
        /* <DEDUP_REMOVED lines=13> */
.L_x_423:
[----:B------:R-:W-:Y:S01]  /*f030*/  IMAD.MOV.U32 R0, RZ, RZ, 0x7f ;  /* 0x0000007fff007424 */ /* 0x000fe200078e00ff */
[----:B------:R-:W-:-:S04]  /*f040*/  ISETP.GT.U32.AND P0, PT, R2, 0x7f800000, PT ;  /* 0x7f8000000200780c */ /* 0x000fc80003f04070 */
[----:B------:R-:W-:-:S04]  /*f050*/  SEL R0, R0, 0x7c, P0 ;  /* 0x0000007c00007807 */ /* 0x000fc80000000000 */
.L_x_424:
[----:B------:R-:W-:Y:S05]  /*f060*/  BSYNC B0 ;  /* 0x0000000000007941 */ /* 0x000fea0003800000 */
.L_x_422:
[----:B------:R-:W-:-:S04]  /*f070*/  LOP3.LUT R2, R3, 0x80000000, RZ, 0xc0, !PT ;  /* 0x8000000003027812 */ /* 0x000fc800078ec0ff */
[----:B------:R-:W-:-:S04]  /*f080*/  SHF.R.U32.HI R3, RZ, 0x18, R2 ;  /* 0x00000018ff037819 */ /* 0x000fc80000011602 */
[----:B------:R-:W-:-:S05]  /*f090*/  LOP3.LUT R3, R0, R3, RZ, 0xfc, !PT ;  /* 0x0000000300037212 */ /* 0x000fca00078efcff */
[----:B------:R0:W-:Y:S01]  /*f0a0*/  STG.E.U8 [R16.64], R3 ;  /* 0x0000000310007986 */ /* 0x0001e2000c101124 */
[----:B------:R-:W-:Y:S05]  /*f0b0*/  BRA `(.L_x_408) ;  /* 0x0000071000007947 */ /* 0x000fea0003800000 */
.L_x_418:
[----:B------:R-:W-:-:S05]  /*f0c0*/  HADD2.F32 R0, -RZ, R0.H0_H0 ;  /* 0x20000000ff007230 */ /* 0x000fca0000004100 */
[----:B------:R-:W-:-:S05]  /*f0d0*/  F2FP.BF16.PACK_AB R0, RZ, R0 ;  /* 0x00000000ff00723e */ /* 0x000fca00000010ff */
[----:B------:R0:W-:Y:S01]  /*f0e0*/  STG.E.U16 [R16.64], R0 ;  /* 0x0000000010007986 */ /* 0x0001e2000c101524 */
[----:B------:R-:W-:Y:S05]  /*f0f0*/  BRA `(.L_x_408) ;  /* 0x000006d000007947 */ /* 0x000fea0003800000 */
.L_x_415:
        /* <DEDUP_REMOVED lines=12> */
.L_x_427:
        /* <DEDUP_REMOVED lines=17> */
.L_x_430:
[----:B------:R-:W-:-:S04]  /*f2d0*/  LOP3.LUT R2, R3, 0x80000000, RZ, 0xc0, !PT ;  /* 0x8000000003027812 */ /* 0x000fc800078ec0ff */
[----:B------:R-:W-:-:S04]  /*f2e0*/  SHF.R.U32.HI R3, RZ, 0x18, R2 ;  /* 0x00000018ff037819 */ /* 0x000fc80000011602 */
[----:B------:R-:W-:-:S04]  /*f2f0*/  LOP3.LUT R0, R0, R3, RZ, 0xfc, !PT ;  /* 0x0000000300007212 */ /* 0x000fc800078efcff */
[----:B------:R-:W-:Y:S02]  /*f300*/  PRMT R8, R0, 0x7610, R8 ;  /* 0x0000761000087816 */ /* 0x000fe40000000008 */
.L_x_429:
[----:B------:R-:W-:Y:S05]  /*f310*/  BSYNC B0 ;  /* 0x0000000000007941 */ /* 0x000fea0003800000 */
.L_x_428:
[----:B------:R0:W-:Y:S01]  /*f320*/  STG.E.U8 [R16.64], R8 ;  /* 0x0000000810007986 */ /* 0x0001e2000c101124 */
[----:B------:R-:W-:Y:S05]  /*f330*/  BRA `(.L_x_408) ;  /* 0x0000049000007947 */ /* 0x000fea0003800000 */
.L_x_426:
        /* <DEDUP_REMOVED lines=17> */
.L_x_433:
[----:B------:R-:W-:-:S04]  /*f450*/  LOP3.LUT R2, R3, 0x80000000, RZ, 0xc0, !PT ;  /* 0x8000000003027812 */ /* 0x000fc800078ec0ff */
[----:B------:R-:W-:-:S04]  /*f460*/  SHF.R.U32.HI R3, RZ, 0x18, R2 ;  /* 0x00000018ff037819 */ /* 0x000fc80000011602 */
[----:B------:R-:W-:-:S04]  /*f470*/  LOP3.LUT R0, R0, R3, RZ, 0xfc, !PT ;  /* 0x0000000300007212 */ /* 0x000fc800078efcff */
[----:B------:R-:W-:Y:S02]  /*f480*/  PRMT R8, R0, 0x7610, R8 ;  /* 0x0000761000087816 */ /* 0x000fe40000000008 */
.L_x_432:
[----:B------:R-:W-:Y:S05]  /*f490*/  BSYNC B0 ;  /* 0x0000000000007941 */ /* 0x000fea0003800000 */
.L_x_431:
[----:B------:R0:W-:Y:S01]  /*f4a0*/  STG.E.U8 [R16.64], R8 ;  /* 0x0000000810007986 */ /* 0x0001e2000c101124 */
[----:B------:R-:W-:Y:S05]  /*f4b0*/  BRA `(.L_x_408) ;  /* 0x0000031000007947 */ /* 0x000fea0003800000 */
.L_x_425:
        /* <DEDUP_REMOVED lines=22> */
.L_x_407:
        /* <DEDUP_REMOVED lines=20> */
.L_x_435:
[----:B------:R-:W-:-:S06]  /*f760*/  HADD2.F32 R2, -RZ, R0.H0_H0 ;  /* 0x20000000ff027230 */ /* 0x000fcc0000004100 */
[----:B------:R-:W0:Y:S02]  /*f770*/  F2I.U64.TRUNC R2, R2 ;  /* 0x0000000200027311 */ /* 0x000e24000020d800 */
[----:B0-----:R0:W-:Y:S01]  /*f780*/  STG.E.64 [R16.64], R2 ;  /* 0x0000000210007986 */ /* 0x0011e2000c101b24 */
[----:B------:R-:W-:Y:S05]  /*f790*/  BRA `(.L_x_408) ;  /* 0x0000003000007947 */ /* 0x000fea0003800000 */
.L_x_434:
[----:B------:R-:W-:-:S04]  /*f7a0*/  HADD2.F32 R0, -RZ, R0.H0_H0 ;  /* 0x20000000ff007230 */ /* 0x000fc80000004100 */
[----:B------:R-:W0:Y:S02]  /*f7b0*/  F2I.FTZ.U32.TRUNC.NTZ R3, R0 ;  /* 0x0000000000037305 */ /* 0x000e24000021f000 */
[----:B0-----:R0:W-:Y:S02]  /*f7c0*/  STG.E [R16.64], R3 ;  /* 0x0000000310007986 */ /* 0x0011e4000c101924 */
.L_x_408:
[----:B------:R-:W-:Y:S02]  /*f7d0*/  IADD3 R25, R25, 0x80, RZ ;  /* 0x0000008019197810 */ /* 0x000fe40007ffe0ff */
.L_x_175:
[----:B------:R-:W-:Y:S05]  /*f7e0*/  BSYNC B6 ;  /* 0x0000000000067941 */ /* 0x000fea0003800000 */
.L_x_174:
[----:B------:R-:W-:-:S13]  /*f7f0*/  ISETP.GE.AND P0, PT, R25, c[0x0][0x160], PT ;  /* 0x0000580019007a0c */ /* 0x000fda0003f06270 */
[----:B------:R-:W-:Y:S05]  /*f800*/  @P0 EXIT ;  /* 0x000000000000094d */ /* 0x000fea0003800000 */
        /* <DEDUP_REMOVED lines=281> */
.L_x_436:
        /* <DEDUP_REMOVED lines=21> */
.L_x_440:
[----:B------:R-:W2:Y:S02]  /*10af0*/  LDG.E.U8 R2, [R2.64] ;  /* 0x0000002402027981 */ /* 0x000ea4000c1e1100 */
[----:B--2---:R-:W0:Y:S02]  /*10b00*/  I2F.U16 R0, R2 ;  /* 0x0000000200007306 */ /* 0x004e240000101000 */
[----:B0-----:R-:W-:-:S04]  /*10b10*/  F2FP.PACK_AB R0, RZ, R0 ;  /* 0x00000000ff00723e */ /* 0x001fc800000000ff */
[----:B------:R-:W-:Y:S01]  /*10b20*/  PRMT R19, R0, 0x7610, R19 ;  /* 0x0000761000137816 */ /* 0x000fe20000000013 */
[----:B------:R-:W-:Y:S05]  /*10b30*/  BRA `(.L_x_442) ;  /* 0x00000ed000007947 */ /* 0x000fea0003800000 */
.L_x_439:
        /* <DEDUP_REMOVED lines=11> */
.L_x_444:
[----:B------:R-:W2:Y:S02]  /*10bf0*/  LDG.E R2, [R2.64] ;  /* 0x0000002402027981 */ /* 0x000ea4000c1e1900 */
[----:B--2---:R-:W0:Y:S02]  /*10c00*/  I2F R0, R2 ;  /* 0x0000000200007306 */ /* 0x004e240000201400 */
[----:B0-----:R-:W-:-:S04]  /*10c10*/  F2FP.PACK_AB R0, RZ, R0 ;  /* 0x00000000ff00723e */ /* 0x001fc800000000ff */
[----:B------:R-:W-:Y:S01]  /*10c20*/  PRMT R19, R0, 0x7610, R19 ;  /* 0x0000761000137816 */ /* 0x000fe20000000013 */
[----:B------:R-:W-:Y:S05]  /*10c30*/  BRA `(.L_x_442) ;  /* 0x00000dd000007947 */ /* 0x000fea0003800000 */
.L_x_443:
[----:B------:R-:W2:Y:S02]  /*10c40*/  LDG.E.U16 R2, [R2.64] ;  /* 0x0000002402027981 */ /* 0x000ea4000c1e1500 */
[----:B--2---:R-:W0:Y:S02]  /*10c50*/  I2F.S16 R0, R2 ;  /* 0x0000000200007306 */ /* 0x004e240000101400 */
[----:B0-----:R-:W-:-:S04]  /*10c60*/  F2FP.PACK_AB R0, RZ, R0 ;  /* 0x00000000ff00723e */ /* 0x001fc800000000ff */
[----:B------:R-:W-:Y:S01]  /*10c70*/  PRMT R19, R0, 0x7610, R19 ;  /* 0x0000761000137816 */ /* 0x000fe20000000013 */
[----:B------:R-:W-:Y:S05]  /*10c80*/  BRA `(.L_x_442) ;  /* 0x00000d8000007947 */ /* 0x000fea0003800000 */
.L_x_438:
        /* <DEDUP_REMOVED lines=9> */
.L_x_446:
[----:B------:R0:W5:Y:S01]  /*10d20*/  LDG.E.U16 R19, [R2.64] ;  /* 0x0000002402137981 */ /* 0x000162000c1e1500 */
[----:B------:R-:W-:Y:S05]  /*10d30*/  BRA `(.L_x_442) ;  /* 0x00000cd000007947 */ /* 0x000fea0003800000 */
.L_x_445:
        /* <DEDUP_REMOVED lines=9> */
.L_x_448:
[----:B------:R0:W5:Y:S01]  /*10dd0*/  LDG.E.U16 R19, [R2.64] ;  /* 0x0000002402137981 */ /* 0x000162000c1e1500 */
[----:B------:R-:W-:Y:S05]  /*10de0*/  BRA `(.L_x_442) ;  /* 0x00000c2000007947 */ /* 0x000fea0003800000 */
.L_x_447:
[----:B------:R-:W2:Y:S02]  /*10df0*/  LDG.E.64 R2, [R2.64] ;  /* 0x0000002402027981 */ /* 0x000ea4000c1e1b00 */
[----:B--2---:R-:W0:Y:S01]  /*10e00*/  F2F.F32.F64 R0, R2 ;  /* 0x0000000200007310 */ /* 0x004e220000301000 */
[----:B------:R-:W0:-:S14]  /*10e10*/  DSETP.GEU.AND P0, PT, |R2|, c[0x2][0x0], PT ;  /* 0x008000000200762a */ /* 0x000e1c0003f0e200 */
[----:B0-----:R-:W-:-:S05]  /*10e20*/  @!P0 FMUL R0, R0, 1.175494350822287508e-38 ;  /* 0x0080000000008820 */ /* 0x001fca0000400000 */
[----:B------:R-:W-:-:S04]  /*10e30*/  F2FP.PACK_AB R0, RZ, R0 ;  /* 0x00000000ff00723e */ /* 0x000fc800000000ff */
[----:B------:R-:W-:Y:S01]  /*10e40*/  PRMT R19, R0, 0x7610, R19 ;  /* 0x0000761000137816 */ /* 0x000fe20000000013 */
[----:B------:R-:W-:Y:S05]  /*10e50*/  BRA `(.L_x_442) ;  /* 0x00000bb000007947 */ /* 0x000fea0003800000 */
.L_x_437:
        /* <DEDUP_REMOVED lines=14> */
.L_x_451:
[----:B------:R-:W2:Y:S02]  /*10f40*/  LDG.E.64 R2, [R2.64] ;  /* 0x0000002402027981 */ /* 0x000ea4000c1e1b00 */
[----:B--2---:R-:W0:Y:S01]  /*10f50*/  F2F.F32.F64 R0, R2 ;  /* 0x0000000200007310 */ /* 0x004e220000301000 */
[----:B------:R-:W0:-:S14]  /*10f60*/  DSETP.GEU.AND P0, PT, |R2|, c[0x2][0x0], PT ;  /* 0x008000000200762a */ /* 0x000e1c0003f0e200 */
[----:B0-----:R-:W-:-:S05]  /*10f70*/  @!P0 FMUL R0, R0, 1.175494350822287508e-38 ;  /* 0x0080000000008820 */ /* 0x001fca0000400000 */
[----:B------:R-:W-:-:S04]  /*10f80*/  F2FP.PACK_AB R0, RZ, R0 ;  /* 0x00000000ff00723e */ /* 0x000fc800000000ff */
[----:B------:R-:W-:Y:S01]  /*10f90*/  PRMT R19, R0, 0x7610, R19 ;  /* 0x0000761000137816 */ /* 0x000fe20000000013 */
[----:B------:R-:W-:Y:S05]  /*10fa0*/  BRA `(.L_x_442) ;  /* 0x00000a6000007947 */ /* 0x000fea0003800000 */
.L_x_450:
        /* <DEDUP_REMOVED lines=28> */
.L_x_453:
        /* <DEDUP_REMOVED lines=15> */
.L_x_452:
[----:B------:R-:W2:Y:S02]  /*11260*/  LDG.E.U16 R0, [R2.64] ;  /* 0x0000002402007981 */ /* 0x000ea4000c1e1500 */
[----:B--2---:R-:W-:-:S04]  /*11270*/  PRMT R0, RZ, 0x5410, R0 ;  /* 0x00005410ff007816 */ /* 0x004fc80000000000 */
[----:B------:R-:W-:-:S04]  /*11280*/  F2FP.PACK_AB R0, RZ, R0 ;  /* 0x00000000ff00723e */ /* 0x000fc800000000ff */
[----:B------:R-:W-:Y:S01]  /*11290*/  PRMT R19, R0, 0x7610, R19 ;  /* 0x0000761000137816 */ /* 0x000fe20000000013 */
[----:B------:R-:W-:Y:S05]  /*112a0*/  BRA `(.L_x_442) ;  /* 0x0000076000007947 */ /* 0x000fea0003800000 */
.L_x_449:
        /* <DEDUP_REMOVED lines=12> */
.L_x_456:
        /* <DEDUP_REMOVED lines=21> */
.L_x_460:
[----:B------:R-:W-:Y:S05]  /*114c0*/  BSYNC B1 ;  /* 0x0000000000017941 */ /* 0x000fea0003800000 */
.L_x_459:
[----:B------:R-:W-:Y:S01]  /*114d0*/  LEA R3, R0, 0x3b800000, 0x17 ;  /* 0x3b80000000037811 */ /* 0x000fe200078eb8ff */
[----:B------:R-:W-:-:S05]  /*114e0*/  IMAD.SHL.U32 R0, R2, 0x100000, RZ ;  /* 0x0010000002007824 */ /* 0x000fca00078e00ff */
[----:B------:R-:W-:Y:S02]  /*114f0*/  LOP3.LUT R0, R3, R0, R4, 0xfe, !PT ;  /* 0x0000000003007212 */ /* 0x000fe400078efe04 */
.L_x_458:
[----:B------:R-:W-:Y:S05]  /*11500*/  BSYNC B0 ;  /* 0x0000000000007941 */ /* 0x000fea0003800000 */
.L_x_457:
[----:B------:R-:W-:-:S04]  /*11510*/  F2FP.PACK_AB R0, RZ, R0 ;  /* 0x00000000ff00723e */ /* 0x000fc800000000ff */
[----:B------:R-:W-:Y:S01]  /*11520*/  PRMT R19, R0, 0x7610, R19 ;  /* 0x0000761000137816 */ /* 0x000fe20000000013 */
[----:B------:R-:W-:Y:S05]  /*11530*/  BRA `(.L_x_442) ;  /* 0x000004d000007947 */ /* 0x000fea0003800000 */
.L_x_455:
        /* <DEDUP_REMOVED lines=21> */
.L_x_464:
[----:B------:R-:W-:Y:S05]  /*11690*/  BSYNC B1 ;  /* 0x0000000000017941 */ /* 0x000fea0003800000 */
.L_x_463:
[----:B------:R-:W-:Y:S01]  /*116a0*/  LEA R3, R0, 0x37800000, 0x17 ;  /* 0x3780000000037811 */ /* 0x000fe200078eb8ff */
[----:B------:R-:W-:-:S05]  /*116b0*/  IMAD.SHL.U32 R0, R2, 0x200000, RZ ;  /* 0x0020000002007824 */ /* 0x000fca00078e00ff */
[----:B------:R-:W-:Y:S02]  /*116c0*/  LOP3.LUT R0, R3, R0, R4, 0xfe, !PT ;  /* 0x0000000003007212 */ /* 0x000fe400078efe04 */
.L_x_462:
[----:B------:R-:W-:Y:S05]  /*116d0*/  BSYNC B0 ;  /* 0x0000000000007941 */ /* 0x000fea0003800000 */
.L_x_461:
[----:B------:R-:W-:-:S04]  /*116e0*/  F2FP.PACK_AB R0, RZ, R0 ;  /* 0x00000000ff00723e */ /* 0x000fc800000000ff */
[----:B------:R-:W-:Y:S01]  /*116f0*/  PRMT R19, R0, 0x7610, R19 ;  /* 0x0000761000137816 */ /* 0x000fe20000000013 */
[----:B------:R-:W-:Y:S05]  /*11700*/  BRA `(.L_x_442) ;  /* 0x0000030000007947 */ /* 0x000fea0003800000 */
.L_x_454:
        /* <DEDUP_REMOVED lines=14> */
.L_x_468:
[----:B------:R-:W-:Y:S05]  /*117f0*/  BSYNC B0 ;  /* 0x0000000000007941 */ /* 0x000fea0003800000 */
.L_x_467:
[----:B------:R-:W-:-:S04]  /*11800*/  F2FP.PACK_AB R0, RZ, R0 ;  /* 0x00000000ff00723e */ /* 0x000fc800000000ff */
[----:B------:R-:W-:Y:S01]  /*11810*/  PRMT R19, R0, 0x7610, R19 ;  /* 0x0000761000137816 */ /* 0x000fe20000000013 */
[----:B------:R-:W-:Y:S05]  /*11820*/  BRA `(.L_x_442) ;  /* 0x000001e000007947 */ /* 0x000fea0003800000 */
.L_x_441:
        /* <DEDUP_REMOVED lines=21> */
.L_x_466:
[----:B------:R-:W2:Y:S02]  /*11980*/  LDG.E.64 R2, [R2.64] ;  /* 0x0000002402027981 */ /* 0x000ea4000c1e1b00 */
[----:B--2---:R-:W0:Y:S02]  /*11990*/  I2F.U64 R0, R2 ;  /* 0x0000000200007312 */ /* 0x004e240000301000 */
[----:B0-----:R-:W-:-:S04]  /*119a0*/  F2FP.PACK_AB R0, RZ, R0 ;  /* 0x00000000ff00723e */ /* 0x001fc800000000ff */
[----:B------:R-:W-:Y:S01]  /*119b0*/  PRMT R19, R0, 0x7610, R19 ;  /* 0x0000761000137816 */ /* 0x000fe20000000013 */
[----:B------:R-:W-:Y:S05]  /*119c0*/  BRA `(.L_x_442) ;  /* 0x0000004000007947 */ /* 0x000fea0003800000 */
.L_x_465:
[----:B------:R-:W2:Y:S02]  /*119d0*/  LDG.E R2, [R2.64] ;  /* 0x0000002402027981 */ /* 0x000ea4000c1e1900 */
[----:B--2---:R-:W0:Y:S02]  /*119e0*/  I2F.U32 R0, R2 ;  /* 0x0000000200007306 */ /* 0x004e240000201000 */
[----:B0-----:R-:W-:-:S04]  /*119f0*/  F2FP.PACK_AB R0, RZ, R0 ;  /* 0x00000000ff00723e */ /* 0x001fc800000000ff */
[----:B------:R-:W-:Y:S02]  /*11a00*/  PRMT R19, R0, 0x7610, R19 ;  /* 0x0000761000137816 */ /* 0x000fe40000000013 */
.L_x_442:
        /* <DEDUP_REMOVED lines=19> */
.L_x_472:
[----:B------:R-:W2:Y:S02]  /*11b40*/  LDG.E.U8 R2, [R2.64] ;  /* 0x0000002402027981 */ /* 0x000ea4000c1e1100 */
[----:B--2---:R-:W0:Y:S02]  /*11b50*/  I2F.U16 R0, R2 ;  /* 0x0000000200007306 */ /* 0x004e240000101000 */
[----:B0-----:R-:W-:-:S04]  /*11b60*/  F2FP.PACK_AB R0, RZ, R0 ;  /* 0x00000000ff00723e */ /* 0x001fc800000000ff */
[----:B------:R-:W-:Y:S01]  /*11b70*/  PRMT R22, R0, 0x7610, R22 ;  /* 0x0000761000167816 */ /* 0x000fe20000000016 */
[----:B------:R-:W-:Y:S05]  /*11b80*/  BRA `(.L_x_474) ;  /* 0x00000ed000007947 */ /* 0x000fea0003800000 */
.L_x_471:
        /* <DEDUP_REMOVED lines=11> */
.L_x_476:
[----:B------:R-:W2:Y:S02]  /*11c40*/  LDG.E R2, [R2.64] ;  /* 0x0000002402027981 */ /* 0x000ea4000c1e1900 */
[----:B--2---:R-:W0:Y:S02]  /*11c50*/  I2F R0, R2 ;  /* 0x0000000200007306 */ /* 0x004e240000201400 */
[----:B0-----:R-:W-:-:S04]  /*11c60*/  F2FP.PACK_AB R0, RZ, R0 ;  /* 0x00000000ff00723e */ /* 0x001fc800000000ff */
[----:B------:R-:W-:Y:S01]  /*11c70*/  PRMT R22, R0, 0x7610, R22 ;  /* 0x0000761000167816 */ /* 0x000fe20000000016 */
[----:B------:R-:W-:Y:S05]  /*11c80*/  BRA `(.L_x_474) ;  /* 0x00000dd000007947 */ /* 0x000fea0003800000 */
.L_x_475:
[----:B------:R-:W2:Y:S02]  /*11c90*/  LDG.E.U16 R2, [R2.64] ;  /* 0x0000002402027981 */ /* 0x000ea4000c1e1500 */
[----:B--2---:R-:W0:Y:S02]  /*11ca0*/  I2F.S16 R0, R2 ;  /* 0x0000000200007306 */ /* 0x004e240000101400 */
[----:B0-----:R-:W-:-:S04]  /*11cb0*/  F2FP.PACK_AB R0, RZ, R0 ;  /* 0x00000000ff00723e */ /* 0x001fc800000000ff */
[----:B------:R-:W-:Y:S01]  /*11cc0*/  PRMT R22, R0, 0x7610, R22 ;  /* 0x0000761000167816 */ /* 0x000fe20000000016 */
[----:B------:R-:W-:Y:S05]  /*11cd0*/  BRA `(.L_x_474) ;  /* 0x00000d8000007947 */ /* 0x000fea0003800000 */
.L_x_470:
        /* <DEDUP_REMOVED lines=9> */
.L_x_478:
[----:B------:R0:W5:Y:S01]  /*11d70*/  LDG.E.U16 R22, [R2.64] ;  /* 0x0000002402167981 */ /* 0x000162000c1e1500 */
[----:B------:R-:W-:Y:S05]  /*11d80*/  BRA `(.L_x_474) ;  /* 0x00000cd000007947 */ /* 0x000fea0003800000 */
.L_x_477:
        /* <DEDUP_REMOVED lines=9> */
.L_x_480:
[----:B------:R0:W5:Y:S01]  /*11e20*/  LDG.E.U16 R22, [R2.64] ;  /* 0x0000002402167981 */ /* 0x000162000c1e1500 */
[----:B------:R-:W-:Y:S05]  /*11e30*/  BRA `(.L_x_474) ;  /* 0x00000c2000007947 */ /* 0x000fea0003800000 */
.L_x_479:
[----:B------:R-:W2:Y:S02]  /*11e40*/  LDG.E.64 R2, [R2.64] ;  /* 0x0000002402027981 */ /* 0x000ea4000c1e1b00 */
[----:B--2---:R-:W0:Y:S01]  /*11e50*/  F2F.F32.F64 R0, R2 ;  /* 0x0000000200007310 */ /* 0x004e220000301000 */
[----:B------:R-:W0:-:S14]  /*11e60*/  DSETP.GEU.AND P0, PT, |R2|, c[0x2][0x0], PT ;  /* 0x008000000200762a */ /* 0x000e1c0003f0e200 */
[----:B0-----:R-:W-:-:S05]  /*11e70*/  @!P0 FMUL R0, R0, 1.175494350822287508e-38 ;  /* 0x0080000000008820 */ /* 0x001fca0000400000 */
[----:B------:R-:W-:-:S04]  /*11e80*/  F2FP.PACK_AB R0, RZ, R0 ;  /* 0x00000000ff00723e */ /* 0x000fc800000000ff */
[----:B------:R-:W-:Y:S01]  /*11e90*/  PRMT R22, R0, 0x7610, R22 ;  /* 0x0000761000167816 */ /* 0x000fe20000000016 */
[----:B------:R-:W-:Y:S05]  /*11ea0*/  BRA `(.L_x_474) ;  /* 0x00000bb000007947 */ /* 0x000fea0003800000 */
.L_x_469:
        /* <DEDUP_REMOVED lines=14> */
.L_x_483:
[----:B------:R-:W2:Y:S02]  /*11f90*/  LDG.E.64 R2, [R2.64] ;  /* 0x0000002402027981 */ /* 0x000ea4000c1e1b00 */
[----:B--2---:R-:W0:Y:S01]  /*11fa0*/  F2F.F32.F64 R0, R2 ;  /* 0x0000000200007310 */ /* 0x004e220000301000 */
[----:B------:R-:W0:-:S14]  /*11fb0*/  DSETP.GEU.AND P0, PT, |R2|, c[0x2][0x0], PT ;  /* 0x008000000200762a */ /* 0x000e1c0003f0e200 */
[----:B0-----:R-:W-:-:S05]  /*11fc0*/  @!P0 FMUL R0, R0, 1.175494350822287508e-38 ;  /* 0x0080000000008820 */ /* 0x001fca0000400000 */
[----:B------:R-:W-:-:S04]  /*11fd0*/  F2FP.PACK_AB R0, RZ, R0 ;  /* 0x00000000ff00723e */ /* 0x000fc800000000ff */
[----:B------:R-:W-:Y:S01]  /*11fe0*/  PRMT R22, R0, 0x7610, R22 ;  /* 0x0000761000167816 */ /* 0x000fe20000000016 */
[----:B------:R-:W-:Y:S05]  /*11ff0*/  BRA `(.L_x_474) ;  /* 0x00000a6000007947 */ /* 0x000fea0003800000 */
.L_x_482:
        /* <DEDUP_REMOVED lines=28> */
.L_x_485:
        /* <DEDUP_REMOVED lines=15> */
.L_x_484:
[----:B------:R-:W2:Y:S02]  /*122b0*/  LDG.E.U16 R0, [R2.64] ;  /* 0x0000002402007981 */ /* 0x000ea4000c1e1500 */
[----:B--2---:R-:W-:-:S04]  /*122c0*/  PRMT R0, RZ, 0x5410, R0 ;  /* 0x00005410ff007816 */ /* 0x004fc80000000000 */
[----:B------:R-:W-:-:S04]  /*122d0*/  F2FP.PACK_AB R0, RZ, R0 ;  /* 0x00000000ff00723e */ /* 0x000fc800000000ff */
[----:B------:R-:W-:Y:S01]  /*122e0*/  PRMT R22, R0, 0x7610, R22 ;  /* 0x0000761000167816 */ /* 0x000fe20000000016 */
[----:B------:R-:W-:Y:S05]  /*122f0*/  BRA `(.L_x_474) ;  /* 0x0000076000007947 */ /* 0x000fea0003800000 */
.L_x_481:
        /* <DEDUP_REMOVED lines=12> */
.L_x_488:
        /* <DEDUP_REMOVED lines=21> */
.L_x_492:
[----:B------:R-:W-:Y:S05]  /*12510*/  BSYNC B1 ;  /* 0x0000000000017941 */ /* 0x000fea0003800000 */
.L_x_491:
[----:B------:R-:W-:Y:S01]  /*12520*/  LEA R3, R0, 0x3b800000, 0x17 ;  /* 0x3b80000000037811 */ /* 0x000fe200078eb8ff */
[----:B------:R-:W-:-:S05]  /*12530*/  IMAD.SHL.U32 R0, R2, 0x100000, RZ ;  /* 0x0010000002007824 */ /* 0x000fca00078e00ff */
[----:B------:R-:W-:Y:S02]  /*12540*/  LOP3.LUT R0, R3, R0, R4, 0xfe, !PT ;  /* 0x0000000003007212 */ /* 0x000fe400078efe04 */
.L_x_490:
[----:B------:R-:W-:Y:S05]  /*12550*/  BSYNC B0 ;  /* 0x0000000000007941 */ /* 0x000fea0003800000 */
.L_x_489:
[----:B------:R-:W-:-:S04]  /*12560*/  F2FP.PACK_AB R0, RZ, R0 ;  /* 0x00000000ff00723e */ /* 0x000fc800000000ff */
[----:B------:R-:W-:Y:S01]  /*12570*/  PRMT R22, R0, 0x7610, R22 ;  /* 0x0000761000167816 */ /* 0x000fe20000000016 */
[----:B------:R-:W-:Y:S05]  /*12580*/  BRA `(.L_x_474) ;  /* 0x000004d000007947 */ /* 0x000fea0003800000 */
.L_x_487:
        /* <DEDUP_REMOVED lines=21> */
.L_x_496:
[----:B------:R-:W-:Y:S05]  /*126e0*/  BSYNC B1 ;  /* 0x0000000000017941 */ /* 0x000fea0003800000 */
.L_x_495:
[----:B------:R-:W-:Y:S01]  /*126f0*/  LEA R3, R0, 0x37800000, 0x17 ;  /* 0x3780000000037811 */ /* 0x000fe200078eb8ff */
[----:B------:R-:W-:-:S05]  /*12700*/  IMAD.SHL.U32 R0, R2, 0x200000, RZ ;  /* 0x0020000002007824 */ /* 0x000fca00078e00ff */
[----:B------:R-:W-:Y:S02]  /*12710*/  LOP3.LUT R0, R3, R0, R4, 0xfe, !PT ;  /* 0x0000000003007212 */ /* 0x000fe400078efe04 */
.L_x_494:
[----:B------:R-:W-:Y:S05]  /*12720*/  BSYNC B0 ;  /* 0x0000000000007941 */ /* 0x000fea0003800000 */
.L_x_493:
[----:B------:R-:W-:-:S04]  /*12730*/  F2FP.PACK_AB R0, RZ, R0 ;  /* 0x00000000ff00723e */ /* 0x000fc800000000ff */
[----:B------:R-:W-:Y:S01]  /*12740*/  PRMT R22, R0, 0x7610, R22 ;  /* 0x0000761000167816 */ /* 0x000fe20000000016 */
[----:B------:R-:W-:Y:S05]  /*12750*/  BRA `(.L_x_474) ;  /* 0x0000030000007947 */ /* 0x000fea0003800000 */
.L_x_486:
        /* <DEDUP_REMOVED lines=14> */
.L_x_500:
[----:B------:R-:W-:Y:S05]  /*12840*/  BSYNC B0 ;  /* 0x0000000000007941 */ /* 0x000fea0003800000 */
.L_x_499:
[----:B------:R-:W-:-:S04]  /*12850*/  F2FP.PACK_AB R0, RZ, R0 ;  /* 0x00000000ff00723e */ /* 0x000fc800000000ff */
[----:B------:R-:W-:Y:S01]  /*12860*/  PRMT R22, R0, 0x7610, R22 ;  /* 0x0000761000167816 */ /* 0x000fe20000000016 */
[----:B------:R-:W-:Y:S05]  /*12870*/  BRA `(.L_x_474) ;  /* 0x000001e000007947 */ /* 0x000fea0003800000 */
.L_x_473:
        /* <DEDUP_REMOVED lines=21> */
.L_x_498:
[----:B------:R-:W2:Y:S02]  /*129d0*/  LDG.E.64 R2, [R2.64] ;  /* 0x0000002402027981 */ /* 0x000ea4000c1e1b00 */
[----:B--2---:R-:W0:Y:S02]  /*129e0*/  I2F.U64 R0, R2 ;  /* 0x0000000200007312 */ /* 0x004e240000301000 */
[----:B0-----:R-:W-:-:S04]  /*129f0*/  F2FP.PACK_AB R0, RZ, R0 ;  /* 0x00000000ff00723e */ /* 0x001fc800000000ff */
[----:B------:R-:W-:Y:S01]  /*12a00*/  PRMT R22, R0, 0x7610, R22 ;  /* 0x0000761000167816 */ /* 0x000fe20000000016 */
[----:B------:R-:W-:Y:S05]  /*12a10*/  BRA `(.L_x_474) ;  /* 0x0000004000007947 */ /* 0x000fea0003800000 */
.L_x_497:
[----:B------:R-:W2:Y:S02]  /*12a20*/  LDG.E R2, [R2.64] ;  /* 0x0000002402027981 */ /* 0x000ea4000c1e1900 */
[----:B--2---:R-:W0:Y:S02]  /*12a30*/  I2F.U32 R0, R2 ;  /* 0x0000000200007306 */ /* 0x004e240000201000 */
[----:B0-----:R-:W-:-:S04]  /*12a40*/  F2FP.PACK_AB R0, RZ, R0 ;  /* 0x00000000ff00723e */ /* 0x001fc800000000ff */
[----:B------:R-:W-:Y:S02]  /*12a50*/  PRMT R22, R0, 0x7610, R22 ;  /* 0x0000761000167816 */ /* 0x000fe40000000016 */
.L_x_474:
        /* <DEDUP_REMOVED lines=18> */
.L_x_504:
[----:B------:R-:W2:Y:S02]  /*12b80*/  LDG.E.U8 R2, [R2.64] ;  /* 0x0000002402027981 */ /* 0x000ea4000c1e1100 */
[----:B--2---:R-:W0:Y:S02]  /*12b90*/  I2F.U16 R0, R2 ;  /* 0x0000000200007306 */ /* 0x004e240000101000 */
[----:B0-----:R-:W-:Y:S01]  /*12ba0*/  F2FP.PACK_AB R0, RZ, R0 ;  /* 0x00000000ff00723e */ /* 0x001fe200000000ff */
[----:B------:R-:W-:Y:S05]  /*12bb0*/  BRA `(.L_x_506) ;  /* 0x00000e1000007947 */ /* 0x000fea0003800000 */
.L_x_503:
        /* <DEDUP_REMOVED lines=10> */
.L_x_508:
[----:B------:R-:W2:Y:S02]  /*12c60*/  LDG.E R2, [R2.64] ;  /* 0x0000002402027981 */ /* 0x000ea4000c1e1900 */
[----:B--2---:R-:W0:Y:S02]  /*12c70*/  I2F R0, R2 ;  /* 0x0000000200007306 */ /* 0x004e240000201400 */
[----:B0-----:R-:W-:Y:S01]  /*12c80*/  F2FP.PACK_AB R0, RZ, R0 ;  /* 0x00000000ff00723e */ /* 0x001fe200000000ff */
[----:B------:R-:W-:Y:S05]  /*12c90*/  BRA `(.L_x_506) ;  /* 0x00000d3000007947 */ /* 0x000fea0003800000 */
.L_x_507:
[----:B------:R-:W2:Y:S02]  /*12ca0*/  LDG.E.U16 R2, [R2.64] ;  /* 0x0000002402027981 */ /* 0x000ea4000c1e1500 */
[----:B--2---:R-:W0:Y:S02]  /*12cb0*/  I2F.S16 R0, R2 ;  /* 0x0000000200007306 */ /* 0x004e240000101400 */
[----:B0-----:R-:W-:Y:S01]  /*12cc0*/  F2FP.PACK_AB R0, RZ, R0 ;  /* 0x00000000ff00723e */ /* 0x001fe200000000ff */
[----:B------:R-:W-:Y:S05]  /*12cd0*/  BRA `(.L_x_506) ;  /* 0x00000cf000007947 */ /* 0x000fea0003800000 */
.L_x_502:
        /* <DEDUP_REMOVED lines=9> */
.L_x_510:
[----:B------:R0:W5:Y:S01]  /*12d70*/  LDG.E.U16 R0, [R2.64] ;  /* 0x0000002402007981 */ /* 0x000162000c1e1500 */
[----:B------:R-:W-:Y:S05]  /*12d80*/  BRA `(.L_x_506) ;  /* 0x00000c4000007947 */ /* 0x000fea0003800000 */
.L_x_509:
        /* <DEDUP_REMOVED lines=9> */
.L_x_512:
[----:B------:R0:W5:Y:S01]  /*12e20*/  LDG.E.U16 R0, [R2.64] ;  /* 0x0000002402007981 */ /* 0x000162000c1e1500 */
[----:B------:R-:W-:Y:S05]  /*12e30*/  BRA `(.L_x_506) ;  /* 0x00000b9000007947 */ /* 0x000fea0003800000 */
.L_x_511:
[----:B------:R-:W2:Y:S02]  /*12e40*/  LDG.E.64 R2, [R2.64] ;  /* 0x0000002402027981 */ /* 0x000ea4000c1e1b00 */
[----:B--2---:R-:W0:Y:S01]  /*12e50*/  F2F.F32.F64 R0, R2 ;  /* 0x0000000200007310 */ /* 0x004e220000301000 */
[----:B------:R-:W0:-:S14]  /*12e60*/  DSETP.GEU.AND P0, PT, |R2|, c[0x2][0x0], PT ;  /* 0x008000000200762a */ /* 0x000e1c0003f0e200 */
[----:B0-----:R-:W-:-:S05]  /*12e70*/  @!P0 FMUL R0, R0, 1.175494350822287508e-38 ;  /* 0x0080000000008820 */ /* 0x001fca0000400000 */
[----:B------:R-:W-:Y:S01]  /*12e80*/  F2FP.PACK_AB R0, RZ, R0 ;  /* 0x00000000ff00723e */ /* 0x000fe200000000ff */
[----:B------:R-:W-:Y:S05]  /*12e90*/  BRA `(.L_x_506) ;  /* 0x00000b3000007947 */ /* 0x000fea0003800000 */
.L_x_501:
        /* <DEDUP_REMOVED lines=13> */
.L_x_515:
[----:B------:R-:W2:Y:S02]  /*12f70*/  LDG.E.64 R2, [R2.64] ;  /* 0x0000002402027981 */ /* 0x000ea4000c1e1b00 */
[----:B--2---:R-:W0:Y:S01]  /*12f80*/  F2F.F32.F64 R0, R2 ;  /* 0x0000000200007310 */ /* 0x004e220000301000 */
[----:B------:R-:W0:-:S14]  /*12f90*/  DSETP.GEU.AND P0, PT, |R2|, c[0x2][0x0], PT ;  /* 0x008000000200762a */ /* 0x000e1c0003f0e200 */
[----:B0-----:R-:W-:-:S05]  /*12fa0*/  @!P0 FMUL R0, R0, 1.175494350822287508e-38 ;  /* 0x0080000000008820 */ /* 0x001fca0000400000 */
[----:B------:R-:W-:Y:S01]  /*12fb0*/  F2FP.PACK_AB R0, RZ, R0 ;  /* 0x00000000ff00723e */ /* 0x000fe200000000ff */
[----:B------:R-:W-:Y:S05]  /*12fc0*/  BRA `(.L_x_506) ;  /* 0x00000a0000007947 */ /* 0x000fea0003800000 */
.L_x_514:
        /* <DEDUP_REMOVED lines=28> */
.L_x_517:
        /* <DEDUP_REMOVED lines=15> */
.L_x_516:
[----:B------:R-:W2:Y:S02]  /*13280*/  LDG.E.U16 R0, [R2.64] ;  /* 0x0000002402007981 */ /* 0x000ea4000c1e1500 */
[----:B--2---:R-:W-:-:S04]  /*13290*/  PRMT R0, RZ, 0x5410, R0 ;  /* 0x00005410ff007816 */ /* 0x004fc80000000000 */
[----:B------:R-:W-:Y:S01]  /*132a0*/  F2FP.PACK_AB R0, RZ, R0 ;  /* 0x00000000ff00723e */ /* 0x000fe200000000ff */
[----:B------:R-:W-:Y:S05]  /*132b0*/  BRA `(.L_x_506) ;  /* 0x0000071000007947 */ /* 0x000fea0003800000 */
.L_x_513:
        /* <DEDUP_REMOVED lines=12> */
.L_x_520:
        /* <DEDUP_REMOVED lines=21> */
.L_x_524:
[----:B------:R-:W-:Y:S05]  /*134d0*/  BSYNC B1 ;  /* 0x0000000000017941 */ /* 0x000fea0003800000 */
.L_x_523:
[----:B------:R-:W-:Y:S01]  /*134e0*/  LEA R3, R0, 0x3b800000, 0x17 ;  /* 0x3b80000000037811 */ /* 0x000fe200078eb8ff */
[----:B------:R-:W-:-:S05]  /*134f0*/  IMAD.SHL.U32 R0, R2, 0x100000, RZ ;  /* 0x0010000002007824 */ /* 0x000fca00078e00ff */
[----:B------:R-:W-:Y:S02]  /*13500*/  LOP3.LUT R0, R3, R0, R4, 0xfe, !PT ;  /* 0x0000000003007212 */ /* 0x000fe400078efe04 */
.L_x_522:
[----:B------:R-:W-:Y:S05]  /*13510*/  BSYNC B0 ;  /* 0x0000000000007941 */ /* 0x000fea0003800000 */
.L_x_521:
[----:B------:R-:W-:Y:S01]  /*13520*/  F2FP.PACK_AB R0, RZ, R0 ;  /* 0x00000000ff00723e */ /* 0x000fe200000000ff */
[----:B------:R-:W-:Y:S05]  /*13530*/  BRA `(.L_x_506) ;  /* 0x0000049000007947 */ /* 0x000fea0003800000 */
.L_x_519:
        /* <DEDUP_REMOVED lines=21> */
.L_x_528:
[----:B------:R-:W-:Y:S05]  /*13690*/  BSYNC B1 ;  /* 0x0000000000017941 */ /* 0x000fea0003800000 */
.L_x_527:
[----:B------:R-:W-:Y:S01]  /*136a0*/  LEA R3, R0, 0x37800000, 0x17 ;  /* 0x3780000000037811 */ /* 0x000fe200078eb8ff */
[----:B------:R-:W-:-:S05]  /*136b0*/  IMAD.SHL.U32 R0, R2, 0x200000, RZ ;  /* 0x0020000002007824 */ /* 0x000fca00078e00ff */
[----:B------:R-:W-:Y:S02]  /*136c0*/  LOP3.LUT R0, R3, R0, R4, 0xfe, !PT ;  /* 0x0000000003007212 */ /* 0x000fe400078efe04 */
.L_x_526:
[----:B------:R-:W-:Y:S05]  /*136d0*/  BSYNC B0 ;  /* 0x0000000000007941 */ /* 0x000fea0003800000 */
.L_x_525:
[----:B------:R-:W-:Y:S01]  /*136e0*/  F2FP.PACK_AB R0, RZ, R0 ;  /* 0x00000000ff00723e */ /* 0x000fe200000000ff */
[----:B------:R-:W-:Y:S05]  /*136f0*/  BRA `(.L_x_506) ;  /* 0x000002d000007947 */ /* 0x000fea0003800000 */
.L_x_518:
        /* <DEDUP_REMOVED lines=14> */
.L_x_532:
[----:B------:R-:W-:Y:S05]  /*137e0*/  BSYNC B0 ;  /* 0x0000000000007941 */ /* 0x000fea0003800000 */
.L_x_531:
[----:B------:R-:W-:Y:S01]  /*137f0*/  F2FP.PACK_AB R0, RZ, R0 ;  /* 0x00000000ff00723e */ /* 0x000fe200000000ff */
[----:B------:R-:W-:Y:S05]  /*13800*/  BRA `(.L_x_506) ;  /* 0x000001c000007947 */ /* 0x000fea0003800000 */
.L_x_505:
        /* <DEDUP_REMOVED lines=21> */
.L_x_530:
[----:B------:R-:W2:Y:S02]  /*13960*/  LDG.E.64 R2, [R2.64] ;  /* 0x0000002402027981 */ /* 0x000ea4000c1e1b00 */
[----:B--2---:R-:W0:Y:S02]  /*13970*/  I2F.U64 R0, R2 ;  /* 0x0000000200007312 */ /* 0x004e240000301000 */
[----:B0-----:R-:W-:Y:S01]  /*13980*/  F2FP.PACK_AB R0, RZ, R0 ;  /* 0x00000000ff00723e */ /* 0x001fe200000000ff */
[----:B------:R-:W-:Y:S05]  /*13990*/  BRA `(.L_x_506) ;  /* 0x0000003000007947 */ /* 0x000fea0003800000 */
.L_x_529:
[----:B------:R-:W2:Y:S02]  /*139a0*/  LDG.E R2, [R2.64] ;  /* 0x0000002402027981 */ /* 0x000ea4000c1e1900 */
[----:B--2---:R-:W0:Y:S02]  /*139b0*/  I2F.U32 R0, R2 ;  /* 0x0000000200007306 */ /* 0x004e240000201000 */
[----:B0-----:R-:W-:-:S06]  /*139c0*/  F2FP.PACK_AB R0, RZ, R0 ;  /* 0x00000000ff00723e */ /* 0x001fcc00000000ff */
.L_x_506:
        /* <DEDUP_REMOVED lines=30> */
[----:B0-----:R-:W-:Y:S01]  /*13bb0*/  STG.E.U8 [R16.64], R3 ;  /* 0x0000000310007986 */ /* 0x001fe2000c101124 */
[----:B------:R-:W-:Y:S05]  /*13bc0*/  EXIT ;  /* 0x000000000000794d */ /* 0x000fea0003800000 */
.L_x_536:
[----:B------:R-:W-:-:S06]  /*13bd0*/  HADD2.F32 R3, -RZ, R0.H0_H0 ;  /* 0x20000000ff037230 */ /* 0x000fcc0000004100 */
[----:B------:R-:W0:Y:S02]  /*13be0*/  F2I.S64.TRUNC R2, R3 ;  /* 0x0000000300027311 */ /* 0x000e24000020d900 */
[----:B0-----:R-:W-:Y:S01]  /*13bf0*/  STG.E.U8 [R16.64], R2 ;  /* 0x0000000210007986 */ /* 0x001fe2000c101124 */
[----:B------:R-:W-:Y:S05]  /*13c00*/  EXIT ;  /* 0x000000000000794d */ /* 0x000fea0003800000 */
.L_x_535:
        /* <DEDUP_REMOVED lines=8> */
[----:B0-----:R-:W-:Y:S01]  /*13c90*/  STG.E.64 [R16.64], R2 ;  /* 0x0000000210007986 */ /* 0x001fe2000c101b24 */
[----:B------:R-:W-:Y:S05]  /*13ca0*/  EXIT ;  /* 0x000000000000794d */ /* 0x000fea0003800000 */
.L_x_539:
[----:B------:R-:W-:-:S04]  /*13cb0*/  HADD2.F32 R0, -RZ, R0.H0_H0 ;  /* 0x20000000ff007230 */ /* 0x000fc80000004100 */
[----:B------:R-:W0:Y:S02]  /*13cc0*/  F2I.FTZ.TRUNC.NTZ R3, R0 ;  /* 0x0000000000037305 */ /* 0x000e24000021f100 */
[----:B0-----:R-:W-:Y:S01]  /*13cd0*/  STG.E [R16.64], R3 ;  /* 0x0000000310007986 */ /* 0x001fe2000c101924 */
[----:B------:R-:W-:Y:S05]  /*13ce0*/  EXIT ;  /* 0x000000000000794d */ /* 0x000fea0003800000 */
.L_x_538:
[----:B------:R-:W-:-:S04]  /*13cf0*/  HADD2.F32 R0, -RZ, R0.H0_H0 ;  /* 0x20000000ff007230 */ /* 0x000fc80000004100 */
[----:B------:R-:W0:Y:S02]  /*13d00*/  F2I.FTZ.TRUNC.NTZ R3, R0 ;  /* 0x0000000000037305 */ /* 0x000e24000021f100 */
[----:B0-----:R-:W-:Y:S01]  /*13d10*/  STG.E.U16 [R16.64], R3 ;  /* 0x0000000310007986 */ /* 0x001fe2000c101524 */
[----:B------:R-:W-:Y:S05]  /*13d20*/  EXIT ;  /* 0x000000000000794d */ /* 0x000fea0003800000 */
.L_x_534:
[----:B------:R-:W-:-:S13]  /*13d30*/  ISETP.GT.AND P0, PT, R2, 0x6, PT ;  /* 0x000000060200780c */ /* 0x000fda0003f04270 */
[----:B------:R-:W-:Y:S05]  /*13d40*/  @P0 BRA `(.L_x_540) ;  /* 0x0000009000000947 */ /* 0x000fea0003800000 */
[----:B------:R-:W-:-:S13]  /*13d50*/  ISETP.NE.AND P0, PT, R2, 0x5, PT ;  /* 0x000000050200780c */ /* 0x000fda0003f05270 */
[----:B------:R-:W-:Y:S05]  /*13d60*/  @!P0 BRA `(.L_x_541) ;  /* 0x0000005000008947 */ /* 0x000fea0003800000 */
[----:B------:R-:W-:-:S13]  /*13d70*/  ISETP.NE.AND P0, PT, R2, 0x6, PT ;  /* 0x000000060200780c */ /* 0x000fda0003f05270 */
[----:B------:R-:W-:Y:S05]  /*13d80*/  @P0 BRA `(.L_x_537) ;  /* 0x00000b1000000947 */ /* 0x000fea0003800000 */
[----:B------:R-:W-:-:S05]  /*13d90*/  HADD2.F32 R3, -RZ, R0.H0_H0 ;  /* 0x20000000ff037230 */ /* 0x000fca0000004100 */
[----:B------:R-:W-:Y:S01]  /*13da0*/  STG.E [R16.64], R3 ;  /* 0x0000000310007986 */ /* 0x000fe2000c101924 */
[----:B------:R-:W-:Y:S05]  /*13db0*/  EXIT ;  /* 0x000000000000794d */ /* 0x000fea0003800000 */
.L_x_541:
[----:B------:R-:W-:Y:S01]  /*13dc0*/  STG.E.U16 [R16.64], R0 ;  /* 0x0000000010007986 */ /* 0x000fe2000c101524 */
[----:B------:R-:W-:Y:S05]  /*13dd0*/  EXIT ;  /* 0x000000000000794d */ /* 0x000fea0003800000 */
.L_x_540:
        /* <DEDUP_REMOVED lines=8> */
[----:B------:R-:W-:Y:S01]  /*13e60*/  STG.E.64 [R16.64], R2 ;  /* 0x0000000210007986 */ /* 0x000fe2000c101b24 */
[----:B------:R-:W-:Y:S05]  /*13e70*/  EXIT ;  /* 0x000000000000794d */ /* 0x000fea0003800000 */
.L_x_543:
[----:B------:R-:W-:-:S05]  /*13e80*/  HADD2.F32 R0, -RZ, R0.H0_H0 ;  /* 0x20000000ff007230 */ /* 0x000fca0000004100 */
[----:B------:R-:W-:-:S04]  /*13e90*/  F2FP.PACK_AB R0, RZ, R0 ;  /* 0x00000000ff00723e */ /* 0x000fc800000000ff */
[----:B------:R-:W-:-:S05]  /*13ea0*/  PRMT R0, R0, 0x5410, RZ ;  /* 0x0000541000007816 */ /* 0x000fca00000000ff */
[----:B------:R-:W-:Y:S01]  /*13eb0*/  STG.E [R16.64], R0 ;  /* 0x0000000010007986 */ /* 0x000fe2000c101924 */
[----:B------:R-:W-:Y:S05]  /*13ec0*/  EXIT ;  /* 0x000000000000794d */ /* 0x000fea0003800000 */
.L_x_542:
[----:B------:R-:W-:-:S05]  /*13ed0*/  HADD2.F32 R2, -RZ, R0.H0_H0 ;  /* 0x20000000ff027230 */ /* 0x000fca0000004100 */
[----:B------:R-:W-:-:S06]  /*13ee0*/  FMUL.FTZ R2, R2, 1 ;  /* 0x3f80000002027820 */ /* 0x000fcc0000410000 */
[----:B------:R-:W0:Y:S02]  /*13ef0*/  F2F.F64.F32 R2, R2 ;  /* 0x0000000200027310 */ /* 0x000e240000201800 */
[----:B0-----:R-:W-:Y:S01]  /*13f00*/  STG.E.64 [R16.64], R2 ;  /* 0x0000000210007986 */ /* 0x001fe2000c101b24 */
[----:B------:R-:W-:Y:S05]  /*13f10*/  EXIT ;  /* 0x000000000000794d */ /* 0x000fea0003800000 */
.L_x_533:
        /* <DEDUP_REMOVED lines=11> */
[----:B------:R-:W-:Y:S01]  /*13fd0*/  STG.E.U8 [R16.64], R3 ;  /* 0x0000000310007986 */ /* 0x000fe2000c101124 */
[----:B------:R-:W-:Y:S05]  /*13fe0*/  EXIT ;  /* 0x000000000000794d */ /* 0x000fea0003800000 */
.L_x_546:
[----:B------:R-:W-:Y:S01]  /*13ff0*/  HADD2.F32 R0, -RZ, R0.H0_H0 ;  /* 0x20000000ff007230 */ /* 0x000fe20000004100 */
[----:B------:R-:W-:-:S04]  /*14000*/  CS2R R6, SRZ ;  /* 0x0000000000067805 */ /* 0x000fc8000001ff00 */
[----:B------:R-:W-:-:S04]  /*14010*/  FMUL.FTZ R0, R0, 1 ;  /* 0x3f80000000007820 */ /* 0x000fc80000410000 */
[----:B------:R-:W0:Y:S02]  /*14020*/  F2F.F64.F32 R4, R0 ;  /* 0x0000000000047310 */ /* 0x000e240000201800 */
[----:B0-----:R-:W-:Y:S01]  /*14030*/  STG.E.128 [R16.64], R4 ;  /* 0x0000000410007986 */ /* 0x001fe2000c101d24 */
[----:B------:R-:W-:Y:S05]  /*14040*/  EXIT ;  /* 0x000000000000794d */ /* 0x000fea0003800000 */
.L_x_545:
        /* <DEDUP_REMOVED lines=21> */
.L_x_550:
[----:B------:R-:W-:Y:S05]  /*141a0*/  BSYNC B0 ;  /* 0x0000000000007941 */ /* 0x000fea0003800000 */
.L_x_549:
[----:B------:R-:W-:-:S05]  /*141b0*/  LOP3.LUT R3, R0, R3, RZ, 0xfc, !PT ;  /* 0x0000000300037212 */ /* 0x000fca00078efcff */
[----:B------:R-:W-:Y:S01]  /*141c0*/  STG.E.U8 [R16.64], R3 ;  /* 0x0000000310007986 */ /* 0x000fe2000c101124 */
[----:B------:R-:W-:Y:S05]  /*141d0*/  EXIT ;  /* 0x000000000000794d */ /* 0x000fea0003800000 */
.L_x_548:
        /* <DEDUP_REMOVED lines=13> */
.L_x_552:
[----:B------:R-:W-:Y:S01]  /*142b0*/  IMAD.MOV.U32 R0, RZ, RZ, 0x7f ;  /* 0x0000007fff007424 */ /* 0x000fe200078e00ff */
[----:B------:R-:W-:-:S04]  /*142c0*/  ISETP.GT.U32.AND P0, PT, R2, 0x7f800000, PT ;  /* 0x7f8000000200780c */ /* 0x000fc80003f04070 */
[----:B------:R-:W-:-:S04]  /*142d0*/  SEL R0, R0, 0x7c, P0 ;  /* 0x0000007c00007807 */ /* 0x000fc80000000000 */
.L_x_553:
[----:B------:R-:W-:Y:S05]  /*142e0*/  BSYNC B0 ;  /* 0x0000000000007941 */ /* 0x000fea0003800000 */
.L_x_551:
[----:B------:R-:W-:-:S04]  /*142f0*/  LOP3.LUT R2, R3, 0x80000000, RZ, 0xc0, !PT ;  /* 0x8000000003027812 */ /* 0x000fc800078ec0ff */
[----:B------:R-:W-:-:S04]  /*14300*/  SHF.R.U32.HI R3, RZ, 0x18, R2 ;  /* 0x00000018ff037819 */ /* 0x000fc80000011602 */
[----:B------:R-:W-:-:S05]  /*14310*/  LOP3.LUT R3, R0, R3, RZ, 0xfc, !PT ;  /* 0x0000000300037212 */ /* 0x000fca00078efcff */
[----:B------:R-:W-:Y:S01]  /*14320*/  STG.E.U8 [R16.64], R3 ;  /* 0x0000000310007986 */ /* 0x000fe2000c101124 */
[----:B------:R-:W-:Y:S05]  /*14330*/  EXIT ;  /* 0x000000000000794d */ /* 0x000fea0003800000 */
.L_x_547:
[----:B------:R-:W-:-:S05]  /*14340*/  HADD2.F32 R0, -RZ, R0.H0_H0 ;  /* 0x20000000ff007230 */ /* 0x000fca0000004100 */
[----:B------:R-:W-:-:S05]  /*14350*/  F2FP.BF16.PACK_AB R0, RZ, R0 ;  /* 0x00000000ff00723e */ /* 0x000fca00000010ff */
[----:B------:R-:W-:Y:S01]  /*14360*/  STG.E.U16 [R16.64], R0 ;  /* 0x0000000010007986 */ /* 0x000fe2000c101524 */
[----:B------:R-:W-:Y:S05]  /*14370*/  EXIT ;  /* 0x000000000000794d */ /* 0x000fea0003800000 */
.L_x_544:
        /* <DEDUP_REMOVED lines=10> */
[----:B0-----:R-:W-:Y:S01]  /*14420*/  STG.E.U16 [R16.64], R3 ;  /* 0x0000000310007986 */ /* 0x001fe2000c101524 */
[----:B------:R-:W-:Y:S05]  /*14430*/  EXIT ;  /* 0x000000000000794d */ /* 0x000fea0003800000 */
.L_x_556:
        /* <DEDUP_REMOVED lines=17> */
.L_x_559:
[----:B------:R-:W-:-:S04]  /*14550*/  LOP3.LUT R2, R3, 0x80000000, RZ, 0xc0, !PT ;  /* 0x8000000003027812 */ /* 0x000fc800078ec0ff */
[----:B------:R-:W-:-:S04]  /*14560*/  SHF.R.U32.HI R3, RZ, 0x18, R2 ;  /* 0x00000018ff037819 */ /* 0x000fc80000011602 */
[----:B------:R-:W-:-:S04]  /*14570*/  LOP3.LUT R0, R0, R3, RZ, 0xfc, !PT ;  /* 0x0000000300007212 */ /* 0x000fc800078efcff */
[----:B------:R-:W-:Y:S02]  /*14580*/  PRMT R8, R0, 0x7610, R8 ;  /* 0x0000761000087816 */ /* 0x000fe40000000008 */
.L_x_558:
[----:B------:R-:W-:Y:S05]  /*14590*/  BSYNC B0 ;  /* 0x0000000000007941 */ /* 0x000fea0003800000 */
.L_x_557:
[----:B------:R-:W-:Y:S01]  /*145a0*/  STG.E.U8 [R16.64], R8 ;  /* 0x0000000810007986 */ /* 0x000fe2000c101124 */
[----:B------:R-:W-:Y:S05]  /*145b0*/  EXIT ;  /* 0x000000000000794d */ /* 0x000fea0003800000 */
.L_x_555:
        /* <DEDUP_REMOVED lines=17> */
.L_x_562:
[----:B------:R-:W-:-:S04]  /*146d0*/  LOP3.LUT R2, R3, 0x80000000, RZ, 0xc0, !PT ;  /* 0x8000000003027812 */ /* 0x000fc800078ec0ff */
[----:B------:R-:W-:-:S04]  /*146e0*/  SHF.R.U32.HI R3, RZ, 0x18, R2 ;  /* 0x00000018ff037819 */ /* 0x000fc80000011602 */
[----:B------:R-:W-:-:S04]  /*146f0*/  LOP3.LUT R0, R0, R3, RZ, 0xfc, !PT ;  /* 0x0000000300007212 */ /* 0x000fc800078efcff */
[----:B------:R-:W-:Y:S02]  /*14700*/  PRMT R8, R0, 0x7610, R8 ;  /* 0x0000761000087816 */ /* 0x000fe40000000008 */
.L_x_561:
[----:B------:R-:W-:Y:S05]  /*14710*/  BSYNC B0 ;  /* 0x0000000000007941 */ /* 0x000fea0003800000 */
.L_x_560:
[----:B------:R-:W-:Y:S01]  /*14720*/  STG.E.U8 [R16.64], R8 ;  /* 0x0000000810007986 */ /* 0x000fe2000c101124 */
[----:B------:R-:W-:Y:S05]  /*14730*/  EXIT ;  /* 0x000000000000794d */ /* 0x000fea0003800000 */
.L_x_554:
        /* <DEDUP_REMOVED lines=20> */
[----:B------:R-:W-:Y:S01]  /*14880*/  STG.E.U8 [R16.64], R3 ;  /* 0x0000000310007986 */ /* 0x000fe2000c101124 */
[----:B------:R-:W-:Y:S05]  /*14890*/  EXIT ;  /* 0x000000000000794d */ /* 0x000fea0003800000 */
.L_x_537:
        /* <DEDUP_REMOVED lines=19> */
[----:B------:R-:W-:Y:S05]  /*149d0*/  EXIT ;  /* 0x000000000000794d */ /* 0x000fea0003800000 */
.L_x_564:
[----:B------:R-:W-:-:S06]  /*149e0*/  HADD2.F32 R2, -RZ, R0.H0_H0 ;  /* 0x20000000ff027230 */ /* 0x000fcc0000004100 */
[----:B------:R-:W0:Y:S02]  /*149f0*/  F2I.U64.TRUNC R2, R2 ;  /* 0x0000000200027311 */ /* 0x000e24000020d800 */
[----:B0-----:R-:W-:Y:S01]  /*14a00*/  STG.E.64 [R16.64], R2 ;  /* 0x0000000210007986 */ /* 0x001fe2000c101b24 */
[----:B------:R-:W-:Y:S05]  /*14a10*/  EXIT ;  /* 0x000000000000794d */ /* 0x000fea0003800000 */
.L_x_563:
[----:B------:R-:W-:-:S04]  /*14a20*/  HADD2.F32 R0, -RZ, R0.H0_H0 ;  /* 0x20000000ff007230 */ /* 0x000fc80000004100 */
[----:B------:R-:W0:Y:S02]  /*14a30*/  F2I.FTZ.U32.TRUNC.NTZ R3, R0 ;  /* 0x0000000000037305 */ /* 0x000e24000021f000 */
[----:B0-----:R-:W-:Y:S01]  /*14a40*/  STG.E [R16.64], R3 ;  /* 0x0000000310007986 */ /* 0x001fe2000c101924 */
[----:B------:R-:W-:Y:S05]  /*14a50*/  EXIT ;  /* 0x000000000000794d */ /* 0x000fea0003800000 */
.L_x_565:
        /* <DEDUP_REMOVED lines=10> */
.L_x_22909:


//--------------------- .text._ZN2at6native27unrolled_elementwise_kernelIZZZNS0_54_GLOBAL__N__d8c5977b_16_LinearAlgebra_cu_9e10b42f_321716addr_kernel_cudaERNS_14TensorIteratorERKN3c106ScalarES8_ENKUlvE_clEvENKUlvE9_clEvEUlNS5_4HalfESB_SB_E0_St5arrayIPcLm4EELi4E23TrivialOffsetCalculatorILi3EjESG_ILi1EjENS0_6memory12LoadWithCastILi3EEENSJ_13StoreWithCastILi1EEEEEviT_T0_T2_T3_T4_T5_ --------------------------
	.section	.text._ZN2at6native27unrolled_elementwise_kernelIZZZNS0_54_GLOBAL__N__d8c5977b_16_LinearAlgebra_cu_9e10b42f_321716addr_kernel_cudaERNS_14TensorIteratorERKN3c106ScalarES8_ENKUlvE_clEvENKUlvE9_clEvEUlNS5_4HalfESB_SB_E0_St5arrayIPcLm4EELi4E23TrivialOffsetCalculatorILi3EjESG_ILi1EjENS0_6memory12LoadWithCastILi3EEENSJ_13StoreWithCastILi1EEEEEviT_T0_T2_T3_T4_T5_,"ax",@progbits
	.sectioninfo	@"SHI_REGISTERS=32"
	.align	128
        .global         _ZN2at6native27unrolled_elementwise_kernelIZZZNS0_54_GLOBAL__N__d8c5977b_16_LinearAlgebra_cu_9e10b42f_321716addr_kernel_cudaERNS_14TensorIteratorERKN3c106ScalarES8_ENKUlvE_clEvENKUlvE9_clEvEUlNS5_4HalfESB_SB_E0_St5arrayIPcLm4EELi4E23TrivialOffsetCalculatorILi3EjESG_ILi1EjENS0_6memory12LoadWithCastILi3EEENSJ_13StoreWithCastILi1EEEEEviT_T0_T2_T3_T4_T5_
        .type           _ZN2at6native27unrolled_elementwise_kernelIZZZNS0_54_GLOBAL__N__d8c5977b_16_LinearAlgebra_cu_9e10b42f_321716addr_kernel_cudaERNS_14TensorIteratorERKN3c106ScalarES8_ENKUlvE_clEvENKUlvE9_clEvEUlNS5_4HalfESB_SB_E0_St5arrayIPcLm4EELi4E23TrivialOffsetCalculatorILi3EjESG_ILi1EjENS0_6memory12LoadWithCastILi3EEENSJ_13StoreWithCastILi1EEEEEviT_T0_T2_T3_T4_T5_,@function
        .size           _ZN2at6native27unrolled_elementwise_kernelIZZZNS0_54_GLOBAL__N__d8c5977b_16_LinearAlgebra_cu_9e10b42f_321716addr_kernel_cudaERNS_14TensorIteratorERKN3c106ScalarES8_ENKUlvE_clEvENKUlvE9_clEvEUlNS5_4HalfESB_SB_E0_St5arrayIPcLm4EELi4E23TrivialOffsetCalculatorILi3EjESG_ILi1EjENS0_6memory12LoadWithCastILi3EEENSJ_13StoreWithCastILi1EEEEEviT_T0_T2_T3_T4_T5_,(.L_x_22910 - _ZN2at6native27unrolled_elementwise_kernelIZZZNS0_54_GLOBAL__N__d8c5977b_16_LinearAlgebra_cu_9e10b42f_321716addr_kernel_cudaERNS_14TensorIteratorERKN3c106ScalarES8_ENKUlvE_clEvENKUlvE9_clEvEUlNS5_4HalfESB_SB_E0_St5arrayIPcLm4EELi4E23TrivialOffsetCalculatorILi3EjESG_ILi1EjENS0_6memory12LoadWithCastILi3EEENSJ_13StoreWithCastILi1EEEEEviT_T0_T2_T3_T4_T5_)
        .other          _ZN2at6native27unrolled_elementwise_kernelIZZZNS0_54_GLOBAL__N__d8c5977b_16_LinearAlgebra_cu_9e10b42f_321716addr_kernel_cudaERNS_14TensorIteratorERKN3c106ScalarES8_ENKUlvE_clEvENKUlvE9_clEvEUlNS5_4HalfESB_SB_E0_St5arrayIPcLm4EELi4E23TrivialOffsetCalculatorILi3EjESG_ILi1EjENS0_6memory12LoadWithCastILi3EEENSJ_13StoreWithCastILi1EEEEEviT_T0_T2_T3_T4_T5_,@"STO_CUDA_ENTRY STV_DEFAULT"
_ZN2at6native27unrolled_elementwise_kernelIZZZNS0_54_GLOBAL__N__d8c5977b_16_LinearAlgebra_cu_9e10b42f_321716addr_kernel_cudaERNS_14TensorIteratorERKN3c106ScalarES8_ENKUlvE_clEvENKUlvE9_clEvEUlNS5_4HalfESB_SB_E0_St5arrayIPcLm4EELi4E23TrivialOffsetCalculatorILi3EjESG_ILi1EjENS0_6memory12LoadWithCastILi3EEENSJ_13StoreWithCastILi1EEEEEviT_T0_T2_T3_T4_T5_:
.text._ZN2at6native27unrolled_elementwise_kernelIZZZNS0_54_GLOBAL__N__d8c5977b_16_LinearAlgebra_cu_9e10b42f_321716addr_kernel_cudaERNS_14TensorIteratorERKN3c106ScalarES8_ENKUlvE_clEvENKUlvE9_clEvEUlNS5_4HalfESB_SB_E0_St5arrayIPcLm4EELi4E23TrivialOffsetCalculatorILi3EjESG_ILi1EjENS0_6memory12LoadWithCastILi3EEENSJ_13StoreWithCastILi1EEEEEviT_T0_T2_T3_T4_T5_:
[----:B------:R-:W-:Y:S02]  /*0000*/  IMAD.MOV.U32 R1, RZ, RZ, c[0x0][0x28] ;  /* 0x00000a00ff017624 */ /* 0x000fe400078e00ff */
[----:B------:R-:W0:Y:S01]  /*0010*/  S2R R27, SR_CTAID.X ;  /* 0x00000000001b7919 */ /* 0x000e220000002500 */
[----:B------:R-:W-:Y:S01]  /*0020*/  IMAD.MOV.U32 R0, RZ, RZ, -0x200 ;  /* 0xfffffe00ff007424 */ /* 0x000fe200078e00ff */
[----:B------:R-:W1:Y:S01]  /*0030*/  LDC.U8 R29, c[0x0][0x19c] ;  /* 0x00006700ff1d7b82 */ /* 0x000e620000000000 */
[----:B------:R-:W-:Y:S01]  /*0040*/  ULDC.64 UR36, c[0x0][0x118] ;  /* 0x0000460000247ab9 */ /* 0x000fe20000000a00 */
[----:B------:R-:W2:Y:S01]  /*0050*/  S2R R28, SR_TID.X ;  /* 0x00000000001c7919 */ /* 0x000ea20000002100 */
[----:B------:R-:W-:Y:S01]  /*0060*/  BSSY B6, `(.L_x_566) ;  /* 0x000031b000067945 */ /* 0x000fe20003800000 */
[----:B------:R-:W-:Y:S02]  /*0070*/  PRMT R25, RZ, 0x7610, R25 ;  /* 0x00007610ff197816 */ /* 0x000fe40000000019 */
[----:B------:R-:W-:Y:S02]  /*0080*/  PRMT R26, RZ, 0x7610, R26 ;  /* 0x00007610ff1a7816 */ /* 0x000fe4000000001a */
[----:B------:R-:W3:Y:S01]  /*0090*/  LDC.U8 R19, c[0x0][0x19d] ;  /* 0x00006740ff137b82 */ /* 0x000ee20000000000 */
[----:B------:R-:W-:-:S02]  /*00a0*/  PRMT R24, RZ, 0x7610, R24 ;  /* 0x00007610ff187816 */ /* 0x000fc40000000018 */
[----:B------:R-:W-:-:S05]  /*00b0*/  PRMT R22, RZ, 0x7610, R22 ;  /* 0x00007610ff167816 */ /* 0x000fca0000000016 */
[----:B------:R-:W4:Y:S01]  /*00c0*/  LDC.U8 R17, c[0x0][0x19e] ;  /* 0x00006780ff117b82 */ /* 0x000f220000000000 */
[----:B0-----:R-:W-:-:S05]  /*00d0*/  IMAD R23, R27, R0, c[0x0][0x160] ;  /* 0x000058001b177624 */ /* 0x001fca00078e0200 */
[----:B--2---:R-:W-:-:S13]  /*00e0*/  ISETP.GE.AND P0, PT, R28, R23, PT ;  /* 0x000000171c00720c */ /* 0x004fda0003f06270 */
[----:B------:R-:W-:Y:S05]  /*00f0*/  @P0 BRA `(.L_x_567) ;  /* 0x0000311000000947 */ /* 0x000fea0003800000 */
[----:B-1-34-:R-:W-:Y:S01]  /*0100*/  PRMT R0, R29, 0x9910, RZ ;  /* 0x000099101d007816 */ /* 0x01afe200000000ff */
[----:B------:R-:W-:-:S03]  /*0110*/  IMAD R16, R27, 0x200, R28 ;  /* 0x000002001b107824 */ /* 0x000fc600078e021c */
[----:B------:R-:W-:Y:S01]  /*0120*/  ISETP.GT.AND P0, PT, R0, 0x9, PT ;  /* 0x000000090000780c */ /* 0x000fe20003f04270 */
[----:B------:R-:W-:-:S05]  /*0130*/  IMAD R2, R16, c[0x0][0x1a0], RZ ;  /* 0x0000680010027a24 */ /* 0x000fca00078e02ff */
[----:B------:R-:W-:-:S05]  /*0140*/  IADD3 R2, P1, R2, c[0x0][0x180], RZ ;  /* 0x0000600002027a10 */ /* 0x000fca0007f3e0ff */
[----:B------:R-:W-:Y:S02]  /*0150*/  IMAD.X R3, RZ, RZ, c[0x0][0x184], P1 ;  /* 0x00006100ff037624 */ /* 0x000fe400008e06ff */
        /* <DEDUP_REMOVED lines=14> */
.L_x_571:
[----:B------:R-:W2:Y:S02]  /*0240*/  LDG.E.U8 R2, [R2.64] ;  /* 0x0000002402027981 */ /* 0x000ea4000c1e1100 */
[----:B--2---:R-:W0:Y:S02]  /*0250*/  I2F.U16 R0, R2 ;  /* 0x0000000200007306 */ /* 0x004e240000101000 */
[----:B0-----:R-:W-:-:S04]  /*0260*/  F2FP.PACK_AB R0, RZ, R0 ;  /* 0x00000000ff00723e */ /* 0x001fc800000000ff */
[----:B------:R-:W-:Y:S01]  /*0270*/  PRMT R26, R0, 0x7610, R26 ;  /* 0x00007610001a7816 */ /* 0x000fe2000000001a */
[----:B------:R-:W-:Y:S05]  /*0280*/  BRA `(.L_x_573) ;  /* 0x00000ed000007947 */ /* 0x000fea0003800000 */
.L_x_570:
        /* <DEDUP_REMOVED lines=11> */
.L_x_575:
[----:B------:R-:W2:Y:S02]  /*0340*/  LDG.E R2, [R2.64] ;  /* 0x0000002402027981 */ /* 0x000ea4000c1e1900 */
[----:B--2---:R-:W0:Y:S02]  /*0350*/  I2F R0, R2 ;  /* 0x0000000200007306 */ /* 0x004e240000201400 */
[----:B0-----:R-:W-:-:S04]  /*0360*/  F2FP.PACK_AB R0, RZ, R0 ;  /* 0x00000000ff00723e */ /* 0x001fc800000000ff */
[----:B------:R-:W-:Y:S01]  /*0370*/  PRMT R26, R0, 0x7610, R26 ;  /* 0x00007610001a7816 */ /* 0x000fe2000000001a */
[----:B------:R-:W-:Y:S05]  /*0380*/  BRA `(.L_x_573) ;  /* 0x00000dd000007947 */ /* 0x000fea0003800000 */
.L_x_574:
[----:B------:R-:W2:Y:S02]  /*0390*/  LDG.E.U16 R2, [R2.64] ;  /* 0x0000002402027981 */ /* 0x000ea4000c1e1500 */
[----:B--2---:R-:W0:Y:S02]  /*03a0*/  I2F.S16 R0, R2 ;  /* 0x0000000200007306 */ /* 0x004e240000101400 */
[----:B0-----:R-:W-:-:S04]  /*03b0*/  F2FP.PACK_AB R0, RZ, R0 ;  /* 0x00000000ff00723e */ /* 0x001fc800000000ff */
[----:B------:R-:W-:Y:S01]  /*03c0*/  PRMT R26, R0, 0x7610, R26 ;  /* 0x00007610001a7816 */ /* 0x000fe2000000001a */
[----:B------:R-:W-:Y:S05]  /*03d0*/  BRA `(.L_x_573) ;  /* 0x00000d8000007947 */ /* 0x000fea0003800000 */
.L_x_569:
        /* <DEDUP_REMOVED lines=9> */
.L_x_577:
[----:B------:R0:W5:Y:S01]  /*0470*/  LDG.E.U16 R26, [R2.64] ;  /* 0x00000024021a7981 */ /* 0x000162000c1e1500 */
[----:B------:R-:W-:Y:S05]  /*0480*/  BRA `(.L_x_573) ;  /* 0x00000cd000007947 */ /* 0x000fea0003800000 */
.L_x_576:
        /* <DEDUP_REMOVED lines=9> */
.L_x_579:
[----:B------:R0:W5:Y:S01]  /*0520*/  LDG.E.U16 R26, [R2.64] ;  /* 0x00000024021a7981 */ /* 0x000162000c1e1500 */
[----:B------:R-:W-:Y:S05]  /*0530*/  BRA `(.L_x_573) ;  /* 0x00000c2000007947 */ /* 0x000fea0003800000 */
.L_x_578:
[----:B------:R-:W2:Y:S02]  /*0540*/  LDG.E.64 R2, [R2.64] ;  /* 0x0000002402027981 */ /* 0x000ea4000c1e1b00 */
[----:B--2---:R-:W0:Y:S01]  /*0550*/  F2F.F32.F64 R0, R2 ;  /* 0x0000000200007310 */ /* 0x004e220000301000 */
[----:B------:R-:W0:-:S14]  /*0560*/  DSETP.GEU.AND P0, PT, |R2|, c[0x2][0x0], PT ;  /* 0x008000000200762a */ /* 0x000e1c0003f0e200 */
[----:B0-----:R-:W-:-:S05]  /*0570*/  @!P0 FMUL R0, R0, 1.175494350822287508e-38 ;  /* 0x0080000000008820 */ /* 0x001fca0000400000 */
[----:B------:R-:W-:-:S04]  /*0580*/  F2FP.PACK_AB R0, RZ, R0 ;  /* 0x00000000ff00723e */ /* 0x000fc800000000ff */
[----:B------:R-:W-:Y:S01]  /*0590*/  PRMT R26, R0, 0x7610, R26 ;  /* 0x00007610001a7816 */ /* 0x000fe2000000001a */
[----:B------:R-:W-:Y:S05]  /*05a0*/  BRA `(.L_x_573) ;  /* 0x00000bb000007947 */ /* 0x000fea0003800000 */
.L_x_568:
        /* <DEDUP_REMOVED lines=14> */
.L_x_582:
[----:B------:R-:W2:Y:S02]  /*0690*/  LDG.E.64 R2, [R2.64] ;  /* 0x0000002402027981 */ /* 0x000ea4000c1e1b00 */
[----:B--2---:R-:W0:Y:S01]  /*06a0*/  F2F.F32.F64 R0, R2 ;  /* 0x0000000200007310 */ /* 0x004e220000301000 */
[----:B------:R-:W0:-:S14]  /*06b0*/  DSETP.GEU.AND P0, PT, |R2|, c[0x2][0x0], PT ;  /* 0x008000000200762a */ /* 0x000e1c0003f0e200 */
[----:B0-----:R-:W-:-:S05]  /*06c0*/  @!P0 FMUL R0, R0, 1.175494350822287508e-38 ;  /* 0x0080000000008820 */ /* 0x001fca0000400000 */
[----:B------:R-:W-:-:S04]  /*06d0*/  F2FP.PACK_AB R0, RZ, R0 ;  /* 0x00000000ff00723e */ /* 0x000fc800000000ff */
[----:B------:R-:W-:Y:S01]  /*06e0*/  PRMT R26, R0, 0x7610, R26 ;  /* 0x00007610001a7816 */ /* 0x000fe2000000001a */
[----:B------:R-:W-:Y:S05]  /*06f0*/  BRA `(.L_x_573) ;  /* 0x00000a6000007947 */ /* 0x000fea0003800000 */
.L_x_581:
        /* <DEDUP_REMOVED lines=28> */
.L_x_584:
        /* <DEDUP_REMOVED lines=15> */
.L_x_583:
[----:B------:R-:W2:Y:S02]  /*09b0*/  LDG.E.U16 R0, [R2.64] ;  /* 0x0000002402007981 */ /* 0x000ea4000c1e1500 */
[----:B--2---:R-:W-:-:S04]  /*09c0*/  PRMT R0, RZ, 0x5410, R0 ;  /* 0x00005410ff007816 */ /* 0x004fc80000000000 */
[----:B------:R-:W-:-:S04]  /*09d0*/  F2FP.PACK_AB R0, RZ, R0 ;  /* 0x00000000ff00723e */ /* 0x000fc800000000ff */
[----:B------:R-:W-:Y:S01]  /*09e0*/  PRMT R26, R0, 0x7610, R26 ;  /* 0x00007610001a7816 */ /* 0x000fe2000000001a */
[----:B------:R-:W-:Y:S05]  /*09f0*/  BRA `(.L_x_573) ;  /* 0x0000076000007947 */ /* 0x000fea0003800000 */
.L_x_580:
        /* <DEDUP_REMOVED lines=12> */
.L_x_587:
        /* <DEDUP_REMOVED lines=21> */
.L_x_591:
[----:B------:R-:W-:Y:S05]  /*0c10*/  BSYNC B1 ;  /* 0x0000000000017941 */ /* 0x000fea0003800000 */
.L_x_590:
[----:B------:R-:W-:Y:S01]  /*0c20*/  LEA R3, R0, 0x3b800000, 0x17 ;  /* 0x3b80000000037811 */ /* 0x000fe200078eb8ff */
[----:B------:R-:W-:-:S05]  /*0c30*/  IMAD.SHL.U32 R0, R2, 0x100000, RZ ;  /* 0x0010000002007824 */ /* 0x000fca00078e00ff */
[----:B------:R-:W-:Y:S02]  /*0c40*/  LOP3.LUT R0, R3, R0, R4, 0xfe, !PT ;  /* 0x0000000003007212 */ /* 0x000fe400078efe04 */
.L_x_589:
[----:B------:R-:W-:Y:S05]  /*0c50*/  BSYNC B0 ;  /* 0x0000000000007941 */ /* 0x000fea0003800000 */
.L_x_588:
[----:B------:R-:W-:-:S04]  /*0c60*/  F2FP.PACK_AB R0, RZ, R0 ;  /* 0x00000000ff00723e */ /* 0x000fc800000000ff */
[----:B------:R-:W-:Y:S01]  /*0c70*/  PRMT R26, R0, 0x7610, R26 ;  /* 0x00007610001a7816 */ /* 0x000fe2000000001a */
[----:B------:R-:W-:Y:S05]  /*0c80*/  BRA `(.L_x_573) ;  /* 0x000004d000007947 */ /* 0x000fea0003800000 */
.L_x_586:
        /* <DEDUP_REMOVED lines=21> */
.L_x_595:
[----:B------:R-:W-:Y:S05]  /*0de0*/  BSYNC B1 ;  /* 0x0000000000017941 */ /* 0x000fea0003800000 */
.L_x_594:
[----:B------:R-:W-:Y:S01]  /*0df0*/  LEA R3, R0, 0x37800000, 0x17 ;  /* 0x3780000000037811 */ /* 0x000fe200078eb8ff */
[----:B------:R-:W-:-:S05]  /*0e00*/  IMAD.SHL.U32 R0, R2, 0x200000, RZ ;  /* 0x0020000002007824 */ /* 0x000fca00078e00ff */
[----:B------:R-:W-:Y:S02]  /*0e10*/  LOP3.LUT R0, R3, R0, R4, 0xfe, !PT ;  /* 0x0000000003007212 */ /* 0x000fe400078efe04 */
.L_x_593:
[----:B------:R-:W-:Y:S05]  /*0e20*/  BSYNC B0 ;  /* 0x0000000000007941 */ /* 0x000fea0003800000 */
.L_x_592:
[----:B------:R-:W-:-:S04]  /*0e30*/  F2FP.PACK_AB R0, RZ, R0 ;  /* 0x00000000ff00723e */ /* 0x000fc800000000ff */
[----:B------:R-:W-:Y:S01]  /*0e40*/  PRMT R26, R0, 0x7610, R26 ;  /* 0x00007610001a7816 */ /* 0x000fe2000000001a */
[----:B------:R-:W-:Y:S05]  /*0e50*/  BRA `(.L_x_573) ;  /* 0x0000030000007947 */ /* 0x000fea0003800000 */
.L_x_585:
        /* <DEDUP_REMOVED lines=14> */
.L_x_599:
[----:B------:R-:W-:Y:S05]  /*0f40*/  BSYNC B0 ;  /* 0x0000000000007941 */ /* 0x000fea0003800000 */
.L_x_598:
[----:B------:R-:W-:-:S04]  /*0f50*/  F2FP.PACK_AB R0, RZ, R0 ;  /* 0x00000000ff00723e */ /* 0x000fc800000000ff */
[----:B------:R-:W-:Y:S01]  /*0f60*/  PRMT R26, R0, 0x7610, R26 ;  /* 0x00007610001a7816 */ /* 0x000fe2000000001a */
[----:B------:R-:W-:Y:S05]  /*0f70*/  BRA `(.L_x_573) ;  /* 0x000001e000007947 */ /* 0x000fea0003800000 */
.L_x_572:
        /* <DEDUP_REMOVED lines=21> */
.L_x_597:
[----:B------:R-:W2:Y:S02]  /*10d0*/  LDG.E.64 R2, [R2.64] ;  /* 0x0000002402027981 */ /* 0x000ea4000c1e1b00 */
[----:B--2---:R-:W0:Y:S02]  /*10e0*/  I2F.U64 R0, R2 ;  /* 0x0000000200007312 */ /* 0x004e240000301000 */
[----:B0-----:R-:W-:-:S04]  /*10f0*/  F2FP.PACK_AB R0, RZ, R0 ;  /* 0x00000000ff00723e */ /* 0x001fc800000000ff */
[----:B------:R-:W-:Y:S01]  /*1100*/  PRMT R26, R0, 0x7610, R26 ;  /* 0x00007610001a7816 */ /* 0x000fe2000000001a */
[----:B------:R-:W-:Y:S05]  /*1110*/  BRA `(.L_x_573) ;  /* 0x0000004000007947 */ /* 0x000fea0003800000 */
.L_x_596:
[----:B------:R-:W2:Y:S02]  /*1120*/  LDG.E R2, [R2.64] ;  /* 0x0000002402027981 */ /* 0x000ea4000c1e1900 */
[----:B--2---:R-:W0:Y:S02]  /*1130*/  I2F.U32 R0, R2 ;  /* 0x0000000200007306 */ /* 0x004e240000201000 */
[----:B0-----:R-:W-:-:S04]  /*1140*/  F2FP.PACK_AB R0, RZ, R0 ;  /* 0x00000000ff00723e */ /* 0x001fc800000000ff */
[----:B------:R-:W-:Y:S02]  /*1150*/  PRMT R26, R0, 0x7610, R26 ;  /* 0x00007610001a7816 */ /* 0x000fe4000000001a */
.L_x_573:
[----:B------:R-:W-:Y:S01]  /*1160*/  PRMT R0, R19, 0x9910, RZ ;  /* 0x0000991013007816 */ /* 0x000fe200000000ff */
[----:B0-----:R-:W-:-:S03]  /*1170*/  IMAD R2, R16, c[0x0][0x1a4], RZ ;  /* 0x0000690010027a24 */ /* 0x001fc600078e02ff */
[----:B------:R-:W-:Y:S02]  /*1180*/  ISETP.GT.AND P0, PT, R0, 0x9, PT ;  /* 0x000000090000780c */ /* 0x000fe40003f04270 */
[----:B------:R-:W-:-:S05]  /*1190*/  IADD3 R2, P1, R2, c[0x0][0x188], RZ ;  /* 0x0000620002027a10 */ /* 0x000fca0007f3e0ff */
[----:B------:R-:W-:-:S06]  /*11a0*/  IMAD.X R3, RZ, RZ, c[0x0][0x18c], P1 ;  /* 0x00006300ff037624 */ /* 0x000fcc00008e06ff */
        /* <DEDUP_REMOVED lines=14> */
.L_x_603:
[----:B------:R-:W2:Y:S02]  /*1290*/  LDG.E.U8 R2, [R2.64] ;  /* 0x0000002402027981 */ /* 0x000ea4000c1e1100 */
[----:B--2---:R-:W0:Y:S02]  /*12a0*/  I2F.U16 R0, R2 ;  /* 0x0000000200007306 */ /* 0x004e240000101000 */
[----:B0-----:R-:W-:-:S04]  /*12b0*/  F2FP.PACK_AB R0, RZ, R0 ;  /* 0x00000000ff00723e */ /* 0x001fc800000000ff */
[----:B------:R-:W-:Y:S01]  /*12c0*/  PRMT R24, R0, 0x7610, R24 ;  /* 0x0000761000187816 */ /* 0x000fe20000000018 */
[----:B------:R-:W-:Y:S05]  /*12d0*/  BRA `(.L_x_605) ;  /* 0x00000ed000007947 */ /* 0x000fea0003800000 */
.L_x_602:
        /* <DEDUP_REMOVED lines=11> */
.L_x_607:
[----:B------:R-:W2:Y:S02]  /*1390*/  LDG.E R2, [R2.64] ;  /* 0x0000002402027981 */ /* 0x000ea4000c1e1900 */
[----:B--2---:R-:W0:Y:S02]  /*13a0*/  I2F R0, R2 ;  /* 0x0000000200007306 */ /* 0x004e240000201400 */
[----:B0-----:R-:W-:-:S04]  /*13b0*/  F2FP.PACK_AB R0, RZ, R0 ;  /* 0x00000000ff00723e */ /* 0x001fc800000000ff */
[----:B------:R-:W-:Y:S01]  /*13c0*/  PRMT R24, R0, 0x7610, R24 ;  /* 0x0000761000187816 */ /* 0x000fe20000000018 */
[----:B------:R-:W-:Y:S05]  /*13d0*/  BRA `(.L_x_605) ;  /* 0x00000dd000007947 */ /* 0x000fea0003800000 */
.L_x_606:
[----:B------:R-:W2:Y:S02]  /*13e0*/  LDG.E.U16 R2, [R2.64] ;  /* 0x0000002402027981 */ /* 0x000ea4000c1e1500 */
[----:B--2---:R-:W0:Y:S02]  /*13f0*/  I2F.S16 R0, R2 ;  /* 0x0000000200007306 */ /* 0x004e240000101400 */
[----:B0-----:R-:W-:-:S04]  /*1400*/  F2FP.PACK_AB R0, RZ, R0 ;  /* 0x00000000ff00723e */ /* 0x001fc800000000ff */
[----:B------:R-:W-:Y:S01]  /*1410*/  PRMT R24, R0, 0x7610, R24 ;  /* 0x0000761000187816 */ /* 0x000fe20000000018 */
[----:B------:R-:W-:Y:S05]  /*1420*/  BRA `(.L_x_605) ;  /* 0x00000d8000007947 */ /* 0x000fea0003800000 */
.L_x_601:
        /* <DEDUP_REMOVED lines=9> */
.L_x_609:
[----:B------:R0:W5:Y:S01]  /*14c0*/  LDG.E.U16 R24, [R2.64] ;  /* 0x0000002402187981 */ /* 0x000162000c1e1500 */
[----:B------:R-:W-:Y:S05]  /*14d0*/  BRA `(.L_x_605) ;  /* 0x00000cd000007947 */ /* 0x000fea0003800000 */
.L_x_608:
        /* <DEDUP_REMOVED lines=9> */
.L_x_611:
[----:B------:R0:W5:Y:S01]  /*1570*/  LDG.E.U16 R24, [R2.64] ;  /* 0x0000002402187981 */ /* 0x000162000c1e1500 */
[----:B------:R-:W-:Y:S05]  /*1580*/  BRA `(.L_x_605) ;  /* 0x00000c2000007947 */ /* 0x000fea0003800000 */
.L_x_610:
[----:B------:R-:W2:Y:S02]  /*1590*/  LDG.E.64 R2, [R2.64] ;  /* 0x0000002402027981 */ /* 0x000ea4000c1e1b00 */
[----:B--2---:R-:W0:Y:S01]  /*15a0*/  F2F.F32.F64 R0, R2 ;  /* 0x0000000200007310 */ /* 0x004e220000301000 */
[----:B------:R-:W0:-:S14]  /*15b0*/  DSETP.GEU.AND P0, PT, |R2|, c[0x2][0x0], PT ;  /* 0x008000000200762a */ /* 0x000e1c0003f0e200 */
[----:B0-----:R-:W-:-:S05]  /*15c0*/  @!P0 FMUL R0, R0, 1.175494350822287508e-38 ;  /* 0x0080000000008820 */ /* 0x001fca0000400000 */
[----:B------:R-:W-:-:S04]  /*15d0*/  F2FP.PACK_AB R0, RZ, R0 ;  /* 0x00000000ff00723e */ /* 0x000fc800000000ff */
[----:B------:R-:W-:Y:S01]  /*15e0*/  PRMT R24, R0, 0x7610, R24 ;  /* 0x0000761000187816 */ /* 0x000fe20000000018 */
[----:B------:R-:W-:Y:S05]  /*15f0*/  BRA `(.L_x_605) ;  /* 0x00000bb000007947 */ /* 0x000fea0003800000 */
.L_x_600:
        /* <DEDUP_REMOVED lines=14> */
.L_x_614:
[----:B------:R-:W2:Y:S02]  /*16e0*/  LDG.E.64 R2, [R2.64] ;  /* 0x0000002402027981 */ /* 0x000ea4000c1e1b00 */
[----:B--2---:R-:W0:Y:S01]  /*16f0*/  F2F.F32.F64 R0, R2 ;  /* 0x0000000200007310 */ /* 0x004e220000301000 */
[----:B------:R-:W0:-:S14]  /*1700*/  DSETP.GEU.AND P0, PT, |R2|, c[0x2][0x0], PT ;  /* 0x008000000200762a */ /* 0x000e1c0003f0e200 */
[----:B0-----:R-:W-:-:S05]  /*1710*/  @!P0 FMUL R0, R0, 1.175494350822287508e-38 ;  /* 0x0080000000008820 */ /* 0x001fca0000400000 */
[----:B------:R-:W-:-:S04]  /*1720*/  F2FP.PACK_AB R0, RZ, R0 ;  /* 0x00000000ff00723e */ /* 0x000fc800000000ff */
[----:B------:R-:W-:Y:S01]  /*1730*/  PRMT R24, R0, 0x7610, R24 ;  /* 0x0000761000187816 */ /* 0x000fe20000000018 */
[----:B------:R-:W-:Y:S05]  /*1740*/  BRA `(.L_x_605) ;  /* 0x00000a6000007947 */ /* 0x000fea0003800000 */
.L_x_613:
        /* <DEDUP_REMOVED lines=28> */
.L_x_616:
        /* <DEDUP_REMOVED lines=15> */
.L_x_615:
[----:B------:R-:W2:Y:S02]  /*1a00*/  LDG.E.U16 R0, [R2.64] ;  /* 0x0000002402007981 */ /* 0x000ea4000c1e1500 */
[----:B--2---:R-:W-:-:S04]  /*1a10*/  PRMT R0, RZ, 0x5410, R0 ;  /* 0x00005410ff007816 */ /* 0x004fc80000000000 */
[----:B------:R-:W-:-:S04]  /*1a20*/  F2FP.PACK_AB R0, RZ, R0 ;  /* 0x00000000ff00723e */ /* 0x000fc800000000ff */
[----:B------:R-:W-:Y:S01]  /*1a30*/  PRMT R24, R0, 0x7610, R24 ;  /* 0x0000761000187816 */ /* 0x000fe20000000018 */
[----:B------:R-:W-:Y:S05]  /*1a40*/  BRA `(.L_x_605) ;  /* 0x0000076000007947 */ /* 0x000fea0003800000 */
.L_x_612:
        /* <DEDUP_REMOVED lines=12> */
.L_x_619:
        /* <DEDUP_REMOVED lines=21> */
.L_x_623:
[----:B------:R-:W-:Y:S05]  /*1c60*/  BSYNC B1 ;  /* 0x0000000000017941 */ /* 0x000fea0003800000 */
.L_x_622:
[----:B------:R-:W-:Y:S01]  /*1c70*/  LEA R3, R0, 0x3b800000, 0x17 ;  /* 0x3b80000000037811 */ /* 0x000fe200078eb8ff */
[----:B------:R-:W-:-:S05]  /*1c80*/  IMAD.SHL.U32 R0, R2, 0x100000, RZ ;  /* 0x0010000002007824 */ /* 0x000fca00078e00ff */
[----:B------:R-:W-:Y:S02]  /*1c90*/  LOP3.LUT R0, R3, R0, R4, 0xfe, !PT ;  /* 0x0000000003007212 */ /* 0x000fe400078efe04 */
.L_x_621:
[----:B------:R-:W-:Y:S05]  /*1ca0*/  BSYNC B0 ;  /* 0x0000000000007941 */ /* 0x000fea0003800000 */
.L_x_620:
[----:B------:R-:W-:-:S04]  /*1cb0*/  F2FP.PACK_AB R0, RZ, R0 ;  /* 0x00000000ff00723e */ /* 0x000fc800000000ff */
[----:B------:R-:W-:Y:S01]  /*1cc0*/  PRMT R24, R0, 0x7610, R24 ;  /* 0x0000761000187816 */ /* 0x000fe20000000018 */
[----:B------:R-:W-:Y:S05]  /*1cd0*/  BRA `(.L_x_605) ;  /* 0x000004d000007947 */ /* 0x000fea0003800000 */
.L_x_618:
        /* <DEDUP_REMOVED lines=21> */
.L_x_627:
[----:B------:R-:W-:Y:S05]  /*1e30*/  BSYNC B1 ;  /* 0x0000000000017941 */ /* 0x000fea0003800000 */
.L_x_626:
[----:B------:R-:W-:Y:S01]  /*1e40*/  LEA R3, R0, 0x37800000, 0x17 ;  /* 0x3780000000037811 */ /* 0x000fe200078eb8ff */
[----:B------:R-:W-:-:S05]  /*1e50*/  IMAD.SHL.U32 R0, R2, 0x200000, RZ ;  /* 0x0020000002007824 */ /* 0x000fca00078e00ff */
[----:B------:R-:W-:Y:S02]  /*1e60*/  LOP3.LUT R0, R3, R0, R4, 0xfe, !PT ;  /* 0x0000000003007212 */ /* 0x000fe400078efe04 */
.L_x_625:
[----:B------:R-:W-:Y:S05]  /*1e70*/  BSYNC B0 ;  /* 0x0000000000007941 */ /* 0x000fea0003800000 */
.L_x_624:
[----:B------:R-:W-:-:S04]  /*1e80*/  F2FP.PACK_AB R0, RZ, R0 ;  /* 0x00000000ff00723e */ /* 0x000fc800000000ff */
[----:B------:R-:W-:Y:S01]  /*1e90*/  PRMT R24, R0, 0x7610, R24 ;  /* 0x0000761000187816 */ /* 0x000fe20000000018 */
[----:B------:R-:W-:Y:S05]  /*1ea0*/  BRA `(.L_x_605) ;  /* 0x0000030000007947 */ /* 0x000fea0003800000 */
.L_x_617:
        /* <DEDUP_REMOVED lines=14> */
.L_x_631:
[----:B------:R-:W-:Y:S05]  /*1f90*/  BSYNC B0 ;  /* 0x0000000000007941 */ /* 0x000fea0003800000 */
.L_x_630:
[----:B------:R-:W-:-:S04]  /*1fa0*/  F2FP.PACK_AB R0, RZ, R0 ;  /* 0x00000000ff00723e */ /* 0x000fc800000000ff */
[----:B------:R-:W-:Y:S01]  /*1fb0*/  PRMT R24, R0, 0x7610, R24 ;  /* 0x0000761000187816 */ /* 0x000fe20000000018 */
[----:B------:R-:W-:Y:S05]  /*1fc0*/  BRA `(.L_x_605) ;  /* 0x000001e000007947 */ /* 0x000fea0003800000 */
.L_x_604:
        /* <DEDUP_REMOVED lines=21> */
.L_x_629:
[----:B------:R-:W2:Y:S02]  /*2120*/  LDG.E.64 R2, [R2.64] ;  /* 0x0000002402027981 */ /* 0x000ea4000c1e1b00 */
[----:B--2---:R-:W0:Y:S02]  /*2130*/  I2F.U64 R0, R2 ;  /* 0x0000000200007312 */ /* 0x004e240000301000 */
[----:B0-----:R-:W-:-:S04]  /*2140*/  F2FP.PACK_AB R0, RZ, R0 ;  /* 0x00000000ff00723e */ /* 0x001fc800000000ff */
[----:B------:R-:W-:Y:S01]  /*2150*/  PRMT R24, R0, 0x7610, R24 ;  /* 0x0000761000187816 */ /* 0x000fe20000000018 */
[----:B------:R-:W-:Y:S05]  /*2160*/  BRA `(.L_x_605) ;  /* 0x0000004000007947 */ /* 0x000fea0003800000 */
.L_x_628:
[----:B------:R-:W2:Y:S02]  /*2170*/  LDG.E R2, [R2.64] ;  /* 0x0000002402027981 */ /* 0x000ea4000c1e1900 */
[----:B--2---:R-:W0:Y:S02]  /*2180*/  I2F.U32 R0, R2 ;  /* 0x0000000200007306 */ /* 0x004e240000201000 */
[----:B0-----:R-:W-:-:S04]  /*2190*/  F2FP.PACK_AB R0, RZ, R0 ;  /* 0x00000000ff00723e */ /* 0x001fc800000000ff */
[----:B------:R-:W-:Y:S02]  /*21a0*/  PRMT R24, R0, 0x7610, R24 ;  /* 0x0000761000187816 */ /* 0x000fe40000000018 */
.L_x_605:
        /* <DEDUP_REMOVED lines=19> */
.L_x_635:
[----:B------:R-:W2:Y:S02]  /*22e0*/  LDG.E.U8 R2, [R2.64] ;  /* 0x0000002402027981 */ /* 0x000ea4000c1e1100 */
[----:B--2---:R-:W0:Y:S02]  /*22f0*/  I2F.U16 R0, R2 ;  /* 0x0000000200007306 */ /* 0x004e240000101000 */
[----:B0-----:R-:W-:-:S04]  /*2300*/  F2FP.PACK_AB R0, RZ, R0 ;  /* 0x00000000ff00723e */ /* 0x001fc800000000ff */
[----:B------:R-:W-:Y:S01]  /*2310*/  PRMT R22, R0, 0x7610, R22 ;  /* 0x0000761000167816 */ /* 0x000fe20000000016 */
[----:B------:R-:W-:Y:S05]  /*2320*/  BRA `(.L_x_637) ;  /* 0x00000ed000007947 */ /* 0x000fea0003800000 */
.L_x_634:
        /* <DEDUP_REMOVED lines=11> */
.L_x_639:
[----:B------:R-:W2:Y:S02]  /*23e0*/  LDG.E R2, [R2.64] ;  /* 0x0000002402027981 */ /* 0x000ea4000c1e1900 */
[----:B--2---:R-:W0:Y:S02]  /*23f0*/  I2F R0, R2 ;  /* 0x0000000200007306 */ /* 0x004e240000201400 */
[----:B0-----:R-:W-:-:S04]  /*2400*/  F2FP.PACK_AB R0, RZ, R0 ;  /* 0x00000000ff00723e */ /* 0x001fc800000000ff */
[----:B------:R-:W-:Y:S01]  /*2410*/  PRMT R22, R0, 0x7610, R22 ;  /* 0x0000761000167816 */ /* 0x000fe20000000016 */
[----:B------:R-:W-:Y:S05]  /*2420*/  BRA `(.L_x_637) ;  /* 0x00000dd000007947 */ /* 0x000fea0003800000 */
.L_x_638:
[----:B------:R-:W2:Y:S02]  /*2430*/  LDG.E.U16 R2, [R2.64] ;  /* 0x0000002402027981 */ /* 0x000ea4000c1e1500 */
[----:B--2---:R-:W0:Y:S02]  /*2440*/  I2F.S16 R0, R2 ;  /* 0x0000000200007306 */ /* 0x004e240000101400 */
[----:B0-----:R-:W-:-:S04]  /*2450*/  F2FP.PACK_AB R0, RZ, R0 ;  /* 0x00000000ff00723e */ /* 0x001fc800000000ff */
[----:B------:R-:W-:Y:S01]  /*2460*/  PRMT R22, R0, 0x7610, R22 ;  /* 0x0000761000167816 */ /* 0x000fe20000000016 */
[----:B------:R-:W-:Y:S05]  /*2470*/  BRA `(.L_x_637) ;  /* 0x00000d8000007947 */ /* 0x000fea0003800000 */
.L_x_633:
        /* <DEDUP_REMOVED lines=9> */
.L_x_641:
[----:B------:R0:W5:Y:S01]  /*2510*/  LDG.E.U16 R22, [R2.64] ;  /* 0x0000002402167981 */ /* 0x000162000c1e1500 */
[----:B------:R-:W-:Y:S05]  /*2520*/  BRA `(.L_x_637) ;  /* 0x00000cd000007947 */ /* 0x000fea0003800000 */
.L_x_640:
        /* <DEDUP_REMOVED lines=9> */
.L_x_643:
[----:B------:R0:W5:Y:S01]  /*25c0*/  LDG.E.U16 R22, [R2.64] ;  /* 0x0000002402167981 */ /* 0x000162000c1e1500 */
[----:B------:R-:W-:Y:S05]  /*25d0*/  BRA `(.L_x_637) ;  /* 0x00000c2000007947 */ /* 0x000fea0003800000 */
.L_x_642:
[----:B------:R-:W2:Y:S02]  /*25e0*/  LDG.E.64 R2, [R2.64] ;  /* 0x0000002402027981 */ /* 0x000ea4000c1e1b00 */
[----:B--2---:R-:W0:Y:S01]  /*25f0*/  F2F.F32.F64 R0, R2 ;  /* 0x0000000200007310 */ /* 0x004e220000301000 */
[----:B------:R-:W0:-:S14]  /*2600*/  DSETP.GEU.AND P0, PT, |R2|, c[0x2][0x0], PT ;  /* 0x008000000200762a */ /* 0x000e1c0003f0e200 */
[----:B0-----:R-:W-:-:S05]  /*2610*/  @!P0 FMUL R0, R0, 1.175494350822287508e-38 ;  /* 0x0080000000008820 */ /* 0x001fca0000400000 */
[----:B------:R-:W-:-:S04]  /*2620*/  F2FP.PACK_AB R0, RZ, R0 ;  /* 0x00000000ff00723e */ /* 0x000fc800000000ff */
[----:B------:R-:W-:Y:S01]  /*2630*/  PRMT R22, R0, 0x7610, R22 ;  /* 0x0000761000167816 */ /* 0x000fe20000000016 */
[----:B------:R-:W-:Y:S05]  /*2640*/  BRA `(.L_x_637) ;  /* 0x00000bb000007947 */ /* 0x000fea0003800000 */
.L_x_632:
        /* <DEDUP_REMOVED lines=14> */
.L_x_646:
[----:B------:R-:W2:Y:S02]  /*2730*/  LDG.E.64 R2, [R2.64] ;  /* 0x0000002402027981 */ /* 0x000ea4000c1e1b00 */
[----:B--2---:R-:W0:Y:S01]  /*2740*/  F2F.F32.F64 R0, R2 ;  /* 0x0000000200007310 */ /* 0x004e220000301000 */
[----:B------:R-:W0:-:S14]  /*2750*/  DSETP.GEU.AND P0, PT, |R2|, c[0x2][0x0], PT ;  /* 0x008000000200762a */ /* 0x000e1c0003f0e200 */
[----:B0-----:R-:W-:-:S05]  /*2760*/  @!P0 FMUL R0, R0, 1.175494350822287508e-38 ;  /* 0x0080000000008820 */ /* 0x001fca0000400000 */
[----:B------:R-:W-:-:S04]  /*2770*/  F2FP.PACK_AB R0, RZ, R0 ;  /* 0x00000000ff00723e */ /* 0x000fc800000000ff */
[----:B------:R-:W-:Y:S01]  /*2780*/  PRMT R22, R0, 0x7610, R22 ;  /* 0x0000761000167816 */ /* 0x000fe20000000016 */
[----:B------:R-:W-:Y:S05]  /*2790*/  BRA `(.L_x_637) ;  /* 0x00000a6000007947 */ /* 0x000fea0003800000 */
.L_x_645:
        /* <DEDUP_REMOVED lines=28> */
.L_x_648:
        /* <DEDUP_REMOVED lines=15> */
.L_x_647:
[----:B------:R-:W2:Y:S02]  /*2a50*/  LDG.E.U16 R0, [R2.64] ;  /* 0x0000002402007981 */ /* 0x000ea4000c1e1500 */
[----:B--2---:R-:W-:-:S04]  /*2a60*/  PRMT R0, RZ, 0x5410, R0 ;  /* 0x00005410ff007816 */ /* 0x004fc80000000000 */
[----:B------:R-:W-:-:S04]  /*2a70*/  F2FP.PACK_AB R0, RZ, R0 ;  /* 0x00000000ff00723e */ /* 0x000fc800000000ff */
[----:B------:R-:W-:Y:S01]  /*2a80*/  PRMT R22, R0, 0x7610, R22 ;  /* 0x0000761000167816 */ /* 0x000fe20000000016 */
[----:B------:R-:W-:Y:S05]  /*2a90*/  BRA `(.L_x_637) ;  /* 0x0000076000007947 */ /* 0x000fea0003800000 */
.L_x_644:
        /* <DEDUP_REMOVED lines=12> */
.L_x_651:
        /* <DEDUP_REMOVED lines=21> */
.L_x_655:
[----:B------:R-:W-:Y:S05]  /*2cb0*/  BSYNC B1 ;  /* 0x0000000000017941 */ /* 0x000fea0003800000 */
.L_x_654:
[----:B------:R-:W-:Y:S01]  /*2cc0*/  LEA R3, R0, 0x3b800000, 0x17 ;  /* 0x3b80000000037811 */ /* 0x000fe200078eb8ff */
[----:B------:R-:W-:-:S05]  /*2cd0*/  IMAD.SHL.U32 R0, R2, 0x100000, RZ ;  /* 0x0010000002007824 */ /* 0x000fca00078e00ff */
[----:B------:R-:W-:Y:S02]  /*2ce0*/  LOP3.LUT R0, R3, R0, R4, 0xfe, !PT ;  /* 0x0000000003007212 */ /* 0x000fe400078efe04 */
.L_x_653:
[----:B------:R-:W-:Y:S05]  /*2cf0*/  BSYNC B0 ;  /* 0x0000000000007941 */ /* 0x000fea0003800000 */
.L_x_652:
[----:B------:R-:W-:-:S04]  /*2d00*/  F2FP.PACK_AB R0, RZ, R0 ;  /* 0x00000000ff00723e */ /* 0x000fc800000000ff */
[----:B------:R-:W-:Y:S01]  /*2d10*/  PRMT R22, R0, 0x7610, R22 ;  /* 0x0000761000167816 */ /* 0x000fe20000000016 */
[----:B------:R-:W-:Y:S05]  /*2d20*/  BRA `(.L_x_637) ;  /* 0x000004d000007947 */ /* 0x000fea0003800000 */
.L_x_650:
        /* <DEDUP_REMOVED lines=21> */
.L_x_659:
[----:B------:R-:W-:Y:S05]  /*2e80*/  BSYNC B1 ;  /* 0x0000000000017941 */ /* 0x000fea0003800000 */
.L_x_658:
[----:B------:R-:W-:Y:S01]  /*2e90*/  LEA R3, R0, 0x37800000, 0x17 ;  /* 0x3780000000037811 */ /* 0x000fe200078eb8ff */
[----:B------:R-:W-:-:S05]  /*2ea0*/  IMAD.SHL.U32 R0, R2, 0x200000, RZ ;  /* 0x0020000002007824 */ /* 0x000fca00078e00ff */
[----:B------:R-:W-:Y:S02]  /*2eb0*/  LOP3.LUT R0, R3, R0, R4, 0xfe, !PT ;  /* 0x0000000003007212 */ /* 0x000fe400078efe04 */
.L_x_657:
[----:B------:R-:W-:Y:S05]  /*2ec0*/  BSYNC B0 ;  /* 0x0000000000007941 */ /* 0x000fea0003800000 */
.L_x_656:
[----:B------:R-:W-:-:S04]  /*2ed0*/  F2FP.PACK_AB R0, RZ, R0 ;  /* 0x00000000ff00723e */ /* 0x000fc800000000ff */
[----:B------:R-:W-:Y:S01]  /*2ee0*/  PRMT R22, R0, 0x7610, R22 ;  /* 0x0000761000167816 */ /* 0x000fe20000000016 */
[----:B------:R-:W-:Y:S05]  /*2ef0*/  BRA `(.L_x_637) ;  /* 0x0000030000007947 */ /* 0x000fea0003800000 */
.L_x_649:
        /* <DEDUP_REMOVED lines=14> */
.L_x_663:
[----:B------:R-:W-:Y:S05]  /*2fe0*/  BSYNC B0 ;  /* 0x0000000000007941 */ /* 0x000fea0003800000 */
.L_x_662:
[----:B------:R-:W-:-:S04]  /*2ff0*/  F2FP.PACK_AB R0, RZ, R0 ;  /* 0x00000000ff00723e */ /* 0x000fc800000000ff */
[----:B------:R-:W-:Y:S01]  /*3000*/  PRMT R22, R0, 0x7610, R22 ;  /* 0x0000761000167816 */ /* 0x000fe20000000016 */
[----:B------:R-:W-:Y:S05]  /*3010*/  BRA `(.L_x_637) ;  /* 0x000001e000007947 */ /* 0x000fea0003800000 */
.L_x_636:
        /* <DEDUP_REMOVED lines=21> */
.L_x_661:
[----:B------:R-:W2:Y:S02]  /*3170*/  LDG.E.64 R2, [R2.64] ;  /* 0x0000002402027981 */ /* 0x000ea4000c1e1b00 */
[----:B--2---:R-:W0:Y:S02]  /*3180*/  I2F.U64 R0, R2 ;  /* 0x0000000200007312 */ /* 0x004e240000301000 */
[----:B0-----:R-:W-:-:S04]  /*3190*/  F2FP.PACK_AB R0, RZ, R0 ;  /* 0x00000000ff00723e */ /* 0x001fc800000000ff */
[----:B------:R-:W-:Y:S01]  /*31a0*/  PRMT R22, R0, 0x7610, R22 ;  /* 0x0000761000167816 */ /* 0x000fe20000000016 */
[----:B------:R-:W-:Y:S05]  /*31b0*/  BRA `(.L_x_637) ;  /* 0x0000004000007947 */ /* 0x000fea0003800000 */
.L_x_660:
[----:B------:R-:W2:Y:S02]  /*31c0*/  LDG.E R2, [R2.64] ;  /* 0x0000002402027981 */ /* 0x000ea4000c1e1900 */
[----:B--2---:R-:W0:Y:S02]  /*31d0*/  I2F.U32 R0, R2 ;  /* 0x0000000200007306 */ /* 0x004e240000201000 */
[----:B0-----:R-:W-:-:S04]  /*31e0*/  F2FP.PACK_AB R0, RZ, R0 ;  /* 0x00000000ff00723e */ /* 0x001fc800000000ff */
[----:B------:R-:W-:Y:S02]  /*31f0*/  PRMT R22, R0, 0x7610, R22 ;  /* 0x0000761000167816 */ /* 0x000fe40000000016 */
.L_x_637:
[----:B------:R-:W-:-:S05]  /*3200*/  IADD3 R28, R28, 0x80, RZ ;  /* 0x000000801c1c7810 */ /* 0x000fca0007ffe0ff */
.L_x_567:
[----:B-1-34-:R-:W-:Y:S05]  /*3210*/  BSYNC B6 ;  /* 0x0000000000067941 */ /* 0x01afea0003800000 */
.L_x_566:
[----:B------:R-:W-:Y:S01]  /*3220*/  ISETP.GE.AND P0, PT, R28, R23, PT ;  /* 0x000000171c00720c */ /* 0x000fe20003f06270 */
[----:B------:R-:W-:Y:S01]  /*3230*/  BSSY B6, `(.L_x_664) ;  /* 0x0000314000067945 */ /* 0x000fe20003800000 */
[----:B------:R-:W-:Y:S02]  /*3240*/  PRMT R18, RZ, 0x7610, R18 ;  /* 0x00007610ff127816 */ /* 0x000fe40000000012 */
[----:B0-----:R-:W-:-:S09]  /*3250*/  PRMT R2, RZ, 0x7610, R2 ;  /* 0x00007610ff027816 */ /* 0x001fd20000000002 */
[----:B------:R-:W-:Y:S05]  /*3260*/  @P0 BRA `(.L_x_665) ;  /* 0x0000310000000947 */ /* 0x000fea0003800000 */
[----:B------:R-:W-:Y:S01]  /*3270*/  PRMT R0, R29, 0x9910, RZ ;  /* 0x000099101d007816 */ /* 0x000fe200000000ff */
        /* <DEDUP_REMOVED lines=19> */
.L_x_669:
[----:B------:R-:W2:Y:S02]  /*33b0*/  LDG.E.U8 R2, [R2.64] ;  /* 0x0000002402027981 */ /* 0x000ea4000c1e1100 */
[----:B--2---:R-:W0:Y:S02]  /*33c0*/  I2F.U16 R0, R2 ;  /* 0x0000000200007306 */ /* 0x004e240000101000 */
[----:B0-----:R-:W-:-:S04]  /*33d0*/  F2FP.PACK_AB R0, RZ, R0 ;  /* 0x00000000ff00723e */ /* 0x001fc800000000ff */
[----:B------:R-:W-:Y:S01]  /*33e0*/  PRMT R25, R0, 0x7610, R25 ;  /* 0x0000761000197816 */ /* 0x000fe20000000019 */
[----:B------:R-:W-:Y:S05]  /*33f0*/  BRA `(.L_x_671) ;  /* 0x00000ed000007947 */ /* 0x000fea0003800000 */
.L_x_668:
        /* <DEDUP_REMOVED lines=11> */
.L_x_673:
[----:B------:R-:W2:Y:S02]  /*34b0*/  LDG.E R2, [R2.64] ;  /* 0x0000002402027981 */ /* 0x000ea4000c1e1900 */
[----:B--2---:R-:W0:Y:S02]  /*34c0*/  I2F R0, R2 ;  /* 0x0000000200007306 */ /* 0x004e240000201400 */
[----:B0-----:R-:W-:-:S04]  /*34d0*/  F2FP.PACK_AB R0, RZ, R0 ;  /* 0x00000000ff00723e */ /* 0x001fc800000000ff */
[----:B------:R-:W-:Y:S01]  /*34e0*/  PRMT R25, R0, 0x7610, R25 ;  /* 0x0000761000197816 */ /* 0x000fe20000000019 */
[----:B------:R-:W-:Y:S05]  /*34f0*/  BRA `(.L_x_671) ;  /* 0x00000dd000007947 */ /* 0x000fea0003800000 */
.L_x_672:
[----:B------:R-:W2:Y:S02]  /*3500*/  LDG.E.U16 R2, [R2.64] ;  /* 0x0000002402027981 */ /* 0x000ea4000c1e1500 */
[----:B--2---:R-:W0:Y:S02]  /*3510*/  I2F.S16 R0, R2 ;  /* 0x0000000200007306 */ /* 0x004e240000101400 */
[----:B0-----:R-:W-:-:S04]  /*3520*/  F2FP.PACK_AB R0, RZ, R0 ;  /* 0x00000000ff00723e */ /* 0x001fc800000000ff */
[----:B------:R-:W-:Y:S01]  /*3530*/  PRMT R25, R0, 0x7610, R25 ;  /* 0x0000761000197816 */ /* 0x000fe20000000019 */
[----:B------:R-:W-:Y:S05]  /*3540*/  BRA `(.L_x_671) ;  /* 0x00000d8000007947 */ /* 0x000fea0003800000 */
.L_x_667:
        /* <DEDUP_REMOVED lines=9> */
.L_x_675:
[----:B------:R0:W5:Y:S01]  /*35e0*/  LDG.E.U16 R25, [R2.64] ;  /* 0x0000002402197981 */ /* 0x000162000c1e1500 */
[----:B------:R-:W-:Y:S05]  /*35f0*/  BRA `(.L_x_671) ;  /* 0x00000cd000007947 */ /* 0x000fea0003800000 */
.L_x_674:
        /* <DEDUP_REMOVED lines=9> */
.L_x_677:
[----:B------:R0:W5:Y:S01]  /*3690*/  LDG.E.U16 R25, [R2.64] ;  /* 0x0000002402197981 */ /* 0x000162000c1e1500 */
[----:B------:R-:W-:Y:S05]  /*36a0*/  BRA `(.L_x_671) ;  /* 0x00000c2000007947 */ /* 0x000fea0003800000 */
.L_x_676:
[----:B------:R-:W2:Y:S02]  /*36b0*/  LDG.E.64 R2, [R2.64] ;  /* 0x0000002402027981 */ /* 0x000ea4000c1e1b00 */
[----:B--2---:R-:W0:Y:S01]  /*36c0*/  F2F.F32.F64 R0, R2 ;  /* 0x0000000200007310 */ /* 0x004e220000301000 */
[----:B------:R-:W0:-:S14]  /*36d0*/  DSETP.GEU.AND P0, PT, |R2|, c[0x2][0x0], PT ;  /* 0x008000000200762a */ /* 0x000e1c0003f0e200 */
[----:B0-----:R-:W-:-:S05]  /*36e0*/  @!P0 FMUL R0, R0, 1.175494350822287508e-38 ;  /* 0x0080000000008820 */ /* 0x001fca0000400000 */
[----:B------:R-:W-:-:S04]  /*36f0*/  F2FP.PACK_AB R0, RZ, R0 ;  /* 0x00000000ff00723e */ /* 0x000fc800000000ff */
[----:B------:R-:W-:Y:S01]  /*3700*/  PRMT R25, R0, 0x7610, R25 ;  /* 0x0000761000197816 */ /* 0x000fe20000000019 */
[----:B------:R-:W-:Y:S05]  /*3710*/  BRA `(.L_x_671) ;  /* 0x00000bb000007947 */ /* 0x000fea0003800000 */
.L_x_666:
        /* <DEDUP_REMOVED lines=14> */
.L_x_680:
[----:B------:R-:W2:Y:S02]  /*3800*/  LDG.E.64 R2, [R2.64] ;  /* 0x0000002402027981 */ /* 0x000ea4000c1e1b00 */
[----:B--2---:R-:W0:Y:S01]  /*3810*/  F2F.F32.F64 R0, R2 ;  /* 0x0000000200007310 */ /* 0x004e220000301000 */
[----:B------:R-:W0:-:S14]  /*3820*/  DSETP.GEU.AND P0, PT, |R2|, c[0x2][0x0], PT ;  /* 0x008000000200762a */ /* 0x000e1c0003f0e200 */
[----:B0-----:R-:W-:-:S05]  /*3830*/  @!P0 FMUL R0, R0, 1.175494350822287508e-38 ;  /* 0x0080000000008820 */ /* 0x001fca0000400000 */
[----:B------:R-:W-:-:S04]  /*3840*/  F2FP.PACK_AB R0, RZ, R0 ;  /* 0x00000000ff00723e */ /* 0x000fc800000000ff */
[----:B------:R-:W-:Y:S01]  /*3850*/  PRMT R25, R0, 0x7610, R25 ;  /* 0x0000761000197816 */ /* 0x000fe20000000019 */
[----:B------:R-:W-:Y:S05]  /*3860*/  BRA `(.L_x_671) ;  /* 0x00000a6000007947 */ /* 0x000fea0003800000 */
.L_x_679:
        /* <DEDUP_REMOVED lines=28> */
.L_x_682:
        /* <DEDUP_REMOVED lines=15> */
.L_x_681:
[----:B------:R-:W2:Y:S02]  /*3b20*/  LDG.E.U16 R0, [R2.64] ;  /* 0x0000002402007981 */ /* 0x000ea4000c1e1500 */
[----:B--2---:R-:W-:-:S04]  /*3b30*/  PRMT R0, RZ, 0x5410, R0 ;  /* 0x00005410ff007816 */ /* 0x004fc80000000000 */
[----:B------:R-:W-:-:S04]  /*3b40*/  F2FP.PACK_AB R0, RZ, R0 ;  /* 0x00000000ff00723e */ /* 0x000fc800000000ff */
[----:B------:R-:W-:Y:S01]  /*3b50*/  PRMT R25, R0, 0x7610, R25 ;  /* 0x0000761000197816 */ /* 0x000fe20000000019 */
[----:B------:R-:W-:Y:S05]  /*3b60*/  BRA `(.L_x_671) ;  /* 0x0000076000007947 */ /* 0x000fea0003800000 */
.L_x_678:
        /* <DEDUP_REMOVED lines=12> */
.L_x_685:
        /* <DEDUP_REMOVED lines=21> */
.L_x_689:
[----:B------:R-:W-:Y:S05]  /*3d80*/  BSYNC B1 ;  /* 0x0000000000017941 */ /* 0x000fea0003800000 */
.L_x_688:
[----:B------:R-:W-:Y:S01]  /*3d90*/  LEA R3, R0, 0x3b800000, 0x17 ;  /* 0x3b80000000037811 */ /* 0x000fe200078eb8ff */
[----:B------:R-:W-:-:S05]  /*3da0*/  IMAD.SHL.U32 R0, R2, 0x100000, RZ ;  /* 0x0010000002007824 */ /* 0x000fca00078e00ff */
[----:B------:R-:W-:Y:S02]  /*3db0*/  LOP3.LUT R0, R3, R0, R4, 0xfe, !PT ;  /* 0x0000000003007212 */ /* 0x000fe400078efe04 */
.L_x_687:
[----:B------:R-:W-:Y:S05]  /*3dc0*/  BSYNC B0 ;  /* 0x0000000000007941 */ /* 0x000fea0003800000 */
.L_x_686:
[----:B------:R-:W-:-:S04]  /*3dd0*/  F2FP.PACK_AB R0, RZ, R0 ;  /* 0x00000000ff00723e */ /* 0x000fc800000000ff */
[----:B------:R-:W-:Y:S01]  /*3de0*/  PRMT R25, R0, 0x7610, R25 ;  /* 0x0000761000197816 */ /* 0x000fe20000000019 */
[----:B------:R-:W-:Y:S05]  /*3df0*/  BRA `(.L_x_671) ;  /* 0x000004d000007947 */ /* 0x000fea0003800000 */
.L_x_684:
        /* <DEDUP_REMOVED lines=21> */
.L_x_693:
[----:B------:R-:W-:Y:S05]  /*3f50*/  BSYNC B1 ;  /* 0x0000000000017941 */ /* 0x000fea0003800000 */
.L_x_692:
[----:B------:R-:W-:Y:S01]  /*3f60*/  LEA R3, R0, 0x37800000, 0x17 ;  /* 0x3780000000037811 */ /* 0x000fe200078eb8ff */
[----:B------:R-:W-:-:S05]  /*3f70*/  IMAD.SHL.U32 R0, R2, 0x200000, RZ ;  /* 0x0020000002007824 */ /* 0x000fca00078e00ff */
[----:B------:R-:W-:Y:S02]  /*3f80*/  LOP3.LUT R0, R3, R0, R4, 0xfe, !PT ;  /* 0x0000000003007212 */ /* 0x000fe400078efe04 */
.L_x_691:
[----:B------:R-:W-:Y:S05]  /*3f90*/  BSYNC B0 ;  /* 0x0000000000007941 */ /* 0x000fea0003800000 */
.L_x_690:
[----:B------:R-:W-:-:S04]  /*3fa0*/  F2FP.PACK_AB R0, RZ, R0 ;  /* 0x00000000ff00723e */ /* 0x000fc800000000ff */
[----:B------:R-:W-:Y:S01]  /*3fb0*/  PRMT R25, R0, 0x7610, R25 ;  /* 0x0000761000197816 */ /* 0x000fe20000000019 */
[----:B------:R-:W-:Y:S05]  /*3fc0*/  BRA `(.L_x_671) ;  /* 0x0000030000007947 */ /* 0x000fea0003800000 */
.L_x_683:
        /* <DEDUP_REMOVED lines=14> */
.L_x_697:
[----:B------:R-:W-:Y:S05]  /*40b0*/  BSYNC B0 ;  /* 0x0000000000007941 */ /* 0x000fea0003800000 */
.L_x_696:
[----:B------:R-:W-:-:S04]  /*40c0*/  F2FP.PACK_AB R0, RZ, R0 ;  /* 0x00000000ff00723e */ /* 0x000fc800000000ff */
[----:B------:R-:W-:Y:S01]  /*40d0*/  PRMT R25, R0, 0x7610, R25 ;  /* 0x0000761000197816 */ /* 0x000fe20000000019 */
[----:B------:R-:W-:Y:S05]  /*40e0*/  BRA `(.L_x_671) ;  /* 0x000001e000007947 */ /* 0x000fea0003800000 */
.L_x_670:
        /* <DEDUP_REMOVED lines=21> */
.L_x_695:
[----:B------:R-:W2:Y:S02]  /*4240*/  LDG.E.64 R2, [R2.64] ;  /* 0x0000002402027981 */ /* 0x000ea4000c1e1b00 */
[----:B--2---:R-:W0:Y:S02]  /*4250*/  I2F.U64 R0, R2 ;  /* 0x0000000200007312 */ /* 0x004e240000301000 */
[----:B0-----:R-:W-:-:S04]  /*4260*/  F2FP.PACK_AB R0, RZ, R0 ;  /* 0x00000000ff00723e */ /* 0x001fc800000000ff */
[----:B------:R-:W-:Y:S01]  /*4270*/  PRMT R25, R0, 0x7610, R25 ;  /* 0x0000761000197816 */ /* 0x000fe20000000019 */
[----:B------:R-:W-:Y:S05]  /*4280*/  BRA `(.L_x_671) ;  /* 0x0000004000007947 */ /* 0x000fea0003800000 */
.L_x_694:
[----:B------:R-:W2:Y:S02]  /*4290*/  LDG.E R2, [R2.64] ;  /* 0x0000002402027981 */ /* 0x000ea4000c1e1900 */
[----:B--2---:R-:W0:Y:S02]  /*42a0*/  I2F.U32 R0, R2 ;  /* 0x0000000200007306 */ /* 0x004e240000201000 */
[----:B0-----:R-:W-:-:S04]  /*42b0*/  F2FP.PACK_AB R0, RZ, R0 ;  /* 0x00000000ff00723e */ /* 0x001fc800000000ff */
[----:B------:R-:W-:Y:S02]  /*42c0*/  PRMT R25, R0, 0x7610, R25 ;  /* 0x0000761000197816 */ /* 0x000fe40000000019 */
.L_x_671:
        /* <DEDUP_REMOVED lines=19> */
.L_x_701:
[----:B------:R-:W2:Y:S02]  /*4400*/  LDG.E.U8 R2, [R2.64] ;  /* 0x0000002402027981 */ /* 0x000ea4000c1e1100 */
[----:B--2---:R-:W0:Y:S02]  /*4410*/  I2F.U16 R0, R2 ;  /* 0x0000000200007306 */ /* 0x004e240000101000 */
[----:B0-----:R-:W-:-:S04]  /*4420*/  F2FP.PACK_AB R0, RZ, R0 ;  /* 0x00000000ff00723e */ /* 0x001fc800000000ff */
[----:B------:R-:W-:Y:S01]  /*4430*/  PRMT R18, R0, 0x7610, R18 ;  /* 0x0000761000127816 */ /* 0x000fe20000000012 */
[----:B------:R-:W-:Y:S05]  /*4440*/  BRA `(.L_x_703) ;  /* 0x00000ed000007947 */ /* 0x000fea0003800000 */
.L_x_700:
        /* <DEDUP_REMOVED lines=11> */
.L_x_705:
[----:B------:R-:W2:Y:S02]  /*4500*/  LDG.E R2, [R2.64] ;  /* 0x0000002402027981 */ /* 0x000ea4000c1e1900 */
[----:B--2---:R-:W0:Y:S02]  /*4510*/  I2F R0, R2 ;  /* 0x0000000200007306 */ /* 0x004e240000201400 */
[----:B0-----:R-:W-:-:S04]  /*4520*/  F2FP.PACK_AB R0, RZ, R0 ;  /* 0x00000000ff00723e */ /* 0x001fc800000000ff */
[----:B------:R-:W-:Y:S01]  /*4530*/  PRMT R18, R0, 0x7610, R18 ;  /* 0x0000761000127816 */ /* 0x000fe20000000012 */
[----:B------:R-:W-:Y:S05]  /*4540*/  BRA `(.L_x_703) ;  /* 0x00000dd000007947 */ /* 0x000fea0003800000 */
.L_x_704:
[----:B------:R-:W2:Y:S02]  /*4550*/  LDG.E.U16 R2, [R2.64] ;  /* 0x0000002402027981 */ /* 0x000ea4000c1e1500 */
[----:B--2---:R-:W0:Y:S02]  /*4560*/  I2F.S16 R0, R2 ;  /* 0x0000000200007306 */ /* 0x004e240000101400 */
[----:B0-----:R-:W-:-:S04]  /*4570*/  F2FP.PACK_AB R0, RZ, R0 ;  /* 0x00000000ff00723e */ /* 0x001fc800000000ff */
[----:B------:R-:W-:Y:S01]  /*4580*/  PRMT R18, R0, 0x7610, R18 ;  /* 0x0000761000127816 */ /* 0x000fe20000000012 */
[----:B------:R-:W-:Y:S05]  /*4590*/  BRA `(.L_x_703) ;  /* 0x00000d8000007947 */ /* 0x000fea0003800000 */
.L_x_699:
        /* <DEDUP_REMOVED lines=9> */
.L_x_707:
[----:B------:R0:W5:Y:S01]  /*4630*/  LDG.E.U16 R18, [R2.64] ;  /* 0x0000002402127981 */ /* 0x000162000c1e1500 */
[----:B------:R-:W-:Y:S05]  /*4640*/  BRA `(.L_x_703) ;  /* 0x00000cd000007947 */ /* 0x000fea0003800000 */
.L_x_706:
        /* <DEDUP_REMOVED lines=9> */
.L_x_709:
[----:B------:R0:W5:Y:S01]  /*46e0*/  LDG.E.U16 R18, [R2.64] ;  /* 0x0000002402127981 */ /* 0x000162000c1e1500 */
[----:B------:R-:W-:Y:S05]  /*46f0*/  BRA `(.L_x_703) ;  /* 0x00000c2000007947 */ /* 0x000fea0003800000 */
.L_x_708:
[----:B------:R-:W2:Y:S02]  /*4700*/  LDG.E.64 R2, [R2.64] ;  /* 0x0000002402027981 */ /* 0x000ea4000c1e1b00 */
[----:B--2---:R-:W0:Y:S01]  /*4710*/  F2F.F32.F64 R0, R2 ;  /* 0x0000000200007310 */ /* 0x004e220000301000 */
[----:B------:R-:W0:-:S14]  /*4720*/  DSETP.GEU.AND P0, PT, |R2|, c[0x2][0x0], PT ;  /* 0x008000000200762a */ /* 0x000e1c0003f0e200 */
[----:B0-----:R-:W-:-:S05]  /*4730*/  @!P0 FMUL R0, R0, 1.175494350822287508e-38 ;  /* 0x0080000000008820 */ /* 0x001fca0000400000 */
[----:B------:R-:W-:-:S04]  /*4740*/  F2FP.PACK_AB R0, RZ, R0 ;  /* 0x00000000ff00723e */ /* 0x000fc800000000ff */
[----:B------:R-:W-:Y:S01]  /*4750*/  PRMT R18, R0, 0x7610, R18 ;  /* 0x0000761000127816 */ /* 0x000fe20000000012 */
[----:B------:R-:W-:Y:S05]  /*4760*/  BRA `(.L_x_703) ;  /* 0x00000bb000007947 */ /* 0x000fea0003800000 */
.L_x_698:
        /* <DEDUP_REMOVED lines=14> */
.L_x_712:
[----:B------:R-:W2:Y:S02]  /*4850*/  LDG.E.64 R2, [R2.64] ;  /* 0x0000002402027981 */ /* 0x000ea4000c1e1b00 */
[----:B--2---:R-:W0:Y:S01]  /*4860*/  F2F.F32.F64 R0, R2 ;  /* 0x0000000200007310 */ /* 0x004e220000301000 */
[----:B------:R-:W0:-:S14]  /*4870*/  DSETP.GEU.AND P0, PT, |R2|, c[0x2][0x0], PT ;  /* 0x008000000200762a */ /* 0x000e1c0003f0e200 */
[----:B0-----:R-:W-:-:S05]  /*4880*/  @!P0 FMUL R0, R0, 1.175494350822287508e-38 ;  /* 0x0080000000008820 */ /* 0x001fca0000400000 */
[----:B------:R-:W-:-:S04]  /*4890*/  F2FP.PACK_AB R0, RZ, R0 ;  /* 0x00000000ff00723e */ /* 0x000fc800000000ff */
[----:B------:R-:W-:Y:S01]  /*48a0*/  PRMT R18, R0, 0x7610, R18 ;  /* 0x0000761000127816 */ /* 0x000fe20000000012 */
[----:B------:R-:W-:Y:S05]  /*48b0*/  BRA `(.L_x_703) ;  /* 0x00000a6000007947 */ /* 0x000fea0003800000 */
.L_x_711:
        /* <DEDUP_REMOVED lines=28> */
.L_x_714:
        /* <DEDUP_REMOVED lines=15> */
.L_x_713:
[----:B------:R-:W2:Y:S02]  /*4b70*/  LDG.E.U16 R0, [R2.64] ;  /* 0x0000002402007981 */ /* 0x000ea4000c1e1500 */
[----:B--2---:R-:W-:-:S04]  /*4b80*/  PRMT R0, RZ, 0x5410, R0 ;  /* 0x00005410ff007816 */ /* 0x004fc80000000000 */
[----:B------:R-:W-:-:S04]  /*4b90*/  F2FP.PACK_AB R0, RZ, R0 ;  /* 0x00000000ff00723e */ /* 0x000fc800000000ff */
[----:B------:R-:W-:Y:S01]  /*4ba0*/  PRMT R18, R0, 0x7610, R18 ;  /* 0x0000761000127816 */ /* 0x000fe20000000012 */
[----:B------:R-:W-:Y:S05]  /*4bb0*/  BRA `(.L_x_703) ;  /* 0x0000076000007947 */ /* 0x000fea0003800000 */
.L_x_710:
        /* <DEDUP_REMOVED lines=12> */
.L_x_717:
        /* <DEDUP_REMOVED lines=21> */
.L_x_721:
[----:B------:R-:W-:Y:S05]  /*4dd0*/  BSYNC B1 ;  /* 0x0000000000017941 */ /* 0x000fea0003800000 */
.L_x_720:
[----:B------:R-:W-:Y:S01]  /*4de0*/  LEA R3, R0, 0x3b800000, 0x17 ;  /* 0x3b80000000037811 */ /* 0x000fe200078eb8ff */
[----:B------:R-:W-:-:S05]  /*4df0*/  IMAD.SHL.U32 R0, R2, 0x100000, RZ ;  /* 0x0010000002007824 */ /* 0x000fca00078e00ff */
[----:B------:R-:W-:Y:S02]  /*4e00*/  LOP3.LUT R0, R3, R0, R4, 0xfe, !PT ;  /* 0x0000000003007212 */ /* 0x000fe400078efe04 */
.L_x_719:
[----:B------:R-:W-:Y:S05]  /*4e10*/  BSYNC B0 ;  /* 0x0000000000007941 */ /* 0x000fea0003800000 */
.L_x_718:
[----:B------:R-:W-:-:S04]  /*4e20*/  F2FP.PACK_AB R0, RZ, R0 ;  /* 0x00000000ff00723e */ /* 0x000fc800000000ff */
[----:B------:R-:W-:Y:S01]  /*4e30*/  PRMT R18, R0, 0x7610, R18 ;  /* 0x0000761000127816 */ /* 0x000fe20000000012 */
[----:B------:R-:W-:Y:S05]  /*4e40*/  BRA `(.L_x_703) ;  /* 0x000004d000007947 */ /* 0x000fea0003800000 */
.L_x_716:
        /* <DEDUP_REMOVED lines=21> */
.L_x_725:
[----:B------:R-:W-:Y:S05]  /*4fa0*/  BSYNC B1 ;  /* 0x0000000000017941 */ /* 0x000fea0003800000 */
.L_x_724:
[----:B------:R-:W-:Y:S01]  /*4fb0*/  LEA R3, R0, 0x37800000, 0x17 ;  /* 0x3780000000037811 */ /* 0x000fe200078eb8ff */
[----:B------:R-:W-:-:S05]  /*4fc0*/  IMAD.SHL.U32 R0, R2, 0x200000, RZ ;  /* 0x0020000002007824 */ /* 0x000fca00078e00ff */
[----:B------:R-:W-:Y:S02]  /*4fd0*/  LOP3.LUT R0, R3, R0, R4, 0xfe, !PT ;  /* 0x0000000003007212 */ /* 0x000fe400078efe04 */
.L_x_723:
[----:B------:R-:W-:Y:S05]  /*4fe0*/  BSYNC B0 ;  /* 0x0000000000007941 */ /* 0x000fea0003800000 */
.L_x_722:
[----:B------:R-:W-:-:S04]  /*4ff0*/  F2FP.PACK_AB R0, RZ, R0 ;  /* 0x00000000ff00723e */ /* 0x000fc800000000ff */
[----:B------:R-:W-:Y:S01]  /*5000*/  PRMT R18, R0, 0x7610, R18 ;  /* 0x0000761000127816 */ /* 0x000fe20000000012 */
[----:B------:R-:W-:Y:S05]  /*5010*/  BRA `(.L_x_703) ;  /* 0x0000030000007947 */ /* 0x000fea0003800000 */
.L_x_715:
        /* <DEDUP_REMOVED lines=14> */
.L_x_729:
[----:B------:R-:W-:Y:S05]  /*5100*/  BSYNC B0 ;  /* 0x0000000000007941 */ /* 0x000fea0003800000 */
.L_x_728:
[----:B------:R-:W-:-:S04]  /*5110*/  F2FP.PACK_AB R0, RZ, R0 ;  /* 0x00000000ff00723e */ /* 0x000fc800000000ff */
[----:B------:R-:W-:Y:S01]  /*5120*/  PRMT R18, R0, 0x7610, R18 ;  /* 0x0000761000127816 */ /* 0x000fe20000000012 */
[----:B------:R-:W-:Y:S05]  /*5130*/  BRA `(.L_x_703) ;  /* 0x000001e000007947 */ /* 0x000fea0003800000 */
.L_x_702:
        /* <DEDUP_REMOVED lines=21> */
.L_x_727:
[----:B------:R-:W2:Y:S02]  /*5290*/  LDG.E.64 R2, [R2.64] ;  /* 0x0000002402027981 */ /* 0x000ea4000c1e1b00 */
[----:B--2---:R-:W0:Y:S02]  /*52a0*/  I2F.U64 R0, R2 ;  /* 0x0000000200007312 */ /* 0x004e240000301000 */
[----:B0-----:R-:W-:-:S04]  /*52b0*/  F2FP.PACK_AB R0, RZ, R0 ;  /* 0x00000000ff00723e */ /* 0x001fc800000000ff */
[----:B------:R-:W-:Y:S01]  /*52c0*/  PRMT R18, R0, 0x7610, R18 ;  /* 0x0000761000127816 */ /* 0x000fe20000000012 */
[----:B------:R-:W-:Y:S05]  /*52d0*/  BRA `(.L_x_703) ;  /* 0x0000004000007947 */ /* 0x000fea0003800000 */
.L_x_726:
[----:B------:R-:W2:Y:S02]  /*52e0*/  LDG.E R2, [R2.64] ;  /* 0x0000002402027981 */ /* 0x000ea4000c1e1900 */
[----:B--2---:R-:W0:Y:S02]  /*52f0*/  I2F.U32 R0, R2 ;  /* 0x0000000200007306 */ /* 0x004e240000201000 */
[----:B0-----:R-:W-:-:S04]  /*5300*/  F2FP.PACK_AB R0, RZ, R0 ;  /* 0x00000000ff00723e */ /* 0x001fc800000000ff */
[----:B------:R-:W-:Y:S02]  /*5310*/  PRMT R18, R0, 0x7610, R18 ;  /* 0x0000761000127816 */ /* 0x000fe40000000012 */
.L_x_703:
[----:B------:R-:W-:Y:S01]  /*5320*/  PRMT R0, R17, 0x9910, RZ ;  /* 0x0000991011007816 */ /* 0x000fe200000000ff */
[----:B------:R-:W-:-:S03]  /*5330*/  IMAD R4, R16, c[0x0][0x1a8], RZ ;  /* 0x00006a0010047a24 */ /* 0x000fc600078e02ff */
        /* <DEDUP_REMOVED lines=13> */
[----:B--2---:R-:W1:Y:S02]  /*5410*/  I2F.S16 R0, R4 ;  /* 0x0000000400007306 */ /* 0x004e640000101400 */
[----:B-1----:R-:W-:-:S04]  /*5420*/  F2FP.PACK_AB R0, RZ, R0 ;  /* 0x00000000ff00723e */ /* 0x002fc800000000ff */
[----:B0-----:R-:W-:Y:S01]  /*5430*/  PRMT R2, R0, 0x7610, R2 ;  /* 0x0000761000027816 */ /* 0x001fe20000000002 */
[----:B------:R-:W-:Y:S05]  /*5440*/  BRA `(.L_x_735) ;  /* 0x00000f1000007947 */ /* 0x000fea0003800000 */
.L_x_733:
[----:B------:R-:W2:Y:S02]  /*5450*/  LDG.E.U8 R4, [R4.64] ;  /* 0x0000002404047981 */ /* 0x000ea4000c1e1100 */
[----:B--2---:R-:W1:Y:S02]  /*5460*/  I2F.U16 R0, R4 ;  /* 0x0000000400007306 */ /* 0x004e640000101000 */
[----:B-1----:R-:W-:-:S04]  /*5470*/  F2FP.PACK_AB R0, RZ, R0 ;  /* 0x00000000ff00723e */ /* 0x002fc800000000ff */
[----:B0-----:R-:W-:Y:S01]  /*5480*/  PRMT R2, R0, 0x7610, R2 ;  /* 0x0000761000027816 */ /* 0x001fe20000000002 */
[----:B------:R-:W-:Y:S05]  /*5490*/  BRA `(.L_x_735) ;  /* 0x00000ec000007947 */ /* 0x000fea0003800000 */
.L_x_732:
[----:B------:R-:W-:-:S13]  /*54a0*/  ISETP.NE.AND P0, PT, R0, 0x2, PT ;  /* 0x000000020000780c */ /* 0x000fda0003f05270 */
[----:B------:R-:W-:Y:S05]  /*54b0*/  @!P0 BRA `(.L_x_736) ;  /* 0x000000e000008947 */ /* 0x000fea0003800000 */
[----:B------:R-:W-:-:S13]  /*54c0*/  ISETP.NE.AND P0, PT, R0, 0x3, PT ;  /* 0x000000030000780c */ /* 0x000fda0003f05270 */
[----:B------:R-:W-:Y:S05]  /*54d0*/  @!P0 BRA `(.L_x_737) ;  /* 0x0000007000008947 */ /* 0x000fea0003800000 */
[----:B------:R-:W-:-:S13]  /*54e0*/  ISETP.NE.AND P0, PT, R0, 0x4, PT ;  /* 0x000000040000780c */ /* 0x000fda0003f05270 */
[----:B------:R-:W-:Y:S05]  /*54f0*/  @P0 BRA `(.L_x_734) ;  /* 0x00000c8000000947 */ /* 0x000fea0003800000 */
[----:B------:R-:W2:Y:S02]  /*5500*/  LDG.E.64 R4, [R4.64] ;  /* 0x0000002404047981 */ /* 0x000ea4000c1e1b00 */
[----:B--2---:R-:W1:Y:S02]  /*5510*/  I2F.S64 R0, R4 ;  /* 0x0000000400007312 */ /* 0x004e640000301400 */
[----:B-1----:R-:W-:-:S04]  /*5520*/  F2FP.PACK_AB R0, RZ, R0 ;  /* 0x00000000ff00723e */ /* 0x002fc800000000ff */
[----:B0-----:R-:W-:Y:S01]  /*5530*/  PRMT R2, R0, 0x7610, R2 ;  /* 0x0000761000027816 */ /* 0x001fe20000000002 */
[----:B------:R-:W-:Y:S05]  /*5540*/  BRA `(.L_x_735) ;  /* 0x00000e1000007947 */ /* 0x000fea0003800000 */
.L_x_737:
[----:B------:R-:W2:Y:S02]  /*5550*/  LDG.E R4, [R4.64] ;  /* 0x0000002404047981 */ /* 0x000ea4000c1e1900 */
[----:B--2---:R-:W1:Y:S02]  /*5560*/  I2F R0, R4 ;  /* 0x0000000400007306 */ /* 0x004e640000201400 */
[----:B-1----:R-:W-:-:S04]  /*5570*/  F2FP.PACK_AB R0, RZ, R0 ;  /* 0x00000000ff00723e */ /* 0x002fc800000000ff */
[----:B0-----:R-:W-:Y:S01]  /*5580*/  PRMT R2, R0, 0x7610, R2 ;  /* 0x0000761000027816 */ /* 0x001fe20000000002 */
[----:B------:R-:W-:Y:S05]  /*5590*/  BRA `(.L_x_735) ;  /* 0x00000dc000007947 */ /* 0x000fea0003800000 */
.L_x_736:
[----:B------:R-:W2:Y:S02]  /*55a0*/  LDG.E.U16 R4, [R4.64] ;  /* 0x0000002404047981 */ /* 0x000ea4000c1e1500 */
[----:B--2---:R-:W1:Y:S02]  /*55b0*/  I2F.S16 R0, R4 ;  /* 0x0000000400007306 */ /* 0x004e640000101400 */
[----:B-1----:R-:W-:-:S04]  /*55c0*/  F2FP.PACK_AB R0, RZ, R0 ;  /* 0x00000000ff00723e */ /* 0x002fc800000000ff */
[----:B0-----:R-:W-:Y:S01]  /*55d0*/  PRMT R2, R0, 0x7610, R2 ;  /* 0x0000761000027816 */ /* 0x001fe20000000002 */
[----:B------:R-:W-:Y:S05]  /*55e0*/  BRA `(.L_x_735) ;  /* 0x00000d7000007947 */ /* 0x000fea0003800000 */
.L_x_731:
[----:B------:R-:W-:-:S13]  /*55f0*/  ISETP.GT.AND P0, PT, R0, 0x6, PT ;  /* 0x000000060000780c */ /* 0x000fda0003f04270 */
[----:B------:R-:W-:Y:S05]  /*5600*/  @P0 BRA `(.L_x_738) ;  /* 0x0000009000000947 */ /* 0x000fea0003800000 */
[----:B------:R-:W-:-:S13]  /*5610*/  ISETP.NE.AND P0, PT, R0, 0x5, PT ;  /* 0x000000050000780c */ /* 0x000fda0003f05270 */
[----:B------:R-:W-:Y:S05]  /*5620*/  @!P0 BRA `(.L_x_739) ;  /* 0x0000005000008947 */ /* 0x000fea0003800000 */
[----:B------:R-:W-:-:S13]  /*5630*/  ISETP.NE.AND P0, PT, R0, 0x6, PT ;  /* 0x000000060000780c */ /* 0x000fda0003f05270 */
[----:B------:R-:W-:Y:S05]  /*5640*/  @P0 BRA `(.L_x_734) ;  /* 0x00000b3000000947 */ /* 0x000fea0003800000 */
[----:B------:R-:W2:Y:S02]  /*5650*/  LDG.E R4, [R4.64] ;  /* 0x0000002404047981 */ /* 0x000ea4000c1e1900 */
[----:B0-2---:R-:W-:Y:S01]  /*5660*/  F2FP.PACK_AB R2, RZ, R4 ;  /* 0x00000004ff02723e */ /* 0x005fe200000000ff */
[----:B------:R-:W-:Y:S05]  /*5670*/  BRA `(.L_x_735) ;  /* 0x00000ce000007947 */ /* 0x000fea0003800000 */
.L_x_739:
[----:B0-----:R0:W5:Y:S01]  /*5680*/  LDG.E.U16 R2, [R4.64] ;  /* 0x0000002404027981 */ /* 0x001162000c1e1500 */
[----:B------:R-:W-:Y:S05]  /*5690*/  BRA `(.L_x_735) ;  /* 0x00000cc000007947 */ /* 0x000fea0003800000 */
.L_x_738:
[----:B------:R-:W-:-:S13]  /*56a0*/  ISETP.NE.AND P0, PT, R0, 0x7, PT ;  /* 0x000000070000780c */ /* 0x000fda0003f05270 */
[----:B------:R-:W-:Y:S05]  /*56b0*/  @!P0 BRA `(.L_x_740) ;  /* 0x0000009000008947 */ /* 0x000fea0003800000 */
[----:B------:R-:W-:-:S13]  /*56c0*/  ISETP.NE.AND P0, PT, R0, 0x8, PT ;  /* 0x000000080000780c */ /* 0x000fda0003f05270 */
[----:B------:R-:W-:Y:S05]  /*56d0*/  @!P0 BRA `(.L_x_741) ;  /* 0x0000005000008947 */ /* 0x000fea0003800000 */
[----:B------:R-:W-:-:S13]  /*56e0*/  ISETP.NE.AND P0, PT, R0, 0x9, PT ;  /* 0x000000090000780c */ /* 0x000fda0003f05270 */
[----:B------:R-:W-:Y:S05]  /*56f0*/  @P0 BRA `(.L_x_734) ;  /* 0x00000a8000000947 */ /* 0x000fea0003800000 */
[----:B------:R-:W2:Y:S02]  /*5700*/  LDG.E R4, [R4.64] ;  /* 0x0000002404047981 */ /* 0x000ea4000c1e1900 */
[----:B0-2---:R-:W-:Y:S01]  /*5710*/  F2FP.PACK_AB R2, RZ, R4 ;  /* 0x00000004ff02723e */ /* 0x005fe200000000ff */
[----:B------:R-:W-:Y:S05]  /*5720*/  BRA `(.L_x_735) ;  /* 0x00000c3000007947 */ /* 0x000fea0003800000 */
.L_x_741:
[----:B0-----:R0:W5:Y:S01]  /*5730*/  LDG.E.U16 R2, [R4.64] ;  /* 0x0000002404027981 */ /* 0x001162000c1e1500 */
[----:B------:R-:W-:Y:S05]  /*5740*/  BRA `(.L_x_735) ;  /* 0x00000c1000007947 */ /* 0x000fea0003800000 */
.L_x_740:
[----:B------:R-:W2:Y:S02]  /*5750*/  LDG.E.64 R4, [R4.64] ;  /* 0x0000002404047981 */ /* 0x000ea4000c1e1b00 */
[----:B--2---:R-:W1:Y:S01]  /*5760*/  F2F.F32.F64 R0, R4 ;  /* 0x0000000400007310 */ /* 0x004e620000301000 */
[----:B------:R-:W1:-:S14]  /*5770*/  DSETP.GEU.AND P0, PT, |R4|, c[0x2][0x0], PT ;  /* 0x008000000400762a */ /* 0x000e5c0003f0e200 */
[----:B-1----:R-:W-:-:S05]  /*5780*/  @!P0 FMUL R0, R0, 1.175494350822287508e-38 ;  /* 0x0080000000008820 */ /* 0x002fca0000400000 */
[----:B------:R-:W-:-:S04]  /*5790*/  F2FP.PACK_AB R0, RZ, R0 ;  /* 0x00000000ff00723e */ /* 0x000fc800000000ff */
[----:B0-----:R-:W-:Y:S01]  /*57a0*/  PRMT R2, R0, 0x7610, R2 ;  /* 0x0000761000027816 */ /* 0x001fe20000000002 */
[----:B------:R-:W-:Y:S05]  /*57b0*/  BRA `(.L_x_735) ;  /* 0x00000ba000007947 */ /* 0x000fea0003800000 */
.L_x_730:
        /* <DEDUP_REMOVED lines=12> */
[----:B0-----:R-:W-:Y:S01]  /*5880*/  PRMT R2, R0, 0x7610, R2 ;  /* 0x0000761000027816 */ /* 0x001fe20000000002 */
[----:B------:R-:W-:Y:S05]  /*5890*/  BRA `(.L_x_735) ;  /* 0x00000ac000007947 */ /* 0x000fea0003800000 */
.L_x_744:
[----:B------:R-:W2:Y:S02]  /*58a0*/  LDG.E.64 R4, [R4.64] ;  /* 0x0000002404047981 */ /* 0x000ea4000c1e1b00 */
[----:B--2---:R-:W1:Y:S01]  /*58b0*/  F2F.F32.F64 R0, R4 ;  /* 0x0000000400007310 */ /* 0x004e620000301000 */
[----:B------:R-:W1:-:S14]  /*58c0*/  DSETP.GEU.AND P0, PT, |R4|, c[0x2][0x0], PT ;  /* 0x008000000400762a */ /* 0x000e5c0003f0e200 */
[----:B-1----:R-:W-:-:S05]  /*58d0*/  @!P0 FMUL R0, R0, 1.175494350822287508e-38 ;  /* 0x0080000000008820 */ /* 0x002fca0000400000 */
[----:B------:R-:W-:-:S04]  /*58e0*/  F2FP.PACK_AB R0, RZ, R0 ;  /* 0x00000000ff00723e */ /* 0x000fc800000000ff */
[----:B0-----:R-:W-:Y:S01]  /*58f0*/  PRMT R2, R0, 0x7610, R2 ;  /* 0x0000761000027816 */ /* 0x001fe20000000002 */
[----:B------:R-:W-:Y:S05]  /*5900*/  BRA `(.L_x_735) ;  /* 0x00000a5000007947 */ /* 0x000fea0003800000 */
.L_x_743:
        /* <DEDUP_REMOVED lines=9> */
[----:B0-----:R-:W-:-:S04]  /*59a0*/  LOP3.LUT R2, R0, 0x7f000000, RZ, 0xc0, !PT ;  /* 0x7f00000000027812 */ /* 0x001fc800078ec0ff */
[----:B------:R-:W0:Y:S01]  /*59b0*/  FLO.U32 R3, R2 ;  /* 0x0000000200037300 */ /* 0x000e2200000e0000 */
[----:B------:R-:W-:-:S04]  /*59c0*/  IADD3 R6, R2, 0x1000000, RZ ;  /* 0x0100000002067810 */ /* 0x000fc80007ffe0ff */
[----:B------:R-:W-:Y:S02]  /*59d0*/  SHF.R.S32.HI R6, RZ, 0x8, R6 ;  /* 0x00000008ff067819 */ /* 0x000fe40000011406 */
[----:B0-----:R-:W-:-:S04]  /*59e0*/  IADD3 R3, -R3, 0x1f, RZ ;  /* 0x0000001f03037810 */ /* 0x001fc80007ffe1ff */
[C---:B------:R-:W-:Y:S02]  /*59f0*/  ISETP.GT.U32.AND P0, PT, R3.reuse, 0x4, PT ;  /* 0x000000040300780c */ /* 0x040fe40003f04070 */
[----:B------:R-:W-:-:S04]  /*5a00*/  IADD3 R3, R3, -0x4, RZ ;  /* 0xfffffffc03037810 */ /* 0x000fc80007ffe0ff */
[----:B------:R-:W-:-:S04]  /*5a10*/  SEL R3, R3, RZ, P0 ;  /* 0x000000ff03037207 */ /* 0x000fc80000000000 */
[C---:B------:R-:W-:Y:S01]  /*5a20*/  SHF.L.U32 R4, R2.reuse, R3, RZ ;  /* 0x0000000302047219 */ /* 0x040fe200000006ff */
[----:B------:R-:W-:Y:S01]  /*5a30*/  IMAD R7, R3, R8, 0x3c000000 ;  /* 0x3c00000003077424 */ /* 0x000fe200078e0208 */
[----:B------:R-:W-:-:S04]  /*5a40*/  IADD3 R3, R2, -0x1, RZ ;  /* 0xffffffff02037810 */ /* 0x000fc80007ffe0ff */
[----:B------:R-:W-:Y:S02]  /*5a50*/  LEA.HI R7, R4, R7, RZ, 0x1c ;  /* 0x0000000704077211 */ /* 0x000fe400078fe0ff */
[----:B------:R-:W-:Y:S02]  /*5a60*/  SHF.R.S32.HI R3, RZ, 0x1f, R3 ;  /* 0x0000001fff037819 */ /* 0x000fe40000011403 */
[----:B------:R-:W-:-:S04]  /*5a70*/  LOP3.LUT R6, R7, 0x7f800000, R6, 0xf8, !PT ;  /* 0x7f80000007067812 */ /* 0x000fc800078ef806 */
[----:B------:R-:W-:-:S04]  /*5a80*/  LOP3.LUT R3, R6, R3, RZ, 0x30, !PT ;  /* 0x0000000306037212 */ /* 0x000fc800078e30ff */
[----:B------:R-:W-:-:S04]  /*5a90*/  LOP3.LUT R3, R3, 0x80000000, R0, 0xf8, !PT ;  /* 0x8000000003037812 */ /* 0x000fc800078ef800 */
[----:B------:R-:W-:-:S04]  /*5aa0*/  F2FP.PACK_AB R3, RZ, R3 ;  /* 0x00000003ff03723e */ /* 0x000fc800000000ff */
[----:B------:R-:W-:Y:S01]  /*5ab0*/  PRMT R2, R3, 0x7610, R2 ;  /* 0x0000761003027816 */ /* 0x000fe20000000002 */
[----:B------:R-:W-:Y:S05]  /*5ac0*/  BRA `(.L_x_735) ;  /* 0x0000089000007947 */ /* 0x000fea0003800000 */
.L_x_746:
[----:B0-----:R-:W2:Y:S02]  /*5ad0*/  LDG.E.U8 R3, [R4.64] ;  /* 0x0000002404037981 */ /* 0x001ea4000c1e1100 */
[----:B--2---:R-:W-:-:S05]  /*5ae0*/  IMAD.SHL.U32 R0, R3, 0x2000000, RZ ;  /* 0x0200000003007824 */ /* 0x004fca00078e00ff */
[----:B------:R-:W-:-:S13]  /*5af0*/  ISETP.GE.U32.AND P0, PT, R0, 0x8000000, PT ;  /* 0x080000000000780c */ /* 0x000fda0003f06070 */
[C---:B------:R-:W-:Y:S02]  /*5b00*/  @!P0 IMAD.SHL.U32 R0, R3.reuse, 0x100, RZ ;  /* 0x0000010003008824 */ /* 0x040fe400078e00ff */
[C---:B------:R-:W-:Y:S02]  /*5b10*/  @P0 IMAD.SHL.U32 R2, R3.reuse, 0x200000, RZ ;  /* 0x0020000003020824 */ /* 0x040fe400078e00ff */
[----:B------:R-:W-:Y:S01]  /*5b20*/  IMAD.SHL.U32 R3, R3, 0x1000000, RZ ;  /* 0x0100000003037824 */ /* 0x000fe200078e00ff */
[----:B------:R-:W-:Y:S02]  /*5b30*/  @!P0 LOP3.LUT R0, R0, 0x7f00, RZ, 0xc0, !PT ;  /* 0x00007f0000008812 */ /* 0x000fe400078ec0ff */
[----:B------:R-:W-:Y:S02]  /*5b40*/  @P0 LOP3.LUT R2, R2, 0x70000000, RZ, 0xfc, !PT ;  /* 0x7000000002020812 */ /* 0x000fe400078efcff */
[----:B------:R-:W-:-:S03]  /*5b50*/  @!P0 LOP3.LUT R0, R0, 0x3f000000, RZ, 0xfc, !PT ;  /* 0x3f00000000008812 */ /* 0x000fc600078efcff */
[----:B------:R-:W-:Y:S02]  /*5b60*/  @P0 FMUL.FTZ R2, R2, 1.9259299443872358531e-34 ;  /* 0x0780000002020820 */ /* 0x000fe40000410000 */
[----:B------:R-:W-:-:S05]  /*5b70*/  @!P0 FADD.FTZ R2, R0, -0.5 ;  /* 0xbf00000000028421 */ /* 0x000fca0000010000 */
[----:B------:R-:W-:-:S04]  /*5b80*/  LOP3.LUT R2, R2, 0x80000000, R3, 0xf8, !PT ;  /* 0x8000000002027812 */ /* 0x000fc800078ef803 */
[----:B------:R-:W-:Y:S01]  /*5b90*/  F2FP.PACK_AB R2, RZ, R2 ;  /* 0x00000002ff02723e */ /* 0x000fe200000000ff */
[----:B------:R-:W-:Y:S05]  /*5ba0*/  BRA `(.L_x_735) ;  /* 0x000007b000007947 */ /* 0x000fea0003800000 */
.L_x_745:
[----:B------:R-:W2:Y:S02]  /*5bb0*/  LDG.E.U16 R0, [R4.64] ;  /* 0x0000002404007981 */ /* 0x000ea4000c1e1500 */
[----:B--2---:R-:W-:-:S04]  /*5bc0*/  PRMT R0, RZ, 0x5410, R0 ;  /* 0x00005410ff007816 */ /* 0x004fc80000000000 */
[----:B------:R-:W-:-:S04]  /*5bd0*/  F2FP.PACK_AB R0, RZ, R0 ;  /* 0x00000000ff00723e */ /* 0x000fc800000000ff */
[----:B0-----:R-:W-:Y:S01]  /*5be0*/  PRMT R2, R0, 0x7610, R2 ;  /* 0x0000761000027816 */ /* 0x001fe20000000002 */
[----:B------:R-:W-:Y:S05]  /*5bf0*/  BRA `(.L_x_735) ;  /* 0x0000076000007947 */ /* 0x000fea0003800000 */
.L_x_742:
        /* <DEDUP_REMOVED lines=9> */
[----:B--2---:R-:W1:Y:S02]  /*5c90*/  I2F.U16 R0, R0 ;  /* 0x0000000000007306 */ /* 0x004e640000101000 */
[----:B01----:R-:W-:Y:S01]  /*5ca0*/  F2FP.PACK_AB R2, RZ, R0 ;  /* 0x00000000ff02723e */ /* 0x003fe200000000ff */
[----:B------:R-:W-:Y:S05]  /*5cb0*/  BRA `(.L_x_735) ;  /* 0x000006a000007947 */ /* 0x000fea0003800000 */
.L_x_749:
[----:B0-----:R-:W2:Y:S01]  /*5cc0*/  LDG.E.U8 R2, [R4.64] ;  /* 0x0000002404027981 */ /* 0x001ea2000c1e1100 */
        /* <DEDUP_REMOVED lines=20> */
.L_x_753:
[----:B------:R-:W-:Y:S05]  /*5e10*/  BSYNC B1 ;  /* 0x0000000000017941 */ /* 0x000fea0003800000 */
.L_x_752:
[----:B------:R-:W-:Y:S01]  /*5e20*/  LEA R3, R0, 0x3b800000, 0x17 ;  /* 0x3b80000000037811 */ /* 0x000fe200078eb8ff */
[----:B------:R-:W-:-:S05]  /*5e30*/  IMAD.SHL.U32 R0, R2, 0x100000, RZ ;  /* 0x0010000002007824 */ /* 0x000fca00078e00ff */
[----:B------:R-:W-:Y:S02]  /*5e40*/  LOP3.LUT R0, R3, R0, R4, 0xfe, !PT ;  /* 0x0000000003007212 */ /* 0x000fe400078efe04 */
.L_x_751:
[----:B------:R-:W-:Y:S05]  /*5e50*/  BSYNC B0 ;  /* 0x0000000000007941 */ /* 0x000fea0003800000 */
.L_x_750:
[----:B------:R-:W-:-:S04]  /*5e60*/  F2FP.PACK_AB R0, RZ, R0 ;  /* 0x00000000ff00723e */ /* 0x000fc800000000ff */
[----:B------:R-:W-:Y:S01]  /*5e70*/  PRMT R2, R0, 0x7610, R2 ;  /* 0x0000761000027816 */ /* 0x000fe20000000002 */
[----:B------:R-:W-:Y:S05]  /*5e80*/  BRA `(.L_x_735) ;  /* 0x000004d000007947 */ /* 0x000fea0003800000 */
.L_x_748:
        /* <DEDUP_REMOVED lines=21> */
.L_x_757:
[----:B------:R-:W-:Y:S05]  /*5fe0*/  BSYNC B1 ;  /* 0x0000000000017941 */ /* 0x000fea0003800000 */
.L_x_756:
[----:B------:R-:W-:Y:S01]  /*5ff0*/  LEA R3, R0, 0x37800000, 0x17 ;  /* 0x3780000000037811 */ /* 0x000fe200078eb8ff */
[----:B------:R-:W-:-:S05]  /*6000*/  IMAD.SHL.U32 R0, R2, 0x200000, RZ ;  /* 0x0020000002007824 */ /* 0x000fca00078e00ff */
[----:B------:R-:W-:Y:S02]  /*6010*/  LOP3.LUT R0, R3, R0, R4, 0xfe, !PT ;  /* 0x0000000003007212 */ /* 0x000fe400078efe04 */
.L_x_755:
[----:B------:R-:W-:Y:S05]  /*6020*/  BSYNC B0 ;  /* 0x0000000000007941 */ /* 0x000fea0003800000 */
.L_x_754:
[----:B------:R-:W-:-:S04]  /*6030*/  F2FP.PACK_AB R0, RZ, R0 ;  /* 0x00000000ff00723e */ /* 0x000fc800000000ff */
[----:B------:R-:W-:Y:S01]  /*6040*/  PRMT R2, R0, 0x7610, R2 ;  /* 0x0000761000027816 */ /* 0x000fe20000000002 */
[----:B------:R-:W-:Y:S05]  /*6050*/  BRA `(.L_x_735) ;  /* 0x0000030000007947 */ /* 0x000fea0003800000 */
.L_x_747:
        /* <DEDUP_REMOVED lines=14> */
.L_x_761:
[----:B------:R-:W-:Y:S05]  /*6140*/  BSYNC B0 ;  /* 0x0000000000007941 */ /* 0x000fea0003800000 */
.L_x_760:
[----:B------:R-:W-:-:S04]  /*6150*/  F2FP.PACK_AB R0, RZ, R0 ;  /* 0x00000000ff00723e */ /* 0x000fc800000000ff */
[----:B0-----:R-:W-:Y:S01]  /*6160*/  PRMT R2, R0, 0x7610, R2 ;  /* 0x0000761000027816 */ /* 0x001fe20000000002 */
[----:B------:R-:W-:Y:S05]  /*6170*/  BRA `(.L_x_735) ;  /* 0x000001e000007947 */ /* 0x000fea0003800000 */
.L_x_734:
[----:B------:R-:W-:Y:S01]  /*6180*/  MOV R14, 0x228 ;  /* 0x00000228000e7802 */ /* 0x000fe20000000f00 */
[----:B------:R-:W-:Y:S02]  /*6190*/  IMAD.MOV.U32 R4, RZ, RZ, c[0x4][0x218] ;  /* 0x01008600ff047624 */ /* 0x000fe400078e00ff */
[----:B------:R-:W-:Y:S02]  /*61a0*/  IMAD.MOV.U32 R5, RZ, RZ, c[0x4][0x21c] ;  /* 0x01008700ff057624 */ /* 0x000fe400078e00ff */
[----:B------:R-:W-:Y:S01]  /*61b0*/  IMAD.MOV.U32 R6, RZ, RZ, c[0x4][0x220] ;  /* 0x01008800ff067624 */ /* 0x000fe200078e00ff */
[----:B------:R-:W1:Y:S01]  /*61c0*/  LDC.64 R14, c[0x4][R14] ;  /* 0x010000000e0e7b82 */ /* 0x000e620000000a00 */
[----:B------:R-:W-:Y:S02]  /*61d0*/  IMAD.MOV.U32 R7, RZ, RZ, c[0x4][0x224] ;  /* 0x01008900ff077624 */ /* 0x000fe400078e00ff */
[----:B------:R-:W-:-:S02]  /*61e0*/  IMAD.MOV.U32 R8, RZ, RZ, 0x4e ;  /* 0x0000004eff087424 */ /* 0x000fc400078e00ff */
[----:B------:R-:W-:Y:S02]  /*61f0*/  IMAD.MOV.U32 R10, RZ, RZ, c[0x4][0xb0] ;  /* 0x01002c00ff0a7624 */ /* 0x000fe400078e00ff */
[----:B------:R-:W-:Y:S02]  /*6200*/  IMAD.MOV.U32 R11, RZ, RZ, c[0x4][0xb4] ;  /* 0x01002d00ff0b7624 */ /* 0x000fe400078e00ff */
[----:B------:R-:W-:Y:S02]  /*6210*/  IMAD.MOV.U32 R12, RZ, RZ, 0x1 ;  /* 0x00000001ff0c7424 */ /* 0x000fe400078e00ff */
[----:B------:R-:W-:Y:S02]  /*6220*/  IMAD.MOV.U32 R13, RZ, RZ, RZ ;  /* 0x000000ffff0d7224 */ /* 0x000fe400078e00ff */
[----:B0-----:R-:W-:Y:S01]  /*6230*/  LEPC R2 ;  /* 0x000000000002734e */ /* 0x001fe20000000000 */
[----:B------:R-:W-:Y:S02]  /*6240*/  MOV R9, 0x62b0 ;  /* 0x000062b000097802 */ /* 0x000fe40000000f00 */
[----:B------:R-:W-:Y:S02]  /*6250*/  MOV R20, 0x6230 ;  /* 0x0000623000147802 */ /* 0x000fe40000000f00 */
[----:B------:R-:W-:-:S02]  /*6260*/  MOV R21, 0x0 ;  /* 0x0000000000157802 */ /* 0x000fc40000000f00 */
[----:B------:R-:W-:Y:S02]  /*6270*/  MOV R0, 0x0 ;  /* 0x0000000000007802 */ /* 0x000fe40000000f00 */
[----:B------:R-:W-:-:S04]  /*6280*/  IADD3 R20, P0, P1, -R20, R9, R2 ;  /* 0x0000000914147210 */ /* 0x000fc8000791e102 */
[----:B------:R-:W-:-:S04]  /*6290*/  IADD3.X R21, ~R0, R21, R3, P0, P1 ;  /* 0x0000001500157210 */ /* 0x000fc800007e2503 */
[----:B-1---5:R-:W-:Y:S05]  /*62a0*/  CALL.ABS.NOINC R14 ;  /* 0x000000000e007343 */ /* 0x022fea0003c00000 */
[----:B------:R-:W-:Y:S01]  /*62b0*/  PRMT R2, RZ, 0x7610, R2 ;  /* 0x00007610ff027816 */ /* 0x000fe20000000002 */
[----:B------:R-:W-:Y:S05]  /*62c0*/  BRA `(.L_x_735) ;  /* 0x0000009000007947 */ /* 0x000fea0003800000 */
.L_x_759:
[----:B------:R-:W2:Y:S02]  /*62d0*/  LDG.E.64 R4, [R4.64] ;  /* 0x0000002404047981 */ /* 0x000ea4000c1e1b00 */
[----:B--2---:R-:W1:Y:S02]  /*62e0*/  I2F.U64 R0, R4 ;  /* 0x0000000400007312 */ /* 0x004e640000301000 */
[----:B-1----:R-:W-:-:S04]  /*62f0*/  F2FP.PACK_AB R0, RZ, R0 ;  /* 0x00000000ff00723e */ /* 0x002fc800000000ff */
[----:B0-----:R-:W-:Y:S01]  /*6300*/  PRMT R2, R0, 0x7610, R2 ;  /* 0x0000761000027816 */ /* 0x001fe20000000002 */
[----:B------:R-:W-:Y:S05]  /*6310*/  BRA `(.L_x_735) ;  /* 0x0000004000007947 */ /* 0x000fea0003800000 */
.L_x_758:
[----:B------:R-:W2:Y:S02]  /*6320*/  LDG.E R4, [R4.64] ;  /* 0x0000002404047981 */ /* 0x000ea4000c1e1900 */
[----:B--2---:R-:W1:Y:S02]  /*6330*/  I2F.U32 R0, R4 ;  /* 0x0000000400007306 */ /* 0x004e640000201000 */
[----:B-1----:R-:W-:-:S04]  /*6340*/  F2FP.PACK_AB R0, RZ, R0 ;  /* 0x00000000ff00723e */ /* 0x002fc800000000ff */
[----:B0-----:R-:W-:Y:S02]  /*6350*/  PRMT R2, R0, 0x7610, R2 ;  /* 0x0000761000027816 */ /* 0x001fe40000000002 */
.L_x_735:
[----:B------:R-:W-:-:S05]  /*6360*/  IADD3 R28, R28, 0x80, RZ ;  /* 0x000000801c1c7810 */ /* 0x000fca0007ffe0ff */
.L_x_665:
[----:B------:R-:W-:Y:S05]  /*6370*/  BSYNC B6 ;  /* 0x0000000000067941 */ /* 0x000fea0003800000 */
.L_x_664:
[----:B------:R-:W-:Y:S01]  /*6380*/  IMAD.MOV.U32 R0, RZ, RZ, -0x200 ;  /* 0xfffffe00ff007424 */ /* 0x000fe200078e00ff */
[----:B------:R-:W-:Y:S01]  /*6390*/  BSSY B6, `(.L_x_762) ;  /* 0x000031b000067945 */ /* 0x000fe20003800000 */
[----:B------:R-:W-:Y:S02]  /*63a0*/  PRMT R16, RZ, 0x7610, R16 ;  /* 0x00007610ff107816 */ /* 0x000fe40000000010 */
[----:B------:R-:W-:Y:S01]  /*63b0*/  IMAD R0, R27, R0, c[0x0][0x160] ;  /* 0x000058001b007624 */ /* 0x000fe200078e0200 */
[----:B------:R-:W-:Y:S02]  /*63c0*/  PRMT R17, RZ, 0x7610, R17 ;  /* 0x00007610ff117816 */ /* 0x000fe40000000011 */
[----:B------:R-:W-:Y:S02]  /*63d0*/  PRMT R19, RZ, 0x7610, R19 ;  /* 0x00007610ff137816 */ /* 0x000fe40000000013 */
[----:B------:R-:W-:Y:S02]  /*63e0*/  ISETP.GE.AND P0, PT, R28, R0, PT ;  /* 0x000000001c00720c */ /* 0x000fe40003f06270 */
[----:B------:R-:W-:-:S11]  /*63f0*/  PRMT R23, RZ, 0x7610, R23 ;  /* 0x00007610ff177816 */ /* 0x000fd60000000017 */
[----:B------:R-:W-:Y:S05]  /*6400*/  @P0 BRA `(.L_x_763) ;  /* 0x0000313000000947 */ /* 0x000fea0003800000 */
[----:B------:R-:W-:Y:S01]  /*6410*/  PRMT R0, R29, 0x9910, RZ ;  /* 0x000099101d007816 */ /* 0x000fe200000000ff */
[----:B------:R-:W-:-:S03]  /*6420*/  IMAD R23, R27, 0x200, R28 ;  /* 0x000002001b177824 */ /* 0x000fc600078e021c */
[----:B------:R-:W-:Y:S01]  /*6430*/  ISETP.GT.AND P1, PT, R0, 0x9, PT ;  /* 0x000000090000780c */ /* 0x000fe20003f24270 */
[----:B0-----:R-:W-:-:S05]  /*6440*/  IMAD R4, R23, c[0x0][0x1a0], RZ ;  /* 0x0000680017047a24 */ /* 0x001fca00078e02ff */
        /* <DEDUP_REMOVED lines=16> */
.L_x_767:
[----:B------:R-:W2:Y:S02]  /*6550*/  LDG.E.U8 R4, [R4.64] ;  /* 0x0000002404047981 */ /* 0x000ea4000c1e1100 */
[----:B--2---:R-:W0:Y:S02]  /*6560*/  I2F.U16 R0, R4 ;  /* 0x0000000400007306 */ /* 0x004e240000101000 */
[----:B0-----:R-:W-:-:S04]  /*6570*/  F2FP.PACK_AB R0, RZ, R0 ;  /* 0x00000000ff00723e */ /* 0x001fc800000000ff */
[----:B------:R-:W-:Y:S01]  /*6580*/  PRMT R17, R0, 0x7610, R17 ;  /* 0x0000761000117816 */ /* 0x000fe20000000011 */
[----:B------:R-:W-:Y:S05]  /*6590*/  BRA `(.L_x_769) ;  /* 0x00000ed000007947 */ /* 0x000fea0003800000 */
.L_x_766:
        /* <DEDUP_REMOVED lines=11> */
.L_x_771:
[----:B------:R-:W2:Y:S02]  /*6650*/  LDG.E R4, [R4.64] ;  /* 0x0000002404047981 */ /* 0x000ea4000c1e1900 */
[----:B--2---:R-:W0:Y:S02]  /*6660*/  I2F R0, R4 ;  /* 0x0000000400007306 */ /* 0x004e240000201400 */
[----:B0-----:R-:W-:-:S04]  /*6670*/  F2FP.PACK_AB R0, RZ, R0 ;  /* 0x00000000ff00723e */ /* 0x001fc800000000ff */
[----:B------:R-:W-:Y:S01]  /*6680*/  PRMT R17, R0, 0x7610, R17 ;  /* 0x0000761000117816 */ /* 0x000fe20000000011 */
[----:B------:R-:W-:Y:S05]  /*6690*/  BRA `(.L_x_769) ;  /* 0x00000dd000007947 */ /* 0x000fea0003800000 */
.L_x_770:
[----:B------:R-:W2:Y:S02]  /*66a0*/  LDG.E.U16 R4, [R4.64] ;  /* 0x0000002404047981 */ /* 0x000ea4000c1e1500 */
[----:B--2---:R-:W0:Y:S02]  /*66b0*/  I2F.S16 R0, R4 ;  /* 0x0000000400007306 */ /* 0x004e240000101400 */
[----:B0-----:R-:W-:-:S04]  /*66c0*/  F2FP.PACK_AB R0, RZ, R0 ;  /* 0x00000000ff00723e */ /* 0x001fc800000000ff */
[----:B------:R-:W-:Y:S01]  /*66d0*/  PRMT R17, R0, 0x7610, R17 ;  /* 0x0000761000117816 */ /* 0x000fe20000000011 */
[----:B------:R-:W-:Y:S05]  /*66e0*/  BRA `(.L_x_769) ;  /* 0x00000d8000007947 */ /* 0x000fea0003800000 */
.L_x_765:
        /* <DEDUP_REMOVED lines=9> */
.L_x_773:
[----:B------:R0:W5:Y:S01]  /*6780*/  LDG.E.U16 R17, [R4.64] ;  /* 0x0000002404117981 */ /* 0x000162000c1e1500 */
[----:B------:R-:W-:Y:S05]  /*6790*/  BRA `(.L_x_769) ;  /* 0x00000cd000007947 */ /* 0x000fea0003800000 */
.L_x_772:
        /* <DEDUP_REMOVED lines=9> */
.L_x_775:
[----:B------:R0:W5:Y:S01]  /*6830*/  LDG.E.U16 R17, [R4.64] ;  /* 0x0000002404117981 */ /* 0x000162000c1e1500 */
[----:B------:R-:W-:Y:S05]  /*6840*/  BRA `(.L_x_769) ;  /* 0x00000c2000007947 */ /* 0x000fea0003800000 */
.L_x_774:
[----:B------:R-:W2:Y:S02]  /*6850*/  LDG.E.64 R4, [R4.64] ;  /* 0x0000002404047981 */ /* 0x000ea4000c1e1b00 */
[----:B--2---:R-:W0:Y:S01]  /*6860*/  F2F.F32.F64 R0, R4 ;  /* 0x0000000400007310 */ /* 0x004e220000301000 */
[----:B------:R-:W0:-:S14]  /*6870*/  DSETP.GEU.AND P0, PT, |R4|, c[0x2][0x0], PT ;  /* 0x008000000400762a */ /* 0x000e1c0003f0e200 */
[----:B0-----:R-:W-:-:S05]  /*6880*/  @!P0 FMUL R0, R0, 1.175494350822287508e-38 ;  /* 0x0080000000008820 */ /* 0x001fca0000400000 */
[----:B------:R-:W-:-:S04]  /*6890*/  F2FP.PACK_AB R0, RZ, R0 ;  /* 0x00000000ff00723e */ /* 0x000fc800000000ff */
[----:B------:R-:W-:Y:S01]  /*68a0*/  PRMT R17, R0, 0x7610, R17 ;  /* 0x0000761000117816 */ /* 0x000fe20000000011 */
[----:B------:R-:W-:Y:S05]  /*68b0*/  BRA `(.L_x_769) ;  /* 0x00000bb000007947 */ /* 0x000fea0003800000 */
.L_x_764:
        /* <DEDUP_REMOVED lines=14> */
.L_x_778:
[----:B------:R-:W2:Y:S02]  /*69a0*/  LDG.E.64 R4, [R4.64] ;  /* 0x0000002404047981 */ /* 0x000ea4000c1e1b00 */
[----:B--2---:R-:W0:Y:S01]  /*69b0*/  F2F.F32.F64 R0, R4 ;  /* 0x0000000400007310 */ /* 0x004e220000301000 */
[----:B------:R-:W0:-:S14]  /*69c0*/  DSETP.GEU.AND P0, PT, |R4|, c[0x2][0x0], PT ;  /* 0x008000000400762a */ /* 0x000e1c0003f0e200 */
[----:B0-----:R-:W-:-:S05]  /*69d0*/  @!P0 FMUL R0, R0, 1.175494350822287508e-38 ;  /* 0x0080000000008820 */ /* 0x001fca0000400000 */
[----:B------:R-:W-:-:S04]  /*69e0*/  F2FP.PACK_AB R0, RZ, R0 ;  /* 0x00000000ff00723e */ /* 0x000fc800000000ff */
[----:B------:R-:W-:Y:S01]  /*69f0*/  PRMT R17, R0, 0x7610, R17 ;  /* 0x0000761000117816 */ /* 0x000fe20000000011 */
[----:B------:R-:W-:Y:S05]  /*6a00*/  BRA `(.L_x_769) ;  /* 0x00000a6000007947 */ /* 0x000fea0003800000 */
.L_x_777:
        /* <DEDUP_REMOVED lines=28> */
.L_x_780:
[----:B------:R-:W2:Y:S02]  /*6bd0*/  LDG.E.U8 R4, [R4.64] ;  /* 0x0000002404047981 */ /* 0x000ea4000c1e1100 */
[----:B--2---:R-:W-:-:S05]  /*6be0*/  IMAD.SHL.U32 R0, R4, 0x2000000, RZ ;  /* 0x0200000004007824 */ /* 0x004fca00078e00ff */
[----:B------:R-:W-:-:S13]  /*6bf0*/  ISETP.GE.U32.AND P0, PT, R0, 0x8000000, PT ;  /* 0x080000000000780c */ /* 0x000fda0003f06070 */
[C---:B------:R-:W-:Y:S02]  /*6c00*/  @!P0 IMAD.SHL.U32 R0, R4.reuse, 0x100, RZ ;  /* 0x0000010004008824 */ /* 0x040fe400078e00ff */
[----:B------:R-:W-:-:S03]  /*6c10*/  @P0 IMAD.SHL.U32 R3, R4, 0x200000, RZ ;  /* 0x0020000004030824 */ /* 0x000fc600078e00ff */
[----:B------:R-:W-:Y:S02]  /*6c20*/  @!P0 LOP3.LUT R0, R0, 0x7f00, RZ, 0xc0, !PT ;  /* 0x00007f0000008812 */ /* 0x000fe400078ec0ff */
[----:B------:R-:W-:Y:S02]  /*6c30*/  @P0 LOP3.LUT R3, R3, 0x70000000, RZ, 0xfc, !PT ;  /* 0x7000000003030812 */ /* 0x000fe400078efcff */
[----:B------:R-:W-:-:S03]  /*6c40*/  @!P0 LOP3.LUT R0, R0, 0x3f000000, RZ, 0xfc, !PT ;  /* 0x3f00000000008812 */ /* 0x000fc600078efcff */
[----:B------:R-:W-:Y:S02]  /*6c50*/  @P0 FMUL.FTZ R3, R3, 1.9259299443872358531e-34 ;  /* 0x0780000003030820 */ /* 0x000fe40000410000 */
[----:B------:R-:W-:Y:S02]  /*6c60*/  @!P0 FADD.FTZ R3, R0, -0.5 ;  /* 0xbf00000000038421 */ /* 0x000fe40000010000 */
[----:B------:R-:W-:-:S05]  /*6c70*/  IMAD.SHL.U32 R0, R4, 0x1000000, RZ ;  /* 0x0100000004007824 */ /* 0x000fca00078e00ff */
[----:B------:R-:W-:-:S04]  /*6c80*/  LOP3.LUT R0, R3, 0x80000000, R0, 0xf8, !PT ;  /* 0x8000000003007812 */ /* 0x000fc800078ef800 */
[----:B------:R-:W-:-:S04]  /*6c90*/  F2FP.PACK_AB R0, RZ, R0 ;  /* 0x00000000ff00723e */ /* 0x000fc800000000ff */
[----:B------:R-:W-:Y:S01]  /*6ca0*/  PRMT R17, R0, 0x7610, R17 ;  /* 0x0000761000117816 */ /* 0x000fe20000000011 */
[----:B------:R-:W-:Y:S05]  /*6cb0*/  BRA `(.L_x_769) ;  /* 0x000007b000007947 */ /* 0x000fea0003800000 */
.L_x_779:
[----:B------:R-:W2:Y:S02]  /*6cc0*/  LDG.E.U16 R0, [R4.64] ;  /* 0x0000002404007981 */ /* 0x000ea4000c1e1500 */
[----:B--2---:R-:W-:-:S04]  /*6cd0*/  PRMT R0, RZ, 0x5410, R0 ;  /* 0x00005410ff007816 */ /* 0x004fc80000000000 */
[----:B------:R-:W-:-:S04]  /*6ce0*/  F2FP.PACK_AB R0, RZ, R0 ;  /* 0x00000000ff00723e */ /* 0x000fc800000000ff */
[----:B------:R-:W-:Y:S01]  /*6cf0*/  PRMT R17, R0, 0x7610, R17 ;  /* 0x0000761000117816 */ /* 0x000fe20000000011 */
[----:B------:R-:W-:Y:S05]  /*6d00*/  BRA `(.L_x_769) ;  /* 0x0000076000007947 */ /* 0x000fea0003800000 */
.L_x_776:
        /* <DEDUP_REMOVED lines=12> */
.L_x_783:
        /* <DEDUP_REMOVED lines=21> */
.L_x_787:
[----:B------:R-:W-:Y:S05]  /*6f20*/  BSYNC B1 ;  /* 0x0000000000017941 */ /* 0x000fea0003800000 */
.L_x_786:
[----:B------:R-:W-:Y:S01]  /*6f30*/  LEA R5, R0, 0x3b800000, 0x17 ;  /* 0x3b80000000057811 */ /* 0x000fe200078eb8ff */
[----:B------:R-:W-:-:S05]  /*6f40*/  IMAD.SHL.U32 R0, R3, 0x100000, RZ ;  /* 0x0010000003007824 */ /* 0x000fca00078e00ff */
[----:B------:R-:W-:Y:S02]  /*6f50*/  LOP3.LUT R0, R5, R0, R6, 0xfe, !PT ;  /* 0x0000000005007212 */ /* 0x000fe400078efe06 */
.L_x_785:
[----:B------:R-:W-:Y:S05]  /*6f60*/  BSYNC B0 ;  /* 0x0000000000007941 */ /* 0x000fea0003800000 */
.L_x_784:
[----:B------:R-:W-:-:S04]  /*6f70*/  F2FP.PACK_AB R0, RZ, R0 ;  /* 0x00000000ff00723e */ /* 0x000fc800000000ff */
[----:B------:R-:W-:Y:S01]  /*6f80*/  PRMT R17, R0, 0x7610, R17 ;  /* 0x0000761000117816 */ /* 0x000fe20000000011 */
[----:B------:R-:W-:Y:S05]  /*6f90*/  BRA `(.L_x_769) ;  /* 0x000004d000007947 */ /* 0x000fea0003800000 */
.L_x_782:
        /* <DEDUP_REMOVED lines=21> */
.L_x_791:
[----:B------:R-:W-:Y:S05]  /*70f0*/  BSYNC B1 ;  /* 0x0000000000017941 */ /* 0x000fea0003800000 */
.L_x_790:
[----:B------:R-:W-:Y:S01]  /*7100*/  LEA R5, R0, 0x37800000, 0x17 ;  /* 0x3780000000057811 */ /* 0x000fe200078eb8ff */
[----:B------:R-:W-:-:S05]  /*7110*/  IMAD.SHL.U32 R0, R3, 0x200000, RZ ;  /* 0x0020000003007824 */ /* 0x000fca00078e00ff */
[----:B------:R-:W-:Y:S02]  /*7120*/  LOP3.LUT R0, R5, R0, R6, 0xfe, !PT ;  /* 0x0000000005007212 */ /* 0x000fe400078efe06 */
.L_x_789:
[----:B------:R-:W-:Y:S05]  /*7130*/  BSYNC B0 ;  /* 0x0000000000007941 */ /* 0x000fea0003800000 */
.L_x_788:
[----:B------:R-:W-:-:S04]  /*7140*/  F2FP.PACK_AB R0, RZ, R0 ;  /* 0x00000000ff00723e */ /* 0x000fc800000000ff */
[----:B------:R-:W-:Y:S01]  /*7150*/  PRMT R17, R0, 0x7610, R17 ;  /* 0x0000761000117816 */ /* 0x000fe20000000011 */
[----:B------:R-:W-:Y:S05]  /*7160*/  BRA `(.L_x_769) ;  /* 0x0000030000007947 */ /* 0x000fea0003800000 */
.L_x_781:
        /* <DEDUP_REMOVED lines=14> */
.L_x_795:
[----:B------:R-:W-:Y:S05]  /*7250*/  BSYNC B0 ;  /* 0x0000000000007941 */ /* 0x000fea0003800000 */
.L_x_794:
[----:B------:R-:W-:-:S04]  /*7260*/  F2FP.PACK_AB R0, RZ, R0 ;  /* 0x00000000ff00723e */ /* 0x000fc800000000ff */
[----:B------:R-:W-:Y:S01]  /*7270*/  PRMT R17, R0, 0x7610, R17 ;  /* 0x0000761000117816 */ /* 0x000fe20000000011 */
[----:B------:R-:W-:Y:S05]  /*7280*/  BRA `(.L_x_769) ;  /* 0x000001e000007947 */ /* 0x000fea0003800000 */
.L_x_768:
[----:B------:R-:W-:Y:S02]  /*7290*/  IMAD.MOV.U32 R4, RZ, RZ, c[0x4][0x218] ;  /* 0x01008600ff047624 */ /* 0x000fe400078e00ff */
[----:B------:R-:W-:Y:S02]  /*72a0*/  IMAD.MOV.U32 R5, RZ, RZ, c[0x4][0x21c] ;  /* 0x01008700ff057624 */ /* 0x000fe400078e00ff */
[----:B------:R-:W-:Y:S02]  /*72b0*/  IMAD.MOV.U32 R6, RZ, RZ, c[0x4][0x220] ;  /* 0x01008800ff067624 */ /* 0x000fe400078e00ff */
[----:B------:R-:W-:Y:S02]  /*72c0*/  IMAD.MOV.U32 R7, RZ, RZ, c[0x4][0x224] ;  /* 0x01008900ff077624 */ /* 0x000fe400078e00ff */
[----:B------:R-:W-:Y:S02]  /*72d0*/  IMAD.MOV.U32 R8, RZ, RZ, 0x4e ;  /* 0x0000004eff087424 */ /* 0x000fe400078e00ff */
[----:B------:R-:W-:-:S02]  /*72e0*/  IMAD.MOV.U32 R10, RZ, RZ, c[0x4][0xb0] ;  /* 0x01002c00ff0a7624 */ /* 0x000fc400078e00ff */
[----:B------:R-:W-:Y:S02]  /*72f0*/  IMAD.MOV.U32 R11, RZ, RZ, c[0x4][0xb4] ;  /* 0x01002d00ff0b7624 */ /* 0x000fe400078e00ff */
[----:B------:R-:W-:Y:S02]  /*7300*/  IMAD.MOV.U32 R12, RZ, RZ, 0x1 ;  /* 0x00000001ff0c7424 */ /* 0x000fe400078e00ff */
[----:B------:R-:W-:Y:S02]  /*7310*/  IMAD.MOV.U32 R13, RZ, RZ, RZ ;  /* 0x000000ffff0d7224 */ /* 0x000fe400078e00ff */
[----:B------:R-:W-:Y:S01]  /*7320*/  LEPC R14 ;  /* 0x00000000000e734e */ /* 0x000fe20000000000 */
[----:B------:R-:W-:Y:S02]  /*7330*/  MOV R0, 0x73c0 ;  /* 0x000073c000007802 */ /* 0x000fe40000000f00 */
[----:B------:R-:W-:Y:S02]  /*7340*/  MOV R20, 0x7320 ;  /* 0x0000732000147802 */ /* 0x000fe40000000f00 */
[----:B------:R-:W-:Y:S02]  /*7350*/  MOV R3, 0x0 ;  /* 0x0000000000037802 */ /* 0x000fe40000000f00 */
[----:B------:R-:W-:-:S02]  /*7360*/  MOV R21, 0x0 ;  /* 0x0000000000157802 */ /* 0x000fc40000000f00 */
[----:B------:R-:W-:-:S04]  /*7370*/  IADD3 R20, P0, P1, -R20, R0, R14 ;  /* 0x0000000014147210 */ /* 0x000fc8000791e10e */
[----:B------:R-:W-:Y:S02]  /*7380*/  IADD3.X R21, ~R21, R3, R15, P0, P1 ;  /* 0x0000000315157210 */ /* 0x000fe400007e250f */
[----:B------:R-:W-:-:S06]  /*7390*/  MOV R14, 0x228 ;  /* 0x00000228000e7802 */ /* 0x000fcc0000000f00 */
[----:B------:R-:W0:Y:S02]  /*73a0*/  LDC.64 R14, c[0x4][R14] ;  /* 0x010000000e0e7b82 */ /* 0x000e240000000a00 */
[----:B0----5:R-:W-:Y:S05]  /*73b0*/  CALL.ABS.NOINC R14 ;  /* 0x000000000e007343 */ /* 0x021fea0003c00000 */
[----:B------:R-:W-:Y:S01]  /*73c0*/  PRMT R17, RZ, 0x7610, R17 ;  /* 0x00007610ff117816 */ /* 0x000fe20000000011 */
[----:B------:R-:W-:Y:S05]  /*73d0*/  BRA `(.L_x_769) ;  /* 0x0000009000007947 */ /* 0x000fea0003800000 */
.L_x_793:
[----:B------:R-:W2:Y:S02]  /*73e0*/  LDG.E.64 R4, [R4.64] ;  /* 0x0000002404047981 */ /* 0x000ea4000c1e1b00 */
[----:B--2---:R-:W0:Y:S02]  /*73f0*/  I2F.U64 R0, R4 ;  /* 0x0000000400007312 */ /* 0x004e240000301000 */
[----:B0-----:R-:W-:-:S04]  /*7400*/  F2FP.PACK_AB R0, RZ, R0 ;  /* 0x00000000ff00723e */ /* 0x001fc800000000ff */
[----:B------:R-:W-:Y:S01]  /*7410*/  PRMT R17, R0, 0x7610, R17 ;  /* 0x0000761000117816 */ /* 0x000fe20000000011 */
[----:B------:R-:W-:Y:S05]  /*7420*/  BRA `(.L_x_769) ;  /* 0x0000004000007947 */ /* 0x000fea0003800000 */
.L_x_792:
[----:B------:R-:W2:Y:S02]  /*7430*/  LDG.E R4, [R4.64] ;  /* 0x0000002404047981 */ /* 0x000ea4000c1e1900 */
[----:B--2---:R-:W0:Y:S02]  /*7440*/  I2F.U32 R0, R4 ;  /* 0x0000000400007306 */ /* 0x004e240000201000 */
[----:B0-----:R-:W-:-:S04]  /*7450*/  F2FP.PACK_AB R0, RZ, R0 ;  /* 0x00000000ff00723e */ /* 0x001fc800000000ff */
[----:B------:R-:W-:Y:S02]  /*7460*/  PRMT R17, R0, 0x7610, R17 ;  /* 0x0000761000117816 */ /* 0x000fe40000000011 */
.L_x_769:
[----:B------:R-:W1:Y:S01]  /*7470*/  LDC.U8 R3, c[0x0][0x19d] ;  /* 0x00006740ff037b82 */ /* 0x000e620000000000 */
[----:B0-----:R-:W-:-:S05]  /*7480*/  IMAD R4, R23, c[0x0][0x1a4], RZ ;  /* 0x0000690017047a24 */ /* 0x001fca00078e02ff */
[----:B------:R-:W-:-:S05]  /*7490*/  IADD3 R4, P0, R4, c[0x0][0x188], RZ ;  /* 0x0000620004047a10 */ /* 0x000fca0007f1e0ff */
        /* <DEDUP_REMOVED lines=17> */
.L_x_799:
[----:B------:R-:W2:Y:S02]  /*75b0*/  LDG.E.U8 R4, [R4.64] ;  /* 0x0000002404047981 */ /* 0x000ea4000c1e1100 */
[----:B--2---:R-:W0:Y:S02]  /*75c0*/  I2F.U16 R0, R4 ;  /* 0x0000000400007306 */ /* 0x004e240000101000 */
[----:B0-----:R-:W-:-:S04]  /*75d0*/  F2FP.PACK_AB R0, RZ, R0 ;  /* 0x00000000ff00723e */ /* 0x001fc800000000ff */
[----:B------:R-:W-:Y:S01]  /*75e0*/  PRMT R19, R0, 0x7610, R19 ;  /* 0x0000761000137816 */ /* 0x000fe20000000013 */
[----:B------:R-:W-:Y:S05]  /*75f0*/  BRA `(.L_x_801) ;  /* 0x00000ed000007947 */ /* 0x000fea0003800000 */
.L_x_798:
        /* <DEDUP_REMOVED lines=11> */
.L_x_803:
[----:B------:R-:W2:Y:S02]  /*76b0*/  LDG.E R4, [R4.64] ;  /* 0x0000002404047981 */ /* 0x000ea4000c1e1900 */
[----:B--2---:R-:W0:Y:S02]  /*76c0*/  I2F R0, R4 ;  /* 0x0000000400007306 */ /* 0x004e240000201400 */
[----:B0-----:R-:W-:-:S04]  /*76d0*/  F2FP.PACK_AB R0, RZ, R0 ;  /* 0x00000000ff00723e */ /* 0x001fc800000000ff */
[----:B------:R-:W-:Y:S01]  /*76e0*/  PRMT R19, R0, 0x7610, R19 ;  /* 0x0000761000137816 */ /* 0x000fe20000000013 */
[----:B------:R-:W-:Y:S05]  /*76f0*/  BRA `(.L_x_801) ;  /* 0x00000dd000007947 */ /* 0x000fea0003800000 */
.L_x_802:
[----:B------:R-:W2:Y:S02]  /*7700*/  LDG.E.U16 R4, [R4.64] ;  /* 0x0000002404047981 */ /* 0x000ea4000c1e1500 */
[----:B--2---:R-:W0:Y:S02]  /*7710*/  I2F.S16 R0, R4 ;  /* 0x0000000400007306 */ /* 0x004e240000101400 */
[----:B0-----:R-:W-:-:S04]  /*7720*/  F2FP.PACK_AB R0, RZ, R0 ;  /* 0x00000000ff00723e */ /* 0x001fc800000000ff */
[----:B------:R-:W-:Y:S01]  /*7730*/  PRMT R19, R0, 0x7610, R19 ;  /* 0x0000761000137816 */ /* 0x000fe20000000013 */
[----:B------:R-:W-:Y:S05]  /*7740*/  BRA `(.L_x_801) ;  /* 0x00000d8000007947 */ /* 0x000fea0003800000 */
.L_x_797:
        /* <DEDUP_REMOVED lines=9> */
.L_x_805:
[----:B------:R0:W5:Y:S01]  /*77e0*/  LDG.E.U16 R19, [R4.64] ;  /* 0x0000002404137981 */ /* 0x000162000c1e1500 */
[----:B------:R-:W-:Y:S05]  /*77f0*/  BRA `(.L_x_801) ;  /* 0x00000cd000007947 */ /* 0x000fea0003800000 */
.L_x_804:
        /* <DEDUP_REMOVED lines=9> */
.L_x_807:
[----:B------:R0:W5:Y:S01]  /*7890*/  LDG.E.U16 R19, [R4.64] ;  /* 0x0000002404137981 */ /* 0x000162000c1e1500 */
[----:B------:R-:W-:Y:S05]  /*78a0*/  BRA `(.L_x_801) ;  /* 0x00000c2000007947 */ /* 0x000fea0003800000 */
.L_x_806:
[----:B------:R-:W2:Y:S02]  /*78b0*/  LDG.E.64 R4, [R4.64] ;  /* 0x0000002404047981 */ /* 0x000ea4000c1e1b00 */
[----:B--2---:R-:W0:Y:S01]  /*78c0*/  F2F.F32.F64 R0, R4 ;  /* 0x0000000400007310 */ /* 0x004e220000301000 */
[----:B------:R-:W0:-:S14]  /*78d0*/  DSETP.GEU.AND P0, PT, |R4|, c[0x2][0x0], PT ;  /* 0x008000000400762a */ /* 0x000e1c0003f0e200 */
[----:B0-----:R-:W-:-:S05]  /*78e0*/  @!P0 FMUL R0, R0, 1.175494350822287508e-38 ;  /* 0x0080000000008820 */ /* 0x001fca0000400000 */
[----:B------:R-:W-:-:S04]  /*78f0*/  F2FP.PACK_AB R0, RZ, R0 ;  /* 0x00000000ff00723e */ /* 0x000fc800000000ff */
[----:B------:R-:W-:Y:S01]  /*7900*/  PRMT R19, R0, 0x7610, R19 ;  /* 0x0000761000137816 */ /* 0x000fe20000000013 */
[----:B------:R-:W-:Y:S05]  /*7910*/  BRA `(.L_x_801) ;  /* 0x00000bb000007947 */ /* 0x000fea0003800000 */
.L_x_796:
        /* <DEDUP_REMOVED lines=14> */
.L_x_810:
[----:B------:R-:W2:Y:S02]  /*7a00*/  LDG.E.64 R4, [R4.64] ;  /* 0x0000002404047981 */ /* 0x000ea4000c1e1b00 */
[----:B--2---:R-:W0:Y:S01]  /*7a10*/  F2F.F32.F64 R0, R4 ;  /* 0x0000000400007310 */ /* 0x004e220000301000 */
[----:B------:R-:W0:-:S14]  /*7a20*/  DSETP.GEU.AND P0, PT, |R4|, c[0x2][0x0], PT ;  /* 0x008000000400762a */ /* 0x000e1c0003f0e200 */
[----:B0-----:R-:W-:-:S05]  /*7a30*/  @!P0 FMUL R0, R0, 1.175494350822287508e-38 ;  /* 0x0080000000008820 */ /* 0x001fca0000400000 */
[----:B------:R-:W-:-:S04]  /*7a40*/  F2FP.PACK_AB R0, RZ, R0 ;  /* 0x00000000ff00723e */ /* 0x000fc800000000ff */
[----:B------:R-:W-:Y:S01]  /*7a50*/  PRMT R19, R0, 0x7610, R19 ;  /* 0x0000761000137816 */ /* 0x000fe20000000013 */
[----:B------:R-:W-:Y:S05]  /*7a60*/  BRA `(.L_x_801) ;  /* 0x00000a6000007947 */ /* 0x000fea0003800000 */
.L_x_809:
        /* <DEDUP_REMOVED lines=28> */
.L_x_812:
        /* <DEDUP_REMOVED lines=15> */
.L_x_811:
[----:B------:R-:W2:Y:S02]  /*7d20*/  LDG.E.U16 R0, [R4.64] ;  /* 0x0000002404007981 */ /* 0x000ea4000c1e1500 */
[----:B--2---:R-:W-:-:S04]  /*7d30*/  PRMT R0, RZ, 0x5410, R0 ;  /* 0x00005410ff007816 */ /* 0x004fc80000000000 */
[----:B------:R-:W-:-:S04]  /*7d40*/  F2FP.PACK_AB R0, RZ, R0 ;  /* 0x00000000ff00723e */ /* 0x000fc800000000ff */
[----:B------:R-:W-:Y:S01]  /*7d50*/  PRMT R19, R0, 0x7610, R19 ;  /* 0x0000761000137816 */ /* 0x000fe20000000013 */
[----:B------:R-:W-:Y:S05]  /*7d60*/  BRA `(.L_x_801) ;  /* 0x0000076000007947 */ /* 0x000fea0003800000 */
.L_x_808:
        /* <DEDUP_REMOVED lines=12> */
.L_x_815:
        /* <DEDUP_REMOVED lines=21> */
.L_x_819:
[----:B------:R-:W-:Y:S05]  /*7f80*/  BSYNC B1 ;  /* 0x0000000000017941 */ /* 0x000fea0003800000 */
.L_x_818:
[----:B------:R-:W-:Y:S01]  /*7f90*/  LEA R5, R0, 0x3b800000, 0x17 ;  /* 0x3b80000000057811 */ /* 0x000fe200078eb8ff */
[----:B------:R-:W-:-:S05]  /*7fa0*/  IMAD.SHL.U32 R0, R3, 0x100000, RZ ;  /* 0x0010000003007824 */ /* 0x000fca00078e00ff */
[----:B------:R-:W-:Y:S02]  /*7fb0*/  LOP3.LUT R0, R5, R0, R6, 0xfe, !PT ;  /* 0x0000000005007212 */ /* 0x000fe400078efe06 */
.L_x_817:
[----:B------:R-:W-:Y:S05]  /*7fc0*/  BSYNC B0 ;  /* 0x0000000000007941 */ /* 0x000fea0003800000 */
.L_x_816:
[----:B------:R-:W-:-:S04]  /*7fd0*/  F2FP.PACK_AB R0, RZ, R0 ;  /* 0x00000000ff00723e */ /* 0x000fc800000000ff */
[----:B------:R-:W-:Y:S01]  /*7fe0*/  PRMT R19, R0, 0x7610, R19 ;  /* 0x0000761000137816 */ /* 0x000fe20000000013 */
[----:B------:R-:W-:Y:S05]  /*7ff0*/  BRA `(.L_x_801) ;  /* 0x000004d000007947 */ /* 0x000fea0003800000 */
.L_x_814:
        /* <DEDUP_REMOVED lines=21> */
.L_x_823:
[----:B------:R-:W-:Y:S05]  /*8150*/  BSYNC B1 ;  /* 0x0000000000017941 */ /* 0x000fea0003800000 */
.L_x_822:
[----:B------:R-:W-:Y:S01]  /*8160*/  LEA R5, R0, 0x37800000, 0x17 ;  /* 0x3780000000057811 */ /* 0x000fe200078eb8ff */
[----:B------:R-:W-:-:S05]  /*8170*/  IMAD.SHL.U32 R0, R3, 0x200000, RZ ;  /* 0x0020000003007824 */ /* 0x000fca00078e00ff */
[----:B------:R-:W-:Y:S02]  /*8180*/  LOP3.LUT R0, R5, R0, R6, 0xfe, !PT ;  /* 0x0000000005007212 */ /* 0x000fe400078efe06 */
.L_x_821:
[----:B------:R-:W-:Y:S05]  /*8190*/  BSYNC B0 ;  /* 0x0000000000007941 */ /* 0x000fea0003800000 */
.L_x_820:
[----:B------:R-:W-:-:S04]  /*81a0*/  F2FP.PACK_AB R0, RZ, R0 ;  /* 0x00000000ff00723e */ /* 0x000fc800000000ff */
[----:B------:R-:W-:Y:S01]  /*81b0*/  PRMT R19, R0, 0x7610, R19 ;  /* 0x0000761000137816 */ /* 0x000fe20000000013 */
[----:B------:R-:W-:Y:S05]  /*81c0*/  BRA `(.L_x_801) ;  /* 0x0000030000007947 */ /* 0x000fea0003800000 */
.L_x_813:
        /* <DEDUP_REMOVED lines=14> */
.L_x_827:
[----:B------:R-:W-:Y:S05]  /*82b0*/  BSYNC B0 ;  /* 0x0000000000007941 */ /* 0x000fea0003800000 */
.L_x_826:
[----:B------:R-:W-:-:S04]  /*82c0*/  F2FP.PACK_AB R0, RZ, R0 ;  /* 0x00000000ff00723e */ /* 0x000fc800000000ff */
[----:B------:R-:W-:Y:S01]  /*82d0*/  PRMT R19, R0, 0x7610, R19 ;  /* 0x0000761000137816 */ /* 0x000fe20000000013 */
[----:B------:R-:W-:Y:S05]  /*82e0*/  BRA `(.L_x_801) ;  /* 0x000001e000007947 */ /* 0x000fea0003800000 */
.L_x_800:
        /* <DEDUP_REMOVED lines=21> */
.L_x_825:
[----:B------:R-:W2:Y:S02]  /*8440*/  LDG.E.64 R4, [R4.64] ;  /* 0x0000002404047981 */ /* 0x000ea4000c1e1b00 */
[----:B--2---:R-:W0:Y:S02]  /*8450*/  I2F.U64 R0, R4 ;  /* 0x0000000400007312 */ /* 0x004e240000301000 */
[----:B0-----:R-:W-:-:S04]  /*8460*/  F2FP.PACK_AB R0, RZ, R0 ;  /* 0x00000000ff00723e */ /* 0x001fc800000000ff */
[----:B------:R-:W-:Y:S01]  /*8470*/  PRMT R19, R0, 0x7610, R19 ;  /* 0x0000761000137816 */ /* 0x000fe20000000013 */
[----:B------:R-:W-:Y:S05]  /*8480*/  BRA `(.L_x_801) ;  /* 0x0000004000007947 */ /* 0x000fea0003800000 */
.L_x_824:
[----:B------:R-:W2:Y:S02]  /*8490*/  LDG.E R4, [R4.64] ;  /* 0x0000002404047981 */ /* 0x000ea4000c1e1900 */
[----:B--2---:R-:W0:Y:S02]  /*84a0*/  I2F.U32 R0, R4 ;  /* 0x0000000400007306 */ /* 0x004e240000201000 */
[----:B0-----:R-:W-:-:S04]  /*84b0*/  F2FP.PACK_AB R0, RZ, R0 ;  /* 0x00000000ff00723e */ /* 0x001fc800000000ff */
[----:B------:R-:W-:Y:S02]  /*84c0*/  PRMT R19, R0, 0x7610, R19 ;  /* 0x0000761000137816 */ /* 0x000fe40000000013 */
.L_x_801:
        /* <DEDUP_REMOVED lines=20> */
.L_x_831:
[----:B------:R-:W2:Y:S02]  /*8610*/  LDG.E.U8 R4, [R4.64] ;  /* 0x0000002404047981 */ /* 0x000ea4000c1e1100 */
[----:B--2---:R-:W0:Y:S02]  /*8620*/  I2F.U16 R0, R4 ;  /* 0x0000000400007306 */ /* 0x004e240000101000 */
[----:B0-----:R-:W-:-:S04]  /*8630*/  F2FP.PACK_AB R0, RZ, R0 ;  /* 0x00000000ff00723e */ /* 0x001fc800000000ff */
[----:B------:R-:W-:Y:S01]  /*8640*/  PRMT R23, R0, 0x7610, R23 ;  /* 0x0000761000177816 */ /* 0x000fe20000000017 */
[----:B------:R-:W-:Y:S05]  /*8650*/  BRA `(.L_x_833) ;  /* 0x00000ed000007947 */ /* 0x000fea0003800000 */
.L_x_830:
        /* <DEDUP_REMOVED lines=11> */
.L_x_835:
[----:B------:R-:W2:Y:S02]  /*8710*/  LDG.E R4, [R4.64] ;  /* 0x0000002404047981 */ /* 0x000ea4000c1e1900 */
[----:B--2---:R-:W0:Y:S02]  /*8720*/  I2F R0, R4 ;  /* 0x0000000400007306 */ /* 0x004e240000201400 */
[----:B0-----:R-:W-:-:S04]  /*8730*/  F2FP.PACK_AB R0, RZ, R0 ;  /* 0x00000000ff00723e */ /* 0x001fc800000000ff */
[----:B------:R-:W-:Y:S01]  /*8740*/  PRMT R23, R0, 0x7610, R23 ;  /* 0x0000761000177816 */ /* 0x000fe20000000017 */
[----:B------:R-:W-:Y:S05]  /*8750*/  BRA `(.L_x_833) ;  /* 0x00000dd000007947 */ /* 0x000fea0003800000 */
.L_x_834:
[----:B------:R-:W2:Y:S02]  /*8760*/  LDG.E.U16 R4, [R4.64] ;  /* 0x0000002404047981 */ /* 0x000ea4000c1e1500 */
[----:B--2---:R-:W0:Y:S02]  /*8770*/  I2F.S16 R0, R4 ;  /* 0x0000000400007306 */ /* 0x004e240000101400 */
[----:B0-----:R-:W-:-:S04]  /*8780*/  F2FP.PACK_AB R0, RZ, R0 ;  /* 0x00000000ff00723e */ /* 0x001fc800000000ff */
[----:B------:R-:W-:Y:S01]  /*8790*/  PRMT R23, R0, 0x7610, R23 ;  /* 0x0000761000177816 */ /* 0x000fe20000000017 */
[----:B------:R-:W-:Y:S05]  /*87a0*/  BRA `(.L_x_833) ;  /* 0x00000d8000007947 */ /* 0x000fea0003800000 */
.L_x_829:
        /* <DEDUP_REMOVED lines=9> */
.L_x_837:
[----:B------:R0:W5:Y:S01]  /*8840*/  LDG.E.U16 R23, [R4.64] ;  /* 0x0000002404177981 */ /* 0x000162000c1e1500 */
[----:B------:R-:W-:Y:S05]  /*8850*/  BRA `(.L_x_833) ;  /* 0x00000cd000007947 */ /* 0x000fea0003800000 */
.L_x_836:
        /* <DEDUP_REMOVED lines=9> */
.L_x_839:
[----:B------:R0:W5:Y:S01]  /*88f0*/  LDG.E.U16 R23, [R4.64] ;  /* 0x0000002404177981 */ /* 0x000162000c1e1500 */
[----:B------:R-:W-:Y:S05]  /*8900*/  BRA `(.L_x_833) ;  /* 0x00000c2000007947 */ /* 0x000fea0003800000 */
.L_x_838:
[----:B------:R-:W2:Y:S02]  /*8910*/  LDG.E.64 R4, [R4.64] ;  /* 0x0000002404047981 */ /* 0x000ea4000c1e1b00 */
[----:B--2---:R-:W0:Y:S01]  /*8920*/  F2F.F32.F64 R0, R4 ;  /* 0x0000000400007310 */ /* 0x004e220000301000 */
[----:B------:R-:W0:-:S14]  /*8930*/  DSETP.GEU.AND P0, PT, |R4|, c[0x2][0x0], PT ;  /* 0x008000000400762a */ /* 0x000e1c0003f0e200 */
[----:B0-----:R-:W-:-:S05]  /*8940*/  @!P0 FMUL R0, R0, 1.175494350822287508e-38 ;  /* 0x0080000000008820 */ /* 0x001fca0000400000 */
[----:B------:R-:W-:-:S04]  /*8950*/  F2FP.PACK_AB R0, RZ, R0 ;  /* 0x00000000ff00723e */ /* 0x000fc800000000ff */
[----:B------:R-:W-:Y:S01]  /*8960*/  PRMT R23, R0, 0x7610, R23 ;  /* 0x0000761000177816 */ /* 0x000fe20000000017 */
[----:B------:R-:W-:Y:S05]  /*8970*/  BRA `(.L_x_833) ;  /* 0x00000bb000007947 */ /* 0x000fea0003800000 */
.L_x_828:
        /* <DEDUP_REMOVED lines=14> */
.L_x_842:
[----:B------:R-:W2:Y:S02]  /*8a60*/  LDG.E.64 R4, [R4.64] ;  /* 0x0000002404047981 */ /* 0x000ea4000c1e1b00 */
[----:B--2---:R-:W0:Y:S01]  /*8a70*/  F2F.F32.F64 R0, R4 ;  /* 0x0000000400007310 */ /* 0x004e220000301000 */
[----:B------:R-:W0:-:S14]  /*8a80*/  DSETP.GEU.AND P0, PT, |R4|, c[0x2][0x0], PT ;  /* 0x008000000400762a */ /* 0x000e1c0003f0e200 */
[----:B0-----:R-:W-:-:S05]  /*8a90*/  @!P0 FMUL R0, R0, 1.175494350822287508e-38 ;  /* 0x0080000000008820 */ /* 0x001fca0000400000 */
[----:B------:R-:W-:-:S04]  /*8aa0*/  F2FP.PACK_AB R0, RZ, R0 ;  /* 0x00000000ff00723e */ /* 0x000fc800000000ff */
[----:B------:R-:W-:Y:S01]  /*8ab0*/  PRMT R23, R0, 0x7610, R23 ;  /* 0x0000761000177816 */ /* 0x000fe20000000017 */
[----:B------:R-:W-:Y:S05]  /*8ac0*/  BRA `(.L_x_833) ;  /* 0x00000a6000007947 */ /* 0x000fea0003800000 */
.L_x_841:
        /* <DEDUP_REMOVED lines=28> */
.L_x_844:
        /* <DEDUP_REMOVED lines=15> */
.L_x_843:
[----:B------:R-:W2:Y:S02]  /*8d80*/  LDG.E.U16 R0, [R4.64] ;  /* 0x0000002404007981 */ /* 0x000ea4000c1e1500 */
[----:B--2---:R-:W-:-:S04]  /*8d90*/  PRMT R0, RZ, 0x5410, R0 ;  /* 0x00005410ff007816 */ /* 0x004fc80000000000 */
[----:B------:R-:W-:-:S04]  /*8da0*/  F2FP.PACK_AB R0, RZ, R0 ;  /* 0x00000000ff00723e */ /* 0x000fc800000000ff */
[----:B------:R-:W-:Y:S01]  /*8db0*/  PRMT R23, R0, 0x7610, R23 ;  /* 0x0000761000177816 */ /* 0x000fe20000000017 */
[----:B------:R-:W-:Y:S05]  /*8dc0*/  BRA `(.L_x_833) ;  /* 0x0000076000007947 */ /* 0x000fea0003800000 */
.L_x_840:
        /* <DEDUP_REMOVED lines=12> */
.L_x_847:
        /* <DEDUP_REMOVED lines=21> */
.L_x_851:
[----:B------:R-:W-:Y:S05]  /*8fe0*/  BSYNC B1 ;  /* 0x0000000000017941 */ /* 0x000fea0003800000 */
.L_x_850:
[----:B------:R-:W-:Y:S01]  /*8ff0*/  LEA R5, R0, 0x3b800000, 0x17 ;  /* 0x3b80000000057811 */ /* 0x000fe200078eb8ff */
[----:B------:R-:W-:-:S05]  /*9000*/  IMAD.SHL.U32 R0, R3, 0x100000, RZ ;  /* 0x0010000003007824 */ /* 0x000fca00078e00ff */
[----:B------:R-:W-:Y:S02]  /*9010*/  LOP3.LUT R0, R5, R0, R6, 0xfe, !PT ;  /* 0x0000000005007212 */ /* 0x000fe400078efe06 */
.L_x_849:
[----:B------:R-:W-:Y:S05]  /*9020*/  BSYNC B0 ;  /* 0x0000000000007941 */ /* 0x000fea0003800000 */
.L_x_848:
[----:B------:R-:W-:-:S04]  /*9030*/  F2FP.PACK_AB R0, RZ, R0 ;  /* 0x00000000ff00723e */ /* 0x000fc800000000ff */
[----:B------:R-:W-:Y:S01]  /*9040*/  PRMT R23, R0, 0x7610, R23 ;  /* 0x0000761000177816 */ /* 0x000fe20000000017 */
[----:B------:R-:W-:Y:S05]  /*9050*/  BRA `(.L_x_833) ;  /* 0x000004d000007947 */ /* 0x000fea0003800000 */
.L_x_846:
        /* <DEDUP_REMOVED lines=21> */
.L_x_855:
[----:B------:R-:W-:Y:S05]  /*91b0*/  BSYNC B1 ;  /* 0x0000000000017941 */ /* 0x000fea0003800000 */
.L_x_854:
[----:B------:R-:W-:Y:S01]  /*91c0*/  LEA R5, R0, 0x37800000, 0x17 ;  /* 0x3780000000057811 */ /* 0x000fe200078eb8ff */
[----:B------:R-:W-:-:S05]  /*91d0*/  IMAD.SHL.U32 R0, R3, 0x200000, RZ ;  /* 0x0020000003007824 */ /* 0x000fca00078e00ff */
[----:B------:R-:W-:Y:S02]  /*91e0*/  LOP3.LUT R0, R5, R0, R6, 0xfe, !PT ;  /* 0x0000000005007212 */ /* 0x000fe400078efe06 */
.L_x_853:
[----:B------:R-:W-:Y:S05]  /*91f0*/  BSYNC B0 ;  /* 0x0000000000007941 */ /* 0x000fea0003800000 */
.L_x_852:
[----:B------:R-:W-:-:S04]  /*9200*/  F2FP.PACK_AB R0, RZ, R0 ;  /* 0x00000000ff00723e */ /* 0x000fc800000000ff */
[----:B------:R-:W-:Y:S01]  /*9210*/  PRMT R23, R0, 0x7610, R23 ;  /* 0x0000761000177816 */ /* 0x000fe20000000017 */
[----:B------:R-:W-:Y:S05]  /*9220*/  BRA `(.L_x_833) ;  /* 0x0000030000007947 */ /* 0x000fea0003800000 */
.L_x_845:
        /* <DEDUP_REMOVED lines=14> */
.L_x_859:
[----:B------:R-:W-:Y:S05]  /*9310*/  BSYNC B0 ;  /* 0x0000000000007941 */ /* 0x000fea0003800000 */
.L_x_858:
[----:B------:R-:W-:-:S04]  /*9320*/  F2FP.PACK_AB R0, RZ, R0 ;  /* 0x00000000ff00723e */ /* 0x000fc800000000ff */
[----:B------:R-:W-:Y:S01]  /*9330*/  PRMT R23, R0, 0x7610, R23 ;  /* 0x0000761000177816 */ /* 0x000fe20000000017 */
[----:B------:R-:W-:Y:S05]  /*9340*/  BRA `(.L_x_833) ;  /* 0x000001e000007947 */ /* 0x000fea0003800000 */
.L_x_832:
        /* <DEDUP_REMOVED lines=21> */
.L_x_857:
[----:B------:R-:W2:Y:S02]  /*94a0*/  LDG.E.64 R4, [R4.64] ;  /* 0x0000002404047981 */ /* 0x000ea4000c1e1b00 */
[----:B--2---:R-:W0:Y:S02]  /*94b0*/  I2F.U64 R0, R4 ;  /* 0x0000000400007312 */ /* 0x004e240000301000 */
[----:B0-----:R-:W-:-:S04]  /*94c0*/  F2FP.PACK_AB R0, RZ, R0 ;  /* 0x00000000ff00723e */ /* 0x001fc800000000ff */
[----:B------:R-:W-:Y:S01]  /*94d0*/  PRMT R23, R0, 0x7610, R23 ;  /* 0x0000761000177816 */ /* 0x000fe20000000017 */
[----:B------:R-:W-:Y:S05]  /*94e0*/  BRA `(.L_x_833) ;  /* 0x0000004000007947 */ /* 0x000fea0003800000 */
.L_x_856:
[----:B------:R-:W2:Y:S02]  /*94f0*/  LDG.E R4, [R4.64] ;  /* 0x0000002404047981 */ /* 0x000ea4000c1e1900 */
[----:B--2---:R-:W0:Y:S02]  /*9500*/  I2F.U32 R0, R4 ;  /* 0x0000000400007306 */ /* 0x004e240000201000 */
[----:B0-----:R-:W-:-:S04]  /*9510*/  F2FP.PACK_AB R0, RZ, R0 ;  /* 0x00000000ff00723e */ /* 0x001fc800000000ff */
[----:B------:R-:W-:Y:S02]  /*9520*/  PRMT R23, R0, 0x7610, R23 ;  /* 0x0000761000177816 */ /* 0x000fe40000000017 */
.L_x_833:
[----:B------:R-:W-:-:S05]  /*9530*/  IADD3 R28, R28, 0x80, RZ ;  /* 0x000000801c1c7810 */ /* 0x000fca0007ffe0ff */
.L_x_763:
[----:B------:R-:W-:Y:S05]  /*9540*/  BSYNC B6 ;  /* 0x0000000000067941 */ /* 0x000fea0003800000 */
.L_x_762:
[----:B0-----:R-:W0:Y:S01]  /*9550*/  S2R R4, SR_CTAID.X ;  /* 0x0000000000047919 */ /* 0x001e220000002500 */
[----:B------:R-:W-:Y:S01]  /*9560*/  IMAD.MOV.U32 R3, RZ, RZ, -0x200 ;  /* 0xfffffe00ff037424 */ /* 0x000fe200078e00ff */
[----:B------:R-:W-:Y:S01]  /*9570*/  BSSY B6, `(.L_x_860) ;  /* 0x000030a000067945 */ /* 0x000fe20003800000 */
[----:B------:R-:W-:Y:S02]  /*9580*/  PRMT R27, RZ, 0x7610, R27 ;  /* 0x00007610ff1b7816 */ /* 0x000fe4000000001b */
[----:B------:R-:W-:Y:S01]  /*9590*/  PRMT R0, RZ, 0x7610, R0 ;  /* 0x00007610ff007816 */ /* 0x000fe20000000000 */
[----:B0-----:R-:W-:-:S05]  /*95a0*/  IMAD R3, R4, R3, c[0x0][0x160] ;  /* 0x0000580004037624 */ /* 0x001fca00078e0203 */
[----:B------:R-:W-:-:S13]  /*95b0*/  ISETP.GE.AND P0, PT, R28, R3, PT ;  /* 0x000000031c00720c */ /* 0x000fda0003f06270 */
[----:B------:R-:W-:Y:S05]  /*95c0*/  @P0 BRA `(.L_x_861) ;  /* 0x0000304000000947 */ /* 0x000fea0003800000 */
[----:B------:R-:W0:Y:S01]  /*95d0*/  S2R R3, SR_CTAID.X ;  /* 0x0000000000037919 */ /* 0x000e220000002500 */
[----:B------:R-:W-:-:S04]  /*95e0*/  PRMT R0, R29, 0x9910, RZ ;  /* 0x000099101d007816 */ /* 0x000fc800000000ff */
[----:B------:R-:W-:Y:S01]  /*95f0*/  ISETP.GT.AND P1, PT, R0, 0x9, PT ;  /* 0x000000090000780c */ /* 0x000fe20003f24270 */
[----:B0-----:R-:W-:-:S04]  /*9600*/  IMAD R28, R3, 0x200, R28 ;  /* 0x00000200031c7824 */ /* 0x001fc800078e021c */
[----:B------:R-:W-:-:S05]  /*9610*/  IMAD R4, R28, c[0x0][0x1a0], RZ ;  /* 0x000068001c047a24 */ /* 0x000fca00078e02ff */
[----:B------:R-:W-:-:S05]  /*9620*/  IADD3 R4, P0, R4, c[0x0][0x180], RZ ;  /* 0x0000600004047a10 */ /* 0x000fca0007f1e0ff */
[----:B------:R-:W-:Y:S01]  /*9630*/  IMAD.X R5, RZ, RZ, c[0x0][0x184], P0 ;  /* 0x00006100ff057624 */ /* 0x000fe200000e06ff */
        /* <DEDUP_REMOVED lines=14> */
.L_x_865:
[----:B------:R-:W2:Y:S02]  /*9720*/  LDG.E.U8 R4, [R4.64] ;  /* 0x0000002404047981 */ /* 0x000ea4000c1e1100 */
[----:B--2---:R-:W0:Y:S02]  /*9730*/  I2F.U16 R0, R4 ;  /* 0x0000000400007306 */ /* 0x004e240000101000 */
[----:B0-----:R-:W-:-:S04]  /*9740*/  F2FP.PACK_AB R0, RZ, R0 ;  /* 0x00000000ff00723e */ /* 0x001fc800000000ff */
[----:B------:R-:W-:Y:S01]  /*9750*/  PRMT R16, R0, 0x7610, R16 ;  /* 0x0000761000107816 */ /* 0x000fe20000000010 */
[----:B------:R-:W-:Y:S05]  /*9760*/  BRA `(.L_x_867) ;  /* 0x00000ed000007947 */ /* 0x000fea0003800000 */
.L_x_864:
        /* <DEDUP_REMOVED lines=11> */
.L_x_869:
[----:B------:R-:W2:Y:S02]  /*9820*/  LDG.E R4, [R4.64] ;  /* 0x0000002404047981 */ /* 0x000ea4000c1e1900 */
[----:B--2---:R-:W0:Y:S02]  /*9830*/  I2F R0, R4 ;  /* 0x0000000400007306 */ /* 0x004e240000201400 */
[----:B0-----:R-:W-:-:S04]  /*9840*/  F2FP.PACK_AB R0, RZ, R0 ;  /* 0x00000000ff00723e */ /* 0x001fc800000000ff */
[----:B------:R-:W-:Y:S01]  /*9850*/  PRMT R16, R0, 0x7610, R16 ;  /* 0x0000761000107816 */ /* 0x000fe20000000010 */
[----:B------:R-:W-:Y:S05]  /*9860*/  BRA `(.L_x_867) ;  /* 0x00000dd000007947 */ /* 0x000fea0003800000 */
.L_x_868:
[----:B------:R-:W2:Y:S02]  /*9870*/  LDG.E.U16 R4, [R4.64] ;  /* 0x0000002404047981 */ /* 0x000ea4000c1e1500 */
[----:B--2---:R-:W0:Y:S02]  /*9880*/  I2F.S16 R0, R4 ;  /* 0x0000000400007306 */ /* 0x004e240000101400 */
[----:B0-----:R-:W-:-:S04]  /*9890*/  F2FP.PACK_AB R0, RZ, R0 ;  /* 0x00000000ff00723e */ /* 0x001fc800000000ff */
[----:B------:R-:W-:Y:S01]  /*98a0*/  PRMT R16, R0, 0x7610, R16 ;  /* 0x0000761000107816 */ /* 0x000fe20000000010 */
[----:B------:R-:W-:Y:S05]  /*98b0*/  BRA `(.L_x_867) ;  /* 0x00000d8000007947 */ /* 0x000fea0003800000 */
.L_x_863:
        /* <DEDUP_REMOVED lines=9> */
.L_x_871:
[----:B------:R0:W5:Y:S01]  /*9950*/  LDG.E.U16 R16, [R4.64] ;  /* 0x0000002404107981 */ /* 0x000162000c1e1500 */
[----:B------:R-:W-:Y:S05]  /*9960*/  BRA `(.L_x_867) ;  /* 0x00000cd000007947 */ /* 0x000fea0003800000 */
.L_x_870:
        /* <DEDUP_REMOVED lines=9> */
.L_x_873:
[----:B------:R0:W5:Y:S01]  /*9a00*/  LDG.E.U16 R16, [R4.64] ;  /* 0x0000002404107981 */ /* 0x000162000c1e1500 */
[----:B------:R-:W-:Y:S05]  /*9a10*/  BRA `(.L_x_867) ;  /* 0x00000c2000007947 */ /* 0x000fea0003800000 */
.L_x_872:
[----:B------:R-:W2:Y:S02]  /*9a20*/  LDG.E.64 R4, [R4.64] ;  /* 0x0000002404047981 */ /* 0x000ea4000c1e1b00 */
[----:B--2---:R-:W0:Y:S01]  /*9a30*/  F2F.F32.F64 R0, R4 ;  /* 0x0000000400007310 */ /* 0x004e220000301000 */
[----:B------:R-:W0:-:S14]  /*9a40*/  DSETP.GEU.AND P0, PT, |R4|, c[0x2][0x0], PT ;  /* 0x008000000400762a */ /* 0x000e1c0003f0e200 */
[----:B0-----:R-:W-:-:S05]  /*9a50*/  @!P0 FMUL R0, R0, 1.175494350822287508e-38 ;  /* 0x0080000000008820 */ /* 0x001fca0000400000 */
[----:B------:R-:W-:-:S04]  /*9a60*/  F2FP.PACK_AB R0, RZ, R0 ;  /* 0x00000000ff00723e */ /* 0x000fc800000000ff */
[----:B------:R-:W-:Y:S01]  /*9a70*/  PRMT R16, R0, 0x7610, R16 ;  /* 0x0000761000107816 */ /* 0x000fe20000000010 */
[----:B------:R-:W-:Y:S05]  /*9a80*/  BRA `(.L_x_867) ;  /* 0x00000bb000007947 */ /* 0x000fea0003800000 */
.L_x_862:
        /* <DEDUP_REMOVED lines=14> */
.L_x_876:
[----:B------:R-:W2:Y:S02]  /*9b70*/  LDG.E.64 R4, [R4.64] ;  /* 0x0000002404047981 */ /* 0x000ea4000c1e1b00 */
[----:B--2---:R-:W0:Y:S01]  /*9b80*/  F2F.F32.F64 R0, R4 ;  /* 0x0000000400007310 */ /* 0x004e220000301000 */
[----:B------:R-:W0:-:S14]  /*9b90*/  DSETP.GEU.AND P0, PT, |R4|, c[0x2][0x0], PT ;  /* 0x008000000400762a */ /* 0x000e1c0003f0e200 */
[----:B0-----:R-:W-:-:S05]  /*9ba0*/  @!P0 FMUL R0, R0, 1.175494350822287508e-38 ;  /* 0x0080000000008820 */ /* 0x001fca0000400000 */
[----:B------:R-:W-:-:S04]  /*9bb0*/  F2FP.PACK_AB R0, RZ, R0 ;  /* 0x00000000ff00723e */ /* 0x000fc800000000ff */
[----:B------:R-:W-:Y:S01]  /*9bc0*/  PRMT R16, R0, 0x7610, R16 ;  /* 0x0000761000107816 */ /* 0x000fe20000000010 */
[----:B------:R-:W-:Y:S05]  /*9bd0*/  BRA `(.L_x_867) ;  /* 0x00000a6000007947 */ /* 0x000fea0003800000 */
.L_x_875:
        /* <DEDUP_REMOVED lines=28> */
.L_x_878:
        /* <DEDUP_REMOVED lines=15> */
.L_x_877:
[----:B------:R-:W2:Y:S02]  /*9e90*/  LDG.E.U16 R0, [R4.64] ;  /* 0x0000002404007981 */ /* 0x000ea4000c1e1500 */
[----:B--2---:R-:W-:-:S04]  /*9ea0*/  PRMT R0, RZ, 0x5410, R0 ;  /* 0x00005410ff007816 */ /* 0x004fc80000000000 */
[----:B------:R-:W-:-:S04]  /*9eb0*/  F2FP.PACK_AB R0, RZ, R0 ;  /* 0x00000000ff00723e */ /* 0x000fc800000000ff */
[----:B------:R-:W-:Y:S01]  /*9ec0*/  PRMT R16, R0, 0x7610, R16 ;  /* 0x0000761000107816 */ /* 0x000fe20000000010 */
[----:B------:R-:W-:Y:S05]  /*9ed0*/  BRA `(.L_x_867) ;  /* 0x0000076000007947 */ /* 0x000fea0003800000 */
.L_x_874:
        /* <DEDUP_REMOVED lines=12> */
.L_x_881:
        /* <DEDUP_REMOVED lines=21> */
.L_x_885:
[----:B------:R-:W-:Y:S05]  /*a0f0*/  BSYNC B1 ;  /* 0x0000000000017941 */ /* 0x000fea0003800000 */
.L_x_884:
[----:B------:R-:W-:Y:S01]  /*a100*/  LEA R5, R0, 0x3b800000, 0x17 ;  /* 0x3b80000000057811 */ /* 0x000fe200078eb8ff */
[----:B------:R-:W-:-:S05]  /*a110*/  IMAD.SHL.U32 R0, R3, 0x100000, RZ ;  /* 0x0010000003007824 */ /* 0x000fca00078e00ff */
[----:B------:R-:W-:Y:S02]  /*a120*/  LOP3.LUT R0, R5, R0, R6, 0xfe, !PT ;  /* 0x0000000005007212 */ /* 0x000fe400078efe06 */
.L_x_883:
[----:B------:R-:W-:Y:S05]  /*a130*/  BSYNC B0 ;  /* 0x0000000000007941 */ /* 0x000fea0003800000 */
.L_x_882:
[----:B------:R-:W-:-:S04]  /*a140*/  F2FP.PACK_AB R0, RZ, R0 ;  /* 0x00000000ff00723e */ /* 0x000fc800000000ff */
[----:B------:R-:W-:Y:S01]  /*a150*/  PRMT R16, R0, 0x7610, R16 ;  /* 0x0000761000107816 */ /* 0x000fe20000000010 */
[----:B------:R-:W-:Y:S05]  /*a160*/  BRA `(.L_x_867) ;  /* 0x000004d000007947 */ /* 0x000fea0003800000 */
.L_x_880:
        /* <DEDUP_REMOVED lines=21> */
.L_x_889:
[----:B------:R-:W-:Y:S05]  /*a2c0*/  BSYNC B1 ;  /* 0x0000000000017941 */ /* 0x000fea0003800000 */
.L_x_888:
[----:B------:R-:W-:Y:S01]  /*a2d0*/  LEA R5, R0, 0x37800000, 0x17 ;  /* 0x3780000000057811 */ /* 0x000fe200078eb8ff */
[----:B------:R-:W-:-:S05]  /*a2e0*/  IMAD.SHL.U32 R0, R3, 0x200000, RZ ;  /* 0x0020000003007824 */ /* 0x000fca00078e00ff */
[----:B------:R-:W-:Y:S02]  /*a2f0*/  LOP3.LUT R0, R5, R0, R6, 0xfe, !PT ;  /* 0x0000000005007212 */ /* 0x000fe400078efe06 */
.L_x_887:
[----:B------:R-:W-:Y:S05]  /*a300*/  BSYNC B0 ;  /* 0x0000000000007941 */ /* 0x000fea0003800000 */
.L_x_886:
[----:B------:R-:W-:-:S04]  /*a310*/  F2FP.PACK_AB R0, RZ, R0 ;  /* 0x00000000ff00723e */ /* 0x000fc800000000ff */
[----:B------:R-:W-:Y:S01]  /*a320*/  PRMT R16, R0, 0x7610, R16 ;  /* 0x0000761000107816 */ /* 0x000fe20000000010 */
[----:B------:R-:W-:Y:S05]  /*a330*/  BRA `(.L_x_867) ;  /* 0x0000030000007947 */ /* 0x000fea0003800000 */
.L_x_879:
        /* <DEDUP_REMOVED lines=14> */
.L_x_893:
[----:B------:R-:W-:Y:S05]  /*a420*/  BSYNC B0 ;  /* 0x0000000000007941 */ /* 0x000fea0003800000 */
.L_x_892:
[----:B------:R-:W-:-:S04]  /*a430*/  F2FP.PACK_AB R0, RZ, R0 ;  /* 0x00000000ff00723e */ /* 0x000fc800000000ff */
[----:B------:R-:W-:Y:S01]  /*a440*/  PRMT R16, R0, 0x7610, R16 ;  /* 0x0000761000107816 */ /* 0x000fe20000000010 */
[----:B------:R-:W-:Y:S05]  /*a450*/  BRA `(.L_x_867) ;  /* 0x000001e000007947 */ /* 0x000fea0003800000 */
.L_x_866:
        /* <DEDUP_REMOVED lines=21> */
.L_x_891:
[----:B------:R-:W2:Y:S02]  /*a5b0*/  LDG.E.64 R4, [R4.64] ;  /* 0x0000002404047981 */ /* 0x000ea4000c1e1b00 */
[----:B--2---:R-:W0:Y:S02]  /*a5c0*/  I2F.U64 R0, R4 ;  /* 0x0000000400007312 */ /* 0x004e240000301000 */
[----:B0-----:R-:W-:-:S04]  /*a5d0*/  F2FP.PACK_AB R0, RZ, R0 ;  /* 0x00000000ff00723e */ /* 0x001fc800000000ff */
[----:B------:R-:W-:Y:S01]  /*a5e0*/  PRMT R16, R0, 0x7610, R16 ;  /* 0x0000761000107816 */ /* 0x000fe20000000010 */
[----:B------:R-:W-:Y:S05]  /*a5f0*/  BRA `(.L_x_867) ;  /* 0x0000004000007947 */ /* 0x000fea0003800000 */
.L_x_890:
[----:B------:R-:W2:Y:S02]  /*a600*/  LDG.E R4, [R4.64] ;  /* 0x0000002404047981 */ /* 0x000ea4000c1e1900 */
[----:B--2---:R-:W0:Y:S02]  /*a610*/  I2F.U32 R0, R4 ;  /* 0x0000000400007306 */ /* 0x004e240000201000 */
[----:B0-----:R-:W-:-:S04]  /*a620*/  F2FP.PACK_AB R0, RZ, R0 ;  /* 0x00000000ff00723e */ /* 0x001fc800000000ff */
[----:B------:R-:W-:Y:S02]  /*a630*/  PRMT R16, R0, 0x7610, R16 ;  /* 0x0000761000107816 */ /* 0x000fe40000000010 */
.L_x_867:
        /* <DEDUP_REMOVED lines=20> */
.L_x_897:
[----:B------:R-:W2:Y:S02]  /*a780*/  LDG.E.U8 R4, [R4.64] ;  /* 0x0000002404047981 */ /* 0x000ea4000c1e1100 */
[----:B--2---:R-:W0:Y:S02]  /*a790*/  I2F.U16 R0, R4 ;  /* 0x0000000400007306 */ /* 0x004e240000101000 */
[----:B0-----:R-:W-:-:S04]  /*a7a0*/  F2FP.PACK_AB R0, RZ, R0 ;  /* 0x00000000ff00723e */ /* 0x001fc800000000ff */
[----:B------:R-:W-:Y:S01]  /*a7b0*/  PRMT R27, R0, 0x7610, R27 ;  /* 0x00007610001b7816 */ /* 0x000fe2000000001b */
[----:B------:R-:W-:Y:S05]  /*a7c0*/  BRA `(.L_x_899) ;  /* 0x00000ed000007947 */ /* 0x000fea0003800000 */
.L_x_896:
        /* <DEDUP_REMOVED lines=11> */
.L_x_901:
[----:B------:R-:W2:Y:S02]  /*a880*/  LDG.E R4, [R4.64] ;  /* 0x0000002404047981 */ /* 0x000ea4000c1e1900 */
[----:B--2---:R-:W0:Y:S02]  /*a890*/  I2F R0, R4 ;  /* 0x0000000400007306 */ /* 0x004e240000201400 */
[----:B0-----:R-:W-:-:S04]  /*a8a0*/  F2FP.PACK_AB R0, RZ, R0 ;  /* 0x00000000ff00723e */ /* 0x001fc800000000ff */
[----:B------:R-:W-:Y:S01]  /*a8b0*/  PRMT R27, R0, 0x7610, R27 ;  /* 0x00007610001b7816 */ /* 0x000fe2000000001b */
[----:B------:R-:W-:Y:S05]  /*a8c0*/  BRA `(.L_x_899) ;  /* 0x00000dd000007947 */ /* 0x000fea0003800000 */
.L_x_900:
[----:B------:R-:W2:Y:S02]  /*a8d0*/  LDG.E.U16 R4, [R4.64] ;  /* 0x0000002404047981 */ /* 0x000ea4000c1e1500 */
[----:B--2---:R-:W0:Y:S02]  /*a8e0*/  I2F.S16 R0, R4 ;  /* 0x0000000400007306 */ /* 0x004e240000101400 */
[----:B0-----:R-:W-:-:S04]  /*a8f0*/  F2FP.PACK_AB R0, RZ, R0 ;  /* 0x00000000ff00723e */ /* 0x001fc800000000ff */
[----:B------:R-:W-:Y:S01]  /*a900*/  PRMT R27, R0, 0x7610, R27 ;  /* 0x00007610001b7816 */ /* 0x000fe2000000001b */
[----:B------:R-:W-:Y:S05]  /*a910*/  BRA `(.L_x_899) ;  /* 0x00000d8000007947 */ /* 0x000fea0003800000 */
.L_x_895:
        /* <DEDUP_REMOVED lines=9> */
.L_x_903:
[----:B------:R0:W5:Y:S01]  /*a9b0*/  LDG.E.U16 R27, [R4.64] ;  /* 0x00000024041b7981 */ /* 0x000162000c1e1500 */
[----:B------:R-:W-:Y:S05]  /*a9c0*/  BRA `(.L_x_899) ;  /* 0x00000cd000007947 */ /* 0x000fea0003800000 */
.L_x_902:
        /* <DEDUP_REMOVED lines=9> */
.L_x_905:
[----:B------:R0:W5:Y:S01]  /*aa60*/  LDG.E.U16 R27, [R4.64] ;  /* 0x00000024041b7981 */ /* 0x000162000c1e1500 */
[----:B------:R-:W-:Y:S05]  /*aa70*/  BRA `(.L_x_899) ;  /* 0x00000c2000007947 */ /* 0x000fea0003800000 */
.L_x_904:
[----:B------:R-:W2:Y:S02]  /*aa80*/  LDG.E.64 R4, [R4.64] ;  /* 0x0000002404047981 */ /* 0x000ea4000c1e1b00 */
[----:B--2---:R-:W0:Y:S01]  /*aa90*/  F2F.F32.F64 R0, R4 ;  /* 0x0000000400007310 */ /* 0x004e220000301000 */
[----:B------:R-:W0:-:S14]  /*aaa0*/  DSETP.GEU.AND P0, PT, |R4|, c[0x2][0x0], PT ;  /* 0x008000000400762a */ /* 0x000e1c0003f0e200 */
[----:B0-----:R-:W-:-:S05]  /*aab0*/  @!P0 FMUL R0, R0, 1.175494350822287508e-38 ;  /* 0x0080000000008820 */ /* 0x001fca0000400000 */
[----:B------:R-:W-:-:S04]  /*aac0*/  F2FP.PACK_AB R0, RZ, R0 ;  /* 0x00000000ff00723e */ /* 0x000fc800000000ff */
[----:B------:R-:W-:Y:S01]  /*aad0*/  PRMT R27, R0, 0x7610, R27 ;  /* 0x00007610001b7816 */ /* 0x000fe2000000001b */
[----:B------:R-:W-:Y:S05]  /*aae0*/  BRA `(.L_x_899) ;  /* 0x00000bb000007947 */ /* 0x000fea0003800000 */
.L_x_894:
        /* <DEDUP_REMOVED lines=14> */
.L_x_908:
[----:B------:R-:W2:Y:S02]  /*abd0*/  LDG.E.64 R4, [R4.64] ;  /* 0x0000002404047981 */ /* 0x000ea4000c1e1b00 */
[----:B--2---:R-:W0:Y:S01]  /*abe0*/  F2F.F32.F64 R0, R4 ;  /* 0x0000000400007310 */ /* 0x004e220000301000 */
[----:B------:R-:W0:-:S14]  /*abf0*/  DSETP.GEU.AND P0, PT, |R4|, c[0x2][0x0], PT ;  /* 0x008000000400762a */ /* 0x000e1c0003f0e200 */
[----:B0-----:R-:W-:-:S05]  /*ac00*/  @!P0 FMUL R0, R0, 1.175494350822287508e-38 ;  /* 0x0080000000008820 */ /* 0x001fca0000400000 */
[----:B------:R-:W-:-:S04]  /*ac10*/  F2FP.PACK_AB R0, RZ, R0 ;  /* 0x00000000ff00723e */ /* 0x000fc800000000ff */
[----:B------:R-:W-:Y:S01]  /*ac20*/  PRMT R27, R0, 0x7610, R27 ;  /* 0x00007610001b7816 */ /* 0x000fe2000000001b */
[----:B------:R-:W-:Y:S05]  /*ac30*/  BRA `(.L_x_899) ;  /* 0x00000a6000007947 */ /* 0x000fea0003800000 */
.L_x_907:
        /* <DEDUP_REMOVED lines=28> */
.L_x_910:
        /* <DEDUP_REMOVED lines=15> */
.L_x_909:
[----:B------:R-:W2:Y:S02]  /*aef0*/  LDG.E.U16 R0, [R4.64] ;  /* 0x0000002404007981 */ /* 0x000ea4000c1e1500 */
[----:B--2---:R-:W-:-:S04]  /*af00*/  PRMT R0, RZ, 0x5410, R0 ;  /* 0x00005410ff007816 */ /* 0x004fc80000000000 */
[----:B------:R-:W-:-:S04]  /*af10*/  F2FP.PACK_AB R0, RZ, R0 ;  /* 0x00000000ff00723e */ /* 0x000fc800000000ff */
[----:B------:R-:W-:Y:S01]  /*af20*/  PRMT R27, R0, 0x7610, R27 ;  /* 0x00007610001b7816 */ /* 0x000fe2000000001b */
[----:B------:R-:W-:Y:S05]  /*af30*/  BRA `(.L_x_899) ;  /* 0x0000076000007947 */ /* 0x000fea0003800000 */
.L_x_906:
        /* <DEDUP_REMOVED lines=12> */
.L_x_913:
        /* <DEDUP_REMOVED lines=21> */
.L_x_917:
[----:B------:R-:W-:Y:S05]  /*b150*/  BSYNC B1 ;  /* 0x0000000000017941 */ /* 0x000fea0003800000 */
.L_x_916:
[----:B------:R-:W-:Y:S01]  /*b160*/  LEA R5, R0, 0x3b800000, 0x17 ;  /* 0x3b80000000057811 */ /* 0x000fe200078eb8ff */
[----:B------:R-:W-:-:S05]  /*b170*/  IMAD.SHL.U32 R0, R3, 0x100000, RZ ;  /* 0x0010000003007824 */ /* 0x000fca00078e00ff */
[----:B------:R-:W-:Y:S02]  /*b180*/  LOP3.LUT R0, R5, R0, R6, 0xfe, !PT ;  /* 0x0000000005007212 */ /* 0x000fe400078efe06 */
.L_x_915:
[----:B------:R-:W-:Y:S05]  /*b190*/  BSYNC B0 ;  /* 0x0000000000007941 */ /* 0x000fea0003800000 */
.L_x_914:
[----:B------:R-:W-:-:S04]  /*b1a0*/  F2FP.PACK_AB R0, RZ, R0 ;  /* 0x00000000ff00723e */ /* 0x000fc800000000ff */
[----:B------:R-:W-:Y:S01]  /*b1b0*/  PRMT R27, R0, 0x7610, R27 ;  /* 0x00007610001b7816 */ /* 0x000fe2000000001b */
[----:B------:R-:W-:Y:S05]  /*b1c0*/  BRA `(.L_x_899) ;  /* 0x000004d000007947 */ /* 0x000fea0003800000 */
.L_x_912:
        /* <DEDUP_REMOVED lines=21> */
.L_x_921:
[----:B------:R-:W-:Y:S05]  /*b320*/  BSYNC B1 ;  /* 0x0000000000017941 */ /* 0x000fea0003800000 */
.L_x_920:
[----:B------:R-:W-:Y:S01]  /*b330*/  LEA R5, R0, 0x37800000, 0x17 ;  /* 0x3780000000057811 */ /* 0x000fe200078eb8ff */
[----:B------:R-:W-:-:S05]  /*b340*/  IMAD.SHL.U32 R0, R3, 0x200000, RZ ;  /* 0x0020000003007824 */ /* 0x000fca00078e00ff */
[----:B------:R-:W-:Y:S02]  /*b350*/  LOP3.LUT R0, R5, R0, R6, 0xfe, !PT ;  /* 0x0000000005007212 */ /* 0x000fe400078efe06 */
.L_x_919:
[----:B------:R-:W-:Y:S05]  /*b360*/  BSYNC B0 ;  /* 0x0000000000007941 */ /* 0x000fea0003800000 */
.L_x_918:
[----:B------:R-:W-:-:S04]  /*b370*/  F2FP.PACK_AB R0, RZ, R0 ;  /* 0x00000000ff00723e */ /* 0x000fc800000000ff */
[----:B------:R-:W-:Y:S01]  /*b380*/  PRMT R27, R0, 0x7610, R27 ;  /* 0x00007610001b7816 */ /* 0x000fe2000000001b */
[----:B------:R-:W-:Y:S05]  /*b390*/  BRA `(.L_x_899) ;  /* 0x0000030000007947 */ /* 0x000fea0003800000 */
.L_x_911:
        /* <DEDUP_REMOVED lines=14> */
.L_x_925:
[----:B------:R-:W-:Y:S05]  /*b480*/  BSYNC B0 ;  /* 0x0000000000007941 */ /* 0x000fea0003800000 */
.L_x_924:
[----:B------:R-:W-:-:S04]  /*b490*/  F2FP.PACK_AB R0, RZ, R0 ;  /* 0x00000000ff00723e */ /* 0x000fc800000000ff */
[----:B------:R-:W-:Y:S01]  /*b4a0*/  PRMT R27, R0, 0x7610, R27 ;  /* 0x00007610001b7816 */ /* 0x000fe2000000001b */
[----:B------:R-:W-:Y:S05]  /*b4b0*/  BRA `(.L_x_899) ;  /* 0x000001e000007947 */ /* 0x000fea0003800000 */
.L_x_898:
        /* <DEDUP_REMOVED lines=21> */
.L_x_923:
[----:B------:R-:W2:Y:S02]  /*b610*/  LDG.E.64 R4, [R4.64] ;  /* 0x0000002404047981 */ /* 0x000ea4000c1e1b00 */
[----:B--2---:R-:W0:Y:S02]  /*b620*/  I2F.U64 R0, R4 ;  /* 0x0000000400007312 */ /* 0x004e240000301000 */
[----:B0-----:R-:W-:-:S04]  /*b630*/  F2FP.PACK_AB R0, RZ, R0 ;  /* 0x00000000ff00723e */ /* 0x001fc800000000ff */
[----:B------:R-:W-:Y:S01]  /*b640*/  PRMT R27, R0, 0x7610, R27 ;  /* 0x00007610001b7816 */ /* 0x000fe2000000001b */
[----:B------:R-:W-:Y:S05]  /*b650*/  BRA `(.L_x_899) ;  /* 0x0000004000007947 */ /* 0x000fea0003800000 */
.L_x_922:
[----:B------:R-:W2:Y:S02]  /*b660*/  LDG.E R4, [R4.64] ;  /* 0x0000002404047981 */ /* 0x000ea4000c1e1900 */
[----:B--2---:R-:W0:Y:S02]  /*b670*/  I2F.U32 R0, R4 ;  /* 0x0000000400007306 */ /* 0x004e240000201000 */
[----:B0-----:R-:W-:-:S04]  /*b680*/  F2FP.PACK_AB R0, RZ, R0 ;  /* 0x00000000ff00723e */ /* 0x001fc800000000ff */
[----:B------:R-:W-:Y:S02]  /*b690*/  PRMT R27, R0, 0x7610, R27 ;  /* 0x00007610001b7816 */ /* 0x000fe4000000001b */
.L_x_899:
        /* <DEDUP_REMOVED lines=19> */
.L_x_929:
[----:B------:R-:W2:Y:S02]  /*b7d0*/  LDG.E.U8 R4, [R4.64] ;  /* 0x0000002404047981 */ /* 0x000ea4000c1e1100 */
[----:B--2---:R-:W0:Y:S02]  /*b7e0*/  I2F.U16 R0, R4 ;  /* 0x0000000400007306 */ /* 0x004e240000101000 */
[----:B0-----:R-:W-:Y:S01]  /*b7f0*/  F2FP.PACK_AB R0, RZ, R0 ;  /* 0x00000000ff00723e */ /* 0x001fe200000000ff */
[----:B------:R-:W-:Y:S05]  /*b800*/  BRA `(.L_x_861) ;  /* 0x00000e0000007947 */ /* 0x000fea0003800000 */
.L_x_928:
        /* <DEDUP_REMOVED lines=10> */
.L_x_932:
[----:B------:R-:W2:Y:S02]  /*b8b0*/  LDG.E R4, [R4.64] ;  /* 0x0000002404047981 */ /* 0x000ea4000c1e1900 */
[----:B--2---:R-:W0:Y:S02]  /*b8c0*/  I2F R0, R4 ;  /* 0x0000000400007306 */ /* 0x004e240000201400 */
[----:B0-----:R-:W-:Y:S01]  /*b8d0*/  F2FP.PACK_AB R0, RZ, R0 ;  /* 0x00000000ff00723e */ /* 0x001fe200000000ff */
[----:B------:R-:W-:Y:S05]  /*b8e0*/  BRA `(.L_x_861) ;  /* 0x00000d2000007947 */ /* 0x000fea0003800000 */
.L_x_931:
[----:B------:R-:W2:Y:S02]  /*b8f0*/  LDG.E.U16 R4, [R4.64] ;  /* 0x0000002404047981 */ /* 0x000ea4000c1e1500 */
[----:B--2---:R-:W0:Y:S02]  /*b900*/  I2F.S16 R0, R4 ;  /* 0x0000000400007306 */ /* 0x004e240000101400 */
[----:B0-----:R-:W-:Y:S01]  /*b910*/  F2FP.PACK_AB R0, RZ, R0 ;  /* 0x00000000ff00723e */ /* 0x001fe200000000ff */
[----:B------:R-:W-:Y:S05]  /*b920*/  BRA `(.L_x_861) ;  /* 0x00000ce000007947 */ /* 0x000fea0003800000 */
.L_x_927:
        /* <DEDUP_REMOVED lines=9> */
.L_x_934:
[----:B------:R0:W5:Y:S01]  /*b9c0*/  LDG.E.U16 R0, [R4.64] ;  /* 0x0000002404007981 */ /* 0x000162000c1e1500 */
[----:B------:R-:W-:Y:S05]  /*b9d0*/  BRA `(.L_x_861) ;  /* 0x00000c3000007947 */ /* 0x000fea0003800000 */
.L_x_933:
        /* <DEDUP_REMOVED lines=9> */
.L_x_936:
[----:B------:R0:W5:Y:S01]  /*ba70*/  LDG.E.U16 R0, [R4.64] ;  /* 0x0000002404007981 */ /* 0x000162000c1e1500 */
[----:B------:R-:W-:Y:S05]  /*ba80*/  BRA `(.L_x_861) ;  /* 0x00000b8000007947 */ /* 0x000fea0003800000 */
.L_x_935:
[----:B------:R-:W2:Y:S02]  /*ba90*/  LDG.E.64 R4, [R4.64] ;  /* 0x0000002404047981 */ /* 0x000ea4000c1e1b00 */
[----:B--2---:R-:W0:Y:S01]  /*baa0*/  F2F.F32.F64 R0, R4 ;  /* 0x0000000400007310 */ /* 0x004e220000301000 */
[----:B------:R-:W0:-:S14]  /*bab0*/  DSETP.GEU.AND P0, PT, |R4|, c[0x2][0x0], PT ;  /* 0x008000000400762a */ /* 0x000e1c0003f0e200 */
[----:B0-----:R-:W-:-:S05]  /*bac0*/  @!P0 FMUL R0, R0, 1.175494350822287508e-38 ;  /* 0x0080000000008820 */ /* 0x001fca0000400000 */
[----:B------:R-:W-:Y:S01]  /*bad0*/  F2FP.PACK_AB R0, RZ, R0 ;  /* 0x00000000ff00723e */ /* 0x000fe200000000ff */
[----:B------:R-:W-:Y:S05]  /*bae0*/  BRA `(.L_x_861) ;  /* 0x00000b2000007947 */ /* 0x000fea0003800000 */
.L_x_926:
        /* <DEDUP_REMOVED lines=13> */
.L_x_939:
[----:B------:R-:W2:Y:S02]  /*bbc0*/  LDG.E.64 R4, [R4.64] ;  /* 0x0000002404047981 */ /* 0x000ea4000c1e1b00 */
[----:B--2---:R-:W0:Y:S01]  /*bbd0*/  F2F.F32.F64 R0, R4 ;  /* 0x0000000400007310 */ /* 0x004e220000301000 */
[----:B------:R-:W0:-:S14]  /*bbe0*/  DSETP.GEU.AND P0, PT, |R4|, c[0x2][0x0], PT ;  /* 0x008000000400762a */ /* 0x000e1c0003f0e200 */
[----:B0-----:R-:W-:-:S05]  /*bbf0*/  @!P0 FMUL R0, R0, 1.175494350822287508e-38 ;  /* 0x0080000000008820 */ /* 0x001fca0000400000 */
[----:B------:R-:W-:Y:S01]  /*bc00*/  F2FP.PACK_AB R0, RZ, R0 ;  /* 0x00000000ff00723e */ /* 0x000fe200000000ff */
[----:B------:R-:W-:Y:S05]  /*bc10*/  BRA `(.L_x_861) ;  /* 0x000009f000007947 */ /* 0x000fea0003800000 */
.L_x_938:
        /* <DEDUP_REMOVED lines=28> */
.L_x_941:
        /* <DEDUP_REMOVED lines=12> */
[----:B------:R-:W-:Y:S01]  /*bea0*/  F2FP.PACK_AB R0, RZ, R0 ;  /* 0x00000000ff00723e */ /* 0x000fe200000000ff */
[----:B------:R-:W-:Y:S05]  /*beb0*/  BRA `(.L_x_861) ;  /* 0x0000075000007947 */ /* 0x000fea0003800000 */
.L_x_940:
[----:B------:R-:W2:Y:S02]  /*bec0*/  LDG.E.U16 R0, [R4.64] ;  /* 0x0000002404007981 */ /* 0x000ea4000c1e1500 */
[----:B--2---:R-:W-:-:S04]  /*bed0*/  PRMT R0, RZ, 0x5410, R0 ;  /* 0x00005410ff007816 */ /* 0x004fc80000000000 */
[----:B------:R-:W-:Y:S01]  /*bee0*/  F2FP.PACK_AB R0, RZ, R0 ;  /* 0x00000000ff00723e */ /* 0x000fe200000000ff */
[----:B------:R-:W-:Y:S05]  /*bef0*/  BRA `(.L_x_861) ;  /* 0x0000071000007947 */ /* 0x000fea0003800000 */
.L_x_937:
        /* <DEDUP_REMOVED lines=12> */
.L_x_944:
        /* <DEDUP_REMOVED lines=21> */
.L_x_948:
[----:B------:R-:W-:Y:S05]  /*c110*/  BSYNC B1 ;  /* 0x0000000000017941 */ /* 0x000fea0003800000 */
.L_x_947:
[----:B------:R-:W-:Y:S01]  /*c120*/  LEA R5, R0, 0x3b800000, 0x17 ;  /* 0x3b80000000057811 */ /* 0x000fe200078eb8ff */
[----:B------:R-:W-:-:S05]  /*c130*/  IMAD.SHL.U32 R0, R3, 0x100000, RZ ;  /* 0x0010000003007824 */ /* 0x000fca00078e00ff */
[----:B------:R-:W-:Y:S02]  /*c140*/  LOP3.LUT R0, R5, R0, R6, 0xfe, !PT ;  /* 0x0000000005007212 */ /* 0x000fe400078efe06 */
.L_x_946:
[----:B------:R-:W-:Y:S05]  /*c150*/  BSYNC B0 ;  /* 0x0000000000007941 */ /* 0x000fea0003800000 */
.L_x_945:
[----:B------:R-:W-:Y:S01]  /*c160*/  F2FP.PACK_AB R0, RZ, R0 ;  /* 0x00000000ff00723e */ /* 0x000fe200000000ff */
[----:B------:R-:W-:Y:S05]  /*c170*/  BRA `(.L_x_861) ;  /* 0x0000049000007947 */ /* 0x000fea0003800000 */
.L_x_943:
        /* <DEDUP_REMOVED lines=21> */
.L_x_952:
[----:B------:R-:W-:Y:S05]  /*c2d0*/  BSYNC B1 ;  /* 0x0000000000017941 */ /* 0x000fea0003800000 */
.L_x_951:
[----:B------:R-:W-:Y:S01]  /*c2e0*/  LEA R5, R0, 0x37800000, 0x17 ;  /* 0x3780000000057811 */ /* 0x000fe200078eb8ff */
[----:B------:R-:W-:-:S05]  /*c2f0*/  IMAD.SHL.U32 R0, R3, 0x200000, RZ ;  /* 0x0020000003007824 */ /* 0x000fca00078e00ff */
[----:B------:R-:W-:Y:S02]  /*c300*/  LOP3.LUT R0, R5, R0, R6, 0xfe, !PT ;  /* 0x0000000005007212 */ /* 0x000fe400078efe06 */
.L_x_950:
[----:B------:R-:W-:Y:S05]  /*c310*/  BSYNC B0 ;  /* 0x0000000000007941 */ /* 0x000fea0003800000 */
.L_x_949:
[----:B------:R-:W-:Y:S01]  /*c320*/  F2FP.PACK_AB R0, RZ, R0 ;  /* 0x00000000ff00723e */ /* 0x000fe200000000ff */
[----:B------:R-:W-:Y:S05]  /*c330*/  BRA `(.L_x_861) ;  /* 0x000002d000007947 */ /* 0x000fea0003800000 */
.L_x_942:
        /* <DEDUP_REMOVED lines=14> */
.L_x_956:
[----:B------:R-:W-:Y:S05]  /*c420*/  BSYNC B0 ;  /* 0x0000000000007941 */ /* 0x000fea0003800000 */
.L_x_955:
[----:B------:R-:W-:Y:S01]  /*c430*/  F2FP.PACK_AB R0, RZ, R0 ;  /* 0x00000000ff00723e */ /* 0x000fe200000000ff */
[----:B------:R-:W-:Y:S05]  /*c440*/  BRA `(.L_x_861) ;  /* 0x000001c000007947 */ /* 0x000fea0003800000 */
.L_x_930:
        /* <DEDUP_REMOVED lines=21> */
.L_x_954:
[----:B------:R-:W2:Y:S02]  /*c5a0*/  LDG.E.64 R4, [R4.64] ;  /* 0x0000002404047981 */ /* 0x000ea4000c1e1b00 */
[----:B--2---:R-:W0:Y:S02]  /*c5b0*/  I2F.U64 R0, R4 ;  /* 0x0000000400007312 */ /* 0x004e240000301000 */
[----:B0-----:R-:W-:Y:S01]  /*c5c0*/  F2FP.PACK_AB R0, RZ, R0 ;  /* 0x00000000ff00723e */ /* 0x001fe200000000ff */
[----:B------:R-:W-:Y:S05]  /*c5d0*/  BRA `(.L_x_861) ;  /* 0x0000003000007947 */ /* 0x000fea0003800000 */
.L_x_953:
[----:B------:R-:W2:Y:S02]  /*c5e0*/  LDG.E R4, [R4.64] ;  /* 0x0000002404047981 */ /* 0x000ea4000c1e1900 */
[----:B--2---:R-:W0:Y:S02]  /*c5f0*/  I2F.U32 R0, R4 ;  /* 0x0000000400007306 */ /* 0x004e240000201000 */
[----:B0-----:R-:W-:-:S06]  /*c600*/  F2FP.PACK_AB R0, RZ, R0 ;  /* 0x00000000ff00723e */ /* 0x001fcc00000000ff */
.L_x_861:
[----:B------:R-:W-:Y:S05]  /*c610*/  BSYNC B6 ;  /* 0x0000000000067941 */ /* 0x000fea0003800000 */
.L_x_860:
[----:B------:R-:W1:Y:S01]  /*c620*/  S2R R3, SR_CTAID.X ;  /* 0x0000000000037919 */ /* 0x000e620000002500 */
[----:B0-----:R-:W-:Y:S01]  /*c630*/  IMAD.MOV.U32 R5, RZ, RZ, -0x200 ;  /* 0xfffffe00ff057424 */ /* 0x001fe200078e00ff */
[----:B------:R-:W0:Y:S01]  /*c640*/  LDC.U8 R7, c[0x0][0x1ac] ;  /* 0x00006b00ff077b82 */ /* 0x000e220000000000 */
[----:B------:R-:W-:Y:S01]  /*c650*/  BSSY B0, `(.L_x_957) ;  /* 0x000001b000007945 */ /* 0x000fe20003800000 */
[----:B------:R-:W2:Y:S01]  /*c660*/  S2R R28, SR_TID.X ;  /* 0x00000000001c7919 */ /* 0x000ea20000002100 */
[----:B-1----:R-:W-:Y:S01]  /*c670*/  IMAD R5, R3, R5, c[0x0][0x160] ;  /* 0x0000580003057624 */ /* 0x002fe200078e0205 */
[----:B--2---:R-:W-:-:S04]  /*c680*/  IADD3 R3, R28, 0x100, RZ ;  /* 0x000001001c037810 */ /* 0x004fc80007ffe0ff */
[CC--:B------:R-:W-:Y:S02]  /*c690*/  ISETP.GE.AND P3, PT, R28.reuse, R5.reuse, PT ;  /* 0x000000051c00720c */ /* 0x0c0fe40003f66270 */
[C---:B------:R-:W-:Y:S02]  /*c6a0*/  IADD3 R4, R28.reuse, 0x180, RZ ;  /* 0x000001801c047810 */ /* 0x040fe40007ffe0ff */
[----:B------:R-:W-:Y:S02]  /*c6b0*/  IADD3 R29, R28, 0x80, RZ ;  /* 0x000000801c1d7810 */ /* 0x000fe40007ffe0ff */
[-C--:B------:R-:W-:Y:S02]  /*c6c0*/  ISETP.GE.AND P1, PT, R3, R5.reuse, PT ;  /* 0x000000050300720c */ /* 0x080fe40003f26270 */
[-C--:B------:R-:W-:Y:S02]  /*c6d0*/  ISETP.GE.AND P2, PT, R4, R5.reuse, PT ;  /* 0x000000050400720c */ /* 0x080fe40003f46270 */
[----:B------:R-:W-:-:S03]  /*c6e0*/  ISETP.GE.AND P0, PT, R29, R5, PT ;  /* 0x000000051d00720c */ /* 0x000fc60003f06270 */
[----:B------:R-:W-:Y:S05]  /*c6f0*/  @P3 BRA `(.L_x_958) ;  /* 0x0000010000003947 */ /* 0x000fea0003800000 */
[----:B0-----:R-:W0:Y:S01]  /*c700*/  LDC.U16 R4, c[0x0][0x16a] ;  /* 0x00005a80ff047b82 */ /* 0x001e220000000400 */
[----:B-----5:R-:W-:Y:S02]  /*c710*/  HADD2.F32 R26, -RZ, R26.H0_H0 ;  /* 0x2000001aff1a7230 */ /* 0x020fe40000004100 */
[----:B------:R-:W-:Y:S02]  /*c720*/  HADD2.F32 R5, -RZ, R24.H0_H0 ;  /* 0x20000018ff057230 */ /* 0x000fe40000004100 */
[----:B------:R-:W-:-:S05]  /*c730*/  HADD2.F32 R3, -RZ, c[0x0] [0x168].H0_H0 ;  /* 0x20005a00ff037630 */ /* 0x000fca0000004100 */
[----:B------:R-:W-:Y:S01]  /*c740*/  FMUL.FTZ R3, R3, R26 ;  /* 0x0000001a03037220 */ /* 0x000fe20000410000 */
[----:B0-----:R-:W-:-:S05]  /*c750*/  HADD2.F32 R4, -RZ, R4.H0_H0 ;  /* 0x20000004ff047230 */ /* 0x001fca0000004100 */
[----:B------:R-:W-:Y:S01]  /*c760*/  FMUL.FTZ R4, R4, R5 ;  /* 0x0000000504047220 */ /* 0x000fe20000410000 */
[----:B------:R-:W-:-:S04]  /*c770*/  HADD2.F32 R5, -RZ, R22.H0_H0 ;  /* 0x20000016ff057230 */ /* 0x000fc80000004100 */
[----:B------:R-:W-:-:S05]  /*c780*/  F2FP.PACK_AB R3, R4, R3 ;  /* 0x000000030403723e */ /* 0x000fca00000000ff */
[--C-:B------:R-:W-:Y:S02]  /*c790*/  HADD2.F32 R4, -RZ, R3.reuse.H1_H1 ;  /* 0x30000003ff047230 */ /* 0x100fe40000004100 */
[----:B------:R-:W-:-:S03]  /*c7a0*/  HADD2.F32 R3, -RZ, R3.H0_H0 ;  /* 0x20000003ff037230 */ /* 0x000fc60000004100 */
[----:B------:R-:W-:-:S05]  /*c7b0*/  FMUL.FTZ R4, R4, R5 ;  /* 0x0000000504047220 */ /* 0x000fca0000410000 */
[----:B------:R-:W-:-:S05]  /*c7c0*/  F2FP.PACK_AB R4, RZ, R4 ;  /* 0x00000004ff04723e */ /* 0x000fca00000000ff */
[----:B------:R-:W-:-:S05]  /*c7d0*/  HADD2.F32 R4, -RZ, R4.H0_H0 ;  /* 0x20000004ff047230 */ /* 0x000fca0000004100 */
[----:B------:R-:W-:-:S05]  /*c7e0*/  FADD.FTZ R4, R3, R4 ;  /* 0x0000000403047221 */ /* 0x000fca0000010000 */
[----:B------:R-:W-:Y:S02]  /*c7f0*/  F2FP.PACK_AB R4, RZ, R4 ;  /* 0x00000004ff04723e */ /* 0x000fe400000000ff */
.L_x_958:
[----:B0-----:R-:W-:Y:S05]  /*c800*/  BSYNC B0 ;  /* 0x0000000000007941 */ /* 0x001fea0003800000 */
.L_x_957:
[----:B------:R-:W-:Y:S01]  /*c810*/  BSSY B0, `(.L_x_959) ;  /* 0x0000012000007945 */ /* 0x000fe20003800000 */
[----:B------:R-:W-:Y:S05]  /*c820*/  @P0 BRA `(.L_x_960) ;  /* 0x0000010000000947 */ /* 0x000fea0003800000 */
[----:B------:R-:W0:Y:S01]  /*c830*/  LDC.U16 R3, c[0x0][0x16a] ;  /* 0x00005a80ff037b82 */ /* 0x000e220000000400 */
        /* <DEDUP_REMOVED lines=15> */
.L_x_960:
[----:B------:R-:W-:Y:S05]  /*c930*/  BSYNC B0 ;  /* 0x0000000000007941 */ /* 0x000fea0003800000 */
.L_x_959:
[----:B------:R-:W-:Y:S01]  /*c940*/  BSSY B0, `(.L_x_961) ;  /* 0x0000012000007945 */ /* 0x000fe20003800000 */
[----:B------:R-:W-:Y:S05]  /*c950*/  @P1 BRA `(.L_x_962) ;  /* 0x0000010000001947 */ /* 0x000fea0003800000 */
[----:B------:R-:W0:Y:S01]  /*c960*/  LDC.U16 R3, c[0x0][0x16a] ;  /* 0x00005a80ff037b82 */ /* 0x000e220000000400 */
[----:B-----5:R-:W-:Y:S02]  /*c970*/  HADD2.F32 R17, -RZ, R17.H0_H0 ;  /* 0x20000011ff117230 */ /* 0x020fe40000004100 */
[----:B------:R-:W-:Y:S02]  /*c980*/  HADD2.F32 R2, -RZ, c[0x0] [0x168].H0_H0 ;  /* 0x20005a00ff027630 */ /* 0x000fe40000004100 */
[----:B------:R-:W-:Y:S02]  /*c990*/  HADD2.F32 R19, -RZ, R19.H0_H0 ;  /* 0x20000013ff137230 */ /* 0x000fe40000004100 */
[----:B------:R-:W-:Y:S01]  /*c9a0*/  HADD2.F32 R23, -RZ, R23.H0_H0 ;  /* 0x20000017ff177230 */ /* 0x000fe20000004100 */
[----:B------:R-:W-:Y:S01]  /*c9b0*/  FMUL.FTZ R17, R2, R17 ;  /* 0x0000001102117220 */ /* 0x000fe20000410000 */
[----:B0-----:R-:W-:-:S05]  /*c9c0*/  HADD2.F32 R6, -RZ, R3.H0_H0 ;  /* 0x20000003ff067230 */ /* 0x001fca0000004100 */
[----:B------:R-:W-:-:S05]  /*c9d0*/  FMUL.FTZ R2, R6, R19 ;  /* 0x0000001306027220 */ /* 0x000fca0000410000 */
        /* <DEDUP_REMOVED lines=8> */
.L_x_962:
[----:B------:R-:W-:Y:S05]  /*ca60*/  BSYNC B0 ;  /* 0x0000000000007941 */ /* 0x000fea0003800000 */
.L_x_961:
[----:B------:R-:W-:Y:S01]  /*ca70*/  BSSY B0, `(.L_x_963) ;  /* 0x0000012000007945 */ /* 0x000fe20003800000 */
[----:B------:R-:W-:Y:S05]  /*ca80*/  @P2 BRA `(.L_x_964) ;  /* 0x0000010000002947 */ /* 0x000fea0003800000 */
[----:B-----5:R-:W0:Y:S01]  /*ca90*/  LDC.U16 R2, c[0x0][0x16a] ;  /* 0x00005a80ff027b82 */ /* 0x020e220000000400 */
[----:B------:R-:W-:Y:S02]  /*caa0*/  HADD2.F32 R16, -RZ, R16.H0_H0 ;  /* 0x20000010ff107230 */ /* 0x000fe40000004100 */
[----:B------:R-:W-:Y:S02]  /*cab0*/  HADD2.F32 R27, -RZ, R27.H0_H0 ;  /* 0x2000001bff1b7230 */ /* 0x000fe40000004100 */
[----:B------:R-:W-:-:S05]  /*cac0*/  HADD2.F32 R3, -RZ, c[0x0] [0x168].H0_H0 ;  /* 0x20005a00ff037630 */ /* 0x000fca0000004100 */
[----:B------:R-:W-:Y:S01]  /*cad0*/  FMUL.FTZ R16, R3, R16 ;  /* 0x0000001003107220 */ /* 0x000fe20000410000 */
[----:B------:R-:W-:Y:S02]  /*cae0*/  HADD2.F32 R3, -RZ, R0.H0_H0 ;  /* 0x20000000ff037230 */ /* 0x000fe40000004100 */
        /* <DEDUP_REMOVED lines=10> */
.L_x_964:
[----:B------:R-:W-:Y:S05]  /*cb90*/  BSYNC B0 ;  /* 0x0000000000007941 */ /* 0x000fea0003800000 */
.L_x_963:
[----:B------:R-:W-:Y:S01]  /*cba0*/  BSSY B6, `(.L_x_965) ;  /* 0x0000114000067945 */ /* 0x000fe20003800000 */
[----:B------:R-:W-:Y:S05]  /*cbb0*/  @P3 BRA `(.L_x_966) ;  /* 0x0000112000003947 */ /* 0x000fea0003800000 */
[----:B-----5:R-:W0:Y:S02]  /*cbc0*/  S2R R0, SR_CTAID.X ;  /* 0x0000000000007919 */ /* 0x020e240000002500 */
[----:B0-----:R-:W-:Y:S01]  /*cbd0*/  IMAD R28, R0, 0x200, R28 ;  /* 0x00000200001c7824 */ /* 0x001fe200078e021c */
[----:B------:R-:W-:-:S03]  /*cbe0*/  PRMT R0, R7, 0x9910, RZ ;  /* 0x0000991007007816 */ /* 0x000fc600000000ff */
[----:B------:R-:W-:Y:S01]  /*cbf0*/  IMAD R28, R28, c[0x0][0x1b0], RZ ;  /* 0x00006c001c1c7a24 */ /* 0x000fe200078e02ff */
[----:B------:R-:W-:-:S04]  /*cc00*/  ISETP.GT.AND P0, PT, R0, 0x9, PT ;  /* 0x000000090000780c */ /* 0x000fc80003f04270 */
[----:B------:R-:W-:-:S05]  /*cc10*/  IADD3 R2, P1, R28, c[0x0][0x178], RZ ;  /* 0x00005e001c027a10 */ /* 0x000fca0007f3e0ff */
[----:B------:R-:W-:-:S04]  /*cc20*/  IMAD.X R3, RZ, RZ, c[0x0][0x17c], P1 ;  /* 0x00005f00ff037624 */ /* 0x000fc800008e06ff */
        /* <DEDUP_REMOVED lines=9> */
[----:B------:R-:W-:Y:S01]  /*ccc0*/  HADD2.F32 R4, -RZ, R4.H0_H0 ;  /* 0x20000004ff047230 */ /* 0x000fe20000004100 */
[----:B------:R-:W-:-:S03]  /*ccd0*/  IMAD.MOV.U32 R28, RZ, RZ, R29 ;  /* 0x000000ffff1c7224 */ /* 0x000fc600078e001d */
[----:B------:R-:W0:Y:S02]  /*cce0*/  F2I.FTZ.TRUNC.NTZ R5, R4 ;  /* 0x0000000400057305 */ /* 0x000e24000021f100 */
[----:B0-----:R0:W-:Y:S01]  /*ccf0*/  STG.E.U8 [R2.64], R5 ;  /* 0x0000000502007986 */ /* 0x0011e2000c101124 */
[----:B------:R-:W-:Y:S05]  /*cd00*/  BRA `(.L_x_966) ;  /* 0x00000fd000007947 */ /* 0x000fea0003800000 */
.L_x_970:
[----:B------:R-:W-:Y:S01]  /*cd10*/  HADD2.F32 R5, -RZ, R4.H0_H0 ;  /* 0x20000004ff057230 */ /* 0x000fe20000004100 */
[----:B------:R-:W-:-:S05]  /*cd20*/  IMAD.MOV.U32 R28, RZ, RZ, R29 ;  /* 0x000000ffff1c7224 */ /* 0x000fca00078e001d */
[----:B------:R-:W0:Y:S02]  /*cd30*/  F2I.S64.TRUNC R4, R5 ;  /* 0x0000000500047311 */ /* 0x000e24000020d900 */
[----:B0-----:R0:W-:Y:S01]  /*cd40*/  STG.E.U8 [R2.64], R4 ;  /* 0x0000000402007986 */ /* 0x0011e2000c101124 */
[----:B------:R-:W-:Y:S05]  /*cd50*/  BRA `(.L_x_966) ;  /* 0x00000f8000007947 */ /* 0x000fea0003800000 */
.L_x_969:
[----:B------:R-:W-:-:S13]  /*cd60*/  ISETP.NE.AND P0, PT, R0, 0x2, PT ;  /* 0x000000020000780c */ /* 0x000fda0003f05270 */
[----:B------:R-:W-:Y:S05]  /*cd70*/  @!P0 BRA `(.L_x_972) ;  /* 0x000000e000008947 */ /* 0x000fea0003800000 */
[----:B------:R-:W-:-:S13]  /*cd80*/  ISETP.NE.AND P0, PT, R0, 0x3, PT ;  /* 0x000000030000780c */ /* 0x000fda0003f05270 */
[----:B------:R-:W-:Y:S05]  /*cd90*/  @!P0 BRA `(.L_x_973) ;  /* 0x0000007000008947 */ /* 0x000fea0003800000 */
[----:B------:R-:W-:-:S13]  /*cda0*/  ISETP.NE.AND P0, PT, R0, 0x4, PT ;  /* 0x000000040000780c */ /* 0x000fda0003f05270 */
[----:B------:R-:W-:Y:S05]  /*cdb0*/  @P0 BRA `(.L_x_971) ;  /* 0x00000d4000000947 */ /* 0x000fea0003800000 */
[----:B------:R-:W-:Y:S01]  /*cdc0*/  HADD2.F32 R4, -RZ, R4.H0_H0 ;  /* 0x20000004ff047230 */ /* 0x000fe20000004100 */
[----:B------:R-:W-:-:S05]  /*cdd0*/  IMAD.MOV.U32 R28, RZ, RZ, R29 ;  /* 0x000000ffff1c7224 */ /* 0x000fca00078e001d */
[----:B------:R-:W0:Y:S02]  /*cde0*/  F2I.S64.TRUNC R4, R4 ;  /* 0x0000000400047311 */ /* 0x000e24000020d900 */
[----:B0-----:R0:W-:Y:S01]  /*cdf0*/  STG.E.64 [R2.64], R4 ;  /* 0x0000000402007986 */ /* 0x0011e2000c101b24 */
[----:B------:R-:W-:Y:S05]  /*ce00*/  BRA `(.L_x_966) ;  /* 0x00000ed000007947 */ /* 0x000fea0003800000 */
.L_x_973:
[----:B------:R-:W-:Y:S01]  /*ce10*/  HADD2.F32 R4, -RZ, R4.H0_H0 ;  /* 0x20000004ff047230 */ /* 0x000fe20000004100 */
[----:B------:R-:W-:-:S03]  /*ce20*/  IMAD.MOV.U32 R28, RZ, RZ, R29 ;  /* 0x000000ffff1c7224 */ /* 0x000fc600078e001d */
[----:B------:R-:W0:Y:S02]  /*ce30*/  F2I.FTZ.TRUNC.NTZ R5, R4 ;  /* 0x0000000400057305 */ /* 0x000e24000021f100 */
[----:B0-----:R0:W-:Y:S01]  /*ce40*/  STG.E [R2.64], R5 ;  /* 0x0000000502007986 */ /* 0x0011e2000c101924 */
[----:B------:R-:W-:Y:S05]  /*ce50*/  BRA `(.L_x_966) ;  /* 0x00000e8000007947 */ /* 0x000fea0003800000 */
.L_x_972:
[----:B------:R-:W-:Y:S01]  /*ce60*/  HADD2.F32 R4, -RZ, R4.H0_H0 ;  /* 0x20000004ff047230 */ /* 0x000fe20000004100 */
[----:B------:R-:W-:-:S03]  /*ce70*/  IMAD.MOV.U32 R28, RZ, RZ, R29 ;  /* 0x000000ffff1c7224 */ /* 0x000fc600078e001d */
[----:B------:R-:W0:Y:S02]  /*ce80*/  F2I.FTZ.TRUNC.NTZ R5, R4 ;  /* 0x0000000400057305 */ /* 0x000e24000021f100 */
[----:B0-----:R0:W-:Y:S01]  /*ce90*/  STG.E.U16 [R2.64], R5 ;  /* 0x0000000502007986 */ /* 0x0011e2000c101524 */
[----:B------:R-:W-:Y:S05]  /*cea0*/  BRA `(.L_x_966) ;  /* 0x00000e3000007947 */ /* 0x000fea0003800000 */
.L_x_968:
[----:B------:R-:W-:-:S13]  /*ceb0*/  ISETP.GT.AND P0, PT, R0, 0x6, PT ;  /* 0x000000060000780c */ /* 0x000fda0003f04270 */
[----:B------:R-:W-:Y:S05]  /*cec0*/  @P0 BRA `(.L_x_974) ;  /* 0x000000b000000947 */ /* 0x000fea0003800000 */
[----:B------:R-:W-:-:S13]  /*ced0*/  ISETP.NE.AND P0, PT, R0, 0x5, PT ;  /* 0x000000050000780c */ /* 0x000fda0003f05270 */
[----:B------:R-:W-:Y:S05]  /*cee0*/  @!P0 BRA `(.L_x_975) ;  /* 0x0000006000008947 */ /* 0x000fea0003800000 */
[----:B------:R-:W-:-:S13]  /*cef0*/  ISETP.NE.AND P0, PT, R0, 0x6, PT ;  /* 0x000000060000780c */ /* 0x000fda0003f05270 */
[----:B------:R-:W-:Y:S05]  /*cf00*/  @P0 BRA `(.L_x_971) ;  /* 0x00000bf000000947 */ /* 0x000fea0003800000 */
[----:B------:R-:W-:Y:S01]  /*cf10*/  HADD2.F32 R5, -RZ, R4.H0_H0 ;  /* 0x20000004ff057230 */ /* 0x000fe20000004100 */
[----:B------:R-:W-:-:S04]  /*cf20*/  IMAD.MOV.U32 R28, RZ, RZ, R29 ;  /* 0x000000ffff1c7224 */ /* 0x000fc800078e001d */
[----:B------:R0:W-:Y:S01]  /*cf30*/  STG.E [R2.64], R5 ;  /* 0x0000000502007986 */ /* 0x0001e2000c101924 */
[----:B------:R-:W-:Y:S05]  /*cf40*/  BRA `(.L_x_966) ;  /* 0x00000d9000007947 */ /* 0x000fea0003800000 */
.L_x_975:
[----:B------:R0:W-:Y:S01]  /*cf50*/  STG.E.U16 [R2.64], R4 ;  /* 0x0000000402007986 */ /* 0x0001e2000c101524 */
[----:B------:R-:W-:Y:S01]  /*cf60*/  IMAD.MOV.U32 R28, RZ, RZ, R29 ;  /* 0x000000ffff1c7224 */ /* 0x000fe200078e001d */
[----:B------:R-:W-:Y:S05]  /*cf70*/  BRA `(.L_x_966) ;  /* 0x00000d6000007947 */ /* 0x000fea0003800000 */
.L_x_974:
[----:B------:R-:W-:-:S13]  /*cf80*/  ISETP.NE.AND P0, PT, R0, 0x7, PT ;  /* 0x000000070000780c */ /* 0x000fda0003f05270 */
[----:B------:R-:W-:Y:S05]  /*cf90*/  @!P0 BRA `(.L_x_976) ;  /* 0x000000f000008947 */ /* 0x000fea0003800000 */
[----:B------:R-:W-:-:S13]  /*cfa0*/  ISETP.NE.AND P0, PT, R0, 0x8, PT ;  /* 0x000000080000780c */ /* 0x000fda0003f05270 */
[----:B------:R-:W-:Y:S05]  /*cfb0*/  @!P0 BRA `(.L_x_977) ;  /* 0x0000007000008947 */ /* 0x000fea0003800000 */
[----:B------:R-:W-:-:S13]  /*cfc0*/  ISETP.NE.AND P0, PT, R0, 0x9, PT ;  /* 0x000000090000780c */ /* 0x000fda0003f05270 */
[----:B------:R-:W-:Y:S05]  /*cfd0*/  @P0 BRA `(.L_x_971) ;  /* 0x00000b2000000947 */ /* 0x000fea0003800000 */
[----:B------:R-:W-:Y:S01]  /*cfe0*/  HADD2.F32 R4, -RZ, R4.H0_H0 ;  /* 0x20000004ff047230 */ /* 0x000fe20000004100 */
[----:B------:R-:W-:Y:S02]  /*cff0*/  IMAD.MOV.U32 R5, RZ, RZ, RZ ;  /* 0x000000ffff057224 */ /* 0x000fe400078e00ff */
[----:B------:R-:W-:-:S03]  /*d000*/  IMAD.MOV.U32 R28, RZ, RZ, R29 ;  /* 0x000000ffff1c7224 */ /* 0x000fc600078e001d */
[----:B------:R0:W-:Y:S01]  /*d010*/  STG.E.64 [R2.64], R4 ;  /* 0x0000000402007986 */ /* 0x0001e2000c101b24 */
[----:B------:R-:W-:Y:S05]  /*d020*/  BRA `(.L_x_966) ;  /* 0x00000cb000007947 */ /* 0x000fea0003800000 */
.L_x_977:
[----:B------:R-:W-:Y:S01]  /*d030*/  HADD2.F32 R0, -RZ, R4.H0_H0 ;  /* 0x20000004ff007230 */ /* 0x000fe20000004100 */
[----:B------:R-:W-:-:S04]  /*d040*/  IMAD.MOV.U32 R28, RZ, RZ, R29 ;  /* 0x000000ffff1c7224 */ /* 0x000fc800078e001d */
[----:B------:R-:W-:-:S04]  /*d050*/  F2FP.PACK_AB R0, RZ, R0 ;  /* 0x00000000ff00723e */ /* 0x000fc800000000ff */
[----:B------:R-:W-:-:S05]  /*d060*/  PRMT R0, R0, 0x5410, RZ ;  /* 0x0000541000007816 */ /* 0x000fca00000000ff */
[----:B------:R0:W-:Y:S01]  /*d070*/  STG.E [R2.64], R0 ;  /* 0x0000000002007986 */ /* 0x0001e2000c101924 */
[----:B------:R-:W-:Y:S05]  /*d080*/  BRA `(.L_x_966) ;  /* 0x00000c5000007947 */ /* 0x000fea0003800000 */
.L_x_976:
[----:B------:R-:W-:Y:S01]  /*d090*/  HADD2.F32 R4, -RZ, R4.H0_H0 ;  /* 0x20000004ff047230 */ /* 0x000fe20000004100 */
[----:B------:R-:W-:-:S04]  /*d0a0*/  IMAD.MOV.U32 R28, RZ, RZ, R29 ;  /* 0x000000ffff1c7224 */ /* 0x000fc800078e001d */
[----:B------:R-:W-:-:S06]  /*d0b0*/  FMUL.FTZ R4, R4, 1 ;  /* 0x3f80000004047820 */ /* 0x000fcc0000410000 */
[----:B------:R-:W0:Y:S02]  /*d0c0*/  F2F.F64.F32 R4, R4 ;  /* 0x0000000400047310 */ /* 0x000e240000201800 */
[----:B0-----:R0:W-:Y:S01]  /*d0d0*/  STG.E.64 [R2.64], R4 ;  /* 0x0000000402007986 */ /* 0x0011e2000c101b24 */
[----:B------:R-:W-:Y:S05]  /*d0e0*/  BRA `(.L_x_966) ;  /* 0x00000bf000007947 */ /* 0x000fea0003800000 */
.L_x_967:
        /* <DEDUP_REMOVED lines=10> */
[----:B------:R-:W-:-:S04]  /*d190*/  FSETP.NEU.FTZ.AND P0, PT, R4, RZ, PT ;  /* 0x000000ff0400720b */ /* 0x000fc80003f1d000 */
[----:B------:R-:W-:-:S05]  /*d1a0*/  SEL R5, RZ, 0x1, !P0 ;  /* 0x00000001ff057807 */ /* 0x000fca0004000000 */
[----:B------:R0:W-:Y:S01]  /*d1b0*/  STG.E.U8 [R2.64], R5 ;  /* 0x0000000502007986 */ /* 0x0001e2000c101124 */
[----:B------:R-:W-:Y:S05]  /*d1c0*/  BRA `(.L_x_966) ;  /* 0x00000b1000007947 */ /* 0x000fea0003800000 */
.L_x_980:
[----:B------:R-:W-:Y:S01]  /*d1d0*/  HADD2.F32 R4, -RZ, R4.H0_H0 ;  /* 0x20000004ff047230 */ /* 0x000fe20000004100 */
[----:B------:R-:W-:Y:S01]  /*d1e0*/  CS2R R6, SRZ ;  /* 0x0000000000067805 */ /* 0x000fe2000001ff00 */
[----:B------:R-:W-:-:S03]  /*d1f0*/  IMAD.MOV.U32 R28, RZ, RZ, R29 ;  /* 0x000000ffff1c7224 */ /* 0x000fc600078e001d */
[----:B------:R-:W-:-:S06]  /*d200*/  FMUL.FTZ R4, R4, 1 ;  /* 0x3f80000004047820 */ /* 0x000fcc0000410000 */
[----:B------:R-:W0:Y:S02]  /*d210*/  F2F.F64.F32 R4, R4 ;  /* 0x0000000400047310 */ /* 0x000e240000201800 */
[----:B0-----:R0:W-:Y:S01]  /*d220*/  STG.E.128 [R2.64], R4 ;  /* 0x0000000402007986 */ /* 0x0011e2000c101d24 */
[----:B------:R-:W-:Y:S05]  /*d230*/  BRA `(.L_x_966) ;  /* 0x00000aa000007947 */ /* 0x000fea0003800000 */
.L_x_979:
        /* <DEDUP_REMOVED lines=21> */
.L_x_984:
[----:B------:R-:W-:Y:S05]  /*d390*/  BSYNC B0 ;  /* 0x0000000000007941 */ /* 0x000fea0003800000 */
.L_x_983:
[----:B------:R-:W-:Y:S01]  /*d3a0*/  LOP3.LUT R5, R0, R5, RZ, 0xfc, !PT ;  /* 0x0000000500057212 */ /* 0x000fe200078efcff */
[----:B------:R-:W-:-:S04]  /*d3b0*/  IMAD.MOV.U32 R28, RZ, RZ, R29 ;  /* 0x000000ffff1c7224 */ /* 0x000fc800078e001d */
[----:B------:R0:W-:Y:S01]  /*d3c0*/  STG.E.U8 [R2.64], R5 ;  /* 0x0000000502007986 */ /* 0x0001e2000c101124 */
[----:B------:R-:W-:Y:S05]  /*d3d0*/  BRA `(.L_x_966) ;  /* 0x0000090000007947 */ /* 0x000fea0003800000 */
.L_x_982:
        /* <DEDUP_REMOVED lines=13> */
.L_x_986:
[----:B------:R-:W-:Y:S01]  /*d4b0*/  IMAD.MOV.U32 R0, RZ, RZ, 0x7f ;  /* 0x0000007fff007424 */ /* 0x000fe200078e00ff */
[----:B------:R-:W-:-:S04]  /*d4c0*/  ISETP.GT.U32.AND P0, PT, R4, 0x7f800000, PT ;  /* 0x7f8000000400780c */ /* 0x000fc80003f04070 */
[----:B------:R-:W-:-:S04]  /*d4d0*/  SEL R0, R0, 0x7c, P0 ;  /* 0x0000007c00007807 */ /* 0x000fc80000000000 */
.L_x_987:
[----:B------:R-:W-:Y:S05]  /*d4e0*/  BSYNC B0 ;  /* 0x0000000000007941 */ /* 0x000fea0003800000 */
.L_x_985:
[----:B------:R-:W-:Y:S01]  /*d4f0*/  LOP3.LUT R4, R5, 0x80000000, RZ, 0xc0, !PT ;  /* 0x8000000005047812 */ /* 0x000fe200078ec0ff */
[----:B------:R-:W-:-:S03]  /*d500*/  IMAD.MOV.U32 R28, RZ, RZ, R29 ;  /* 0x000000ffff1c7224 */ /* 0x000fc600078e001d */
[----:B------:R-:W-:-:S04]  /*d510*/  SHF.R.U32.HI R5, RZ, 0x18, R4 ;  /* 0x00000018ff057819 */ /* 0x000fc80000011604 */
[----:B------:R-:W-:-:S05]  /*d520*/  LOP3.LUT R5, R0, R5, RZ, 0xfc, !PT ;  /* 0x0000000500057212 */ /* 0x000fca00078efcff */
[----:B------:R0:W-:Y:S01]  /*d530*/  STG.E.U8 [R2.64], R5 ;  /* 0x0000000502007986 */ /* 0x0001e2000c101124 */
[----:B------:R-:W-:Y:S05]  /*d540*/  BRA `(.L_x_966) ;  /* 0x0000079000007947 */ /* 0x000fea0003800000 */
.L_x_981:
[----:B------:R-:W-:Y:S01]  /*d550*/  HADD2.F32 R0, -RZ, R4.H0_H0 ;  /* 0x20000004ff007230 */ /* 0x000fe20000004100 */
[----:B------:R-:W-:-:S04]  /*d560*/  IMAD.MOV.U32 R28, RZ, RZ, R29 ;  /* 0x000000ffff1c7224 */ /* 0x000fc800078e001d */
[----:B------:R-:W-:-:S05]  /*d570*/  F2FP.BF16.PACK_AB R0, RZ, R0 ;  /* 0x00000000ff00723e */ /* 0x000fca00000010ff */
[----:B------:R0:W-:Y:S01]  /*d580*/  STG.E.U16 [R2.64], R0 ;  /* 0x0000000002007986 */ /* 0x0001e2000c101524 */
[----:B------:R-:W-:Y:S05]  /*d590*/  BRA `(.L_x_966) ;  /* 0x0000074000007947 */ /* 0x000fea0003800000 */
.L_x_978:
        /* <DEDUP_REMOVED lines=10> */
[----:B------:R-:W0:Y:S02]  /*d640*/  F2I.FTZ.U32.TRUNC.NTZ R5, R5 ;  /* 0x0000000500057305 */ /* 0x000e24000021f000 */
[----:B0-----:R0:W-:Y:S01]  /*d650*/  STG.E.U16 [R2.64], R5 ;  /* 0x0000000502007986 */ /* 0x0011e2000c101524 */
[----:B------:R-:W-:Y:S05]  /*d660*/  BRA `(.L_x_966) ;  /* 0x0000067000007947 */ /* 0x000fea0003800000 */
.L_x_990:
        /* <DEDUP_REMOVED lines=13> */
[----:B------:R-:W-:-:S05]  /*d740*/  FADD.FTZ R0, R5, 8192 ;  /* 0x4600000005007421 */ /* 0x000fca0000010000 */
[----:B------:R-:W-:Y:S02]  /*d750*/  LOP3.LUT P0, R4, R0, 0xff, RZ, 0xc0, !PT ;  /* 0x000000ff00047812 */ /* 0x000fe4000780c0ff */
[----:B------:R-:W-:-:S11]  /*d760*/  PRMT R0, RZ, 0x7610, R0 ;  /* 0x00007610ff007816 */ /* 0x000fd60000000000 */
[----:B------:R-:W-:Y:S05]  /*d770*/  @!P0 BRA `(.L_x_992) ;  /* 0x0000004000008947 */ /* 0x000fea0003800000 */
.L_x_993:
[----:B------:R-:W-:-:S04]  /*d780*/  LOP3.LUT R0, R7, 0x80000000, RZ, 0xc0, !PT ;  /* 0x8000000007007812 */ /* 0x000fc800078ec0ff */
[----:B------:R-:W-:-:S04]  /*d790*/  SHF.R.U32.HI R5, RZ, 0x18, R0 ;  /* 0x00000018ff057819 */ /* 0x000fc80000011600 */
[----:B------:R-:W-:-:S04]  /*d7a0*/  LOP3.LUT R4, R4, R5, RZ, 0xfc, !PT ;  /* 0x0000000504047212 */ /* 0x000fc800078efcff */
[----:B------:R-:W-:Y:S02]  /*d7b0*/  PRMT R0, R4, 0x7610, R0 ;  /* 0x0000761004007816 */ /* 0x000fe40000000000 */
.L_x_992:
[----:B------:R-:W-:Y:S05]  /*d7c0*/  BSYNC B0 ;  /* 0x0000000000007941 */ /* 0x000fea0003800000 */
.L_x_991:
[----:B------:R0:W-:Y:S01]  /*d7d0*/  STG.E.U8 [R2.64], R0 ;  /* 0x0000000002007986 */ /* 0x0001e2000c101124 */
[----:B------:R-:W-:Y:S01]  /*d7e0*/  IMAD.MOV.U32 R28, RZ, RZ, R29 ;  /* 0x000000ffff1c7224 */ /* 0x000fe200078e001d */
[----:B------:R-:W-:Y:S05]  /*d7f0*/  BRA `(.L_x_966) ;  /* 0x000004e000007947 */ /* 0x000fea0003800000 */
.L_x_989:
        /* <DEDUP_REMOVED lines=17> */
.L_x_996:
[----:B------:R-:W-:-:S04]  /*d910*/  LOP3.LUT R0, R7, 0x80000000, RZ, 0xc0, !PT ;  /* 0x8000000007007812 */ /* 0x000fc800078ec0ff */
[----:B------:R-:W-:-:S04]  /*d920*/  SHF.R.U32.HI R5, RZ, 0x18, R0 ;  /* 0x00000018ff057819 */ /* 0x000fc80000011600 */
[----:B------:R-:W-:-:S04]  /*d930*/  LOP3.LUT R4, R4, R5, RZ, 0xfc, !PT ;  /* 0x0000000504047212 */ /* 0x000fc800078efcff */
[----:B------:R-:W-:Y:S02]  /*d940*/  PRMT R0, R4, 0x7610, R0 ;  /* 0x0000761004007816 */ /* 0x000fe40000000000 */
.L_x_995:
[----:B------:R-:W-:Y:S05]  /*d950*/  BSYNC B0 ;  /* 0x0000000000007941 */ /* 0x000fea0003800000 */
.L_x_994:
[----:B------:R0:W-:Y:S01]  /*d960*/  STG.E.U8 [R2.64], R0 ;  /* 0x0000000002007986 */ /* 0x0001e2000c101124 */
[----:B------:R-:W-:Y:S01]  /*d970*/  IMAD.MOV.U32 R28, RZ, RZ, R29 ;  /* 0x000000ffff1c7224 */ /* 0x000fe200078e001d */
[----:B------:R-:W-:Y:S05]  /*d980*/  BRA `(.L_x_966) ;  /* 0x0000035000007947 */ /* 0x000fea0003800000 */
.L_x_988:
[----:B------:R-:W-:-:S13]  /*d990*/  ISETP.NE.AND P0, PT, R0, 0x1c, PT ;  /* 0x0000001c0000780c */ /* 0x000fda0003f05270 */
[----:B------:R-:W-:Y:S05]  /*d9a0*/  @!P0 BRA `(.L_x_997) ;  /* 0x000002f000008947 */ /* 0x000fea0003800000 */
[----:B------:R-:W-:-:S13]  /*d9b0*/  ISETP.NE.AND P0, PT, R0, 0x1d, PT ;  /* 0x0000001d0000780c */ /* 0x000fda0003f05270 */
[----:B------:R-:W-:Y:S05]  /*d9c0*/  @!P0 BRA `(.L_x_998) ;  /* 0x0000028000008947 */ /* 0x000fea0003800000 */
[----:B------:R-:W-:-:S13]  /*d9d0*/  ISETP.NE.AND P0, PT, R0, 0x2c, PT ;  /* 0x0000002c0000780c */ /* 0x000fda0003f05270 */
[----:B------:R-:W-:Y:S05]  /*d9e0*/  @P0 BRA `(.L_x_971) ;  /* 0x0000011000000947 */ /* 0x000fea0003800000 */
[----:B------:R-:W-:Y:S01]  /*d9f0*/  HADD2.F32 R5, -RZ, R4.H0_H0 ;  /* 0x20000004ff057230 */ /* 0x000fe20000004100 */
[----:B------:R-:W-:Y:S01]  /*da00*/  PLOP3.LUT P0, PT, PT, PT, PT, 0x80, 0x0 ;  /* 0x000000000000781c */ /* 0x000fe20003f0f070 */
[----:B------:R-:W-:-:S03]  /*da10*/  IMAD.MOV.U32 R28, RZ, RZ, R29 ;  /* 0x000000ffff1c7224 */ /* 0x000fc600078e001d */
        /* <DEDUP_REMOVED lines=14> */
.L_x_971:
        /* <DEDUP_REMOVED lines=19> */
[----:B------:R-:W-:Y:S01]  /*dc30*/  IMAD.MOV.U32 R28, RZ, RZ, R29 ;  /* 0x000000ffff1c7224 */ /* 0x000fe200078e001d */
[----:B------:R-:W-:Y:S05]  /*dc40*/  BRA `(.L_x_966) ;  /* 0x0000009000007947 */ /* 0x000fea0003800000 */
.L_x_998:
[----:B------:R-:W-:Y:S01]  /*dc50*/  HADD2.F32 R4, -RZ, R4.H0_H0 ;  /* 0x20000004ff047230 */ /* 0x000fe20000004100 */
[----:B------:R-:W-:-:S05]  /*dc60*/  IMAD.MOV.U32 R28, RZ, RZ, R29 ;  /* 0x000000ffff1c7224 */ /* 0x000fca00078e001d */
[----:B------:R-:W0:Y:S02]  /*dc70*/  F2I.U64.TRUNC R4, R4 ;  /* 0x0000000400047311 */ /* 0x000e24000020d800 */
[----:B0-----:R0:W-:Y:S01]  /*dc80*/  STG.E.64 [R2.64], R4 ;  /* 0x0000000402007986 */ /* 0x0011e2000c101b24 */
[----:B------:R-:W-:Y:S05]  /*dc90*/  BRA `(.L_x_966) ;  /* 0x0000004000007947 */ /* 0x000fea0003800000 */
.L_x_997:
[----:B------:R-:W-:Y:S01]  /*dca0*/  HADD2.F32 R4, -RZ, R4.H0_H0 ;  /* 0x20000004ff047230 */ /* 0x000fe20000004100 */
[----:B------:R-:W-:-:S03]  /*dcb0*/  IMAD.MOV.U32 R28, RZ, RZ, R29 ;  /* 0x000000ffff1c7224 */ /* 0x000fc600078e001d */
[----:B------:R-:W0:Y:S02]  /*dcc0*/  F2I.FTZ.U32.TRUNC.NTZ R5, R4 ;  /* 0x0000000400057305 */ /* 0x000e24000021f000 */
[----:B0-----:R0:W-:Y:S02]  /*dcd0*/  STG.E [R2.64], R5 ;  /* 0x0000000502007986 */ /* 0x0011e4000c101924 */
.L_x_966:
[----:B------:R-:W-:Y:S05]  /*dce0*/  BSYNC B6 ;  /* 0x0000000000067941 */ /* 0x000fea0003800000 */
.L_x_965:
[----:B-----5:R-:W1:Y:S01]  /*dcf0*/  S2R R24, SR_CTAID.X ;  /* 0x0000000000187919 */ /* 0x020e620000002500 */
[----:B------:R-:W-:Y:S01]  /*dd00*/  IMAD.MOV.U32 R22, RZ, RZ, -0x200 ;  /* 0xfffffe00ff167424 */ /* 0x000fe200078e00ff */
[----:B------:R-:W-:Y:S03]  /*dd10*/  BSSY B6, `(.L_x_999) ;  /* 0x0000201000067945 */ /* 0x000fe60003800000 */
[----:B-1----:R-:W-:-:S05]  /*dd20*/  IMAD R22, R24, R22, c[0x0][0x160] ;  /* 0x0000580018167624 */ /* 0x002fca00078e0216 */
[----:B------:R-:W-:-:S13]  /*dd30*/  ISETP.GE.AND P0, PT, R28, R22, PT ;  /* 0x000000161c00720c */ /* 0x000fda0003f06270 */
[----:B------:R-:W-:Y:S05]  /*dd40*/  @P0 BRA `(.L_x_1000) ;  /* 0x00001fd000000947 */ /* 0x000fea0003800000 */
[----:B------:R-:W1:Y:S01]  /*dd50*/  LDC.U8 R23, c[0x0][0x1ac] ;  /* 0x00006b00ff177b82 */ /* 0x000e620000000000 */
[----:B0-----:R-:W-:-:S04]  /*dd60*/  IMAD R0, R24, 0x200, R28 ;  /* 0x0000020018007824 */ /* 0x001fc800078e021c */
[----:B------:R-:W-:-:S05]  /*dd70*/  IMAD R2, R0, c[0x0][0x1b0], RZ ;  /* 0x00006c0000027a24 */ /* 0x000fca00078e02ff */
[----:B------:R-:W-:Y:S02]  /*dd80*/  IADD3 R2, P0, R2, c[0x0][0x178], RZ ;  /* 0x00005e0002027a10 */ /* 0x000fe40007f1e0ff */
[----:B-1----:R-:W-:-:S05]  /*dd90*/  PRMT R3, R23, 0x9910, RZ ;  /* 0x0000991017037816 */ /* 0x002fca00000000ff */
[----:B------:R-:W-:Y:S02]  /*dda0*/  IMAD.MOV.U32 R0, RZ, RZ, R3 ;  /* 0x000000ffff007224 */ /* 0x000fe400078e0003 */
[----:B------:R-:W-:-:S03]  /*ddb0*/  IMAD.X R3, RZ, RZ, c[0x0][0x17c], P0 ;  /* 0x00005f00ff037624 */ /* 0x000fc600000e06ff */
        /* <DEDUP_REMOVED lines=14> */
.L_x_1004:
[----:B------:R-:W-:-:S06]  /*dea0*/  HADD2.F32 R5, -RZ, R18.H0_H0 ;  /* 0x20000012ff057230 */ /* 0x000fcc0000004100 */
[----:B------:R-:W0:Y:S02]  /*deb0*/  F2I.S64.TRUNC R4, R5 ;  /* 0x0000000500047311 */ /* 0x000e24000020d900 */
[----:B0-----:R0:W-:Y:S01]  /*dec0*/  STG.E.U8 [R2.64], R4 ;  /* 0x0000000402007986 */ /* 0x0011e2000c101124 */
[----:B------:R-:W-:Y:S05]  /*ded0*/  BRA `(.L_x_1006) ;  /* 0x00000e4000007947 */ /* 0x000fea0003800000 */
.L_x_1003:
        /* <DEDUP_REMOVED lines=10> */
.L_x_1008:
[----:B------:R-:W-:-:S04]  /*df80*/  HADD2.F32 R18, -RZ, R18.H0_H0 ;  /* 0x20000012ff127230 */ /* 0x000fc80000004100 */
[----:B------:R-:W0:Y:S02]  /*df90*/  F2I.FTZ.TRUNC.NTZ R5, R18 ;  /* 0x0000001200057305 */ /* 0x000e24000021f100 */
[----:B0-----:R0:W-:Y:S01]  /*dfa0*/  STG.E [R2.64], R5 ;  /* 0x0000000502007986 */ /* 0x0011e2000c101924 */
[----:B------:R-:W-:Y:S05]  /*dfb0*/  BRA `(.L_x_1006) ;  /* 0x00000d6000007947 */ /* 0x000fea0003800000 */
.L_x_1007:
[----:B------:R-:W-:-:S04]  /*dfc0*/  HADD2.F32 R18, -RZ, R18.H0_H0 ;  /* 0x20000012ff127230 */ /* 0x000fc80000004100 */
[----:B------:R-:W0:Y:S02]  /*dfd0*/  F2I.FTZ.TRUNC.NTZ R5, R18 ;  /* 0x0000001200057305 */ /* 0x000e24000021f100 */
[----:B0-----:R0:W-:Y:S01]  /*dfe0*/  STG.E.U16 [R2.64], R5 ;  /* 0x0000000502007986 */ /* 0x0011e2000c101524 */
[----:B------:R-:W-:Y:S05]  /*dff0*/  BRA `(.L_x_1006) ;  /* 0x00000d2000007947 */ /* 0x000fea0003800000 */
.L_x_1002:
        /* <DEDUP_REMOVED lines=9> */
.L_x_1010:
[----:B------:R0:W-:Y:S01]  /*e090*/  STG.E.U16 [R2.64], R18 ;  /* 0x0000001202007986 */ /* 0x0001e2000c101524 */
[----:B------:R-:W-:Y:S05]  /*e0a0*/  BRA `(.L_x_1006) ;  /* 0x00000c7000007947 */ /* 0x000fea0003800000 */
.L_x_1009:
        /* <DEDUP_REMOVED lines=10> */
.L_x_1012:
[----:B------:R-:W-:-:S05]  /*e150*/  HADD2.F32 R0, -RZ, R18.H0_H0 ;  /* 0x20000012ff007230 */ /* 0x000fca0000004100 */
[----:B------:R-:W-:-:S04]  /*e160*/  F2FP.PACK_AB R0, RZ, R0 ;  /* 0x00000000ff00723e */ /* 0x000fc800000000ff */
[----:B------:R-:W-:-:S05]  /*e170*/  PRMT R0, R0, 0x5410, RZ ;  /* 0x0000541000007816 */ /* 0x000fca00000000ff */
[----:B------:R0:W-:Y:S01]  /*e180*/  STG.E [R2.64], R0 ;  /* 0x0000000002007986 */ /* 0x0001e2000c101924 */
[----:B------:R-:W-:Y:S05]  /*e190*/  BRA `(.L_x_1006) ;  /* 0x00000b8000007947 */ /* 0x000fea0003800000 */
.L_x_1011:
[----:B------:R-:W-:-:S05]  /*e1a0*/  HADD2.F32 R4, -RZ, R18.H0_H0 ;  /* 0x20000012ff047230 */ /* 0x000fca0000004100 */
[----:B------:R-:W-:-:S06]  /*e1b0*/  FMUL.FTZ R4, R4, 1 ;  /* 0x3f80000004047820 */ /* 0x000fcc0000410000 */
[----:B------:R-:W0:Y:S02]  /*e1c0*/  F2F.F64.F32 R4, R4 ;  /* 0x0000000400047310 */ /* 0x000e240000201800 */
[----:B0-----:R0:W-:Y:S01]  /*e1d0*/  STG.E.64 [R2.64], R4 ;  /* 0x0000000402007986 */ /* 0x0011e2000c101b24 */
[----:B------:R-:W-:Y:S05]  /*e1e0*/  BRA `(.L_x_1006) ;  /* 0x00000b3000007947 */ /* 0x000fea0003800000 */
.L_x_1001:
        /* <DEDUP_REMOVED lines=13> */
.L_x_1015:
[----:B------:R-:W-:Y:S01]  /*e2c0*/  HADD2.F32 R18, -RZ, R18.H0_H0 ;  /* 0x20000012ff127230 */ /* 0x000fe20000004100 */
[----:B------:R-:W-:-:S04]  /*e2d0*/  CS2R R6, SRZ ;  /* 0x0000000000067805 */ /* 0x000fc8000001ff00 */
[----:B------:R-:W-:-:S06]  /*e2e0*/  FMUL.FTZ R4, R18, 1 ;  /* 0x3f80000012047820 */ /* 0x000fcc0000410000 */
[----:B------:R-:W0:Y:S02]  /*e2f0*/  F2F.F64.F32 R4, R4 ;  /* 0x0000000400047310 */ /* 0x000e240000201800 */
[----:B0-----:R0:W-:Y:S01]  /*e300*/  STG.E.128 [R2.64], R4 ;  /* 0x0000000402007986 */ /* 0x0011e2000c101d24 */
[----:B------:R-:W-:Y:S05]  /*e310*/  BRA `(.L_x_1006) ;  /* 0x00000a0000007947 */ /* 0x000fea0003800000 */
.L_x_1014:
        /* <DEDUP_REMOVED lines=21> */
.L_x_1019:
[----:B------:R-:W-:Y:S05]  /*e470*/  BSYNC B0 ;  /* 0x0000000000007941 */ /* 0x000fea0003800000 */
.L_x_1018:
[----:B------:R-:W-:-:S05]  /*e480*/  LOP3.LUT R5, R0, R5, RZ, 0xfc, !PT ;  /* 0x0000000500057212 */ /* 0x000fca00078efcff */
[----:B------:R0:W-:Y:S01]  /*e490*/  STG.E.U8 [R2.64], R5 ;  /* 0x0000000502007986 */ /* 0x0001e2000c101124 */
[----:B------:R-:W-:Y:S05]  /*e4a0*/  BRA `(.L_x_1006) ;  /* 0x0000087000007947 */ /* 0x000fea0003800000 */
.L_x_1017:
        /* <DEDUP_REMOVED lines=13> */
.L_x_1021:
[----:B------:R-:W-:Y:S01]  /*e580*/  IMAD.MOV.U32 R0, RZ, RZ, 0x7f ;  /* 0x0000007fff007424 */ /* 0x000fe200078e00ff */
[----:B------:R-:W-:-:S04]  /*e590*/  ISETP.GT.U32.AND P0, PT, R4, 0x7f800000, PT ;  /* 0x7f8000000400780c */ /* 0x000fc80003f04070 */
[----:B------:R-:W-:-:S04]  /*e5a0*/  SEL R0, R0, 0x7c, P0 ;  /* 0x0000007c00007807 */ /* 0x000fc80000000000 */
.L_x_1022:
[----:B------:R-:W-:Y:S05]  /*e5b0*/  BSYNC B0 ;  /* 0x0000000000007941 */ /* 0x000fea0003800000 */
.L_x_1020:
[----:B------:R-:W-:-:S04]  /*e5c0*/  LOP3.LUT R4, R5, 0x80000000, RZ, 0xc0, !PT ;  /* 0x8000000005047812 */ /* 0x000fc800078ec0ff */
[----:B------:R-:W-:-:S04]  /*e5d0*/  SHF.R.U32.HI R5, RZ, 0x18, R4 ;  /* 0x00000018ff057819 */ /* 0x000fc80000011604 */
[----:B------:R-:W-:-:S05]  /*e5e0*/  LOP3.LUT R5, R0, R5, RZ, 0xfc, !PT ;  /* 0x0000000500057212 */ /* 0x000fca00078efcff */
[----:B------:R0:W-:Y:S01]  /*e5f0*/  STG.E.U8 [R2.64], R5 ;  /* 0x0000000502007986 */ /* 0x0001e2000c101124 */
[----:B------:R-:W-:Y:S05]  /*e600*/  BRA `(.L_x_1006) ;  /* 0x0000071000007947 */ /* 0x000fea0003800000 */
.L_x_1016:
[----:B------:R-:W-:-:S05]  /*e610*/  HADD2.F32 R0, -RZ, R18.H0_H0 ;  /* 0x20000012ff007230 */ /* 0x000fca0000004100 */
[----:B------:R-:W-:-:S05]  /*e620*/  F2FP.BF16.PACK_AB R0, RZ, R0 ;  /* 0x00000000ff00723e */ /* 0x000fca00000010ff */
[----:B------:R0:W-:Y:S01]  /*e630*/  STG.E.U16 [R2.64], R0 ;  /* 0x0000000002007986 */ /* 0x0001e2000c101524 */
[----:B------:R-:W-:Y:S05]  /*e640*/  BRA `(.L_x_1006) ;  /* 0x000006d000007947 */ /* 0x000fea0003800000 */
.L_x_1013:
        /* <DEDUP_REMOVED lines=12> */
.L_x_1025:
        /* <DEDUP_REMOVED lines=17> */
.L_x_1028:
[----:B------:R-:W-:-:S04]  /*e820*/  LOP3.LUT R0, R7, 0x80000000, RZ, 0xc0, !PT ;  /* 0x8000000007007812 */ /* 0x000fc800078ec0ff */
[----:B------:R-:W-:-:S04]  /*e830*/  SHF.R.U32.HI R5, RZ, 0x18, R0 ;  /* 0x00000018ff057819 */ /* 0x000fc80000011600 */
[----:B------:R-:W-:-:S04]  /*e840*/  LOP3.LUT R4, R4, R5, RZ, 0xfc, !PT ;  /* 0x0000000504047212 */ /* 0x000fc800078efcff */
[----:B------:R-:W-:Y:S02]  /*e850*/  PRMT R0, R4, 0x7610, R0 ;  /* 0x0000761004007816 */ /* 0x000fe40000000000 */
.L_x_1027:
[----:B------:R-:W-:Y:S05]  /*e860*/  BSYNC B0 ;  /* 0x0000000000007941 */ /* 0x000fea0003800000 */
.L_x_1026:
[----:B------:R0:W-:Y:S01]  /*e870*/  STG.E.U8 [R2.64], R0 ;  /* 0x0000000002007986 */ /* 0x0001e2000c101124 */
[----:B------:R-:W-:Y:S05]  /*e880*/  BRA `(.L_x_1006) ;  /* 0x0000049000007947 */ /* 0x000fea0003800000 */
.L_x_1024:
        /* <DEDUP_REMOVED lines=17> */
.L_x_1031:
[----:B------:R-:W-:-:S04]  /*e9a0*/  LOP3.LUT R0, R7, 0x80000000, RZ, 0xc0, !PT ;  /* 0x8000000007007812 */ /* 0x000fc800078ec0ff */
[----:B------:R-:W-:-:S04]  /*e9b0*/  SHF.R.U32.HI R5, RZ, 0x18, R0 ;  /* 0x00000018ff057819 */ /* 0x000fc80000011600 */
[----:B------:R-:W-:-:S04]  /*e9c0*/  LOP3.LUT R4, R4, R5, RZ, 0xfc, !PT ;  /* 0x0000000504047212 */ /* 0x000fc800078efcff */
[----:B------:R-:W-:Y:S02]  /*e9d0*/  PRMT R0, R4, 0x7610, R0 ;  /* 0x0000761004007816 */ /* 0x000fe40000000000 */
.L_x_1030:
[----:B------:R-:W-:Y:S05]  /*e9e0*/  BSYNC B0 ;  /* 0x0000000000007941 */ /* 0x000fea0003800000 */
.L_x_1029:
[----:B------:R0:W-:Y:S01]  /*e9f0*/  STG.E.U8 [R2.64], R0 ;  /* 0x0000000002007986 */ /* 0x0001e2000c101124 */
[----:B------:R-:W-:Y:S05]  /*ea00*/  BRA `(.L_x_1006) ;  /* 0x0000031000007947 */ /* 0x000fea0003800000 */
.L_x_1023:
        /* <DEDUP_REMOVED lines=22> */
.L_x_1005:
        /* <DEDUP_REMOVED lines=20> */
.L_x_1033:
[----:B------:R-:W-:-:S06]  /*ecb0*/  HADD2.F32 R4, -RZ, R18.H0_H0 ;  /* 0x20000012ff047230 */ /* 0x000fcc0000004100 */
[----:B------:R-:W0:Y:S02]  /*ecc0*/  F2I.U64.TRUNC R4, R4 ;  /* 0x0000000400047311 */ /* 0x000e24000020d800 */
[----:B0-----:R0:W-:Y:S01]  /*ecd0*/  STG.E.64 [R2.64], R4 ;  /* 0x0000000402007986 */ /* 0x0011e2000c101b24 */
[----:B------:R-:W-:Y:S05]  /*ece0*/  BRA `(.L_x_1006) ;  /* 0x0000003000007947 */ /* 0x000fea0003800000 */
.L_x_1032:
[----:B------:R-:W-:-:S04]  /*ecf0*/  HADD2.F32 R18, -RZ, R18.H0_H0 ;  /* 0x20000012ff127230 */ /* 0x000fc80000004100 */
[----:B------:R-:W0:Y:S02]  /*ed00*/  F2I.FTZ.U32.TRUNC.NTZ R5, R18 ;  /* 0x0000001200057305 */ /* 0x000e24000021f000 */
[----:B0-----:R0:W-:Y:S02]  /*ed10*/  STG.E [R2.64], R5 ;  /* 0x0000000502007986 */ /* 0x0011e4000c101924 */
.L_x_1006:
[----:B------:R-:W-:-:S04]  /*ed20*/  IADD3 R28, R28, 0x80, RZ ;  /* 0x000000801c1c7810 */ /* 0x000fc80007ffe0ff */
[----:B------:R-:W-:-:S13]  /*ed30*/  ISETP.GE.AND P0, PT, R28, R22, PT ;  /* 0x000000161c00720c */ /* 0x000fda0003f06270 */
[----:B------:R-:W-:Y:S05]  /*ed40*/  @P0 BRA `(.L_x_1000) ;  /* 0x00000fd000000947 */ /* 0x000fea0003800000 */
[----:B0-----:R-:W-:Y:S01]  /*ed50*/  IMAD R0, R24, 0x200, R28 ;  /* 0x0000020018007824 */ /* 0x001fe200078e021c */
[----:B------:R-:W-:-:S03]  /*ed60*/  PRMT R3, R23, 0x9910, RZ ;  /* 0x0000991017037816 */ /* 0x000fc600000000ff */
[----:B------:R-:W-:Y:S02]  /*ed70*/  IMAD R2, R0, c[0x0][0x1b0], RZ ;  /* 0x00006c0000027a24 */ /* 0x000fe400078e02ff */
[----:B------:R-:W-:-:S03]  /*ed80*/  IMAD.MOV.U32 R0, RZ, RZ, R3 ;  /* 0x000000ffff007224 */ /* 0x000fc600078e0003 */
[----:B------:R-:W-:Y:S02]  /*ed90*/  IADD3 R2, P0, R2, c[0x0][0x178], RZ ;  /* 0x00005e0002027a10 */ /* 0x000fe40007f1e0ff */
[----:B------:R-:W-:-:S03]  /*eda0*/  ISETP.GT.AND P1, PT, R0, 0x9, PT ;  /* 0x000000090000780c */ /* 0x000fc60003f24270 */
[----:B------:R-:W-:-:S10]  /*edb0*/  IMAD.X R3, RZ, RZ, c[0x0][0x17c], P0 ;  /* 0x00005f00ff037624 */ /* 0x000fd400000e06ff */
        /* <DEDUP_REMOVED lines=9> */
[----:B------:R-:W-:-:S06]  /*ee50*/  HADD2.F32 R17, -RZ, R17.H0_H0 ;  /* 0x20000011ff117230 */ /* 0x000fcc0000004100 */
[----:B------:R-:W0:Y:S02]  /*ee60*/  F2I.FTZ.TRUNC.NTZ R17, R17 ;  /* 0x0000001100117305 */ /* 0x000e24000021f100 */
[----:B0-----:R0:W-:Y:S01]  /*ee70*/  STG.E.U8 [R2.64], R17 ;  /* 0x0000001102007986 */ /* 0x0011e2000c101124 */
[----:B------:R-:W-:Y:S05]  /*ee80*/  BRA `(.L_x_1039) ;  /* 0x00000e8000007947 */ /* 0x000fea0003800000 */
.L_x_1037:
[----:B------:R-:W-:-:S06]  /*ee90*/  HADD2.F32 R5, -RZ, R17.H0_H0 ;  /* 0x20000011ff057230 */ /* 0x000fcc0000004100 */
[----:B------:R-:W0:Y:S02]  /*eea0*/  F2I.S64.TRUNC R4, R5 ;  /* 0x0000000500047311 */ /* 0x000e24000020d900 */
[----:B0-----:R0:W-:Y:S01]  /*eeb0*/  STG.E.U8 [R2.64], R4 ;  /* 0x0000000402007986 */ /* 0x0011e2000c101124 */
[----:B------:R-:W-:Y:S05]  /*eec0*/  BRA `(.L_x_1039) ;  /* 0x00000e4000007947 */ /* 0x000fea0003800000 */
.L_x_1036:
        /* <DEDUP_REMOVED lines=10> */
.L_x_1041:
[----:B------:R-:W-:-:S06]  /*ef70*/  HADD2.F32 R17, -RZ, R17.H0_H0 ;  /* 0x20000011ff117230 */ /* 0x000fcc0000004100 */
[----:B------:R-:W0:Y:S02]  /*ef80*/  F2I.FTZ.TRUNC.NTZ R17, R17 ;  /* 0x0000001100117305 */ /* 0x000e24000021f100 */
[----:B0-----:R0:W-:Y:S01]  /*ef90*/  STG.E [R2.64], R17 ;  /* 0x0000001102007986 */ /* 0x0011e2000c101924 */
[----:B------:R-:W-:Y:S05]  /*efa0*/  BRA `(.L_x_1039) ;  /* 0x00000d6000007947 */ /* 0x000fea0003800000 */
.L_x_1040:
[----:B------:R-:W-:-:S06]  /*efb0*/  HADD2.F32 R17, -RZ, R17.H0_H0 ;  /* 0x20000011ff117230 */ /* 0x000fcc0000004100 */
[----:B------:R-:W0:Y:S02]  /*efc0*/  F2I.FTZ.TRUNC.NTZ R17, R17 ;  /* 0x0000001100117305 */ /* 0x000e24000021f100 */
[----:B0-----:R0:W-:Y:S01]  /*efd0*/  STG.E.U16 [R2.64], R17 ;  /* 0x0000001102007986 */ /* 0x0011e2000c101524 */
[----:B------:R-:W-:Y:S05]  /*efe0*/  BRA `(.L_x_1039) ;  /* 0x00000d2000007947 */ /* 0x000fea0003800000 */
.L_x_1035:
        /* <DEDUP_REMOVED lines=9> */
.L_x_1043:
[----:B------:R0:W-:Y:S01]  /*f080*/  STG.E.U16 [R2.64], R17 ;  /* 0x0000001102007986 */ /* 0x0001e2000c101524 */
[----:B------:R-:W-:Y:S05]  /*f090*/  BRA `(.L_x_1039) ;  /* 0x00000c7000007947 */ /* 0x000fea0003800000 */
.L_x_1042:
        /* <DEDUP_REMOVED lines=10> */
.L_x_1045:
[----:B------:R-:W-:-:S05]  /*f140*/  HADD2.F32 R0, -RZ, R17.H0_H0 ;  /* 0x20000011ff007230 */ /* 0x000fca0000004100 */
[----:B------:R-:W-:-:S04]  /*f150*/  F2FP.PACK_AB R0, RZ, R0 ;  /* 0x00000000ff00723e */ /* 0x000fc800000000ff */
[----:B------:R-:W-:-:S05]  /*f160*/  PRMT R0, R0, 0x5410, RZ ;  /* 0x0000541000007816 */ /* 0x000fca00000000ff */
[----:B------:R0:W-:Y:S01]  /*f170*/  STG.E [R2.64], R0 ;  /* 0x0000000002007986 */ /* 0x0001e2000c101924 */
[----:B------:R-:W-:Y:S05]  /*f180*/  BRA `(.L_x_1039) ;  /* 0x00000b8000007947 */ /* 0x000fea0003800000 */
.L_x_1044:
[----:B------:R-:W-:-:S05]  /*f190*/  HADD2.F32 R4, -RZ, R17.H0_H0 ;  /* 0x20000011ff047230 */ /* 0x000fca0000004100 */
[----:B------:R-:W-:-:S06]  /*f1a0*/  FMUL.FTZ R4, R4, 1 ;  /* 0x3f80000004047820 */ /* 0x000fcc0000410000 */
[----:B------:R-:W0:Y:S02]  /*f1b0*/  F2F.F64.F32 R4, R4 ;  /* 0x0000000400047310 */ /* 0x000e240000201800 */
[----:B0-----:R0:W-:Y:S01]  /*f1c0*/  STG.E.64 [R2.64], R4 ;  /* 0x0000000402007986 */ /* 0x0011e2000c101b24 */
[----:B------:R-:W-:Y:S05]  /*f1d0*/  BRA `(.L_x_1039) ;  /* 0x00000b3000007947 */ /* 0x000fea0003800000 */
.L_x_1034:
        /* <DEDUP_REMOVED lines=13> */
.L_x_1048:
[----:B------:R-:W-:Y:S01]  /*f2b0*/  HADD2.F32 R17, -RZ, R17.H0_H0 ;  /* 0x20000011ff117230 */ /* 0x000fe20000004100 */
[----:B------:R-:W-:-:S04]  /*f2c0*/  CS2R R6, SRZ ;  /* 0x0000000000067805 */ /* 0x000fc8000001ff00 */
[----:B------:R-:W-:-:S06]  /*f2d0*/  FMUL.FTZ R4, R17, 1 ;  /* 0x3f80000011047820 */ /* 0x000fcc0000410000 */
[----:B------:R-:W0:Y:S02]  /*f2e0*/  F2F.F64.F32 R4, R4 ;  /* 0x0000000400047310 */ /* 0x000e240000201800 */
[----:B0-----:R0:W-:Y:S01]  /*f2f0*/  STG.E.128 [R2.64], R4 ;  /* 0x0000000402007986 */ /* 0x0011e2000c101d24 */
[----:B------:R-:W-:Y:S05]  /*f300*/  BRA `(.L_x_1039) ;  /* 0x00000a0000007947 */ /* 0x000fea0003800000 */
.L_x_1047:
        /* <DEDUP_REMOVED lines=21> */
.L_x_1052:
[----:B------:R-:W-:Y:S05]  /*f460*/  BSYNC B0 ;  /* 0x0000000000007941 */ /* 0x000fea0003800000 */
.L_x_1051:
[----:B------:R-:W-:-:S05]  /*f470*/  LOP3.LUT R5, R0, R5, RZ, 0xfc, !PT ;  /* 0x0000000500057212 */ /* 0x000fca00078efcff */
[----:B------:R0:W-:Y:S01]  /*f480*/  STG.E.U8 [R2.64], R5 ;  /* 0x0000000502007986 */ /* 0x0001e2000c101124 */
[----:B------:R-:W-:Y:S05]  /*f490*/  BRA `(.L_x_1039) ;  /* 0x0000087000007947 */ /* 0x000fea0003800000 */
.L_x_1050:
        /* <DEDUP_REMOVED lines=13> */
.L_x_1054:
[----:B------:R-:W-:Y:S01]  /*f570*/  IMAD.MOV.U32 R0, RZ, RZ, 0x7f ;  /* 0x0000007fff007424 */ /* 0x000fe200078e00ff */
[----:B------:R-:W-:-:S04]  /*f580*/  ISETP.GT.U32.AND P0, PT, R4, 0x7f800000, PT ;  /* 0x7f8000000400780c */ /* 0x000fc80003f04070 */
[----:B------:R-:W-:-:S04]  /*f590*/  SEL R0, R0, 0x7c, P0 ;  /* 0x0000007c00007807 */ /* 0x000fc80000000000 */
.L_x_1055:
[----:B------:R-:W-:Y:S05]  /*f5a0*/  BSYNC B0 ;  /* 0x0000000000007941 */ /* 0x000fea0003800000 */
.L_x_1053:
[----:B------:R-:W-:-:S04]  /*f5b0*/  LOP3.LUT R4, R17, 0x80000000, RZ, 0xc0, !PT ;  /* 0x8000000011047812 */ /* 0x000fc800078ec0ff */
[----:B------:R-:W-:-:S04]  /*f5c0*/  SHF.R.U32.HI R5, RZ, 0x18, R4 ;  /* 0x00000018ff057819 */ /* 0x000fc80000011604 */
[----:B------:R-:W-:-:S05]  /*f5d0*/  LOP3.LUT R5, R0, R5, RZ, 0xfc, !PT ;  /* 0x0000000500057212 */ /* 0x000fca00078efcff */
[----:B------:R0:W-:Y:S01]  /*f5e0*/  STG.E.U8 [R2.64], R5 ;  /* 0x0000000502007986 */ /* 0x0001e2000c101124 */
[----:B------:R-:W-:Y:S05]  /*f5f0*/  BRA `(.L_x_1039) ;  /* 0x0000071000007947 */ /* 0x000fea0003800000 */
.L_x_1049:
[----:B------:R-:W-:-:S05]  /*f600*/  HADD2.F32 R0, -RZ, R17.H0_H0 ;  /* 0x20000011ff007230 */ /* 0x000fca0000004100 */
[----:B------:R-:W-:-:S05]  /*f610*/  F2FP.BF16.PACK_AB R0, RZ, R0 ;  /* 0x00000000ff00723e */ /* 0x000fca00000010ff */
[----:B------:R0:W-:Y:S01]  /*f620*/  STG.E.U16 [R2.64], R0 ;  /* 0x0000000002007986 */ /* 0x0001e2000c101524 */
[----:B------:R-:W-:Y:S05]  /*f630*/  BRA `(.L_x_1039) ;  /* 0x000006d000007947 */ /* 0x000fea0003800000 */
.L_x_1046:
        /* <DEDUP_REMOVED lines=12> */
.L_x_1058:
        /* <DEDUP_REMOVED lines=17> */
.L_x_1061:
[----:B------:R-:W-:-:S04]  /*f810*/  LOP3.LUT R0, R17, 0x80000000, RZ, 0xc0, !PT ;  /* 0x8000000011007812 */ /* 0x000fc800078ec0ff */
[----:B------:R-:W-:-:S04]  /*f820*/  SHF.R.U32.HI R5, RZ, 0x18, R0 ;  /* 0x00000018ff057819 */ /* 0x000fc80000011600 */
[----:B------:R-:W-:-:S04]  /*f830*/  LOP3.LUT R4, R4, R5, RZ, 0xfc, !PT ;  /* 0x0000000504047212 */ /* 0x000fc800078efcff */
[----:B------:R-:W-:Y:S02]  /*f840*/  PRMT R0, R4, 0x7610, R0 ;  /* 0x0000761004007816 */ /* 0x000fe40000000000 */
.L_x_1060:
[----:B------:R-:W-:Y:S05]  /*f850*/  BSYNC B0 ;  /* 0x0000000000007941 */ /* 0x000fea0003800000 */
.L_x_1059:
[----:B------:R0:W-:Y:S01]  /*f860*/  STG.E.U8 [R2.64], R0 ;  /* 0x0000000002007986 */ /* 0x0001e2000c101124 */
[----:B------:R-:W-:Y:S05]  /*f870*/  BRA `(.L_x_1039) ;  /* 0x0000049000007947 */ /* 0x000fea0003800000 */
.L_x_1057:
        /* <DEDUP_REMOVED lines=17> */
.L_x_1064:
[----:B------:R-:W-:-:S04]  /*f990*/  LOP3.LUT R0, R17, 0x80000000, RZ, 0xc0, !PT ;  /* 0x8000000011007812 */ /* 0x000fc800078ec0ff */
[----:B------:R-:W-:-:S04]  /*f9a0*/  SHF.R.U32.HI R5, RZ, 0x18, R0 ;  /* 0x00000018ff057819 */ /* 0x000fc80000011600 */
[----:B------:R-:W-:-:S04]  /*f9b0*/  LOP3.LUT R4, R4, R5, RZ, 0xfc, !PT ;  /* 0x0000000504047212 */ /* 0x000fc800078efcff */
[----:B------:R-:W-:Y:S02]  /*f9c0*/  PRMT R0, R4, 0x7610, R0 ;  /* 0x0000761004007816 */ /* 0x000fe40000000000 */
.L_x_1063:
[----:B------:R-:W-:Y:S05]  /*f9d0*/  BSYNC B0 ;  /* 0x0000000000007941 */ /* 0x000fea0003800000 */
.L_x_1062:
[----:B------:R0:W-:Y:S01]  /*f9e0*/  STG.E.U8 [R2.64], R0 ;  /* 0x0000000002007986 */ /* 0x0001e2000c101124 */
[----:B------:R-:W-:Y:S05]  /*f9f0*/  BRA `(.L_x_1039) ;  /* 0x0000031000007947 */ /* 0x000fea0003800000 */
.L_x_1056:
        /* <DEDUP_REMOVED lines=8> */
[----:B------:R-:W-:-:S03]  /*fa80*/  IMAD.MOV.U32 R5, RZ, RZ, 0xff ;  /* 0x000000ffff057424 */ /* 0x000fc600078e00ff */
[----:B------:R-:W-:-:S04]  /*fa90*/  SHF.R.U32.HI R6, RZ, 0x17, R17 ;  /* 0x00000017ff067819 */ /* 0x000fc80000011611 */
[----:B------:R-:W-:-:S04]  /*faa0*/  LOP3.LUT R4, R6, 0xff, RZ, 0xc0, !PT ;  /* 0x000000ff06047812 */ /* 0x000fc800078ec0ff */
[----:B------:R-:W-:-:S13]  /*fab0*/  ISETP.NE.AND P2, PT, R4, 0xff, PT ;  /* 0x000000ff0400780c */ /* 0x000fda0003f45270 */
[--C-:B------:R-:W-:Y:S02]  /*fac0*/  @P2 SHF.R.U32.HI R0, RZ, 0x16, R17.reuse ;  /* 0x00000016ff002819 */ /* 0x100fe40000011611 */
[----:B------:R-:W-:Y:S02]  /*fad0*/  @P2 LOP3.LUT P1, RZ, R4, 0x3fffff, R17, 0xf8, !PT ;  /* 0x003fffff04ff2812 */ /* 0x000fe4000782f811 */
        /* <DEDUP_REMOVED lines=8> */
.L_x_1038:
        /* <DEDUP_REMOVED lines=20> */
.L_x_1066:
[----:B------:R-:W-:-:S06]  /*fca0*/  HADD2.F32 R4, -RZ, R17.H0_H0 ;  /* 0x20000011ff047230 */ /* 0x000fcc0000004100 */
[----:B------:R-:W0:Y:S02]  /*fcb0*/  F2I.U64.TRUNC R4, R4 ;  /* 0x0000000400047311 */ /* 0x000e24000020d800 */
[----:B0-----:R0:W-:Y:S01]  /*fcc0*/  STG.E.64 [R2.64], R4 ;  /* 0x0000000402007986 */ /* 0x0011e2000c101b24 */
[----:B------:R-:W-:Y:S05]  /*fcd0*/  BRA `(.L_x_1039) ;  /* 0x0000003000007947 */ /* 0x000fea0003800000 */
.L_x_1065:
[----:B------:R-:W-:-:S06]  /*fce0*/  HADD2.F32 R17, -RZ, R17.H0_H0 ;  /* 0x20000011ff117230 */ /* 0x000fcc0000004100 */
[----:B------:R-:W0:Y:S02]  /*fcf0*/  F2I.FTZ.U32.TRUNC.NTZ R17, R17 ;  /* 0x0000001100117305 */ /* 0x000e24000021f000 */
[----:B0-----:R0:W-:Y:S02]  /*fd00*/  STG.E [R2.64], R17 ;  /* 0x0000001102007986 */ /* 0x0011e4000c101924 */
.L_x_1039:
[----:B------:R-:W-:Y:S02]  /*fd10*/  IADD3 R28, R28, 0x80, RZ ;  /* 0x000000801c1c7810 */ /* 0x000fe40007ffe0ff */
.L_x_1000:
[----:B------:R-:W-:Y:S05]  /*fd20*/  BSYNC B6 ;  /* 0x0000000000067941 */ /* 0x000fea0003800000 */
.L_x_999:
[----:B------:R-:W-:-:S13]  /*fd30*/  ISETP.GE.AND P0, PT, R28, R22, PT ;  /* 0x000000161c00720c */ /* 0x000fda0003f06270 */
[----:B------:R-:W-:Y:S05]  /*fd40*/  @P0 EXIT ;  /* 0x000000000000094d */ /* 0x000fea0003800000 */
[----:B0-----:R-:W0:Y:S01]  /*fd50*/  S2R R0, SR_CTAID.X ;  /* 0x0000000000007919 */ /* 0x001e220000002500 */
[----:B------:R-:W1:Y:S01]  /*fd60*/  LDC.U8 R4, c[0x0][0x1ac] ;  /* 0x00006b00ff047b82 */ /* 0x000e620000000000 */
[----:B0-----:R-:W-:Y:S01]  /*fd70*/  IMAD R28, R0, 0x200, R28 ;  /* 0x00000200001c7824 */ /* 0x001fe200078e021c */
[----:B-1----:R-:W-:-:S03]  /*fd80*/  PRMT R0, R4, 0x9910, RZ ;  /* 0x0000991004007816 */ /* 0x002fc600000000ff */
        /* <DEDUP_REMOVED lines=17> */
.L_x_1070:
[----:B------:R-:W-:-:S06]  /*fea0*/  HADD2.F32 R5, -RZ, R16.H0_H0 ;  /* 0x20000010ff057230 */ /* 0x000fcc0000004100 */
[----:B------:R-:W0:Y:S02]  /*feb0*/  F2I.S64.TRUNC R4, R5 ;  /* 0x0000000500047311 */ /* 0x000e24000020d900 */
[----:B0-----:R-:W-:Y:S01]  /*fec0*/  STG.E.U8 [R2.64], R4 ;  /* 0x0000000402007986 */ /* 0x001fe2000c101124 */
[----:B------:R-:W-:Y:S05]  /*fed0*/  EXIT ;  /* 0x000000000000794d */ /* 0x000fea0003800000 */
.L_x_1069:
        /* <DEDUP_REMOVED lines=10> */
.L_x_1073:
[----:B------:R-:W-:-:S04]  /*ff80*/  HADD2.F32 R16, -RZ, R16.H0_H0 ;  /* 0x20000010ff107230 */ /* 0x000fc80000004100 */
[----:B------:R-:W0:Y:S02]  /*ff90*/  F2I.FTZ.TRUNC.NTZ R5, R16 ;  /* 0x0000001000057305 */ /* 0x000e24000021f100 */
[----:B0-----:R-:W-:Y:S01]  /*ffa0*/  STG.E [R2.64], R5 ;  /* 0x0000000502007986 */ /* 0x001fe2000c101924 */
[----:B------:R-:W-:Y:S05]  /*ffb0*/  EXIT ;  /* 0x000000000000794d */ /* 0x000fea0003800000 */
.L_x_1072:
[----:B------:R-:W-:-:S04]  /*ffc0*/  HADD2.F32 R16, -RZ, R16.H0_H0 ;  /* 0x20000010ff107230 */ /* 0x000fc80000004100 */
[----:B------:R-:W0:Y:S02]  /*ffd0*/  F2I.FTZ.TRUNC.NTZ R5, R16 ;  /* 0x0000001000057305 */ /* 0x000e24000021f100 */
[----:B0-----:R-:W-:Y:S01]  /*ffe0*/  STG.E.U16 [R2.64], R5 ;  /* 0x0000000502007986 */ /* 0x001fe2000c101524 */
[----:B------:R-:W-:Y:S05]  /*fff0*/  EXIT ;  /* 0x000000000000794d */ /* 0x000fea0003800000 */
.L_x_1068:
        /* <DEDUP_REMOVED lines=9> */
.L_x_1075:
[----:B------:R-:W-:Y:S01]  /*10090*/  STG.E.U16 [R2.64], R16 ;  /* 0x0000001002007986 */ /* 0x000fe2000c101524 */
[----:B------:R-:W-:Y:S05]  /*100a0*/  EXIT ;  /* 0x000000000000794d */ /* 0x000fea0003800000 */
.L_x_1074:
        /* <DEDUP_REMOVED lines=10> */
.L_x_1077:
[----:B------:R-:W-:-:S05]  /*10150*/  HADD2.F32 R0, -RZ, R16.H0_H0 ;  /* 0x20000010ff007230 */ /* 0x000fca0000004100 */
[----:B------:R-:W-:-:S04]  /*10160*/  F2FP.PACK_AB R0, RZ, R0 ;  /* 0x00000000ff00723e */ /* 0x000fc800000000ff */
[----:B------:R-:W-:-:S05]  /*10170*/  PRMT R0, R0, 0x5410, RZ ;  /* 0x0000541000007816 */ /* 0x000fca00000000ff */
[----:B------:R-:W-:Y:S01]  /*10180*/  STG.E [R2.64], R0 ;  /* 0x0000000002007986 */ /* 0x000fe2000c101924 */
[----:B------:R-:W-:Y:S05]  /*10190*/  EXIT ;  /* 0x000000000000794d */ /* 0x000fea0003800000 */
.L_x_1076:
[----:B------:R-:W-:-:S05]  /*101a0*/  HADD2.F32 R4, -RZ, R16.H0_H0 ;  /* 0x20000010ff047230 */ /* 0x000fca0000004100 */
[----:B------:R-:W-:-:S06]  /*101b0*/  FMUL.FTZ R4, R4, 1 ;  /* 0x3f80000004047820 */ /* 0x000fcc0000410000 */
[----:B------:R-:W0:Y:S02]  /*101c0*/  F2F.F64.F32 R4, R4 ;  /* 0x0000000400047310 */ /* 0x000e240000201800 */
[----:B0-----:R-:W-:Y:S01]  /*101d0*/  STG.E.64 [R2.64], R4 ;  /* 0x0000000402007986 */ /* 0x001fe2000c101b24 */
[----:B------:R-:W-:Y:S05]  /*101e0*/  EXIT ;  /* 0x000000000000794d */ /* 0x000fea0003800000 */
.L_x_1067:
        /* <DEDUP_REMOVED lines=13> */
.L_x_1080:
[----:B------:R-:W-:Y:S01]  /*102c0*/  HADD2.F32 R16, -RZ, R16.H0_H0 ;  /* 0x20000010ff107230 */ /* 0x000fe20000004100 */
[----:B------:R-:W-:-:S04]  /*102d0*/  CS2R R6, SRZ ;  /* 0x0000000000067805 */ /* 0x000fc8000001ff00 */
[----:B------:R-:W-:-:S06]  /*102e0*/  FMUL.FTZ R4, R16, 1 ;  /* 0x3f80000010047820 */ /* 0x000fcc0000410000 */
[----:B------:R-:W0:Y:S02]  /*102f0*/  F2F.F64.F32 R4, R4 ;  /* 0x0000000400047310 */ /* 0x000e240000201800 */
[----:B0-----:R-:W-:Y:S01]  /*10300*/  STG.E.128 [R2.64], R4 ;  /* 0x0000000402007986 */ /* 0x001fe2000c101d24 */
[----:B------:R-:W-:Y:S05]  /*10310*/  EXIT ;  /* 0x000000000000794d */ /* 0x000fea0003800000 */
.L_x_1079:
        /* <DEDUP_REMOVED lines=21> */
.L_x_1084:
[----:B------:R-:W-:Y:S05]  /*10470*/  BSYNC B0 ;  /* 0x0000000000007941 */ /* 0x000fea0003800000 */
.L_x_1083:
[----:B------:R-:W-:-:S05]  /*10480*/  LOP3.LUT R5, R0, R5, RZ, 0xfc, !PT ;  /* 0x0000000500057212 */ /* 0x000fca00078efcff */
[----:B------:R-:W-:Y:S01]  /*10490*/  STG.E.U8 [R2.64], R5 ;  /* 0x0000000502007986 */ /* 0x000fe2000c101124 */
[----:B------:R-:W-:Y:S05]  /*104a0*/  EXIT ;  /* 0x000000000000794d */ /* 0x000fea0003800000 */
.L_x_1082:
        /* <DEDUP_REMOVED lines=13> */
.L_x_1086:
[----:B------:R-:W-:Y:S01]  /*10580*/  IMAD.MOV.U32 R0, RZ, RZ, 0x7f ;  /* 0x0000007fff007424 */ /* 0x000fe200078e00ff */
[----:B------:R-:W-:-:S04]  /*10590*/  ISETP.GT.U32.AND P0, PT, R4, 0x7f800000, PT ;  /* 0x7f8000000400780c */ /* 0x000fc80003f04070 */
[----:B------:R-:W-:-:S04]  /*105a0*/  SEL R0, R0, 0x7c, P0 ;  /* 0x0000007c00007807 */ /* 0x000fc80000000000 */
.L_x_1087:
[----:B------:R-:W-:Y:S05]  /*105b0*/  BSYNC B0 ;  /* 0x0000000000007941 */ /* 0x000fea0003800000 */
.L_x_1085:
[----:B------:R-:W-:-:S04]  /*105c0*/  LOP3.LUT R4, R5, 0x80000000, RZ, 0xc0, !PT ;  /* 0x8000000005047812 */ /* 0x000fc800078ec0ff */
[----:B------:R-:W-:-:S04]  /*105d0*/  SHF.R.U32.HI R5, RZ, 0x18, R4 ;  /* 0x00000018ff057819 */ /* 0x000fc80000011604 */
[----:B------:R-:W-:-:S05]  /*105e0*/  LOP3.LUT R5, R0, R5, RZ, 0xfc, !PT ;  /* 0x0000000500057212 */ /* 0x000fca00078efcff */
[----:B------:R-:W-:Y:S01]  /*105f0*/  STG.E.U8 [R2.64], R5 ;  /* 0x0000000502007986 */ /* 0x000fe2000c101124 */
[----:B------:R-:W-:Y:S05]  /*10600*/  EXIT ;  /* 0x000000000000794d */ /* 0x000fea0003800000 */
.L_x_1081:
[----:B------:R-:W-:-:S05]  /*10610*/  HADD2.F32 R0, -RZ, R16.H0_H0 ;  /* 0x20000010ff007230 */ /* 0x000fca0000004100 */
[----:B------:R-:W-:-:S05]  /*10620*/  F2FP.BF16.PACK_AB R0, RZ, R0 ;  /* 0x00000000ff00723e */ /* 0x000fca00000010ff */
[----:B------:R-:W-:Y:S01]  /*10630*/  STG.E.U16 [R2.64], R0 ;  /* 0x0000000002007986 */ /* 0x000fe2000c101524 */
[----:B------:R-:W-:Y:S05]  /*10640*/  EXIT ;  /* 0x000000000000794d */ /* 0x000fea0003800000 */
.L_x_1078:
        /* <DEDUP_REMOVED lines=12> */
.L_x_1090:
        /* <DEDUP_REMOVED lines=17> */
.L_x_1093:
[----:B------:R-:W-:-:S04]  /*10820*/  LOP3.LUT R0, R7, 0x80000000, RZ, 0xc0, !PT ;  /* 0x8000000007007812 */ /* 0x000fc800078ec0ff */
[----:B------:R-:W-:-:S04]  /*10830*/  SHF.R.U32.HI R5, RZ, 0x18, R0 ;  /* 0x00000018ff057819 */ /* 0x000fc80000011600 */
[----:B------:R-:W-:-:S04]  /*10840*/  LOP3.LUT R4, R4, R5, RZ, 0xfc, !PT ;  /* 0x0000000504047212 */ /* 0x000fc800078efcff */
[----:B------:R-:W-:Y:S02]  /*10850*/  PRMT R0, R4, 0x7610, R0 ;  /* 0x0000761004007816 */ /* 0x000fe40000000000 */
.L_x_1092:
[----:B------:R-:W-:Y:S05]  /*10860*/  BSYNC B0 ;  /* 0x0000000000007941 */ /* 0x000fea0003800000 */
.L_x_1091:
[----:B------:R-:W-:Y:S01]  /*10870*/  STG.E.U8 [R2.64], R0 ;  /* 0x0000000002007986 */ /* 0x000fe2000c101124 */
[----:B------:R-:W-:Y:S05]  /*10880*/  EXIT ;  /* 0x000000000000794d */ /* 0x000fea0003800000 */
.L_x_1089:
        /* <DEDUP_REMOVED lines=17> */
.L_x_1096:
[----:B------:R-:W-:-:S04]  /*109a0*/  LOP3.LUT R0, R7, 0x80000000, RZ, 0xc0, !PT ;  /* 0x8000000007007812 */ /* 0x000fc800078ec0ff */
[----:B------:R-:W-:-:S04]  /*109b0*/  SHF.R.U32.HI R5, RZ, 0x18, R0 ;  /* 0x00000018ff057819 */ /* 0x000fc80000011600 */
[----:B------:R-:W-:-:S04]  /*109c0*/  LOP3.LUT R4, R4, R5, RZ, 0xfc, !PT ;  /* 0x0000000504047212 */ /* 0x000fc800078efcff */
[----:B------:R-:W-:Y:S02]  /*109d0*/  PRMT R0, R4, 0x7610, R0 ;  /* 0x0000761004007816 */ /* 0x000fe40000000000 */
.L_x_1095:
[----:B------:R-:W-:Y:S05]  /*109e0*/  BSYNC B0 ;  /* 0x0000000000007941 */ /* 0x000fea0003800000 */
.L_x_1094:
[----:B------:R-:W-:Y:S01]  /*109f0*/  STG.E.U8 [R2.64], R0 ;  /* 0x0000000002007986 */ /* 0x000fe2000c101124 */
[----:B------:R-:W-:Y:S05]  /*10a00*/  EXIT ;  /* 0x000000000000794d */ /* 0x000fea0003800000 */
.L_x_1088:
        /* <DEDUP_REMOVED lines=22> */
.L_x_1071:
        /* <DEDUP_REMOVED lines=20> */
.L_x_1098:
[----:B------:R-:W-:-:S06]  /*10cb0*/  HADD2.F32 R4, -RZ, R16.H0_H0 ;  /* 0x20000010ff047230 */ /* 0x000fcc0000004100 */
[----:B------:R-:W0:Y:S02]  /*10cc0*/  F2I.U64.TRUNC R4, R4 ;  /* 0x0000000400047311 */ /* 0x000e24000020d800 */
[----:B0-----:R-:W-:Y:S01]  /*10cd0*/  STG.E.64 [R2.64], R4 ;  /* 0x0000000402007986 */ /* 0x001fe2000c101b24 */
[----:B------:R-:W-:Y:S05]  /*10ce0*/  EXIT ;  /* 0x000000000000794d */ /* 0x000fea0003800000 */
.L_x_1097:
[----:B------:R-:W-:-:S04]  /*10cf0*/  HADD2.F32 R16, -RZ, R16.H0_H0 ;  /* 0x20000010ff107230 */ /* 0x000fc80000004100 */
[----:B------:R-:W0:Y:S02]  /*10d00*/  F2I.FTZ.U32.TRUNC.NTZ R5, R16 ;  /* 0x0000001000057305 */ /* 0x000e24000021f000 */
[----:B0-----:R-:W-:Y:S01]  /*10d10*/  STG.E [R2.64], R5 ;  /* 0x0000000502007986 */ /* 0x001fe2000c101924 */
[----:B------:R-:W-:Y:S05]  /*10d20*/  EXIT ;  /* 0x000000000000794d */ /* 0x000fea0003800000 */
.L_x_1099:
        /* <DEDUP_REMOVED lines=13> */
.L_x_22910:


//--------------------- .text._ZN2at6native18elementwise_kernelILi128ELi4EZNS0_22gpu_kernel_impl_nocastIZZZNS0_54_GLOBAL__N__d8c5977b_16_LinearAlgebra_cu_9e10b42f_321716addr_kernel_cudaERNS_14TensorIteratorERKN3c106ScalarES9_ENKUlvE_clEvENKUlvE9_clEvEUlNS6_4HalfESC_SC_E0_EEvRNS_18TensorIteratorBaseERKT_EUliE_EEviT1_ --------------------------
	.section	.text._ZN2at6native18elementwise_kernelILi128ELi4EZNS0_22gpu_kernel_impl_nocastIZZZNS0_54_GLOBAL__N__d8c5977b_16_LinearAlgebra_cu_9e10b42f_321716addr_kernel_cudaERNS_14TensorIteratorERKN3c106ScalarES9_ENKUlvE_clEvENKUlvE9_clEvEUlNS6_4HalfESC_SC_E0_EEvRNS_18TensorIteratorBaseERKT_EUliE_EEviT1_,"ax",@progbits
	.sectioninfo	@"SHI_REGISTERS=16"
	.align	128
        .global         _ZN2at6native18elementwise_kernelILi128ELi4EZNS0_22gpu_kernel_impl_nocastIZZZNS0_54_GLOBAL__N__d8c5977b_16_LinearAlgebra_cu_9e10b42f_321716addr_kernel_cudaERNS_14TensorIteratorERKN3c106ScalarES9_ENKUlvE_clEvENKUlvE9_clEvEUlNS6_4HalfESC_SC_E0_EEvRNS_18TensorIteratorBaseERKT_EUliE_EEviT1_
        .type           _ZN2at6native18elementwise_kernelILi128ELi4EZNS0_22gpu_kernel_impl_nocastIZZZNS0_54_GLOBAL__N__d8c5977b_16_LinearAlgebra_cu_9e10b42f_321716addr_kernel_cudaERNS_14TensorIteratorERKN3c106ScalarES9_ENKUlvE_clEvENKUlvE9_clEvEUlNS6_4HalfESC_SC_E0_EEvRNS_18TensorIteratorBaseERKT_EUliE_EEviT1_,@function
        .size           _ZN2at6native18elementwise_kernelILi128ELi4EZNS0_22gpu_kernel_impl_nocastIZZZNS0_54_GLOBAL__N__d8c5977b_16_LinearAlgebra_cu_9e10b42f_321716addr_kernel_cudaERNS_14TensorIteratorERKN3c106ScalarES9_ENKUlvE_clEvENKUlvE9_clEvEUlNS6_4HalfESC_SC_E0_EEvRNS_18TensorIteratorBaseERKT_EUliE_EEviT1_,(.L_x_22911 - _ZN2at6native18elementwise_kernelILi128ELi4EZNS0_22gpu_kernel_impl_nocastIZZZNS0_54_GLOBAL__N__d8c5977b_16_LinearAlgebra_cu_9e10b42f_321716addr_kernel_cudaERNS_14TensorIteratorERKN3c106ScalarES9_ENKUlvE_clEvENKUlvE9_clEvEUlNS6_4HalfESC_SC_E0_EEvRNS_18TensorIteratorBaseERKT_EUliE_EEviT1_)
        .other          _ZN2at6native18elementwise_kernelILi128ELi4EZNS0_22gpu_kernel_impl_nocastIZZZNS0_54_GLOBAL__N__d8c5977b_16_LinearAlgebra_cu_9e10b42f_321716addr_kernel_cudaERNS_14TensorIteratorERKN3c106ScalarES9_ENKUlvE_clEvENKUlvE9_clEvEUlNS6_4HalfESC_SC_E0_EEvRNS_18TensorIteratorBaseERKT_EUliE_EEviT1_,@"STO_CUDA_ENTRY STV_DEFAULT"
_ZN2at6native18elementwise_kernelILi128ELi4EZNS0_22gpu_kernel_impl_nocastIZZZNS0_54_GLOBAL__N__d8c5977b_16_LinearAlgebra_cu_9e10b42f_321716addr_kernel_cudaERNS_14TensorIteratorERKN3c106ScalarES9_ENKUlvE_clEvENKUlvE9_clEvEUlNS6_4HalfESC_SC_E0_EEvRNS_18TensorIteratorBaseERKT_EUliE_EEviT1_:
.text._ZN2at6native18elementwise_kernelILi128ELi4EZNS0_22gpu_kernel_impl_nocastIZZZNS0_54_GLOBAL__N__d8c5977b_16_LinearAlgebra_cu_9e10b42f_321716addr_kernel_cudaERNS_14TensorIteratorERKN3c106ScalarES9_ENKUlvE_clEvENKUlvE9_clEvEUlNS6_4HalfESC_SC_E0_EEvRNS_18TensorIteratorBaseERKT_EUliE_EEviT1_:
[----:B------:R-:W-:Y:S02]  /*0000*/  MOV R1, c[0x0][0x28] ;  /* 0x00000a0000017a02 */ /* 0x000fe40000000f00 */
[----:B------:R-:W0:Y:S01]  /*0010*/  S2R R3, SR_CTAID.X ;  /* 0x0000000000037919 */ /* 0x000e220000002500 */
[----:B------:R-:W-:Y:S01]  /*0020*/  ULDC.64 UR4, c[0x0][0x118] ;  /* 0x0000460000047ab9 */ /* 0x000fe20000000a00 */
[----:B------:R-:W-:Y:S02]  /*0030*/  BSSY B0, `(.L_x_1100) ;  /* 0x0000139000007945 */ /* 0x000fe40003800000 */
[----:B------:R-:W0:Y:S02]  /*0040*/  S2R R0, SR_TID.X ;  /* 0x0000000000007919 */ /* 0x000e240000002100 */
[----:B0-----:R-:W-:-:S04]  /*0050*/  LEA R3, R3, R0, 0x9 ;  /* 0x0000000003037211 */ /* 0x001fc800078e48ff */
[----:B------:R-:W-:-:S13]  /*0060*/  ISETP.GE.AND P0, PT, R3, c[0x0][0x160], PT ;  /* 0x0000580003007a0c */ /* 0x000fda0003f06270 */
[----:B------:R-:W-:Y:S05]  /*0070*/  @P0 BRA `(.L_x_1101) ;  /* 0x0000134000000947 */ /* 0x000fea0003800000 */
[----:B------:R-:W-:Y:S01]  /*0080*/  ISETP.NE.AND P0, PT, RZ, c[0x0][0x168], PT ;  /* 0x00005a00ff007a0c */ /* 0x000fe20003f05270 */
[----:B------:R-:W-:Y:S01]  /*0090*/  HFMA2.MMA R2, -RZ, RZ, 0, 0 ;  /* 0x00000000ff027435 */ /* 0x000fe200000001ff */
[----:B------:R-:W-:Y:S01]  /*00a0*/  CS2R R4, SRZ ;  /* 0x0000000000047805 */ /* 0x000fe2000001ff00 */
[----:B------:R-:W-:-:S10]  /*00b0*/  MOV R0, RZ ;  /* 0x000000ff00007202 */ /* 0x000fd40000000f00 */
[----:B------:R-:W-:Y:S05]  /*00c0*/  @!P0 BRA `(.L_x_1102) ;  /* 0x0000112000008947 */ /* 0x000fea0003800000 */
[----:B------:R-:W-:Y:S02]  /*00d0*/  MOV R4, RZ ;  /* 0x000000ff00047202 */ /* 0x000fe40000000f00 */
[----:B------:R-:W-:Y:S02]  /*00e0*/  MOV R5, R3 ;  /* 0x0000000300057202 */ /* 0x000fe40000000f00 */
[----:B------:R-:W-:-:S03]  /*00f0*/  MOV R10, c[0x0][0x168] ;  /* 0x00005a00000a7a02 */ /* 0x000fc60000000f00 */
[----:B------:R-:W-:Y:S01]  /*0100*/  IMAD.HI.U32 R6, R3, c[0x0][0x170], R4 ;  /* 0x00005c0003067a27 */ /* 0x000fe200078e0004 */
[----:B------:R-:W-:-:S04]  /*0110*/  ISETP.NE.AND P0, PT, R10, 0x1, PT ;  /* 0x000000010a00780c */ /* 0x000fc80003f05270 */
[----:B------:R-:W-:-:S04]  /*0120*/  SHF.R.U32.HI R7, RZ, c[0x0][0x174], R6 ;  /* 0x00005d00ff077a19 */ /* 0x000fc80000011606 */
[----:B------:R-:W-:-:S05]  /*0130*/  IADD3 R2, -R7, RZ, RZ ;  /* 0x000000ff07027210 */ /* 0x000fca0007ffe1ff */
[----:B------:R-:W-:-:S04]  /*0140*/  IMAD R2, R2, c[0x0][0x16c], R3 ;  /* 0x00005b0002027a24 */ /* 0x000fc800078e0203 */
[C---:B------:R-:W-:Y:S02]  /*0150*/  IMAD R0, R2.reuse, c[0x0][0x298], RZ ;  /* 0x0000a60002007a24 */ /* 0x040fe400078e02ff */
[C---:B------:R-:W-:Y:S02]  /*0160*/  IMAD R5, R2.reuse, c[0x0][0x29c], RZ ;  /* 0x0000a70002057a24 */ /* 0x040fe400078e02ff */
[C---:B------:R-:W-:Y:S02]  /*0170*/  IMAD R4, R2.reuse, c[0x0][0x2a0], RZ ;  /* 0x0000a80002047a24 */ /* 0x040fe400078e02ff */
[----:B------:R-:W-:Y:S01]  /*0180*/  IMAD R2, R2, c[0x0][0x2a4], RZ ;  /* 0x0000a90002027a24 */ /* 0x000fe200078e02ff */
        /* <DEDUP_REMOVED lines=8> */
[C---:B------:R-:W-:Y:S02]  /*0210*/  IMAD R5, R7.reuse, c[0x0][0x2ac], R5 ;  /* 0x0000ab0007057a24 */ /* 0x040fe400078e0205 */
        /* <DEDUP_REMOVED lines=234> */
[----:B------:R-:W-:Y:S02]  /*10c0*/  ISETP.NE.AND P0, PT, R10, 0x18, PT ;  /* 0x000000180a00780c */ /* 0x000fe40003f05270 */
[----:B------:R-:W-:-:S05]  /*10d0*/  MOV R6, RZ ;  /* 0x000000ff00067202 */ /* 0x000fca0000000f00 */
[----:B------:R-:W-:-:S05]  /*10e0*/  IMAD.HI.U32 R8, R7, c[0x0][0x284], R6 ;  /* 0x0000a10007087a27 */ /* 0x000fca00078e0006 */
[----:B------:R-:W-:Y:S02]  /*10f0*/  SHF.R.U32.HI R9, RZ, c[0x0][0x288], R8 ;  /* 0x0000a200ff097a19 */ /* 0x000fe40000011608 */
[----:B------:R-:W-:Y:S02]  /*1100*/  @P0 MOV R8, RZ ;  /* 0x000000ff00080202 */ /* 0x000fe40000000f00 */
[----:B------:R-:W-:-:S03]  /*1110*/  IADD3 R11, -R9, RZ, RZ ;  /* 0x000000ff090b7210 */ /* 0x000fc60007ffe1ff */
[----:B------:R-:W-:-:S04]  /*1120*/  @P0 IMAD.HI.U32 R6, R9, c[0x0][0x290], R8 ;  /* 0x0000a40009060a27 */ /* 0x000fc800078e0008 */
[----:B------:R-:W-:Y:S01]  /*1130*/  IMAD R7, R11, c[0x0][0x280], R7 ;  /* 0x0000a0000b077a24 */ /* 0x000fe200078e0207 */
[----:B------:R-:W-:-:S03]  /*1140*/  @P0 SHF.R.U32.HI R6, RZ, c[0x0][0x294], R6 ;  /* 0x0000a500ff060a19 */ /* 0x000fc60000011606 */
[C---:B------:R-:W-:Y:S01]  /*1150*/  IMAD R0, R7.reuse, c[0x0][0x408], R0 ;  /* 0x0001020007007a24 */ /* 0x040fe200078e0200 */
[----:B------:R-:W-:Y:S01]  /*1160*/  @P0 IADD3 R8, -R6, RZ, RZ ;  /* 0x000000ff06080210 */ /* 0x000fe20007ffe1ff */
[C---:B------:R-:W-:Y:S02]  /*1170*/  IMAD R5, R7.reuse, c[0x0][0x40c], R5 ;  /* 0x0001030007057a24 */ /* 0x040fe400078e0205 */
[C---:B------:R-:W-:Y:S02]  /*1180*/  IMAD R4, R7.reuse, c[0x0][0x410], R4 ;  /* 0x0001040007047a24 */ /* 0x040fe400078e0204 */
[----:B------:R-:W-:Y:S02]  /*1190*/  @P0 IMAD R9, R8, c[0x0][0x28c], R9 ;  /* 0x0000a30008090a24 */ /* 0x000fe400078e0209 */
[----:B------:R-:W-:Y:S02]  /*11a0*/  IMAD R2, R7, c[0x0][0x414], R2 ;  /* 0x0001050007027a24 */ /* 0x000fe400078e0202 */
[----:B------:R-:W-:-:S02]  /*11b0*/  @P0 IMAD R0, R9, c[0x0][0x418], R0 ;  /* 0x0001060009000a24 */ /* 0x000fc400078e0200 */
[C---:B------:R-:W-:Y:S02]  /*11c0*/  @P0 IMAD R5, R9.reuse, c[0x0][0x41c], R5 ;  /* 0x0001070009050a24 */ /* 0x040fe400078e0205 */
[C---:B------:R-:W-:Y:S02]  /*11d0*/  @P0 IMAD R4, R9.reuse, c[0x0][0x420], R4 ;  /* 0x0001080009040a24 */ /* 0x040fe400078e0204 */
[----:B------:R-:W-:Y:S02]  /*11e0*/  @P0 IMAD R2, R9, c[0x0][0x424], R2 ;  /* 0x0001090009020a24 */ /* 0x000fe400078e0202 */
.L_x_1102:
[----:B------:R-:W-:Y:S02]  /*11f0*/  IADD3 R6, P0, R5, c[0x0][0x430], RZ ;  /* 0x00010c0005067a10 */ /* 0x000fe40007f1e0ff */
[----:B------:R-:W-:Y:S02]  /*1200*/  IADD3 R4, P1, R4, c[0x0][0x438], RZ ;  /* 0x00010e0004047a10 */ /* 0x000fe40007f3e0ff */
[----:B------:R-:W-:Y:S02]  /*1210*/  IADD3.X R7, RZ, c[0x0][0x434], RZ, P0, !PT ;  /* 0x00010d00ff077a10 */ /* 0x000fe400007fe4ff */
[----:B------:R-:W-:-:S03]  /*1220*/  IADD3.X R5, RZ, c[0x0][0x43c], RZ, P1, !PT ;  /* 0x00010f00ff057a10 */ /* 0x000fc60000ffe4ff */
[----:B------:R-:W2:Y:S04]  /*1230*/  LDG.E.U16 R6, [R6.64] ;  /* 0x0000000406067981 */ /* 0x000ea8000c1e1500 */
[----:B------:R-:W3:Y:S01]  /*1240*/  LDG.E.U16 R4, [R4.64] ;  /* 0x0000000404047981 */ /* 0x000ee2000c1e1500 */
[----:B------:R-:W-:-:S04]  /*1250*/  IADD3 R8, P0, R2, c[0x0][0x440], RZ ;  /* 0x0001100002087a10 */ /* 0x000fc80007f1e0ff */
[----:B------:R-:W-:-:S05]  /*1260*/  IADD3.X R9, RZ, c[0x0][0x444], RZ, P0, !PT ;  /* 0x00011100ff097a10 */ /* 0x000fca00007fe4ff */
[----:B------:R-:W4:Y:S01]  /*1270*/  LDG.E.U16 R8, [R8.64] ;  /* 0x0000000408087981 */ /* 0x000f22000c1e1500 */
[----:B------:R-:W0:Y:S01]  /*1280*/  LDC.U16 R10, c[0x0][0x44a] ;  /* 0x00011280ff0a7b82 */ /* 0x000e220000000400 */
[----:B------:R-:W-:Y:S01]  /*1290*/  HADD2.F32 R2, -RZ, c[0x0] [0x448].H0_H0 ;  /* 0x20011200ff027630 */ /* 0x000fe20000004100 */
[----:B------:R-:W-:Y:S01]  /*12a0*/  IADD3 R3, R3, 0x80, RZ ;  /* 0x0000008003037810 */ /* 0x000fe20007ffe0ff */
[----:B0-----:R-:W-:Y:S02]  /*12b0*/  HADD2.F32 R10, -RZ, R10.H0_H0 ;  /* 0x2000000aff0a7230 */ /* 0x001fe40000004100 */
[----:B--2---:R-:W-:Y:S02]  /*12c0*/  HADD2.F32 R11, -RZ, R6.H0_H0 ;  /* 0x20000006ff0b7230 */ /* 0x004fe40000004100 */
[----:B---3--:R-:W-:-:S03]  /*12d0*/  HADD2.F32 R13, -RZ, R4.H0_H0 ;  /* 0x20000004ff0d7230 */ /* 0x008fc60000004100 */
[----:B------:R-:W-:Y:S02]  /*12e0*/  FMUL.FTZ R2, R2, R11 ;  /* 0x0000000b02027220 */ /* 0x000fe40000410000 */
[----:B------:R-:W-:-:S05]  /*12f0*/  FMUL.FTZ R13, R10, R13 ;  /* 0x0000000d0a0d7220 */ /* 0x000fca0000410000 */
[----:B------:R-:W-:Y:S01]  /*1300*/  F2FP.PACK_AB R2, R13, R2 ;  /* 0x000000020d02723e */ /* 0x000fe200000000ff */
[----:B----4-:R-:W-:-:S04]  /*1310*/  HADD2.F32 R5, -RZ, R8.H0_H0 ;  /* 0x20000008ff057230 */ /* 0x010fc80000004100 */
[--C-:B------:R-:W-:Y:S02]  /*1320*/  HADD2.F32 R4, -RZ, R2.reuse.H1_H1 ;  /* 0x30000002ff047230 */ /* 0x100fe40000004100 */
[----:B------:R-:W-:-:S03]  /*1330*/  HADD2.F32 R2, -RZ, R2.H0_H0 ;  /* 0x20000002ff027230 */ /* 0x000fc60000004100 */
[----:B------:R-:W-:-:S05]  /*1340*/  FMUL.FTZ R4, R4, R5 ;  /* 0x0000000504047220 */ /* 0x000fca0000410000 */
[----:B------:R-:W-:-:S05]  /*1350*/  F2FP.PACK_AB R4, RZ, R4 ;  /* 0x00000004ff04723e */ /* 0x000fca00000000ff */
[----:B------:R-:W-:Y:S01]  /*1360*/  HADD2.F32 R5, -RZ, R4.H0_H0 ;  /* 0x20000004ff057230 */ /* 0x000fe20000004100 */
[----:B------:R-:W-:-:S04]  /*1370*/  IADD3 R4, P0, R0, c[0x0][0x428], RZ ;  /* 0x00010a0000047a10 */ /* 0x000fc80007f1e0ff */
[----:B------:R-:W-:Y:S01]  /*1380*/  FADD.FTZ R2, R2, R5 ;  /* 0x0000000502027221 */ /* 0x000fe20000010000 */
[----:B------:R-:W-:-:S04]  /*1390*/  IADD3.X R5, RZ, c[0x0][0x42c], RZ, P0, !PT ;  /* 0x00010b00ff057a10 */ /* 0x000fc800007fe4ff */
[----:B------:R-:W-:-:S05]  /*13a0*/  F2FP.PACK_AB R2, RZ, R2 ;  /* 0x00000002ff02723e */ /* 0x000fca00000000ff */
[----:B------:R0:W-:Y:S02]  /*13b0*/  STG.E.U16 [R4.64], R2 ;  /* 0x0000000204007986 */ /* 0x0001e4000c101504 */
.L_x_1101:
[----:B------:R-:W-:Y:S05]  /*13c0*/  BSYNC B0 ;  /* 0x0000000000007941 */ /* 0x000fea0003800000 */
.L_x_1100:
[----:B------:R-:W-:Y:S01]  /*13d0*/  ISETP.GE.AND P0, PT, R3, c[0x0][0x160], PT ;  /* 0x0000580003007a0c */ /* 0x000fe20003f06270 */
[----:B------:R-:W-:-:S12]  /*13e0*/  BSSY B0, `(.L_x_1103) ;  /* 0x000026a000007945 */ /* 0x000fd80003800000 */
[----:B------:R-:W-:Y:S05]  /*13f0*/  @P0 BRA `(.L_x_1104) ;  /* 0x0000268000000947 */ /* 0x000fea0003800000 */
[----:B------:R-:W-:Y:S01]  /*1400*/  ISETP.NE.AND P0, PT, RZ, c[0x0][0x168], PT ;  /* 0x00005a00ff007a0c */ /* 0x000fe20003f05270 */
[----:B------:R-:W-:Y:S01]  /*1410*/  HFMA2.MMA R0, -RZ, RZ, 0, 0 ;  /* 0x00000000ff007435 */ /* 0x000fe200000001ff */
[----:B0-----:R-:W-:Y:S01]  /*1420*/  MOV R2, RZ ;  /* 0x000000ff00027202 */ /* 0x001fe20000000f00 */
[----:B------:R-:W-:-:S10]  /*1430*/  CS2R R4, SRZ ;  /* 0x0000000000047805 */ /* 0x000fd4000001ff00 */
[----:B------:R-:W-:Y:S05]  /*1440*/  @!P0 BRA `(.L_x_1105) ;  /* 0x0000111000008947 */ /* 0x000fea0003800000 */
[----:B------:R-:W-:Y:S02]  /*1450*/  MOV R2, RZ ;  /* 0x000000ff00027202 */ /* 0x000fe40000000f00 */
        /* <DEDUP_REMOVED lines=272> */
.L_x_1105:
        /* <DEDUP_REMOVED lines=26> */
[----:B------:R-:W-:Y:S02]  /*2700*/  IADD3.X R5, RZ, c[0x0][0x42c], RZ, P0, !PT ;  /* 0x00010b00ff057a10 */ /* 0x000fe400007fe4ff */
[----:B------:R-:W-:Y:S02]  /*2710*/  ISETP.GE.AND P0, PT, R3, c[0x0][0x160], PT ;  /* 0x0000580003007a0c */ /* 0x000fe40003f06270 */
[----:B------:R-:W-:-:S05]  /*2720*/  F2FP.PACK_AB R2, RZ, R2 ;  /* 0x00000002ff02723e */ /* 0x000fca00000000ff */
[----:B------:R0:W-:Y:S06]  /*2730*/  STG.E.U16 [R4.64], R2 ;  /* 0x0000000204007986 */ /* 0x0001ec000c101504 */
[----:B------:R-:W-:Y:S05]  /*2740*/  @P0 BRA `(.L_x_1104) ;  /* 0x0000133000000947 */ /* 0x000fea0003800000 */
[----:B------:R-:W-:Y:S01]  /*2750*/  ISETP.NE.AND P0, PT, RZ, c[0x0][0x168], PT ;  /* 0x00005a00ff007a0c */ /* 0x000fe20003f05270 */
[----:B0-----:R-:W-:Y:S01]  /*2760*/  HFMA2.MMA R2, -RZ, RZ, 0, 0 ;  /* 0x00000000ff027435 */ /* 0x001fe200000001ff */
[----:B------:R-:W-:Y:S01]  /*2770*/  CS2R R4, SRZ ;  /* 0x0000000000047805 */ /* 0x000fe2000001ff00 */
[----:B------:R-:W-:-:S10]  /*2780*/  MOV R0, RZ ;  /* 0x000000ff00007202 */ /* 0x000fd40000000f00 */
        /* <DEDUP_REMOVED lines=274> */
.L_x_1106:
        /* <DEDUP_REMOVED lines=29> */
.L_x_1104:
[----:B------:R-:W-:Y:S05]  /*3a80*/  BSYNC B0 ;  /* 0x0000000000007941 */ /* 0x000fea0003800000 */
.L_x_1103:
[----:B------:R-:W-:-:S13]  /*3a90*/  ISETP.GE.AND P0, PT, R3, c[0x0][0x160], PT ;  /* 0x0000580003007a0c */ /* 0x000fda0003f06270 */
[----:B------:R-:W-:Y:S05]  /*3aa0*/  @P0 EXIT ;  /* 0x000000000000094d */ /* 0x000fea0003800000 */
        /* <DEDUP_REMOVED lines=268> */
[----:B------:R-:W-:Y:S01]  /*4b70*/  IMAD R0, R7, c[0x0][0x408], R0 ;  /* 0x0001020007007a24 */ /* 0x000fe200078e0200 */
[----:B------:R-:W-:Y:S01]  /*4b80*/  @P0 IADD3 R3, -R3, RZ, RZ ;  /* 0x000000ff03030210 */ /* 0x000fe20007ffe1ff */
[C---:B------:R-:W-:Y:S02]  /*4b90*/  IMAD R5, R7.reuse, c[0x0][0x40c], R5 ;  /* 0x0001030007057a24 */ /* 0x040fe400078e0205 */
[----:B------:R-:W-:Y:S02]  /*4ba0*/  IMAD R4, R7, c[0x0][0x410], R4 ;  /* 0x0001040007047a24 */ /* 0x000fe400078e0204 */
[----:B------:R-:W-:Y:S02]  /*4bb0*/  @P0 IMAD R9, R3, c[0x0][0x28c], R9 ;  /* 0x0000a30003090a24 */ /* 0x000fe400078e0209 */
[----:B------:R-:W-:Y:S02]  /*4bc0*/  IMAD R2, R7, c[0x0][0x414], R2 ;  /* 0x0001050007027a24 */ /* 0x000fe400078e0202 */
[----:B------:R-:W-:-:S02]  /*4bd0*/  @P0 IMAD R0, R9, c[0x0][0x418], R0 ;  /* 0x0001060009000a24 */ /* 0x000fc400078e0200 */
[C---:B------:R-:W-:Y:S02]  /*4be0*/  @P0 IMAD R5, R9.reuse, c[0x0][0x41c], R5 ;  /* 0x0001070009050a24 */ /* 0x040fe400078e0205 */
[C---:B------:R-:W-:Y:S02]  /*4bf0*/  @P0 IMAD R4, R9.reuse, c[0x0][0x420], R4 ;  /* 0x0001080009040a24 */ /* 0x040fe400078e0204 */
[----:B------:R-:W-:Y:S02]  /*4c00*/  @P0 IMAD R2, R9, c[0x0][0x424], R2 ;  /* 0x0001090009020a24 */ /* 0x000fe400078e0202 */
.L_x_1107:
        /* <DEDUP_REMOVED lines=10> */
[----:B------:R-:W-:Y:S02]  /*4cb0*/  HADD2.F32 R11, -RZ, c[0x0] [0x448].H0_H0 ;  /* 0x20011200ff0b7630 */ /* 0x000fe40000004100 */
[----:B0-----:R-:W-:Y:S02]  /*4cc0*/  HADD2.F32 R10, -RZ, R8.H0_H0 ;  /* 0x20000008ff0a7230 */ /* 0x001fe40000004100 */
[----:B--2---:R-:W-:Y:S02]  /*4cd0*/  HADD2.F32 R8, -RZ, R6.H0_H0 ;  /* 0x20000006ff087230 */ /* 0x004fe40000004100 */
[----:B---3--:R-:W-:-:S03]  /*4ce0*/  HADD2.F32 R9, -RZ, R4.H0_H0 ;  /* 0x20000004ff097230 */ /* 0x008fc60000004100 */
[----:B------:R-:W-:Y:S02]  /*4cf0*/  FMUL.FTZ R8, R11, R8 ;  /* 0x000000080b087220 */ /* 0x000fe40000410000 */
[----:B------:R-:W-:-:S05]  /*4d00*/  FMUL.FTZ R9, R10, R9 ;  /* 0x000000090a097220 */ /* 0x000fca0000410000 */
[----:B------:R-:W-:Y:S01]  /*4d10*/  F2FP.PACK_AB R8, R9, R8 ;  /* 0x000000080908723e */ /* 0x000fe200000000ff */
[----:B----4-:R-:W-:Y:S01]  /*4d20*/  HADD2.F32 R5, -RZ, R2.H0_H0 ;  /* 0x20000002ff057230 */ /* 0x010fe20000004100 */
[----:B------:R-:W-:-:S03]  /*4d30*/  IADD3 R2, P0, R0, c[0x0][0x428], RZ ;  /* 0x00010a0000027a10 */ /* 0x000fc60007f1e0ff */
[--C-:B------:R-:W-:Y:S02]  /*4d40*/  HADD2.F32 R4, -RZ, R8.reuse.H1_H1 ;  /* 0x30000008ff047230 */ /* 0x100fe40000004100 */
[----:B------:R-:W-:-:S03]  /*4d50*/  HADD2.F32 R8, -RZ, R8.H0_H0 ;  /* 0x20000008ff087230 */ /* 0x000fc60000004100 */
[----:B------:R-:W-:-:S05]  /*4d60*/  FMUL.FTZ R4, R4, R5 ;  /* 0x0000000504047220 */ /* 0x000fca0000410000 */
[----:B------:R-:W-:-:S05]  /*4d70*/  F2FP.PACK_AB R4, RZ, R4 ;  /* 0x00000004ff04723e */ /* 0x000fca00000000ff */
[----:B------:R-:W-:-:S05]  /*4d80*/  HADD2.F32 R3, -RZ, R4.H0_H0 ;  /* 0x20000004ff037230 */ /* 0x000fca0000004100 */
[----:B------:R-:W-:-:S05]  /*4d90*/  FADD.FTZ R3, R8, R3 ;  /* 0x0000000308037221 */ /* 0x000fca0000010000 */
[----:B------:R-:W-:Y:S02]  /*4da0*/  F2FP.PACK_AB R0, RZ, R3 ;  /* 0x00000003ff00723e */ /* 0x000fe400000000ff */
[----:B------:R-:W-:-:S05]  /*4db0*/  IADD3.X R3, RZ, c[0x0][0x42c], RZ, P0, !PT ;  /* 0x00010b00ff037a10 */ /* 0x000fca00007fe4ff */
[----:B------:R-:W-:Y:S01]  /*4dc0*/  STG.E.U16 [R2.64], R0 ;  /* 0x0000000002007986 */ /* 0x000fe2000c101504 */
[----:B------:R-:W-:Y:S05]  /*4dd0*/  EXIT ;  /* 0x000000000000794d */ /* 0x000fea0003800000 */
.L_x_1108:
        /* <DEDUP_REMOVED lines=10> */
.L_x_22911:


//--------------------- .text._ZN2at6native27unrolled_elementwise_kernelIZZZNS0_54_GLOBAL__N__d8c5977b_16_LinearAlgebra_cu_9e10b42f_321716addr_kernel_cudaERNS_14TensorIteratorERKN3c106ScalarES8_ENKUlvE_clEvENKUlvE9_clEvEUlNS5_4HalfESB_SB_E0_St5arrayIPcLm4EELi4E23TrivialOffsetCalculatorILi3EjESG_ILi1EjENS0_6memory15LoadWithoutCastENSJ_16StoreWithoutCastEEEviT_T0_T2_T3_T4_T5_ --------------------------
	.section	.text._ZN2at6native27unrolled_elementwise_kernelIZZZNS0_54_GLOBAL__N__d8c5977b_16_LinearAlgebra_cu_9e10b42f_321716addr_kernel_cudaERNS_14TensorIteratorERKN3c106ScalarES8_ENKUlvE_clEvENKUlvE9_clEvEUlNS5_4HalfESB_SB_E0_St5arrayIPcLm4EELi4E23TrivialOffsetCalculatorILi3EjESG_ILi1EjENS0_6memory15LoadWithoutCastENSJ_16StoreWithoutCastEEEviT_T0_T2_T3_T4_T5_,"ax",@progbits
	.sectioninfo	@"SHI_REGISTERS=32"
	.align	128
        .global         _ZN2at6native27unrolled_elementwise_kernelIZZZNS0_54_GLOBAL__N__d8c5977b_16_LinearAlgebra_cu_9e10b42f_321716addr_kernel_cudaERNS_14TensorIteratorERKN3c106ScalarES8_ENKUlvE_clEvENKUlvE9_clEvEUlNS5_4HalfESB_SB_E0_St5arrayIPcLm4EELi4E23TrivialOffsetCalculatorILi3EjESG_ILi1EjENS0_6memory15LoadWithoutCastENSJ_16StoreWithoutCastEEEviT_T0_T2_T3_T4_T5_
        .type           _ZN2at6native27unrolled_elementwise_kernelIZZZNS0_54_GLOBAL__N__d8c5977b_16_LinearAlgebra_cu_9e10b42f_321716addr_kernel_cudaERNS_14TensorIteratorERKN3c106ScalarES8_ENKUlvE_clEvENKUlvE9_clEvEUlNS5_4HalfESB_SB_E0_St5arrayIPcLm4EELi4E23TrivialOffsetCalculatorILi3EjESG_ILi1EjENS0_6memory15LoadWithoutCastENSJ_16StoreWithoutCastEEEviT_T0_T2_T3_T4_T5_,@function
        .size           _ZN2at6native27unrolled_elementwise_kernelIZZZNS0_54_GLOBAL__N__d8c5977b_16_LinearAlgebra_cu_9e10b42f_321716addr_kernel_cudaERNS_14TensorIteratorERKN3c106ScalarES8_ENKUlvE_clEvENKUlvE9_clEvEUlNS5_4HalfESB_SB_E0_St5arrayIPcLm4EELi4E23TrivialOffsetCalculatorILi3EjESG_ILi1EjENS0_6memory15LoadWithoutCastENSJ_16StoreWithoutCastEEEviT_T0_T2_T3_T4_T5_,(.L_x_22912 - _ZN2at6native27unrolled_elementwise_kernelIZZZNS0_54_GLOBAL__N__d8c5977b_16_LinearAlgebra_cu_9e10b42f_321716addr_kernel_cudaERNS_14TensorIteratorERKN3c106ScalarES8_ENKUlvE_clEvENKUlvE9_clEvEUlNS5_4HalfESB_SB_E0_St5arrayIPcLm4EELi4E23TrivialOffsetCalculatorILi3EjESG_ILi1EjENS0_6memory15LoadWithoutCastENSJ_16StoreWithoutCastEEEviT_T0_T2_T3_T4_T5_)
        .other          _ZN2at6native27unrolled_elementwise_kernelIZZZNS0_54_GLOBAL__N__d8c5977b_16_LinearAlgebra_cu_9e10b42f_321716addr_kernel_cudaERNS_14TensorIteratorERKN3c106ScalarES8_ENKUlvE_clEvENKUlvE9_clEvEUlNS5_4HalfESB_SB_E0_St5arrayIPcLm4EELi4E23TrivialOffsetCalculatorILi3EjESG_ILi1EjENS0_6memory15LoadWithoutCastENSJ_16StoreWithoutCastEEEviT_T0_T2_T3_T4_T5_,@"STO_CUDA_ENTRY STV_DEFAULT"
_ZN2at6native27unrolled_elementwise_kernelIZZZNS0_54_GLOBAL__N__d8c5977b_16_LinearAlgebra_cu_9e10b42f_321716addr_kernel_cudaERNS_14TensorIteratorERKN3c106ScalarES8_ENKUlvE_clEvENKUlvE9_clEvEUlNS5_4HalfESB_SB_E0_St5arrayIPcLm4EELi4E23TrivialOffsetCalculatorILi3EjESG_ILi1EjENS0_6memory15LoadWithoutCastENSJ_16StoreWithoutCastEEEviT_T0_T2_T3_T4_T5_:
.text._ZN2at6native27unrolled_elementwise_kernelIZZZNS0_54_GLOBAL__N__d8c5977b_16_LinearAlgebra_cu_9e10b42f_321716addr_kernel_cudaERNS_14TensorIteratorERKN3c106ScalarES8_ENKUlvE_clEvENKUlvE9_clEvEUlNS5_4HalfESB_SB_E0_St5arrayIPcLm4EELi4E23TrivialOffsetCalculatorILi3EjESG_ILi1EjENS0_6memory15LoadWithoutCastENSJ_16StoreWithoutCastEEEviT_T0_T2_T3_T4_T5_:
[----:B------:R-:W-:Y:S02]  /*0000*/  IMAD.MOV.U32 R1, RZ, RZ, c[0x0][0x28] ;  /* 0x00000a00ff017624 */ /* 0x000fe400078e00ff */
[----:B------:R-:W0:Y:S01]  /*0010*/  S2R R0, SR_CTAID.X ;  /* 0x0000000000007919 */ /* 0x000e220000002500 */
[----:B------:R-:W-:Y:S01]  /*0020*/  IMAD.MOV.U32 R3, RZ, RZ, -0x200 ;  /* 0xfffffe00ff037424 */ /* 0x000fe200078e00ff */
[----:B------:R-:W-:Y:S01]  /*0030*/  PRMT R18, RZ, 0x7610, R18 ;  /* 0x00007610ff127816 */ /* 0x000fe20000000012 */
[----:B------:R-:W-:Y:S01]  /*0040*/  ULDC.64 UR4, c[0x0][0x118] ;  /* 0x0000460000047ab9 */ /* 0x000fe20000000a00 */
[----:B------:R-:W1:Y:S01]  /*0050*/  S2R R23, SR_TID.X ;  /* 0x0000000000177919 */ /* 0x000e620000002100 */
[----:B------:R-:W-:Y:S02]  /*0060*/  PRMT R19, RZ, 0x7610, R19 ;  /* 0x00007610ff137816 */ /* 0x000fe40000000013 */
[----:B------:R-:W-:Y:S02]  /*0070*/  PRMT R20, RZ, 0x7610, R20 ;  /* 0x00007610ff147816 */ /* 0x000fe40000000014 */
[----:B------:R-:W-:Y:S02]  /*0080*/  PRMT R17, RZ, 0x7610, R17 ;  /* 0x00007610ff117816 */ /* 0x000fe40000000011 */
[----:B------:R-:W-:Y:S01]  /*0090*/  PRMT R21, RZ, 0x7610, R21 ;  /* 0x00007610ff157816 */ /* 0x000fe20000000015 */
[----:B0-----:R-:W-:-:S02]  /*00a0*/  IMAD R16, R0, R3, c[0x0][0x160] ;  /* 0x0000580000107624 */ /* 0x001fc400078e0203 */
[----:B-1----:R-:W-:-:S03]  /*00b0*/  IMAD.MOV.U32 R15, RZ, RZ, R23 ;  /* 0x000000ffff0f7224 */ /* 0x002fc600078e0017 */
[----:B------:R-:W-:-:S13]  /*00c0*/  ISETP.GE.AND P0, PT, R23, R16, PT ;  /* 0x000000101700720c */ /* 0x000fda0003f06270 */
[----:B------:R-:W-:Y:S02]  /*00d0*/  @!P0 LEA R14, R0, R15, 0x9 ;  /* 0x0000000f000e8211 */ /* 0x000fe400078e48ff */
[----:B------:R-:W-:-:S04]  /*00e0*/  @!P0 IADD3 R15, R15, 0x80, RZ ;  /* 0x000000800f0f8810 */ /* 0x000fc80007ffe0ff */
[----:B------:R-:W-:-:S13]  /*00f0*/  ISETP.GE.AND P1, PT, R15, R16, PT ;  /* 0x000000100f00720c */ /* 0x000fda0003f26270 */
[----:B------:R-:W-:Y:S01]  /*0100*/  @!P1 IMAD R6, R0, 0x200, R15 ;  /* 0x0000020000069824 */ /* 0x000fe200078e020f */
[----:B------:R-:W-:Y:S02]  /*0110*/  @!P1 IADD3 R15, R15, 0x80, RZ ;  /* 0x000000800f0f9810 */ /* 0x000fe40007ffe0ff */
[----:B------:R-:W-:Y:S02]  /*0120*/  @!P1 MOV R7, 0x2 ;  /* 0x0000000200079802 */ /* 0x000fe40000000f00 */
[----:B------:R-:W-:-:S03]  /*0130*/  ISETP.GE.AND P3, PT, R15, R16, PT ;  /* 0x000000100f00720c */ /* 0x000fc60003f66270 */
[----:B------:R-:W-:-:S04]  /*0140*/  @!P1 IMAD.WIDE.U32 R2, R6, R7, c[0x0][0x180] ;  /* 0x0000600006029625 */ /* 0x000fc800078e0007 */
[CC--:B------:R-:W-:Y:S01]  /*0150*/  @!P1 IMAD.WIDE.U32 R4, R6.reuse, R7.reuse, c[0x0][0x188] ;  /* 0x0000620006049625 */ /* 0x0c0fe200078e0007 */
[----:B------:R0:W5:Y:S03]  /*0160*/  @!P1 LDG.E.U16 R17, [R2.64] ;  /* 0x0000000402119981 */ /* 0x000166000c1e1500 */
[----:B------:R-:W-:Y:S01]  /*0170*/  @!P1 IMAD.WIDE.U32 R6, R6, R7, c[0x0][0x190] ;  /* 0x0000640006069625 */ /* 0x000fe200078e0007 */
[----:B------:R1:W5:Y:S03]  /*0180*/  @!P1 LDG.E.U16 R18, [R4.64] ;  /* 0x0000000404129981 */ /* 0x000366000c1e1500 */
[----:B------:R-:W-:Y:S01]  /*0190*/  @!P3 IMAD R12, R0, 0x200, R15 ;  /* 0x00000200000cb824 */ /* 0x000fe200078e020f */
[----:B------:R-:W-:Y:S01]  /*01a0*/  @!P3 IADD3 R15, R15, 0x80, RZ ;  /* 0x000000800f0fb810 */ /* 0x000fe20007ffe0ff */
[----:B------:R-:W-:Y:S01]  /*01b0*/  @!P3 IMAD.MOV.U32 R13, RZ, RZ, 0x2 ;  /* 0x00000002ff0db424 */ /* 0x000fe200078e00ff */
[----:B------:R2:W5:Y:S02]  /*01c0*/  @!P1 LDG.E.U16 R19, [R6.64] ;  /* 0x0000000406139981 */ /* 0x000564000c1e1500 */
[----:B------:R-:W-:Y:S01]  /*01d0*/  ISETP.GE.AND P2, PT, R15, R16, PT ;  /* 0x000000100f00720c */ /* 0x000fe20003f46270 */
[----:B------:R-:W-:-:S04]  /*01e0*/  @!P3 IMAD.WIDE.U32 R8, R12, R13, c[0x0][0x180] ;  /* 0x000060000c08b625 */ /* 0x000fc800078e000d */
[CC--:B------:R-:W-:Y:S01]  /*01f0*/  @!P3 IMAD.WIDE.U32 R10, R12.reuse, R13.reuse, c[0x0][0x188] ;  /* 0x000062000c0ab625 */ /* 0x0c0fe200078e000d */
[----:B------:R3:W5:Y:S01]  /*0200*/  @!P3 LDG.E.U16 R20, [R8.64] ;  /* 0x000000040814b981 */ /* 0x000762000c1e1500 */
[----:B------:R-:W-:Y:S02]  /*0210*/  PRMT R29, RZ, 0x7610, R29 ;  /* 0x00007610ff1d7816 */ /* 0x000fe4000000001d */
[----:B0-----:R-:W-:Y:S01]  /*0220*/  @!P3 IMAD.WIDE.U32 R2, R12, R13, c[0x0][0x190] ;  /* 0x000064000c02b625 */ /* 0x001fe200078e000d */
[----:B------:R0:W5:Y:S03]  /*0230*/  @!P3 LDG.E.U16 R21, [R10.64] ;  /* 0x000000040a15b981 */ /* 0x000166000c1e1500 */
[----:B------:R-:W-:Y:S01]  /*0240*/  @!P2 MOV R28, 0x2 ;  /* 0x00000002001ca802 */ /* 0x000fe20000000f00 */
[----:B------:R-:W-:-:S04]  /*0250*/  @!P2 IMAD R15, R0, 0x200, R15 ;  /* 0x00000200000fa824 */ /* 0x000fc800078e020f */
[----:B-1----:R-:W-:-:S04]  /*0260*/  @!P2 IMAD.WIDE.U32 R4, R15, R28, c[0x0][0x180] ;  /* 0x000060000f04a625 */ /* 0x002fc800078e001c */
[----:B--2---:R-:W-:-:S04]  /*0270*/  @!P2 IMAD.WIDE.U32 R6, R15, R28, c[0x0][0x188] ;  /* 0x000062000f06a625 */ /* 0x004fc800078e001c */
[----:B---3--:R-:W-:-:S04]  /*0280*/  @!P2 IMAD.WIDE.U32 R8, R15, R28, c[0x0][0x190] ;  /* 0x000064000f08a625 */ /* 0x008fc800078e001c */
[----:B------:R-:W-:Y:S01]  /*0290*/  @!P0 IMAD.MOV.U32 R15, RZ, RZ, 0x2 ;  /* 0x00000002ff0f8424 */ /* 0x000fe200078e00ff */
[----:B------:R-:W-:Y:S02]  /*02a0*/  PRMT R28, RZ, 0x7610, R28 ;  /* 0x00007610ff1c7816 */ /* 0x000fe4000000001c */
[----:B------:R-:W-:Y:S01]  /*02b0*/  PRMT R27, RZ, 0x7610, R27 ;  /* 0x00007610ff1b7816 */ /* 0x000fe2000000001b */
[----:B0-----:R-:W-:-:S04]  /*02c0*/  @!P0 IMAD.WIDE.U32 R10, R14, R15, c[0x0][0x180] ;  /* 0x000060000e0a8625 */ /* 0x001fc800078e000f */
[CC--:B------:R-:W-:Y:S01]  /*02d0*/  @!P0 IMAD.WIDE.U32 R12, R14.reuse, R15.reuse, c[0x0][0x188] ;  /* 0x000062000e0c8625 */ /* 0x0c0fe200078e000f */
[----:B------:R0:W5:Y:S03]  /*02e0*/  @!P0 LDG.E.U16 R29, [R10.64] ;  /* 0x000000040a1d8981 */ /* 0x000166000c1e1500 */
[----:B------:R-:W-:Y:S01]  /*02f0*/  @!P0 IMAD.WIDE.U32 R14, R14, R15, c[0x0][0x190] ;  /* 0x000064000e0e8625 */ /* 0x000fe200078e000f */
[----:B------:R0:W5:Y:S04]  /*0300*/  @!P0 LDG.E.U16 R28, [R12.64] ;  /* 0x000000040c1c8981 */ /* 0x000168000c1e1500 */
[----:B------:R0:W5:Y:S01]  /*0310*/  @!P0 LDG.E.U16 R27, [R14.64] ;  /* 0x000000040e1b8981 */ /* 0x000162000c1e1500 */
[----:B------:R-:W-:-:S02]  /*0320*/  PRMT R25, RZ, 0x7610, R25 ;  /* 0x00007610ff197816 */ /* 0x000fc40000000019 */
[----:B------:R-:W-:Y:S02]  /*0330*/  PRMT R26, RZ, 0x7610, R26 ;  /* 0x00007610ff1a7816 */ /* 0x000fe4000000001a */
[----:B------:R-:W-:Y:S02]  /*0340*/  PRMT R22, RZ, 0x7610, R22 ;  /* 0x00007610ff167816 */ /* 0x000fe40000000016 */
[----:B------:R1:W5:Y:S01]  /*0350*/  @!P2 LDG.E.U16 R25, [R4.64] ;  /* 0x000000040419a981 */ /* 0x000362000c1e1500 */
[----:B------:R-:W-:-:S03]  /*0360*/  PRMT R24, RZ, 0x7610, R24 ;  /* 0x00007610ff187816 */ /* 0x000fc60000000018 */
[----:B------:R2:W5:Y:S04]  /*0370*/  @!P3 LDG.E.U16 R26, [R2.64] ;  /* 0x00000004021ab981 */ /* 0x000568000c1e1500 */
[----:B------:R3:W5:Y:S01]  /*0380*/  @!P2 LDG.E.U16 R22, [R8.64] ;  /* 0x000000040816a981 */ /* 0x000762000c1e1500 */
[----:B-1----:R-:W-:-:S03]  /*0390*/  IMAD.MOV.U32 R5, RZ, RZ, R23 ;  /* 0x000000ffff057224 */ /* 0x002fc600078e0017 */
[----:B------:R1:W5:Y:S02]  /*03a0*/  @!P2 LDG.E.U16 R24, [R6.64] ;  /* 0x000000040618a981 */ /* 0x000364000c1e1500 */
[C---:B--2---:R-:W-:Y:S02]  /*03b0*/  IADD3 R3, R5.reuse, 0x100, RZ ;  /* 0x0000010005037810 */ /* 0x044fe40007ffe0ff */
[----:B---3--:R-:W-:Y:S01]  /*03c0*/  IADD3 R9, R5, 0x80, RZ ;  /* 0x0000008005097810 */ /* 0x008fe20007ffe0ff */
[----:B------:R-:W-:Y:S01]  /*03d0*/  @!P0 IMAD R2, R0, 0x200, R23 ;  /* 0x0000020000028824 */ /* 0x000fe200078e0217 */
[-C--:B------:R-:W-:Y:S01]  /*03e0*/  ISETP.GE.AND P2, PT, R3, R16.reuse, PT ;  /* 0x000000100300720c */ /* 0x080fe20003f46270 */
[----:B------:R-:W-:Y:S01]  /*03f0*/  @!P0 IMAD.MOV.U32 R3, RZ, RZ, 0x2 ;  /* 0x00000002ff038424 */ /* 0x000fe200078e00ff */
[----:B-1----:R-:W-:Y:S01]  /*0400*/  IADD3 R7, R5, 0x180, RZ ;  /* 0x0000018005077810 */ /* 0x002fe20007ffe0ff */
[----:B------:R-:W-:Y:S01]  /*0410*/  BSSY B0, `(.L_x_1109) ;  /* 0x0000017000007945 */ /* 0x000fe20003800000 */
[----:B------:R-:W-:Y:S01]  /*0420*/  @!P0 MOV R5, R9 ;  /* 0x0000000900058202 */ /* 0x000fe20000000f00 */
[----:B------:R-:W-:Y:S01]  /*0430*/  @!P0 IMAD.WIDE.U32 R2, R2, R3, c[0x0][0x178] ;  /* 0x00005e0002028625 */ /* 0x000fe200078e0003 */
[----:B------:R-:W-:-:S02]  /*0440*/  ISETP.GE.AND P1, PT, R9, R16, PT ;  /* 0x000000100900720c */ /* 0x000fc40003f26270 */
[-C--:B------:R-:W-:Y:S02]  /*0450*/  ISETP.GE.AND P3, PT, R7, R16.reuse, PT ;  /* 0x000000100700720c */ /* 0x080fe40003f66270 */
[----:B------:R-:W-:Y:S01]  /*0460*/  ISETP.GE.AND P4, PT, R5, R16, PT ;  /* 0x000000100500720c */ /* 0x000fe20003f86270 */
[----:B------:R-:W-:Y:S07]  /*0470*/  @P0 BRA `(.L_x_1110) ;  /* 0x0000010000000947 */ /* 0x000fee0003800000 */
[----:B0-----:R-:W0:Y:S01]  /*0480*/  LDC.U16 R6, c[0x0][0x16a] ;  /* 0x00005a80ff067b82 */ /* 0x001e220000000400 */
[----:B-----5:R-:W-:Y:S02]  /*0490*/  HADD2.F32 R29, -RZ, R29.H0_H0 ;  /* 0x2000001dff1d7230 */ /* 0x020fe40000004100 */
[----:B------:R-:W-:Y:S02]  /*04a0*/  HADD2.F32 R7, -RZ, R28.H0_H0 ;  /* 0x2000001cff077230 */ /* 0x000fe40000004100 */
[----:B------:R-:W-:Y:S02]  /*04b0*/  HADD2.F32 R4, -RZ, c[0x0] [0x168].H0_H0 ;  /* 0x20005a00ff047630 */ /* 0x000fe40000004100 */
[----:B------:R-:W-:-:S03]  /*04c0*/  HADD2.F32 R27, -RZ, R27.H0_H0 ;  /* 0x2000001bff1b7230 */ /* 0x000fc60000004100 */
        /* <DEDUP_REMOVED lines=11> */
.L_x_1110:
[----:B0-----:R-:W-:Y:S05]  /*0580*/  BSYNC B0 ;  /* 0x0000000000007941 */ /* 0x001fea0003800000 */
.L_x_1109:
[----:B------:R-:W-:Y:S01]  /*0590*/  BSSY B0, `(.L_x_1111) ;  /* 0x0000012000007945 */ /* 0x000fe20003800000 */
[----:B------:R-:W-:Y:S05]  /*05a0*/  @P1 BRA `(.L_x_1112) ;  /* 0x0000010000001947 */ /* 0x000fea0003800000 */
[----:B------:R-:W0:Y:S01]  /*05b0*/  LDC.U16 R7, c[0x0][0x16a] ;  /* 0x00005a80ff077b82 */ /* 0x000e220000000400 */
        /* <DEDUP_REMOVED lines=15> */
.L_x_1112:
[----:B------:R-:W-:Y:S05]  /*06b0*/  BSYNC B0 ;  /* 0x0000000000007941 */ /* 0x000fea0003800000 */
.L_x_1111:
        /* <DEDUP_REMOVED lines=18> */
.L_x_1114:
[----:B------:R-:W-:Y:S05]  /*07e0*/  BSYNC B0 ;  /* 0x0000000000007941 */ /* 0x000fea0003800000 */
.L_x_1113:
        /* <DEDUP_REMOVED lines=18> */
.L_x_1116:
[----:B------:R-:W-:Y:S05]  /*0910*/  BSYNC B0 ;  /* 0x0000000000007941 */ /* 0x000fea0003800000 */
.L_x_1115:
[----:B------:R0:W-:Y:S01]  /*0920*/  @!P0 STG.E.U16 [R2.64], R4 ;  /* 0x0000000402008986 */ /* 0x0001e2000c101504 */
[----:B------:R-:W-:Y:S01]  /*0930*/  BSSY B0, `(.L_x_1117) ;  /* 0x000000e000007945 */ /* 0x000fe20003800000 */
[----:B------:R-:W-:Y:S05]  /*0940*/  @P4 BRA `(.L_x_1118) ;  /* 0x000000c000004947 */ /* 0x000fea0003800000 */
[----:B0-----:R-:W-:Y:S01]  /*0950*/  LEA R2, R0, R5, 0x9 ;  /* 0x0000000500027211 */ /* 0x001fe200078e48ff */
[----:B------:R-:W-:Y:S01]  /*0960*/  IMAD.MOV.U32 R9, RZ, RZ, 0x2 ;  /* 0x00000002ff097424 */ /* 0x000fe200078e00ff */
[----:B------:R-:W-:Y:S02]  /*0970*/  IADD3 R5, R5, 0x80, RZ ;  /* 0x0000008005057810 */ /* 0x000fe40007ffe0ff */
[----:B------:R-:W-:Y:S01]  /*0980*/  PRMT R10, R6, 0x7610, R10 ;  /* 0x00007610060a7816 */ /* 0x000fe2000000000a */
[----:B------:R-:W-:Y:S01]  /*0990*/  IMAD.WIDE.U32 R2, R2, R9, c[0x0][0x178] ;  /* 0x00005e0002027625 */ /* 0x000fe200078e0009 */
[----:B------:R-:W-:Y:S02]  /*09a0*/  ISETP.GE.AND P0, PT, R5, R16, PT ;  /* 0x000000100500720c */ /* 0x000fe40003f06270 */
[----:B------:R-:W-:-:S02]  /*09b0*/  PRMT R11, R7, 0x7610, R11 ;  /* 0x00007610070b7816 */ /* 0x000fc4000000000b */
[----:B------:R0:W-:Y:S09]  /*09c0*/  STG.E.U16 [R2.64], R10 ;  /* 0x0000000a02007986 */ /* 0x0001f2000c101504 */
[----:B------:R-:W-:Y:S01]  /*09d0*/  @!P0 IMAD R4, R0, 0x200, R5 ;  /* 0x0000020000048824 */ /* 0x000fe200078e0205 */
[----:B------:R-:W-:-:S03]  /*09e0*/  @!P0 IADD3 R5, R5, 0x80, RZ ;  /* 0x0000008005058810 */ /* 0x000fc60007ffe0ff */
[----:B------:R-:W-:-:S05]  /*09f0*/  @!P0 IMAD.WIDE.U32 R6, R4, R9, c[0x0][0x178] ;  /* 0x00005e0004068625 */ /* 0x000fca00078e0009 */
[----:B------:R0:W-:Y:S02]  /*0a00*/  @!P0 STG.E.U16 [R6.64], R11 ;  /* 0x0000000b06008986 */ /* 0x0001e4000c101504 */
.L_x_1118:
[----:B------:R-:W-:Y:S05]  /*0a10*/  BSYNC B0 ;  /* 0x0000000000007941 */ /* 0x000fea0003800000 */
.L_x_1117:
[----:B------:R-:W-:-:S13]  /*0a20*/  ISETP.GE.AND P0, PT, R5, R16, PT ;  /* 0x000000100500720c */ /* 0x000fda0003f06270 */
[----:B------:R-:W-:Y:S05]  /*0a30*/  @P0 EXIT ;  /* 0x000000000000094d */ /* 0x000fea0003800000 */
[----:B0-----:R-:W-:Y:S01]  /*0a40*/  LEA R2, R0, R5, 0x9 ;  /* 0x0000000500027211 */ /* 0x001fe200078e48ff */
[----:B------:R-:W-:-:S04]  /*0a50*/  IMAD.MOV.U32 R3, RZ, RZ, 0x2 ;  /* 0x00000002ff037424 */ /* 0x000fc800078e00ff */
[----:B------:R-:W-:-:S05]  /*0a60*/  IMAD.WIDE.U32 R2, R2, R3, c[0x0][0x178] ;  /* 0x00005e0002027625 */ /* 0x000fca00078e0003 */
[----:B------:R-:W-:Y:S01]  /*0a70*/  STG.E.U16 [R2.64], R8 ;  /* 0x0000000802007986 */ /* 0x000fe2000c101504 */
[----:B------:R-:W-:Y:S05]  /*0a80*/  EXIT ;  /* 0x000000000000794d */ /* 0x000fea0003800000 */
.L_x_1119:
        /* <DEDUP_REMOVED lines=15> */
.L_x_22912:


//--------------------- .text._ZN2at6native29vectorized_elementwise_kernelILi2EZZZNS0_54_GLOBAL__N__d8c5977b_16_LinearAlgebra_cu_9e10b42f_321716addr_kernel_cudaERNS_14TensorIteratorERKN3c106ScalarES8_ENKUlvE_clEvENKUlvE9_clEvEUlNS5_4HalfESB_SB_E0_St5arrayIPcLm4EEEEviT0_T1_ --------------------------
	.section	.text._ZN2at6native29vectorized_elementwise_kernelILi2EZZZNS0_54_GLOBAL__N__d8c5977b_16_LinearAlgebra_cu_9e10b42f_321716addr_kernel_cudaERNS_14TensorIteratorERKN3c106ScalarES8_ENKUlvE_clEvENKUlvE9_clEvEUlNS5_4HalfESB_SB_E0_St5arrayIPcLm4EEEEviT0_T1_,"ax",@progbits
	.sectioninfo	@"SHI_REGISTERS=40"
	.align	128
        .global         _ZN2at6native29vectorized_elementwise_kernelILi2EZZZNS0_54_GLOBAL__N__d8c5977b_16_LinearAlgebra_cu_9e10b42f_321716addr_kernel_cudaERNS_14TensorIteratorERKN3c106ScalarES8_ENKUlvE_clEvENKUlvE9_clEvEUlNS5_4HalfESB_SB_E0_St5arrayIPcLm4EEEEviT0_T1_
        .type           _ZN2at6native29vectorized_elementwise_kernelILi2EZZZNS0_54_GLOBAL__N__d8c5977b_16_LinearAlgebra_cu_9e10b42f_321716addr_kernel_cudaERNS_14TensorIteratorERKN3c106ScalarES8_ENKUlvE_clEvENKUlvE9_clEvEUlNS5_4HalfESB_SB_E0_St5arrayIPcLm4EEEEviT0_T1_,@function
        .size           _ZN2at6native29vectorized_elementwise_kernelILi2EZZZNS0_54_GLOBAL__N__d8c5977b_16_LinearAlgebra_cu_9e10b42f_321716addr_kernel_cudaERNS_14TensorIteratorERKN3c106ScalarES8_ENKUlvE_clEvENKUlvE9_clEvEUlNS5_4HalfESB_SB_E0_St5arrayIPcLm4EEEEviT0_T1_,(.L_x_22913 - _ZN2at6native29vectorized_elementwise_kernelILi2EZZZNS0_54_GLOBAL__N__d8c5977b_16_LinearAlgebra_cu_9e10b42f_321716addr_kernel_cudaERNS_14TensorIteratorERKN3c106ScalarES8_ENKUlvE_clEvENKUlvE9_clEvEUlNS5_4HalfESB_SB_E0_St5arrayIPcLm4EEEEviT0_T1_)
        .other          _ZN2at6native29vectorized_elementwise_kernelILi2EZZZNS0_54_GLOBAL__N__d8c5977b_16_LinearAlgebra_cu_9e10b42f_321716addr_kernel_cudaERNS_14TensorIteratorERKN3c106ScalarES8_ENKUlvE_clEvENKUlvE9_clEvEUlNS5_4HalfESB_SB_E0_St5arrayIPcLm4EEEEviT0_T1_,@"STO_CUDA_ENTRY STV_DEFAULT"
_ZN2at6native29vectorized_elementwise_kernelILi2EZZZNS0_54_GLOBAL__N__d8c5977b_16_LinearAlgebra_cu_9e10b42f_321716addr_kernel_cudaERNS_14TensorIteratorERKN3c106ScalarES8_ENKUlvE_clEvENKUlvE9_clEvEUlNS5_4HalfESB_SB_E0_St5arrayIPcLm4EEEEviT0_T1_:
.text._ZN2at6native29vectorized_elementwise_kernelILi2EZZZNS0_54_GLOBAL__N__d8c5977b_16_LinearAlgebra_cu_9e10b42f_321716addr_kernel_cudaERNS_14TensorIteratorERKN3c106ScalarES8_ENKUlvE_clEvENKUlvE9_clEvEUlNS5_4HalfESB_SB_E0_St5arrayIPcLm4EEEEviT0_T1_:
[----:B------:R-:W-:Y:S02]  /*0000*/  IMAD.MOV.U32 R1, RZ, RZ, c[0x0][0x28] ;  /* 0x00000a00ff017624 */ /* 0x000fe400078e00ff */
[----:B------:R-:W0:Y:S01]  /*0010*/  S2R R0, SR_CTAID.X ;  /* 0x0000000000007919 */ /* 0x000e220000002500 */
[----:B------:R-:W-:Y:S01]  /*0020*/  ULDC.64 UR4, c[0x0][0x118] ;  /* 0x0000460000047ab9 */ /* 0x000fe20000000a00 */
[----:B0-----:R-:W-:-:S05]  /*0030*/  IMAD.SHL.U32 R0, R0, 0x400, RZ ;  /* 0x0000040000007824 */ /* 0x001fca00078e00ff */
[----:B------:R-:W-:-:S04]  /*0040*/  IADD3 R2, -R0, c[0x0][0x160], RZ ;  /* 0x0000580000027a10 */ /* 0x000fc80007ffe1ff */
[----:B------:R-:W-:-:S13]  /*0050*/  ISETP.GE.U32.AND P0, PT, R2, 0x400, PT ;  /* 0x000004000200780c */ /* 0x000fda0003f06070 */
[----:B------:R-:W-:Y:S05]  /*0060*/  @!P0 BRA `(.L_x_1120) ;  /* 0x0000082000008947 */ /* 0x000fea0003800000 */
[----:B------:R-:W0:Y:S01]  /*0070*/  S2R R2, SR_TID.X ;  /* 0x0000000000027919 */ /* 0x000e220000002100 */
[----:B------:R-:W-:-:S10]  /*0080*/  HFMA2.MMA R3, -RZ, RZ, 0, 1.1920928955078125e-07 ;  /* 0x00000002ff037435 */ /* 0x000fd400000001ff */
[----:B------:R-:W-:-:S04]  /*0090*/  IMAD.WIDE R4, R0, R3, c[0x0][0x180] ;  /* 0x0000600000047625 */ /* 0x000fc800078e0203 */
[----:B------:R-:W-:-:S04]  /*00a0*/  IMAD.WIDE R6, R0, R3, c[0x0][0x188] ;  /* 0x0000620000067625 */ /* 0x000fc800078e0203 */
[----:B0-----:R-:W-:-:S04]  /*00b0*/  IMAD.WIDE.U32 R16, R2, 0x4, R4 ;  /* 0x0000000402107825 */ /* 0x001fc800078e0004 */
[----:B------:R-:W-:Y:S01]  /*00c0*/  IMAD.WIDE.U32 R18, R2, 0x4, R6 ;  /* 0x0000000402127825 */ /* 0x000fe200078e0006 */
[----:B------:R-:W2:Y:S04]  /*00d0*/  LDG.E R23, [R16.64] ;  /* 0x0000000410177981 */ /* 0x000ea8000c1e1900 */
[----:B------:R-:W3:Y:S01]  /*00e0*/  LDG.E R24, [R18.64] ;  /* 0x0000000412187981 */ /* 0x000ee2000c1e1900 */
[----:B------:R-:W-:-:S03]  /*00f0*/  IMAD.WIDE R4, R0, R3, c[0x0][0x190] ;  /* 0x0000640000047625 */ /* 0x000fc600078e0203 */
[----:B------:R0:W4:Y:S03]  /*0100*/  LDG.E R12, [R16.64+0x200] ;  /* 0x00020004100c7981 */ /* 0x000126000c1e1900 */
[----:B------:R-:W-:Y:S01]  /*0110*/  IMAD.WIDE.U32 R20, R2, 0x4, R4 ;  /* 0x0000000402147825 */ /* 0x000fe200078e0004 */
[----:B------:R1:W5:Y:S04]  /*0120*/  LDG.E R11, [R18.64+0x200] ;  /* 0x00020004120b7981 */ /* 0x000368000c1e1900 */
[----:B------:R-:W4:Y:S04]  /*0130*/  LDG.E R25, [R20.64] ;  /* 0x0000000414197981 */ /* 0x000f28000c1e1900 */
[----:B------:R0:W5:Y:S04]  /*0140*/  LDG.E R7, [R16.64+0x600] ;  /* 0x0006000410077981 */ /* 0x000168000c1e1900 */
[----:B------:R5:W5:Y:S04]  /*0150*/  LDG.E R5, [R20.64+0x200] ;  /* 0x0002000414057981 */ /* 0x000b68000c1e1900 */
[----:B------:R0:W5:Y:S04]  /*0160*/  LDG.E R4, [R16.64+0x400] ;  /* 0x0004000410047981 */ /* 0x000168000c1e1900 */
[----:B------:R1:W5:Y:S04]  /*0170*/  LDG.E R6, [R18.64+0x400] ;  /* 0x0004000412067981 */ /* 0x000368000c1e1900 */
[----:B------:R1:W5:Y:S04]  /*0180*/  LDG.E R9, [R18.64+0x600] ;  /* 0x0006000412097981 */ /* 0x000368000c1e1900 */
[----:B------:R5:W5:Y:S04]  /*0190*/  LDG.E R8, [R20.64+0x400] ;  /* 0x0004000414087981 */ /* 0x000b68000c1e1900 */
[----:B------:R5:W5:Y:S01]  /*01a0*/  LDG.E R10, [R20.64+0x600] ;  /* 0x00060004140a7981 */ /* 0x000b62000c1e1900 */
[----:B------:R-:W0:Y:S01]  /*01b0*/  LDC.U16 R13, c[0x0][0x16a] ;  /* 0x00005a80ff0d7b82 */ /* 0x000e220000000400 */
[----:B------:R-:W-:-:S02]  /*01c0*/  HADD2.F32 R14, -RZ, c[0x0] [0x168].H0_H0 ;  /* 0x20005a00ff0e7630 */ /* 0x000fc40000004100 */
[----:B0-----:R-:W-:Y:S02]  /*01d0*/  HADD2.F32 R13, -RZ, R13.H0_H0 ;  /* 0x2000000dff0d7230 */ /* 0x001fe40000004100 */
[--C-:B--2---:R-:W-:Y:S02]  /*01e0*/  HADD2.F32 R15, -RZ, R23.reuse.H0_H0 ;  /* 0x20000017ff0f7230 */ /* 0x104fe40000004100 */
[----:B------:R-:W-:Y:S02]  /*01f0*/  HADD2.F32 R23, -RZ, R23.H1_H1 ;  /* 0x30000017ff177230 */ /* 0x000fe40000004100 */
[--C-:B---3--:R-:W-:Y:S02]  /*0200*/  HADD2.F32 R22, -RZ, R24.reuse.H0_H0 ;  /* 0x20000018ff167230 */ /* 0x108fe40000004100 */
[----:B------:R-:W-:Y:S01]  /*0210*/  HADD2.F32 R16, -RZ, R24.H1_H1 ;  /* 0x30000018ff107230 */ /* 0x000fe20000004100 */
[----:B------:R-:W-:Y:S02]  /*0220*/  FMUL.FTZ R15, R14, R15 ;  /* 0x0000000f0e0f7220 */ /* 0x000fe40000410000 */
[----:B------:R-:W-:-:S02]  /*0230*/  FMUL.FTZ R22, R13, R22 ;  /* 0x000000160d167220 */ /* 0x000fc40000410000 */
[----:B------:R-:W-:Y:S02]  /*0240*/  FMUL.FTZ R23, R14, R23 ;  /* 0x000000170e177220 */ /* 0x000fe40000410000 */
[----:B------:R-:W-:Y:S01]  /*0250*/  FMUL.FTZ R16, R13, R16 ;  /* 0x000000100d107220 */ /* 0x000fe20000410000 */
[----:B------:R-:W-:-:S04]  /*0260*/  F2FP.PACK_AB R15, R22, R15 ;  /* 0x0000000f160f723e */ /* 0x000fc800000000ff */
[----:B------:R-:W-:Y:S01]  /*0270*/  F2FP.PACK_AB R23, R16, R23 ;  /* 0x000000171017723e */ /* 0x000fe200000000ff */
[----:B----4-:R-:W-:Y:S02]  /*0280*/  HADD2.F32 R17, -RZ, R25.H0_H0 ;  /* 0x20000019ff117230 */ /* 0x010fe40000004100 */
[----:B------:R-:W-:Y:S02]  /*0290*/  HADD2.F32 R16, -RZ, R15.H1_H1 ;  /* 0x3000000fff107230 */ /* 0x000fe40000004100 */
[----:B-1----:R-:W-:Y:S02]  /*02a0*/  HADD2.F32 R19, -RZ, R25.H1_H1 ;  /* 0x30000019ff137230 */ /* 0x002fe40000004100 */
[----:B------:R-:W-:Y:S01]  /*02b0*/  HADD2.F32 R18, -RZ, R23.H1_H1 ;  /* 0x30000017ff127230 */ /* 0x000fe20000004100 */
[----:B------:R-:W-:Y:S01]  /*02c0*/  FMUL.FTZ R16, R16, R17 ;  /* 0x0000001110107220 */ /* 0x000fe20000410000 */
[----:B-----5:R-:W-:-:S03]  /*02d0*/  HADD2.F32 R20, -RZ, R11.H0_H0 ;  /* 0x2000000bff147230 */ /* 0x020fc60000004100 */
[----:B------:R-:W-:Y:S01]  /*02e0*/  FMUL.FTZ R18, R18, R19 ;  /* 0x0000001312127220 */ /* 0x000fe20000410000 */
[--C-:B------:R-:W-:Y:S02]  /*02f0*/  HADD2.F32 R19, -RZ, R12.reuse.H0_H0 ;  /* 0x2000000cff137230 */ /* 0x100fe40000004100 */
[----:B------:R-:W-:Y:S01]  /*0300*/  HADD2.F32 R17, -RZ, R15.H0_H0 ;  /* 0x2000000fff117230 */ /* 0x000fe20000004100 */
[----:B------:R-:W-:Y:S01]  /*0310*/  F2FP.PACK_AB R16, RZ, R16 ;  /* 0x00000010ff10723e */ /* 0x000fe200000000ff */
[----:B------:R-:W-:Y:S02]  /*0320*/  HADD2.F32 R15, -RZ, R12.H1_H1 ;  /* 0x3000000cff0f7230 */ /* 0x000fe40000004100 */
[----:B------:R-:W-:Y:S01]  /*0330*/  HADD2.F32 R22, -RZ, R11.H1_H1 ;  /* 0x3000000bff167230 */ /* 0x000fe20000004100 */
[----:B------:R-:W-:Y:S01]  /*0340*/  F2FP.PACK_AB R18, RZ, R18 ;  /* 0x00000012ff12723e */ /* 0x000fe200000000ff */
[C---:B------:R-:W-:Y:S02]  /*0350*/  FMUL.FTZ R19, R14.reuse, R19 ;  /* 0x000000130e137220 */ /* 0x040fe40000410000 */
[----:B------:R-:W-:Y:S01]  /*0360*/  FMUL.FTZ R20, R13, R20 ;  /* 0x000000140d147220 */ /* 0x000fe20000410000 */
[----:B------:R-:W-:Y:S01]  /*0370*/  HADD2.F32 R12, -RZ, R16.H0_H0 ;  /* 0x20000010ff0c7230 */ /* 0x000fe20000004100 */
[----:B------:R-:W-:-:S02]  /*0380*/  FMUL.FTZ R15, R14, R15 ;  /* 0x0000000f0e0f7220 */ /* 0x000fc40000410000 */
[----:B------:R-:W-:Y:S01]  /*0390*/  FMUL.FTZ R22, R13, R22 ;  /* 0x000000160d167220 */ /* 0x000fe20000410000 */
[----:B------:R-:W-:Y:S02]  /*03a0*/  HADD2.F32 R23, -RZ, R23.H0_H0 ;  /* 0x20000017ff177230 */ /* 0x000fe40000004100 */
[----:B------:R-:W-:Y:S01]  /*03b0*/  HADD2.F32 R18, -RZ, R18.H0_H0 ;  /* 0x20000012ff127230 */ /* 0x000fe20000004100 */
[----:B------:R-:W-:Y:S01]  /*03c0*/  F2FP.PACK_AB R16, R20, R19 ;  /* 0x000000131410723e */ /* 0x000fe200000000ff */
[----:B------:R-:W-:Y:S01]  /*03d0*/  FADD.FTZ R11, R17, R12 ;  /* 0x0000000c110b7221 */ /* 0x000fe20000010000 */
[----:B------:R-:W-:Y:S02]  /*03e0*/  F2FP.PACK_AB R15, R22, R15 ;  /* 0x0000000f160f723e */ /* 0x000fe400000000ff */
[----:B------:R-:W-:Y:S01]  /*03f0*/  FADD.FTZ R12, R23, R18 ;  /* 0x00000012170c7221 */ /* 0x000fe20000010000 */
[----:B------:R-:W-:Y:S02]  /*0400*/  HADD2.F32 R23, -RZ, R7.H0_H0 ;  /* 0x20000007ff177230 */ /* 0x000fe40000004100 */
[----:B------:R-:W-:-:S02]  /*0410*/  HADD2.F32 R20, -RZ, R5.H0_H0 ;  /* 0x20000005ff147230 */ /* 0x000fc40000004100 */
[----:B------:R-:W-:Y:S02]  /*0420*/  HADD2.F32 R19, -RZ, R16.H1_H1 ;  /* 0x30000010ff137230 */ /* 0x000fe40000004100 */
[----:B------:R-:W-:Y:S02]  /*0430*/  HADD2.F32 R18, -RZ, R5.H1_H1 ;  /* 0x30000005ff127230 */ /* 0x000fe40000004100 */
[--C-:B------:R-:W-:Y:S02]  /*0440*/  HADD2.F32 R17, -RZ, R4.reuse.H0_H0 ;  /* 0x20000004ff117230 */ /* 0x100fe40000004100 */
[----:B------:R-:W-:Y:S02]  /*0450*/  HADD2.F32 R21, -RZ, R4.H1_H1 ;  /* 0x30000004ff157230 */ /* 0x000fe40000004100 */
[----:B------:R-:W-:Y:S02]  /*0460*/  HADD2.F32 R7, -RZ, R7.H1_H1 ;  /* 0x30000007ff077230 */ /* 0x000fe40000004100 */
[----:B------:R-:W-:Y:S01]  /*0470*/  HADD2.F32 R5, -RZ, R15.H1_H1 ;  /* 0x3000000fff057230 */ /* 0x000fe20000004100 */
[----:B------:R-:W-:Y:S01]  /*0480*/  FMUL.FTZ R19, R19, R20 ;  /* 0x0000001413137220 */ /* 0x000fe20000410000 */
[----:B------:R-:W-:Y:S01]  /*0490*/  HADD2.F32 R4, -RZ, R16.H0_H0 ;  /* 0x20000010ff047230 */ /* 0x000fe20000004100 */
[----:B------:R-:W-:-:S02]  /*04a0*/  FMUL.FTZ R17, R14, R17 ;  /* 0x000000110e117220 */ /* 0x000fc40000410000 */
[C---:B------:R-:W-:Y:S02]  /*04b0*/  FMUL.FTZ R21, R14.reuse, R21 ;  /* 0x000000150e157220 */ /* 0x040fe40000410000 */
[C---:B------:R-:W-:Y:S02]  /*04c0*/  FMUL.FTZ R23, R14.reuse, R23 ;  /* 0x000000170e177220 */ /* 0x040fe40000410000 */
[----:B------:R-:W-:Y:S01]  /*04d0*/  FMUL.FTZ R7, R14, R7 ;  /* 0x000000070e077220 */ /* 0x000fe20000410000 */
[--C-:B------:R-:W-:Y:S01]  /*04e0*/  HADD2.F32 R14, -RZ, R6.reuse.H0_H0 ;  /* 0x20000006ff0e7230 */ /* 0x100fe20000004100 */
[----:B------:R-:W-:Y:S01]  /*04f0*/  FMUL.FTZ R5, R5, R18 ;  /* 0x0000001205057220 */ /* 0x000fe20000410000 */
[----:B------:R-:W-:Y:S02]  /*0500*/  HADD2.F32 R6, -RZ, R6.H1_H1 ;  /* 0x30000006ff067230 */ /* 0x000fe40000004100 */
[--C-:B------:R-:W-:Y:S02]  /*0510*/  HADD2.F32 R16, -RZ, R9.reuse.H0_H0 ;  /* 0x20000009ff107230 */ /* 0x100fe40000004100 */
[----:B------:R-:W-:Y:S01]  /*0520*/  HADD2.F32 R18, -RZ, R9.H1_H1 ;  /* 0x30000009ff127230 */ /* 0x000fe20000004100 */
[----:B------:R-:W-:Y:S01]  /*0530*/  F2FP.PACK_AB R19, RZ, R19 ;  /* 0x00000013ff13723e */ /* 0x000fe200000000ff */
[----:B------:R-:W-:-:S02]  /*0540*/  FMUL.FTZ R14, R13, R14 ;  /* 0x0000000e0d0e7220 */ /* 0x000fc40000410000 */
[C---:B------:R-:W-:Y:S02]  /*0550*/  FMUL.FTZ R6, R13.reuse, R6 ;  /* 0x000000060d067220 */ /* 0x040fe40000410000 */
[C---:B------:R-:W-:Y:S02]  /*0560*/  FMUL.FTZ R16, R13.reuse, R16 ;  /* 0x000000100d107220 */ /* 0x040fe40000410000 */
[----:B------:R-:W-:Y:S01]  /*0570*/  FMUL.FTZ R18, R13, R18 ;  /* 0x000000120d127220 */ /* 0x000fe20000410000 */
[----:B------:R-:W-:Y:S01]  /*0580*/  HADD2.F32 R19, -RZ, R19.H0_H0 ;  /* 0x20000013ff137230 */ /* 0x000fe20000004100 */
[----:B------:R-:W-:Y:S02]  /*0590*/  F2FP.PACK_AB R17, R14, R17 ;  /* 0x000000110e11723e */ /* 0x000fe400000000ff */
[----:B------:R-:W-:Y:S02]  /*05a0*/  F2FP.PACK_AB R21, R6, R21 ;  /* 0x000000150615723e */ /* 0x000fe400000000ff */
[----:B------:R-:W-:-:S02]  /*05b0*/  F2FP.PACK_AB R23, R16, R23 ;  /* 0x000000171017723e */ /* 0x000fc400000000ff */
[----:B------:R-:W-:Y:S01]  /*05c0*/  F2FP.PACK_AB R14, R18, R7 ;  /* 0x00000007120e723e */ /* 0x000fe200000000ff */
[----:B------:R-:W-:Y:S01]  /*05d0*/  FADD.FTZ R4, R4, R19 ;  /* 0x0000001304047221 */ /* 0x000fe20000010000 */
[--C-:B------:R-:W-:Y:S02]  /*05e0*/  HADD2.F32 R7, -RZ, R8.reuse.H0_H0 ;  /* 0x20000008ff077230 */ /* 0x100fe40000004100 */
[----:B------:R-:W-:Y:S02]  /*05f0*/  HADD2.F32 R9, -RZ, R8.H1_H1 ;  /* 0x30000008ff097230 */ /* 0x000fe40000004100 */
[--C-:B------:R-:W-:Y:S02]  /*0600*/  HADD2.F32 R13, -RZ, R10.reuse.H0_H0 ;  /* 0x2000000aff0d7230 */ /* 0x100fe40000004100 */
[----:B------:R-:W-:Y:S02]  /*0610*/  HADD2.F32 R19, -RZ, R10.H1_H1 ;  /* 0x3000000aff137230 */ /* 0x000fe40000004100 */
[----:B------:R-:W-:-:S02]  /*0620*/  HADD2.F32 R6, -RZ, R17.H1_H1 ;  /* 0x30000011ff067230 */ /* 0x000fc40000004100 */
[----:B------:R-:W-:Y:S02]  /*0630*/  HADD2.F32 R8, -RZ, R21.H1_H1 ;  /* 0x30000015ff087230 */ /* 0x000fe40000004100 */
[----:B------:R-:W-:Y:S02]  /*0640*/  HADD2.F32 R10, -RZ, R23.H1_H1 ;  /* 0x30000017ff0a7230 */ /* 0x000fe40000004100 */
[----:B------:R-:W-:Y:S01]  /*0650*/  HADD2.F32 R16, -RZ, R14.H1_H1 ;  /* 0x3000000eff107230 */ /* 0x000fe20000004100 */
[----:B------:R-:W-:Y:S01]  /*0660*/  F2FP.PACK_AB R5, RZ, R5 ;  /* 0x00000005ff05723e */ /* 0x000fe200000000ff */
[----:B------:R-:W-:Y:S02]  /*0670*/  FMUL.FTZ R6, R6, R7 ;  /* 0x0000000706067220 */ /* 0x000fe40000410000 */
[----:B------:R-:W-:Y:S02]  /*0680*/  FMUL.FTZ R9, R8, R9 ;  /* 0x0000000908097220 */ /* 0x000fe40000410000 */
[----:B------:R-:W-:-:S02]  /*0690*/  FMUL.FTZ R10, R10, R13 ;  /* 0x0000000d0a0a7220 */ /* 0x000fc40000410000 */
[----:B------:R-:W-:Y:S01]  /*06a0*/  FMUL.FTZ R16, R16, R19 ;  /* 0x0000001310107220 */ /* 0x000fe20000410000 */
[----:B------:R-:W-:Y:S01]  /*06b0*/  HADD2.F32 R8, -RZ, R5.H0_H0 ;  /* 0x20000005ff087230 */ /* 0x000fe20000004100 */
[----:B------:R-:W-:Y:S02]  /*06c0*/  F2FP.PACK_AB R6, RZ, R6 ;  /* 0x00000006ff06723e */ /* 0x000fe400000000ff */
[----:B------:R-:W-:Y:S02]  /*06d0*/  F2FP.PACK_AB R9, RZ, R9 ;  /* 0x00000009ff09723e */ /* 0x000fe400000000ff */
[----:B------:R-:W-:Y:S02]  /*06e0*/  F2FP.PACK_AB R5, RZ, R10 ;  /* 0x0000000aff05723e */ /* 0x000fe400000000ff */
[----:B------:R-:W-:Y:S01]  /*06f0*/  F2FP.PACK_AB R7, RZ, R16 ;  /* 0x00000010ff07723e */ /* 0x000fe200000000ff */
[----:B------:R-:W-:Y:S02]  /*0700*/  HADD2.F32 R13, -RZ, R14.H0_H0 ;  /* 0x2000000eff0d7230 */ /* 0x000fe40000004100 */
[----:B------:R-:W-:-:S02]  /*0710*/  HADD2.F32 R15, -RZ, R15.H0_H0 ;  /* 0x2000000fff0f7230 */ /* 0x000fc40000004100 */
[----:B------:R-:W-:Y:S02]  /*0720*/  HADD2.F32 R17, -RZ, R17.H0_H0 ;  /* 0x20000011ff117230 */ /* 0x000fe40000004100 */
[----:B------:R-:W-:Y:S02]  /*0730*/  HADD2.F32 R21, -RZ, R21.H0_H0 ;  /* 0x20000015ff157230 */ /* 0x000fe40000004100 */
[----:B------:R-:W-:Y:S02]  /*0740*/  HADD2.F32 R23, -RZ, R23.H0_H0 ;  /* 0x20000017ff177230 */ /* 0x000fe40000004100 */
[----:B------:R-:W-:Y:S02]  /*0750*/  HADD2.F32 R10, -RZ, R6.H0_H0 ;  /* 0x20000006ff0a7230 */ /* 0x000fe40000004100 */
[----:B------:R-:W-:Y:S02]  /*0760*/  HADD2.F32 R14, -RZ, R9.H0_H0 ;  /* 0x20000009ff0e7230 */ /* 0x000fe40000004100 */
[----:B------:R-:W-:-:S02]  /*0770*/  HADD2.F32 R16, -RZ, R5.H0_H0 ;  /* 0x20000005ff107230 */ /* 0x000fc40000004100 */
[----:B------:R-:W-:Y:S01]  /*0780*/  HADD2.F32 R18, -RZ, R7.H0_H0 ;  /* 0x20000007ff127230 */ /* 0x000fe20000004100 */
[----:B------:R-:W-:-:S04]  /*0790*/  IMAD.WIDE.U32 R6, R0, R3, c[0x0][0x178] ;  /* 0x00005e0000067625 */ /* 0x000fc800078e0003 */
[----:B------:R-:W-:Y:S02]  /*07a0*/  FADD.FTZ R15, R15, R8 ;  /* 0x000000080f0f7221 */ /* 0x000fe40000010000 */
[----:B------:R-:W-:Y:S02]  /*07b0*/  FADD.FTZ R10, R17, R10 ;  /* 0x0000000a110a7221 */ /* 0x000fe40000010000 */
[----:B------:R-:W-:Y:S02]  /*07c0*/  FADD.FTZ R21, R21, R14 ;  /* 0x0000000e15157221 */ /* 0x000fe40000010000 */
[----:B------:R-:W-:Y:S02]  /*07d0*/  FADD.FTZ R16, R23, R16 ;  /* 0x0000001017107221 */ /* 0x000fe40000010000 */
[----:B------:R-:W-:Y:S01]  /*07e0*/  FADD.FTZ R13, R13, R18 ;  /* 0x000000120d0d7221 */ /* 0x000fe20000010000 */
[----:B------:R-:W-:Y:S01]  /*07f0*/  F2FP.PACK_AB R11, R12, R11 ;  /* 0x0000000b0c0b723e */ /* 0x000fe200000000ff */
[----:B------:R-:W-:Y:S01]  /*0800*/  IMAD.WIDE R6, R2, 0x4, R6 ;  /* 0x0000000402067825 */ /* 0x000fe200078e0206 */
[----:B------:R-:W-:-:S02]  /*0810*/  F2FP.PACK_AB R15, R15, R4 ;  /* 0x000000040f0f723e */ /* 0x000fc400000000ff */
[----:B------:R-:W-:Y:S02]  /*0820*/  F2FP.PACK_AB R21, R21, R10 ;  /* 0x0000000a1515723e */ /* 0x000fe400000000ff */
[----:B------:R-:W-:Y:S01]  /*0830*/  F2FP.PACK_AB R13, R13, R16 ;  /* 0x000000100d0d723e */ /* 0x000fe200000000ff */
[----:B------:R-:W-:Y:S04]  /*0840*/  STG.E [R6.64], R11 ;  /* 0x0000000b06007986 */ /* 0x000fe8000c101904 */
[----:B------:R-:W-:Y:S04]  /*0850*/  STG.E [R6.64+0x200], R15 ;  /* 0x0002000f06007986 */ /* 0x000fe8000c101904 */
[----:B------:R-:W-:Y:S04]  /*0860*/  STG.E [R6.64+0x400], R21 ;  /* 0x0004001506007986 */ /* 0x000fe8000c101904 */
[----:B------:R-:W-:Y:S01]  /*0870*/  STG.E [R6.64+0x600], R13 ;  /* 0x0006000d06007986 */ /* 0x000fe2000c101904 */
[----:B------:R-:W-:Y:S05]  /*0880*/  EXIT ;  /* 0x000000000000794d */ /* 0x000fea0003800000 */
.L_x_1120:
[----:B------:R-:W0:Y:S01]  /*0890*/  S2R R3, SR_TID.X ;  /* 0x0000000000037919 */ /* 0x000e220000002100 */
[----:B------:R-:W-:-:S02]  /*08a0*/  PRMT R5, RZ, 0x7610, R5 ;  /* 0x00007610ff057816 */ /* 0x000fc40000000005 */
[----:B------:R-:W-:Y:S02]  /*08b0*/  PRMT R4, RZ, 0x7610, R4 ;  /* 0x00007610ff047816 */ /* 0x000fe40000000004 */
[----:B0-----:R-:W-:Y:S01]  /*08c0*/  ISETP.GE.AND P0, PT, R3, R2, PT ;  /* 0x000000020300720c */ /* 0x001fe20003f06270 */
[----:B------:R-:W-:-:S12]  /*08d0*/  IMAD.MOV.U32 R33, RZ, RZ, R3 ;  /* 0x000000ffff217224 */ /* 0x000fd800078e0003 */
[----:B------:R-:W-:Y:S01]  /*08e0*/  @!P0 IMAD.IADD R30, R0, 0x1, R33 ;  /* 0x00000001001e8824 */ /* 0x000fe200078e0221 */
[----:B------:R-:W-:-:S04]  /*08f0*/  @!P0 IADD3 R33, R33, 0x80, RZ ;  /* 0x0000008021218810 */ /* 0x000fc80007ffe0ff */
[----:B------:R-:W-:-:S13]  /*0900*/  ISETP.GE.AND P2, PT, R33, R2, PT ;  /* 0x000000022100720c */ /* 0x000fda0003f46270 */
[----:B------:R-:W-:Y:S01]  /*0910*/  @!P2 IADD3 R14, R0, R33, RZ ;  /* 0x00000021000ea210 */ /* 0x000fe20007ffe0ff */
[----:B------:R-:W-:Y:S01]  /*0920*/  @!P2 IMAD.MOV.U32 R15, RZ, RZ, 0x2 ;  /* 0x00000002ff0fa424 */ /* 0x000fe200078e00ff */
[----:B------:R-:W-:-:S03]  /*0930*/  @!P2 IADD3 R33, R33, 0x80, RZ ;  /* 0x000000802121a810 */ /* 0x000fc60007ffe0ff */
[CC--:B------:R-:W-:Y:S01]  /*0940*/  @!P2 IMAD.WIDE.U32 R16, R14.reuse, R15.reuse, c[0x0][0x188] ;  /* 0x000062000e10a625 */ /* 0x0c0fe200078e000f */
[C---:B------:R-:W-:Y:S02]  /*0950*/  ISETP.GE.AND P3, PT, R33.reuse, R2, PT ;  /* 0x000000022100720c */ /* 0x040fe40003f66270 */
[----:B------:R-:W-:Y:S01]  /*0960*/  PRMT R7, RZ, 0x7610, R7 ;  /* 0x00007610ff077816 */ /* 0x000fe20000000007 */
[----:B------:R-:W-:Y:S01]  /*0970*/  @!P2 IMAD.WIDE.U32 R12, R14, R15, c[0x0][0x180] ;  /* 0x000060000e0ca625 */ /* 0x000fe200078e000f */
[----:B------:R0:W5:Y:S09]  /*0980*/  @!P2 LDG.E.U16 R5, [R16.64] ;  /* 0x000000041005a981 */ /* 0x000172000c1e1500 */
[----:B------:R-:W-:Y:S01]  /*0990*/  @!P3 IMAD.IADD R22, R0, 0x1, R33 ;  /* 0x000000010016b824 */ /* 0x000fe200078e0221 */
[----:B------:R-:W-:Y:S01]  /*09a0*/  @!P3 IADD3 R33, R33, 0x80, RZ ;  /* 0x000000802121b810 */ /* 0x000fe20007ffe0ff */
[----:B------:R-:W-:Y:S01]  /*09b0*/  @!P3 IMAD.MOV.U32 R23, RZ, RZ, 0x2 ;  /* 0x00000002ff17b424 */ /* 0x000fe200078e00ff */
[----:B------:R-:W-:-:S02]  /*09c0*/  PRMT R8, RZ, 0x7610, R8 ;  /* 0x00007610ff087816 */ /* 0x000fc40000000008 */
[----:B------:R-:W-:Y:S01]  /*09d0*/  PRMT R9, RZ, 0x7610, R9 ;  /* 0x00007610ff097816 */ /* 0x000fe20000000009 */
[----:B------:R-:W-:Y:S01]  /*09e0*/  @!P2 IMAD.WIDE.U32 R14, R14, R15, c[0x0][0x190] ;  /* 0x000064000e0ea625 */ /* 0x000fe200078e000f */
[----:B------:R-:W-:Y:S01]  /*09f0*/  ISETP.GE.AND P4, PT, R33, R2, PT ;  /* 0x000000022100720c */ /* 0x000fe20003f86270 */
[----:B------:R1:W5:-:S12]  /*0a00*/  @!P2 LDG.E.U16 R4, [R12.64] ;  /* 0x000000040c04a981 */ /* 0x000358000c1e1500 */
[----:B------:R-:W-:Y:S02]  /*0a10*/  @!P4 IADD3 R36, R0, R33, RZ ;  /* 0x000000210024c210 */ /* 0x000fe40007ffe0ff */
[----:B------:R-:W-:-:S04]  /*0a20*/  @!P4 IADD3 R33, R33, 0x80, RZ ;  /* 0x000000802121c810 */ /* 0x000fc80007ffe0ff */
[----:B------:R-:W-:-:S13]  /*0a30*/  ISETP.GE.AND P5, PT, R33, R2, PT ;  /* 0x000000022100720c */ /* 0x000fda0003fa6270 */
[----:B------:R-:W-:Y:S01]  /*0a40*/  @!P5 IMAD.IADD R18, R0, 0x1, R33 ;  /* 0x000000010012d824 */ /* 0x000fe200078e0221 */
[----:B------:R-:W-:-:S04]  /*0a50*/  @!P5 IADD3 R33, R33, 0x80, RZ ;  /* 0x000000802121d810 */ /* 0x000fc80007ffe0ff */
[----:B------:R-:W-:Y:S01]  /*0a60*/  ISETP.GE.AND P1, PT, R33, R2, PT ;  /* 0x000000022100720c */ /* 0x000fe20003f26270 */
[----:B0-----:R-:W-:-:S04]  /*0a70*/  @!P3 IMAD.WIDE.U32 R16, R22, R23, c[0x0][0x180] ;  /* 0x000060001610b625 */ /* 0x001fc800078e0017 */
[CC--:B------:R-:W-:Y:S01]  /*0a80*/  @!P3 IMAD.WIDE.U32 R20, R22.reuse, R23.reuse, c[0x0][0x188] ;  /* 0x000062001614b625 */ /* 0x0c0fe200078e0017 */
[----:B------:R0:W5:Y:S03]  /*0a90*/  @!P3 LDG.E.U16 R7, [R16.64] ;  /* 0x000000041007b981 */ /* 0x000166000c1e1500 */
[----:B------:R-:W-:Y:S01]  /*0aa0*/  @!P3 IMAD.WIDE.U32 R22, R22, R23, c[0x0][0x190] ;  /* 0x000064001616b625 */ /* 0x000fe200078e0017 */
[----:B------:R2:W5:Y:S03]  /*0ab0*/  @!P3 LDG.E.U16 R8, [R20.64] ;  /* 0x000000041408b981 */ /* 0x000566000c1e1500 */
[----:B------:R-:W-:Y:S01]  /*0ac0*/  @!P1 IMAD.IADD R29, R0, 0x1, R33 ;  /* 0x00000001001d9824 */ /* 0x000fe200078e0221 */
[----:B------:R-:W-:Y:S01]  /*0ad0*/  @!P1 IADD3 R33, R33, 0x80, RZ ;  /* 0x0000008021219810 */ /* 0x000fe20007ffe0ff */
[----:B------:R3:W5:Y:S03]  /*0ae0*/  @!P3 LDG.E.U16 R9, [R22.64] ;  /* 0x000000041609b981 */ /* 0x000766000c1e1500 */
[----:B------:R-:W-:-:S02]  /*0af0*/  ISETP.GE.AND P3, PT, R33, R2, PT ;  /* 0x000000022100720c */ /* 0x000fc40003f66270 */
[----:B------:R-:W-:Y:S02]  /*0b00*/  PRMT R6, RZ, 0x7610, R6 ;  /* 0x00007610ff067816 */ /* 0x000fe40000000006 */
[----:B------:R-:W-:Y:S01]  /*0b10*/  @!P4 MOV R37, 0x2 ;  /* 0x000000020025c802 */ /* 0x000fe20000000f00 */
[----:B------:R-:W-:Y:S01]  /*0b20*/  @!P5 IMAD.MOV.U32 R19, RZ, RZ, 0x2 ;  /* 0x00000002ff13d424 */ /* 0x000fe200078e00ff */
[----:B-1----:R-:W-:Y:S02]  /*0b30*/  PRMT R12, RZ, 0x7610, R12 ;  /* 0x00007610ff0c7816 */ /* 0x002fe4000000000c */
[----:B------:R1:W5:Y:S05]  /*0b40*/  @!P2 LDG.E.U16 R6, [R14.64] ;  /* 0x000000040e06a981 */ /* 0x00036a000c1e1500 */
[----:B------:R-:W-:Y:S01]  /*0b50*/  @!P3 IMAD.IADD R32, R0, 0x1, R33 ;  /* 0x000000010020b824 */ /* 0x000fe200078e0221 */
[----:B------:R-:W-:Y:S01]  /*0b60*/  @!P3 IADD3 R33, R33, 0x80, RZ ;  /* 0x000000802121b810 */ /* 0x000fe20007ffe0ff */
[----:B------:R-:W-:-:S03]  /*0b70*/  @!P4 IMAD.WIDE.U32 R24, R36, R37, c[0x0][0x180] ;  /* 0x000060002418c625 */ /* 0x000fc600078e0025 */
[----:B------:R-:W-:Y:S01]  /*0b80*/  ISETP.GE.AND P2, PT, R33, R2, PT ;  /* 0x000000022100720c */ /* 0x000fe20003f46270 */
[CC--:B------:R-:W-:Y:S01]  /*0b90*/  @!P4 IMAD.WIDE.U32 R34, R36.reuse, R37.reuse, c[0x0][0x188] ;  /* 0x000062002422c625 */ /* 0x0c0fe200078e0025 */
[----:B------:R-:W-:Y:S02]  /*0ba0*/  PRMT R10, RZ, 0x7610, R10 ;  /* 0x00007610ff0a7816 */ /* 0x000fe4000000000a */
[----:B------:R-:W-:Y:S01]  /*0bb0*/  PRMT R13, RZ, 0x7610, R13 ;  /* 0x00007610ff0d7816 */ /* 0x000fe2000000000d */
[----:B------:R-:W-:Y:S01]  /*0bc0*/  @!P4 IMAD.WIDE.U32 R36, R36, R37, c[0x0][0x190] ;  /* 0x000064002424c625 */ /* 0x000fe200078e0025 */
[----:B-1----:R-:W-:Y:S02]  /*0bd0*/  PRMT R15, RZ, 0x7610, R15 ;  /* 0x00007610ff0f7816 */ /* 0x002fe4000000000f */
[----:B------:R-:W-:Y:S01]  /*0be0*/  @!P1 MOV R31, 0x2 ;  /* 0x00000002001f9802 */ /* 0x000fe20000000f00 */
[CC--:B--2---:R-:W-:Y:S01]  /*0bf0*/  @!P5 IMAD.WIDE.U32 R20, R18.reuse, R19.reuse, c[0x0][0x180] ;  /* 0x000060001214d625 */ /* 0x0c4fe200078e0013 */
[----:B------:R1:W5:Y:S03]  /*0c00*/  @!P4 LDG.E.U16 R12, [R36.64] ;  /* 0x00000004240cc981 */ /* 0x000366000c1e1500 */
[CC--:B------:R-:W-:Y:S01]  /*0c10*/  @!P5 IMAD.WIDE.U32 R26, R18.reuse, R19.reuse, c[0x0][0x188] ;  /* 0x00006200121ad625 */ /* 0x0c0fe200078e0013 */
[----:B------:R-:W-:Y:S01]  /*0c20*/  PRMT R11, RZ, 0x7610, R11 ;  /* 0x00007610ff0b7816 */ /* 0x000fe2000000000b */
[----:B------:R2:W5:Y:S02]  /*0c30*/  @!P4 LDG.E.U16 R10, [R24.64] ;  /* 0x00000004180ac981 */ /* 0x000564000c1e1500 */
[----:B------:R-:W-:Y:S01]  /*0c40*/  @!P5 IMAD.WIDE.U32 R18, R18, R19, c[0x0][0x190] ;  /* 0x000064001212d625 */ /* 0x000fe200078e0013 */
[----:B0-----:R-:W-:Y:S01]  /*0c50*/  PRMT R17, RZ, 0x7610, R17 ;  /* 0x00007610ff117816 */ /* 0x001fe20000000011 */
[----:B------:R0:W5:Y:S02]  /*0c60*/  @!P5 LDG.E.U16 R13, [R20.64] ;  /* 0x00000004140dd981 */ /* 0x000164000c1e1500 */
[----:B-1----:R-:W-:Y:S01]  /*0c70*/  @!P3 IMAD.MOV.U32 R37, RZ, RZ, 0x2 ;  /* 0x00000002ff25b424 */ /* 0x002fe200078e00ff */
[----:B------:R-:W-:Y:S01]  /*0c80*/  PRMT R14, RZ, 0x7610, R14 ;  /* 0x00007610ff0e7816 */ /* 0x000fe2000000000e */
[----:B---3--:R-:W-:Y:S01]  /*0c90*/  @!P1 IMAD.WIDE.U32 R22, R29, R31, c[0x0][0x180] ;  /* 0x000060001d169625 */ /* 0x008fe200078e001f */
[----:B------:R1:W5:Y:S01]  /*0ca0*/  @!P5 LDG.E.U16 R15, [R18.64] ;  /* 0x00000004120fd981 */ /* 0x000362000c1e1500 */
[----:B------:R-:W-:-:S02]  /*0cb0*/  PRMT R28, RZ, 0x7610, R28 ;  /* 0x00007610ff1c7816 */ /* 0x000fc4000000001c */
[CC--:B--2---:R-:W-:Y:S01]  /*0cc0*/  @!P1 IMAD.WIDE.U32 R24, R29.reuse, R31.reuse, c[0x0][0x188] ;  /* 0x000062001d189625 */ /* 0x0c4fe200078e001f */
[----:B------:R-:W-:Y:S01]  /*0cd0*/  PRMT R16, RZ, 0x7610, R16 ;  /* 0x00007610ff107816 */ /* 0x000fe20000000010 */
[----:B------:R2:W5:Y:S02]  /*0ce0*/  @!P4 LDG.E.U16 R11, [R34.64] ;  /* 0x00000004220bc981 */ /* 0x000564000c1e1500 */
[----:B0-----:R-:W-:Y:S01]  /*0cf0*/  @!P1 IMAD.WIDE.U32 R20, R29, R31, c[0x0][0x190] ;  /* 0x000064001d149625 */ /* 0x001fe200078e001f */
[----:B------:R-:W-:Y:S01]  /*0d00*/  PRMT R29, RZ, 0x7610, R29 ;  /* 0x00007610ff1d7816 */ /* 0x000fe2000000001d */
[----:B------:R0:W5:Y:S01]  /*0d10*/  @!P1 LDG.E.U16 R17, [R24.64] ;  /* 0x0000000418119981 */ /* 0x000162000c1e1500 */
[----:B------:R-:W-:Y:S01]  /*0d20*/  @!P2 IADD3 R33, R0, R33, RZ ;  /* 0x000000210021a210 */ /* 0x000fe20007ffe0ff */
[CC--:B-1----:R-:W-:Y:S02]  /*0d30*/  @!P3 IMAD.WIDE.U32 R18, R32.reuse, R37.reuse, c[0x0][0x180] ;  /* 0x000060002012b625 */ /* 0x0c2fe400078e0025 */
[----:B------:R1:W5:Y:S02]  /*0d40*/  @!P5 LDG.E.U16 R14, [R26.64] ;  /* 0x000000041a0ed981 */ /* 0x000364000c1e1500 */
[----:B------:R-:W-:Y:S01]  /*0d50*/  @!P2 IMAD.MOV.U32 R36, RZ, RZ, 0x2 ;  /* 0x00000002ff24a424 */ /* 0x000fe200078e00ff */
[----:B--2---:R-:W-:Y:S01]  /*0d60*/  PRMT R35, RZ, 0x7610, R35 ;  /* 0x00007610ff237816 */ /* 0x004fe20000000023 */
[----:B------:R2:W5:Y:S01]  /*0d70*/  @!P1 LDG.E.U16 R28, [R20.64] ;  /* 0x00000004141c9981 */ /* 0x000562000c1e1500 */
[----:B0-----:R-:W-:-:S03]  /*0d80*/  @!P3 IMAD.WIDE.U32 R24, R32, R37, c[0x0][0x190] ;  /* 0x000064002018b625 */ /* 0x001fc600078e0025 */
[----:B------:R0:W5:Y:S01]  /*0d90*/  @!P3 LDG.E.U16 R29, [R18.64] ;  /* 0x00000004121db981 */ /* 0x000162000c1e1500 */
[----:B------:R-:W-:Y:S01]  /*0da0*/  PRMT R31, RZ, 0x7610, R31 ;  /* 0x00007610ff1f7816 */ /* 0x000fe2000000001f */
[CC--:B-1----:R-:W-:Y:S01]  /*0db0*/  @!P2 IMAD.WIDE.U32 R26, R33.reuse, R36.reuse, c[0x0][0x180] ;  /* 0x00006000211aa625 */ /* 0x0c2fe200078e0024 */
[----:B------:R-:W-:Y:S01]  /*0dc0*/  PRMT R34, RZ, 0x7610, R34 ;  /* 0x00007610ff227816 */ /* 0x000fe20000000022 */
[----:B------:R1:W5:Y:S02]  /*0dd0*/  @!P1 LDG.E.U16 R16, [R22.64] ;  /* 0x0000000416109981 */ /* 0x000364000c1e1500 */
[CC--:B--2---:R-:W-:Y:S02]  /*0de0*/  @!P2 IMAD.WIDE.U32 R20, R33.reuse, R36.reuse, c[0x0][0x188] ;  /* 0x000062002114a625 */ /* 0x0c4fe400078e0024 */
[----:B------:R2:W5:Y:S02]  /*0df0*/  @!P3 LDG.E.U16 R35, [R24.64] ;  /* 0x000000041823b981 */ /* 0x000564000c1e1500 */
[----:B0-----:R-:W-:Y:S01]  /*0e00*/  @!P2 IMAD.WIDE.U32 R18, R33, R36, c[0x0][0x190] ;  /* 0x000064002112a625 */ /* 0x001fe200078e0024 */
[----:B------:R-:W-:Y:S01]  /*0e10*/  PRMT R36, RZ, 0x7610, R36 ;  /* 0x00007610ff247816 */ /* 0x000fe20000000024 */
[----:B------:R0:W5:Y:S02]  /*0e20*/  @!P2 LDG.E.U16 R34, [R26.64] ;  /* 0x000000041a22a981 */ /* 0x000164000c1e1500 */
[----:B-1----:R-:W-:-:S04]  /*0e30*/  @!P3 IMAD.WIDE.U32 R22, R32, R37, c[0x0][0x188] ;  /* 0x000062002016b625 */ /* 0x002fc800078e0025 */
[----:B--2---:R-:W-:Y:S01]  /*0e40*/  @!P0 IMAD.MOV.U32 R25, RZ, RZ, 0x2 ;  /* 0x00000002ff198424 */ /* 0x004fe200078e00ff */
[----:B------:R1:W5:Y:S01]  /*0e50*/  @!P3 LDG.E.U16 R31, [R22.64] ;  /* 0x00000004161fb981 */ /* 0x000362000c1e1500 */
[----:B------:R-:W-:Y:S02]  /*0e60*/  PRMT R37, RZ, 0x7610, R37 ;  /* 0x00007610ff257816 */ /* 0x000fe40000000025 */
[CC--:B------:R-:W-:Y:S01]  /*0e70*/  @!P0 IMAD.WIDE.U32 R32, R30.reuse, R25.reuse, c[0x0][0x180] ;  /* 0x000060001e208625 */ /* 0x0c0fe200078e0019 */
[----:B------:R2:W5:Y:S01]  /*0e80*/  @!P2 LDG.E.U16 R36, [R18.64] ;  /* 0x000000041224a981 */ /* 0x000562000c1e1500 */
[----:B0-----:R-:W-:Y:S02]  /*0e90*/  PRMT R27, RZ, 0x7610, R27 ;  /* 0x00007610ff1b7816 */ /* 0x001fe4000000001b */
[----:B------:R-:W-:Y:S01]  /*0ea0*/  PRMT R26, RZ, 0x7610, R26 ;  /* 0x00007610ff1a7816 */ /* 0x000fe2000000001a */
[----:B------:R0:W5:Y:S01]  /*0eb0*/  @!P2 LDG.E.U16 R37, [R20.64] ;  /* 0x000000041425a981 */ /* 0x000162000c1e1500 */
[----:B-1----:R-:W-:Y:S01]  /*0ec0*/  @!P0 IMAD.WIDE.U32 R22, R30, R25, c[0x0][0x188] ;  /* 0x000062001e168625 */ /* 0x002fe200078e0019 */
[----:B--2---:R-:W-:-:S03]  /*0ed0*/  PRMT R18, RZ, 0x7610, R18 ;  /* 0x00007610ff127816 */ /* 0x004fc60000000012 */
[----:B------:R-:W-:Y:S01]  /*0ee0*/  @!P0 IMAD.WIDE.U32 R24, R30, R25, c[0x0][0x190] ;  /* 0x000064001e188625 */ /* 0x000fe200078e0019 */
[----:B------:R0:W5:Y:S04]  /*0ef0*/  @!P0 LDG.E.U16 R27, [R22.64] ;  /* 0x00000004161b8981 */ /* 0x000168000c1e1500 */
[----:B------:R0:W5:Y:S04]  /*0f00*/  @!P0 LDG.E.U16 R18, [R32.64] ;  /* 0x0000000420128981 */ /* 0x000168000c1e1500 */
[----:B------:R0:W5:Y:S01]  /*0f10*/  @!P0 LDG.E.U16 R26, [R24.64] ;  /* 0x00000004181a8981 */ /* 0x000162000c1e1500 */
[----:B------:R-:W-:Y:S01]  /*0f20*/  BSSY B0, `(.L_x_1121) ;  /* 0x0000012000007945 */ /* 0x000fe20003800000 */
[----:B------:R-:W-:Y:S05]  /*0f30*/  @P0 BRA `(.L_x_1122) ;  /* 0x0000010000000947 */ /* 0x000fea0003800000 */
[----:B0-----:R-:W0:Y:S01]  /*0f40*/  LDC.U16 R20, c[0x0][0x16a] ;  /* 0x00005a80ff147b82 */ /* 0x001e220000000400 */
[----:B-----5:R-:W-:-:S02]  /*0f50*/  HADD2.F32 R18, -RZ, R18.H0_H0 ;  /* 0x20000012ff127230 */ /* 0x020fc40000004100 */
        /* <DEDUP_REMOVED lines=14> */
.L_x_1122:
[----:B------:R-:W-:Y:S05]  /*1040*/  BSYNC B0 ;  /* 0x0000000000007941 */ /* 0x000fea0003800000 */
.L_x_1121:
[C---:B0-----:R-:W-:Y:S01]  /*1050*/  IADD3 R21, R3.reuse, 0x200, RZ ;  /* 0x0000020003157810 */ /* 0x041fe20007ffe0ff */
[----:B------:R-:W-:Y:S01]  /*1060*/  @!P0 IMAD.MOV.U32 R25, RZ, RZ, 0x2 ;  /* 0x00000002ff198424 */ /* 0x000fe200078e00ff */
[----:B------:R-:W-:Y:S01]  /*1070*/  IADD3 R19, R3, 0x100, RZ ;  /* 0x0000010003137810 */ /* 0x000fe20007ffe0ff */
[----:B------:R-:W-:Y:S01]  /*1080*/  BSSY B0, `(.L_x_1123) ;  /* 0x0000021000007945 */ /* 0x000fe20003800000 */
[-C--:B------:R-:W-:Y:S02]  /*1090*/  ISETP.GE.AND P2, PT, R21, R2.reuse, PT ;  /* 0x000000021500720c */ /* 0x080fe40003f46270 */
[----:B------:R-:W-:Y:S02]  /*10a0*/  IADD3 R21, R3, 0x80, RZ ;  /* 0x0000008003157810 */ /* 0x000fe40007ffe0ff */
[-C--:B------:R-:W-:Y:S02]  /*10b0*/  ISETP.GE.AND P1, PT, R19, R2.reuse, PT ;  /* 0x000000021300720c */ /* 0x080fe40003f26270 */
[----:B------:R-:W-:-:S02]  /*10c0*/  ISETP.GE.AND P6, PT, R21, R2, PT ;  /* 0x000000021500720c */ /* 0x000fc40003fc6270 */
[C---:B------:R-:W-:Y:S02]  /*10d0*/  IADD3 R19, R3.reuse, 0x180, RZ ;  /* 0x0000018003137810 */ /* 0x040fe40007ffe0ff */
[----:B------:R-:W-:Y:S02]  /*10e0*/  IADD3 R23, R3, 0x280, RZ ;  /* 0x0000028003177810 */ /* 0x000fe40007ffe0ff */
[----:B------:R-:W-:Y:S02]  /*10f0*/  P2R R22, PR, RZ, 0x2 ;  /* 0x00000002ff167803 */ /* 0x000fe40000000000 */
[-C--:B------:R-:W-:Y:S02]  /*1100*/  ISETP.GE.AND P1, PT, R19, R2.reuse, PT ;  /* 0x000000021300720c */ /* 0x080fe40003f26270 */
[----:B------:R-:W-:Y:S02]  /*1110*/  ISETP.GE.AND P3, PT, R23, R2, PT ;  /* 0x000000021700720c */ /* 0x000fe40003f66270 */
[----:B------:R-:W-:-:S02]  /*1120*/  IADD3 R19, R3, 0x300, RZ ;  /* 0x0000030003137810 */ /* 0x000fc40007ffe0ff */
[----:B-----5:R-:W-:Y:S02]  /*1130*/  @!P0 IADD3 R18, R0, R3, RZ ;  /* 0x0000000300128210 */ /* 0x020fe40007ffe0ff */
[----:B------:R-:W-:Y:S02]  /*1140*/  IADD3 R23, R3, 0x380, RZ ;  /* 0x0000038003177810 */ /* 0x000fe40007ffe0ff */
[-C--:B------:R-:W-:Y:S01]  /*1150*/  ISETP.GE.AND P4, PT, R19, R2.reuse, PT ;  /* 0x000000021300720c */ /* 0x080fe20003f86270 */
[----:B------:R-:W-:Y:S01]  /*1160*/  @!P0 IMAD.WIDE.U32 R18, R18, R25, c[0x0][0x178] ;  /* 0x00005e0012128625 */ /* 0x000fe200078e0019 */
[----:B------:R-:W-:Y:S01]  /*1170*/  ISETP.GE.AND P5, PT, R23, R2, PT ;  /* 0x000000021700720c */ /* 0x000fe20003fa6270 */
[----:B------:R-:W-:Y:S07]  /*1180*/  @P6 BRA `(.L_x_1124) ;  /* 0x0000010000006947 */ /* 0x000fee0003800000 */
[----:B------:R-:W0:Y:S01]  /*1190*/  LDC.U16 R23, c[0x0][0x16a] ;  /* 0x00005a80ff177b82 */ /* 0x000e220000000400 */
[----:B------:R-:W-:Y:S02]  /*11a0*/  HADD2.F32 R4, -RZ, R4.H0_H0 ;  /* 0x20000004ff047230 */ /* 0x000fe40000004100 */
[----:B------:R-:W-:-:S02]  /*11b0*/  HADD2.F32 R5, -RZ, R5.H0_H0 ;  /* 0x20000005ff057230 */ /* 0x000fc40000004100 */
[----:B------:R-:W-:Y:S02]  /*11c0*/  HADD2.F32 R6, -RZ, R6.H0_H0 ;  /* 0x20000006ff067230 */ /* 0x000fe40000004100 */
[----:B0-----:R-:W-:Y:S02]  /*11d0*/  HADD2.F32 R24, -RZ, R23.H0_H0 ;  /* 0x20000017ff187230 */ /* 0x001fe40000004100 */
[----:B------:R-:W-:-:S03]  /*11e0*/  HADD2.F32 R23, -RZ, c[0x0] [0x168].H0_H0 ;  /* 0x20005a00ff177630 */ /* 0x000fc60000004100 */
[----:B------:R-:W-:Y:S02]  /*11f0*/  FMUL.FTZ R5, R5, R24 ;  /* 0x0000001805057220 */ /* 0x000fe40000410000 */
        /* <DEDUP_REMOVED lines=9> */
.L_x_1124:
[----:B------:R-:W-:Y:S05]  /*1290*/  BSYNC B0 ;  /* 0x0000000000007941 */ /* 0x000fea0003800000 */
.L_x_1123:
[----:B------:R-:W-:Y:S01]  /*12a0*/  ISETP.NE.AND P6, PT, R22, RZ, PT ;  /* 0x000000ff1600720c */ /* 0x000fe20003fc5270 */
[----:B------:R-:W-:-:S12]  /*12b0*/  BSSY B0, `(.L_x_1125) ;  /* 0x0000012000007945 */ /* 0x000fd80003800000 */
[----:B------:R-:W-:Y:S05]  /*12c0*/  @P6 BRA `(.L_x_1126) ;  /* 0x0000010000006947 */ /* 0x000fea0003800000 */
[----:B------:R-:W0:Y:S01]  /*12d0*/  LDC.U16 R5, c[0x0][0x16a] ;  /* 0x00005a80ff057b82 */ /* 0x000e220000000400 */
        /* <DEDUP_REMOVED lines=15> */
.L_x_1126:
[----:B------:R-:W-:Y:S05]  /*13d0*/  BSYNC B0 ;  /* 0x0000000000007941 */ /* 0x000fea0003800000 */
.L_x_1125:
[----:B------:R-:W-:Y:S01]  /*13e0*/  BSSY B0, `(.L_x_1127) ;  /* 0x0000012000007945 */ /* 0x000fe20003800000 */
        /* <DEDUP_REMOVED lines=17> */
.L_x_1128:
[----:B------:R-:W-:Y:S05]  /*1500*/  BSYNC B0 ;  /* 0x0000000000007941 */ /* 0x000fea0003800000 */
.L_x_1127:
        /* <DEDUP_REMOVED lines=18> */
.L_x_1130:
[----:B------:R-:W-:Y:S05]  /*1630*/  BSYNC B0 ;  /* 0x0000000000007941 */ /* 0x000fea0003800000 */
.L_x_1129:
        /* <DEDUP_REMOVED lines=18> */
.L_x_1132:
[----:B------:R-:W-:Y:S05]  /*1760*/  BSYNC B0 ;  /* 0x0000000000007941 */ /* 0x000fea0003800000 */
.L_x_1131:
[----:B------:R-:W-:Y:S01]  /*1770*/  BSSY B0, `(.L_x_1133) ;  /* 0x0000012000007945 */ /* 0x000fe20003800000 */
[----:B------:R-:W-:Y:S05]  /*1780*/  @P4 BRA `(.L_x_1134) ;  /* 0x0000010000004947 */ /* 0x000fea0003800000 */
[----:B------:R-:W0:Y:S01]  /*1790*/  LDC.U16 R9, c[0x0][0x16a] ;  /* 0x00005a80ff097b82 */ /* 0x000e220000000400 */
[----:B------:R-:W-:Y:S02]  /*17a0*/  HADD2.F32 R29, -RZ, R29.H0_H0 ;  /* 0x2000001dff1d7230 */ /* 0x000fe40000004100 */
[----:B------:R-:W-:Y:S02]  /*17b0*/  HADD2.F32 R10, -RZ, c[0x0] [0x168].H0_H0 ;  /* 0x20005a00ff0a7630 */ /* 0x000fe40000004100 */
[----:B------:R-:W-:-:S03]  /*17c0*/  HADD2.F32 R31, -RZ, R31.H0_H0 ;  /* 0x2000001fff1f7230 */ /* 0x000fc60000004100 */
[----:B------:R-:W-:Y:S01]  /*17d0*/  FMUL.FTZ R29, R29, R10 ;  /* 0x0000000a1d1d7220 */ /* 0x000fe20000410000 */
[----:B0-----:R-:W-:-:S05]  /*17e0*/  HADD2.F32 R12, -RZ, R9.H0_H0 ;  /* 0x20000009ff0c7230 */ /* 0x001fca0000004100 */
[----:B------:R-:W-:-:S05]  /*17f0*/  FMUL.FTZ R10, R31, R12 ;  /* 0x0000000c1f0a7220 */ /* 0x000fca0000410000 */
[----:B------:R-:W-:Y:S01]  /*1800*/  F2FP.PACK_AB R29, R10, R29 ;  /* 0x0000001d0a1d723e */ /* 0x000fe200000000ff */
[----:B------:R-:W-:-:S04]  /*1810*/  HADD2.F32 R10, -RZ, R35.H0_H0 ;  /* 0x20000023ff0a7230 */ /* 0x000fc80000004100 */
[--C-:B------:R-:W-:Y:S02]  /*1820*/  HADD2.F32 R9, -RZ, R29.reuse.H1_H1 ;  /* 0x3000001dff097230 */ /* 0x100fe40000004100 */
[----:B------:R-:W-:-:S03]  /*1830*/  HADD2.F32 R29, -RZ, R29.H0_H0 ;  /* 0x2000001dff1d7230 */ /* 0x000fc60000004100 */
[----:B------:R-:W-:-:S05]  /*1840*/  FMUL.FTZ R9, R9, R10 ;  /* 0x0000000a09097220 */ /* 0x000fca0000410000 */
[----:B------:R-:W-:-:S05]  /*1850*/  F2FP.PACK_AB R9, RZ, R9 ;  /* 0x00000009ff09723e */ /* 0x000fca00000000ff */
[----:B------:R-:W-:-:S05]  /*1860*/  HADD2.F32 R10, -RZ, R9.H0_H0 ;  /* 0x20000009ff0a7230 */ /* 0x000fca0000004100 */
[----:B------:R-:W-:-:S05]  /*1870*/  FADD.FTZ R9, R29, R10 ;  /* 0x0000000a1d097221 */ /* 0x000fca0000010000 */
[----:B------:R-:W-:Y:S02]  /*1880*/  F2FP.PACK_AB R9, RZ, R9 ;  /* 0x00000009ff09723e */ /* 0x000fe400000000ff */
.L_x_1134:
[----:B------:R-:W-:Y:S05]  /*1890*/  BSYNC B0 ;  /* 0x0000000000007941 */ /* 0x000fea0003800000 */
.L_x_1133:
        /* <DEDUP_REMOVED lines=18> */
.L_x_1136:
[----:B------:R-:W-:Y:S05]  /*19c0*/  BSYNC B0 ;  /* 0x0000000000007941 */ /* 0x000fea0003800000 */
.L_x_1135:
[----:B------:R-:W-:Y:S01]  /*19d0*/  @!P0 IMAD.MOV.U32 R3, RZ, RZ, R21 ;  /* 0x000000ffff038224 */ /* 0x000fe200078e0015 */
[----:B------:R0:W-:Y:S01]  /*19e0*/  @!P0 STG.E.U16 [R18.64], R20 ;  /* 0x0000001412008986 */ /* 0x0001e2000c101504 */
[----:B------:R-:W-:Y:S01]  /*19f0*/  BSSY B0, `(.L_x_1137) ;  /* 0x000002e000007945 */ /* 0x000fe20003800000 */
[----:B------:R-:W-:Y:S02]  /*1a00*/  BSSY B1, `(.L_x_1138) ;  /* 0x0000026000017945 */ /* 0x000fe40003800000 */
[----:B------:R-:W-:-:S13]  /*1a10*/  ISETP.GE.AND P0, PT, R3, R2, PT ;  /* 0x000000020300720c */ /* 0x000fda0003f06270 */
[----:B------:R-:W-:Y:S05]  /*1a20*/  @P0 BRA `(.L_x_1139) ;  /* 0x000000d000000947 */ /* 0x000fea0003800000 */
[----:B0-----:R-:W-:Y:S01]  /*1a30*/  IADD3 R12, R0, R3, RZ ;  /* 0x00000003000c7210 */ /* 0x001fe20007ffe0ff */
[----:B------:R-:W-:Y:S01]  /*1a40*/  IMAD.MOV.U32 R13, RZ, RZ, 0x2 ;  /* 0x00000002ff0d7424 */ /* 0x000fe200078e00ff */
[----:B------:R-:W-:-:S03]  /*1a50*/  IADD3 R3, R3, 0x80, RZ ;  /* 0x0000008003037810 */ /* 0x000fc60007ffe0ff */
[----:B------:R-:W-:Y:S01]  /*1a60*/  IMAD.WIDE.U32 R12, R12, R13, c[0x0][0x178] ;  /* 0x00005e000c0c7625 */ /* 0x000fe200078e000d */
[----:B------:R-:W-:-:S04]  /*1a70*/  ISETP.GE.AND P0, PT, R3, R2, PT ;  /* 0x000000020300720c */ /* 0x000fc80003f06270 */
[----:B------:R0:W-:Y:S09]  /*1a80*/  STG.E.U16 [R12.64], R4 ;  /* 0x000000040c007986 */ /* 0x0001f2000c101504 */
[----:B------:R-:W-:Y:S05]  /*1a90*/  @P0 BRA `(.L_x_1140) ;  /* 0x000000d000000947 */ /* 0x000fea0003800000 */
[----:B------:R-:W-:Y:S01]  /*1aa0*/  HFMA2.MMA R11, -RZ, RZ, 0, 1.1920928955078125e-07 ;  /* 0x00000002ff0b7435 */ /* 0x000fe200000001ff */
[----:B0-----:R-:W-:Y:S01]  /*1ab0*/  IMAD.IADD R4, R0, 0x1, R3 ;  /* 0x0000000100047824 */ /* 0x001fe200078e0203 */
[----:B------:R-:W-:-:S02]  /*1ac0*/  PRMT R12, R5, 0x7610, R12 ;  /* 0x00007610050c7816 */ /* 0x000fc4000000000c */
[----:B------:R-:W-:-:S06]  /*1ad0*/  IADD3 R3, R3, 0x80, RZ ;  /* 0x0000008003037810 */ /* 0x000fcc0007ffe0ff */
[----:B------:R-:W-:-:S05]  /*1ae0*/  IMAD.WIDE.U32 R4, R4, R11, c[0x0][0x178] ;  /* 0x00005e0004047625 */ /* 0x000fca00078e000b */
[----:B------:R0:W-:Y:S02]  /*1af0*/  STG.E.U16 [R4.64], R12 ;  /* 0x0000000c04007986 */ /* 0x0001e4000c101504 */
.L_x_1139:
[----:B0-----:R-:W-:-:S13]  /*1b00*/  ISETP.GE.AND P0, PT, R3, R2, PT ;  /* 0x000000020300720c */ /* 0x001fda0003f06270 */
[----:B------:R-:W-:Y:S05]  /*1b10*/  @P0 BRA `(.L_x_1141) ;  /* 0x000000c000000947 */ /* 0x000fea0003800000 */
[----:B------:R-:W-:Y:S01]  /*1b20*/  MOV R5, 0x2 ;  /* 0x0000000200057802 */ /* 0x000fe20000000f00 */
[----:B------:R-:W-:Y:S01]  /*1b30*/  IMAD.IADD R4, R0, 0x1, R3 ;  /* 0x0000000100047824 */ /* 0x000fe200078e0203 */
[----:B------:R-:W-:-:S03]  /*1b40*/  IADD3 R3, R3, 0x80, RZ ;  /* 0x0000008003037810 */ /* 0x000fc60007ffe0ff */
[----:B------:R-:W-:-:S05]  /*1b50*/  IMAD.WIDE.U32 R4, R4, R5, c[0x0][0x178] ;  /* 0x00005e0004047625 */ /* 0x000fca00078e0005 */
[----:B------:R0:W-:Y:S02]  /*1b60*/  STG.E.U16 [R4.64], R6 ;  /* 0x0000000604007986 */ /* 0x0001e4000c101504 */
.L_x_1140:
[----:B------:R-:W-:-:S13]  /*1b70*/  ISETP.GE.AND P0, PT, R3, R2, PT ;  /* 0x000000020300720c */ /* 0x000fda0003f06270 */
[----:B------:R-:W-:Y:S05]  /*1b80*/  @P0 BRA `(.L_x_1142) ;  /* 0x000000d000000947 */ /* 0x000fea0003800000 */
[----:B0-----:R-:W-:Y:S01]  /*1b90*/  HFMA2.MMA R5, -RZ, RZ, 0, 1.1920928955078125e-07 ;  /* 0x00000002ff057435 */ /* 0x001fe200000001ff */
[----:B------:R-:W-:Y:S01]  /*1ba0*/  IMAD.IADD R4, R0, 0x1, R3 ;  /* 0x0000000100047824 */ /* 0x000fe200078e0203 */
[----:B------:R-:W-:-:S08]  /*1bb0*/  IADD3 R3, R3, 0x80, RZ ;  /* 0x0000008003037810 */ /* 0x000fd00007ffe0ff */
[----:B------:R-:W-:-:S05]  /*1bc0*/  IMAD.WIDE.U32 R4, R4, R5, c[0x0][0x178] ;  /* 0x00005e0004047625 */ /* 0x000fca00078e0005 */
[----:B------:R0:W-:Y:S02]  /*1bd0*/  STG.E.U16 [R4.64], R7 ;  /* 0x0000000704007986 */ /* 0x0001e4000c101504 */
.L_x_1141:
[----:B------:R-:W-:-:S13]  /*1be0*/  ISETP.GE.AND P0, PT, R3, R2, PT ;  /* 0x000000020300720c */ /* 0x000fda0003f06270 */
[----:B------:R-:W-:Y:S01]  /*1bf0*/  @P0 BREAK B1 ;  /* 0x0000000000010942 */ /* 0x000fe20003800000 */
[----:B------:R-:W-:Y:S05]  /*1c00*/  @P0 BRA `(.L_x_1143) ;  /* 0x000000c000000947 */ /* 0x000fea0003800000 */
[----:B0-----:R-:W-:Y:S01]  /*1c10*/  MOV R5, 0x2 ;  /* 0x0000000200057802 */ /* 0x001fe20000000f00 */
[----:B------:R-:W-:Y:S01]  /*1c20*/  IMAD.IADD R4, R0, 0x1, R3 ;  /* 0x0000000100047824 */ /* 0x000fe200078e0203 */
[----:B------:R-:W-:-:S03]  /*1c30*/  IADD3 R3, R3, 0x80, RZ ;  /* 0x0000008003037810 */ /* 0x000fc60007ffe0ff */
[----:B------:R-:W-:-:S05]  /*1c40*/  IMAD.WIDE.U32 R4, R4, R5, c[0x0][0x178] ;  /* 0x00005e0004047625 */ /* 0x000fca00078e0005 */
[----:B------:R0:W-:Y:S02]  /*1c50*/  STG.E.U16 [R4.64], R8 ;  /* 0x0000000804007986 */ /* 0x0001e4000c101504 */
.L_x_1142:
[----:B------:R-:W-:Y:S05]  /*1c60*/  BSYNC B1 ;  /* 0x0000000000017941 */ /* 0x000fea0003800000 */
.L_x_1138:
[----:B------:R-:W-:-:S13]  /*1c70*/  ISETP.GE.AND P0, PT, R3, R2, PT ;  /* 0x000000020300720c */ /* 0x000fda0003f06270 */
[----:B0-----:R-:W-:Y:S01]  /*1c80*/  @!P0 MOV R5, 0x2 ;  /* 0x0000000200058802 */ /* 0x001fe20000000f00 */
[----:B------:R-:W-:Y:S01]  /*1c90*/  @!P0 IMAD.IADD R4, R0, 0x1, R3 ;  /* 0x0000000100048824 */ /* 0x000fe200078e0203 */
[----:B------:R-:W-:-:S03]  /*1ca0*/  @!P0 IADD3 R3, R3, 0x80, RZ ;  /* 0x0000008003038810 */ /* 0x000fc60007ffe0ff */
[----:B------:R-:W-:-:S05]  /*1cb0*/  @!P0 IMAD.WIDE.U32 R4, R4, R5, c[0x0][0x178] ;  /* 0x00005e0004048625 */ /* 0x000fca00078e0005 */
[----:B------:R0:W-:Y:S02]  /*1cc0*/  @!P0 STG.E.U16 [R4.64], R9 ;  /* 0x0000000904008986 */ /* 0x0001e4000c101504 */
.L_x_1143:
[----:B------:R-:W-:Y:S05]  /*1cd0*/  BSYNC B0 ;  /* 0x0000000000007941 */ /* 0x000fea0003800000 */
.L_x_1137:
[----:B------:R-:W-:Y:S01]  /*1ce0*/  WARPSYNC 0xffffffff ;  /* 0xffffffff00007948 */ /* 0x000fe20003800000 */
[----:B------:R-:W-:-:S13]  /*1cf0*/  ISETP.GE.AND P0, PT, R3, R2, PT ;  /* 0x000000020300720c */ /* 0x000fda0003f06270 */
[----:B------:R-:W-:Y:S05]  /*1d00*/  @P0 EXIT ;  /* 0x000000000000094d */ /* 0x000fea0003800000 */
[----:B------:R-:W-:Y:S01]  /*1d10*/  HFMA2.MMA R2, -RZ, RZ, 0, 1.1920928955078125e-07 ;  /* 0x00000002ff027435 */ /* 0x000fe200000001ff */
[----:B------:R-:W-:-:S09]  /*1d20*/  IMAD.IADD R3, R0, 0x1, R3 ;  /* 0x0000000100037824 */ /* 0x000fd200078e0203 */
[----:B------:R-:W-:-:S05]  /*1d30*/  IMAD.WIDE.U32 R2, R3, R2, c[0x0][0x178] ;  /* 0x00005e0003027625 */ /* 0x000fca00078e0002 */
[----:B------:R-:W-:Y:S01]  /*1d40*/  STG.E.U16 [R2.64], R10 ;  /* 0x0000000a02007986 */ /* 0x000fe2000c101504 */
[----:B------:R-:W-:Y:S05]  /*1d50*/  EXIT ;  /* 0x000000000000794d */ /* 0x000fea0003800000 */
.L_x_1144:
        /* <DEDUP_REMOVED lines=10> */
.L_x_22913:


//--------------------- .text._ZN2at6native29vectorized_elementwise_kernelILi4EZZZNS0_54_GLOBAL__N__d8c5977b_16_LinearAlgebra_cu_9e10b42f_321716addr_kernel_cudaERNS_14TensorIteratorERKN3c106ScalarES8_ENKUlvE_clEvENKUlvE9_clEvEUlNS5_4HalfESB_SB_E0_St5arrayIPcLm4EEEEviT0_T1_ --------------------------
	.section	.text._ZN2at6native29vectorized_elementwise_kernelILi4EZZZNS0_54_GLOBAL__N__d8c5977b_16_LinearAlgebra_cu_9e10b42f_321716addr_kernel_cudaERNS_14TensorIteratorERKN3c106ScalarES8_ENKUlvE_clEvENKUlvE9_clEvEUlNS5_4HalfESB_SB_E0_St5arrayIPcLm4EEEEviT0_T1_,"ax",@progbits
	.sectioninfo	@"SHI_REGISTERS=40"
	.align	128
        .global         _ZN2at6native29vectorized_elementwise_kernelILi4EZZZNS0_54_GLOBAL__N__d8c5977b_16_LinearAlgebra_cu_9e10b42f_321716addr_kernel_cudaERNS_14TensorIteratorERKN3c106ScalarES8_ENKUlvE_clEvENKUlvE9_clEvEUlNS5_4HalfESB_SB_E0_St5arrayIPcLm4EEEEviT0_T1_
        .type           _ZN2at6native29vectorized_elementwise_kernelILi4EZZZNS0_54_GLOBAL__N__d8c5977b_16_LinearAlgebra_cu_9e10b42f_321716addr_kernel_cudaERNS_14TensorIteratorERKN3c106ScalarES8_ENKUlvE_clEvENKUlvE9_clEvEUlNS5_4HalfESB_SB_E0_St5arrayIPcLm4EEEEviT0_T1_,@function
        .size           _ZN2at6native29vectorized_elementwise_kernelILi4EZZZNS0_54_GLOBAL__N__d8c5977b_16_LinearAlgebra_cu_9e10b42f_321716addr_kernel_cudaERNS_14TensorIteratorERKN3c106ScalarES8_ENKUlvE_clEvENKUlvE9_clEvEUlNS5_4HalfESB_SB_E0_St5arrayIPcLm4EEEEviT0_T1_,(.L_x_22914 - _ZN2at6native29vectorized_elementwise_kernelILi4EZZZNS0_54_GLOBAL__N__d8c5977b_16_LinearAlgebra_cu_9e10b42f_321716addr_kernel_cudaERNS_14TensorIteratorERKN3c106ScalarES8_ENKUlvE_clEvENKUlvE9_clEvEUlNS5_4HalfESB_SB_E0_St5arrayIPcLm4EEEEviT0_T1_)
        .other          _ZN2at6native29vectorized_elementwise_kernelILi4EZZZNS0_54_GLOBAL__N__d8c5977b_16_LinearAlgebra_cu_9e10b42f_321716addr_kernel_cudaERNS_14TensorIteratorERKN3c106ScalarES8_ENKUlvE_clEvENKUlvE9_clEvEUlNS5_4HalfESB_SB_E0_St5arrayIPcLm4EEEEviT0_T1_,@"STO_CUDA_ENTRY STV_DEFAULT"
_ZN2at6native29vectorized_elementwise_kernelILi4EZZZNS0_54_GLOBAL__N__d8c5977b_16_LinearAlgebra_cu_9e10b42f_321716addr_kernel_cudaERNS_14TensorIteratorERKN3c106ScalarES8_ENKUlvE_clEvENKUlvE9_clEvEUlNS5_4HalfESB_SB_E0_St5arrayIPcLm4EEEEviT0_T1_:
.text._ZN2at6native29vectorized_elementwise_kernelILi4EZZZNS0_54_GLOBAL__N__d8c5977b_16_LinearAlgebra_cu_9e10b42f_321716addr_kernel_cudaERNS_14TensorIteratorERKN3c106ScalarES8_ENKUlvE_clEvENKUlvE9_clEvEUlNS5_4HalfESB_SB_E0_St5arrayIPcLm4EEEEviT0_T1_:
        /* <DEDUP_REMOVED lines=9> */
[----:B------:R-:W-:-:S06]  /*0090*/  IMAD.WIDE R2, R0, R11, c[0x0][0x180] ;  /* 0x0000600000027625 */ /* 0x000fcc00078e020b */
[----:B0-----:R-:W-:-:S04]  /*00a0*/  IMAD.WIDE.U32 R14, R10, 0x8, R2 ;  /* 0x000000080a0e7825 */ /* 0x001fc800078e0002 */
[----:B------:R-:W-:Y:S01]  /*00b0*/  IMAD.WIDE R2, R0, R11, c[0x0][0x188] ;  /* 0x0000620000027625 */ /* 0x000fe200078e020b */
[----:B------:R0:W2:Y:S04]  /*00c0*/  LDG.E.64 R26, [R14.64] ;  /* 0x000000040e1a7981 */ /* 0x0000a8000c1e1b00 */
[----:B------:R0:W3:Y:S01]  /*00d0*/  LDG.E.64 R12, [R14.64+0x400] ;  /* 0x000400040e0c7981 */ /* 0x0000e2000c1e1b00 */
[----:B------:R-:W-:-:S05]  /*00e0*/  IMAD.WIDE.U32 R16, R10, 0x8, R2 ;  /* 0x000000080a107825 */ /* 0x000fca00078e0002 */
[----:B------:R1:W4:Y:S01]  /*00f0*/  LDG.E.64 R6, [R16.64] ;  /* 0x0000000410067981 */ /* 0x000322000c1e1b00 */
[----:B------:R-:W-:-:S03]  /*0100*/  IMAD.WIDE R2, R0, R11, c[0x0][0x190] ;  /* 0x0000640000027625 */ /* 0x000fc600078e020b */
[----:B------:R1:W5:Y:S03]  /*0110*/  LDG.E.64 R8, [R16.64+0x400] ;  /* 0x0004000410087981 */ /* 0x000366000c1e1b00 */
[----:B------:R-:W-:-:S05]  /*0120*/  IMAD.WIDE.U32 R22, R10, 0x8, R2 ;  /* 0x000000080a167825 */ /* 0x000fca00078e0002 */
[----:B------:R1:W5:Y:S04]  /*0130*/  LDG.E.64 R4, [R22.64] ;  /* 0x0000000416047981 */ /* 0x000368000c1e1b00 */
[----:B------:R1:W5:Y:S01]  /*0140*/  LDG.E.64 R2, [R22.64+0x400] ;  /* 0x0004000416027981 */ /* 0x000362000c1e1b00 */
[----:B------:R-:W1:Y:S01]  /*0150*/  LDC.U16 R19, c[0x0][0x16a] ;  /* 0x00005a80ff137b82 */ /* 0x000e620000000400 */
[----:B0-----:R-:W-:Y:S02]  /*0160*/  HADD2.F32 R15, -RZ, c[0x0] [0x168].H0_H0 ;  /* 0x20005a00ff0f7630 */ /* 0x001fe40000004100 */
[----:B-1----:R-:W-:Y:S02]  /*0170*/  HADD2.F32 R14, -RZ, R19.H0_H0 ;  /* 0x20000013ff0e7230 */ /* 0x002fe40000004100 */
[----:B--2---:R-:W-:-:S02]  /*0180*/  HADD2.F32 R24, -RZ, R26.H0_H0 ;  /* 0x2000001aff187230 */ /* 0x004fc40000004100 */
[----:B------:R-:W-:Y:S02]  /*0190*/  HADD2.F32 R26, -RZ, R26.H1_H1 ;  /* 0x3000001aff1a7230 */ /* 0x000fe40000004100 */
[----:B------:R-:W-:Y:S01]  /*01a0*/  HADD2.F32 R28, -RZ, R27.H0_H0 ;  /* 0x2000001bff1c7230 */ /* 0x000fe20000004100 */
[C---:B------:R-:W-:Y:S01]  /*01b0*/  FMUL.FTZ R17, R15.reuse, R24 ;  /* 0x000000180f117220 */ /* 0x040fe20000410000 */
[--C-:B----4-:R-:W-:Y:S02]  /*01c0*/  HADD2.F32 R19, -RZ, R6.reuse.H0_H0 ;  /* 0x20000006ff137230 */ /* 0x110fe40000004100 */
[----:B------:R-:W-:Y:S01]  /*01d0*/  HADD2.F32 R21, -RZ, R6.H1_H1 ;  /* 0x30000006ff157230 */ /* 0x000fe20000004100 */
[C---:B------:R-:W-:Y:S01]  /*01e0*/  FMUL.FTZ R16, R15.reuse, R26 ;  /* 0x0000001a0f107220 */ /* 0x040fe20000410000 */
[----:B------:R-:W-:Y:S01]  /*01f0*/  HADD2.F32 R23, -RZ, R7.H0_H0 ;  /* 0x20000007ff177230 */ /* 0x000fe20000004100 */
[C---:B------:R-:W-:Y:S02]  /*0200*/  FMUL.FTZ R6, R14.reuse, R19 ;  /* 0x000000130e067220 */ /* 0x040fe40000410000 */
[----:B------:R-:W-:Y:S01]  /*0210*/  FMUL.FTZ R21, R14, R21 ;  /* 0x000000150e157220 */ /* 0x000fe20000410000 */
[----:B---3--:R-:W-:Y:S01]  /*0220*/  HADD2.F32 R20, -RZ, R12.H0_H0 ;  /* 0x2000000cff147230 */ /* 0x008fe20000004100 */
[----:B------:R-:W-:Y:S01]  /*0230*/  FMUL.FTZ R28, R15, R28 ;  /* 0x0000001c0f1c7220 */ /* 0x000fe20000410000 */
[----:B------:R-:W-:Y:S01]  /*0240*/  F2FP.PACK_AB R17, R6, R17 ;  /* 0x000000110611723e */ /* 0x000fe200000000ff */
[----:B------:R-:W-:Y:S01]  /*0250*/  FMUL.FTZ R23, R14, R23 ;  /* 0x000000170e177220 */ /* 0x000fe20000410000 */
[----:B------:R-:W-:Y:S01]  /*0260*/  F2FP.PACK_AB R16, R21, R16 ;  /* 0x000000101510723e */ /* 0x000fe200000000ff */
[----:B-----5:R-:W-:-:S02]  /*0270*/  HADD2.F32 R22, -RZ, R4.H0_H0 ;  /* 0x20000004ff167230 */ /* 0x020fc40000004100 */
[----:B------:R-:W-:Y:S01]  /*0280*/  HADD2.F32 R21, -RZ, R4.H1_H1 ;  /* 0x30000004ff157230 */ /* 0x000fe20000004100 */
[----:B------:R-:W-:Y:S01]  /*0290*/  F2FP.PACK_AB R6, R23, R28 ;  /* 0x0000001c1706723e */ /* 0x000fe200000000ff */
[----:B------:R-:W-:Y:S01]  /*02a0*/  FMUL.FTZ R4, R15, R20 ;  /* 0x000000140f047220 */ /* 0x000fe20000410000 */
[----:B------:R-:W-:Y:S02]  /*02b0*/  HADD2.F32 R19, -RZ, R17.H1_H1 ;  /* 0x30000011ff137230 */ /* 0x000fe40000004100 */
[----:B------:R-:W-:Y:S02]  /*02c0*/  HADD2.F32 R20, -RZ, R16.H1_H1 ;  /* 0x30000010ff147230 */ /* 0x000fe40000004100 */
[----:B------:R-:W-:Y:S01]  /*02d0*/  HADD2.F32 R18, -RZ, R27.H1_H1 ;  /* 0x3000001bff127230 */ /* 0x000fe20000004100 */
[----:B------:R-:W-:Y:S01]  /*02e0*/  FMUL.FTZ R22, R19, R22 ;  /* 0x0000001613167220 */ /* 0x000fe20000410000 */
[----:B------:R-:W-:Y:S01]  /*02f0*/  HADD2.F32 R24, -RZ, R5.H0_H0 ;  /* 0x20000005ff187230 */ /* 0x000fe20000004100 */
[----:B------:R-:W-:Y:S01]  /*0300*/  FMUL.FTZ R20, R20, R21 ;  /* 0x0000001514147220 */ /* 0x000fe20000410000 */
[----:B------:R-:W-:-:S02]  /*0310*/  HADD2.F32 R23, -RZ, R6.H1_H1 ;  /* 0x30000006ff177230 */ /* 0x000fc40000004100 */
[----:B------:R-:W-:Y:S01]  /*0320*/  HADD2.F32 R7, -RZ, R7.H1_H1 ;  /* 0x30000007ff077230 */ /* 0x000fe20000004100 */
[----:B------:R-:W-:Y:S01]  /*0330*/  FMUL.FTZ R18, R15, R18 ;  /* 0x000000120f127220 */ /* 0x000fe20000410000 */
[----:B------:R-:W-:Y:S01]  /*0340*/  HADD2.F32 R12, -RZ, R12.H1_H1 ;  /* 0x3000000cff0c7230 */ /* 0x000fe20000004100 */
[----:B------:R-:W-:Y:S01]  /*0350*/  FMUL.FTZ R19, R23, R24 ;  /* 0x0000001817137220 */ /* 0x000fe20000410000 */
[--C-:B------:R-:W-:Y:S01]  /*0360*/  HADD2.F32 R26, -RZ, R13.reuse.H0_H0 ;  /* 0x2000000dff1a7230 */ /* 0x100fe20000004100 */
[----:B------:R-:W-:Y:S01]  /*0370*/  FMUL.FTZ R7, R14, R7 ;  /* 0x000000070e077220 */ /* 0x000fe20000410000 */
[--C-:B------:R-:W-:Y:S01]  /*0380*/  HADD2.F32 R23, -RZ, R8.reuse.H1_H1 ;  /* 0x30000008ff177230 */ /* 0x100fe20000004100 */
[----:B------:R-:W-:Y:S01]  /*0390*/  F2FP.PACK_AB R22, RZ, R22 ;  /* 0x00000016ff16723e */ /* 0x000fe200000000ff */
[----:B------:R-:W-:Y:S01]  /*03a0*/  HADD2.F32 R30, -RZ, R13.H1_H1 ;  /* 0x3000000dff1e7230 */ /* 0x000fe20000004100 */
[----:B------:R-:W-:Y:S01]  /*03b0*/  F2FP.PACK_AB R20, RZ, R20 ;  /* 0x00000014ff14723e */ /* 0x000fe200000000ff */
[----:B------:R-:W-:-:S02]  /*03c0*/  HADD2.F32 R21, -RZ, R8.H0_H0 ;  /* 0x20000008ff157230 */ /* 0x000fc40000004100 */
[--C-:B------:R-:W-:Y:S02]  /*03d0*/  HADD2.F32 R25, -RZ, R9.reuse.H0_H0 ;  /* 0x20000009ff197230 */ /* 0x100fe40000004100 */
[----:B------:R-:W-:Y:S01]  /*03e0*/  HADD2.F32 R27, -RZ, R9.H1_H1 ;  /* 0x30000009ff1b7230 */ /* 0x000fe20000004100 */
[----:B------:R-:W-:Y:S01]  /*03f0*/  F2FP.PACK_AB R18, R7, R18 ;  /* 0x000000120712723e */ /* 0x000fe200000000ff */
[C---:B------:R-:W-:Y:S01]  /*0400*/  FMUL.FTZ R12, R15.reuse, R12 ;  /* 0x0000000c0f0c7220 */ /* 0x040fe20000410000 */
[----:B------:R-:W-:Y:S01]  /*0410*/  HADD2.F32 R17, -RZ, R17.H0_H0 ;  /* 0x20000011ff117230 */ /* 0x000fe20000004100 */
[C---:B------:R-:W-:Y:S01]  /*0420*/  FMUL.FTZ R13, R15.reuse, R26 ;  /* 0x0000001a0f0d7220 */ /* 0x040fe20000410000 */
[----:B------:R-:W-:Y:S01]  /*0430*/  HADD2.F32 R22, -RZ, R22.H0_H0 ;  /* 0x20000016ff167230 */ /* 0x000fe20000004100 */
[----:B------:R-:W-:Y:S01]  /*0440*/  FMUL.FTZ R23, R14, R23 ;  /* 0x000000170e177220 */ /* 0x000fe20000410000 */
[----:B------:R-:W-:Y:S01]  /*0450*/  HADD2.F32 R9, -RZ, R20.H0_H0 ;  /* 0x20000014ff097230 */ /* 0x000fe20000004100 */
[----:B------:R-:W-:-:S02]  /*0460*/  FMUL.FTZ R15, R15, R30 ;  /* 0x0000001e0f0f7220 */ /* 0x000fc40000410000 */
[C---:B------:R-:W-:Y:S02]  /*0470*/  FMUL.FTZ R21, R14.reuse, R21 ;  /* 0x000000150e157220 */ /* 0x040fe40000410000 */
[C---:B------:R-:W-:Y:S02]  /*0480*/  FMUL.FTZ R20, R14.reuse, R25 ;  /* 0x000000190e147220 */ /* 0x040fe40000410000 */
[----:B------:R-:W-:Y:S01]  /*0490*/  FMUL.FTZ R24, R14, R27 ;  /* 0x0000001b0e187220 */ /* 0x000fe20000410000 */
[----:B------:R-:W-:Y:S01]  /*04a0*/  HADD2.F32 R8, -RZ, R16.H0_H0 ;  /* 0x20000010ff087230 */ /* 0x000fe20000004100 */
[----:B------:R-:W-:Y:S01]  /*04b0*/  F2FP.PACK_AB R14, R23, R12 ;  /* 0x0000000c170e723e */ /* 0x000fe200000000ff */
[----:B------:R-:W-:Y:S01]  /*04c0*/  HADD2.F32 R16, -RZ, R5.H1_H1 ;  /* 0x30000005ff107230 */ /* 0x000fe20000004100 */
[----:B------:R-:W-:Y:S01]  /*04d0*/  FADD.FTZ R5, R17, R22 ;  /* 0x0000001611057221 */ /* 0x000fe20000010000 */
[----:B------:R-:W-:Y:S01]  /*04e0*/  HADD2.F32 R7, -RZ, R18.H1_H1 ;  /* 0x30000012ff077230 */ /* 0x000fe20000004100 */
[----:B------:R-:W-:-:S02]  /*04f0*/  F2FP.PACK_AB R4, R21, R4 ;  /* 0x000000041504723e */ /* 0x000fc400000000ff */
[----:B------:R-:W-:Y:S02]  /*0500*/  F2FP.PACK_AB R13, R20, R13 ;  /* 0x0000000d140d723e */ /* 0x000fe400000000ff */
[----:B------:R-:W-:Y:S01]  /*0510*/  F2FP.PACK_AB R17, R24, R15 ;  /* 0x0000000f1811723e */ /* 0x000fe200000000ff */
[----:B------:R-:W-:Y:S01]  /*0520*/  FMUL.FTZ R7, R7, R16 ;  /* 0x0000001007077220 */ /* 0x000fe20000410000 */
[----:B------:R-:W-:Y:S01]  /*0530*/  HADD2.F32 R16, -RZ, R2.H1_H1 ;  /* 0x30000002ff107230 */ /* 0x000fe20000004100 */
[----:B------:R-:W-:Y:S01]  /*0540*/  FADD.FTZ R8, R8, R9 ;  /* 0x0000000908087221 */ /* 0x000fe20000010000 */
[--C-:B------:R-:W-:Y:S02]  /*0550*/  HADD2.F32 R20, -RZ, R3.reuse.H0_H0 ;  /* 0x20000003ff147230 */ /* 0x100fe40000004100 */
[----:B------:R-:W-:Y:S02]  /*0560*/  HADD2.F32 R22, -RZ, R3.H1_H1 ;  /* 0x30000003ff167230 */ /* 0x000fe40000004100 */
[----:B------:R-:W-:-:S02]  /*0570*/  HADD2.F32 R9, -RZ, R14.H1_H1 ;  /* 0x3000000eff097230 */ /* 0x000fc40000004100 */
[----:B------:R-:W-:Y:S02]  /*0580*/  HADD2.F32 R12, -RZ, R2.H0_H0 ;  /* 0x20000002ff0c7230 */ /* 0x000fe40000004100 */
[----:B------:R-:W-:Y:S02]  /*0590*/  HADD2.F32 R3, -RZ, R4.H1_H1 ;  /* 0x30000004ff037230 */ /* 0x000fe40000004100 */
[----:B------:R-:W-:Y:S02]  /*05a0*/  HADD2.F32 R15, -RZ, R13.H1_H1 ;  /* 0x3000000dff0f7230 */ /* 0x000fe40000004100 */
[----:B------:R-:W-:Y:S01]  /*05b0*/  HADD2.F32 R21, -RZ, R17.H1_H1 ;  /* 0x30000011ff157230 */ /* 0x000fe20000004100 */
[----:B------:R-:W-:Y:S02]  /*05c0*/  FMUL.FTZ R16, R9, R16 ;  /* 0x0000001009107220 */ /* 0x000fe40000410000 */
[----:B------:R-:W-:Y:S02]  /*05d0*/  FMUL.FTZ R3, R3, R12 ;  /* 0x0000000c03037220 */ /* 0x000fe40000410000 */
[----:B------:R-:W-:-:S02]  /*05e0*/  FMUL.FTZ R15, R15, R20 ;  /* 0x000000140f0f7220 */ /* 0x000fc40000410000 */
[----:B------:R-:W-:Y:S01]  /*05f0*/  FMUL.FTZ R21, R21, R22 ;  /* 0x0000001615157220 */ /* 0x000fe20000410000 */
[----:B------:R-:W-:Y:S01]  /*0600*/  F2FP.PACK_AB R19, RZ, R19 ;  /* 0x00000013ff13723e */ /* 0x000fe200000000ff */
[----:B------:R-:W-:Y:S01]  /*0610*/  HADD2.F32 R9, -RZ, R4.H0_H0 ;  /* 0x20000004ff097230 */ /* 0x000fe20000004100 */
[----:B------:R-:W-:Y:S02]  /*0620*/  F2FP.PACK_AB R16, RZ, R16 ;  /* 0x00000010ff10723e */ /* 0x000fe400000000ff */
[----:B------:R-:W-:Y:S02]  /*0630*/  F2FP.PACK_AB R7, RZ, R7 ;  /* 0x00000007ff07723e */ /* 0x000fe400000000ff */
[----:B------:R-:W-:Y:S02]  /*0640*/  F2FP.PACK_AB R4, RZ, R3 ;  /* 0x00000003ff04723e */ /* 0x000fe400000000ff */
[----:B------:R-:W-:Y:S02]  /*0650*/  F2FP.PACK_AB R15, RZ, R15 ;  /* 0x0000000fff0f723e */ /* 0x000fe400000000ff */
[----:B------:R-:W-:Y:S01]  /*0660*/  F2FP.PACK_AB R21, RZ, R21 ;  /* 0x00000015ff15723e */ /* 0x000fe200000000ff */
[----:B------:R-:W-:-:S02]  /*0670*/  HADD2.F32 R6, -RZ, R6.H0_H0 ;  /* 0x20000006ff067230 */ /* 0x000fc40000004100 */
[----:B------:R-:W-:Y:S02]  /*0680*/  HADD2.F32 R19, -RZ, R19.H0_H0 ;  /* 0x20000013ff137230 */ /* 0x000fe40000004100 */
[----:B------:R-:W-:Y:S02]  /*0690*/  HADD2.F32 R12, -RZ, R13.H0_H0 ;  /* 0x2000000dff0c7230 */ /* 0x000fe40000004100 */
[----:B------:R-:W-:Y:S02]  /*06a0*/  HADD2.F32 R13, -RZ, R16.H0_H0 ;  /* 0x20000010ff0d7230 */ /* 0x000fe40000004100 */
[----:B------:R-:W-:Y:S02]  /*06b0*/  HADD2.F32 R18, -RZ, R18.H0_H0 ;  /* 0x20000012ff127230 */ /* 0x000fe40000004100 */
[----:B------:R-:W-:Y:S02]  /*06c0*/  HADD2.F32 R14, -RZ, R14.H0_H0 ;  /* 0x2000000eff0e7230 */ /* 0x000fe40000004100 */
[----:B------:R-:W-:-:S02]  /*06d0*/  HADD2.F32 R17, -RZ, R17.H0_H0 ;  /* 0x20000011ff117230 */ /* 0x000fc40000004100 */
[----:B------:R-:W-:Y:S02]  /*06e0*/  HADD2.F32 R3, -RZ, R7.H0_H0 ;  /* 0x20000007ff037230 */ /* 0x000fe40000004100 */
[----:B------:R-:W-:Y:S02]  /*06f0*/  HADD2.F32 R4, -RZ, R4.H0_H0 ;  /* 0x20000004ff047230 */ /* 0x000fe40000004100 */
[----:B------:R-:W-:Y:S02]  /*0700*/  HADD2.F32 R15, -RZ, R15.H0_H0 ;  /* 0x2000000fff0f7230 */ /* 0x000fe40000004100 */
[----:B------:R-:W-:Y:S01]  /*0710*/  HADD2.F32 R16, -RZ, R21.H0_H0 ;  /* 0x20000015ff107230 */ /* 0x000fe20000004100 */
[----:B------:R-:W-:Y:S02]  /*0720*/  FADD.FTZ R2, R6, R19 ;  /* 0x0000001306027221 */ /* 0x000fe40000010000 */
        /* <DEDUP_REMOVED lines=11> */
[----:B------:R-:W-:Y:S04]  /*07e0*/  STG.E.64 [R6.64], R8 ;  /* 0x0000000806007986 */ /* 0x000fe8000c101b04 */
[----:B------:R-:W-:Y:S01]  /*07f0*/  STG.E.64 [R6.64+0x400], R4 ;  /* 0x0004000406007986 */ /* 0x000fe2000c101b04 */
[----:B------:R-:W-:Y:S05]  /*0800*/  EXIT ;  /* 0x000000000000794d */ /* 0x000fea0003800000 */
.L_x_1145:
[----:B------:R-:W0:Y:S01]  /*0810*/  S2R R3, SR_TID.X ;  /* 0x0000000000037919 */ /* 0x000e220000002100 */
[----:B------:R-:W-:Y:S02]  /*0820*/  PRMT R5, RZ, 0x7610, R5 ;  /* 0x00007610ff057816 */ /* 0x000fe40000000005 */
[----:B------:R-:W-:-:S02]  /*0830*/  PRMT R4, RZ, 0x7610, R4 ;  /* 0x00007610ff047816 */ /* 0x000fc40000000004 */
        /* <DEDUP_REMOVED lines=120> */
.L_x_1147:
[----:B------:R-:W-:Y:S05]  /*0fc0*/  BSYNC B0 ;  /* 0x0000000000007941 */ /* 0x000fea0003800000 */
.L_x_1146:
        /* <DEDUP_REMOVED lines=36> */
.L_x_1149:
[----:B------:R-:W-:Y:S05]  /*1210*/  BSYNC B0 ;  /* 0x0000000000007941 */ /* 0x000fea0003800000 */
.L_x_1148:
        /* <DEDUP_REMOVED lines=19> */
.L_x_1151:
[----:B------:R-:W-:Y:S05]  /*1350*/  BSYNC B0 ;  /* 0x0000000000007941 */ /* 0x000fea0003800000 */
.L_x_1150:
        /* <DEDUP_REMOVED lines=18> */
.L_x_1153:
[----:B------:R-:W-:Y:S05]  /*1480*/  BSYNC B0 ;  /* 0x0000000000007941 */ /* 0x000fea0003800000 */
.L_x_1152:
        /* <DEDUP_REMOVED lines=18> */
.L_x_1155:
[----:B------:R-:W-:Y:S05]  /*15b0*/  BSYNC B0 ;  /* 0x0000000000007941 */ /* 0x000fea0003800000 */
.L_x_1154:
        /* <DEDUP_REMOVED lines=18> */
.L_x_1157:
[----:B------:R-:W-:Y:S05]  /*16e0*/  BSYNC B0 ;  /* 0x0000000000007941 */ /* 0x000fea0003800000 */
.L_x_1156:
        /* <DEDUP_REMOVED lines=18> */
.L_x_1159:
[----:B------:R-:W-:Y:S05]  /*1810*/  BSYNC B0 ;  /* 0x0000000000007941 */ /* 0x000fea0003800000 */
.L_x_1158:
        /* <DEDUP_REMOVED lines=18> */
.L_x_1161:
[----:B------:R-:W-:Y:S05]  /*1940*/  BSYNC B0 ;  /* 0x0000000000007941 */ /* 0x000fea0003800000 */
.L_x_1160:
        /* <DEDUP_REMOVED lines=19> */
.L_x_1164:
[----:B0-----:R-:W-:-:S13]  /*1a80*/  ISETP.GE.AND P0, PT, R3, R2, PT ;  /* 0x000000020300720c */ /* 0x001fda0003f06270 */
[----:B------:R-:W-:Y:S05]  /*1a90*/  @P0 BRA `(.L_x_1166) ;  /* 0x000000c000000947 */ /* 0x000fea0003800000 */
[----:B------:R-:W-:Y:S01]  /*1aa0*/  MOV R5, 0x2 ;  /* 0x0000000200057802 */ /* 0x000fe20000000f00 */
[----:B------:R-:W-:Y:S01]  /*1ab0*/  IMAD.IADD R4, R0, 0x1, R3 ;  /* 0x0000000100047824 */ /* 0x000fe200078e0203 */
[----:B------:R-:W-:-:S03]  /*1ac0*/  IADD3 R3, R3, 0x80, RZ ;  /* 0x0000008003037810 */ /* 0x000fc60007ffe0ff */
[----:B------:R-:W-:-:S05]  /*1ad0*/  IMAD.WIDE.U32 R4, R4, R5, c[0x0][0x178] ;  /* 0x00005e0004047625 */ /* 0x000fca00078e0005 */
[----:B------:R0:W-:Y:S02]  /*1ae0*/  STG.E.U16 [R4.64], R6 ;  /* 0x0000000604007986 */ /* 0x0001e4000c101504 */
.L_x_1165:
[----:B------:R-:W-:-:S13]  /*1af0*/  ISETP.GE.AND P0, PT, R3, R2, PT ;  /* 0x000000020300720c */ /* 0x000fda0003f06270 */
[----:B------:R-:W-:Y:S05]  /*1b00*/  @P0 BRA `(.L_x_1167) ;  /* 0x000000d000000947 */ /* 0x000fea0003800000 */
[----:B0-----:R-:W-:Y:S01]  /*1b10*/  HFMA2.MMA R5, -RZ, RZ, 0, 1.1920928955078125e-07 ;  /* 0x00000002ff057435 */ /* 0x001fe200000001ff */
[----:B------:R-:W-:Y:S01]  /*1b20*/  IMAD.IADD R4, R0, 0x1, R3 ;  /* 0x0000000100047824 */ /* 0x000fe200078e0203 */
[----:B------:R-:W-:-:S08]  /*1b30*/  IADD3 R3, R3, 0x80, RZ ;  /* 0x0000008003037810 */ /* 0x000fd00007ffe0ff */
[----:B------:R-:W-:-:S05]  /*1b40*/  IMAD.WIDE.U32 R4, R4, R5, c[0x0][0x178] ;  /* 0x00005e0004047625 */ /* 0x000fca00078e0005 */
[----:B------:R0:W-:Y:S02]  /*1b50*/  STG.E.U16 [R4.64], R7 ;  /* 0x0000000704007986 */ /* 0x0001e4000c101504 */
.L_x_1166:
        /* <DEDUP_REMOVED lines=8> */
.L_x_1167:
[----:B------:R-:W-:Y:S05]  /*1be0*/  BSYNC B1 ;  /* 0x0000000000017941 */ /* 0x000fea0003800000 */
.L_x_1163:
[----:B------:R-:W-:-:S13]  /*1bf0*/  ISETP.GE.AND P0, PT, R3, R2, PT ;  /* 0x000000020300720c */ /* 0x000fda0003f06270 */
[----:B0-----:R-:W-:Y:S01]  /*1c00*/  @!P0 MOV R5, 0x2 ;  /* 0x0000000200058802 */ /* 0x001fe20000000f00 */
[----:B------:R-:W-:Y:S01]  /*1c10*/  @!P0 IMAD.IADD R4, R0, 0x1, R3 ;  /* 0x0000000100048824 */ /* 0x000fe200078e0203 */
[----:B------:R-:W-:-:S03]  /*1c20*/  @!P0 IADD3 R3, R3, 0x80, RZ ;  /* 0x0000008003038810 */ /* 0x000fc60007ffe0ff */
[----:B------:R-:W-:-:S05]  /*1c30*/  @!P0 IMAD.WIDE.U32 R4, R4, R5, c[0x0][0x178] ;  /* 0x00005e0004048625 */ /* 0x000fca00078e0005 */
[----:B------:R0:W-:Y:S02]  /*1c40*/  @!P0 STG.E.U16 [R4.64], R9 ;  /* 0x0000000904008986 */ /* 0x0001e4000c101504 */
.L_x_1168:
[----:B------:R-:W-:Y:S05]  /*1c50*/  BSYNC B0 ;  /* 0x0000000000007941 */ /* 0x000fea0003800000 */
.L_x_1162:
        /* <DEDUP_REMOVED lines=8> */
.L_x_1169:
        /* <DEDUP_REMOVED lines=10> */
.L_x_22914:


//--------------------- .text._ZN2at6native29vectorized_elementwise_kernelILi8EZZZNS0_54_GLOBAL__N__d8c5977b_16_LinearAlgebra_cu_9e10b42f_321716addr_kernel_cudaERNS_14TensorIteratorERKN3c106ScalarES8_ENKUlvE_clEvENKUlvE9_clEvEUlNS5_4HalfESB_SB_E0_St5arrayIPcLm4EEEEviT0_T1_ --------------------------
	.section	.text._ZN2at6native29vectorized_elementwise_kernelILi8EZZZNS0_54_GLOBAL__N__d8c5977b_16_LinearAlgebra_cu_9e10b42f_321716addr_kernel_cudaERNS_14TensorIteratorERKN3c106ScalarES8_ENKUlvE_clEvENKUlvE9_clEvEUlNS5_4HalfESB_SB_E0_St5arrayIPcLm4EEEEviT0_T1_,"ax",@progbits
	.sectioninfo	@"SHI_REGISTERS=4"
	.align	128
        .global         _ZN2at6native29vectorized_elementwise_kernelILi8EZZZNS0_54_GLOBAL__N__d8c5977b_16_LinearAlgebra_cu_9e10b42f_321716addr_kernel_cudaERNS_14TensorIteratorERKN3c106ScalarES8_ENKUlvE_clEvENKUlvE9_clEvEUlNS5_4HalfESB_SB_E0_St5arrayIPcLm4EEEEviT0_T1_
        .type           _ZN2at6native29vectorized_elementwise_kernelILi8EZZZNS0_54_GLOBAL__N__d8c5977b_16_LinearAlgebra_cu_9e10b42f_321716addr_kernel_cudaERNS_14TensorIteratorERKN3c106ScalarES8_ENKUlvE_clEvENKUlvE9_clEvEUlNS5_4HalfESB_SB_E0_St5arrayIPcLm4EEEEviT0_T1_,@function
        .size           _ZN2at6native29vectorized_elementwise_kernelILi8EZZZNS0_54_GLOBAL__N__d8c5977b_16_LinearAlgebra_cu_9e10b42f_321716addr_kernel_cudaERNS_14TensorIteratorERKN3c106ScalarES8_ENKUlvE_clEvENKUlvE9_clEvEUlNS5_4HalfESB_SB_E0_St5arrayIPcLm4EEEEviT0_T1_,(.L_x_22915 - _ZN2at6native29vectorized_elementwise_kernelILi8EZZZNS0_54_GLOBAL__N__d8c5977b_16_LinearAlgebra_cu_9e10b42f_321716addr_kernel_cudaERNS_14TensorIteratorERKN3c106ScalarES8_ENKUlvE_clEvENKUlvE9_clEvEUlNS5_4HalfESB_SB_E0_St5arrayIPcLm4EEEEviT0_T1_)
        .other          _ZN2at6native29vectorized_elementwise_kernelILi8EZZZNS0_54_GLOBAL__N__d8c5977b_16_LinearAlgebra_cu_9e10b42f_321716addr_kernel_cudaERNS_14TensorIteratorERKN3c106ScalarES8_ENKUlvE_clEvENKUlvE9_clEvEUlNS5_4HalfESB_SB_E0_St5arrayIPcLm4EEEEviT0_T1_,@"STO_CUDA_ENTRY STV_DEFAULT"
_ZN2at6native29vectorized_elementwise_kernelILi8EZZZNS0_54_GLOBAL__N__d8c5977b_16_LinearAlgebra_cu_9e10b42f_321716addr_kernel_cudaERNS_14TensorIteratorERKN3c106ScalarES8_ENKUlvE_clEvENKUlvE9_clEvEUlNS5_4HalfESB_SB_E0_St5arrayIPcLm4EEEEviT0_T1_:
.text._ZN2at6native29vectorized_elementwise_kernelILi8EZZZNS0_54_GLOBAL__N__d8c5977b_16_LinearAlgebra_cu_9e10b42f_321716addr_kernel_cudaERNS_14TensorIteratorERKN3c106ScalarES8_ENKUlvE_clEvENKUlvE9_clEvEUlNS5_4HalfESB_SB_E0_St5arrayIPcLm4EEEEviT0_T1_:
[----:B------:R-:W-:Y:S02]  /*0000*/  MOV R1, c[0x0][0x28] ;  /* 0x00000a0000017a02 */ /* 0x000fe40000000f00 */
[----:B------:R-:W-:Y:S05]  /*0010*/  EXIT ;  /* 0x000000000000794d */ /* 0x000fea0003800000 */
.L_x_1170:
        /* <DEDUP_REMOVED lines=14> */
.L_x_22915:


//--------------------- .text._ZN2at6native18elementwise_kernelILi128ELi4EZNS0_15gpu_kernel_implIZZZNS0_54_GLOBAL__N__d8c5977b_16_LinearAlgebra_cu_9e10b42f_321716addr_kernel_cudaERNS_14TensorIteratorERKN3c106ScalarES9_ENKUlvE_clEvENKUlvE9_clEvEUlNS6_4HalfESC_SC_E_EEvRNS_18TensorIteratorBaseERKT_EUliE_EEviT1_ --------------------------
	.section	.text._ZN2at6native18elementwise_kernelILi128ELi4EZNS0_15gpu_kernel_implIZZZNS0_54_GLOBAL__N__d8c5977b_16_LinearAlgebra_cu_9e10b42f_321716addr_kernel_cudaERNS_14TensorIteratorERKN3c106ScalarES9_ENKUlvE_clEvENKUlvE9_clEvEUlNS6_4HalfESC_SC_E_EEvRNS_18TensorIteratorBaseERKT_EUliE_EEviT1_,"ax",@progbits
	.sectioninfo	@"SHI_REGISTERS=27"
	.align	128
        .global         _ZN2at6native18elementwise_kernelILi128ELi4EZNS0_15gpu_kernel_implIZZZNS0_54_GLOBAL__N__d8c5977b_16_LinearAlgebra_cu_9e10b42f_321716addr_kernel_cudaERNS_14TensorIteratorERKN3c106ScalarES9_ENKUlvE_clEvENKUlvE9_clEvEUlNS6_4HalfESC_SC_E_EEvRNS_18TensorIteratorBaseERKT_EUliE_EEviT1_
        .type           _ZN2at6native18elementwise_kernelILi128ELi4EZNS0_15gpu_kernel_implIZZZNS0_54_GLOBAL__N__d8c5977b_16_LinearAlgebra_cu_9e10b42f_321716addr_kernel_cudaERNS_14TensorIteratorERKN3c106ScalarES9_ENKUlvE_clEvENKUlvE9_clEvEUlNS6_4HalfESC_SC_E_EEvRNS_18TensorIteratorBaseERKT_EUliE_EEviT1_,@function
        .size           _ZN2at6native18elementwise_kernelILi128ELi4EZNS0_15gpu_kernel_implIZZZNS0_54_GLOBAL__N__d8c5977b_16_LinearAlgebra_cu_9e10b42f_321716addr_kernel_cudaERNS_14TensorIteratorERKN3c106ScalarES9_ENKUlvE_clEvENKUlvE9_clEvEUlNS6_4HalfESC_SC_E_EEvRNS_18TensorIteratorBaseERKT_EUliE_EEviT1_,(.L_x_22916 - _ZN2at6native18elementwise_kernelILi128ELi4EZNS0_15gpu_kernel_implIZZZNS0_54_GLOBAL__N__d8c5977b_16_LinearAlgebra_cu_9e10b42f_321716addr_kernel_cudaERNS_14TensorIteratorERKN3c106ScalarES9_ENKUlvE_clEvENKUlvE9_clEvEUlNS6_4HalfESC_SC_E_EEvRNS_18TensorIteratorBaseERKT_EUliE_EEviT1_)
        .other          _ZN2at6native18elementwise_kernelILi128ELi4EZNS0_15gpu_kernel_implIZZZNS0_54_GLOBAL__N__d8c5977b_16_LinearAlgebra_cu_9e10b42f_321716addr_kernel_cudaERNS_14TensorIteratorERKN3c106ScalarES9_ENKUlvE_clEvENKUlvE9_clEvEUlNS6_4HalfESC_SC_E_EEvRNS_18TensorIteratorBaseERKT_EUliE_EEviT1_,@"STO_CUDA_ENTRY STV_DEFAULT"
_ZN2at6native18elementwise_kernelILi128ELi4EZNS0_15gpu_kernel_implIZZZNS0_54_GLOBAL__N__d8c5977b_16_LinearAlgebra_cu_9e10b42f_321716addr_kernel_cudaERNS_14TensorIteratorERKN3c106ScalarES9_ENKUlvE_clEvENKUlvE9_clEvEUlNS6_4HalfESC_SC_E_EEvRNS_18TensorIteratorBaseERKT_EUliE_EEviT1_:
.text._ZN2at6native18elementwise_kernelILi128ELi4EZNS0_15gpu_kernel_implIZZZNS0_54_GLOBAL__N__d8c5977b_16_LinearAlgebra_cu_9e10b42f_321716addr_kernel_cudaERNS_14TensorIteratorERKN3c106ScalarES9_ENKUlvE_clEvENKUlvE9_clEvEUlNS6_4HalfESC_SC_E_EEvRNS_18TensorIteratorBaseERKT_EUliE_EEviT1_:
        /* <DEDUP_REMOVED lines=11> */
[----:B------:R-:W-:-:S08]  /*00b0*/  IMAD.MOV.U32 R16, RZ, RZ, RZ ;  /* 0x000000ffff107224 */ /* 0x000fd000078e00ff */
        /* <DEDUP_REMOVED lines=249> */
[----:B------:R-:W-:Y:S02]  /*1050*/  IMAD R22, R5, c[0x0][0x424], R22 ;  /* 0x0001090005167a24 */ /* 0x000fe400078e0216 */
.L_x_1173:
[----:B------:R-:W0:Y:S01]  /*1060*/  LDC.U8 R2, c[0x0][0x459] ;  /* 0x00011640ff027b82 */ /* 0x000e220000000000 */
[----:B------:R-:W-:Y:S01]  /*1070*/  IMAD.MOV.U32 R3, RZ, RZ, 0x1 ;  /* 0x00000001ff037424 */ /* 0x000fe200078e00ff */
[----:B------:R-:W-:-:S05]  /*1080*/  IADD3 R16, P2, R16, c[0x0][0x428], RZ ;  /* 0x00010a0010107a10 */ /* 0x000fca0007f5e0ff */
[----:B------:R-:W-:Y:S01]  /*1090*/  IMAD.X R17, RZ, RZ, c[0x0][0x42c], P2 ;  /* 0x00010b00ff117624 */ /* 0x000fe200010e06ff */
[CC--:B0-----:R-:W-:Y:S02]  /*10a0*/  SHF.L.U32 R4, R3.reuse, R2.reuse, RZ ;  /* 0x0000000203047219 */ /* 0x0c1fe400000006ff */
[----:B------:R-:W-:Y:S02]  /*10b0*/  SHF.L.U64.HI R0, R3, R2, RZ ;  /* 0x0000000203007219 */ /* 0x000fe400000102ff */
[----:B------:R-:W-:Y:S02]  /*10c0*/  LOP3.LUT P0, RZ, R4, 0x3f808fff, RZ, 0xc0, !PT ;  /* 0x3f808fff04ff7812 */ /* 0x000fe4000780c0ff */
[----:B------:R-:W-:Y:S02]  /*10d0*/  ISETP.LE.U32.AND P1, PT, R2, 0x2c, PT ;  /* 0x0000002c0200780c */ /* 0x000fe40003f23070 */
[----:B------:R-:W-:-:S13]  /*10e0*/  LOP3.LUT P0, RZ, R0, 0x1000, RZ, 0xc0, P0 ;  /* 0x0000100000ff7812 */ /* 0x000fda000000c0ff */
[----:B------:R-:W-:Y:S05]  /*10f0*/  @P0 BRA P1, `(.L_x_1174) ;  /* 0x0000013000000947 */ /* 0x000fea0000800000 */
[----:B------:R-:W-:Y:S01]  /*1100*/  MOV R2, 0x228 ;  /* 0x0000022800027802 */ /* 0x000fe20000000f00 */
[----:B------:R-:W-:Y:S02]  /*1110*/  IMAD.MOV.U32 R4, RZ, RZ, c[0x4][0x218] ;  /* 0x01008600ff047624 */ /* 0x000fe400078e00ff */
[----:B------:R-:W-:Y:S02]  /*1120*/  IMAD.MOV.U32 R5, RZ, RZ, c[0x4][0x21c] ;  /* 0x01008700ff057624 */ /* 0x000fe400078e00ff */
[----:B------:R-:W-:Y:S01]  /*1130*/  IMAD.MOV.U32 R6, RZ, RZ, c[0x4][0x220] ;  /* 0x01008800ff067624 */ /* 0x000fe200078e00ff */
[----:B------:R-:W0:Y:S01]  /*1140*/  LDC.64 R2, c[0x4][R2] ;  /* 0x0100000002027b82 */ /* 0x000e220000000a00 */
        /* <DEDUP_REMOVED lines=12> */
[----:B------:R-:W-:-:S04]  /*1210*/  IADD3.X R21, ~R0, R21, R15, P0, P1 ;  /* 0x0000001500157210 */ /* 0x000fc800007e250f */
[----:B0-----:R-:W-:Y:S05]  /*1220*/  CALL.ABS.NOINC R2 ;  /* 0x0000000002007343 */ /* 0x001fea0003c00000 */
.L_x_1174:
[----:B------:R-:W0:Y:S01]  /*1230*/  LDC.U8 R4, c[0x0][0x45a] ;  /* 0x00011680ff047b82 */ /* 0x000e220000000000 */
[----:B------:R-:W-:-:S05]  /*1240*/  IADD3 R2, P1, R24, c[0x0][0x438], RZ ;  /* 0x00010e0018027a10 */ /* 0x000fca0007f3e0ff */
        /* <DEDUP_REMOVED lines=17> */
.L_x_1178:
[----:B------:R-:W2:Y:S02]  /*1360*/  LDG.E.U8 R2, [R2.64] ;  /* 0x0000002402027981 */ /* 0x000ea4000c1e1100 */
[----:B--2---:R-:W0:Y:S02]  /*1370*/  I2F.U16 R0, R2 ;  /* 0x0000000200007306 */ /* 0x004e240000101000 */
[----:B0-----:R-:W-:-:S04]  /*1380*/  F2FP.PACK_AB R0, RZ, R0 ;  /* 0x00000000ff00723e */ /* 0x001fc800000000ff */
[----:B------:R-:W-:Y:S01]  /*1390*/  PRMT R23, R0, 0x7610, R23 ;  /* 0x0000761000177816 */ /* 0x000fe20000000017 */
[----:B------:R-:W-:Y:S05]  /*13a0*/  BRA `(.L_x_1180) ;  /* 0x00000ed000007947 */ /* 0x000fea0003800000 */
.L_x_1177:
        /* <DEDUP_REMOVED lines=11> */
.L_x_1182:
[----:B------:R-:W2:Y:S02]  /*1460*/  LDG.E R2, [R2.64] ;  /* 0x0000002402027981 */ /* 0x000ea4000c1e1900 */
[----:B--2---:R-:W0:Y:S02]  /*1470*/  I2F R0, R2 ;  /* 0x0000000200007306 */ /* 0x004e240000201400 */
[----:B0-----:R-:W-:-:S04]  /*1480*/  F2FP.PACK_AB R0, RZ, R0 ;  /* 0x00000000ff00723e */ /* 0x001fc800000000ff */
[----:B------:R-:W-:Y:S01]  /*1490*/  PRMT R23, R0, 0x7610, R23 ;  /* 0x0000761000177816 */ /* 0x000fe20000000017 */
[----:B------:R-:W-:Y:S05]  /*14a0*/  BRA `(.L_x_1180) ;  /* 0x00000dd000007947 */ /* 0x000fea0003800000 */
.L_x_1181:
[----:B------:R-:W2:Y:S02]  /*14b0*/  LDG.E.U16 R2, [R2.64] ;  /* 0x0000002402027981 */ /* 0x000ea4000c1e1500 */
[----:B--2---:R-:W0:Y:S02]  /*14c0*/  I2F.S16 R0, R2 ;  /* 0x0000000200007306 */ /* 0x004e240000101400 */
[----:B0-----:R-:W-:-:S04]  /*14d0*/  F2FP.PACK_AB R0, RZ, R0 ;  /* 0x00000000ff00723e */ /* 0x001fc800000000ff */
[----:B------:R-:W-:Y:S01]  /*14e0*/  PRMT R23, R0, 0x7610, R23 ;  /* 0x0000761000177816 */ /* 0x000fe20000000017 */
[----:B------:R-:W-:Y:S05]  /*14f0*/  BRA `(.L_x_1180) ;  /* 0x00000d8000007947 */ /* 0x000fea0003800000 */
.L_x_1176:
        /* <DEDUP_REMOVED lines=9> */
.L_x_1184:
[----:B------:R0:W5:Y:S01]  /*1590*/  LDG.E.U16 R23, [R2.64] ;  /* 0x0000002402177981 */ /* 0x000162000c1e1500 */
[----:B------:R-:W-:Y:S05]  /*15a0*/  BRA `(.L_x_1180) ;  /* 0x00000cd000007947 */ /* 0x000fea0003800000 */
.L_x_1183:
        /* <DEDUP_REMOVED lines=9> */
.L_x_1186:
[----:B------:R0:W5:Y:S01]  /*1640*/  LDG.E.U16 R23, [R2.64] ;  /* 0x0000002402177981 */ /* 0x000162000c1e1500 */
[----:B------:R-:W-:Y:S05]  /*1650*/  BRA `(.L_x_1180) ;  /* 0x00000c2000007947 */ /* 0x000fea0003800000 */
.L_x_1185:
[----:B------:R-:W2:Y:S02]  /*1660*/  LDG.E.64 R2, [R2.64] ;  /* 0x0000002402027981 */ /* 0x000ea4000c1e1b00 */
[----:B--2---:R-:W0:Y:S01]  /*1670*/  F2F.F32.F64 R0, R2 ;  /* 0x0000000200007310 */ /* 0x004e220000301000 */
[----:B------:R-:W0:-:S14]  /*1680*/  DSETP.GEU.AND P0, PT, |R2|, c[0x2][0x0], PT ;  /* 0x008000000200762a */ /* 0x000e1c0003f0e200 */
[----:B0-----:R-:W-:-:S05]  /*1690*/  @!P0 FMUL R0, R0, 1.175494350822287508e-38 ;  /* 0x0080000000008820 */ /* 0x001fca0000400000 */
[----:B------:R-:W-:-:S04]  /*16a0*/  F2FP.PACK_AB R0, RZ, R0 ;  /* 0x00000000ff00723e */ /* 0x000fc800000000ff */
[----:B------:R-:W-:Y:S01]  /*16b0*/  PRMT R23, R0, 0x7610, R23 ;  /* 0x0000761000177816 */ /* 0x000fe20000000017 */
[----:B------:R-:W-:Y:S05]  /*16c0*/  BRA `(.L_x_1180) ;  /* 0x00000bb000007947 */ /* 0x000fea0003800000 */
.L_x_1175:
        /* <DEDUP_REMOVED lines=14> */
.L_x_1189:
[----:B------:R-:W2:Y:S02]  /*17b0*/  LDG.E.64 R2, [R2.64] ;  /* 0x0000002402027981 */ /* 0x000ea4000c1e1b00 */
[----:B--2---:R-:W0:Y:S01]  /*17c0*/  F2F.F32.F64 R0, R2 ;  /* 0x0000000200007310 */ /* 0x004e220000301000 */
[----:B------:R-:W0:-:S14]  /*17d0*/  DSETP.GEU.AND P0, PT, |R2|, c[0x2][0x0], PT ;  /* 0x008000000200762a */ /* 0x000e1c0003f0e200 */
[----:B0-----:R-:W-:-:S05]  /*17e0*/  @!P0 FMUL R0, R0, 1.175494350822287508e-38 ;  /* 0x0080000000008820 */ /* 0x001fca0000400000 */
[----:B------:R-:W-:-:S04]  /*17f0*/  F2FP.PACK_AB R0, RZ, R0 ;  /* 0x00000000ff00723e */ /* 0x000fc800000000ff */
[----:B------:R-:W-:Y:S01]  /*1800*/  PRMT R23, R0, 0x7610, R23 ;  /* 0x0000761000177816 */ /* 0x000fe20000000017 */
[----:B------:R-:W-:Y:S05]  /*1810*/  BRA `(.L_x_1180) ;  /* 0x00000a6000007947 */ /* 0x000fea0003800000 */
.L_x_1188:
        /* <DEDUP_REMOVED lines=28> */
.L_x_1191:
        /* <DEDUP_REMOVED lines=15> */
.L_x_1190:
[----:B------:R-:W2:Y:S02]  /*1ad0*/  LDG.E.U16 R0, [R2.64] ;  /* 0x0000002402007981 */ /* 0x000ea4000c1e1500 */
[----:B--2---:R-:W-:-:S04]  /*1ae0*/  PRMT R0, RZ, 0x5410, R0 ;  /* 0x00005410ff007816 */ /* 0x004fc80000000000 */
[----:B------:R-:W-:-:S04]  /*1af0*/  F2FP.PACK_AB R0, RZ, R0 ;  /* 0x00000000ff00723e */ /* 0x000fc800000000ff */
[----:B------:R-:W-:Y:S01]  /*1b00*/  PRMT R23, R0, 0x7610, R23 ;  /* 0x0000761000177816 */ /* 0x000fe20000000017 */
[----:B------:R-:W-:Y:S05]  /*1b10*/  BRA `(.L_x_1180) ;  /* 0x0000076000007947 */ /* 0x000fea0003800000 */
.L_x_1187:
        /* <DEDUP_REMOVED lines=12> */
.L_x_1194:
        /* <DEDUP_REMOVED lines=21> */
.L_x_1198:
[----:B------:R-:W-:Y:S05]  /*1d30*/  BSYNC B1 ;  /* 0x0000000000017941 */ /* 0x000fea0003800000 */
.L_x_1197:
[----:B------:R-:W-:Y:S01]  /*1d40*/  LEA R3, R0, 0x3b800000, 0x17 ;  /* 0x3b80000000037811 */ /* 0x000fe200078eb8ff */
[----:B------:R-:W-:-:S05]  /*1d50*/  IMAD.SHL.U32 R0, R2, 0x100000, RZ ;  /* 0x0010000002007824 */ /* 0x000fca00078e00ff */
[----:B------:R-:W-:Y:S02]  /*1d60*/  LOP3.LUT R0, R3, R0, R4, 0xfe, !PT ;  /* 0x0000000003007212 */ /* 0x000fe400078efe04 */
.L_x_1196:
[----:B------:R-:W-:Y:S05]  /*1d70*/  BSYNC B0 ;  /* 0x0000000000007941 */ /* 0x000fea0003800000 */
.L_x_1195:
[----:B------:R-:W-:-:S04]  /*1d80*/  F2FP.PACK_AB R0, RZ, R0 ;  /* 0x00000000ff00723e */ /* 0x000fc800000000ff */
[----:B------:R-:W-:Y:S01]  /*1d90*/  PRMT R23, R0, 0x7610, R23 ;  /* 0x0000761000177816 */ /* 0x000fe20000000017 */
[----:B------:R-:W-:Y:S05]  /*1da0*/  BRA `(.L_x_1180) ;  /* 0x000004d000007947 */ /* 0x000fea0003800000 */
.L_x_1193:
        /* <DEDUP_REMOVED lines=21> */
.L_x_1202:
[----:B------:R-:W-:Y:S05]  /*1f00*/  BSYNC B1 ;  /* 0x0000000000017941 */ /* 0x000fea0003800000 */
.L_x_1201:
[----:B------:R-:W-:Y:S01]  /*1f10*/  LEA R3, R0, 0x37800000, 0x17 ;  /* 0x3780000000037811 */ /* 0x000fe200078eb8ff */
[----:B------:R-:W-:-:S05]  /*1f20*/  IMAD.SHL.U32 R0, R2, 0x200000, RZ ;  /* 0x0020000002007824 */ /* 0x000fca00078e00ff */
[----:B------:R-:W-:Y:S02]  /*1f30*/  LOP3.LUT R0, R3, R0, R4, 0xfe, !PT ;  /* 0x0000000003007212 */ /* 0x000fe400078efe04 */
.L_x_1200:
[----:B------:R-:W-:Y:S05]  /*1f40*/  BSYNC B0 ;  /* 0x0000000000007941 */ /* 0x000fea0003800000 */
.L_x_1199:
[----:B------:R-:W-:-:S04]  /*1f50*/  F2FP.PACK_AB R0, RZ, R0 ;  /* 0x00000000ff00723e */ /* 0x000fc800000000ff */
[----:B------:R-:W-:Y:S01]  /*1f60*/  PRMT R23, R0, 0x7610, R23 ;  /* 0x0000761000177816 */ /* 0x000fe20000000017 */
[----:B------:R-:W-:Y:S05]  /*1f70*/  BRA `(.L_x_1180) ;  /* 0x0000030000007947 */ /* 0x000fea0003800000 */
.L_x_1192:
        /* <DEDUP_REMOVED lines=14> */
.L_x_1206:
[----:B------:R-:W-:Y:S05]  /*2060*/  BSYNC B0 ;  /* 0x0000000000007941 */ /* 0x000fea0003800000 */
.L_x_1205:
[----:B------:R-:W-:-:S04]  /*2070*/  F2FP.PACK_AB R0, RZ, R0 ;  /* 0x00000000ff00723e */ /* 0x000fc800000000ff */
[----:B------:R-:W-:Y:S01]  /*2080*/  PRMT R23, R0, 0x7610, R23 ;  /* 0x0000761000177816 */ /* 0x000fe20000000017 */
[----:B------:R-:W-:Y:S05]  /*2090*/  BRA `(.L_x_1180) ;  /* 0x000001e000007947 */ /* 0x000fea0003800000 */
.L_x_1179:
        /* <DEDUP_REMOVED lines=21> */
.L_x_1204:
[----:B------:R-:W2:Y:S02]  /*21f0*/  LDG.E.64 R2, [R2.64] ;  /* 0x0000002402027981 */ /* 0x000ea4000c1e1b00 */
[----:B--2---:R-:W0:Y:S02]  /*2200*/  I2F.U64 R0, R2 ;  /* 0x0000000200007312 */ /* 0x004e240000301000 */
[----:B0-----:R-:W-:-:S04]  /*2210*/  F2FP.PACK_AB R0, RZ, R0 ;  /* 0x00000000ff00723e */ /* 0x001fc800000000ff */
[----:B------:R-:W-:Y:S01]  /*2220*/  PRMT R23, R0, 0x7610, R23 ;  /* 0x0000761000177816 */ /* 0x000fe20000000017 */
[----:B------:R-:W-:Y:S05]  /*2230*/  BRA `(.L_x_1180) ;  /* 0x0000004000007947 */ /* 0x000fea0003800000 */
.L_x_1203:
[----:B------:R-:W2:Y:S02]  /*2240*/  LDG.E R2, [R2.64] ;  /* 0x0000002402027981 */ /* 0x000ea4000c1e1900 */
[----:B--2---:R-:W0:Y:S02]  /*2250*/  I2F.U32 R0, R2 ;  /* 0x0000000200007306 */ /* 0x004e240000201000 */
[----:B0-----:R-:W-:-:S04]  /*2260*/  F2FP.PACK_AB R0, RZ, R0 ;  /* 0x00000000ff00723e */ /* 0x001fc800000000ff */
[----:B------:R-:W-:Y:S02]  /*2270*/  PRMT R23, R0, 0x7610, R23 ;  /* 0x0000761000177816 */ /* 0x000fe40000000017 */
.L_x_1180:
        /* <DEDUP_REMOVED lines=18> */
.L_x_1210:
[----:B------:R-:W2:Y:S02]  /*23a0*/  LDG.E.U8 R2, [R2.64] ;  /* 0x0000002402027981 */ /* 0x000ea4000c1e1100 */
[----:B--2---:R-:W0:Y:S02]  /*23b0*/  I2F.U16 R0, R2 ;  /* 0x0000000200007306 */ /* 0x004e240000101000 */
[----:B0-----:R-:W-:Y:S01]  /*23c0*/  F2FP.PACK_AB R0, RZ, R0 ;  /* 0x00000000ff00723e */ /* 0x001fe200000000ff */
[----:B------:R-:W-:Y:S05]  /*23d0*/  BRA `(.L_x_1212) ;  /* 0x00000e1000007947 */ /* 0x000fea0003800000 */
.L_x_1209:
        /* <DEDUP_REMOVED lines=10> */
.L_x_1214:
[----:B------:R-:W2:Y:S02]  /*2480*/  LDG.E R2, [R2.64] ;  /* 0x0000002402027981 */ /* 0x000ea4000c1e1900 */
[----:B--2---:R-:W0:Y:S02]  /*2490*/  I2F R0, R2 ;  /* 0x0000000200007306 */ /* 0x004e240000201400 */
[----:B0-----:R-:W-:Y:S01]  /*24a0*/  F2FP.PACK_AB R0, RZ, R0 ;  /* 0x00000000ff00723e */ /* 0x001fe200000000ff */
[----:B------:R-:W-:Y:S05]  /*24b0*/  BRA `(.L_x_1212) ;  /* 0x00000d3000007947 */ /* 0x000fea0003800000 */
.L_x_1213:
[----:B------:R-:W2:Y:S02]  /*24c0*/  LDG.E.U16 R2, [R2.64] ;  /* 0x0000002402027981 */ /* 0x000ea4000c1e1500 */
[----:B--2---:R-:W0:Y:S02]  /*24d0*/  I2F.S16 R0, R2 ;  /* 0x0000000200007306 */ /* 0x004e240000101400 */
[----:B0-----:R-:W-:Y:S01]  /*24e0*/  F2FP.PACK_AB R0, RZ, R0 ;  /* 0x00000000ff00723e */ /* 0x001fe200000000ff */
[----:B------:R-:W-:Y:S05]  /*24f0*/  BRA `(.L_x_1212) ;  /* 0x00000cf000007947 */ /* 0x000fea0003800000 */
.L_x_1208:
        /* <DEDUP_REMOVED lines=9> */
.L_x_1216:
[----:B------:R0:W5:Y:S01]  /*2590*/  LDG.E.U16 R0, [R2.64] ;  /* 0x0000002402007981 */ /* 0x000162000c1e1500 */
[----:B------:R-:W-:Y:S05]  /*25a0*/  BRA `(.L_x_1212) ;  /* 0x00000c4000007947 */ /* 0x000fea0003800000 */
.L_x_1215:
        /* <DEDUP_REMOVED lines=9> */
.L_x_1218:
[----:B------:R0:W5:Y:S01]  /*2640*/  LDG.E.U16 R0, [R2.64] ;  /* 0x0000002402007981 */ /* 0x000162000c1e1500 */
[----:B------:R-:W-:Y:S05]  /*2650*/  BRA `(.L_x_1212) ;  /* 0x00000b9000007947 */ /* 0x000fea0003800000 */
.L_x_1217:
[----:B------:R-:W2:Y:S02]  /*2660*/  LDG.E.64 R2, [R2.64] ;  /* 0x0000002402027981 */ /* 0x000ea4000c1e1b00 */
[----:B--2---:R-:W0:Y:S01]  /*2670*/  F2F.F32.F64 R0, R2 ;  /* 0x0000000200007310 */ /* 0x004e220000301000 */
[----:B------:R-:W0:-:S14]  /*2680*/  DSETP.GEU.AND P0, PT, |R2|, c[0x2][0x0], PT ;  /* 0x008000000200762a */ /* 0x000e1c0003f0e200 */
[----:B0-----:R-:W-:-:S05]  /*2690*/  @!P0 FMUL R0, R0, 1.175494350822287508e-38 ;  /* 0x0080000000008820 */ /* 0x001fca0000400000 */
[----:B------:R-:W-:Y:S01]  /*26a0*/  F2FP.PACK_AB R0, RZ, R0 ;  /* 0x00000000ff00723e */ /* 0x000fe200000000ff */
[----:B------:R-:W-:Y:S05]  /*26b0*/  BRA `(.L_x_1212) ;  /* 0x00000b3000007947 */ /* 0x000fea0003800000 */
.L_x_1207:
        /* <DEDUP_REMOVED lines=13> */
.L_x_1221:
[----:B------:R-:W2:Y:S02]  /*2790*/  LDG.E.64 R2, [R2.64] ;  /* 0x0000002402027981 */ /* 0x000ea4000c1e1b00 */
[----:B--2---:R-:W0:Y:S01]  /*27a0*/  F2F.F32.F64 R0, R2 ;  /* 0x0000000200007310 */ /* 0x004e220000301000 */
[----:B------:R-:W0:-:S14]  /*27b0*/  DSETP.GEU.AND P0, PT, |R2|, c[0x2][0x0], PT ;  /* 0x008000000200762a */ /* 0x000e1c0003f0e200 */
[----:B0-----:R-:W-:-:S05]  /*27c0*/  @!P0 FMUL R0, R0, 1.175494350822287508e-38 ;  /* 0x0080000000008820 */ /* 0x001fca0000400000 */
[----:B------:R-:W-:Y:S01]  /*27d0*/  F2FP.PACK_AB R0, RZ, R0 ;  /* 0x00000000ff00723e */ /* 0x000fe200000000ff */
[----:B------:R-:W-:Y:S05]  /*27e0*/  BRA `(.L_x_1212) ;  /* 0x00000a0000007947 */ /* 0x000fea0003800000 */
.L_x_1220:
        /* <DEDUP_REMOVED lines=28> */
.L_x_1223:
        /* <DEDUP_REMOVED lines=15> */
.L_x_1222:
[----:B------:R-:W2:Y:S02]  /*2aa0*/  LDG.E.U16 R0, [R2.64] ;  /* 0x0000002402007981 */ /* 0x000ea4000c1e1500 */
[----:B--2---:R-:W-:-:S04]  /*2ab0*/  PRMT R0, RZ, 0x5410, R0 ;  /* 0x00005410ff007816 */ /* 0x004fc80000000000 */
[----:B------:R-:W-:Y:S01]  /*2ac0*/  F2FP.PACK_AB R0, RZ, R0 ;  /* 0x00000000ff00723e */ /* 0x000fe200000000ff */
[----:B------:R-:W-:Y:S05]  /*2ad0*/  BRA `(.L_x_1212) ;  /* 0x0000071000007947 */ /* 0x000fea0003800000 */
.L_x_1219:
        /* <DEDUP_REMOVED lines=12> */
.L_x_1226:
        /* <DEDUP_REMOVED lines=21> */
.L_x_1230:
[----:B------:R-:W-:Y:S05]  /*2cf0*/  BSYNC B1 ;  /* 0x0000000000017941 */ /* 0x000fea0003800000 */
.L_x_1229:
[----:B------:R-:W-:Y:S01]  /*2d00*/  LEA R3, R0, 0x3b800000, 0x17 ;  /* 0x3b80000000037811 */ /* 0x000fe200078eb8ff */
[----:B------:R-:W-:-:S05]  /*2d10*/  IMAD.SHL.U32 R0, R2, 0x100000, RZ ;  /* 0x0010000002007824 */ /* 0x000fca00078e00ff */
[----:B------:R-:W-:Y:S02]  /*2d20*/  LOP3.LUT R0, R3, R0, R4, 0xfe, !PT ;  /* 0x0000000003007212 */ /* 0x000fe400078efe04 */
.L_x_1228:
[----:B------:R-:W-:Y:S05]  /*2d30*/  BSYNC B0 ;  /* 0x0000000000007941 */ /* 0x000fea0003800000 */
.L_x_1227:
[----:B------:R-:W-:Y:S01]  /*2d40*/  F2FP.PACK_AB R0, RZ, R0 ;  /* 0x00000000ff00723e */ /* 0x000fe200000000ff */
[----:B------:R-:W-:Y:S05]  /*2d50*/  BRA `(.L_x_1212) ;  /* 0x0000049000007947 */ /* 0x000fea0003800000 */
.L_x_1225:
        /* <DEDUP_REMOVED lines=21> */
.L_x_1234:
[----:B------:R-:W-:Y:S05]  /*2eb0*/  BSYNC B1 ;  /* 0x0000000000017941 */ /* 0x000fea0003800000 */
.L_x_1233:
[----:B------:R-:W-:Y:S01]  /*2ec0*/  LEA R3, R0, 0x37800000, 0x17 ;  /* 0x3780000000037811 */ /* 0x000fe200078eb8ff */
[----:B------:R-:W-:-:S05]  /*2ed0*/  IMAD.SHL.U32 R0, R2, 0x200000, RZ ;  /* 0x0020000002007824 */ /* 0x000fca00078e00ff */
[----:B------:R-:W-:Y:S02]  /*2ee0*/  LOP3.LUT R0, R3, R0, R4, 0xfe, !PT ;  /* 0x0000000003007212 */ /* 0x000fe400078efe04 */
.L_x_1232:
[----:B------:R-:W-:Y:S05]  /*2ef0*/  BSYNC B0 ;  /* 0x0000000000007941 */ /* 0x000fea0003800000 */
.L_x_1231:
[----:B------:R-:W-:Y:S01]  /*2f00*/  F2FP.PACK_AB R0, RZ, R0 ;  /* 0x00000000ff00723e */ /* 0x000fe200000000ff */
[----:B------:R-:W-:Y:S05]  /*2f10*/  BRA `(.L_x_1212) ;  /* 0x000002d000007947 */ /* 0x000fea0003800000 */
.L_x_1224:
        /* <DEDUP_REMOVED lines=14> */
.L_x_1238:
[----:B------:R-:W-:Y:S05]  /*3000*/  BSYNC B0 ;  /* 0x0000000000007941 */ /* 0x000fea0003800000 */
.L_x_1237:
[----:B------:R-:W-:Y:S01]  /*3010*/  F2FP.PACK_AB R0, RZ, R0 ;  /* 0x00000000ff00723e */ /* 0x000fe200000000ff */
[----:B------:R-:W-:Y:S05]  /*3020*/  BRA `(.L_x_1212) ;  /* 0x000001c000007947 */ /* 0x000fea0003800000 */
.L_x_1211:
        /* <DEDUP_REMOVED lines=21> */
.L_x_1236:
[----:B------:R-:W2:Y:S02]  /*3180*/  LDG.E.64 R2, [R2.64] ;  /* 0x0000002402027981 */ /* 0x000ea4000c1e1b00 */
[----:B--2---:R-:W0:Y:S02]  /*3190*/  I2F.U64 R0, R2 ;  /* 0x0000000200007312 */ /* 0x004e240000301000 */
[----:B0-----:R-:W-:Y:S01]  /*31a0*/  F2FP.PACK_AB R0, RZ, R0 ;  /* 0x00000000ff00723e */ /* 0x001fe200000000ff */
[----:B------:R-:W-:Y:S05]  /*31b0*/  BRA `(.L_x_1212) ;  /* 0x0000003000007947 */ /* 0x000fea0003800000 */
.L_x_1235:
[----:B------:R-:W2:Y:S02]  /*31c0*/  LDG.E R2, [R2.64] ;  /* 0x0000002402027981 */ /* 0x000ea4000c1e1900 */
[----:B--2---:R-:W0:Y:S02]  /*31d0*/  I2F.U32 R0, R2 ;  /* 0x0000000200007306 */ /* 0x004e240000201000 */
[----:B0-----:R-:W-:-:S06]  /*31e0*/  F2FP.PACK_AB R0, RZ, R0 ;  /* 0x00000000ff00723e */ /* 0x001fcc00000000ff */
.L_x_1212:
[----:B------:R-:W1:Y:S01]  /*31f0*/  LDC.U8 R5, c[0x0][0x458] ;  /* 0x00011600ff057b82 */ /* 0x000e620000000000 */
[----:B-----5:R-:W-:-:S02]  /*3200*/  HADD2.F32 R23, -RZ, R23.H0_H0 ;  /* 0x20000017ff177230 */ /* 0x020fc40000004100 */
[----:B0-----:R-:W-:Y:S02]  /*3210*/  HADD2.F32 R2, -RZ, c[0x0] [0x448].H0_H0 ;  /* 0x20011200ff027630 */ /* 0x001fe40000004100 */
[----:B------:R-:W-:-:S03]  /*3220*/  HADD2.F32 R3, -RZ, R0.H0_H0 ;  /* 0x20000000ff037230 */ /* 0x000fc60000004100 */
[----:B------:R-:W-:-:S05]  /*3230*/  FMUL.FTZ R2, R2, R23 ;  /* 0x0000001702027220 */ /* 0x000fca0000410000 */
[----:B------:R-:W-:-:S05]  /*3240*/  F2FP.PACK_AB R2, RZ, R2 ;  /* 0x00000002ff02723e */ /* 0x000fca00000000ff */
[----:B------:R-:W-:-:S05]  /*3250*/  HADD2.F32 R2, -RZ, R2.H0_H0 ;  /* 0x20000002ff027230 */ /* 0x000fca0000004100 */
[----:B------:R-:W-:Y:S01]  /*3260*/  FMUL.FTZ R2, R2, R3 ;  /* 0x0000000302027220 */ /* 0x000fe20000410000 */
[----:B-1----:R-:W-:-:S04]  /*3270*/  PRMT R4, R5, 0x9910, RZ ;  /* 0x0000991005047816 */ /* 0x002fc800000000ff */
[----:B------:R-:W-:Y:S01]  /*3280*/  F2FP.PACK_AB R2, RZ, R2 ;  /* 0x00000002ff02723e */ /* 0x000fe200000000ff */
[----:B------:R-:W-:-:S05]  /*3290*/  IMAD.MOV.U32 R0, RZ, RZ, R4 ;  /* 0x000000ffff007224 */ /* 0x000fca00078e0004 */
        /* <DEDUP_REMOVED lines=14> */
.L_x_1242:
[----:B------:R-:W-:-:S06]  /*3380*/  HADD2.F32 R3, -RZ, R2.H0_H0 ;  /* 0x20000002ff037230 */ /* 0x000fcc0000004100 */
[----:B------:R-:W0:Y:S02]  /*3390*/  F2I.S64.TRUNC R2, R3 ;  /* 0x0000000300027311 */ /* 0x000e24000020d900 */
[----:B0-----:R0:W-:Y:S01]  /*33a0*/  STG.E.U8 [R16.64], R2 ;  /* 0x0000000210007986 */ /* 0x0011e2000c101124 */
[----:B------:R-:W-:Y:S05]  /*33b0*/  BRA `(.L_x_1244) ;  /* 0x00000e4000007947 */ /* 0x000fea0003800000 */
.L_x_1241:
        /* <DEDUP_REMOVED lines=10> */
.L_x_1246:
[----:B------:R-:W-:-:S04]  /*3460*/  HADD2.F32 R2, -RZ, R2.H0_H0 ;  /* 0x20000002ff027230 */ /* 0x000fc80000004100 */
[----:B------:R-:W0:Y:S02]  /*3470*/  F2I.FTZ.TRUNC.NTZ R3, R2 ;  /* 0x0000000200037305 */ /* 0x000e24000021f100 */
[----:B0-----:R0:W-:Y:S01]  /*3480*/  STG.E [R16.64], R3 ;  /* 0x0000000310007986 */ /* 0x0011e2000c101924 */
[----:B------:R-:W-:Y:S05]  /*3490*/  BRA `(.L_x_1244) ;  /* 0x00000d6000007947 */ /* 0x000fea0003800000 */
.L_x_1245:
[----:B------:R-:W-:-:S04]  /*34a0*/  HADD2.F32 R2, -RZ, R2.H0_H0 ;  /* 0x20000002ff027230 */ /* 0x000fc80000004100 */
[----:B------:R-:W0:Y:S02]  /*34b0*/  F2I.FTZ.TRUNC.NTZ R3, R2 ;  /* 0x0000000200037305 */ /* 0x000e24000021f100 */
[----:B0-----:R0:W-:Y:S01]  /*34c0*/  STG.E.U16 [R16.64], R3 ;  /* 0x0000000310007986 */ /* 0x0011e2000c101524 */
[----:B------:R-:W-:Y:S05]  /*34d0*/  BRA `(.L_x_1244) ;  /* 0x00000d2000007947 */ /* 0x000fea0003800000 */
.L_x_1240:
        /* <DEDUP_REMOVED lines=9> */
.L_x_1248:
[----:B------:R0:W-:Y:S01]  /*3570*/  STG.E.U16 [R16.64], R2 ;  /* 0x0000000210007986 */ /* 0x0001e2000c101524 */
[----:B------:R-:W-:Y:S05]  /*3580*/  BRA `(.L_x_1244) ;  /* 0x00000c7000007947 */ /* 0x000fea0003800000 */
.L_x_1247:
        /* <DEDUP_REMOVED lines=10> */
.L_x_1250:
[----:B------:R-:W-:-:S05]  /*3630*/  HADD2.F32 R0, -RZ, R2.H0_H0 ;  /* 0x20000002ff007230 */ /* 0x000fca0000004100 */
[----:B------:R-:W-:-:S04]  /*3640*/  F2FP.PACK_AB R0, RZ, R0 ;  /* 0x00000000ff00723e */ /* 0x000fc800000000ff */
[----:B------:R-:W-:-:S05]  /*3650*/  PRMT R0, R0, 0x5410, RZ ;  /* 0x0000541000007816 */ /* 0x000fca00000000ff */
[----:B------:R0:W-:Y:S01]  /*3660*/  STG.E [R16.64], R0 ;  /* 0x0000000010007986 */ /* 0x0001e2000c101924 */
[----:B------:R-:W-:Y:S05]  /*3670*/  BRA `(.L_x_1244) ;  /* 0x00000b8000007947 */ /* 0x000fea0003800000 */
.L_x_1249:
[----:B------:R-:W-:-:S05]  /*3680*/  HADD2.F32 R2, -RZ, R2.H0_H0 ;  /* 0x20000002ff027230 */ /* 0x000fca0000004100 */
[----:B------:R-:W-:-:S06]  /*3690*/  FMUL.FTZ R2, R2, 1 ;  /* 0x3f80000002027820 */ /* 0x000fcc0000410000 */
[----:B------:R-:W0:Y:S02]  /*36a0*/  F2F.F64.F32 R2, R2 ;  /* 0x0000000200027310 */ /* 0x000e240000201800 */
[----:B0-----:R0:W-:Y:S01]  /*36b0*/  STG.E.64 [R16.64], R2 ;  /* 0x0000000210007986 */ /* 0x0011e2000c101b24 */
[----:B------:R-:W-:Y:S05]  /*36c0*/  BRA `(.L_x_1244) ;  /* 0x00000b3000007947 */ /* 0x000fea0003800000 */
.L_x_1239:
        /* <DEDUP_REMOVED lines=13> */
.L_x_1253:
[----:B------:R-:W-:Y:S01]  /*37a0*/  HADD2.F32 R2, -RZ, R2.H0_H0 ;  /* 0x20000002ff027230 */ /* 0x000fe20000004100 */
[----:B------:R-:W-:-:S04]  /*37b0*/  CS2R R6, SRZ ;  /* 0x0000000000067805 */ /* 0x000fc8000001ff00 */
[----:B------:R-:W-:-:S04]  /*37c0*/  FMUL.FTZ R2, R2, 1 ;  /* 0x3f80000002027820 */ /* 0x000fc80000410000 */
[----:B------:R-:W0:Y:S02]  /*37d0*/  F2F.F64.F32 R4, R2 ;  /* 0x0000000200047310 */ /* 0x000e240000201800 */
[----:B0-----:R0:W-:Y:S01]  /*37e0*/  STG.E.128 [R16.64], R4 ;  /* 0x0000000410007986 */ /* 0x0011e2000c101d24 */
[----:B------:R-:W-:Y:S05]  /*37f0*/  BRA `(.L_x_1244) ;  /* 0x00000a0000007947 */ /* 0x000fea0003800000 */
.L_x_1252:
        /* <DEDUP_REMOVED lines=21> */
.L_x_1257:
[----:B------:R-:W-:Y:S05]  /*3950*/  BSYNC B0 ;  /* 0x0000000000007941 */ /* 0x000fea0003800000 */
.L_x_1256:
[----:B------:R-:W-:-:S05]  /*3960*/  LOP3.LUT R3, R0, R3, RZ, 0xfc, !PT ;  /* 0x0000000300037212 */ /* 0x000fca00078efcff */
[----:B------:R0:W-:Y:S01]  /*3970*/  STG.E.U8 [R16.64], R3 ;  /* 0x0000000310007986 */ /* 0x0001e2000c101124 */
[----:B------:R-:W-:Y:S05]  /*3980*/  BRA `(.L_x_1244) ;  /* 0x0000087000007947 */ /* 0x000fea0003800000 */
.L_x_1255:
        /* <DEDUP_REMOVED lines=13> */
.L_x_1259:
[----:B------:R-:W-:Y:S01]  /*3a60*/  IMAD.MOV.U32 R0, RZ, RZ, 0x7f ;  /* 0x0000007fff007424 */ /* 0x000fe200078e00ff */
[----:B------:R-:W-:-:S04]  /*3a70*/  ISETP.GT.U32.AND P0, PT, R2, 0x7f800000, PT ;  /* 0x7f8000000200780c */ /* 0x000fc80003f04070 */
[----:B------:R-:W-:-:S04]  /*3a80*/  SEL R0, R0, 0x7c, P0 ;  /* 0x0000007c00007807 */ /* 0x000fc80000000000 */
.L_x_1260:
[----:B------:R-:W-:Y:S05]  /*3a90*/  BSYNC B0 ;  /* 0x0000000000007941 */ /* 0x000fea0003800000 */
.L_x_1258:
[----:B------:R-:W-:-:S04]  /*3aa0*/  LOP3.LUT R2, R3, 0x80000000, RZ, 0xc0, !PT ;  /* 0x8000000003027812 */ /* 0x000fc800078ec0ff */
[----:B------:R-:W-:-:S04]  /*3ab0*/  SHF.R.U32.HI R3, RZ, 0x18, R2 ;  /* 0x00000018ff037819 */ /* 0x000fc80000011602 */
[----:B------:R-:W-:-:S05]  /*3ac0*/  LOP3.LUT R3, R0, R3, RZ, 0xfc, !PT ;  /* 0x0000000300037212 */ /* 0x000fca00078efcff */
[----:B------:R0:W-:Y:S01]  /*3ad0*/  STG.E.U8 [R16.64], R3 ;  /* 0x0000000310007986 */ /* 0x0001e2000c101124 */
[----:B------:R-:W-:Y:S05]  /*3ae0*/  BRA `(.L_x_1244) ;  /* 0x0000071000007947 */ /* 0x000fea0003800000 */
.L_x_1254:
[----:B------:R-:W-:-:S05]  /*3af0*/  HADD2.F32 R0, -RZ, R2.H0_H0 ;  /* 0x20000002ff007230 */ /* 0x000fca0000004100 */
[----:B------:R-:W-:-:S05]  /*3b00*/  F2FP.BF16.PACK_AB R0, RZ, R0 ;  /* 0x00000000ff00723e */ /* 0x000fca00000010ff */
[----:B------:R0:W-:Y:S01]  /*3b10*/  STG.E.U16 [R16.64], R0 ;  /* 0x0000000010007986 */ /* 0x0001e2000c101524 */
[----:B------:R-:W-:Y:S05]  /*3b20*/  BRA `(.L_x_1244) ;  /* 0x000006d000007947 */ /* 0x000fea0003800000 */
.L_x_1251:
        /* <DEDUP_REMOVED lines=12> */
.L_x_1263:
        /* <DEDUP_REMOVED lines=17> */
.L_x_1266:
[----:B------:R-:W-:-:S04]  /*3d00*/  LOP3.LUT R2, R3, 0x80000000, RZ, 0xc0, !PT ;  /* 0x8000000003027812 */ /* 0x000fc800078ec0ff */
[----:B------:R-:W-:-:S04]  /*3d10*/  SHF.R.U32.HI R3, RZ, 0x18, R2 ;  /* 0x00000018ff037819 */ /* 0x000fc80000011602 */
[----:B------:R-:W-:-:S04]  /*3d20*/  LOP3.LUT R0, R0, R3, RZ, 0xfc, !PT ;  /* 0x0000000300007212 */ /* 0x000fc800078efcff */
[----:B------:R-:W-:Y:S02]  /*3d30*/  PRMT R8, R0, 0x7610, R8 ;  /* 0x0000761000087816 */ /* 0x000fe40000000008 */
.L_x_1265:
[----:B------:R-:W-:Y:S05]  /*3d40*/  BSYNC B0 ;  /* 0x0000000000007941 */ /* 0x000fea0003800000 */
.L_x_1264:
[----:B------:R0:W-:Y:S01]  /*3d50*/  STG.E.U8 [R16.64], R8 ;  /* 0x0000000810007986 */ /* 0x0001e2000c101124 */
[----:B------:R-:W-:Y:S05]  /*3d60*/  BRA `(.L_x_1244) ;  /* 0x0000049000007947 */ /* 0x000fea0003800000 */
.L_x_1262:
        /* <DEDUP_REMOVED lines=17> */
.L_x_1269:
[----:B------:R-:W-:-:S04]  /*3e80*/  LOP3.LUT R2, R3, 0x80000000, RZ, 0xc0, !PT ;  /* 0x8000000003027812 */ /* 0x000fc800078ec0ff */
[----:B------:R-:W-:-:S04]  /*3e90*/  SHF.R.U32.HI R3, RZ, 0x18, R2 ;  /* 0x00000018ff037819 */ /* 0x000fc80000011602 */
[----:B------:R-:W-:-:S04]  /*3ea0*/  LOP3.LUT R0, R0, R3, RZ, 0xfc, !PT ;  /* 0x0000000300007212 */ /* 0x000fc800078efcff */
[----:B------:R-:W-:Y:S02]  /*3eb0*/  PRMT R8, R0, 0x7610, R8 ;  /* 0x0000761000087816 */ /* 0x000fe40000000008 */
.L_x_1268:
[----:B------:R-:W-:Y:S05]  /*3ec0*/  BSYNC B0 ;  /* 0x0000000000007941 */ /* 0x000fea0003800000 */
.L_x_1267:
[----:B------:R0:W-:Y:S01]  /*3ed0*/  STG.E.U8 [R16.64], R8 ;  /* 0x0000000810007986 */ /* 0x0001e2000c101124 */
[----:B------:R-:W-:Y:S05]  /*3ee0*/  BRA `(.L_x_1244) ;  /* 0x0000031000007947 */ /* 0x000fea0003800000 */
.L_x_1261:
        /* <DEDUP_REMOVED lines=22> */
.L_x_1243:
        /* <DEDUP_REMOVED lines=20> */
.L_x_1271:
[----:B------:R-:W-:-:S06]  /*4190*/  HADD2.F32 R2, -RZ, R2.H0_H0 ;  /* 0x20000002ff027230 */ /* 0x000fcc0000004100 */
[----:B------:R-:W0:Y:S02]  /*41a0*/  F2I.U64.TRUNC R2, R2 ;  /* 0x0000000200027311 */ /* 0x000e24000020d800 */
[----:B0-----:R0:W-:Y:S01]  /*41b0*/  STG.E.64 [R16.64], R2 ;  /* 0x0000000210007986 */ /* 0x0011e2000c101b24 */
[----:B------:R-:W-:Y:S05]  /*41c0*/  BRA `(.L_x_1244) ;  /* 0x0000003000007947 */ /* 0x000fea0003800000 */
.L_x_1270:
[----:B------:R-:W-:-:S04]  /*41d0*/  HADD2.F32 R2, -RZ, R2.H0_H0 ;  /* 0x20000002ff027230 */ /* 0x000fc80000004100 */
[----:B------:R-:W0:Y:S02]  /*41e0*/  F2I.FTZ.U32.TRUNC.NTZ R3, R2 ;  /* 0x0000000200037305 */ /* 0x000e24000021f000 */
[----:B0-----:R0:W-:Y:S02]  /*41f0*/  STG.E [R16.64], R3 ;  /* 0x0000000310007986 */ /* 0x0011e4000c101924 */
.L_x_1244:
[----:B------:R-:W-:-:S05]  /*4200*/  IMAD R18, R19, 0x200, R18 ;  /* 0x0000020013127824 */ /* 0x000fca00078e0212 */
[----:B------:R-:W-:Y:S02]  /*4210*/  IADD3 R23, R18, 0x80, RZ ;  /* 0x0000008012177810 */ /* 0x000fe40007ffe0ff */
.L_x_1172:
[----:B------:R-:W-:Y:S05]  /*4220*/  BSYNC B6 ;  /* 0x0000000000067941 */ /* 0x000fea0003800000 */
.L_x_1171:
[----:B------:R-:W-:Y:S01]  /*4230*/  ISETP.GE.AND P0, PT, R23, c[0x0][0x160], PT ;  /* 0x0000580017007a0c */ /* 0x000fe20003f06270 */
[----:B------:R-:W-:-:S12]  /*4240*/  BSSY B6, `(.L_x_1272) ;  /* 0x0000834000067945 */ /* 0x000fd80003800000 */
[----:B------:R-:W-:Y:S05]  /*4250*/  @P0 BRA `(.L_x_1273) ;  /* 0x0000832000000947 */ /* 0x000fea0003800000 */
[----:B------:R-:W-:Y:S01]  /*4260*/  ISETP.NE.AND P0, PT, RZ, c[0x0][0x168], PT ;  /* 0x00005a00ff007a0c */ /* 0x000fe20003f05270 */
[----:B------:R-:W-:Y:S01]  /*4270*/  CS2R R18, SRZ ;  /* 0x0000000000127805 */ /* 0x000fe2000001ff00 */
[----:B0-----:R-:W-:-:S11]  /*4280*/  IMAD.MOV.U32 R16, RZ, RZ, RZ ;  /* 0x000000ffff107224 */ /* 0x001fd600078e00ff */
        /* <DEDUP_REMOVED lines=251> */
.L_x_1274:
        /* <DEDUP_REMOVED lines=29> */
.L_x_1275:
        /* <DEDUP_REMOVED lines=19> */
.L_x_1279:
[----:B------:R-:W2:Y:S02]  /*5540*/  LDG.E.U8 R2, [R2.64] ;  /* 0x0000002402027981 */ /* 0x000ea4000c1e1100 */
[----:B--2---:R-:W0:Y:S02]  /*5550*/  I2F.U16 R0, R2 ;  /* 0x0000000200007306 */ /* 0x004e240000101000 */
[----:B0-----:R-:W-:-:S04]  /*5560*/  F2FP.PACK_AB R0, RZ, R0 ;  /* 0x00000000ff00723e */ /* 0x001fc800000000ff */
[----:B------:R-:W-:Y:S01]  /*5570*/  PRMT R19, R0, 0x7610, R19 ;  /* 0x0000761000137816 */ /* 0x000fe20000000013 */
[----:B------:R-:W-:Y:S05]  /*5580*/  BRA `(.L_x_1281) ;  /* 0x00000ed000007947 */ /* 0x000fea0003800000 */
.L_x_1278:
        /* <DEDUP_REMOVED lines=11> */
.L_x_1283:
[----:B------:R-:W2:Y:S02]  /*5640*/  LDG.E R2, [R2.64] ;  /* 0x0000002402027981 */ /* 0x000ea4000c1e1900 */
[----:B--2---:R-:W0:Y:S02]  /*5650*/  I2F R0, R2 ;  /* 0x0000000200007306 */ /* 0x004e240000201400 */
[----:B0-----:R-:W-:-:S04]  /*5660*/  F2FP.PACK_AB R0, RZ, R0 ;  /* 0x00000000ff00723e */ /* 0x001fc800000000ff */
[----:B------:R-:W-:Y:S01]  /*5670*/  PRMT R19, R0, 0x7610, R19 ;  /* 0x0000761000137816 */ /* 0x000fe20000000013 */
[----:B------:R-:W-:Y:S05]  /*5680*/  BRA `(.L_x_1281) ;  /* 0x00000dd000007947 */ /* 0x000fea0003800000 */
.L_x_1282:
[----:B------:R-:W2:Y:S02]  /*5690*/  LDG.E.U16 R2, [R2.64] ;  /* 0x0000002402027981 */ /* 0x000ea4000c1e1500 */
[----:B--2---:R-:W0:Y:S02]  /*56a0*/  I2F.S16 R0, R2 ;  /* 0x0000000200007306 */ /* 0x004e240000101400 */
[----:B0-----:R-:W-:-:S04]  /*56b0*/  F2FP.PACK_AB R0, RZ, R0 ;  /* 0x00000000ff00723e */ /* 0x001fc800000000ff */
[----:B------:R-:W-:Y:S01]  /*56c0*/  PRMT R19, R0, 0x7610, R19 ;  /* 0x0000761000137816 */ /* 0x000fe20000000013 */
[----:B------:R-:W-:Y:S05]  /*56d0*/  BRA `(.L_x_1281) ;  /* 0x00000d8000007947 */ /* 0x000fea0003800000 */
.L_x_1277:
        /* <DEDUP_REMOVED lines=9> */
.L_x_1285:
[----:B------:R0:W5:Y:S01]  /*5770*/  LDG.E.U16 R19, [R2.64] ;  /* 0x0000002402137981 */ /* 0x000162000c1e1500 */
[----:B------:R-:W-:Y:S05]  /*5780*/  BRA `(.L_x_1281) ;  /* 0x00000cd000007947 */ /* 0x000fea0003800000 */
.L_x_1284:
        /* <DEDUP_REMOVED lines=9> */
.L_x_1287:
[----:B------:R0:W5:Y:S01]  /*5820*/  LDG.E.U16 R19, [R2.64] ;  /* 0x0000002402137981 */ /* 0x000162000c1e1500 */
[----:B------:R-:W-:Y:S05]  /*5830*/  BRA `(.L_x_1281) ;  /* 0x00000c2000007947 */ /* 0x000fea0003800000 */
.L_x_1286:
[----:B------:R-:W2:Y:S02]  /*5840*/  LDG.E.64 R2, [R2.64] ;  /* 0x0000002402027981 */ /* 0x000ea4000c1e1b00 */
[----:B--2---:R-:W0:Y:S01]  /*5850*/  F2F.F32.F64 R0, R2 ;  /* 0x0000000200007310 */ /* 0x004e220000301000 */
[----:B------:R-:W0:-:S14]  /*5860*/  DSETP.GEU.AND P0, PT, |R2|, c[0x2][0x0], PT ;  /* 0x008000000200762a */ /* 0x000e1c0003f0e200 */
[----:B0-----:R-:W-:-:S05]  /*5870*/  @!P0 FMUL R0, R0, 1.175494350822287508e-38 ;  /* 0x0080000000008820 */ /* 0x001fca0000400000 */
[----:B------:R-:W-:-:S04]  /*5880*/  F2FP.PACK_AB R0, RZ, R0 ;  /* 0x00000000ff00723e */ /* 0x000fc800000000ff */
[----:B------:R-:W-:Y:S01]  /*5890*/  PRMT R19, R0, 0x7610, R19 ;  /* 0x0000761000137816 */ /* 0x000fe20000000013 */
[----:B------:R-:W-:Y:S05]  /*58a0*/  BRA `(.L_x_1281) ;  /* 0x00000bb000007947 */ /* 0x000fea0003800000 */
.L_x_1276:
        /* <DEDUP_REMOVED lines=14> */
.L_x_1290:
[----:B------:R-:W2:Y:S02]  /*5990*/  LDG.E.64 R2, [R2.64] ;  /* 0x0000002402027981 */ /* 0x000ea4000c1e1b00 */
[----:B--2---:R-:W0:Y:S01]  /*59a0*/  F2F.F32.F64 R0, R2 ;  /* 0x0000000200007310 */ /* 0x004e220000301000 */
[----:B------:R-:W0:-:S14]  /*59b0*/  DSETP.GEU.AND P0, PT, |R2|, c[0x2][0x0], PT ;  /* 0x008000000200762a */ /* 0x000e1c0003f0e200 */
[----:B0-----:R-:W-:-:S05]  /*59c0*/  @!P0 FMUL R0, R0, 1.175494350822287508e-38 ;  /* 0x0080000000008820 */ /* 0x001fca0000400000 */
[----:B------:R-:W-:-:S04]  /*59d0*/  F2FP.PACK_AB R0, RZ, R0 ;  /* 0x00000000ff00723e */ /* 0x000fc800000000ff */
[----:B------:R-:W-:Y:S01]  /*59e0*/  PRMT R19, R0, 0x7610, R19 ;  /* 0x0000761000137816 */ /* 0x000fe20000000013 */
[----:B------:R-:W-:Y:S05]  /*59f0*/  BRA `(.L_x_1281) ;  /* 0x00000a6000007947 */ /* 0x000fea0003800000 */
.L_x_1289:
        /* <DEDUP_REMOVED lines=28> */
.L_x_1292:
        /* <DEDUP_REMOVED lines=15> */
.L_x_1291:
[----:B------:R-:W2:Y:S02]  /*5cb0*/  LDG.E.U16 R0, [R2.64] ;  /* 0x0000002402007981 */ /* 0x000ea4000c1e1500 */
[----:B--2---:R-:W-:-:S04]  /*5cc0*/  PRMT R0, RZ, 0x5410, R0 ;  /* 0x00005410ff007816 */ /* 0x004fc80000000000 */
[----:B------:R-:W-:-:S04]  /*5cd0*/  F2FP.PACK_AB R0, RZ, R0 ;  /* 0x00000000ff00723e */ /* 0x000fc800000000ff */
[----:B------:R-:W-:Y:S01]  /*5ce0*/  PRMT R19, R0, 0x7610, R19 ;  /* 0x0000761000137816 */ /* 0x000fe20000000013 */
[----:B------:R-:W-:Y:S05]  /*5cf0*/  BRA `(.L_x_1281) ;  /* 0x0000076000007947 */ /* 0x000fea0003800000 */
.L_x_1288:
        /* <DEDUP_REMOVED lines=12> */
.L_x_1295:
        /* <DEDUP_REMOVED lines=21> */
.L_x_1299:
[----:B------:R-:W-:Y:S05]  /*5f10*/  BSYNC B1 ;  /* 0x0000000000017941 */ /* 0x000fea0003800000 */
.L_x_1298:
[----:B------:R-:W-:Y:S01]  /*5f20*/  LEA R3, R0, 0x3b800000, 0x17 ;  /* 0x3b80000000037811 */ /* 0x000fe200078eb8ff */
[----:B------:R-:W-:-:S05]  /*5f30*/  IMAD.SHL.U32 R0, R2, 0x100000, RZ ;  /* 0x0010000002007824 */ /* 0x000fca00078e00ff */
[----:B------:R-:W-:Y:S02]  /*5f40*/  LOP3.LUT R0, R3, R0, R4, 0xfe, !PT ;  /* 0x0000000003007212 */ /* 0x000fe400078efe04 */
.L_x_1297:
[----:B------:R-:W-:Y:S05]  /*5f50*/  BSYNC B0 ;  /* 0x0000000000007941 */ /* 0x000fea0003800000 */
.L_x_1296:
[----:B------:R-:W-:-:S04]  /*5f60*/  F2FP.PACK_AB R0, RZ, R0 ;  /* 0x00000000ff00723e */ /* 0x000fc800000000ff */
[----:B------:R-:W-:Y:S01]  /*5f70*/  PRMT R19, R0, 0x7610, R19 ;  /* 0x0000761000137816 */ /* 0x000fe20000000013 */
[----:B------:R-:W-:Y:S05]  /*5f80*/  BRA `(.L_x_1281) ;  /* 0x000004d000007947 */ /* 0x000fea0003800000 */
.L_x_1294:
        /* <DEDUP_REMOVED lines=21> */
.L_x_1303:
[----:B------:R-:W-:Y:S05]  /*60e0*/  BSYNC B1 ;  /* 0x0000000000017941 */ /* 0x000fea0003800000 */
.L_x_1302:
[----:B------:R-:W-:Y:S01]  /*60f0*/  LEA R3, R0, 0x37800000, 0x17 ;  /* 0x3780000000037811 */ /* 0x000fe200078eb8ff */
[----:B------:R-:W-:-:S05]  /*6100*/  IMAD.SHL.U32 R0, R2, 0x200000, RZ ;  /* 0x0020000002007824 */ /* 0x000fca00078e00ff */
[----:B------:R-:W-:Y:S02]  /*6110*/  LOP3.LUT R0, R3, R0, R4, 0xfe, !PT ;  /* 0x0000000003007212 */ /* 0x000fe400078efe04 */
.L_x_1301:
[----:B------:R-:W-:Y:S05]  /*6120*/  BSYNC B0 ;  /* 0x0000000000007941 */ /* 0x000fea0003800000 */
.L_x_1300:
[----:B------:R-:W-:-:S04]  /*6130*/  F2FP.PACK_AB R0, RZ, R0 ;  /* 0x00000000ff00723e */ /* 0x000fc800000000ff */
[----:B------:R-:W-:Y:S01]  /*6140*/  PRMT R19, R0, 0x7610, R19 ;  /* 0x0000761000137816 */ /* 0x000fe20000000013 */
[----:B------:R-:W-:Y:S05]  /*6150*/  BRA `(.L_x_1281) ;  /* 0x0000030000007947 */ /* 0x000fea0003800000 */
.L_x_1293:
        /* <DEDUP_REMOVED lines=14> */
.L_x_1307:
[----:B------:R-:W-:Y:S05]  /*6240*/  BSYNC B0 ;  /* 0x0000000000007941 */ /* 0x000fea0003800000 */
.L_x_1306:
[----:B------:R-:W-:-:S04]  /*6250*/  F2FP.PACK_AB R0, RZ, R0 ;  /* 0x00000000ff00723e */ /* 0x000fc800000000ff */
[----:B------:R-:W-:Y:S01]  /*6260*/  PRMT R19, R0, 0x7610, R19 ;  /* 0x0000761000137816 */ /* 0x000fe20000000013 */
[----:B------:R-:W-:Y:S05]  /*6270*/  BRA `(.L_x_1281) ;  /* 0x000001e000007947 */ /* 0x000fea0003800000 */
.L_x_1280:
        /* <DEDUP_REMOVED lines=21> */
.L_x_1305:
[----:B------:R-:W2:Y:S02]  /*63d0*/  LDG.E.64 R2, [R2.64] ;  /* 0x0000002402027981 */ /* 0x000ea4000c1e1b00 */
[----:B--2---:R-:W0:Y:S02]  /*63e0*/  I2F.U64 R0, R2 ;  /* 0x0000000200007312 */ /* 0x004e240000301000 */
[----:B0-----:R-:W-:-:S04]  /*63f0*/  F2FP.PACK_AB R0, RZ, R0 ;  /* 0x00000000ff00723e */ /* 0x001fc800000000ff */
[----:B------:R-:W-:Y:S01]  /*6400*/  PRMT R19, R0, 0x7610, R19 ;  /* 0x0000761000137816 */ /* 0x000fe20000000013 */
[----:B------:R-:W-:Y:S05]  /*6410*/  BRA `(.L_x_1281) ;  /* 0x0000004000007947 */ /* 0x000fea0003800000 */
.L_x_1304:
[----:B------:R-:W2:Y:S02]  /*6420*/  LDG.E R2, [R2.64] ;  /* 0x0000002402027981 */ /* 0x000ea4000c1e1900 */
[----:B--2---:R-:W0:Y:S02]  /*6430*/  I2F.U32 R0, R2 ;  /* 0x0000000200007306 */ /* 0x004e240000201000 */
[----:B0-----:R-:W-:-:S04]  /*6440*/  F2FP.PACK_AB R0, RZ, R0 ;  /* 0x00000000ff00723e */ /* 0x001fc800000000ff */
[----:B------:R-:W-:Y:S02]  /*6450*/  PRMT R19, R0, 0x7610, R19 ;  /* 0x0000761000137816 */ /* 0x000fe40000000013 */
.L_x_1281:
        /* <DEDUP_REMOVED lines=18> */
.L_x_1311:
[----:B------:R-:W2:Y:S02]  /*6580*/  LDG.E.U8 R2, [R2.64] ;  /* 0x0000002402027981 */ /* 0x000ea4000c1e1100 */
[----:B--2---:R-:W0:Y:S02]  /*6590*/  I2F.U16 R0, R2 ;  /* 0x0000000200007306 */ /* 0x004e240000101000 */
[----:B0-----:R-:W-:Y:S01]  /*65a0*/  F2FP.PACK_AB R0, RZ, R0 ;  /* 0x00000000ff00723e */ /* 0x001fe200000000ff */
[----:B------:R-:W-:Y:S05]  /*65b0*/  BRA `(.L_x_1313) ;  /* 0x00000e1000007947 */ /* 0x000fea0003800000 */
.L_x_1310:
        /* <DEDUP_REMOVED lines=10> */
.L_x_1315:
[----:B------:R-:W2:Y:S02]  /*6660*/  LDG.E R2, [R2.64] ;  /* 0x0000002402027981 */ /* 0x000ea4000c1e1900 */
[----:B--2---:R-:W0:Y:S02]  /*6670*/  I2F R0, R2 ;  /* 0x0000000200007306 */ /* 0x004e240000201400 */
[----:B0-----:R-:W-:Y:S01]  /*6680*/  F2FP.PACK_AB R0, RZ, R0 ;  /* 0x00000000ff00723e */ /* 0x001fe200000000ff */
[----:B------:R-:W-:Y:S05]  /*6690*/  BRA `(.L_x_1313) ;  /* 0x00000d3000007947 */ /* 0x000fea0003800000 */
.L_x_1314:
[----:B------:R-:W2:Y:S02]  /*66a0*/  LDG.E.U16 R2, [R2.64] ;  /* 0x0000002402027981 */ /* 0x000ea4000c1e1500 */
[----:B--2---:R-:W0:Y:S02]  /*66b0*/  I2F.S16 R0, R2 ;  /* 0x0000000200007306 */ /* 0x004e240000101400 */
[----:B0-----:R-:W-:Y:S01]  /*66c0*/  F2FP.PACK_AB R0, RZ, R0 ;  /* 0x00000000ff00723e */ /* 0x001fe200000000ff */
[----:B------:R-:W-:Y:S05]  /*66d0*/  BRA `(.L_x_1313) ;  /* 0x00000cf000007947 */ /* 0x000fea0003800000 */
.L_x_1309:
        /* <DEDUP_REMOVED lines=9> */
.L_x_1317:
[----:B------:R0:W5:Y:S01]  /*6770*/  LDG.E.U16 R0, [R2.64] ;  /* 0x0000002402007981 */ /* 0x000162000c1e1500 */
[----:B------:R-:W-:Y:S05]  /*6780*/  BRA `(.L_x_1313) ;  /* 0x00000c4000007947 */ /* 0x000fea0003800000 */
.L_x_1316:
        /* <DEDUP_REMOVED lines=9> */
.L_x_1319:
[----:B------:R0:W5:Y:S01]  /*6820*/  LDG.E.U16 R0, [R2.64] ;  /* 0x0000002402007981 */ /* 0x000162000c1e1500 */
[----:B------:R-:W-:Y:S05]  /*6830*/  BRA `(.L_x_1313) ;  /* 0x00000b9000007947 */ /* 0x000fea0003800000 */
.L_x_1318:
[----:B------:R-:W2:Y:S02]  /*6840*/  LDG.E.64 R2, [R2.64] ;  /* 0x0000002402027981 */ /* 0x000ea4000c1e1b00 */
[----:B--2---:R-:W0:Y:S01]  /*6850*/  F2F.F32.F64 R0, R2 ;  /* 0x0000000200007310 */ /* 0x004e220000301000 */
[----:B------:R-:W0:-:S14]  /*6860*/  DSETP.GEU.AND P0, PT, |R2|, c[0x2][0x0], PT ;  /* 0x008000000200762a */ /* 0x000e1c0003f0e200 */
[----:B0-----:R-:W-:-:S05]  /*6870*/  @!P0 FMUL R0, R0, 1.175494350822287508e-38 ;  /* 0x0080000000008820 */ /* 0x001fca0000400000 */
[----:B------:R-:W-:Y:S01]  /*6880*/  F2FP.PACK_AB R0, RZ, R0 ;  /* 0x00000000ff00723e */ /* 0x000fe200000000ff */
[----:B------:R-:W-:Y:S05]  /*6890*/  BRA `(.L_x_1313) ;  /* 0x00000b3000007947 */ /* 0x000fea0003800000 */
.L_x_1308:
        /* <DEDUP_REMOVED lines=13> */
.L_x_1322:
[----:B------:R-:W2:Y:S02]  /*6970*/  LDG.E.64 R2, [R2.64] ;  /* 0x0000002402027981 */ /* 0x000ea4000c1e1b00 */
[----:B--2---:R-:W0:Y:S01]  /*6980*/  F2F.F32.F64 R0, R2 ;  /* 0x0000000200007310 */ /* 0x004e220000301000 */
[----:B------:R-:W0:-:S14]  /*6990*/  DSETP.GEU.AND P0, PT, |R2|, c[0x2][0x0], PT ;  /* 0x008000000200762a */ /* 0x000e1c0003f0e200 */
[----:B0-----:R-:W-:-:S05]  /*69a0*/  @!P0 FMUL R0, R0, 1.175494350822287508e-38 ;  /* 0x0080000000008820 */ /* 0x001fca0000400000 */
[----:B------:R-:W-:Y:S01]  /*69b0*/  F2FP.PACK_AB R0, RZ, R0 ;  /* 0x00000000ff00723e */ /* 0x000fe200000000ff */
[----:B------:R-:W-:Y:S05]  /*69c0*/  BRA `(.L_x_1313) ;  /* 0x00000a0000007947 */ /* 0x000fea0003800000 */
.L_x_1321:
        /* <DEDUP_REMOVED lines=28> */
.L_x_1324:
        /* <DEDUP_REMOVED lines=15> */
.L_x_1323:
[----:B------:R-:W2:Y:S02]  /*6c80*/  LDG.E.U16 R0, [R2.64] ;  /* 0x0000002402007981 */ /* 0x000ea4000c1e1500 */
[----:B--2---:R-:W-:-:S04]  /*6c90*/  PRMT R0, RZ, 0x5410, R0 ;  /* 0x00005410ff007816 */ /* 0x004fc80000000000 */
[----:B------:R-:W-:Y:S01]  /*6ca0*/  F2FP.PACK_AB R0, RZ, R0 ;  /* 0x00000000ff00723e */ /* 0x000fe200000000ff */
[----:B------:R-:W-:Y:S05]  /*6cb0*/  BRA `(.L_x_1313) ;  /* 0x0000071000007947 */ /* 0x000fea0003800000 */
.L_x_1320:
        /* <DEDUP_REMOVED lines=12> */
.L_x_1327:
        /* <DEDUP_REMOVED lines=21> */
.L_x_1331:
[----:B------:R-:W-:Y:S05]  /*6ed0*/  BSYNC B1 ;  /* 0x0000000000017941 */ /* 0x000fea0003800000 */
.L_x_1330:
[----:B------:R-:W-:Y:S01]  /*6ee0*/  LEA R3, R0, 0x3b800000, 0x17 ;  /* 0x3b80000000037811 */ /* 0x000fe200078eb8ff */
[----:B------:R-:W-:-:S05]  /*6ef0*/  IMAD.SHL.U32 R0, R2, 0x100000, RZ ;  /* 0x0010000002007824 */ /* 0x000fca00078e00ff */
[----:B------:R-:W-:Y:S02]  /*6f00*/  LOP3.LUT R0, R3, R0, R4, 0xfe, !PT ;  /* 0x0000000003007212 */ /* 0x000fe400078efe04 */
.L_x_1329:
[----:B------:R-:W-:Y:S05]  /*6f10*/  BSYNC B0 ;  /* 0x0000000000007941 */ /* 0x000fea0003800000 */
.L_x_1328:
[----:B------:R-:W-:Y:S01]  /*6f20*/  F2FP.PACK_AB R0, RZ, R0 ;  /* 0x00000000ff00723e */ /* 0x000fe200000000ff */
[----:B------:R-:W-:Y:S05]  /*6f30*/  BRA `(.L_x_1313) ;  /* 0x0000049000007947 */ /* 0x000fea0003800000 */
.L_x_1326:
        /* <DEDUP_REMOVED lines=21> */
.L_x_1335:
[----:B------:R-:W-:Y:S05]  /*7090*/  BSYNC B1 ;  /* 0x0000000000017941 */ /* 0x000fea0003800000 */
.L_x_1334:
[----:B------:R-:W-:Y:S01]  /*70a0*/  LEA R3, R0, 0x37800000, 0x17 ;  /* 0x3780000000037811 */ /* 0x000fe200078eb8ff */
[----:B------:R-:W-:-:S05]  /*70b0*/  IMAD.SHL.U32 R0, R2, 0x200000, RZ ;  /* 0x0020000002007824 */ /* 0x000fca00078e00ff */
[----:B------:R-:W-:Y:S02]  /*70c0*/  LOP3.LUT R0, R3, R0, R4, 0xfe, !PT ;  /* 0x0000000003007212 */ /* 0x000fe400078efe04 */
.L_x_1333:
[----:B------:R-:W-:Y:S05]  /*70d0*/  BSYNC B0 ;  /* 0x0000000000007941 */ /* 0x000fea0003800000 */
.L_x_1332:
[----:B------:R-:W-:Y:S01]  /*70e0*/  F2FP.PACK_AB R0, RZ, R0 ;  /* 0x00000000ff00723e */ /* 0x000fe200000000ff */
[----:B------:R-:W-:Y:S05]  /*70f0*/  BRA `(.L_x_1313) ;  /* 0x000002d000007947 */ /* 0x000fea0003800000 */
.L_x_1325:
        /* <DEDUP_REMOVED lines=14> */
.L_x_1339:
[----:B------:R-:W-:Y:S05]  /*71e0*/  BSYNC B0 ;  /* 0x0000000000007941 */ /* 0x000fea0003800000 */
.L_x_1338:
[----:B------:R-:W-:Y:S01]  /*71f0*/  F2FP.PACK_AB R0, RZ, R0 ;  /* 0x00000000ff00723e */ /* 0x000fe200000000ff */
[----:B------:R-:W-:Y:S05]  /*7200*/  BRA `(.L_x_1313) ;  /* 0x000001c000007947 */ /* 0x000fea0003800000 */
.L_x_1312:
        /* <DEDUP_REMOVED lines=21> */
.L_x_1337:
[----:B------:R-:W2:Y:S02]  /*7360*/  LDG.E.64 R2, [R2.64] ;  /* 0x0000002402027981 */ /* 0x000ea4000c1e1b00 */
[----:B--2---:R-:W0:Y:S02]  /*7370*/  I2F.U64 R0, R2 ;  /* 0x0000000200007312 */ /* 0x004e240000301000 */
[----:B0-----:R-:W-:Y:S01]  /*7380*/  F2FP.PACK_AB R0, RZ, R0 ;  /* 0x00000000ff00723e */ /* 0x001fe200000000ff */
[----:B------:R-:W-:Y:S05]  /*7390*/  BRA `(.L_x_1313) ;  /* 0x0000003000007947 */ /* 0x000fea0003800000 */
.L_x_1336:
[----:B------:R-:W2:Y:S02]  /*73a0*/  LDG.E R2, [R2.64] ;  /* 0x0000002402027981 */ /* 0x000ea4000c1e1900 */
[----:B--2---:R-:W0:Y:S02]  /*73b0*/  I2F.U32 R0, R2 ;  /* 0x0000000200007306 */ /* 0x004e240000201000 */
[----:B0-----:R-:W-:-:S06]  /*73c0*/  F2FP.PACK_AB R0, RZ, R0 ;  /* 0x00000000ff00723e */ /* 0x001fcc00000000ff */
.L_x_1313:
[----:B0-----:R-:W0:Y:S01]  /*73d0*/  LDC.U8 R3, c[0x0][0x458] ;  /* 0x00011600ff037b82 */ /* 0x001e220000000000 */
[----:B-----5:R-:W-:-:S02]  /*73e0*/  HADD2.F32 R19, -RZ, R19.H0_H0 ;  /* 0x20000013ff137230 */ /* 0x020fc40000004100 */
[----:B------:R-:W-:Y:S02]  /*73f0*/  HADD2.F32 R2, -RZ, c[0x0] [0x448].H0_H0 ;  /* 0x20011200ff027630 */ /* 0x000fe40000004100 */
[----:B------:R-:W-:-:S03]  /*7400*/  HADD2.F32 R0, -RZ, R0.H0_H0 ;  /* 0x20000000ff007230 */ /* 0x000fc60000004100 */
[----:B------:R-:W-:-:S05]  /*7410*/  FMUL.FTZ R19, R2, R19 ;  /* 0x0000001302137220 */ /* 0x000fca0000410000 */
[----:B------:R-:W-:-:S05]  /*7420*/  F2FP.PACK_AB R19, RZ, R19 ;  /* 0x00000013ff13723e */ /* 0x000fca00000000ff */
[----:B------:R-:W-:-:S05]  /*7430*/  HADD2.F32 R19, -RZ, R19.H0_H0 ;  /* 0x20000013ff137230 */ /* 0x000fca0000004100 */
[----:B------:R-:W-:Y:S01]  /*7440*/  FMUL.FTZ R0, R19, R0 ;  /* 0x0000000013007220 */ /* 0x000fe20000410000 */
[----:B0-----:R-:W-:-:S04]  /*7450*/  PRMT R2, R3, 0x9910, RZ ;  /* 0x0000991003027816 */ /* 0x001fc800000000ff */
[----:B------:R-:W-:Y:S02]  /*7460*/  ISETP.GT.AND P0, PT, R2, 0x9, PT ;  /* 0x000000090200780c */ /* 0x000fe40003f04270 */
[----:B------:R-:W-:-:S11]  /*7470*/  F2FP.PACK_AB R0, RZ, R0 ;  /* 0x00000000ff00723e */ /* 0x000fd600000000ff */
        /* <DEDUP_REMOVED lines=13> */
.L_x_1343:
[----:B------:R-:W-:-:S06]  /*7550*/  HADD2.F32 R3, -RZ, R0.H0_H0 ;  /* 0x20000000ff037230 */ /* 0x000fcc0000004100 */
[----:B------:R-:W0:Y:S02]  /*7560*/  F2I.S64.TRUNC R2, R3 ;  /* 0x0000000300027311 */ /* 0x000e24000020d900 */
[----:B0-----:R0:W-:Y:S01]  /*7570*/  STG.E.U8 [R16.64], R2 ;  /* 0x0000000210007986 */ /* 0x0011e2000c101124 */
[----:B------:R-:W-:Y:S05]  /*7580*/  BRA `(.L_x_1345) ;  /* 0x00000e4000007947 */ /* 0x000fea0003800000 */
.L_x_1342:
        /* <DEDUP_REMOVED lines=10> */
.L_x_1347:
[----:B------:R-:W-:-:S04]  /*7630*/  HADD2.F32 R0, -RZ, R0.H0_H0 ;  /* 0x20000000ff007230 */ /* 0x000fc80000004100 */
[----:B------:R-:W0:Y:S02]  /*7640*/  F2I.FTZ.TRUNC.NTZ R3, R0 ;  /* 0x0000000000037305 */ /* 0x000e24000021f100 */
[----:B0-----:R0:W-:Y:S01]  /*7650*/  STG.E [R16.64], R3 ;  /* 0x0000000310007986 */ /* 0x0011e2000c101924 */
[----:B------:R-:W-:Y:S05]  /*7660*/  BRA `(.L_x_1345) ;  /* 0x00000d6000007947 */ /* 0x000fea0003800000 */
.L_x_1346:
[----:B------:R-:W-:-:S04]  /*7670*/  HADD2.F32 R0, -RZ, R0.H0_H0 ;  /* 0x20000000ff007230 */ /* 0x000fc80000004100 */
[----:B------:R-:W0:Y:S02]  /*7680*/  F2I.FTZ.TRUNC.NTZ R3, R0 ;  /* 0x0000000000037305 */ /* 0x000e24000021f100 */
[----:B0-----:R0:W-:Y:S01]  /*7690*/  STG.E.U16 [R16.64], R3 ;  /* 0x0000000310007986 */ /* 0x0011e2000c101524 */
[----:B------:R-:W-:Y:S05]  /*76a0*/  BRA `(.L_x_1345) ;  /* 0x00000d2000007947 */ /* 0x000fea0003800000 */
.L_x_1341:
        /* <DEDUP_REMOVED lines=9> */
.L_x_1349:
[----:B------:R0:W-:Y:S01]  /*7740*/  STG.E.U16 [R16.64], R0 ;  /* 0x0000000010007986 */ /* 0x0001e2000c101524 */
[----:B------:R-:W-:Y:S05]  /*7750*/  BRA `(.L_x_1345) ;  /* 0x00000c7000007947 */ /* 0x000fea0003800000 */
.L_x_1348:
        /* <DEDUP_REMOVED lines=10> */
.L_x_1351:
[----:B------:R-:W-:-:S05]  /*7800*/  HADD2.F32 R0, -RZ, R0.H0_H0 ;  /* 0x20000000ff007230 */ /* 0x000fca0000004100 */
[----:B------:R-:W-:-:S04]  /*7810*/  F2FP.PACK_AB R0, RZ, R0 ;  /* 0x00000000ff00723e */ /* 0x000fc800000000ff */
[----:B------:R-:W-:-:S05]  /*7820*/  PRMT R0, R0, 0x5410, RZ ;  /* 0x0000541000007816 */ /* 0x000fca00000000ff */
[----:B------:R0:W-:Y:S01]  /*7830*/  STG.E [R16.64], R0 ;  /* 0x0000000010007986 */ /* 0x0001e2000c101924 */
[----:B------:R-:W-:Y:S05]  /*7840*/  BRA `(.L_x_1345) ;  /* 0x00000b8000007947 */ /* 0x000fea0003800000 */
.L_x_1350:
[----:B------:R-:W-:-:S05]  /*7850*/  HADD2.F32 R2, -RZ, R0.H0_H0 ;  /* 0x20000000ff027230 */ /* 0x000fca0000004100 */
[----:B------:R-:W-:-:S06]  /*7860*/  FMUL.FTZ R2, R2, 1 ;  /* 0x3f80000002027820 */ /* 0x000fcc0000410000 */
[----:B------:R-:W0:Y:S02]  /*7870*/  F2F.F64.F32 R2, R2 ;  /* 0x0000000200027310 */ /* 0x000e240000201800 */
[----:B0-----:R0:W-:Y:S01]  /*7880*/  STG.E.64 [R16.64], R2 ;  /* 0x0000000210007986 */ /* 0x0011e2000c101b24 */
[----:B------:R-:W-:Y:S05]  /*7890*/  BRA `(.L_x_1345) ;  /* 0x00000b3000007947 */ /* 0x000fea0003800000 */
.L_x_1340:
        /* <DEDUP_REMOVED lines=13> */
.L_x_1354:
[----:B------:R-:W-:Y:S01]  /*7970*/  HADD2.F32 R0, -RZ, R0.H0_H0 ;  /* 0x20000000ff007230 */ /* 0x000fe20000004100 */
[----:B------:R-:W-:-:S04]  /*7980*/  CS2R R6, SRZ ;  /* 0x0000000000067805 */ /* 0x000fc8000001ff00 */
[----:B------:R-:W-:-:S04]  /*7990*/  FMUL.FTZ R0, R0, 1 ;  /* 0x3f80000000007820 */ /* 0x000fc80000410000 */
[----:B------:R-:W0:Y:S02]  /*79a0*/  F2F.F64.F32 R4, R0 ;  /* 0x0000000000047310 */ /* 0x000e240000201800 */
[----:B0-----:R0:W-:Y:S01]  /*79b0*/  STG.E.128 [R16.64], R4 ;  /* 0x0000000410007986 */ /* 0x0011e2000c101d24 */
[----:B------:R-:W-:Y:S05]  /*79c0*/  BRA `(.L_x_1345) ;  /* 0x00000a0000007947 */ /* 0x000fea0003800000 */
.L_x_1353:
        /* <DEDUP_REMOVED lines=21> */
.L_x_1358:
[----:B------:R-:W-:Y:S05]  /*7b20*/  BSYNC B0 ;  /* 0x0000000000007941 */ /* 0x000fea0003800000 */
.L_x_1357:
[----:B------:R-:W-:-:S05]  /*7b30*/  LOP3.LUT R3, R0, R3, RZ, 0xfc, !PT ;  /* 0x0000000300037212 */ /* 0x000fca00078efcff */
[----:B------:R0:W-:Y:S01]  /*7b40*/  STG.E.U8 [R16.64], R3 ;  /* 0x0000000310007986 */ /* 0x0001e2000c101124 */
[----:B------:R-:W-:Y:S05]  /*7b50*/  BRA `(.L_x_1345) ;  /* 0x0000087000007947 */ /* 0x000fea0003800000 */
.L_x_1356:
        /* <DEDUP_REMOVED lines=13> */
.L_x_1360:
[----:B------:R-:W-:Y:S01]  /*7c30*/  IMAD.MOV.U32 R0, RZ, RZ, 0x7f ;  /* 0x0000007fff007424 */ /* 0x000fe200078e00ff */
[----:B------:R-:W-:-:S04]  /*7c40*/  ISETP.GT.U32.AND P0, PT, R2, 0x7f800000, PT ;  /* 0x7f8000000200780c */ /* 0x000fc80003f04070 */
[----:B------:R-:W-:-:S04]  /*7c50*/  SEL R0, R0, 0x7c, P0 ;  /* 0x0000007c00007807 */ /* 0x000fc80000000000 */
.L_x_1361:
[----:B------:R-:W-:Y:S05]  /*7c60*/  BSYNC B0 ;  /* 0x0000000000007941 */ /* 0x000fea0003800000 */
.L_x_1359:
[----:B------:R-:W-:-:S04]  /*7c70*/  LOP3.LUT R2, R3, 0x80000000, RZ, 0xc0, !PT ;  /* 0x8000000003027812 */ /* 0x000fc800078ec0ff */
[----:B------:R-:W-:-:S04]  /*7c80*/  SHF.R.U32.HI R3, RZ, 0x18, R2 ;  /* 0x00000018ff037819 */ /* 0x000fc80000011602 */
[----:B------:R-:W-:-:S05]  /*7c90*/  LOP3.LUT R3, R0, R3, RZ, 0xfc, !PT ;  /* 0x0000000300037212 */ /* 0x000fca00078efcff */
[----:B------:R0:W-:Y:S01]  /*7ca0*/  STG.E.U8 [R16.64], R3 ;  /* 0x0000000310007986 */ /* 0x0001e2000c101124 */
[----:B------:R-:W-:Y:S05]  /*7cb0*/  BRA `(.L_x_1345) ;  /* 0x0000071000007947 */ /* 0x000fea0003800000 */
.L_x_1355:
[----:B------:R-:W-:-:S05]  /*7cc0*/  HADD2.F32 R0, -RZ, R0.H0_H0 ;  /* 0x20000000ff007230 */ /* 0x000fca0000004100 */
[----:B------:R-:W-:-:S05]  /*7cd0*/  F2FP.BF16.PACK_AB R0, RZ, R0 ;  /* 0x00000000ff00723e */ /* 0x000fca00000010ff */
[----:B------:R0:W-:Y:S01]  /*7ce0*/  STG.E.U16 [R16.64], R0 ;  /* 0x0000000010007986 */ /* 0x0001e2000c101524 */
[----:B------:R-:W-:Y:S05]  /*7cf0*/  BRA `(.L_x_1345) ;  /* 0x000006d000007947 */ /* 0x000fea0003800000 */
.L_x_1352:
        /* <DEDUP_REMOVED lines=12> */
.L_x_1364:
        /* <DEDUP_REMOVED lines=17> */
.L_x_1367:
[----:B------:R-:W-:-:S04]  /*7ed0*/  LOP3.LUT R2, R3, 0x80000000, RZ, 0xc0, !PT ;  /* 0x8000000003027812 */ /* 0x000fc800078ec0ff */
[----:B------:R-:W-:-:S04]  /*7ee0*/  SHF.R.U32.HI R3, RZ, 0x18, R2 ;  /* 0x00000018ff037819 */ /* 0x000fc80000011602 */
[----:B------:R-:W-:-:S04]  /*7ef0*/  LOP3.LUT R0, R0, R3, RZ, 0xfc, !PT ;  /* 0x0000000300007212 */ /* 0x000fc800078efcff */
[----:B------:R-:W-:Y:S02]  /*7f00*/  PRMT R8, R0, 0x7610, R8 ;  /* 0x0000761000087816 */ /* 0x000fe40000000008 */
.L_x_1366:
[----:B------:R-:W-:Y:S05]  /*7f10*/  BSYNC B0 ;  /* 0x0000000000007941 */ /* 0x000fea0003800000 */
.L_x_1365:
[----:B------:R0:W-:Y:S01]  /*7f20*/  STG.E.U8 [R16.64], R8 ;  /* 0x0000000810007986 */ /* 0x0001e2000c101124 */
[----:B------:R-:W-:Y:S05]  /*7f30*/  BRA `(.L_x_1345) ;  /* 0x0000049000007947 */ /* 0x000fea0003800000 */
.L_x_1363:
        /* <DEDUP_REMOVED lines=17> */
.L_x_1370:
[----:B------:R-:W-:-:S04]  /*8050*/  LOP3.LUT R2, R3, 0x80000000, RZ, 0xc0, !PT ;  /* 0x8000000003027812 */ /* 0x000fc800078ec0ff */
[----:B------:R-:W-:-:S04]  /*8060*/  SHF.R.U32.HI R3, RZ, 0x18, R2 ;  /* 0x00000018ff037819 */ /* 0x000fc80000011602 */
[----:B------:R-:W-:-:S04]  /*8070*/  LOP3.LUT R0, R0, R3, RZ, 0xfc, !PT ;  /* 0x0000000300007212 */ /* 0x000fc800078efcff */
[----:B------:R-:W-:Y:S02]  /*8080*/  PRMT R8, R0, 0x7610, R8 ;  /* 0x0000761000087816 */ /* 0x000fe40000000008 */
.L_x_1369:
[----:B------:R-:W-:Y:S05]  /*8090*/  BSYNC B0 ;  /* 0x0000000000007941 */ /* 0x000fea0003800000 */
.L_x_1368:
[----:B------:R0:W-:Y:S01]  /*80a0*/  STG.E.U8 [R16.64], R8 ;  /* 0x0000000810007986 */ /* 0x0001e2000c101124 */
[----:B------:R-:W-:Y:S05]  /*80b0*/  BRA `(.L_x_1345) ;  /* 0x0000031000007947 */ /* 0x000fea0003800000 */
.L_x_1362:
        /* <DEDUP_REMOVED lines=22> */
.L_x_1344:
        /* <DEDUP_REMOVED lines=20> */
.L_x_1372:
[----:B------:R-:W-:-:S06]  /*8360*/  HADD2.F32 R2, -RZ, R0.H0_H0 ;  /* 0x20000000ff027230 */ /* 0x000fcc0000004100 */
[----:B------:R-:W0:Y:S02]  /*8370*/  F2I.U64.TRUNC R2, R2 ;  /* 0x0000000200027311 */ /* 0x000e24000020d800 */
[----:B0-----:R0:W-:Y:S01]  /*8380*/  STG.E.64 [R16.64], R2 ;  /* 0x0000000210007986 */ /* 0x0011e2000c101b24 */
[----:B------:R-:W-:Y:S05]  /*8390*/  BRA `(.L_x_1345) ;  /* 0x0000003000007947 */ /* 0x000fea0003800000 */
.L_x_1371:
[----:B------:R-:W-:-:S04]  /*83a0*/  HADD2.F32 R0, -RZ, R0.H0_H0 ;  /* 0x20000000ff007230 */ /* 0x000fc80000004100 */
[----:B------:R-:W0:Y:S02]  /*83b0*/  F2I.FTZ.U32.TRUNC.NTZ R3, R0 ;  /* 0x0000000000037305 */ /* 0x000e24000021f000 */
[----:B0-----:R0:W-:Y:S02]  /*83c0*/  STG.E [R16.64], R3 ;  /* 0x0000000310007986 */ /* 0x0011e4000c101924 */
.L_x_1345:
[----:B------:R-:W-:-:S04]  /*83d0*/  IADD3 R23, R23, 0x80, RZ ;  /* 0x0000008017177810 */ /* 0x000fc80007ffe0ff */
[----:B------:R-:W-:-:S13]  /*83e0*/  ISETP.GE.AND P0, PT, R23, c[0x0][0x160], PT ;  /* 0x0000580017007a0c */ /* 0x000fda0003f06270 */
        /* <DEDUP_REMOVED lines=255> */
.L_x_1373:
        /* <DEDUP_REMOVED lines=29> */
.L_x_1374:
        /* <DEDUP_REMOVED lines=19> */
.L_x_1378:
[----:B------:R-:W2:Y:S02]  /*96e0*/  LDG.E.U8 R2, [R2.64] ;  /* 0x0000002402027981 */ /* 0x000ea4000c1e1100 */
[----:B--2---:R-:W0:Y:S02]  /*96f0*/  I2F.U16 R0, R2 ;  /* 0x0000000200007306 */ /* 0x004e240000101000 */
[----:B0-----:R-:W-:-:S04]  /*9700*/  F2FP.PACK_AB R0, RZ, R0 ;  /* 0x00000000ff00723e */ /* 0x001fc800000000ff */
[----:B------:R-:W-:Y:S01]  /*9710*/  PRMT R19, R0, 0x7610, R19 ;  /* 0x0000761000137816 */ /* 0x000fe20000000013 */
[----:B------:R-:W-:Y:S05]  /*9720*/  BRA `(.L_x_1380) ;  /* 0x00000ed000007947 */ /* 0x000fea0003800000 */
.L_x_1377:
        /* <DEDUP_REMOVED lines=11> */
.L_x_1382:
[----:B------:R-:W2:Y:S02]  /*97e0*/  LDG.E R2, [R2.64] ;  /* 0x0000002402027981 */ /* 0x000ea4000c1e1900 */
[----:B--2---:R-:W0:Y:S02]  /*97f0*/  I2F R0, R2 ;  /* 0x0000000200007306 */ /* 0x004e240000201400 */
[----:B0-----:R-:W-:-:S04]  /*9800*/  F2FP.PACK_AB R0, RZ, R0 ;  /* 0x00000000ff00723e */ /* 0x001fc800000000ff */
[----:B------:R-:W-:Y:S01]  /*9810*/  PRMT R19, R0, 0x7610, R19 ;  /* 0x0000761000137816 */ /* 0x000fe20000000013 */
[----:B------:R-:W-:Y:S05]  /*9820*/  BRA `(.L_x_1380) ;  /* 0x00000dd000007947 */ /* 0x000fea0003800000 */
.L_x_1381:
[----:B------:R-:W2:Y:S02]  /*9830*/  LDG.E.U16 R2, [R2.64] ;  /* 0x0000002402027981 */ /* 0x000ea4000c1e1500 */
[----:B--2---:R-:W0:Y:S02]  /*9840*/  I2F.S16 R0, R2 ;  /* 0x0000000200007306 */ /* 0x004e240000101400 */
[----:B0-----:R-:W-:-:S04]  /*9850*/  F2FP.PACK_AB R0, RZ, R0 ;  /* 0x00000000ff00723e */ /* 0x001fc800000000ff */
[----:B------:R-:W-:Y:S01]  /*9860*/  PRMT R19, R0, 0x7610, R19 ;  /* 0x0000761000137816 */ /* 0x000fe20000000013 */
[----:B------:R-:W-:Y:S05]  /*9870*/  BRA `(.L_x_1380) ;  /* 0x00000d8000007947 */ /* 0x000fea0003800000 */
.L_x_1376:
        /* <DEDUP_REMOVED lines=9> */
.L_x_1384:
[----:B------:R0:W5:Y:S01]  /*9910*/  LDG.E.U16 R19, [R2.64] ;  /* 0x0000002402137981 */ /* 0x000162000c1e1500 */
[----:B------:R-:W-:Y:S05]  /*9920*/  BRA `(.L_x_1380) ;  /* 0x00000cd000007947 */ /* 0x000fea0003800000 */
.L_x_1383:
        /* <DEDUP_REMOVED lines=9> */
.L_x_1386:
[----:B------:R0:W5:Y:S01]  /*99c0*/  LDG.E.U16 R19, [R2.64] ;  /* 0x0000002402137981 */ /* 0x000162000c1e1500 */
[----:B------:R-:W-:Y:S05]  /*99d0*/  BRA `(.L_x_1380) ;  /* 0x00000c2000007947 */ /* 0x000fea0003800000 */
.L_x_1385:
[----:B------:R-:W2:Y:S02]  /*99e0*/  LDG.E.64 R2, [R2.64] ;  /* 0x0000002402027981 */ /* 0x000ea4000c1e1b00 */
[----:B--2---:R-:W0:Y:S01]  /*99f0*/  F2F.F32.F64 R0, R2 ;  /* 0x0000000200007310 */ /* 0x004e220000301000 */
[----:B------:R-:W0:-:S14]  /*9a00*/  DSETP.GEU.AND P0, PT, |R2|, c[0x2][0x0], PT ;  /* 0x008000000200762a */ /* 0x000e1c0003f0e200 */
[----:B0-----:R-:W-:-:S05]  /*9a10*/  @!P0 FMUL R0, R0, 1.175494350822287508e-38 ;  /* 0x0080000000008820 */ /* 0x001fca0000400000 */
[----:B------:R-:W-:-:S04]  /*9a20*/  F2FP.PACK_AB R0, RZ, R0 ;  /* 0x00000000ff00723e */ /* 0x000fc800000000ff */
[----:B------:R-:W-:Y:S01]  /*9a30*/  PRMT R19, R0, 0x7610, R19 ;  /* 0x0000761000137816 */ /* 0x000fe20000000013 */
[----:B------:R-:W-:Y:S05]  /*9a40*/  BRA `(.L_x_1380) ;  /* 0x00000bb000007947 */ /* 0x000fea0003800000 */
.L_x_1375:
        /* <DEDUP_REMOVED lines=14> */
.L_x_1389:
[----:B------:R-:W2:Y:S02]  /*9b30*/  LDG.E.64 R2, [R2.64] ;  /* 0x0000002402027981 */ /* 0x000ea4000c1e1b00 */
[----:B--2---:R-:W0:Y:S01]  /*9b40*/  F2F.F32.F64 R0, R2 ;  /* 0x0000000200007310 */ /* 0x004e220000301000 */
[----:B------:R-:W0:-:S14]  /*9b50*/  DSETP.GEU.AND P0, PT, |R2|, c[0x2][0x0], PT ;  /* 0x008000000200762a */ /* 0x000e1c0003f0e200 */
[----:B0-----:R-:W-:-:S05]  /*9b60*/  @!P0 FMUL R0, R0, 1.175494350822287508e-38 ;  /* 0x0080000000008820 */ /* 0x001fca0000400000 */
[----:B------:R-:W-:-:S04]  /*9b70*/  F2FP.PACK_AB R0, RZ, R0 ;  /* 0x00000000ff00723e */ /* 0x000fc800000000ff */
[----:B------:R-:W-:Y:S01]  /*9b80*/  PRMT R19, R0, 0x7610, R19 ;  /* 0x0000761000137816 */ /* 0x000fe20000000013 */
[----:B------:R-:W-:Y:S05]  /*9b90*/  BRA `(.L_x_1380) ;  /* 0x00000a6000007947 */ /* 0x000fea0003800000 */
.L_x_1388:
        /* <DEDUP_REMOVED lines=28> */
.L_x_1391:
        /* <DEDUP_REMOVED lines=15> */
.L_x_1390:
[----:B------:R-:W2:Y:S02]  /*9e50*/  LDG.E.U16 R0, [R2.64] ;  /* 0x0000002402007981 */ /* 0x000ea4000c1e1500 */
[----:B--2---:R-:W-:-:S04]  /*9e60*/  PRMT R0, RZ, 0x5410, R0 ;  /* 0x00005410ff007816 */ /* 0x004fc80000000000 */
[----:B------:R-:W-:-:S04]  /*9e70*/  F2FP.PACK_AB R0, RZ, R0 ;  /* 0x00000000ff00723e */ /* 0x000fc800000000ff */
[----:B------:R-:W-:Y:S01]  /*9e80*/  PRMT R19, R0, 0x7610, R19 ;  /* 0x0000761000137816 */ /* 0x000fe20000000013 */
[----:B------:R-:W-:Y:S05]  /*9e90*/  BRA `(.L_x_1380) ;  /* 0x0000076000007947 */ /* 0x000fea0003800000 */
.L_x_1387:
        /* <DEDUP_REMOVED lines=12> */
.L_x_1394:
        /* <DEDUP_REMOVED lines=21> */
.L_x_1398:
[----:B------:R-:W-:Y:S05]  /*a0b0*/  BSYNC B1 ;  /* 0x0000000000017941 */ /* 0x000fea0003800000 */
.L_x_1397:
[----:B------:R-:W-:Y:S01]  /*a0c0*/  LEA R3, R0, 0x3b800000, 0x17 ;  /* 0x3b80000000037811 */ /* 0x000fe200078eb8ff */
[----:B------:R-:W-:-:S05]  /*a0d0*/  IMAD.SHL.U32 R0, R2, 0x100000, RZ ;  /* 0x0010000002007824 */ /* 0x000fca00078e00ff */
[----:B------:R-:W-:Y:S02]  /*a0e0*/  LOP3.LUT R0, R3, R0, R4, 0xfe, !PT ;  /* 0x0000000003007212 */ /* 0x000fe400078efe04 */
.L_x_1396:
[----:B------:R-:W-:Y:S05]  /*a0f0*/  BSYNC B0 ;  /* 0x0000000000007941 */ /* 0x000fea0003800000 */
.L_x_1395:
[----:B------:R-:W-:-:S04]  /*a100*/  F2FP.PACK_AB R0, RZ, R0 ;  /* 0x00000000ff00723e */ /* 0x000fc800000000ff */
[----:B------:R-:W-:Y:S01]  /*a110*/  PRMT R19, R0, 0x7610, R19 ;  /* 0x0000761000137816 */ /* 0x000fe20000000013 */
[----:B------:R-:W-:Y:S05]  /*a120*/  BRA `(.L_x_1380) ;  /* 0x000004d000007947 */ /* 0x000fea0003800000 */
.L_x_1393:
        /* <DEDUP_REMOVED lines=21> */
.L_x_1402:
[----:B------:R-:W-:Y:S05]  /*a280*/  BSYNC B1 ;  /* 0x0000000000017941 */ /* 0x000fea0003800000 */
.L_x_1401:
[----:B------:R-:W-:Y:S01]  /*a290*/  LEA R3, R0, 0x37800000, 0x17 ;  /* 0x3780000000037811 */ /* 0x000fe200078eb8ff */
[----:B------:R-:W-:-:S05]  /*a2a0*/  IMAD.SHL.U32 R0, R2, 0x200000, RZ ;  /* 0x0020000002007824 */ /* 0x000fca00078e00ff */
[----:B------:R-:W-:Y:S02]  /*a2b0*/  LOP3.LUT R0, R3, R0, R4, 0xfe, !PT ;  /* 0x0000000003007212 */ /* 0x000fe400078efe04 */
.L_x_1400:
[----:B------:R-:W-:Y:S05]  /*a2c0*/  BSYNC B0 ;  /* 0x0000000000007941 */ /* 0x000fea0003800000 */
.L_x_1399:
[----:B------:R-:W-:-:S04]  /*a2d0*/  F2FP.PACK_AB R0, RZ, R0 ;  /* 0x00000000ff00723e */ /* 0x000fc800000000ff */
[----:B------:R-:W-:Y:S01]  /*a2e0*/  PRMT R19, R0, 0x7610, R19 ;  /* 0x0000761000137816 */ /* 0x000fe20000000013 */
[----:B------:R-:W-:Y:S05]  /*a2f0*/  BRA `(.L_x_1380) ;  /* 0x0000030000007947 */ /* 0x000fea0003800000 */
.L_x_1392:
        /* <DEDUP_REMOVED lines=14> */
.L_x_1406:
[----:B------:R-:W-:Y:S05]  /*a3e0*/  BSYNC B0 ;  /* 0x0000000000007941 */ /* 0x000fea0003800000 */
.L_x_1405:
[----:B------:R-:W-:-:S04]  /*a3f0*/  F2FP.PACK_AB R0, RZ, R0 ;  /* 0x00000000ff00723e */ /* 0x000fc800000000ff */
[----:B------:R-:W-:Y:S01]  /*a400*/  PRMT R19, R0, 0x7610, R19 ;  /* 0x0000761000137816 */ /* 0x000fe20000000013 */
[----:B------:R-:W-:Y:S05]  /*a410*/  BRA `(.L_x_1380) ;  /* 0x000001e000007947 */ /* 0x000fea0003800000 */
.L_x_1379:
        /* <DEDUP_REMOVED lines=21> */
.L_x_1404:
[----:B------:R-:W2:Y:S02]  /*a570*/  LDG.E.64 R2, [R2.64] ;  /* 0x0000002402027981 */ /* 0x000ea4000c1e1b00 */
[----:B--2---:R-:W0:Y:S02]  /*a580*/  I2F.U64 R0, R2 ;  /* 0x0000000200007312 */ /* 0x004e240000301000 */
[----:B0-----:R-:W-:-:S04]  /*a590*/  F2FP.PACK_AB R0, RZ, R0 ;  /* 0x00000000ff00723e */ /* 0x001fc800000000ff */
[----:B------:R-:W-:Y:S01]  /*a5a0*/  PRMT R19, R0, 0x7610, R19 ;  /* 0x0000761000137816 */ /* 0x000fe20000000013 */
[----:B------:R-:W-:Y:S05]  /*a5b0*/  BRA `(.L_x_1380) ;  /* 0x0000004000007947 */ /* 0x000fea0003800000 */
.L_x_1403:
[----:B------:R-:W2:Y:S02]  /*a5c0*/  LDG.E R2, [R2.64] ;  /* 0x0000002402027981 */ /* 0x000ea4000c1e1900 */
[----:B--2---:R-:W0:Y:S02]  /*a5d0*/  I2F.U32 R0, R2 ;  /* 0x0000000200007306 */ /* 0x004e240000201000 */
[----:B0-----:R-:W-:-:S04]  /*a5e0*/  F2FP.PACK_AB R0, RZ, R0 ;  /* 0x00000000ff00723e */ /* 0x001fc800000000ff */
[----:B------:R-:W-:Y:S02]  /*a5f0*/  PRMT R19, R0, 0x7610, R19 ;  /* 0x0000761000137816 */ /* 0x000fe40000000013 */
.L_x_1380:
        /* <DEDUP_REMOVED lines=18> */
.L_x_1410:
[----:B------:R-:W2:Y:S02]  /*a720*/  LDG.E.U8 R2, [R2.64] ;  /* 0x0000002402027981 */ /* 0x000ea4000c1e1100 */
[----:B--2---:R-:W0:Y:S02]  /*a730*/  I2F.U16 R0, R2 ;  /* 0x0000000200007306 */ /* 0x004e240000101000 */
[----:B0-----:R-:W-:Y:S01]  /*a740*/  F2FP.PACK_AB R0, RZ, R0 ;  /* 0x00000000ff00723e */ /* 0x001fe200000000ff */
[----:B------:R-:W-:Y:S05]  /*a750*/  BRA `(.L_x_1412) ;  /* 0x00000e1000007947 */ /* 0x000fea0003800000 */
.L_x_1409:
        /* <DEDUP_REMOVED lines=10> */
.L_x_1414:
[----:B------:R-:W2:Y:S02]  /*a800*/  LDG.E R2, [R2.64] ;  /* 0x0000002402027981 */ /* 0x000ea4000c1e1900 */
[----:B--2---:R-:W0:Y:S02]  /*a810*/  I2F R0, R2 ;  /* 0x0000000200007306 */ /* 0x004e240000201400 */
[----:B0-----:R-:W-:Y:S01]  /*a820*/  F2FP.PACK_AB R0, RZ, R0 ;  /* 0x00000000ff00723e */ /* 0x001fe200000000ff */
[----:B------:R-:W-:Y:S05]  /*a830*/  BRA `(.L_x_1412) ;  /* 0x00000d3000007947 */ /* 0x000fea0003800000 */
.L_x_1413:
[----:B------:R-:W2:Y:S02]  /*a840*/  LDG.E.U16 R2, [R2.64] ;  /* 0x0000002402027981 */ /* 0x000ea4000c1e1500 */
[----:B--2---:R-:W0:Y:S02]  /*a850*/  I2F.S16 R0, R2 ;  /* 0x0000000200007306 */ /* 0x004e240000101400 */
[----:B0-----:R-:W-:Y:S01]  /*a860*/  F2FP.PACK_AB R0, RZ, R0 ;  /* 0x00000000ff00723e */ /* 0x001fe200000000ff */
[----:B------:R-:W-:Y:S05]  /*a870*/  BRA `(.L_x_1412) ;  /* 0x00000cf000007947 */ /* 0x000fea0003800000 */
.L_x_1408:
        /* <DEDUP_REMOVED lines=9> */
.L_x_1416:
[----:B------:R0:W5:Y:S01]  /*a910*/  LDG.E.U16 R0, [R2.64] ;  /* 0x0000002402007981 */ /* 0x000162000c1e1500 */
[----:B------:R-:W-:Y:S05]  /*a920*/  BRA `(.L_x_1412) ;  /* 0x00000c4000007947 */ /* 0x000fea0003800000 */
.L_x_1415:
        /* <DEDUP_REMOVED lines=9> */
.L_x_1418:
[----:B------:R0:W5:Y:S01]  /*a9c0*/  LDG.E.U16 R0, [R2.64] ;  /* 0x0000002402007981 */ /* 0x000162000c1e1500 */
[----:B------:R-:W-:Y:S05]  /*a9d0*/  BRA `(.L_x_1412) ;  /* 0x00000b9000007947 */ /* 0x000fea0003800000 */
.L_x_1417:
[----:B------:R-:W2:Y:S02]  /*a9e0*/  LDG.E.64 R2, [R2.64] ;  /* 0x0000002402027981 */ /* 0x000ea4000c1e1b00 */
[----:B--2---:R-:W0:Y:S01]  /*a9f0*/  F2F.F32.F64 R0, R2 ;  /* 0x0000000200007310 */ /* 0x004e220000301000 */
[----:B------:R-:W0:-:S14]  /*aa00*/  DSETP.GEU.AND P0, PT, |R2|, c[0x2][0x0], PT ;  /* 0x008000000200762a */ /* 0x000e1c0003f0e200 */
[----:B0-----:R-:W-:-:S05]  /*aa10*/  @!P0 FMUL R0, R0, 1.175494350822287508e-38 ;  /* 0x0080000000008820 */ /* 0x001fca0000400000 */
[----:B------:R-:W-:Y:S01]  /*aa20*/  F2FP.PACK_AB R0, RZ, R0 ;  /* 0x00000000ff00723e */ /* 0x000fe200000000ff */
[----:B------:R-:W-:Y:S05]  /*aa30*/  BRA `(.L_x_1412) ;  /* 0x00000b3000007947 */ /* 0x000fea0003800000 */
.L_x_1407:
        /* <DEDUP_REMOVED lines=13> */
.L_x_1421:
[----:B------:R-:W2:Y:S02]  /*ab10*/  LDG.E.64 R2, [R2.64] ;  /* 0x0000002402027981 */ /* 0x000ea4000c1e1b00 */
[----:B--2---:R-:W0:Y:S01]  /*ab20*/  F2F.F32.F64 R0, R2 ;  /* 0x0000000200007310 */ /* 0x004e220000301000 */
[----:B------:R-:W0:-:S14]  /*ab30*/  DSETP.GEU.AND P0, PT, |R2|, c[0x2][0x0], PT ;  /* 0x008000000200762a */ /* 0x000e1c0003f0e200 */
[----:B0-----:R-:W-:-:S05]  /*ab40*/  @!P0 FMUL R0, R0, 1.175494350822287508e-38 ;  /* 0x0080000000008820 */ /* 0x001fca0000400000 */
[----:B------:R-:W-:Y:S01]  /*ab50*/  F2FP.PACK_AB R0, RZ, R0 ;  /* 0x00000000ff00723e */ /* 0x000fe200000000ff */
[----:B------:R-:W-:Y:S05]  /*ab60*/  BRA `(.L_x_1412) ;  /* 0x00000a0000007947 */ /* 0x000fea0003800000 */
.L_x_1420:
        /* <DEDUP_REMOVED lines=28> */
.L_x_1423:
        /* <DEDUP_REMOVED lines=15> */
.L_x_1422:
[----:B------:R-:W2:Y:S02]  /*ae20*/  LDG.E.U16 R0, [R2.64] ;  /* 0x0000002402007981 */ /* 0x000ea4000c1e1500 */
[----:B--2---:R-:W-:-:S04]  /*ae30*/  PRMT R0, RZ, 0x5410, R0 ;  /* 0x00005410ff007816 */ /* 0x004fc80000000000 */
[----:B------:R-:W-:Y:S01]  /*ae40*/  F2FP.PACK_AB R0, RZ, R0 ;  /* 0x00000000ff00723e */ /* 0x000fe200000000ff */
[----:B------:R-:W-:Y:S05]  /*ae50*/  BRA `(.L_x_1412) ;  /* 0x0000071000007947 */ /* 0x000fea0003800000 */
.L_x_1419:
        /* <DEDUP_REMOVED lines=12> */
.L_x_1426:
        /* <DEDUP_REMOVED lines=21> */
.L_x_1430:
[----:B------:R-:W-:Y:S05]  /*b070*/  BSYNC B1 ;  /* 0x0000000000017941 */ /* 0x000fea0003800000 */
.L_x_1429:
[----:B------:R-:W-:Y:S01]  /*b080*/  LEA R3, R0, 0x3b800000, 0x17 ;  /* 0x3b80000000037811 */ /* 0x000fe200078eb8ff */
[----:B------:R-:W-:-:S05]  /*b090*/  IMAD.SHL.U32 R0, R2, 0x100000, RZ ;  /* 0x0010000002007824 */ /* 0x000fca00078e00ff */
[----:B------:R-:W-:Y:S02]  /*b0a0*/  LOP3.LUT R0, R3, R0, R4, 0xfe, !PT ;  /* 0x0000000003007212 */ /* 0x000fe400078efe04 */
.L_x_1428:
[----:B------:R-:W-:Y:S05]  /*b0b0*/  BSYNC B0 ;  /* 0x0000000000007941 */ /* 0x000fea0003800000 */
.L_x_1427:
[----:B------:R-:W-:Y:S01]  /*b0c0*/  F2FP.PACK_AB R0, RZ, R0 ;  /* 0x00000000ff00723e */ /* 0x000fe200000000ff */
[----:B------:R-:W-:Y:S05]  /*b0d0*/  BRA `(.L_x_1412) ;  /* 0x0000049000007947 */ /* 0x000fea0003800000 */
.L_x_1425:
        /* <DEDUP_REMOVED lines=21> */
.L_x_1434:
[----:B------:R-:W-:Y:S05]  /*b230*/  BSYNC B1 ;  /* 0x0000000000017941 */ /* 0x000fea0003800000 */
.L_x_1433:
[----:B------:R-:W-:Y:S01]  /*b240*/  LEA R3, R0, 0x37800000, 0x17 ;  /* 0x3780000000037811 */ /* 0x000fe200078eb8ff */
[----:B------:R-:W-:-:S05]  /*b250*/  IMAD.SHL.U32 R0, R2, 0x200000, RZ ;  /* 0x0020000002007824 */ /* 0x000fca00078e00ff */
[----:B------:R-:W-:Y:S02]  /*b260*/  LOP3.LUT R0, R3, R0, R4, 0xfe, !PT ;  /* 0x0000000003007212 */ /* 0x000fe400078efe04 */
.L_x_1432:
[----:B------:R-:W-:Y:S05]  /*b270*/  BSYNC B0 ;  /* 0x0000000000007941 */ /* 0x000fea0003800000 */
.L_x_1431:
[----:B------:R-:W-:Y:S01]  /*b280*/  F2FP.PACK_AB R0, RZ, R0 ;  /* 0x00000000ff00723e */ /* 0x000fe200000000ff */
[----:B------:R-:W-:Y:S05]  /*b290*/  BRA `(.L_x_1412) ;  /* 0x000002d000007947 */ /* 0x000fea0003800000 */
.L_x_1424:
        /* <DEDUP_REMOVED lines=14> */
.L_x_1438:
[----:B------:R-:W-:Y:S05]  /*b380*/  BSYNC B0 ;  /* 0x0000000000007941 */ /* 0x000fea0003800000 */
.L_x_1437:
[----:B------:R-:W-:Y:S01]  /*b390*/  F2FP.PACK_AB R0, RZ, R0 ;  /* 0x00000000ff00723e */ /* 0x000fe200000000ff */
[----:B------:R-:W-:Y:S05]  /*b3a0*/  BRA `(.L_x_1412) ;  /* 0x000001c000007947 */ /* 0x000fea0003800000 */
.L_x_1411:
        /* <DEDUP_REMOVED lines=21> */
.L_x_1436:
[----:B------:R-:W2:Y:S02]  /*b500*/  LDG.E.64 R2, [R2.64] ;  /* 0x0000002402027981 */ /* 0x000ea4000c1e1b00 */
[----:B--2---:R-:W0:Y:S02]  /*b510*/  I2F.U64 R0, R2 ;  /* 0x0000000200007312 */ /* 0x004e240000301000 */
[----:B0-----:R-:W-:Y:S01]  /*b520*/  F2FP.PACK_AB R0, RZ, R0 ;  /* 0x00000000ff00723e */ /* 0x001fe200000000ff */
[----:B------:R-:W-:Y:S05]  /*b530*/  BRA `(.L_x_1412) ;  /* 0x0000003000007947 */ /* 0x000fea0003800000 */
.L_x_1435:
[----:B------:R-:W2:Y:S02]  /*b540*/  LDG.E R2, [R2.64] ;  /* 0x0000002402027981 */ /* 0x000ea4000c1e1900 */
[----:B--2---:R-:W0:Y:S02]  /*b550*/  I2F.U32 R0, R2 ;  /* 0x0000000200007306 */ /* 0x004e240000201000 */
[----:B0-----:R-:W-:-:S06]  /*b560*/  F2FP.PACK_AB R0, RZ, R0 ;  /* 0x00000000ff00723e */ /* 0x001fcc00000000ff */
.L_x_1412:
        /* <DEDUP_REMOVED lines=24> */
.L_x_1442:
[----:B------:R-:W-:-:S06]  /*b6f0*/  HADD2.F32 R3, -RZ, R0.H0_H0 ;  /* 0x20000000ff037230 */ /* 0x000fcc0000004100 */
[----:B------:R-:W0:Y:S02]  /*b700*/  F2I.S64.TRUNC R2, R3 ;  /* 0x0000000300027311 */ /* 0x000e24000020d900 */
[----:B0-----:R0:W-:Y:S01]  /*b710*/  STG.E.U8 [R16.64], R2 ;  /* 0x0000000210007986 */ /* 0x0011e2000c101124 */
[----:B------:R-:W-:Y:S05]  /*b720*/  BRA `(.L_x_1444) ;  /* 0x00000e4000007947 */ /* 0x000fea0003800000 */
.L_x_1441:
        /* <DEDUP_REMOVED lines=10> */
.L_x_1446:
[----:B------:R-:W-:-:S04]  /*b7d0*/  HADD2.F32 R0, -RZ, R0.H0_H0 ;  /* 0x20000000ff007230 */ /* 0x000fc80000004100 */
[----:B------:R-:W0:Y:S02]  /*b7e0*/  F2I.FTZ.TRUNC.NTZ R3, R0 ;  /* 0x0000000000037305 */ /* 0x000e24000021f100 */
[----:B0-----:R0:W-:Y:S01]  /*b7f0*/  STG.E [R16.64], R3 ;  /* 0x0000000310007986 */ /* 0x0011e2000c101924 */
[----:B------:R-:W-:Y:S05]  /*b800*/  BRA `(.L_x_1444) ;  /* 0x00000d6000007947 */ /* 0x000fea0003800000 */
.L_x_1445:
[----:B------:R-:W-:-:S04]  /*b810*/  HADD2.F32 R0, -RZ, R0.H0_H0 ;  /* 0x20000000ff007230 */ /* 0x000fc80000004100 */
[----:B------:R-:W0:Y:S02]  /*b820*/  F2I.FTZ.TRUNC.NTZ R3, R0 ;  /* 0x0000000000037305 */ /* 0x000e24000021f100 */
[----:B0-----:R0:W-:Y:S01]  /*b830*/  STG.E.U16 [R16.64], R3 ;  /* 0x0000000310007986 */ /* 0x0011e2000c101524 */
[----:B------:R-:W-:Y:S05]  /*b840*/  BRA `(.L_x_1444) ;  /* 0x00000d2000007947 */ /* 0x000fea0003800000 */
.L_x_1440:
        /* <DEDUP_REMOVED lines=9> */
.L_x_1448:
[----:B------:R0:W-:Y:S01]  /*b8e0*/  STG.E.U16 [R16.64], R0 ;  /* 0x0000000010007986 */ /* 0x0001e2000c101524 */
[----:B------:R-:W-:Y:S05]  /*b8f0*/  BRA `(.L_x_1444) ;  /* 0x00000c7000007947 */ /* 0x000fea0003800000 */
.L_x_1447:
        /* <DEDUP_REMOVED lines=10> */
.L_x_1450:
[----:B------:R-:W-:-:S05]  /*b9a0*/  HADD2.F32 R0, -RZ, R0.H0_H0 ;  /* 0x20000000ff007230 */ /* 0x000fca0000004100 */
[----:B------:R-:W-:-:S04]  /*b9b0*/  F2FP.PACK_AB R0, RZ, R0 ;  /* 0x00000000ff00723e */ /* 0x000fc800000000ff */
[----:B------:R-:W-:-:S05]  /*b9c0*/  PRMT R0, R0, 0x5410, RZ ;  /* 0x0000541000007816 */ /* 0x000fca00000000ff */
[----:B------:R0:W-:Y:S01]  /*b9d0*/  STG.E [R16.64], R0 ;  /* 0x0000000010007986 */ /* 0x0001e2000c101924 */
[----:B------:R-:W-:Y:S05]  /*b9e0*/  BRA `(.L_x_1444) ;  /* 0x00000b8000007947 */ /* 0x000fea0003800000 */
.L_x_1449:
[----:B------:R-:W-:-:S05]  /*b9f0*/  HADD2.F32 R2, -RZ, R0.H0_H0 ;  /* 0x20000000ff027230 */ /* 0x000fca0000004100 */
[----:B------:R-:W-:-:S06]  /*ba00*/  FMUL.FTZ R2, R2, 1 ;  /* 0x3f80000002027820 */ /* 0x000fcc0000410000 */
[----:B------:R-:W0:Y:S02]  /*ba10*/  F2F.F64.F32 R2, R2 ;  /* 0x0000000200027310 */ /* 0x000e240000201800 */
[----:B0-----:R0:W-:Y:S01]  /*ba20*/  STG.E.64 [R16.64], R2 ;  /* 0x0000000210007986 */ /* 0x0011e2000c101b24 */
[----:B------:R-:W-:Y:S05]  /*ba30*/  BRA `(.L_x_1444) ;  /* 0x00000b3000007947 */ /* 0x000fea0003800000 */
.L_x_1439:
        /* <DEDUP_REMOVED lines=13> */
.L_x_1453:
[----:B------:R-:W-:Y:S01]  /*bb10*/  HADD2.F32 R0, -RZ, R0.H0_H0 ;  /* 0x20000000ff007230 */ /* 0x000fe20000004100 */
[----:B------:R-:W-:-:S04]  /*bb20*/  CS2R R6, SRZ ;  /* 0x0000000000067805 */ /* 0x000fc8000001ff00 */
[----:B------:R-:W-:-:S04]  /*bb30*/  FMUL.FTZ R0, R0, 1 ;  /* 0x3f80000000007820 */ /* 0x000fc80000410000 */
[----:B------:R-:W0:Y:S02]  /*bb40*/  F2F.F64.F32 R4, R0 ;  /* 0x0000000000047310 */ /* 0x000e240000201800 */
[----:B0-----:R0:W-:Y:S01]  /*bb50*/  STG.E.128 [R16.64], R4 ;  /* 0x0000000410007986 */ /* 0x0011e2000c101d24 */
[----:B------:R-:W-:Y:S05]  /*bb60*/  BRA `(.L_x_1444) ;  /* 0x00000a0000007947 */ /* 0x000fea0003800000 */
.L_x_1452:
        /* <DEDUP_REMOVED lines=21> */
.L_x_1457:
[----:B------:R-:W-:Y:S05]  /*bcc0*/  BSYNC B0 ;  /* 0x0000000000007941 */ /* 0x000fea0003800000 */
.L_x_1456:
[----:B------:R-:W-:-:S05]  /*bcd0*/  LOP3.LUT R3, R0, R3, RZ, 0xfc, !PT ;  /* 0x0000000300037212 */ /* 0x000fca00078efcff */
[----:B------:R0:W-:Y:S01]  /*bce0*/  STG.E.U8 [R16.64], R3 ;  /* 0x0000000310007986 */ /* 0x0001e2000c101124 */
[----:B------:R-:W-:Y:S05]  /*bcf0*/  BRA `(.L_x_1444) ;  /* 0x0000087000007947 */ /* 0x000fea0003800000 */
.L_x_1455:
        /* <DEDUP_REMOVED lines=13> */
.L_x_1459:
[----:B------:R-:W-:Y:S01]  /*bdd0*/  IMAD.MOV.U32 R0, RZ, RZ, 0x7f ;  /* 0x0000007fff007424 */ /* 0x000fe200078e00ff */
[----:B------:R-:W-:-:S04]  /*bde0*/  ISETP.GT.U32.AND P0, PT, R2, 0x7f800000, PT ;  /* 0x7f8000000200780c */ /* 0x000fc80003f04070 */
[----:B------:R-:W-:-:S04]  /*bdf0*/  SEL R0, R0, 0x7c, P0 ;  /* 0x0000007c00007807 */ /* 0x000fc80000000000 */
.L_x_1460:
[----:B------:R-:W-:Y:S05]  /*be00*/  BSYNC B0 ;  /* 0x0000000000007941 */ /* 0x000fea0003800000 */
.L_x_1458:
[----:B------:R-:W-:-:S04]  /*be10*/  LOP3.LUT R2, R3, 0x80000000, RZ, 0xc0, !PT ;  /* 0x8000000003027812 */ /* 0x000fc800078ec0ff */
[----:B------:R-:W-:-:S04]  /*be20*/  SHF.R.U32.HI R3, RZ, 0x18, R2 ;  /* 0x00000018ff037819 */ /* 0x000fc80000011602 */
[----:B------:R-:W-:-:S05]  /*be30*/  LOP3.LUT R3, R0, R3, RZ, 0xfc, !PT ;  /* 0x0000000300037212 */ /* 0x000fca00078efcff */
[----:B------:R0:W-:Y:S01]  /*be40*/  STG.E.U8 [R16.64], R3 ;  /* 0x0000000310007986 */ /* 0x0001e2000c101124 */
[----:B------:R-:W-:Y:S05]  /*be50*/  BRA `(.L_x_1444) ;  /* 0x0000071000007947 */ /* 0x000fea0003800000 */
.L_x_1454:
[----:B------:R-:W-:-:S05]  /*be60*/  HADD2.F32 R0, -RZ, R0.H0_H0 ;  /* 0x20000000ff007230 */ /* 0x000fca0000004100 */
[----:B------:R-:W-:-:S05]  /*be70*/  F2FP.BF16.PACK_AB R0, RZ, R0 ;  /* 0x00000000ff00723e */ /* 0x000fca00000010ff */
[----:B------:R0:W-:Y:S01]  /*be80*/  STG.E.U16 [R16.64], R0 ;  /* 0x0000000010007986 */ /* 0x0001e2000c101524 */
[----:B------:R-:W-:Y:S05]  /*be90*/  BRA `(.L_x_1444) ;  /* 0x000006d000007947 */ /* 0x000fea0003800000 */
.L_x_1451:
        /* <DEDUP_REMOVED lines=12> */
.L_x_1463:
        /* <DEDUP_REMOVED lines=17> */
.L_x_1466:
[----:B------:R-:W-:-:S04]  /*c070*/  LOP3.LUT R2, R3, 0x80000000, RZ, 0xc0, !PT ;  /* 0x8000000003027812 */ /* 0x000fc800078ec0ff */
[----:B------:R-:W-:-:S04]  /*c080*/  SHF.R.U32.HI R3, RZ, 0x18, R2 ;  /* 0x00000018ff037819 */ /* 0x000fc80000011602 */
[----:B------:R-:W-:-:S04]  /*c090*/  LOP3.LUT R0, R0, R3, RZ, 0xfc, !PT ;  /* 0x0000000300007212 */ /* 0x000fc800078efcff */
[----:B------:R-:W-:Y:S02]  /*c0a0*/  PRMT R8, R0, 0x7610, R8 ;  /* 0x0000761000087816 */ /* 0x000fe40000000008 */
.L_x_1465:
[----:B------:R-:W-:Y:S05]  /*c0b0*/  BSYNC B0 ;  /* 0x0000000000007941 */ /* 0x000fea0003800000 */
.L_x_1464:
[----:B------:R0:W-:Y:S01]  /*c0c0*/  STG.E.U8 [R16.64], R8 ;  /* 0x0000000810007986 */ /* 0x0001e2000c101124 */
[----:B------:R-:W-:Y:S05]  /*c0d0*/  BRA `(.L_x_1444) ;  /* 0x0000049000007947 */ /* 0x000fea0003800000 */
.L_x_1462:
        /* <DEDUP_REMOVED lines=17> */
.L_x_1469:
[----:B------:R-:W-:-:S04]  /*c1f0*/  LOP3.LUT R2, R3, 0x80000000, RZ, 0xc0, !PT ;  /* 0x8000000003027812 */ /* 0x000fc800078ec0ff */
[----:B------:R-:W-:-:S04]  /*c200*/  SHF.R.U32.HI R3, RZ, 0x18, R2 ;  /* 0x00000018ff037819 */ /* 0x000fc80000011602 */
[----:B------:R-:W-:-:S04]  /*c210*/  LOP3.LUT R0, R0, R3, RZ, 0xfc, !PT ;  /* 0x0000000300007212 */ /* 0x000fc800078efcff */
[----:B------:R-:W-:Y:S02]  /*c220*/  PRMT R8, R0, 0x7610, R8 ;  /* 0x0000761000087816 */ /* 0x000fe40000000008 */
.L_x_1468:
[----:B------:R-:W-:Y:S05]  /*c230*/  BSYNC B0 ;  /* 0x0000000000007941 */ /* 0x000fea0003800000 */
.L_x_1467:
[----:B------:R0:W-:Y:S01]  /*c240*/  STG.E.U8 [R16.64], R8 ;  /* 0x0000000810007986 */ /* 0x0001e2000c101124 */
[----:B------:R-:W-:Y:S05]  /*c250*/  BRA `(.L_x_1444) ;  /* 0x0000031000007947 */ /* 0x000fea0003800000 */
.L_x_1461:
        /* <DEDUP_REMOVED lines=22> */
.L_x_1443:
        /* <DEDUP_REMOVED lines=20> */
.L_x_1471:
[----:B------:R-:W-:-:S06]  /*c500*/  HADD2.F32 R2, -RZ, R0.H0_H0 ;  /* 0x20000000ff027230 */ /* 0x000fcc0000004100 */
[----:B------:R-:W0:Y:S02]  /*c510*/  F2I.U64.TRUNC R2, R2 ;  /* 0x0000000200027311 */ /* 0x000e24000020d800 */
[----:B0-----:R0:W-:Y:S01]  /*c520*/  STG.E.64 [R16.64], R2 ;  /* 0x0000000210007986 */ /* 0x0011e2000c101b24 */
[----:B------:R-:W-:Y:S05]  /*c530*/  BRA `(.L_x_1444) ;  /* 0x0000003000007947 */ /* 0x000fea0003800000 */
.L_x_1470:
[----:B------:R-:W-:-:S04]  /*c540*/  HADD2.F32 R0, -RZ, R0.H0_H0 ;  /* 0x20000000ff007230 */ /* 0x000fc80000004100 */
[----:B------:R-:W0:Y:S02]  /*c550*/  F2I.FTZ.U32.TRUNC.NTZ R3, R0 ;  /* 0x0000000000037305 */ /* 0x000e24000021f000 */
[----:B0-----:R0:W-:Y:S02]  /*c560*/  STG.E [R16.64], R3 ;  /* 0x0000000310007986 */ /* 0x0011e4000c101924 */
.L_x_1444:
[----:B------:R-:W-:Y:S02]  /*c570*/  IADD3 R23, R23, 0x80, RZ ;  /* 0x0000008017177810 */ /* 0x000fe40007ffe0ff */
.L_x_1273:
[----:B------:R-:W-:Y:S05]  /*c580*/  BSYNC B6 ;  /* 0x0000000000067941 */ /* 0x000fea0003800000 */
.L_x_1272:
[----:B------:R-:W-:-:S13]  /*c590*/  ISETP.GE.AND P0, PT, R23, c[0x0][0x160], PT ;  /* 0x0000580017007a0c */ /* 0x000fda0003f06270 */
[----:B------:R-:W-:Y:S05]  /*c5a0*/  @P0 EXIT ;  /* 0x000000000000094d */ /* 0x000fea0003800000 */
        /* <DEDUP_REMOVED lines=254> */
.L_x_1472:
        /* <DEDUP_REMOVED lines=29> */
.L_x_1473:
        /* <DEDUP_REMOVED lines=19> */
.L_x_1477:
[----:B------:R-:W2:Y:S02]  /*d890*/  LDG.E.U8 R2, [R2.64] ;  /* 0x0000002402027981 */ /* 0x000ea4000c1e1100 */
[----:B--2---:R-:W0:Y:S02]  /*d8a0*/  I2F.U16 R0, R2 ;  /* 0x0000000200007306 */ /* 0x004e240000101000 */
[----:B0-----:R-:W-:-:S04]  /*d8b0*/  F2FP.PACK_AB R0, RZ, R0 ;  /* 0x00000000ff00723e */ /* 0x001fc800000000ff */
[----:B------:R-:W-:Y:S01]  /*d8c0*/  PRMT R19, R0, 0x7610, R19 ;  /* 0x0000761000137816 */ /* 0x000fe20000000013 */
[----:B------:R-:W-:Y:S05]  /*d8d0*/  BRA `(.L_x_1479) ;  /* 0x00000ed000007947 */ /* 0x000fea0003800000 */
.L_x_1476:
        /* <DEDUP_REMOVED lines=11> */
.L_x_1481:
[----:B------:R-:W2:Y:S02]  /*d990*/  LDG.E R2, [R2.64] ;  /* 0x0000002402027981 */ /* 0x000ea4000c1e1900 */
[----:B--2---:R-:W0:Y:S02]  /*d9a0*/  I2F R0, R2 ;  /* 0x0000000200007306 */ /* 0x004e240000201400 */
[----:B0-----:R-:W-:-:S04]  /*d9b0*/  F2FP.PACK_AB R0, RZ, R0 ;  /* 0x00000000ff00723e */ /* 0x001fc800000000ff */
[----:B------:R-:W-:Y:S01]  /*d9c0*/  PRMT R19, R0, 0x7610, R19 ;  /* 0x0000761000137816 */ /* 0x000fe20000000013 */
[----:B------:R-:W-:Y:S05]  /*d9d0*/  BRA `(.L_x_1479) ;  /* 0x00000dd000007947 */ /* 0x000fea0003800000 */
.L_x_1480:
[----:B------:R-:W2:Y:S02]  /*d9e0*/  LDG.E.U16 R2, [R2.64] ;  /* 0x0000002402027981 */ /* 0x000ea4000c1e1500 */
[----:B--2---:R-:W0:Y:S02]  /*d9f0*/  I2F.S16 R0, R2 ;  /* 0x0000000200007306 */ /* 0x004e240000101400 */
[----:B0-----:R-:W-:-:S04]  /*da00*/  F2FP.PACK_AB R0, RZ, R0 ;  /* 0x00000000ff00723e */ /* 0x001fc800000000ff */
[----:B------:R-:W-:Y:S01]  /*da10*/  PRMT R19, R0, 0x7610, R19 ;  /* 0x0000761000137816 */ /* 0x000fe20000000013 */
[----:B------:R-:W-:Y:S05]  /*da20*/  BRA `(.L_x_1479) ;  /* 0x00000d8000007947 */ /* 0x000fea0003800000 */
.L_x_1475:
        /* <DEDUP_REMOVED lines=9> */
.L_x_1483:
[----:B------:R0:W5:Y:S01]  /*dac0*/  LDG.E.U16 R19, [R2.64] ;  /* 0x0000002402137981 */ /* 0x000162000c1e1500 */
[----:B------:R-:W-:Y:S05]  /*dad0*/  BRA `(.L_x_1479) ;  /* 0x00000cd000007947 */ /* 0x000fea0003800000 */
.L_x_1482:
        /* <DEDUP_REMOVED lines=9> */
.L_x_1485:
[----:B------:R0:W5:Y:S01]  /*db70*/  LDG.E.U16 R19, [R2.64] ;  /* 0x0000002402137981 */ /* 0x000162000c1e1500 */
[----:B------:R-:W-:Y:S05]  /*db80*/  BRA `(.L_x_1479) ;  /* 0x00000c2000007947 */ /* 0x000fea0003800000 */
.L_x_1484:
[----:B------:R-:W2:Y:S02]  /*db90*/  LDG.E.64 R2, [R2.64] ;  /* 0x0000002402027981 */ /* 0x000ea4000c1e1b00 */
[----:B--2---:R-:W0:Y:S01]  /*dba0*/  F2F.F32.F64 R0, R2 ;  /* 0x0000000200007310 */ /* 0x004e220000301000 */
[----:B------:R-:W0:-:S14]  /*dbb0*/  DSETP.GEU.AND P0, PT, |R2|, c[0x2][0x0], PT ;  /* 0x008000000200762a */ /* 0x000e1c0003f0e200 */
[----:B0-----:R-:W-:-:S05]  /*dbc0*/  @!P0 FMUL R0, R0, 1.175494350822287508e-38 ;  /* 0x0080000000008820 */ /* 0x001fca0000400000 */
[----:B------:R-:W-:-:S04]  /*dbd0*/  F2FP.PACK_AB R0, RZ, R0 ;  /* 0x00000000ff00723e */ /* 0x000fc800000000ff */
[----:B------:R-:W-:Y:S01]  /*dbe0*/  PRMT R19, R0, 0x7610, R19 ;  /* 0x0000761000137816 */ /* 0x000fe20000000013 */
[----:B------:R-:W-:Y:S05]  /*dbf0*/  BRA `(.L_x_1479) ;  /* 0x00000bb000007947 */ /* 0x000fea0003800000 */
.L_x_1474:
        /* <DEDUP_REMOVED lines=14> */
.L_x_1488:
[----:B------:R-:W2:Y:S02]  /*dce0*/  LDG.E.64 R2, [R2.64] ;  /* 0x0000002402027981 */ /* 0x000ea4000c1e1b00 */
[----:B--2---:R-:W0:Y:S01]  /*dcf0*/  F2F.F32.F64 R0, R2 ;  /* 0x0000000200007310 */ /* 0x004e220000301000 */
[----:B------:R-:W0:-:S14]  /*dd00*/  DSETP.GEU.AND P0, PT, |R2|, c[0x2][0x0], PT ;  /* 0x008000000200762a */ /* 0x000e1c0003f0e200 */
[----:B0-----:R-:W-:-:S05]  /*dd10*/  @!P0 FMUL R0, R0, 1.175494350822287508e-38 ;  /* 0x0080000000008820 */ /* 0x001fca0000400000 */
[----:B------:R-:W-:-:S04]  /*dd20*/  F2FP.PACK_AB R0, RZ, R0 ;  /* 0x00000000ff00723e */ /* 0x000fc800000000ff */
[----:B------:R-:W-:Y:S01]  /*dd30*/  PRMT R19, R0, 0x7610, R19 ;  /* 0x0000761000137816 */ /* 0x000fe20000000013 */
[----:B------:R-:W-:Y:S05]  /*dd40*/  BRA `(.L_x_1479) ;  /* 0x00000a6000007947 */ /* 0x000fea0003800000 */
.L_x_1487:
        /* <DEDUP_REMOVED lines=28> */
.L_x_1490:
        /* <DEDUP_REMOVED lines=15> */
.L_x_1489:
[----:B------:R-:W2:Y:S02]  /*e000*/  LDG.E.U16 R0, [R2.64] ;  /* 0x0000002402007981 */ /* 0x000ea4000c1e1500 */
[----:B--2---:R-:W-:-:S04]  /*e010*/  PRMT R0, RZ, 0x5410, R0 ;  /* 0x00005410ff007816 */ /* 0x004fc80000000000 */
[----:B------:R-:W-:-:S04]  /*e020*/  F2FP.PACK_AB R0, RZ, R0 ;  /* 0x00000000ff00723e */ /* 0x000fc800000000ff */
[----:B------:R-:W-:Y:S01]  /*e030*/  PRMT R19, R0, 0x7610, R19 ;  /* 0x0000761000137816 */ /* 0x000fe20000000013 */
[----:B------:R-:W-:Y:S05]  /*e040*/  BRA `(.L_x_1479) ;  /* 0x0000076000007947 */ /* 0x000fea0003800000 */
.L_x_1486:
        /* <DEDUP_REMOVED lines=12> */
.L_x_1493:
        /* <DEDUP_REMOVED lines=21> */
.L_x_1497:
[----:B------:R-:W-:Y:S05]  /*e260*/  BSYNC B1 ;  /* 0x0000000000017941 */ /* 0x000fea0003800000 */
.L_x_1496:
[----:B------:R-:W-:Y:S01]  /*e270*/  LEA R3, R0, 0x3b800000, 0x17 ;  /* 0x3b80000000037811 */ /* 0x000fe200078eb8ff */
[----:B------:R-:W-:-:S05]  /*e280*/  IMAD.SHL.U32 R0, R2, 0x100000, RZ ;  /* 0x0010000002007824 */ /* 0x000fca00078e00ff */
[----:B------:R-:W-:Y:S02]  /*e290*/  LOP3.LUT R0, R3, R0, R4, 0xfe, !PT ;  /* 0x0000000003007212 */ /* 0x000fe400078efe04 */
.L_x_1495:
[----:B------:R-:W-:Y:S05]  /*e2a0*/  BSYNC B0 ;  /* 0x0000000000007941 */ /* 0x000fea0003800000 */
.L_x_1494:
[----:B------:R-:W-:-:S04]  /*e2b0*/  F2FP.PACK_AB R0, RZ, R0 ;  /* 0x00000000ff00723e */ /* 0x000fc800000000ff */
[----:B------:R-:W-:Y:S01]  /*e2c0*/  PRMT R19, R0, 0x7610, R19 ;  /* 0x0000761000137816 */ /* 0x000fe20000000013 */
[----:B------:R-:W-:Y:S05]  /*e2d0*/  BRA `(.L_x_1479) ;  /* 0x000004d000007947 */ /* 0x000fea0003800000 */
.L_x_1492:
        /* <DEDUP_REMOVED lines=21> */
.L_x_1501:
[----:B------:R-:W-:Y:S05]  /*e430*/  BSYNC B1 ;  /* 0x0000000000017941 */ /* 0x000fea0003800000 */
.L_x_1500:
[----:B------:R-:W-:Y:S01]  /*e440*/  LEA R3, R0, 0x37800000, 0x17 ;  /* 0x3780000000037811 */ /* 0x000fe200078eb8ff */
[----:B------:R-:W-:-:S05]  /*e450*/  IMAD.SHL.U32 R0, R2, 0x200000, RZ ;  /* 0x0020000002007824 */ /* 0x000fca00078e00ff */
[----:B------:R-:W-:Y:S02]  /*e460*/  LOP3.LUT R0, R3, R0, R4, 0xfe, !PT ;  /* 0x0000000003007212 */ /* 0x000fe400078efe04 */
.L_x_1499:
[----:B------:R-:W-:Y:S05]  /*e470*/  BSYNC B0 ;  /* 0x0000000000007941 */ /* 0x000fea0003800000 */
.L_x_1498:
[----:B------:R-:W-:-:S04]  /*e480*/  F2FP.PACK_AB R0, RZ, R0 ;  /* 0x00000000ff00723e */ /* 0x000fc800000000ff */
[----:B------:R-:W-:Y:S01]  /*e490*/  PRMT R19, R0, 0x7610, R19 ;  /* 0x0000761000137816 */ /* 0x000fe20000000013 */
[----:B------:R-:W-:Y:S05]  /*e4a0*/  BRA `(.L_x_1479) ;  /* 0x0000030000007947 */ /* 0x000fea0003800000 */
.L_x_1491:
        /* <DEDUP_REMOVED lines=14> */
.L_x_1505:
[----:B------:R-:W-:Y:S05]  /*e590*/  BSYNC B0 ;  /* 0x0000000000007941 */ /* 0x000fea0003800000 */
.L_x_1504:
[----:B------:R-:W-:-:S04]  /*e5a0*/  F2FP.PACK_AB R0, RZ, R0 ;  /* 0x00000000ff00723e */ /* 0x000fc800000000ff */
[----:B------:R-:W-:Y:S01]  /*e5b0*/  PRMT R19, R0, 0x7610, R19 ;  /* 0x0000761000137816 */ /* 0x000fe20000000013 */
[----:B------:R-:W-:Y:S05]  /*e5c0*/  BRA `(.L_x_1479) ;  /* 0x000001e000007947 */ /* 0x000fea0003800000 */
.L_x_1478:
        /* <DEDUP_REMOVED lines=21> */
.L_x_1503:
[----:B------:R-:W2:Y:S02]  /*e720*/  LDG.E.64 R2, [R2.64] ;  /* 0x0000002402027981 */ /* 0x000ea4000c1e1b00 */
[----:B--2---:R-:W0:Y:S02]  /*e730*/  I2F.U64 R0, R2 ;  /* 0x0000000200007312 */ /* 0x004e240000301000 */
[----:B0-----:R-:W-:-:S04]  /*e740*/  F2FP.PACK_AB R0, RZ, R0 ;  /* 0x00000000ff00723e */ /* 0x001fc800000000ff */
[----:B------:R-:W-:Y:S01]  /*e750*/  PRMT R19, R0, 0x7610, R19 ;  /* 0x0000761000137816 */ /* 0x000fe20000000013 */
[----:B------:R-:W-:Y:S05]  /*e760*/  BRA `(.L_x_1479) ;  /* 0x0000004000007947 */ /* 0x000fea0003800000 */
.L_x_1502:
[----:B------:R-:W2:Y:S02]  /*e770*/  LDG.E R2, [R2.64] ;  /* 0x0000002402027981 */ /* 0x000ea4000c1e1900 */
[----:B--2---:R-:W0:Y:S02]  /*e780*/  I2F.U32 R0, R2 ;  /* 0x0000000200007306 */ /* 0x004e240000201000 */
[----:B0-----:R-:W-:-:S04]  /*e790*/  F2FP.PACK_AB R0, RZ, R0 ;  /* 0x00000000ff00723e */ /* 0x001fc800000000ff */
[----:B------:R-:W-:Y:S02]  /*e7a0*/  PRMT R19, R0, 0x7610, R19 ;  /* 0x0000761000137816 */ /* 0x000fe40000000013 */
.L_x_1479:
        /* <DEDUP_REMOVED lines=18> */
.L_x_1509:
[----:B------:R-:W2:Y:S02]  /*e8d0*/  LDG.E.U8 R2, [R2.64] ;  /* 0x0000002402027981 */ /* 0x000ea4000c1e1100 */
[----:B--2---:R-:W0:Y:S02]  /*e8e0*/  I2F.U16 R0, R2 ;  /* 0x0000000200007306 */ /* 0x004e240000101000 */
[----:B0-----:R-:W-:Y:S01]  /*e8f0*/  F2FP.PACK_AB R0, RZ, R0 ;  /* 0x00000000ff00723e */ /* 0x001fe200000000ff */
[----:B------:R-:W-:Y:S05]  /*e900*/  BRA `(.L_x_1511) ;  /* 0x00000e1000007947 */ /* 0x000fea0003800000 */
.L_x_1508:
        /* <DEDUP_REMOVED lines=10> */
.L_x_1513:
[----:B------:R-:W2:Y:S02]  /*e9b0*/  LDG.E R2, [R2.64] ;  /* 0x0000002402027981 */ /* 0x000ea4000c1e1900 */
[----:B--2---:R-:W0:Y:S02]  /*e9c0*/  I2F R0, R2 ;  /* 0x0000000200007306 */ /* 0x004e240000201400 */
[----:B0-----:R-:W-:Y:S01]  /*e9d0*/  F2FP.PACK_AB R0, RZ, R0 ;  /* 0x00000000ff00723e */ /* 0x001fe200000000ff */
[----:B------:R-:W-:Y:S05]  /*e9e0*/  BRA `(.L_x_1511) ;  /* 0x00000d3000007947 */ /* 0x000fea0003800000 */
.L_x_1512:
[----:B------:R-:W2:Y:S02]  /*e9f0*/  LDG.E.U16 R2, [R2.64] ;  /* 0x0000002402027981 */ /* 0x000ea4000c1e1500 */
[----:B--2---:R-:W0:Y:S02]  /*ea00*/  I2F.S16 R0, R2 ;  /* 0x0000000200007306 */ /* 0x004e240000101400 */
[----:B0-----:R-:W-:Y:S01]  /*ea10*/  F2FP.PACK_AB R0, RZ, R0 ;  /* 0x00000000ff00723e */ /* 0x001fe200000000ff */
[----:B------:R-:W-:Y:S05]  /*ea20*/  BRA `(.L_x_1511) ;  /* 0x00000cf000007947 */ /* 0x000fea0003800000 */
.L_x_1507:
        /* <DEDUP_REMOVED lines=9> */
.L_x_1515:
[----:B------:R0:W5:Y:S01]  /*eac0*/  LDG.E.U16 R0, [R2.64] ;  /* 0x0000002402007981 */ /* 0x000162000c1e1500 */
[----:B------:R-:W-:Y:S05]  /*ead0*/  BRA `(.L_x_1511) ;  /* 0x00000c4000007947 */ /* 0x000fea0003800000 */
.L_x_1514:
        /* <DEDUP_REMOVED lines=9> */
.L_x_1517:
[----:B------:R0:W5:Y:S01]  /*eb70*/  LDG.E.U16 R0, [R2.64] ;  /* 0x0000002402007981 */ /* 0x000162000c1e1500 */
[----:B------:R-:W-:Y:S05]  /*eb80*/  BRA `(.L_x_1511) ;  /* 0x00000b9000007947 */ /* 0x000fea0003800000 */
.L_x_1516:
[----:B------:R-:W2:Y:S02]  /*eb90*/  LDG.E.64 R2, [R2.64] ;  /* 0x0000002402027981 */ /* 0x000ea4000c1e1b00 */
[----:B--2---:R-:W0:Y:S01]  /*eba0*/  F2F.F32.F64 R0, R2 ;  /* 0x0000000200007310 */ /* 0x004e220000301000 */
[----:B------:R-:W0:-:S14]  /*ebb0*/  DSETP.GEU.AND P0, PT, |R2|, c[0x2][0x0], PT ;  /* 0x008000000200762a */ /* 0x000e1c0003f0e200 */
[----:B0-----:R-:W-:-:S05]  /*ebc0*/  @!P0 FMUL R0, R0, 1.175494350822287508e-38 ;  /* 0x0080000000008820 */ /* 0x001fca0000400000 */
[----:B------:R-:W-:Y:S01]  /*ebd0*/  F2FP.PACK_AB R0, RZ, R0 ;  /* 0x00000000ff00723e */ /* 0x000fe200000000ff */
[----:B------:R-:W-:Y:S05]  /*ebe0*/  BRA `(.L_x_1511) ;  /* 0x00000b3000007947 */ /* 0x000fea0003800000 */
.L_x_1506:
        /* <DEDUP_REMOVED lines=13> */
.L_x_1520:
[----:B------:R-:W2:Y:S02]  /*ecc0*/  LDG.E.64 R2, [R2.64] ;  /* 0x0000002402027981 */ /* 0x000ea4000c1e1b00 */
[----:B--2---:R-:W0:Y:S01]  /*ecd0*/  F2F.F32.F64 R0, R2 ;  /* 0x0000000200007310 */ /* 0x004e220000301000 */
[----:B------:R-:W0:-:S14]  /*ece0*/  DSETP.GEU.AND P0, PT, |R2|, c[0x2][0x0], PT ;  /* 0x008000000200762a */ /* 0x000e1c0003f0e200 */
[----:B0-----:R-:W-:-:S05]  /*ecf0*/  @!P0 FMUL R0, R0, 1.175494350822287508e-38 ;  /* 0x0080000000008820 */ /* 0x001fca0000400000 */
[----:B------:R-:W-:Y:S01]  /*ed00*/  F2FP.PACK_AB R0, RZ, R0 ;  /* 0x00000000ff00723e */ /* 0x000fe200000000ff */
[----:B------:R-:W-:Y:S05]  /*ed10*/  BRA `(.L_x_1511) ;  /* 0x00000a0000007947 */ /* 0x000fea0003800000 */
.L_x_1519:
        /* <DEDUP_REMOVED lines=28> */
.L_x_1522:
        /* <DEDUP_REMOVED lines=15> */
.L_x_1521:
[----:B------:R-:W2:Y:S02]  /*efd0*/  LDG.E.U16 R0, [R2.64] ;  /* 0x0000002402007981 */ /* 0x000ea4000c1e1500 */
[----:B--2---:R-:W-:-:S04]  /*efe0*/  PRMT R0, RZ, 0x5410, R0 ;  /* 0x00005410ff007816 */ /* 0x004fc80000000000 */
[----:B------:R-:W-:Y:S01]  /*eff0*/  F2FP.PACK_AB R0, RZ, R0 ;  /* 0x00000000ff00723e */ /* 0x000fe200000000ff */
[----:B------:R-:W-:Y:S05]  /*f000*/  BRA `(.L_x_1511) ;  /* 0x0000071000007947 */ /* 0x000fea0003800000 */
.L_x_1518:
        /* <DEDUP_REMOVED lines=12> */
.L_x_1525:
        /* <DEDUP_REMOVED lines=21> */
.L_x_1529:
[----:B------:R-:W-:Y:S05]  /*f220*/  BSYNC B1 ;  /* 0x0000000000017941 */ /* 0x000fea0003800000 */
.L_x_1528:
[----:B------:R-:W-:Y:S01]  /*f230*/  LEA R3, R0, 0x3b800000, 0x17 ;  /* 0x3b80000000037811 */ /* 0x000fe200078eb8ff */
[----:B------:R-:W-:-:S05]  /*f240*/  IMAD.SHL.U32 R0, R2, 0x100000, RZ ;  /* 0x0010000002007824 */ /* 0x000fca00078e00ff */
[----:B------:R-:W-:Y:S02]  /*f250*/  LOP3.LUT R0, R3, R0, R4, 0xfe, !PT ;  /* 0x0000000003007212 */ /* 0x000fe400078efe04 */
.L_x_1527:
[----:B------:R-:W-:Y:S05]  /*f260*/  BSYNC B0 ;  /* 0x0000000000007941 */ /* 0x000fea0003800000 */
.L_x_1526:
[----:B------:R-:W-:Y:S01]  /*f270*/  F2FP.PACK_AB R0, RZ, R0 ;  /* 0x00000000ff00723e */ /* 0x000fe200000000ff */
[----:B------:R-:W-:Y:S05]  /*f280*/  BRA `(.L_x_1511) ;  /* 0x0000049000007947 */ /* 0x000fea0003800000 */
.L_x_1524:
        /* <DEDUP_REMOVED lines=21> */
.L_x_1533:
[----:B------:R-:W-:Y:S05]  /*f3e0*/  BSYNC B1 ;  /* 0x0000000000017941 */ /* 0x000fea0003800000 */
.L_x_1532:
[----:B------:R-:W-:Y:S01]  /*f3f0*/  LEA R3, R0, 0x37800000, 0x17 ;  /* 0x3780000000037811 */ /* 0x000fe200078eb8ff */
[----:B------:R-:W-:-:S05]  /*f400*/  IMAD.SHL.U32 R0, R2, 0x200000, RZ ;  /* 0x0020000002007824 */ /* 0x000fca00078e00ff */
[----:B------:R-:W-:Y:S02]  /*f410*/  LOP3.LUT R0, R3, R0, R4, 0xfe, !PT ;  /* 0x0000000003007212 */ /* 0x000fe400078efe04 */
.L_x_1531:
[----:B------:R-:W-:Y:S05]  /*f420*/  BSYNC B0 ;  /* 0x0000000000007941 */ /* 0x000fea0003800000 */
.L_x_1530:
[----:B------:R-:W-:Y:S01]  /*f430*/  F2FP.PACK_AB R0, RZ, R0 ;  /* 0x00000000ff00723e */ /* 0x000fe200000000ff */
[----:B------:R-:W-:Y:S05]  /*f440*/  BRA `(.L_x_1511) ;  /* 0x000002d000007947 */ /* 0x000fea0003800000 */
.L_x_1523:
        /* <DEDUP_REMOVED lines=14> */
.L_x_1537:
[----:B------:R-:W-:Y:S05]  /*f530*/  BSYNC B0 ;  /* 0x0000000000007941 */ /* 0x000fea0003800000 */
.L_x_1536:
[----:B------:R-:W-:Y:S01]  /*f540*/  F2FP.PACK_AB R0, RZ, R0 ;  /* 0x00000000ff00723e */ /* 0x000fe200000000ff */
[----:B------:R-:W-:Y:S05]  /*f550*/  BRA `(.L_x_1511) ;  /* 0x000001c000007947 */ /* 0x000fea0003800000 */
.L_x_1510:
        /* <DEDUP_REMOVED lines=21> */
.L_x_1535:
[----:B------:R-:W2:Y:S02]  /*f6b0*/  LDG.E.64 R2, [R2.64] ;  /* 0x0000002402027981 */ /* 0x000ea4000c1e1b00 */
[----:B--2---:R-:W0:Y:S02]  /*f6c0*/  I2F.U64 R0, R2 ;  /* 0x0000000200007312 */ /* 0x004e240000301000 */
[----:B0-----:R-:W-:Y:S01]  /*f6d0*/  F2FP.PACK_AB R0, RZ, R0 ;  /* 0x00000000ff00723e */ /* 0x001fe200000000ff */
[----:B------:R-:W-:Y:S05]  /*f6e0*/  BRA `(.L_x_1511) ;  /* 0x0000003000007947 */ /* 0x000fea0003800000 */
.L_x_1534:
[----:B------:R-:W2:Y:S02]  /*f6f0*/  LDG.E R2, [R2.64] ;  /* 0x0000002402027981 */ /* 0x000ea4000c1e1900 */
[----:B--2---:R-:W0:Y:S02]  /*f700*/  I2F.U32 R0, R2 ;  /* 0x0000000200007306 */ /* 0x004e240000201000 */
[----:B0-----:R-:W-:-:S06]  /*f710*/  F2FP.PACK_AB R0, RZ, R0 ;  /* 0x00000000ff00723e */ /* 0x001fcc00000000ff */
.L_x_1511:
        /* <DEDUP_REMOVED lines=24> */
.L_x_1541:
[----:B------:R-:W-:-:S06]  /*f8a0*/  HADD2.F32 R3, -RZ, R0.H0_H0 ;  /* 0x20000000ff037230 */ /* 0x000fcc0000004100 */
[----:B------:R-:W0:Y:S02]  /*f8b0*/  F2I.S64.TRUNC R2, R3 ;  /* 0x0000000300027311 */ /* 0x000e24000020d900 */
[----:B0-----:R-:W-:Y:S01]  /*f8c0*/  STG.E.U8 [R16.64], R2 ;  /* 0x0000000210007986 */ /* 0x001fe2000c101124 */
[----:B------:R-:W-:Y:S05]  /*f8d0*/  EXIT ;  /* 0x000000000000794d */ /* 0x000fea0003800000 */
.L_x_1540:
        /* <DEDUP_REMOVED lines=10> */
.L_x_1544:
[----:B------:R-:W-:-:S04]  /*f980*/  HADD2.F32 R0, -RZ, R0.H0_H0 ;  /* 0x20000000ff007230 */ /* 0x000fc80000004100 */
[----:B------:R-:W0:Y:S02]  /*f990*/  F2I.FTZ.TRUNC.NTZ R3, R0 ;  /* 0x0000000000037305 */ /* 0x000e24000021f100 */
[----:B0-----:R-:W-:Y:S01]  /*f9a0*/  STG.E [R16.64], R3 ;  /* 0x0000000310007986 */ /* 0x001fe2000c101924 */
[----:B------:R-:W-:Y:S05]  /*f9b0*/  EXIT ;  /* 0x000000000000794d */ /* 0x000fea0003800000 */
.L_x_1543:
[----:B------:R-:W-:-:S04]  /*f9c0*/  HADD2.F32 R0, -RZ, R0.H0_H0 ;  /* 0x20000000ff007230 */ /* 0x000fc80000004100 */
[----:B------:R-:W0:Y:S02]  /*f9d0*/  F2I.FTZ.TRUNC.NTZ R3, R0 ;  /* 0x0000000000037305 */ /* 0x000e24000021f100 */
[----:B0-----:R-:W-:Y:S01]  /*f9e0*/  STG.E.U16 [R16.64], R3 ;  /* 0x0000000310007986 */ /* 0x001fe2000c101524 */
[----:B------:R-:W-:Y:S05]  /*f9f0*/  EXIT ;  /* 0x000000000000794d */ /* 0x000fea0003800000 */
.L_x_1539:
        /* <DEDUP_REMOVED lines=9> */
.L_x_1546:
[----:B------:R-:W-:Y:S01]  /*fa90*/  STG.E.U16 [R16.64], R0 ;  /* 0x0000000010007986 */ /* 0x000fe2000c101524 */
[----:B------:R-:W-:Y:S05]  /*faa0*/  EXIT ;  /* 0x000000000000794d */ /* 0x000fea0003800000 */
.L_x_1545:
        /* <DEDUP_REMOVED lines=10> */
.L_x_1548:
[----:B------:R-:W-:-:S05]  /*fb50*/  HADD2.F32 R0, -RZ, R0.H0_H0 ;  /* 0x20000000ff007230 */ /* 0x000fca0000004100 */
[----:B------:R-:W-:-:S04]  /*fb60*/  F2FP.PACK_AB R0, RZ, R0 ;  /* 0x00000000ff00723e */ /* 0x000fc800000000ff */
[----:B------:R-:W-:-:S05]  /*fb70*/  PRMT R0, R0, 0x5410, RZ ;  /* 0x0000541000007816 */ /* 0x000fca00000000ff */
[----:B------:R-:W-:Y:S01]  /*fb80*/  STG.E [R16.64], R0 ;  /* 0x0000000010007986 */ /* 0x000fe2000c101924 */
[----:B------:R-:W-:Y:S05]  /*fb90*/  EXIT ;  /* 0x000000000000794d */ /* 0x000fea0003800000 */
.L_x_1547:
[----:B------:R-:W-:-:S05]  /*fba0*/  HADD2.F32 R2, -RZ, R0.H0_H0 ;  /* 0x20000000ff027230 */ /* 0x000fca0000004100 */
[----:B------:R-:W-:-:S06]  /*fbb0*/  FMUL.FTZ R2, R2, 1 ;  /* 0x3f80000002027820 */ /* 0x000fcc0000410000 */
[----:B------:R-:W0:Y:S02]  /*fbc0*/  F2F.F64.F32 R2, R2 ;  /* 0x0000000200027310 */ /* 0x000e240000201800 */
[----:B0-----:R-:W-:Y:S01]  /*fbd0*/  STG.E.64 [R16.64], R2 ;  /* 0x0000000210007986 */ /* 0x001fe2000c101b24 */
[----:B------:R-:W-:Y:S05]  /*fbe0*/  EXIT ;  /* 0x000000000000794d */ /* 0x000fea0003800000 */
.L_x_1538:
        /* <DEDUP_REMOVED lines=13> */
.L_x_1551:
[----:B------:R-:W-:Y:S01]  /*fcc0*/  HADD2.F32 R0, -RZ, R0.H0_H0 ;  /* 0x20000000ff007230 */ /* 0x000fe20000004100 */
[----:B------:R-:W-:-:S04]  /*fcd0*/  CS2R R6, SRZ ;  /* 0x0000000000067805 */ /* 0x000fc8000001ff00 */
[----:B------:R-:W-:-:S04]  /*fce0*/  FMUL.FTZ R0, R0, 1 ;  /* 0x3f80000000007820 */ /* 0x000fc80000410000 */
[----:B------:R-:W0:Y:S02]  /*fcf0*/  F2F.F64.F32 R4, R0 ;  /* 0x0000000000047310 */ /* 0x000e240000201800 */
[----:B0-----:R-:W-:Y:S01]  /*fd00*/  STG.E.128 [R16.64], R4 ;  /* 0x0000000410007986 */ /* 0x001fe2000c101d24 */
[----:B------:R-:W-:Y:S05]  /*fd10*/  EXIT ;  /* 0x000000000000794d */ /* 0x000fea0003800000 */
.L_x_1550:
        /* <DEDUP_REMOVED lines=21> */
.L_x_1555:
[----:B------:R-:W-:Y:S05]  /*fe70*/  BSYNC B0 ;  /* 0x0000000000007941 */ /* 0x000fea0003800000 */
.L_x_1554:
[----:B------:R-:W-:-:S05]  /*fe80*/  LOP3.LUT R3, R0, R3, RZ, 0xfc, !PT ;  /* 0x0000000300037212 */ /* 0x000fca00078efcff */
[----:B------:R-:W-:Y:S01]  /*fe90*/  STG.E.U8 [R16.64], R3 ;  /* 0x0000000310007986 */ /* 0x000fe2000c101124 */
[----:B------:R-:W-:Y:S05]  /*fea0*/  EXIT ;  /* 0x000000000000794d */ /* 0x000fea0003800000 */
.L_x_1553:
        /* <DEDUP_REMOVED lines=13> */
.L_x_1557:
[----:B------:R-:W-:Y:S01]  /*ff80*/  IMAD.MOV.U32 R0, RZ, RZ, 0x7f ;  /* 0x0000007fff007424 */ /* 0x000fe200078e00ff */
[----:B------:R-:W-:-:S04]  /*ff90*/  ISETP.GT.U32.AND P0, PT, R2, 0x7f800000, PT ;  /* 0x7f8000000200780c */ /* 0x000fc80003f04070 */
[----:B------:R-:W-:-:S04]  /*ffa0*/  SEL R0, R0, 0x7c, P0 ;  /* 0x0000007c00007807 */ /* 0x000fc80000000000 */
.L_x_1558:
[----:B------:R-:W-:Y:S05]  /*ffb0*/  BSYNC B0 ;  /* 0x0000000000007941 */ /* 0x000fea0003800000 */
.L_x_1556:
[----:B------:R-:W-:-:S04]  /*ffc0*/  LOP3.LUT R2, R3, 0x80000000, RZ, 0xc0, !PT ;  /* 0x8000000003027812 */ /* 0x000fc800078ec0ff */
[----:B------:R-:W-:-:S04]  /*ffd0*/  SHF.R.U32.HI R3, RZ, 0x18, R2 ;  /* 0x00000018ff037819 */ /* 0x000fc80000011602 */
[----:B------:R-:W-:-:S05]  /*ffe0*/  LOP3.LUT R3, R0, R3, RZ, 0xfc, !PT ;  /* 0x0000000300037212 */ /* 0x000fca00078efcff */
[----:B------:R-:W-:Y:S01]  /*fff0*/  STG.E.U8 [R16.64], R3 ;  /* 0x0000000310007986 */ /* 0x000fe2000c101124 */
[----:B------:R-:W-:Y:S05]  /*10000*/  EXIT ;  /* 0x000000000000794d */ /* 0x000fea0003800000 */
.L_x_1552:
[----:B------:R-:W-:-:S05]  /*10010*/  HADD2.F32 R0, -RZ, R0.H0_H0 ;  /* 0x20000000ff007230 */ /* 0x000fca0000004100 */
[----:B------:R-:W-:-:S05]  /*10020*/  F2FP.BF16.PACK_AB R0, RZ, R0 ;  /* 0x00000000ff00723e */ /* 0x000fca00000010ff */
[----:B------:R-:W-:Y:S01]  /*10030*/  STG.E.U16 [R16.64], R0 ;  /* 0x0000000010007986 */ /* 0x000fe2000c101524 */
[----:B------:R-:W-:Y:S05]  /*10040*/  EXIT ;  /* 0x000000000000794d */ /* 0x000fea0003800000 */
.L_x_1549:
        /* <DEDUP_REMOVED lines=12> */
.L_x_1561:
        /* <DEDUP_REMOVED lines=17> */
.L_x_1564:
[----:B------:R-:W-:-:S04]  /*10220*/  LOP3.LUT R2, R3, 0x80000000, RZ, 0xc0, !PT ;  /* 0x8000000003027812 */ /* 0x000fc800078ec0ff */
[----:B------:R-:W-:-:S04]  /*10230*/  SHF.R.U32.HI R3, RZ, 0x18, R2 ;  /* 0x00000018ff037819 */ /* 0x000fc80000011602 */
[----:B------:R-:W-:-:S04]  /*10240*/  LOP3.LUT R0, R0, R3, RZ, 0xfc, !PT ;  /* 0x0000000300007212 */ /* 0x000fc800078efcff */
[----:B------:R-:W-:Y:S02]  /*10250*/  PRMT R8, R0, 0x7610, R8 ;  /* 0x0000761000087816 */ /* 0x000fe40000000008 */
.L_x_1563:
[----:B------:R-:W-:Y:S05]  /*10260*/  BSYNC B0 ;  /* 0x0000000000007941 */ /* 0x000fea0003800000 */
.L_x_1562:
[----:B------:R-:W-:Y:S01]  /*10270*/  STG.E.U8 [R16.64], R8 ;  /* 0x0000000810007986 */ /* 0x000fe2000c101124 */
[----:B------:R-:W-:Y:S05]  /*10280*/  EXIT ;  /* 0x000000000000794d */ /* 0x000fea0003800000 */
.L_x_1560:
        /* <DEDUP_REMOVED lines=17> */
.L_x_1567:
[----:B------:R-:W-:-:S04]  /*103a0*/  LOP3.LUT R2, R3, 0x80000000, RZ, 0xc0, !PT ;  /* 0x8000000003027812 */ /* 0x000fc800078ec0ff */
[----:B------:R-:W-:-:S04]  /*103b0*/  SHF.R.U32.HI R3, RZ, 0x18, R2 ;  /* 0x00000018ff037819 */ /* 0x000fc80000011602 */
[----:B------:R-:W-:-:S04]  /*103c0*/  LOP3.LUT R0, R0, R3, RZ, 0xfc, !PT ;  /* 0x0000000300007212 */ /* 0x000fc800078efcff */
[----:B------:R-:W-:Y:S02]  /*103d0*/  PRMT R8, R0, 0x7610, R8 ;  /* 0x0000761000087816 */ /* 0x000fe40000000008 */
.L_x_1566:
[----:B------:R-:W-:Y:S05]  /*103e0*/  BSYNC B0 ;  /* 0x0000000000007941 */ /* 0x000fea0003800000 */
.L_x_1565:
[----:B------:R-:W-:Y:S01]  /*103f0*/  STG.E.U8 [R16.64], R8 ;  /* 0x0000000810007986 */ /* 0x000fe2000c101124 */
[----:B------:R-:W-:Y:S05]  /*10400*/  EXIT ;  /* 0x000000000000794d */ /* 0x000fea0003800000 */
.L_x_1559:
        /* <DEDUP_REMOVED lines=22> */
.L_x_1542:
        /* <DEDUP_REMOVED lines=20> */
.L_x_1569:
[----:B------:R-:W-:-:S06]  /*106b0*/  HADD2.F32 R2, -RZ, R0.H0_H0 ;  /* 0x20000000ff027230 */ /* 0x000fcc0000004100 */
[----:B------:R-:W0:Y:S02]  /*106c0*/  F2I.U64.TRUNC R2, R2 ;  /* 0x0000000200027311 */ /* 0x000e24000020d800 */
[----:B0-----:R-:W-:Y:S01]  /*106d0*/  STG.E.64 [R16.64], R2 ;  /* 0x0000000210007986 */ /* 0x001fe2000c101b24 */
[----:B------:R-:W-:Y:S05]  /*106e0*/  EXIT ;  /* 0x000000000000794d */ /* 0x000fea0003800000 */
.L_x_1568:
[----:B------:R-:W-:-:S04]  /*106f0*/  HADD2.F32 R0, -RZ, R0.H0_H0 ;  /* 0x20000000ff007230 */ /* 0x000fc80000004100 */
[----:B------:R-:W0:Y:S02]  /*10700*/  F2I.FTZ.U32.TRUNC.NTZ R3, R0 ;  /* 0x0000000000037305 */ /* 0x000e24000021f000 */
[----:B0-----:R-:W-:Y:S01]  /*10710*/  STG.E [R16.64], R3 ;  /* 0x0000000310007986 */ /* 0x001fe2000c101924 */
[----:B------:R-:W-:Y:S05]  /*10720*/  EXIT ;  /* 0x000000000000794d */ /* 0x000fea0003800000 */
.L_x_1570:
        /* <DEDUP_REMOVED lines=13> */
.L_x_22916:


//--------------------- .text._ZN2at6native27unrolled_elementwise_kernelIZZZNS0_54_GLOBAL__N__d8c5977b_16_LinearAlgebra_cu_9e10b42f_321716addr_kernel_cudaERNS_14TensorIteratorERKN3c106ScalarES8_ENKUlvE_clEvENKUlvE9_clEvEUlNS5_4HalfESB_SB_E_St5arrayIPcLm4EELi4E23TrivialOffsetCalculatorILi3EjESG_ILi1EjENS0_6memory12LoadWithCastILi3EEENSJ_13StoreWithCastILi1EEEEEviT_T0_T2_T3_T4_T5_ --------------------------
	.section	.text._ZN2at6native27unrolled_elementwise_kernelIZZZNS0_54_GLOBAL__N__d8c5977b_16_LinearAlgebra_cu_9e10b42f_321716addr_kernel_cudaERNS_14TensorIteratorERKN3c106ScalarES8_ENKUlvE_clEvENKUlvE9_clEvEUlNS5_4HalfESB_SB_E_St5arrayIPcLm4EELi4E23TrivialOffsetCalculatorILi3EjESG_ILi1EjENS0_6memory12LoadWithCastILi3EEENSJ_13StoreWithCastILi1EEEEEviT_T0_T2_T3_T4_T5_,"ax",@progbits
	.sectioninfo	@"SHI_REGISTERS=32"
	.align	128
        .global         _ZN2at6native27unrolled_elementwise_kernelIZZZNS0_54_GLOBAL__N__d8c5977b_16_LinearAlgebra_cu_9e10b42f_321716addr_kernel_cudaERNS_14TensorIteratorERKN3c106ScalarES8_ENKUlvE_clEvENKUlvE9_clEvEUlNS5_4HalfESB_SB_E_St5arrayIPcLm4EELi4E23TrivialOffsetCalculatorILi3EjESG_ILi1EjENS0_6memory12LoadWithCastILi3EEENSJ_13StoreWithCastILi1EEEEEviT_T0_T2_T3_T4_T5_
        .type           _ZN2at6native27unrolled_elementwise_kernelIZZZNS0_54_GLOBAL__N__d8c5977b_16_LinearAlgebra_cu_9e10b42f_321716addr_kernel_cudaERNS_14TensorIteratorERKN3c106ScalarES8_ENKUlvE_clEvENKUlvE9_clEvEUlNS5_4HalfESB_SB_E_St5arrayIPcLm4EELi4E23TrivialOffsetCalculatorILi3EjESG_ILi1EjENS0_6memory12LoadWithCastILi3EEENSJ_13StoreWithCastILi1EEEEEviT_T0_T2_T3_T4_T5_,@function
        .size           _ZN2at6native27unrolled_elementwise_kernelIZZZNS0_54_GLOBAL__N__d8c5977b_16_LinearAlgebra_cu_9e10b42f_321716addr_kernel_cudaERNS_14TensorIteratorERKN3c106ScalarES8_ENKUlvE_clEvENKUlvE9_clEvEUlNS5_4HalfESB_SB_E_St5arrayIPcLm4EELi4E23TrivialOffsetCalculatorILi3EjESG_ILi1EjENS0_6memory12LoadWithCastILi3EEENSJ_13StoreWithCastILi1EEEEEviT_T0_T2_T3_T4_T5_,(.L_x_22917 - _ZN2at6native27unrolled_elementwise_kernelIZZZNS0_54_GLOBAL__N__d8c5977b_16_LinearAlgebra_cu_9e10b42f_321716addr_kernel_cudaERNS_14TensorIteratorERKN3c106ScalarES8_ENKUlvE_clEvENKUlvE9_clEvEUlNS5_4HalfESB_SB_E_St5arrayIPcLm4EELi4E23TrivialOffsetCalculatorILi3EjESG_ILi1EjENS0_6memory12LoadWithCastILi3EEENSJ_13StoreWithCastILi1EEEEEviT_T0_T2_T3_T4_T5_)
        .other          _ZN2at6native27unrolled_elementwise_kernelIZZZNS0_54_GLOBAL__N__d8c5977b_16_LinearAlgebra_cu_9e10b42f_321716addr_kernel_cudaERNS_14TensorIteratorERKN3c106ScalarES8_ENKUlvE_clEvENKUlvE9_clEvEUlNS5_4HalfESB_SB_E_St5arrayIPcLm4EELi4E23TrivialOffsetCalculatorILi3EjESG_ILi1EjENS0_6memory12LoadWithCastILi3EEENSJ_13StoreWithCastILi1EEEEEviT_T0_T2_T3_T4_T5_,@"STO_CUDA_ENTRY STV_DEFAULT"
_ZN2at6native27unrolled_elementwise_kernelIZZZNS0_54_GLOBAL__N__d8c5977b_16_LinearAlgebra_cu_9e10b42f_321716addr_kernel_cudaERNS_14TensorIteratorERKN3c106ScalarES8_ENKUlvE_clEvENKUlvE9_clEvEUlNS5_4HalfESB_SB_E_St5arrayIPcLm4EELi4E23TrivialOffsetCalculatorILi3EjESG_ILi1EjENS0_6memory12LoadWithCastILi3EEENSJ_13StoreWithCastILi1EEEEEviT_T0_T2_T3_T4_T5_:
.text._ZN2at6native27unrolled_elementwise_kernelIZZZNS0_54_GLOBAL__N__d8c5977b_16_LinearAlgebra_cu_9e10b42f_321716addr_kernel_cudaERNS_14TensorIteratorERKN3c106ScalarES8_ENKUlvE_clEvENKUlvE9_clEvEUlNS5_4HalfESB_SB_E_St5arrayIPcLm4EELi4E23TrivialOffsetCalculatorILi3EjESG_ILi1EjENS0_6memory12LoadWithCastILi3EEENSJ_13StoreWithCastILi1EEEEEviT_T0_T2_T3_T4_T5_:
        /* <DEDUP_REMOVED lines=10> */
[----:B------:R-:W-:-:S07]  /*00a0*/  PRMT R18, RZ, 0x7610, R18 ;  /* 0x00007610ff127816 */ /* 0x000fce0000000012 */
[----:B------:R-:W4:Y:S01]  /*00b0*/  LDC.U8 R24, c[0x0][0x19e] ;  /* 0x00006780ff187b82 */ /* 0x000f220000000000 */
[----:B0-----:R-:W-:-:S05]  /*00c0*/  IMAD R23, R27, R0, c[0x0][0x160] ;  /* 0x000058001b177624 */ /* 0x001fca00078e0200 */
[----:B--2---:R-:W-:-:S13]  /*00d0*/  ISETP.GE.AND P0, PT, R28, R23, PT ;  /* 0x000000171c00720c */ /* 0x004fda0003f06270 */
[----:B------:R-:W-:Y:S05]  /*00e0*/  @P0 BRA `(.L_x_1572) ;  /* 0x0000227000000947 */ /* 0x000fea0003800000 */
[----:B-1-34-:R-:W-:Y:S01]  /*00f0*/  IMAD.MOV.U32 R3, RZ, RZ, 0x1 ;  /* 0x00000001ff037424 */ /* 0x01afe200078e00ff */
[C---:B------:R-:W-:Y:S01]  /*0100*/  LOP3.LUT R0, R26.reuse, 0xff, RZ, 0xc0, !PT ;  /* 0x000000ff1a007812 */ /* 0x040fe200078ec0ff */
[----:B------:R-:W-:Y:S01]  /*0110*/  IMAD R16, R27, 0x200, R28 ;  /* 0x000002001b107824 */ /* 0x000fe200078e021c */
[----:B------:R-:W-:Y:S02]  /*0120*/  ISETP.LE.U32.AND P1, PT, R26, 0x2c, PT ;  /* 0x0000002c1a00780c */ /* 0x000fe40003f23070 */
[CC--:B------:R-:W-:Y:S02]  /*0130*/  SHF.L.U32 R2, R3.reuse, R0.reuse, RZ ;  /* 0x0000000003027219 */ /* 0x0c0fe400000006ff */
[----:B------:R-:W-:Y:S02]  /*0140*/  SHF.L.U64.HI R0, R3, R0, RZ ;  /* 0x0000000003007219 */ /* 0x000fe400000102ff */
[----:B------:R-:W-:-:S04]  /*0150*/  LOP3.LUT P0, RZ, R2, 0x3f808fff, RZ, 0xc0, !PT ;  /* 0x3f808fff02ff7812 */ /* 0x000fc8000780c0ff */
        /* <DEDUP_REMOVED lines=21> */
.L_x_1573:
        /* <DEDUP_REMOVED lines=19> */
.L_x_1577:
[----:B------:R-:W2:Y:S02]  /*03e0*/  LDG.E.U8 R2, [R2.64] ;  /* 0x0000002402027981 */ /* 0x000ea4000c1e1100 */
[----:B--2---:R-:W0:Y:S02]  /*03f0*/  I2F.U16 R0, R2 ;  /* 0x0000000200007306 */ /* 0x004e240000101000 */
[----:B0-----:R-:W-:-:S04]  /*0400*/  F2FP.PACK_AB R0, RZ, R0 ;  /* 0x00000000ff00723e */ /* 0x001fc800000000ff */
[----:B------:R-:W-:Y:S01]  /*0410*/  PRMT R19, R0, 0x7610, R19 ;  /* 0x0000761000137816 */ /* 0x000fe20000000013 */
[----:B------:R-:W-:Y:S05]  /*0420*/  BRA `(.L_x_1579) ;  /* 0x00000ed000007947 */ /* 0x000fea0003800000 */
.L_x_1576:
        /* <DEDUP_REMOVED lines=11> */
.L_x_1581:
[----:B------:R-:W2:Y:S02]  /*04e0*/  LDG.E R2, [R2.64] ;  /* 0x0000002402027981 */ /* 0x000ea4000c1e1900 */
[----:B--2---:R-:W0:Y:S02]  /*04f0*/  I2F R0, R2 ;  /* 0x0000000200007306 */ /* 0x004e240000201400 */
[----:B0-----:R-:W-:-:S04]  /*0500*/  F2FP.PACK_AB R0, RZ, R0 ;  /* 0x00000000ff00723e */ /* 0x001fc800000000ff */
[----:B------:R-:W-:Y:S01]  /*0510*/  PRMT R19, R0, 0x7610, R19 ;  /* 0x0000761000137816 */ /* 0x000fe20000000013 */
[----:B------:R-:W-:Y:S05]  /*0520*/  BRA `(.L_x_1579) ;  /* 0x00000dd000007947 */ /* 0x000fea0003800000 */
.L_x_1580:
[----:B------:R-:W2:Y:S02]  /*0530*/  LDG.E.U16 R2, [R2.64] ;  /* 0x0000002402027981 */ /* 0x000ea4000c1e1500 */
[----:B--2---:R-:W0:Y:S02]  /*0540*/  I2F.S16 R0, R2 ;  /* 0x0000000200007306 */ /* 0x004e240000101400 */
[----:B0-----:R-:W-:-:S04]  /*0550*/  F2FP.PACK_AB R0, RZ, R0 ;  /* 0x00000000ff00723e */ /* 0x001fc800000000ff */
[----:B------:R-:W-:Y:S01]  /*0560*/  PRMT R19, R0, 0x7610, R19 ;  /* 0x0000761000137816 */ /* 0x000fe20000000013 */
[----:B------:R-:W-:Y:S05]  /*0570*/  BRA `(.L_x_1579) ;  /* 0x00000d8000007947 */ /* 0x000fea0003800000 */
.L_x_1575:
        /* <DEDUP_REMOVED lines=9> */
.L_x_1583:
[----:B------:R0:W5:Y:S01]  /*0610*/  LDG.E.U16 R19, [R2.64] ;  /* 0x0000002402137981 */ /* 0x000162000c1e1500 */
[----:B------:R-:W-:Y:S05]  /*0620*/  BRA `(.L_x_1579) ;  /* 0x00000cd000007947 */ /* 0x000fea0003800000 */
.L_x_1582:
        /* <DEDUP_REMOVED lines=9> */
.L_x_1585:
[----:B------:R0:W5:Y:S01]  /*06c0*/  LDG.E.U16 R19, [R2.64] ;  /* 0x0000002402137981 */ /* 0x000162000c1e1500 */
[----:B------:R-:W-:Y:S05]  /*06d0*/  BRA `(.L_x_1579) ;  /* 0x00000c2000007947 */ /* 0x000fea0003800000 */
.L_x_1584:
[----:B------:R-:W2:Y:S02]  /*06e0*/  LDG.E.64 R2, [R2.64] ;  /* 0x0000002402027981 */ /* 0x000ea4000c1e1b00 */
[----:B--2---:R-:W0:Y:S01]  /*06f0*/  F2F.F32.F64 R0, R2 ;  /* 0x0000000200007310 */ /* 0x004e220000301000 */
[----:B------:R-:W0:-:S14]  /*0700*/  DSETP.GEU.AND P0, PT, |R2|, c[0x2][0x0], PT ;  /* 0x008000000200762a */ /* 0x000e1c0003f0e200 */
[----:B0-----:R-:W-:-:S05]  /*0710*/  @!P0 FMUL R0, R0, 1.175494350822287508e-38 ;  /* 0x0080000000008820 */ /* 0x001fca0000400000 */
[----:B------:R-:W-:-:S04]  /*0720*/  F2FP.PACK_AB R0, RZ, R0 ;  /* 0x00000000ff00723e */ /* 0x000fc800000000ff */
[----:B------:R-:W-:Y:S01]  /*0730*/  PRMT R19, R0, 0x7610, R19 ;  /* 0x0000761000137816 */ /* 0x000fe20000000013 */
[----:B------:R-:W-:Y:S05]  /*0740*/  BRA `(.L_x_1579) ;  /* 0x00000bb000007947 */ /* 0x000fea0003800000 */
.L_x_1574:
        /* <DEDUP_REMOVED lines=14> */
.L_x_1588:
[----:B------:R-:W2:Y:S02]  /*0830*/  LDG.E.64 R2, [R2.64] ;  /* 0x0000002402027981 */ /* 0x000ea4000c1e1b00 */
[----:B--2---:R-:W0:Y:S01]  /*0840*/  F2F.F32.F64 R0, R2 ;  /* 0x0000000200007310 */ /* 0x004e220000301000 */
[----:B------:R-:W0:-:S14]  /*0850*/  DSETP.GEU.AND P0, PT, |R2|, c[0x2][0x0], PT ;  /* 0x008000000200762a */ /* 0x000e1c0003f0e200 */
[----:B0-----:R-:W-:-:S05]  /*0860*/  @!P0 FMUL R0, R0, 1.175494350822287508e-38 ;  /* 0x0080000000008820 */ /* 0x001fca0000400000 */
[----:B------:R-:W-:-:S04]  /*0870*/  F2FP.PACK_AB R0, RZ, R0 ;  /* 0x00000000ff00723e */ /* 0x000fc800000000ff */
[----:B------:R-:W-:Y:S01]  /*0880*/  PRMT R19, R0, 0x7610, R19 ;  /* 0x0000761000137816 */ /* 0x000fe20000000013 */
[----:B------:R-:W-:Y:S05]  /*0890*/  BRA `(.L_x_1579) ;  /* 0x00000a6000007947 */ /* 0x000fea0003800000 */
.L_x_1587:
        /* <DEDUP_REMOVED lines=28> */
.L_x_1590:
        /* <DEDUP_REMOVED lines=15> */
.L_x_1589:
[----:B------:R-:W2:Y:S02]  /*0b50*/  LDG.E.U16 R0, [R2.64] ;  /* 0x0000002402007981 */ /* 0x000ea4000c1e1500 */
[----:B--2---:R-:W-:-:S04]  /*0b60*/  PRMT R0, RZ, 0x5410, R0 ;  /* 0x00005410ff007816 */ /* 0x004fc80000000000 */
[----:B------:R-:W-:-:S04]  /*0b70*/  F2FP.PACK_AB R0, RZ, R0 ;  /* 0x00000000ff00723e */ /* 0x000fc800000000ff */
[----:B------:R-:W-:Y:S01]  /*0b80*/  PRMT R19, R0, 0x7610, R19 ;  /* 0x0000761000137816 */ /* 0x000fe20000000013 */
[----:B------:R-:W-:Y:S05]  /*0b90*/  BRA `(.L_x_1579) ;  /* 0x0000076000007947 */ /* 0x000fea0003800000 */
.L_x_1586:
        /* <DEDUP_REMOVED lines=12> */
.L_x_1593:
        /* <DEDUP_REMOVED lines=21> */
.L_x_1597:
[----:B------:R-:W-:Y:S05]  /*0db0*/  BSYNC B1 ;  /* 0x0000000000017941 */ /* 0x000fea0003800000 */
.L_x_1596:
[----:B------:R-:W-:Y:S01]  /*0dc0*/  LEA R3, R0, 0x3b800000, 0x17 ;  /* 0x3b80000000037811 */ /* 0x000fe200078eb8ff */
[----:B------:R-:W-:-:S05]  /*0dd0*/  IMAD.SHL.U32 R0, R2, 0x100000, RZ ;  /* 0x0010000002007824 */ /* 0x000fca00078e00ff */
[----:B------:R-:W-:Y:S02]  /*0de0*/  LOP3.LUT R0, R3, R0, R4, 0xfe, !PT ;  /* 0x0000000003007212 */ /* 0x000fe400078efe04 */
.L_x_1595:
[----:B------:R-:W-:Y:S05]  /*0df0*/  BSYNC B0 ;  /* 0x0000000000007941 */ /* 0x000fea0003800000 */
.L_x_1594:
[----:B------:R-:W-:-:S04]  /*0e00*/  F2FP.PACK_AB R0, RZ, R0 ;  /* 0x00000000ff00723e */ /* 0x000fc800000000ff */
[----:B------:R-:W-:Y:S01]  /*0e10*/  PRMT R19, R0, 0x7610, R19 ;  /* 0x0000761000137816 */ /* 0x000fe20000000013 */
[----:B------:R-:W-:Y:S05]  /*0e20*/  BRA `(.L_x_1579) ;  /* 0x000004d000007947 */ /* 0x000fea0003800000 */
.L_x_1592:
        /* <DEDUP_REMOVED lines=21> */
.L_x_1601:
[----:B------:R-:W-:Y:S05]  /*0f80*/  BSYNC B1 ;  /* 0x0000000000017941 */ /* 0x000fea0003800000 */
.L_x_1600:
[----:B------:R-:W-:Y:S01]  /*0f90*/  LEA R3, R0, 0x37800000, 0x17 ;  /* 0x3780000000037811 */ /* 0x000fe200078eb8ff */
[----:B------:R-:W-:-:S05]  /*0fa0*/  IMAD.SHL.U32 R0, R2, 0x200000, RZ ;  /* 0x0020000002007824 */ /* 0x000fca00078e00ff */
[----:B------:R-:W-:Y:S02]  /*0fb0*/  LOP3.LUT R0, R3, R0, R4, 0xfe, !PT ;  /* 0x0000000003007212 */ /* 0x000fe400078efe04 */
.L_x_1599:
[----:B------:R-:W-:Y:S05]  /*0fc0*/  BSYNC B0 ;  /* 0x0000000000007941 */ /* 0x000fea0003800000 */
.L_x_1598:
[----:B------:R-:W-:-:S04]  /*0fd0*/  F2FP.PACK_AB R0, RZ, R0 ;  /* 0x00000000ff00723e */ /* 0x000fc800000000ff */
[----:B------:R-:W-:Y:S01]  /*0fe0*/  PRMT R19, R0, 0x7610, R19 ;  /* 0x0000761000137816 */ /* 0x000fe20000000013 */
[----:B------:R-:W-:Y:S05]  /*0ff0*/  BRA `(.L_x_1579) ;  /* 0x0000030000007947 */ /* 0x000fea0003800000 */
.L_x_1591:
        /* <DEDUP_REMOVED lines=14> */
.L_x_1605:
[----:B------:R-:W-:Y:S05]  /*10e0*/  BSYNC B0 ;  /* 0x0000000000007941 */ /* 0x000fea0003800000 */
.L_x_1604:
[----:B------:R-:W-:-:S04]  /*10f0*/  F2FP.PACK_AB R0, RZ, R0 ;  /* 0x00000000ff00723e */ /* 0x000fc800000000ff */
[----:B------:R-:W-:Y:S01]  /*1100*/  PRMT R19, R0, 0x7610, R19 ;  /* 0x0000761000137816 */ /* 0x000fe20000000013 */
[----:B------:R-:W-:Y:S05]  /*1110*/  BRA `(.L_x_1579) ;  /* 0x000001e000007947 */ /* 0x000fea0003800000 */
.L_x_1578:
        /* <DEDUP_REMOVED lines=21> */
.L_x_1603:
[----:B------:R-:W2:Y:S02]  /*1270*/  LDG.E.64 R2, [R2.64] ;  /* 0x0000002402027981 */ /* 0x000ea4000c1e1b00 */
[----:B--2---:R-:W0:Y:S02]  /*1280*/  I2F.U64 R0, R2 ;  /* 0x0000000200007312 */ /* 0x004e240000301000 */
[----:B0-----:R-:W-:-:S04]  /*1290*/  F2FP.PACK_AB R0, RZ, R0 ;  /* 0x00000000ff00723e */ /* 0x001fc800000000ff */
[----:B------:R-:W-:Y:S01]  /*12a0*/  PRMT R19, R0, 0x7610, R19 ;  /* 0x0000761000137816 */ /* 0x000fe20000000013 */
[----:B------:R-:W-:Y:S05]  /*12b0*/  BRA `(.L_x_1579) ;  /* 0x0000004000007947 */ /* 0x000fea0003800000 */
.L_x_1602:
[----:B------:R-:W2:Y:S02]  /*12c0*/  LDG.E R2, [R2.64] ;  /* 0x0000002402027981 */ /* 0x000ea4000c1e1900 */
[----:B--2---:R-:W0:Y:S02]  /*12d0*/  I2F.U32 R0, R2 ;  /* 0x0000000200007306 */ /* 0x004e240000201000 */
[----:B0-----:R-:W-:-:S04]  /*12e0*/  F2FP.PACK_AB R0, RZ, R0 ;  /* 0x00000000ff00723e */ /* 0x001fc800000000ff */
[----:B------:R-:W-:Y:S02]  /*12f0*/  PRMT R19, R0, 0x7610, R19 ;  /* 0x0000761000137816 */ /* 0x000fe40000000013 */
.L_x_1579:
        /* <DEDUP_REMOVED lines=19> */
.L_x_1609:
[----:B------:R-:W2:Y:S02]  /*1430*/  LDG.E.U8 R2, [R2.64] ;  /* 0x0000002402027981 */ /* 0x000ea4000c1e1100 */
[----:B--2---:R-:W0:Y:S02]  /*1440*/  I2F.U16 R0, R2 ;  /* 0x0000000200007306 */ /* 0x004e240000101000 */
[----:B0-----:R-:W-:-:S04]  /*1450*/  F2FP.PACK_AB R0, RZ, R0 ;  /* 0x00000000ff00723e */ /* 0x001fc800000000ff */
[----:B------:R-:W-:Y:S01]  /*1460*/  PRMT R18, R0, 0x7610, R18 ;  /* 0x0000761000127816 */ /* 0x000fe20000000012 */
[----:B------:R-:W-:Y:S05]  /*1470*/  BRA `(.L_x_1611) ;  /* 0x00000ed000007947 */ /* 0x000fea0003800000 */
.L_x_1608:
        /* <DEDUP_REMOVED lines=11> */
.L_x_1613:
[----:B------:R-:W2:Y:S02]  /*1530*/  LDG.E R2, [R2.64] ;  /* 0x0000002402027981 */ /* 0x000ea4000c1e1900 */
[----:B--2---:R-:W0:Y:S02]  /*1540*/  I2F R0, R2 ;  /* 0x0000000200007306 */ /* 0x004e240000201400 */
[----:B0-----:R-:W-:-:S04]  /*1550*/  F2FP.PACK_AB R0, RZ, R0 ;  /* 0x00000000ff00723e */ /* 0x001fc800000000ff */
[----:B------:R-:W-:Y:S01]  /*1560*/  PRMT R18, R0, 0x7610, R18 ;  /* 0x0000761000127816 */ /* 0x000fe20000000012 */
[----:B------:R-:W-:Y:S05]  /*1570*/  BRA `(.L_x_1611) ;  /* 0x00000dd000007947 */ /* 0x000fea0003800000 */
.L_x_1612:
[----:B------:R-:W2:Y:S02]  /*1580*/  LDG.E.U16 R2, [R2.64] ;  /* 0x0000002402027981 */ /* 0x000ea4000c1e1500 */
[----:B--2---:R-:W0:Y:S02]  /*1590*/  I2F.S16 R0, R2 ;  /* 0x0000000200007306 */ /* 0x004e240000101400 */
[----:B0-----:R-:W-:-:S04]  /*15a0*/  F2FP.PACK_AB R0, RZ, R0 ;  /* 0x00000000ff00723e */ /* 0x001fc800000000ff */
[----:B------:R-:W-:Y:S01]  /*15b0*/  PRMT R18, R0, 0x7610, R18 ;  /* 0x0000761000127816 */ /* 0x000fe20000000012 */
[----:B------:R-:W-:Y:S05]  /*15c0*/  BRA `(.L_x_1611) ;  /* 0x00000d8000007947 */ /* 0x000fea0003800000 */
.L_x_1607:
        /* <DEDUP_REMOVED lines=9> */
.L_x_1615:
[----:B------:R0:W5:Y:S01]  /*1660*/  LDG.E.U16 R18, [R2.64] ;  /* 0x0000002402127981 */ /* 0x000162000c1e1500 */
[----:B------:R-:W-:Y:S05]  /*1670*/  BRA `(.L_x_1611) ;  /* 0x00000cd000007947 */ /* 0x000fea0003800000 */
.L_x_1614:
        /* <DEDUP_REMOVED lines=9> */
.L_x_1617:
[----:B------:R0:W5:Y:S01]  /*1710*/  LDG.E.U16 R18, [R2.64] ;  /* 0x0000002402127981 */ /* 0x000162000c1e1500 */
[----:B------:R-:W-:Y:S05]  /*1720*/  BRA `(.L_x_1611) ;  /* 0x00000c2000007947 */ /* 0x000fea0003800000 */
.L_x_1616:
[----:B------:R-:W2:Y:S02]  /*1730*/  LDG.E.64 R2, [R2.64] ;  /* 0x0000002402027981 */ /* 0x000ea4000c1e1b00 */
[----:B--2---:R-:W0:Y:S01]  /*1740*/  F2F.F32.F64 R0, R2 ;  /* 0x0000000200007310 */ /* 0x004e220000301000 */
[----:B------:R-:W0:-:S14]  /*1750*/  DSETP.GEU.AND P0, PT, |R2|, c[0x2][0x0], PT ;  /* 0x008000000200762a */ /* 0x000e1c0003f0e200 */
[----:B0-----:R-:W-:-:S05]  /*1760*/  @!P0 FMUL R0, R0, 1.175494350822287508e-38 ;  /* 0x0080000000008820 */ /* 0x001fca0000400000 */
[----:B------:R-:W-:-:S04]  /*1770*/  F2FP.PACK_AB R0, RZ, R0 ;  /* 0x00000000ff00723e */ /* 0x000fc800000000ff */
[----:B------:R-:W-:Y:S01]  /*1780*/  PRMT R18, R0, 0x7610, R18 ;  /* 0x0000761000127816 */ /* 0x000fe20000000012 */
[----:B------:R-:W-:Y:S05]  /*1790*/  BRA `(.L_x_1611) ;  /* 0x00000bb000007947 */ /* 0x000fea0003800000 */
.L_x_1606:
        /* <DEDUP_REMOVED lines=14> */
.L_x_1620:
[----:B------:R-:W2:Y:S02]  /*1880*/  LDG.E.64 R2, [R2.64] ;  /* 0x0000002402027981 */ /* 0x000ea4000c1e1b00 */
[----:B--2---:R-:W0:Y:S01]  /*1890*/  F2F.F32.F64 R0, R2 ;  /* 0x0000000200007310 */ /* 0x004e220000301000 */
[----:B------:R-:W0:-:S14]  /*18a0*/  DSETP.GEU.AND P0, PT, |R2|, c[0x2][0x0], PT ;  /* 0x008000000200762a */ /* 0x000e1c0003f0e200 */
[----:B0-----:R-:W-:-:S05]  /*18b0*/  @!P0 FMUL R0, R0, 1.175494350822287508e-38 ;  /* 0x0080000000008820 */ /* 0x001fca0000400000 */
[----:B------:R-:W-:-:S04]  /*18c0*/  F2FP.PACK_AB R0, RZ, R0 ;  /* 0x00000000ff00723e */ /* 0x000fc800000000ff */
[----:B------:R-:W-:Y:S01]  /*18d0*/  PRMT R18, R0, 0x7610, R18 ;  /* 0x0000761000127816 */ /* 0x000fe20000000012 */
[----:B------:R-:W-:Y:S05]  /*18e0*/  BRA `(.L_x_1611) ;  /* 0x00000a6000007947 */ /* 0x000fea0003800000 */
.L_x_1619:
        /* <DEDUP_REMOVED lines=28> */
.L_x_1622:
        /* <DEDUP_REMOVED lines=15> */
.L_x_1621:
[----:B------:R-:W2:Y:S02]  /*1ba0*/  LDG.E.U16 R0, [R2.64] ;  /* 0x0000002402007981 */ /* 0x000ea4000c1e1500 */
[----:B--2---:R-:W-:-:S04]  /*1bb0*/  PRMT R0, RZ, 0x5410, R0 ;  /* 0x00005410ff007816 */ /* 0x004fc80000000000 */
[----:B------:R-:W-:-:S04]  /*1bc0*/  F2FP.PACK_AB R0, RZ, R0 ;  /* 0x00000000ff00723e */ /* 0x000fc800000000ff */
[----:B------:R-:W-:Y:S01]  /*1bd0*/  PRMT R18, R0, 0x7610, R18 ;  /* 0x0000761000127816 */ /* 0x000fe20000000012 */
[----:B------:R-:W-:Y:S05]  /*1be0*/  BRA `(.L_x_1611) ;  /* 0x0000076000007947 */ /* 0x000fea0003800000 */
.L_x_1618:
        /* <DEDUP_REMOVED lines=12> */
.L_x_1625:
        /* <DEDUP_REMOVED lines=21> */
.L_x_1629:
[----:B------:R-:W-:Y:S05]  /*1e00*/  BSYNC B1 ;  /* 0x0000000000017941 */ /* 0x000fea0003800000 */
.L_x_1628:
[----:B------:R-:W-:Y:S01]  /*1e10*/  LEA R3, R0, 0x3b800000, 0x17 ;  /* 0x3b80000000037811 */ /* 0x000fe200078eb8ff */
[----:B------:R-:W-:-:S05]  /*1e20*/  IMAD.SHL.U32 R0, R2, 0x100000, RZ ;  /* 0x0010000002007824 */ /* 0x000fca00078e00ff */
[----:B------:R-:W-:Y:S02]  /*1e30*/  LOP3.LUT R0, R3, R0, R4, 0xfe, !PT ;  /* 0x0000000003007212 */ /* 0x000fe400078efe04 */
.L_x_1627:
[----:B------:R-:W-:Y:S05]  /*1e40*/  BSYNC B0 ;  /* 0x0000000000007941 */ /* 0x000fea0003800000 */
.L_x_1626:
[----:B------:R-:W-:-:S04]  /*1e50*/  F2FP.PACK_AB R0, RZ, R0 ;  /* 0x00000000ff00723e */ /* 0x000fc800000000ff */
[----:B------:R-:W-:Y:S01]  /*1e60*/  PRMT R18, R0, 0x7610, R18 ;  /* 0x0000761000127816 */ /* 0x000fe20000000012 */
[----:B------:R-:W-:Y:S05]  /*1e70*/  BRA `(.L_x_1611) ;  /* 0x000004d000007947 */ /* 0x000fea0003800000 */
.L_x_1624:
        /* <DEDUP_REMOVED lines=21> */
.L_x_1633:
[----:B------:R-:W-:Y:S05]  /*1fd0*/  BSYNC B1 ;  /* 0x0000000000017941 */ /* 0x000fea0003800000 */
.L_x_1632:
[----:B------:R-:W-:Y:S01]  /*1fe0*/  LEA R3, R0, 0x37800000, 0x17 ;  /* 0x3780000000037811 */ /* 0x000fe200078eb8ff */
[----:B------:R-:W-:-:S05]  /*1ff0*/  IMAD.SHL.U32 R0, R2, 0x200000, RZ ;  /* 0x0020000002007824 */ /* 0x000fca00078e00ff */
[----:B------:R-:W-:Y:S02]  /*2000*/  LOP3.LUT R0, R3, R0, R4, 0xfe, !PT ;  /* 0x0000000003007212 */ /* 0x000fe400078efe04 */
.L_x_1631:
[----:B------:R-:W-:Y:S05]  /*2010*/  BSYNC B0 ;  /* 0x0000000000007941 */ /* 0x000fea0003800000 */
.L_x_1630:
[----:B------:R-:W-:-:S04]  /*2020*/  F2FP.PACK_AB R0, RZ, R0 ;  /* 0x00000000ff00723e */ /* 0x000fc800000000ff */
[----:B------:R-:W-:Y:S01]  /*2030*/  PRMT R18, R0, 0x7610, R18 ;  /* 0x0000761000127816 */ /* 0x000fe20000000012 */
[----:B------:R-:W-:Y:S05]  /*2040*/  BRA `(.L_x_1611) ;  /* 0x0000030000007947 */ /* 0x000fea0003800000 */
.L_x_1623:
        /* <DEDUP_REMOVED lines=14> */
.L_x_1637:
[----:B------:R-:W-:Y:S05]  /*2130*/  BSYNC B0 ;  /* 0x0000000000007941 */ /* 0x000fea0003800000 */
.L_x_1636:
[----:B------:R-:W-:-:S04]  /*2140*/  F2FP.PACK_AB R0, RZ, R0 ;  /* 0x00000000ff00723e */ /* 0x000fc800000000ff */
[----:B------:R-:W-:Y:S01]  /*2150*/  PRMT R18, R0, 0x7610, R18 ;  /* 0x0000761000127816 */ /* 0x000fe20000000012 */
[----:B------:R-:W-:Y:S05]  /*2160*/  BRA `(.L_x_1611) ;  /* 0x000001e000007947 */ /* 0x000fea0003800000 */
.L_x_1610:
        /* <DEDUP_REMOVED lines=21> */
.L_x_1635:
[----:B------:R-:W2:Y:S02]  /*22c0*/  LDG.E.64 R2, [R2.64] ;  /* 0x0000002402027981 */ /* 0x000ea4000c1e1b00 */
[----:B--2---:R-:W0:Y:S02]  /*22d0*/  I2F.U64 R0, R2 ;  /* 0x0000000200007312 */ /* 0x004e240000301000 */
[----:B0-----:R-:W-:-:S04]  /*22e0*/  F2FP.PACK_AB R0, RZ, R0 ;  /* 0x00000000ff00723e */ /* 0x001fc800000000ff */
[----:B------:R-:W-:Y:S01]  /*22f0*/  PRMT R18, R0, 0x7610, R18 ;  /* 0x0000761000127816 */ /* 0x000fe20000000012 */
[----:B------:R-:W-:Y:S05]  /*2300*/  BRA `(.L_x_1611) ;  /* 0x0000004000007947 */ /* 0x000fea0003800000 */
.L_x_1634:
[----:B------:R-:W2:Y:S02]  /*2310*/  LDG.E R2, [R2.64] ;  /* 0x0000002402027981 */ /* 0x000ea4000c1e1900 */
[----:B--2---:R-:W0:Y:S02]  /*2320*/  I2F.U32 R0, R2 ;  /* 0x0000000200007306 */ /* 0x004e240000201000 */
[----:B0-----:R-:W-:-:S04]  /*2330*/  F2FP.PACK_AB R0, RZ, R0 ;  /* 0x00000000ff00723e */ /* 0x001fc800000000ff */
[----:B------:R-:W-:Y:S02]  /*2340*/  PRMT R18, R0, 0x7610, R18 ;  /* 0x0000761000127816 */ /* 0x000fe40000000012 */
.L_x_1611:
[----:B------:R-:W-:-:S05]  /*2350*/  IADD3 R28, R28, 0x80, RZ ;  /* 0x000000801c1c7810 */ /* 0x000fca0007ffe0ff */
.L_x_1572:
[----:B-1-34-:R-:W-:Y:S05]  /*2360*/  BSYNC B6 ;  /* 0x0000000000067941 */ /* 0x01afea0003800000 */
.L_x_1571:
[----:B------:R-:W-:Y:S01]  /*2370*/  ISETP.GE.AND P0, PT, R28, R23, PT ;  /* 0x000000171c00720c */ /* 0x000fe20003f06270 */
[----:B------:R-:W-:Y:S01]  /*2380*/  BSSY B6, `(.L_x_1638) ;  /* 0x000022b000067945 */ /* 0x000fe20003800000 */
[----:B------:R-:W-:-:S11]  /*2390*/  PRMT R17, RZ, 0x7610, R17 ;  /* 0x00007610ff117816 */ /* 0x000fd60000000011 */
[----:B------:R-:W-:Y:S05]  /*23a0*/  @P0 BRA `(.L_x_1639) ;  /* 0x0000228000000947 */ /* 0x000fea0003800000 */
[----:B0-----:R-:W-:Y:S01]  /*23b0*/  IMAD.MOV.U32 R3, RZ, RZ, 0x1 ;  /* 0x00000001ff037424 */ /* 0x001fe200078e00ff */
        /* <DEDUP_REMOVED lines=26> */
[----:B0----5:R-:W-:Y:S05]  /*2560*/  CALL.ABS.NOINC R2 ;  /* 0x0000000002007343 */ /* 0x021fea0003c00000 */
.L_x_1640:
        /* <DEDUP_REMOVED lines=19> */
.L_x_1644:
[----:B------:R-:W2:Y:S02]  /*26a0*/  LDG.E.U8 R2, [R2.64] ;  /* 0x0000002402027981 */ /* 0x000ea4000c1e1100 */
[----:B--2---:R-:W0:Y:S02]  /*26b0*/  I2F.U16 R0, R2 ;  /* 0x0000000200007306 */ /* 0x004e240000101000 */
[----:B0-----:R-:W-:-:S04]  /*26c0*/  F2FP.PACK_AB R0, RZ, R0 ;  /* 0x00000000ff00723e */ /* 0x001fc800000000ff */
[----:B------:R-:W-:Y:S01]  /*26d0*/  PRMT R22, R0, 0x7610, R22 ;  /* 0x0000761000167816 */ /* 0x000fe20000000016 */
[----:B------:R-:W-:Y:S05]  /*26e0*/  BRA `(.L_x_1646) ;  /* 0x00000ee000007947 */ /* 0x000fea0003800000 */
.L_x_1643:
        /* <DEDUP_REMOVED lines=11> */
.L_x_1648:
[----:B------:R-:W2:Y:S02]  /*27a0*/  LDG.E R2, [R2.64] ;  /* 0x0000002402027981 */ /* 0x000ea4000c1e1900 */
[----:B--2---:R-:W0:Y:S02]  /*27b0*/  I2F R0, R2 ;  /* 0x0000000200007306 */ /* 0x004e240000201400 */
[----:B0-----:R-:W-:-:S04]  /*27c0*/  F2FP.PACK_AB R0, RZ, R0 ;  /* 0x00000000ff00723e */ /* 0x001fc800000000ff */
[----:B------:R-:W-:Y:S01]  /*27d0*/  PRMT R22, R0, 0x7610, R22 ;  /* 0x0000761000167816 */ /* 0x000fe20000000016 */
[----:B------:R-:W-:Y:S05]  /*27e0*/  BRA `(.L_x_1646) ;  /* 0x00000de000007947 */ /* 0x000fea0003800000 */
.L_x_1647:
[----:B------:R-:W2:Y:S02]  /*27f0*/  LDG.E.U16 R2, [R2.64] ;  /* 0x0000002402027981 */ /* 0x000ea4000c1e1500 */
[----:B--2---:R-:W0:Y:S02]  /*2800*/  I2F.S16 R0, R2 ;  /* 0x0000000200007306 */ /* 0x004e240000101400 */
[----:B0-----:R-:W-:-:S04]  /*2810*/  F2FP.PACK_AB R0, RZ, R0 ;  /* 0x00000000ff00723e */ /* 0x001fc800000000ff */
[----:B------:R-:W-:Y:S01]  /*2820*/  PRMT R22, R0, 0x7610, R22 ;  /* 0x0000761000167816 */ /* 0x000fe20000000016 */
[----:B------:R-:W-:Y:S05]  /*2830*/  BRA `(.L_x_1646) ;  /* 0x00000d9000007947 */ /* 0x000fea0003800000 */
.L_x_1642:
        /* <DEDUP_REMOVED lines=9> */
.L_x_1650:
[----:B------:R0:W5:Y:S01]  /*28d0*/  LDG.E.U16 R22, [R2.64] ;  /* 0x0000002402167981 */ /* 0x000162000c1e1500 */
[----:B------:R-:W-:Y:S05]  /*28e0*/  BRA `(.L_x_1646) ;  /* 0x00000ce000007947 */ /* 0x000fea0003800000 */
.L_x_1649:
        /* <DEDUP_REMOVED lines=9> */
.L_x_1652:
[----:B------:R0:W5:Y:S01]  /*2980*/  LDG.E.U16 R22, [R2.64] ;  /* 0x0000002402167981 */ /* 0x000162000c1e1500 */
[----:B------:R-:W-:Y:S05]  /*2990*/  BRA `(.L_x_1646) ;  /* 0x00000c3000007947 */ /* 0x000fea0003800000 */
.L_x_1651:
[----:B------:R-:W2:Y:S02]  /*29a0*/  LDG.E.64 R2, [R2.64] ;  /* 0x0000002402027981 */ /* 0x000ea4000c1e1b00 */
[----:B--2---:R-:W0:Y:S01]  /*29b0*/  F2F.F32.F64 R0, R2 ;  /* 0x0000000200007310 */ /* 0x004e220000301000 */
[----:B------:R-:W0:-:S14]  /*29c0*/  DSETP.GEU.AND P0, PT, |R2|, c[0x2][0x0], PT ;  /* 0x008000000200762a */ /* 0x000e1c0003f0e200 */
[----:B0-----:R-:W-:-:S05]  /*29d0*/  @!P0 FMUL R0, R0, 1.175494350822287508e-38 ;  /* 0x0080000000008820 */ /* 0x001fca0000400000 */
[----:B------:R-:W-:-:S04]  /*29e0*/  F2FP.PACK_AB R0, RZ, R0 ;  /* 0x00000000ff00723e */ /* 0x000fc800000000ff */
[----:B------:R-:W-:Y:S01]  /*29f0*/  PRMT R22, R0, 0x7610, R22 ;  /* 0x0000761000167816 */ /* 0x000fe20000000016 */
[----:B------:R-:W-:Y:S05]  /*2a00*/  BRA `(.L_x_1646) ;  /* 0x00000bc000007947 */ /* 0x000fea0003800000 */
.L_x_1641:
        /* <DEDUP_REMOVED lines=14> */
.L_x_1655:
[----:B------:R-:W2:Y:S02]  /*2af0*/  LDG.E.64 R2, [R2.64] ;  /* 0x0000002402027981 */ /* 0x000ea4000c1e1b00 */
[----:B--2---:R-:W0:Y:S01]  /*2b00*/  F2F.F32.F64 R0, R2 ;  /* 0x0000000200007310 */ /* 0x004e220000301000 */
[----:B------:R-:W0:-:S14]  /*2b10*/  DSETP.GEU.AND P0, PT, |R2|, c[0x2][0x0], PT ;  /* 0x008000000200762a */ /* 0x000e1c0003f0e200 */
[----:B0-----:R-:W-:-:S05]  /*2b20*/  @!P0 FMUL R0, R0, 1.175494350822287508e-38 ;  /* 0x0080000000008820 */ /* 0x001fca0000400000 */
[----:B------:R-:W-:-:S04]  /*2b30*/  F2FP.PACK_AB R0, RZ, R0 ;  /* 0x00000000ff00723e */ /* 0x000fc800000000ff */
[----:B------:R-:W-:Y:S01]  /*2b40*/  PRMT R22, R0, 0x7610, R22 ;  /* 0x0000761000167816 */ /* 0x000fe20000000016 */
[----:B------:R-:W-:Y:S05]  /*2b50*/  BRA `(.L_x_1646) ;  /* 0x00000a7000007947 */ /* 0x000fea0003800000 */
.L_x_1654:
        /* <DEDUP_REMOVED lines=28> */
.L_x_1657:
[----:B------:R-:W2:Y:S02]  /*2d20*/  LDG.E.U8 R3, [R2.64] ;  /* 0x0000002402037981 */ /* 0x000ea4000c1e1100 */
[----:B--2---:R-:W-:-:S05]  /*2d30*/  IMAD.SHL.U32 R0, R3, 0x2000000, RZ ;  /* 0x0200000003007824 */ /* 0x004fca00078e00ff */
[----:B------:R-:W-:-:S13]  /*2d40*/  ISETP.GE.U32.AND P0, PT, R0, 0x8000000, PT ;  /* 0x080000000000780c */ /* 0x000fda0003f06070 */
[C---:B------:R-:W-:Y:S02]  /*2d50*/  @P0 IMAD.SHL.U32 R4, R3.reuse, 0x200000, RZ ;  /* 0x0020000003040824 */ /* 0x040fe400078e00ff */
[C---:B------:R-:W-:Y:S02]  /*2d60*/  @!P0 IMAD.SHL.U32 R0, R3.reuse, 0x100, RZ ;  /* 0x0000010003008824 */ /* 0x040fe400078e00ff */
[----:B------:R-:W-:Y:S01]  /*2d70*/  IMAD.SHL.U32 R3, R3, 0x1000000, RZ ;  /* 0x0100000003037824 */ /* 0x000fe200078e00ff */
[----:B------:R-:W-:Y:S02]  /*2d80*/  @P0 LOP3.LUT R4, R4, 0xfe00000, RZ, 0xc0, !PT ;  /* 0x0fe0000004040812 */ /* 0x000fe400078ec0ff */
        /* <DEDUP_REMOVED lines=9> */
.L_x_1656:
[----:B------:R-:W2:Y:S02]  /*2e20*/  LDG.E.U16 R0, [R2.64] ;  /* 0x0000002402007981 */ /* 0x000ea4000c1e1500 */
[----:B--2---:R-:W-:-:S04]  /*2e30*/  PRMT R0, RZ, 0x5410, R0 ;  /* 0x00005410ff007816 */ /* 0x004fc80000000000 */
[----:B------:R-:W-:-:S04]  /*2e40*/  F2FP.PACK_AB R0, RZ, R0 ;  /* 0x00000000ff00723e */ /* 0x000fc800000000ff */
[----:B------:R-:W-:Y:S01]  /*2e50*/  PRMT R22, R0, 0x7610, R22 ;  /* 0x0000761000167816 */ /* 0x000fe20000000016 */
[----:B------:R-:W-:Y:S05]  /*2e60*/  BRA `(.L_x_1646) ;  /* 0x0000076000007947 */ /* 0x000fea0003800000 */
.L_x_1653:
        /* <DEDUP_REMOVED lines=12> */
.L_x_1660:
        /* <DEDUP_REMOVED lines=21> */
.L_x_1664:
[----:B------:R-:W-:Y:S05]  /*3080*/  BSYNC B1 ;  /* 0x0000000000017941 */ /* 0x000fea0003800000 */
.L_x_1663:
[----:B------:R-:W-:Y:S01]  /*3090*/  LEA R3, R0, 0x3b800000, 0x17 ;  /* 0x3b80000000037811 */ /* 0x000fe200078eb8ff */
[----:B------:R-:W-:-:S05]  /*30a0*/  IMAD.SHL.U32 R0, R2, 0x100000, RZ ;  /* 0x0010000002007824 */ /* 0x000fca00078e00ff */
[----:B------:R-:W-:Y:S02]  /*30b0*/  LOP3.LUT R0, R3, R0, R4, 0xfe, !PT ;  /* 0x0000000003007212 */ /* 0x000fe400078efe04 */
.L_x_1662:
[----:B------:R-:W-:Y:S05]  /*30c0*/  BSYNC B0 ;  /* 0x0000000000007941 */ /* 0x000fea0003800000 */
.L_x_1661:
[----:B------:R-:W-:-:S04]  /*30d0*/  F2FP.PACK_AB R0, RZ, R0 ;  /* 0x00000000ff00723e */ /* 0x000fc800000000ff */
[----:B------:R-:W-:Y:S01]  /*30e0*/  PRMT R22, R0, 0x7610, R22 ;  /* 0x0000761000167816 */ /* 0x000fe20000000016 */
[----:B------:R-:W-:Y:S05]  /*30f0*/  BRA `(.L_x_1646) ;  /* 0x000004d000007947 */ /* 0x000fea0003800000 */
.L_x_1659:
        /* <DEDUP_REMOVED lines=21> */
.L_x_1668:
[----:B------:R-:W-:Y:S05]  /*3250*/  BSYNC B1 ;  /* 0x0000000000017941 */ /* 0x000fea0003800000 */
.L_x_1667:
[----:B------:R-:W-:Y:S01]  /*3260*/  LEA R3, R0, 0x37800000, 0x17 ;  /* 0x3780000000037811 */ /* 0x000fe200078eb8ff */
[----:B------:R-:W-:-:S05]  /*3270*/  IMAD.SHL.U32 R0, R2, 0x200000, RZ ;  /* 0x0020000002007824 */ /* 0x000fca00078e00ff */
[----:B------:R-:W-:Y:S02]  /*3280*/  LOP3.LUT R0, R3, R0, R4, 0xfe, !PT ;  /* 0x0000000003007212 */ /* 0x000fe400078efe04 */
.L_x_1666:
[----:B------:R-:W-:Y:S05]  /*3290*/  BSYNC B0 ;  /* 0x0000000000007941 */ /* 0x000fea0003800000 */
.L_x_1665:
[----:B------:R-:W-:-:S04]  /*32a0*/  F2FP.PACK_AB R0, RZ, R0 ;  /* 0x00000000ff00723e */ /* 0x000fc800000000ff */
[----:B------:R-:W-:Y:S01]  /*32b0*/  PRMT R22, R0, 0x7610, R22 ;  /* 0x0000761000167816 */ /* 0x000fe20000000016 */
[----:B------:R-:W-:Y:S05]  /*32c0*/  BRA `(.L_x_1646) ;  /* 0x0000030000007947 */ /* 0x000fea0003800000 */
.L_x_1658:
        /* <DEDUP_REMOVED lines=14> */
.L_x_1672:
[----:B------:R-:W-:Y:S05]  /*33b0*/  BSYNC B0 ;  /* 0x0000000000007941 */ /* 0x000fea0003800000 */
.L_x_1671:
[----:B------:R-:W-:-:S04]  /*33c0*/  F2FP.PACK_AB R0, RZ, R0 ;  /* 0x00000000ff00723e */ /* 0x000fc800000000ff */
[----:B------:R-:W-:Y:S01]  /*33d0*/  PRMT R22, R0, 0x7610, R22 ;  /* 0x0000761000167816 */ /* 0x000fe20000000016 */
[----:B------:R-:W-:Y:S05]  /*33e0*/  BRA `(.L_x_1646) ;  /* 0x000001e000007947 */ /* 0x000fea0003800000 */
.L_x_1645:
        /* <DEDUP_REMOVED lines=21> */
.L_x_1670:
[----:B------:R-:W2:Y:S02]  /*3540*/  LDG.E.64 R2, [R2.64] ;  /* 0x0000002402027981 */ /* 0x000ea4000c1e1b00 */
[----:B--2---:R-:W0:Y:S02]  /*3550*/  I2F.U64 R0, R2 ;  /* 0x0000000200007312 */ /* 0x004e240000301000 */
[----:B0-----:R-:W-:-:S04]  /*3560*/  F2FP.PACK_AB R0, RZ, R0 ;  /* 0x00000000ff00723e */ /* 0x001fc800000000ff */
[----:B------:R-:W-:Y:S01]  /*3570*/  PRMT R22, R0, 0x7610, R22 ;  /* 0x0000761000167816 */ /* 0x000fe20000000016 */
[----:B------:R-:W-:Y:S05]  /*3580*/  BRA `(.L_x_1646) ;  /* 0x0000004000007947 */ /* 0x000fea0003800000 */
.L_x_1669:
[----:B------:R-:W2:Y:S02]  /*3590*/  LDG.E R2, [R2.64] ;  /* 0x0000002402027981 */ /* 0x000ea4000c1e1900 */
[----:B--2---:R-:W0:Y:S02]  /*35a0*/  I2F.U32 R0, R2 ;  /* 0x0000000200007306 */ /* 0x004e240000201000 */
[----:B0-----:R-:W-:-:S04]  /*35b0*/  F2FP.PACK_AB R0, RZ, R0 ;  /* 0x00000000ff00723e */ /* 0x001fc800000000ff */
[----:B------:R-:W-:Y:S02]  /*35c0*/  PRMT R22, R0, 0x7610, R22 ;  /* 0x0000761000167816 */ /* 0x000fe40000000016 */
.L_x_1646:
        /* <DEDUP_REMOVED lines=19> */
.L_x_1676:
[----:B------:R-:W2:Y:S02]  /*3700*/  LDG.E.U8 R2, [R2.64] ;  /* 0x0000002402027981 */ /* 0x000ea4000c1e1100 */
[----:B--2---:R-:W0:Y:S02]  /*3710*/  I2F.U16 R0, R2 ;  /* 0x0000000200007306 */ /* 0x004e240000101000 */
[----:B0-----:R-:W-:-:S04]  /*3720*/  F2FP.PACK_AB R0, RZ, R0 ;  /* 0x00000000ff00723e */ /* 0x001fc800000000ff */
[----:B------:R-:W-:Y:S01]  /*3730*/  PRMT R17, R0, 0x7610, R17 ;  /* 0x0000761000117816 */ /* 0x000fe20000000011 */
[----:B------:R-:W-:Y:S05]  /*3740*/  BRA `(.L_x_1678) ;  /* 0x00000ed000007947 */ /* 0x000fea0003800000 */
.L_x_1675:
        /* <DEDUP_REMOVED lines=11> */
.L_x_1680:
[----:B------:R-:W2:Y:S02]  /*3800*/  LDG.E R2, [R2.64] ;  /* 0x0000002402027981 */ /* 0x000ea4000c1e1900 */
[----:B--2---:R-:W0:Y:S02]  /*3810*/  I2F R0, R2 ;  /* 0x0000000200007306 */ /* 0x004e240000201400 */
[----:B0-----:R-:W-:-:S04]  /*3820*/  F2FP.PACK_AB R0, RZ, R0 ;  /* 0x00000000ff00723e */ /* 0x001fc800000000ff */
[----:B------:R-:W-:Y:S01]  /*3830*/  PRMT R17, R0, 0x7610, R17 ;  /* 0x0000761000117816 */ /* 0x000fe20000000011 */
[----:B------:R-:W-:Y:S05]  /*3840*/  BRA `(.L_x_1678) ;  /* 0x00000dd000007947 */ /* 0x000fea0003800000 */
.L_x_1679:
[----:B------:R-:W2:Y:S02]  /*3850*/  LDG.E.U16 R2, [R2.64] ;  /* 0x0000002402027981 */ /* 0x000ea4000c1e1500 */
[----:B--2---:R-:W0:Y:S02]  /*3860*/  I2F.S16 R0, R2 ;  /* 0x0000000200007306 */ /* 0x004e240000101400 */
[----:B0-----:R-:W-:-:S04]  /*3870*/  F2FP.PACK_AB R0, RZ, R0 ;  /* 0x00000000ff00723e */ /* 0x001fc800000000ff */
[----:B------:R-:W-:Y:S01]  /*3880*/  PRMT R17, R0, 0x7610, R17 ;  /* 0x0000761000117816 */ /* 0x000fe20000000011 */
[----:B------:R-:W-:Y:S05]  /*3890*/  BRA `(.L_x_1678) ;  /* 0x00000d8000007947 */ /* 0x000fea0003800000 */
.L_x_1674:
        /* <DEDUP_REMOVED lines=9> */
.L_x_1682:
[----:B------:R0:W5:Y:S01]  /*3930*/  LDG.E.U16 R17, [R2.64] ;  /* 0x0000002402117981 */ /* 0x000162000c1e1500 */
[----:B------:R-:W-:Y:S05]  /*3940*/  BRA `(.L_x_1678) ;  /* 0x00000cd000007947 */ /* 0x000fea0003800000 */
.L_x_1681:
        /* <DEDUP_REMOVED lines=9> */
.L_x_1684:
[----:B------:R0:W5:Y:S01]  /*39e0*/  LDG.E.U16 R17, [R2.64] ;  /* 0x0000002402117981 */ /* 0x000162000c1e1500 */
[----:B------:R-:W-:Y:S05]  /*39f0*/  BRA `(.L_x_1678) ;  /* 0x00000c2000007947 */ /* 0x000fea0003800000 */
.L_x_1683:
[----:B------:R-:W2:Y:S02]  /*3a00*/  LDG.E.64 R2, [R2.64] ;  /* 0x0000002402027981 */ /* 0x000ea4000c1e1b00 */
[----:B--2---:R-:W0:Y:S01]  /*3a10*/  F2F.F32.F64 R0, R2 ;  /* 0x0000000200007310 */ /* 0x004e220000301000 */
[----:B------:R-:W0:-:S14]  /*3a20*/  DSETP.GEU.AND P0, PT, |R2|, c[0x2][0x0], PT ;  /* 0x008000000200762a */ /* 0x000e1c0003f0e200 */
[----:B0-----:R-:W-:-:S05]  /*3a30*/  @!P0 FMUL R0, R0, 1.175494350822287508e-38 ;  /* 0x0080000000008820 */ /* 0x001fca0000400000 */
[----:B------:R-:W-:-:S04]  /*3a40*/  F2FP.PACK_AB R0, RZ, R0 ;  /* 0x00000000ff00723e */ /* 0x000fc800000000ff */
[----:B------:R-:W-:Y:S01]  /*3a50*/  PRMT R17, R0, 0x7610, R17 ;  /* 0x0000761000117816 */ /* 0x000fe20000000011 */
[----:B------:R-:W-:Y:S05]  /*3a60*/  BRA `(.L_x_1678) ;  /* 0x00000bb000007947 */ /* 0x000fea0003800000 */
.L_x_1673:
        /* <DEDUP_REMOVED lines=14> */
.L_x_1687:
[----:B------:R-:W2:Y:S02]  /*3b50*/  LDG.E.64 R2, [R2.64] ;  /* 0x0000002402027981 */ /* 0x000ea4000c1e1b00 */
[----:B--2---:R-:W0:Y:S01]  /*3b60*/  F2F.F32.F64 R0, R2 ;  /* 0x0000000200007310 */ /* 0x004e220000301000 */
[----:B------:R-:W0:-:S14]  /*3b70*/  DSETP.GEU.AND P0, PT, |R2|, c[0x2][0x0], PT ;  /* 0x008000000200762a */ /* 0x000e1c0003f0e200 */
[----:B0-----:R-:W-:-:S05]  /*3b80*/  @!P0 FMUL R0, R0, 1.175494350822287508e-38 ;  /* 0x0080000000008820 */ /* 0x001fca0000400000 */
[----:B------:R-:W-:-:S04]  /*3b90*/  F2FP.PACK_AB R0, RZ, R0 ;  /* 0x00000000ff00723e */ /* 0x000fc800000000ff */
[----:B------:R-:W-:Y:S01]  /*3ba0*/  PRMT R17, R0, 0x7610, R17 ;  /* 0x0000761000117816 */ /* 0x000fe20000000011 */
[----:B------:R-:W-:Y:S05]  /*3bb0*/  BRA `(.L_x_1678) ;  /* 0x00000a6000007947 */ /* 0x000fea0003800000 */
.L_x_1686:
        /* <DEDUP_REMOVED lines=28> */
.L_x_1689:
        /* <DEDUP_REMOVED lines=15> */
.L_x_1688:
[----:B------:R-:W2:Y:S02]  /*3e70*/  LDG.E.U16 R0, [R2.64] ;  /* 0x0000002402007981 */ /* 0x000ea4000c1e1500 */
[----:B--2---:R-:W-:-:S04]  /*3e80*/  PRMT R0, RZ, 0x5410, R0 ;  /* 0x00005410ff007816 */ /* 0x004fc80000000000 */
[----:B------:R-:W-:-:S04]  /*3e90*/  F2FP.PACK_AB R0, RZ, R0 ;  /* 0x00000000ff00723e */ /* 0x000fc800000000ff */
[----:B------:R-:W-:Y:S01]  /*3ea0*/  PRMT R17, R0, 0x7610, R17 ;  /* 0x0000761000117816 */ /* 0x000fe20000000011 */
[----:B------:R-:W-:Y:S05]  /*3eb0*/  BRA `(.L_x_1678) ;  /* 0x0000076000007947 */ /* 0x000fea0003800000 */
.L_x_1685:
        /* <DEDUP_REMOVED lines=12> */
.L_x_1692:
        /* <DEDUP_REMOVED lines=21> */
.L_x_1696:
[----:B------:R-:W-:Y:S05]  /*40d0*/  BSYNC B1 ;  /* 0x0000000000017941 */ /* 0x000fea0003800000 */
.L_x_1695:
[----:B------:R-:W-:Y:S01]  /*40e0*/  LEA R3, R0, 0x3b800000, 0x17 ;  /* 0x3b80000000037811 */ /* 0x000fe200078eb8ff */
[----:B------:R-:W-:-:S05]  /*40f0*/  IMAD.SHL.U32 R0, R2, 0x100000, RZ ;  /* 0x0010000002007824 */ /* 0x000fca00078e00ff */
[----:B------:R-:W-:Y:S02]  /*4100*/  LOP3.LUT R0, R3, R0, R4, 0xfe, !PT ;  /* 0x0000000003007212 */ /* 0x000fe400078efe04 */
.L_x_1694:
[----:B------:R-:W-:Y:S05]  /*4110*/  BSYNC B0 ;  /* 0x0000000000007941 */ /* 0x000fea0003800000 */
.L_x_1693:
[----:B------:R-:W-:-:S04]  /*4120*/  F2FP.PACK_AB R0, RZ, R0 ;  /* 0x00000000ff00723e */ /* 0x000fc800000000ff */
[----:B------:R-:W-:Y:S01]  /*4130*/  PRMT R17, R0, 0x7610, R17 ;  /* 0x0000761000117816 */ /* 0x000fe20000000011 */
[----:B------:R-:W-:Y:S05]  /*4140*/  BRA `(.L_x_1678) ;  /* 0x000004d000007947 */ /* 0x000fea0003800000 */
.L_x_1691:
        /* <DEDUP_REMOVED lines=21> */
.L_x_1700:
[----:B------:R-:W-:Y:S05]  /*42a0*/  BSYNC B1 ;  /* 0x0000000000017941 */ /* 0x000fea0003800000 */
.L_x_1699:
[----:B------:R-:W-:Y:S01]  /*42b0*/  LEA R3, R0, 0x37800000, 0x17 ;  /* 0x3780000000037811 */ /* 0x000fe200078eb8ff */
[----:B------:R-:W-:-:S05]  /*42c0*/  IMAD.SHL.U32 R0, R2, 0x200000, RZ ;  /* 0x0020000002007824 */ /* 0x000fca00078e00ff */
[----:B------:R-:W-:Y:S02]  /*42d0*/  LOP3.LUT R0, R3, R0, R4, 0xfe, !PT ;  /* 0x0000000003007212 */ /* 0x000fe400078efe04 */
.L_x_1698:
[----:B------:R-:W-:Y:S05]  /*42e0*/  BSYNC B0 ;  /* 0x0000000000007941 */ /* 0x000fea0003800000 */
.L_x_1697:
[----:B------:R-:W-:-:S04]  /*42f0*/  F2FP.PACK_AB R0, RZ, R0 ;  /* 0x00000000ff00723e */ /* 0x000fc800000000ff */
[----:B------:R-:W-:Y:S01]  /*4300*/  PRMT R17, R0, 0x7610, R17 ;  /* 0x0000761000117816 */ /* 0x000fe20000000011 */
[----:B------:R-:W-:Y:S05]  /*4310*/  BRA `(.L_x_1678) ;  /* 0x0000030000007947 */ /* 0x000fea0003800000 */
.L_x_1690:
        /* <DEDUP_REMOVED lines=14> */
.L_x_1704:
[----:B------:R-:W-:Y:S05]  /*4400*/  BSYNC B0 ;  /* 0x0000000000007941 */ /* 0x000fea0003800000 */
.L_x_1703:
[----:B------:R-:W-:-:S04]  /*4410*/  F2FP.PACK_AB R0, RZ, R0 ;  /* 0x00000000ff00723e */ /* 0x000fc800000000ff */
[----:B------:R-:W-:Y:S01]  /*4420*/  PRMT R17, R0, 0x7610, R17 ;  /* 0x0000761000117816 */ /* 0x000fe20000000011 */
[----:B------:R-:W-:Y:S05]  /*4430*/  BRA `(.L_x_1678) ;  /* 0x000001e000007947 */ /* 0x000fea0003800000 */
.L_x_1677:
        /* <DEDUP_REMOVED lines=21> */
.L_x_1702:
[----:B------:R-:W2:Y:S02]  /*4590*/  LDG.E.64 R2, [R2.64] ;  /* 0x0000002402027981 */ /* 0x000ea4000c1e1b00 */
[----:B--2---:R-:W0:Y:S02]  /*45a0*/  I2F.U64 R0, R2 ;  /* 0x0000000200007312 */ /* 0x004e240000301000 */
[----:B0-----:R-:W-:-:S04]  /*45b0*/  F2FP.PACK_AB R0, RZ, R0 ;  /* 0x00000000ff00723e */ /* 0x001fc800000000ff */
[----:B------:R-:W-:Y:S01]  /*45c0*/  PRMT R17, R0, 0x7610, R17 ;  /* 0x0000761000117816 */ /* 0x000fe20000000011 */
[----:B------:R-:W-:Y:S05]  /*45d0*/  BRA `(.L_x_1678) ;  /* 0x0000004000007947 */ /* 0x000fea0003800000 */
.L_x_1701:
[----:B------:R-:W2:Y:S02]  /*45e0*/  LDG.E R2, [R2.64] ;  /* 0x0000002402027981 */ /* 0x000ea4000c1e1900 */
[----:B--2---:R-:W0:Y:S02]  /*45f0*/  I2F.U32 R0, R2 ;  /* 0x0000000200007306 */ /* 0x004e240000201000 */
[----:B0-----:R-:W-:-:S04]  /*4600*/  F2FP.PACK_AB R0, RZ, R0 ;  /* 0x00000000ff00723e */ /* 0x001fc800000000ff */
[----:B------:R-:W-:Y:S02]  /*4610*/  PRMT R17, R0, 0x7610, R17 ;  /* 0x0000761000117816 */ /* 0x000fe40000000011 */
.L_x_1678:
[----:B------:R-:W-:-:S05]  /*4620*/  IADD3 R28, R28, 0x80, RZ ;  /* 0x000000801c1c7810 */ /* 0x000fca0007ffe0ff */
.L_x_1639:
[----:B------:R-:W-:Y:S05]  /*4630*/  BSYNC B6 ;  /* 0x0000000000067941 */ /* 0x000fea0003800000 */
.L_x_1638:
[----:B------:R-:W-:Y:S01]  /*4640*/  ISETP.GE.AND P0, PT, R28, R23, PT ;  /* 0x000000171c00720c */ /* 0x000fe20003f06270 */
[----:B------:R-:W-:Y:S01]  /*4650*/  BSSY B6, `(.L_x_1705) ;  /* 0x000022b000067945 */ /* 0x000fe20003800000 */
[----:B------:R-:W-:Y:S02]  /*4660*/  PRMT R16, RZ, 0x7610, R16 ;  /* 0x00007610ff107816 */ /* 0x000fe40000000010 */
[----:B0-----:R-:W-:Y:S02]  /*4670*/  PRMT R2, RZ, 0x7610, R2 ;  /* 0x00007610ff027816 */ /* 0x001fe40000000002 */
[----:B------:R-:W-:-:S07]  /*4680*/  PRMT R29, RZ, 0x7610, R29 ;  /* 0x00007610ff1d7816 */ /* 0x000fce000000001d */
[----:B------:R-:W-:Y:S05]  /*4690*/  @P0 BRA `(.L_x_1706) ;  /* 0x0000226000000947 */ /* 0x000fea0003800000 */
[----:B------:R-:W-:Y:S01]  /*46a0*/  IMAD.MOV.U32 R3, RZ, RZ, 0x1 ;  /* 0x00000001ff037424 */ /* 0x000fe200078e00ff */
        /* <DEDUP_REMOVED lines=27> */
.L_x_1707:
        /* <DEDUP_REMOVED lines=19> */
.L_x_1711:
[----:B------:R-:W2:Y:S02]  /*4990*/  LDG.E.U8 R4, [R4.64] ;  /* 0x0000002404047981 */ /* 0x000ea4000c1e1100 */
[----:B--2---:R-:W0:Y:S02]  /*49a0*/  I2F.U16 R0, R4 ;  /* 0x0000000400007306 */ /* 0x004e240000101000 */
[----:B0-----:R-:W-:-:S04]  /*49b0*/  F2FP.PACK_AB R0, RZ, R0 ;  /* 0x00000000ff00723e */ /* 0x001fc800000000ff */
[----:B------:R-:W-:Y:S01]  /*49c0*/  PRMT R2, R0, 0x7610, R2 ;  /* 0x0000761000027816 */ /* 0x000fe20000000002 */
[----:B------:R-:W-:Y:S05]  /*49d0*/  BRA `(.L_x_1713) ;  /* 0x00000ec000007947 */ /* 0x000fea0003800000 */
.L_x_1710:
        /* <DEDUP_REMOVED lines=11> */
.L_x_1715:
[----:B------:R-:W2:Y:S02]  /*4a90*/  LDG.E R4, [R4.64] ;  /* 0x0000002404047981 */ /* 0x000ea4000c1e1900 */
[----:B--2---:R-:W0:Y:S02]  /*4aa0*/  I2F R0, R4 ;  /* 0x0000000400007306 */ /* 0x004e240000201400 */
[----:B0-----:R-:W-:-:S04]  /*4ab0*/  F2FP.PACK_AB R0, RZ, R0 ;  /* 0x00000000ff00723e */ /* 0x001fc800000000ff */
[----:B------:R-:W-:Y:S01]  /*4ac0*/  PRMT R2, R0, 0x7610, R2 ;  /* 0x0000761000027816 */ /* 0x000fe20000000002 */
[----:B------:R-:W-:Y:S05]  /*4ad0*/  BRA `(.L_x_1713) ;  /* 0x00000dc000007947 */ /* 0x000fea0003800000 */
.L_x_1714:
[----:B------:R-:W2:Y:S02]  /*4ae0*/  LDG.E.U16 R4, [R4.64] ;  /* 0x0000002404047981 */ /* 0x000ea4000c1e1500 */
[----:B--2---:R-:W0:Y:S02]  /*4af0*/  I2F.S16 R0, R4 ;  /* 0x0000000400007306 */ /* 0x004e240000101400 */
[----:B0-----:R-:W-:-:S04]  /*4b00*/  F2FP.PACK_AB R0, RZ, R0 ;  /* 0x00000000ff00723e */ /* 0x001fc800000000ff */
[----:B------:R-:W-:Y:S01]  /*4b10*/  PRMT R2, R0, 0x7610, R2 ;  /* 0x0000761000027816 */ /* 0x000fe20000000002 */
[----:B------:R-:W-:Y:S05]  /*4b20*/  BRA `(.L_x_1713) ;  /* 0x00000d7000007947 */ /* 0x000fea0003800000 */
.L_x_1709:
        /* <DEDUP_REMOVED lines=9> */
.L_x_1717:
[----:B------:R0:W5:Y:S01]  /*4bc0*/  LDG.E.U16 R2, [R4.64] ;  /* 0x0000002404027981 */ /* 0x000162000c1e1500 */
[----:B------:R-:W-:Y:S05]  /*4bd0*/  BRA `(.L_x_1713) ;  /* 0x00000cc000007947 */ /* 0x000fea0003800000 */
.L_x_1716:
        /* <DEDUP_REMOVED lines=9> */
.L_x_1719:
[----:B------:R0:W5:Y:S01]  /*4c70*/  LDG.E.U16 R2, [R4.64] ;  /* 0x0000002404027981 */ /* 0x000162000c1e1500 */
[----:B------:R-:W-:Y:S05]  /*4c80*/  BRA `(.L_x_1713) ;  /* 0x00000c1000007947 */ /* 0x000fea0003800000 */
.L_x_1718:
[----:B------:R-:W2:Y:S02]  /*4c90*/  LDG.E.64 R4, [R4.64] ;  /* 0x0000002404047981 */ /* 0x000ea4000c1e1b00 */
[----:B--2---:R-:W0:Y:S01]  /*4ca0*/  F2F.F32.F64 R0, R4 ;  /* 0x0000000400007310 */ /* 0x004e220000301000 */
[----:B------:R-:W0:-:S14]  /*4cb0*/  DSETP.GEU.AND P0, PT, |R4|, c[0x2][0x0], PT ;  /* 0x008000000400762a */ /* 0x000e1c0003f0e200 */
[----:B0-----:R-:W-:-:S05]  /*4cc0*/  @!P0 FMUL R0, R0, 1.175494350822287508e-38 ;  /* 0x0080000000008820 */ /* 0x001fca0000400000 */
[----:B------:R-:W-:-:S04]  /*4cd0*/  F2FP.PACK_AB R0, RZ, R0 ;  /* 0x00000000ff00723e */ /* 0x000fc800000000ff */
[----:B------:R-:W-:Y:S01]  /*4ce0*/  PRMT R2, R0, 0x7610, R2 ;  /* 0x0000761000027816 */ /* 0x000fe20000000002 */
[----:B------:R-:W-:Y:S05]  /*4cf0*/  BRA `(.L_x_1713) ;  /* 0x00000ba000007947 */ /* 0x000fea0003800000 */
.L_x_1708:
        /* <DEDUP_REMOVED lines=14> */
.L_x_1722:
[----:B------:R-:W2:Y:S02]  /*4de0*/  LDG.E.64 R4, [R4.64] ;  /* 0x0000002404047981 */ /* 0x000ea4000c1e1b00 */
[----:B--2---:R-:W0:Y:S01]  /*4df0*/  F2F.F32.F64 R0, R4 ;  /* 0x0000000400007310 */ /* 0x004e220000301000 */
[----:B------:R-:W0:-:S14]  /*4e00*/  DSETP.GEU.AND P0, PT, |R4|, c[0x2][0x0], PT ;  /* 0x008000000400762a */ /* 0x000e1c0003f0e200 */
[----:B0-----:R-:W-:-:S05]  /*4e10*/  @!P0 FMUL R0, R0, 1.175494350822287508e-38 ;  /* 0x0080000000008820 */ /* 0x001fca0000400000 */
[----:B------:R-:W-:-:S04]  /*4e20*/  F2FP.PACK_AB R0, RZ, R0 ;  /* 0x00000000ff00723e */ /* 0x000fc800000000ff */
[----:B------:R-:W-:Y:S01]  /*4e30*/  PRMT R2, R0, 0x7610, R2 ;  /* 0x0000761000027816 */ /* 0x000fe20000000002 */
[----:B------:R-:W-:Y:S05]  /*4e40*/  BRA `(.L_x_1713) ;  /* 0x00000a5000007947 */ /* 0x000fea0003800000 */
.L_x_1721:
        /* <DEDUP_REMOVED lines=28> */
.L_x_1724:
[----:B------:R-:W2:Y:S02]  /*5010*/  LDG.E.U8 R3, [R4.64] ;  /* 0x0000002404037981 */ /* 0x000ea4000c1e1100 */
        /* <DEDUP_REMOVED lines=13> */
.L_x_1723:
[----:B------:R-:W2:Y:S02]  /*50f0*/  LDG.E.U16 R0, [R4.64] ;  /* 0x0000002404007981 */ /* 0x000ea4000c1e1500 */
[----:B--2---:R-:W-:-:S04]  /*5100*/  PRMT R0, RZ, 0x5410, R0 ;  /* 0x00005410ff007816 */ /* 0x004fc80000000000 */
[----:B------:R-:W-:-:S04]  /*5110*/  F2FP.PACK_AB R0, RZ, R0 ;  /* 0x00000000ff00723e */ /* 0x000fc800000000ff */
[----:B------:R-:W-:Y:S01]  /*5120*/  PRMT R2, R0, 0x7610, R2 ;  /* 0x0000761000027816 */ /* 0x000fe20000000002 */
[----:B------:R-:W-:Y:S05]  /*5130*/  BRA `(.L_x_1713) ;  /* 0x0000076000007947 */ /* 0x000fea0003800000 */
.L_x_1720:
        /* <DEDUP_REMOVED lines=12> */
.L_x_1727:
        /* <DEDUP_REMOVED lines=21> */
.L_x_1731:
[----:B------:R-:W-:Y:S05]  /*5350*/  BSYNC B1 ;  /* 0x0000000000017941 */ /* 0x000fea0003800000 */
.L_x_1730:
[----:B------:R-:W-:Y:S01]  /*5360*/  LEA R3, R0, 0x3b800000, 0x17 ;  /* 0x3b80000000037811 */ /* 0x000fe200078eb8ff */
[----:B------:R-:W-:-:S05]  /*5370*/  IMAD.SHL.U32 R0, R2, 0x100000, RZ ;  /* 0x0010000002007824 */ /* 0x000fca00078e00ff */
[----:B------:R-:W-:Y:S02]  /*5380*/  LOP3.LUT R0, R3, R0, R4, 0xfe, !PT ;  /* 0x0000000003007212 */ /* 0x000fe400078efe04 */
.L_x_1729:
[----:B------:R-:W-:Y:S05]  /*5390*/  BSYNC B0 ;  /* 0x0000000000007941 */ /* 0x000fea0003800000 */
.L_x_1728:
[----:B------:R-:W-:-:S04]  /*53a0*/  F2FP.PACK_AB R0, RZ, R0 ;  /* 0x00000000ff00723e */ /* 0x000fc800000000ff */
[----:B------:R-:W-:Y:S01]  /*53b0*/  PRMT R2, R0, 0x7610, R2 ;  /* 0x0000761000027816 */ /* 0x000fe20000000002 */
[----:B------:R-:W-:Y:S05]  /*53c0*/  BRA `(.L_x_1713) ;  /* 0x000004d000007947 */ /* 0x000fea0003800000 */
.L_x_1726:
        /* <DEDUP_REMOVED lines=21> */
.L_x_1735:
[----:B------:R-:W-:Y:S05]  /*5520*/  BSYNC B1 ;  /* 0x0000000000017941 */ /* 0x000fea0003800000 */
.L_x_1734:
[----:B------:R-:W-:Y:S01]  /*5530*/  LEA R3, R0, 0x37800000, 0x17 ;  /* 0x3780000000037811 */ /* 0x000fe200078eb8ff */
[----:B------:R-:W-:-:S05]  /*5540*/  IMAD.SHL.U32 R0, R2, 0x200000, RZ ;  /* 0x0020000002007824 */ /* 0x000fca00078e00ff */
[----:B------:R-:W-:Y:S02]  /*5550*/  LOP3.LUT R0, R3, R0, R4, 0xfe, !PT ;  /* 0x0000000003007212 */ /* 0x000fe400078efe04 */
.L_x_1733:
[----:B------:R-:W-:Y:S05]  /*5560*/  BSYNC B0 ;  /* 0x0000000000007941 */ /* 0x000fea0003800000 */
.L_x_1732:
[----:B------:R-:W-:-:S04]  /*5570*/  F2FP.PACK_AB R0, RZ, R0 ;  /* 0x00000000ff00723e */ /* 0x000fc800000000ff */
[----:B------:R-:W-:Y:S01]  /*5580*/  PRMT R2, R0, 0x7610, R2 ;  /* 0x0000761000027816 */ /* 0x000fe20000000002 */
[----:B------:R-:W-:Y:S05]  /*5590*/  BRA `(.L_x_1713) ;  /* 0x0000030000007947 */ /* 0x000fea0003800000 */
.L_x_1725:
        /* <DEDUP_REMOVED lines=14> */
.L_x_1739:
[----:B------:R-:W-:Y:S05]  /*5680*/  BSYNC B0 ;  /* 0x0000000000007941 */ /* 0x000fea0003800000 */
.L_x_1738:
[----:B------:R-:W-:-:S04]  /*5690*/  F2FP.PACK_AB R0, RZ, R0 ;  /* 0x00000000ff00723e */ /* 0x000fc800000000ff */
[----:B------:R-:W-:Y:S01]  /*56a0*/  PRMT R2, R0, 0x7610, R2 ;  /* 0x0000761000027816 */ /* 0x000fe20000000002 */
[----:B------:R-:W-:Y:S05]  /*56b0*/  BRA `(.L_x_1713) ;  /* 0x000001e000007947 */ /* 0x000fea0003800000 */
.L_x_1712:
        /* <DEDUP_REMOVED lines=21> */
.L_x_1737:
[----:B------:R-:W2:Y:S02]  /*5810*/  LDG.E.64 R4, [R4.64] ;  /* 0x0000002404047981 */ /* 0x000ea4000c1e1b00 */
[----:B--2---:R-:W0:Y:S02]  /*5820*/  I2F.U64 R0, R4 ;  /* 0x0000000400007312 */ /* 0x004e240000301000 */
[----:B0-----:R-:W-:-:S04]  /*5830*/  F2FP.PACK_AB R0, RZ, R0 ;  /* 0x00000000ff00723e */ /* 0x001fc800000000ff */
[----:B------:R-:W-:Y:S01]  /*5840*/  PRMT R2, R0, 0x7610, R2 ;  /* 0x0000761000027816 */ /* 0x000fe20000000002 */
[----:B------:R-:W-:Y:S05]  /*5850*/  BRA `(.L_x_1713) ;  /* 0x0000004000007947 */ /* 0x000fea0003800000 */
.L_x_1736:
[----:B------:R-:W2:Y:S02]  /*5860*/  LDG.E R4, [R4.64] ;  /* 0x0000002404047981 */ /* 0x000ea4000c1e1900 */
[----:B--2---:R-:W0:Y:S02]  /*5870*/  I2F.U32 R0, R4 ;  /* 0x0000000400007306 */ /* 0x004e240000201000 */
[----:B0-----:R-:W-:-:S04]  /*5880*/  F2FP.PACK_AB R0, RZ, R0 ;  /* 0x00000000ff00723e */ /* 0x001fc800000000ff */
[----:B------:R-:W-:Y:S02]  /*5890*/  PRMT R2, R0, 0x7610, R2 ;  /* 0x0000761000027816 */ /* 0x000fe40000000002 */
.L_x_1713:
        /* <DEDUP_REMOVED lines=19> */
.L_x_1743:
[----:B------:R-:W2:Y:S02]  /*59d0*/  LDG.E.U8 R4, [R4.64] ;  /* 0x0000002404047981 */ /* 0x000ea4000c1e1100 */
[----:B--2---:R-:W0:Y:S02]  /*59e0*/  I2F.U16 R0, R4 ;  /* 0x0000000400007306 */ /* 0x004e240000101000 */
[----:B0-----:R-:W-:-:S04]  /*59f0*/  F2FP.PACK_AB R0, RZ, R0 ;  /* 0x00000000ff00723e */ /* 0x001fc800000000ff */
[----:B------:R-:W-:Y:S01]  /*5a00*/  PRMT R29, R0, 0x7610, R29 ;  /* 0x00007610001d7816 */ /* 0x000fe2000000001d */
[----:B------:R-:W-:Y:S05]  /*5a10*/  BRA `(.L_x_1745) ;  /* 0x00000ed000007947 */ /* 0x000fea0003800000 */
.L_x_1742:
        /* <DEDUP_REMOVED lines=11> */
.L_x_1747:
[----:B------:R-:W2:Y:S02]  /*5ad0*/  LDG.E R4, [R4.64] ;  /* 0x0000002404047981 */ /* 0x000ea4000c1e1900 */
[----:B--2---:R-:W0:Y:S02]  /*5ae0*/  I2F R0, R4 ;  /* 0x0000000400007306 */ /* 0x004e240000201400 */
[----:B0-----:R-:W-:-:S04]  /*5af0*/  F2FP.PACK_AB R0, RZ, R0 ;  /* 0x00000000ff00723e */ /* 0x001fc800000000ff */
[----:B------:R-:W-:Y:S01]  /*5b00*/  PRMT R29, R0, 0x7610, R29 ;  /* 0x00007610001d7816 */ /* 0x000fe2000000001d */
[----:B------:R-:W-:Y:S05]  /*5b10*/  BRA `(.L_x_1745) ;  /* 0x00000dd000007947 */ /* 0x000fea0003800000 */
.L_x_1746:
[----:B------:R-:W2:Y:S02]  /*5b20*/  LDG.E.U16 R4, [R4.64] ;  /* 0x0000002404047981 */ /* 0x000ea4000c1e1500 */
[----:B--2---:R-:W0:Y:S02]  /*5b30*/  I2F.S16 R0, R4 ;  /* 0x0000000400007306 */ /* 0x004e240000101400 */
[----:B0-----:R-:W-:-:S04]  /*5b40*/  F2FP.PACK_AB R0, RZ, R0 ;  /* 0x00000000ff00723e */ /* 0x001fc800000000ff */
[----:B------:R-:W-:Y:S01]  /*5b50*/  PRMT R29, R0, 0x7610, R29 ;  /* 0x00007610001d7816 */ /* 0x000fe2000000001d */
[----:B------:R-:W-:Y:S05]  /*5b60*/  BRA `(.L_x_1745) ;  /* 0x00000d8000007947 */ /* 0x000fea0003800000 */
.L_x_1741:
        /* <DEDUP_REMOVED lines=9> */
.L_x_1749:
[----:B------:R0:W5:Y:S01]  /*5c00*/  LDG.E.U16 R29, [R4.64] ;  /* 0x00000024041d7981 */ /* 0x000162000c1e1500 */
[----:B------:R-:W-:Y:S05]  /*5c10*/  BRA `(.L_x_1745) ;  /* 0x00000cd000007947 */ /* 0x000fea0003800000 */
.L_x_1748:
        /* <DEDUP_REMOVED lines=9> */
.L_x_1751:
[----:B------:R0:W5:Y:S01]  /*5cb0*/  LDG.E.U16 R29, [R4.64] ;  /* 0x00000024041d7981 */ /* 0x000162000c1e1500 */
[----:B------:R-:W-:Y:S05]  /*5cc0*/  BRA `(.L_x_1745) ;  /* 0x00000c2000007947 */ /* 0x000fea0003800000 */
.L_x_1750:
[----:B------:R-:W2:Y:S02]  /*5cd0*/  LDG.E.64 R4, [R4.64] ;  /* 0x0000002404047981 */ /* 0x000ea4000c1e1b00 */
[----:B--2---:R-:W0:Y:S01]  /*5ce0*/  F2F.F32.F64 R0, R4 ;  /* 0x0000000400007310 */ /* 0x004e220000301000 */
[----:B------:R-:W0:-:S14]  /*5cf0*/  DSETP.GEU.AND P0, PT, |R4|, c[0x2][0x0], PT ;  /* 0x008000000400762a */ /* 0x000e1c0003f0e200 */
[----:B0-----:R-:W-:-:S05]  /*5d00*/  @!P0 FMUL R0, R0, 1.175494350822287508e-38 ;  /* 0x0080000000008820 */ /* 0x001fca0000400000 */
[----:B------:R-:W-:-:S04]  /*5d10*/  F2FP.PACK_AB R0, RZ, R0 ;  /* 0x00000000ff00723e */ /* 0x000fc800000000ff */
[----:B------:R-:W-:Y:S01]  /*5d20*/  PRMT R29, R0, 0x7610, R29 ;  /* 0x00007610001d7816 */ /* 0x000fe2000000001d */
[----:B------:R-:W-:Y:S05]  /*5d30*/  BRA `(.L_x_1745) ;  /* 0x00000bb000007947 */ /* 0x000fea0003800000 */
.L_x_1740:
        /* <DEDUP_REMOVED lines=14> */
.L_x_1754:
[----:B------:R-:W2:Y:S02]  /*5e20*/  LDG.E.64 R4, [R4.64] ;  /* 0x0000002404047981 */ /* 0x000ea4000c1e1b00 */
[----:B--2---:R-:W0:Y:S01]  /*5e30*/  F2F.F32.F64 R0, R4 ;  /* 0x0000000400007310 */ /* 0x004e220000301000 */
[----:B------:R-:W0:-:S14]  /*5e40*/  DSETP.GEU.AND P0, PT, |R4|, c[0x2][0x0], PT ;  /* 0x008000000400762a */ /* 0x000e1c0003f0e200 */
[----:B0-----:R-:W-:-:S05]  /*5e50*/  @!P0 FMUL R0, R0, 1.175494350822287508e-38 ;  /* 0x0080000000008820 */ /* 0x001fca0000400000 */
[----:B------:R-:W-:-:S04]  /*5e60*/  F2FP.PACK_AB R0, RZ, R0 ;  /* 0x00000000ff00723e */ /* 0x000fc800000000ff */
[----:B------:R-:W-:Y:S01]  /*5e70*/  PRMT R29, R0, 0x7610, R29 ;  /* 0x00007610001d7816 */ /* 0x000fe2000000001d */
[----:B------:R-:W-:Y:S05]  /*5e80*/  BRA `(.L_x_1745) ;  /* 0x00000a6000007947 */ /* 0x000fea0003800000 */
.L_x_1753:
        /* <DEDUP_REMOVED lines=28> */
.L_x_1756:
        /* <DEDUP_REMOVED lines=15> */
.L_x_1755:
[----:B------:R-:W2:Y:S02]  /*6140*/  LDG.E.U16 R0, [R4.64] ;  /* 0x0000002404007981 */ /* 0x000ea4000c1e1500 */
[----:B--2---:R-:W-:-:S04]  /*6150*/  PRMT R0, RZ, 0x5410, R0 ;  /* 0x00005410ff007816 */ /* 0x004fc80000000000 */
[----:B------:R-:W-:-:S04]  /*6160*/  F2FP.PACK_AB R0, RZ, R0 ;  /* 0x00000000ff00723e */ /* 0x000fc800000000ff */
[----:B------:R-:W-:Y:S01]  /*6170*/  PRMT R29, R0, 0x7610, R29 ;  /* 0x00007610001d7816 */ /* 0x000fe2000000001d */
[----:B------:R-:W-:Y:S05]  /*6180*/  BRA `(.L_x_1745) ;  /* 0x0000076000007947 */ /* 0x000fea0003800000 */
.L_x_1752:
        /* <DEDUP_REMOVED lines=12> */
.L_x_1759:
        /* <DEDUP_REMOVED lines=21> */
.L_x_1763:
[----:B------:R-:W-:Y:S05]  /*63a0*/  BSYNC B1 ;  /* 0x0000000000017941 */ /* 0x000fea0003800000 */
.L_x_1762:
[----:B------:R-:W-:Y:S01]  /*63b0*/  LEA R5, R0, 0x3b800000, 0x17 ;  /* 0x3b80000000057811 */ /* 0x000fe200078eb8ff */
[----:B------:R-:W-:-:S05]  /*63c0*/  IMAD.SHL.U32 R0, R3, 0x100000, RZ ;  /* 0x0010000003007824 */ /* 0x000fca00078e00ff */
[----:B------:R-:W-:Y:S02]  /*63d0*/  LOP3.LUT R0, R5, R0, R6, 0xfe, !PT ;  /* 0x0000000005007212 */ /* 0x000fe400078efe06 */
.L_x_1761:
[----:B------:R-:W-:Y:S05]  /*63e0*/  BSYNC B0 ;  /* 0x0000000000007941 */ /* 0x000fea0003800000 */
.L_x_1760:
[----:B------:R-:W-:-:S04]  /*63f0*/  F2FP.PACK_AB R0, RZ, R0 ;  /* 0x00000000ff00723e */ /* 0x000fc800000000ff */
[----:B------:R-:W-:Y:S01]  /*6400*/  PRMT R29, R0, 0x7610, R29 ;  /* 0x00007610001d7816 */ /* 0x000fe2000000001d */
[----:B------:R-:W-:Y:S05]  /*6410*/  BRA `(.L_x_1745) ;  /* 0x000004d000007947 */ /* 0x000fea0003800000 */
.L_x_1758:
        /* <DEDUP_REMOVED lines=21> */
.L_x_1767:
[----:B------:R-:W-:Y:S05]  /*6570*/  BSYNC B1 ;  /* 0x0000000000017941 */ /* 0x000fea0003800000 */
.L_x_1766:
[----:B------:R-:W-:Y:S01]  /*6580*/  LEA R5, R0, 0x37800000, 0x17 ;  /* 0x3780000000057811 */ /* 0x000fe200078eb8ff */
[----:B------:R-:W-:-:S05]  /*6590*/  IMAD.SHL.U32 R0, R3, 0x200000, RZ ;  /* 0x0020000003007824 */ /* 0x000fca00078e00ff */
[----:B------:R-:W-:Y:S02]  /*65a0*/  LOP3.LUT R0, R5, R0, R6, 0xfe, !PT ;  /* 0x0000000005007212 */ /* 0x000fe400078efe06 */
.L_x_1765:
[----:B------:R-:W-:Y:S05]  /*65b0*/  BSYNC B0 ;  /* 0x0000000000007941 */ /* 0x000fea0003800000 */
.L_x_1764:
[----:B------:R-:W-:-:S04]  /*65c0*/  F2FP.PACK_AB R0, RZ, R0 ;  /* 0x00000000ff00723e */ /* 0x000fc800000000ff */
[----:B------:R-:W-:Y:S01]  /*65d0*/  PRMT R29, R0, 0x7610, R29 ;  /* 0x00007610001d7816 */ /* 0x000fe2000000001d */
[----:B------:R-:W-:Y:S05]  /*65e0*/  BRA `(.L_x_1745) ;  /* 0x0000030000007947 */ /* 0x000fea0003800000 */
.L_x_1757:
        /* <DEDUP_REMOVED lines=14> */
.L_x_1771:
[----:B------:R-:W-:Y:S05]  /*66d0*/  BSYNC B0 ;  /* 0x0000000000007941 */ /* 0x000fea0003800000 */
.L_x_1770:
[----:B------:R-:W-:-:S04]  /*66e0*/  F2FP.PACK_AB R0, RZ, R0 ;  /* 0x00000000ff00723e */ /* 0x000fc800000000ff */
[----:B------:R-:W-:Y:S01]  /*66f0*/  PRMT R29, R0, 0x7610, R29 ;  /* 0x00007610001d7816 */ /* 0x000fe2000000001d */
[----:B------:R-:W-:Y:S05]  /*6700*/  BRA `(.L_x_1745) ;  /* 0x000001e000007947 */ /* 0x000fea0003800000 */
.L_x_1744:
        /* <DEDUP_REMOVED lines=21> */
.L_x_1769:
[----:B------:R-:W2:Y:S02]  /*6860*/  LDG.E.64 R4, [R4.64] ;  /* 0x0000002404047981 */ /* 0x000ea4000c1e1b00 */
[----:B--2---:R-:W0:Y:S02]  /*6870*/  I2F.U64 R0, R4 ;  /* 0x0000000400007312 */ /* 0x004e240000301000 */
[----:B0-----:R-:W-:-:S04]  /*6880*/  F2FP.PACK_AB R0, RZ, R0 ;  /* 0x00000000ff00723e */ /* 0x001fc800000000ff */
[----:B------:R-:W-:Y:S01]  /*6890*/  PRMT R29, R0, 0x7610, R29 ;  /* 0x00007610001d7816 */ /* 0x000fe2000000001d */
[----:B------:R-:W-:Y:S05]  /*68a0*/  BRA `(.L_x_1745) ;  /* 0x0000004000007947 */ /* 0x000fea0003800000 */
.L_x_1768:
[----:B------:R-:W2:Y:S02]  /*68b0*/  LDG.E R4, [R4.64] ;  /* 0x0000002404047981 */ /* 0x000ea4000c1e1900 */
[----:B--2---:R-:W0:Y:S02]  /*68c0*/  I2F.U32 R0, R4 ;  /* 0x0000000400007306 */ /* 0x004e240000201000 */
[----:B0-----:R-:W-:-:S04]  /*68d0*/  F2FP.PACK_AB R0, RZ, R0 ;  /* 0x00000000ff00723e */ /* 0x001fc800000000ff */
[----:B------:R-:W-:Y:S02]  /*68e0*/  PRMT R29, R0, 0x7610, R29 ;  /* 0x00007610001d7816 */ /* 0x000fe4000000001d */
.L_x_1745:
[----:B------:R-:W-:-:S05]  /*68f0*/  IADD3 R28, R28, 0x80, RZ ;  /* 0x000000801c1c7810 */ /* 0x000fca0007ffe0ff */
.L_x_1706:
[----:B------:R-:W-:Y:S05]  /*6900*/  BSYNC B6 ;  /* 0x0000000000067941 */ /* 0x000fea0003800000 */
.L_x_1705:
[----:B------:R-:W-:Y:S01]  /*6910*/  ISETP.GE.AND P0, PT, R28, R23, PT ;  /* 0x000000171c00720c */ /* 0x000fe20003f06270 */
[----:B------:R-:W-:Y:S01]  /*6920*/  BSSY B6, `(.L_x_1772) ;  /* 0x000021a000067945 */ /* 0x000fe20003800000 */
[----:B------:R-:W-:-:S11]  /*6930*/  PRMT R0, RZ, 0x7610, R0 ;  /* 0x00007610ff007816 */ /* 0x000fd60000000000 */
[----:B------:R-:W-:Y:S05]  /*6940*/  @P0 BRA `(.L_x_1773) ;  /* 0x0000217000000947 */ /* 0x000fea0003800000 */
[----:B------:R-:W-:Y:S01]  /*6950*/  IMAD.MOV.U32 R3, RZ, RZ, 0x1 ;  /* 0x00000001ff037424 */ /* 0x000fe200078e00ff */
[C---:B------:R-:W-:Y:S01]  /*6960*/  LOP3.LUT R0, R26.reuse, 0xff, RZ, 0xc0, !PT ;  /* 0x000000ff1a007812 */ /* 0x040fe200078ec0ff */
[----:B------:R-:W-:Y:S01]  /*6970*/  IMAD R28, R27, 0x200, R28 ;  /* 0x000002001b1c7824 */ /* 0x000fe200078e021c */
[----:B------:R-:W-:Y:S02]  /*6980*/  ISETP.LE.U32.AND P1, PT, R26, 0x2c, PT ;  /* 0x0000002c1a00780c */ /* 0x000fe40003f23070 */
[CC--:B0-----:R-:W-:Y:S02]  /*6990*/  SHF.L.U32 R4, R3.reuse, R0.reuse, RZ ;  /* 0x0000000003047219 */ /* 0x0c1fe400000006ff */
        /* <DEDUP_REMOVED lines=23> */
.L_x_1774:
        /* <DEDUP_REMOVED lines=19> */
.L_x_1778:
[----:B------:R-:W2:Y:S02]  /*6c40*/  LDG.E.U8 R4, [R4.64] ;  /* 0x0000002404047981 */ /* 0x000ea4000c1e1100 */
[----:B--2---:R-:W0:Y:S02]  /*6c50*/  I2F.U16 R0, R4 ;  /* 0x0000000400007306 */ /* 0x004e240000101000 */
[----:B0-----:R-:W-:-:S04]  /*6c60*/  F2FP.PACK_AB R0, RZ, R0 ;  /* 0x00000000ff00723e */ /* 0x001fc800000000ff */
[----:B------:R-:W-:Y:S01]  /*6c70*/  PRMT R16, R0, 0x7610, R16 ;  /* 0x0000761000107816 */ /* 0x000fe20000000010 */
[----:B------:R-:W-:Y:S05]  /*6c80*/  BRA `(.L_x_1780) ;  /* 0x00000ed000007947 */ /* 0x000fea0003800000 */
.L_x_1777:
        /* <DEDUP_REMOVED lines=11> */
.L_x_1782:
[----:B------:R-:W2:Y:S02]  /*6d40*/  LDG.E R4, [R4.64] ;  /* 0x0000002404047981 */ /* 0x000ea4000c1e1900 */
[----:B--2---:R-:W0:Y:S02]  /*6d50*/  I2F R0, R4 ;  /* 0x0000000400007306 */ /* 0x004e240000201400 */
[----:B0-----:R-:W-:-:S04]  /*6d60*/  F2FP.PACK_AB R0, RZ, R0 ;  /* 0x00000000ff00723e */ /* 0x001fc800000000ff */
[----:B------:R-:W-:Y:S01]  /*6d70*/  PRMT R16, R0, 0x7610, R16 ;  /* 0x0000761000107816 */ /* 0x000fe20000000010 */
[----:B------:R-:W-:Y:S05]  /*6d80*/  BRA `(.L_x_1780) ;  /* 0x00000dd000007947 */ /* 0x000fea0003800000 */
.L_x_1781:
[----:B------:R-:W2:Y:S02]  /*6d90*/  LDG.E.U16 R4, [R4.64] ;  /* 0x0000002404047981 */ /* 0x000ea4000c1e1500 */
[----:B--2---:R-:W0:Y:S02]  /*6da0*/  I2F.S16 R0, R4 ;  /* 0x0000000400007306 */ /* 0x004e240000101400 */
[----:B0-----:R-:W-:-:S04]  /*6db0*/  F2FP.PACK_AB R0, RZ, R0 ;  /* 0x00000000ff00723e */ /* 0x001fc800000000ff */
[----:B------:R-:W-:Y:S01]  /*6dc0*/  PRMT R16, R0, 0x7610, R16 ;  /* 0x0000761000107816 */ /* 0x000fe20000000010 */
[----:B------:R-:W-:Y:S05]  /*6dd0*/  BRA `(.L_x_1780) ;  /* 0x00000d8000007947 */ /* 0x000fea0003800000 */
.L_x_1776:
        /* <DEDUP_REMOVED lines=9> */
.L_x_1784:
[----:B------:R0:W5:Y:S01]  /*6e70*/  LDG.E.U16 R16, [R4.64] ;  /* 0x0000002404107981 */ /* 0x000162000c1e1500 */
[----:B------:R-:W-:Y:S05]  /*6e80*/  BRA `(.L_x_1780) ;  /* 0x00000cd000007947 */ /* 0x000fea0003800000 */
.L_x_1783:
        /* <DEDUP_REMOVED lines=9> */
.L_x_1786:
[----:B------:R0:W5:Y:S01]  /*6f20*/  LDG.E.U16 R16, [R4.64] ;  /* 0x0000002404107981 */ /* 0x000162000c1e1500 */
[----:B------:R-:W-:Y:S05]  /*6f30*/  BRA `(.L_x_1780) ;  /* 0x00000c2000007947 */ /* 0x000fea0003800000 */
.L_x_1785:
[----:B------:R-:W2:Y:S02]  /*6f40*/  LDG.E.64 R4, [R4.64] ;  /* 0x0000002404047981 */ /* 0x000ea4000c1e1b00 */
[----:B--2---:R-:W0:Y:S01]  /*6f50*/  F2F.F32.F64 R0, R4 ;  /* 0x0000000400007310 */ /* 0x004e220000301000 */
[----:B------:R-:W0:-:S14]  /*6f60*/  DSETP.GEU.AND P0, PT, |R4|, c[0x2][0x0], PT ;  /* 0x008000000400762a */ /* 0x000e1c0003f0e200 */
[----:B0-----:R-:W-:-:S05]  /*6f70*/  @!P0 FMUL R0, R0, 1.175494350822287508e-38 ;  /* 0x0080000000008820 */ /* 0x001fca0000400000 */
[----:B------:R-:W-:-:S04]  /*6f80*/  F2FP.PACK_AB R0, RZ, R0 ;  /* 0x00000000ff00723e */ /* 0x000fc800000000ff */
[----:B------:R-:W-:Y:S01]  /*6f90*/  PRMT R16, R0, 0x7610, R16 ;  /* 0x0000761000107816 */ /* 0x000fe20000000010 */
[----:B------:R-:W-:Y:S05]  /*6fa0*/  BRA `(.L_x_1780) ;  /* 0x00000bb000007947 */ /* 0x000fea0003800000 */
.L_x_1775:
        /* <DEDUP_REMOVED lines=14> */
.L_x_1789:
[----:B------:R-:W2:Y:S02]  /*7090*/  LDG.E.64 R4, [R4.64] ;  /* 0x0000002404047981 */ /* 0x000ea4000c1e1b00 */
[----:B--2---:R-:W0:Y:S01]  /*70a0*/  F2F.F32.F64 R0, R4 ;  /* 0x0000000400007310 */ /* 0x004e220000301000 */
[----:B------:R-:W0:-:S14]  /*70b0*/  DSETP.GEU.AND P0, PT, |R4|, c[0x2][0x0], PT ;  /* 0x008000000400762a */ /* 0x000e1c0003f0e200 */
[----:B0-----:R-:W-:-:S05]  /*70c0*/  @!P0 FMUL R0, R0, 1.175494350822287508e-38 ;  /* 0x0080000000008820 */ /* 0x001fca0000400000 */
[----:B------:R-:W-:-:S04]  /*70d0*/  F2FP.PACK_AB R0, RZ, R0 ;  /* 0x00000000ff00723e */ /* 0x000fc800000000ff */
[----:B------:R-:W-:Y:S01]  /*70e0*/  PRMT R16, R0, 0x7610, R16 ;  /* 0x0000761000107816 */ /* 0x000fe20000000010 */
[----:B------:R-:W-:Y:S05]  /*70f0*/  BRA `(.L_x_1780) ;  /* 0x00000a6000007947 */ /* 0x000fea0003800000 */
.L_x_1788:
        /* <DEDUP_REMOVED lines=28> */
.L_x_1791:
        /* <DEDUP_REMOVED lines=15> */
.L_x_1790:
[----:B------:R-:W2:Y:S02]  /*73b0*/  LDG.E.U16 R0, [R4.64] ;  /* 0x0000002404007981 */ /* 0x000ea4000c1e1500 */
[----:B--2---:R-:W-:-:S04]  /*73c0*/  PRMT R0, RZ, 0x5410, R0 ;  /* 0x00005410ff007816 */ /* 0x004fc80000000000 */
[----:B------:R-:W-:-:S04]  /*73d0*/  F2FP.PACK_AB R0, RZ, R0 ;  /* 0x00000000ff00723e */ /* 0x000fc800000000ff */
[----:B------:R-:W-:Y:S01]  /*73e0*/  PRMT R16, R0, 0x7610, R16 ;  /* 0x0000761000107816 */ /* 0x000fe20000000010 */
[----:B------:R-:W-:Y:S05]  /*73f0*/  BRA `(.L_x_1780) ;  /* 0x0000076000007947 */ /* 0x000fea0003800000 */
.L_x_1787:
        /* <DEDUP_REMOVED lines=12> */
.L_x_1794:
        /* <DEDUP_REMOVED lines=21> */
.L_x_1798:
[----:B------:R-:W-:Y:S05]  /*7610*/  BSYNC B1 ;  /* 0x0000000000017941 */ /* 0x000fea0003800000 */
.L_x_1797:
[----:B------:R-:W-:Y:S01]  /*7620*/  LEA R5, R0, 0x3b800000, 0x17 ;  /* 0x3b80000000057811 */ /* 0x000fe200078eb8ff */
[----:B------:R-:W-:-:S05]  /*7630*/  IMAD.SHL.U32 R0, R3, 0x100000, RZ ;  /* 0x0010000003007824 */ /* 0x000fca00078e00ff */
[----:B------:R-:W-:Y:S02]  /*7640*/  LOP3.LUT R0, R5, R0, R6, 0xfe, !PT ;  /* 0x0000000005007212 */ /* 0x000fe400078efe06 */
.L_x_1796:
[----:B------:R-:W-:Y:S05]  /*7650*/  BSYNC B0 ;  /* 0x0000000000007941 */ /* 0x000fea0003800000 */
.L_x_1795:
[----:B------:R-:W-:-:S04]  /*7660*/  F2FP.PACK_AB R0, RZ, R0 ;  /* 0x00000000ff00723e */ /* 0x000fc800000000ff */
[----:B------:R-:W-:Y:S01]  /*7670*/  PRMT R16, R0, 0x7610, R16 ;  /* 0x0000761000107816 */ /* 0x000fe20000000010 */
[----:B------:R-:W-:Y:S05]  /*7680*/  BRA `(.L_x_1780) ;  /* 0x000004d000007947 */ /* 0x000fea0003800000 */
.L_x_1793:
        /* <DEDUP_REMOVED lines=21> */
.L_x_1802:
[----:B------:R-:W-:Y:S05]  /*77e0*/  BSYNC B1 ;  /* 0x0000000000017941 */ /* 0x000fea0003800000 */
.L_x_1801:
[----:B------:R-:W-:Y:S01]  /*77f0*/  LEA R5, R0, 0x37800000, 0x17 ;  /* 0x3780000000057811 */ /* 0x000fe200078eb8ff */
[----:B------:R-:W-:-:S05]  /*7800*/  IMAD.SHL.U32 R0, R3, 0x200000, RZ ;  /* 0x0020000003007824 */ /* 0x000fca00078e00ff */
[----:B------:R-:W-:Y:S02]  /*7810*/  LOP3.LUT R0, R5, R0, R6, 0xfe, !PT ;  /* 0x0000000005007212 */ /* 0x000fe400078efe06 */
.L_x_1800:
[----:B------:R-:W-:Y:S05]  /*7820*/  BSYNC B0 ;  /* 0x0000000000007941 */ /* 0x000fea0003800000 */
.L_x_1799:
[----:B------:R-:W-:-:S04]  /*7830*/  F2FP.PACK_AB R0, RZ, R0 ;  /* 0x00000000ff00723e */ /* 0x000fc800000000ff */
[----:B------:R-:W-:Y:S01]  /*7840*/  PRMT R16, R0, 0x7610, R16 ;  /* 0x0000761000107816 */ /* 0x000fe20000000010 */
[----:B------:R-:W-:Y:S05]  /*7850*/  BRA `(.L_x_1780) ;  /* 0x0000030000007947 */ /* 0x000fea0003800000 */
.L_x_1792:
        /* <DEDUP_REMOVED lines=14> */
.L_x_1806:
[----:B------:R-:W-:Y:S05]  /*7940*/  BSYNC B0 ;  /* 0x0000000000007941 */ /* 0x000fea0003800000 */
.L_x_1805:
[----:B------:R-:W-:-:S04]  /*7950*/  F2FP.PACK_AB R0, RZ, R0 ;  /* 0x00000000ff00723e */ /* 0x000fc800000000ff */
[----:B------:R-:W-:Y:S01]  /*7960*/  PRMT R16, R0, 0x7610, R16 ;  /* 0x0000761000107816 */ /* 0x000fe20000000010 */
[----:B------:R-:W-:Y:S05]  /*7970*/  BRA `(.L_x_1780) ;  /* 0x000001e000007947 */ /* 0x000fea0003800000 */
.L_x_1779:
        /* <DEDUP_REMOVED lines=21> */
.L_x_1804:
[----:B------:R-:W2:Y:S02]  /*7ad0*/  LDG.E.64 R4, [R4.64] ;  /* 0x0000002404047981 */ /* 0x000ea4000c1e1b00 */
[----:B--2---:R-:W0:Y:S02]  /*7ae0*/  I2F.U64 R0, R4 ;  /* 0x0000000400007312 */ /* 0x004e240000301000 */
[----:B0-----:R-:W-:-:S04]  /*7af0*/  F2FP.PACK_AB R0, RZ, R0 ;  /* 0x00000000ff00723e */ /* 0x001fc800000000ff */
[----:B------:R-:W-:Y:S01]  /*7b00*/  PRMT R16, R0, 0x7610, R16 ;  /* 0x0000761000107816 */ /* 0x000fe20000000010 */
[----:B------:R-:W-:Y:S05]  /*7b10*/  BRA `(.L_x_1780) ;  /* 0x0000004000007947 */ /* 0x000fea0003800000 */
.L_x_1803:
[----:B------:R-:W2:Y:S02]  /*7b20*/  LDG.E R4, [R4.64] ;  /* 0x0000002404047981 */ /* 0x000ea4000c1e1900 */
[----:B--2---:R-:W0:Y:S02]  /*7b30*/  I2F.U32 R0, R4 ;  /* 0x0000000400007306 */ /* 0x004e240000201000 */
[----:B0-----:R-:W-:-:S04]  /*7b40*/  F2FP.PACK_AB R0, RZ, R0 ;  /* 0x00000000ff00723e */ /* 0x001fc800000000ff */
[----:B------:R-:W-:Y:S02]  /*7b50*/  PRMT R16, R0, 0x7610, R16 ;  /* 0x0000761000107816 */ /* 0x000fe40000000010 */
.L_x_1780:
        /* <DEDUP_REMOVED lines=18> */
.L_x_1810:
[----:B------:R-:W2:Y:S02]  /*7c80*/  LDG.E.U8 R4, [R4.64] ;  /* 0x0000002404047981 */ /* 0x000ea4000c1e1100 */
[----:B--2---:R-:W0:Y:S02]  /*7c90*/  I2F.U16 R0, R4 ;  /* 0x0000000400007306 */ /* 0x004e240000101000 */
[----:B0-----:R-:W-:Y:S01]  /*7ca0*/  F2FP.PACK_AB R0, RZ, R0 ;  /* 0x00000000ff00723e */ /* 0x001fe200000000ff */
[----:B------:R-:W-:Y:S05]  /*7cb0*/  BRA `(.L_x_1773) ;  /* 0x00000e0000007947 */ /* 0x000fea0003800000 */
.L_x_1809:
        /* <DEDUP_REMOVED lines=10> */
.L_x_1813:
[----:B------:R-:W2:Y:S02]  /*7d60*/  LDG.E R4, [R4.64] ;  /* 0x0000002404047981 */ /* 0x000ea4000c1e1900 */
[----:B--2---:R-:W0:Y:S02]  /*7d70*/  I2F R0, R4 ;  /* 0x0000000400007306 */ /* 0x004e240000201400 */
[----:B0-----:R-:W-:Y:S01]  /*7d80*/  F2FP.PACK_AB R0, RZ, R0 ;  /* 0x00000000ff00723e */ /* 0x001fe200000000ff */
[----:B------:R-:W-:Y:S05]  /*7d90*/  BRA `(.L_x_1773) ;  /* 0x00000d2000007947 */ /* 0x000fea0003800000 */
.L_x_1812:
[----:B------:R-:W2:Y:S02]  /*7da0*/  LDG.E.U16 R4, [R4.64] ;  /* 0x0000002404047981 */ /* 0x000ea4000c1e1500 */
[----:B--2---:R-:W0:Y:S02]  /*7db0*/  I2F.S16 R0, R4 ;  /* 0x0000000400007306 */ /* 0x004e240000101400 */
[----:B0-----:R-:W-:Y:S01]  /*7dc0*/  F2FP.PACK_AB R0, RZ, R0 ;  /* 0x00000000ff00723e */ /* 0x001fe200000000ff */
[----:B------:R-:W-:Y:S05]  /*7dd0*/  BRA `(.L_x_1773) ;  /* 0x00000ce000007947 */ /* 0x000fea0003800000 */
.L_x_1808:
        /* <DEDUP_REMOVED lines=9> */
.L_x_1815:
[----:B------:R0:W5:Y:S01]  /*7e70*/  LDG.E.U16 R0, [R4.64] ;  /* 0x0000002404007981 */ /* 0x000162000c1e1500 */
[----:B------:R-:W-:Y:S05]  /*7e80*/  BRA `(.L_x_1773) ;  /* 0x00000c3000007947 */ /* 0x000fea0003800000 */
.L_x_1814:
        /* <DEDUP_REMOVED lines=9> */
.L_x_1817:
[----:B------:R0:W5:Y:S01]  /*7f20*/  LDG.E.U16 R0, [R4.64] ;  /* 0x0000002404007981 */ /* 0x000162000c1e1500 */
[----:B------:R-:W-:Y:S05]  /*7f30*/  BRA `(.L_x_1773) ;  /* 0x00000b8000007947 */ /* 0x000fea0003800000 */
.L_x_1816:
[----:B------:R-:W2:Y:S02]  /*7f40*/  LDG.E.64 R4, [R4.64] ;  /* 0x0000002404047981 */ /* 0x000ea4000c1e1b00 */
[----:B--2---:R-:W0:Y:S01]  /*7f50*/  F2F.F32.F64 R0, R4 ;  /* 0x0000000400007310 */ /* 0x004e220000301000 */
[----:B------:R-:W0:-:S14]  /*7f60*/  DSETP.GEU.AND P0, PT, |R4|, c[0x2][0x0], PT ;  /* 0x008000000400762a */ /* 0x000e1c0003f0e200 */
[----:B0-----:R-:W-:-:S05]  /*7f70*/  @!P0 FMUL R0, R0, 1.175494350822287508e-38 ;  /* 0x0080000000008820 */ /* 0x001fca0000400000 */
[----:B------:R-:W-:Y:S01]  /*7f80*/  F2FP.PACK_AB R0, RZ, R0 ;  /* 0x00000000ff00723e */ /* 0x000fe200000000ff */
[----:B------:R-:W-:Y:S05]  /*7f90*/  BRA `(.L_x_1773) ;  /* 0x00000b2000007947 */ /* 0x000fea0003800000 */
.L_x_1807:
        /* <DEDUP_REMOVED lines=13> */
.L_x_1820:
[----:B------:R-:W2:Y:S02]  /*8070*/  LDG.E.64 R4, [R4.64] ;  /* 0x0000002404047981 */ /* 0x000ea4000c1e1b00 */
[----:B--2---:R-:W0:Y:S01]  /*8080*/  F2F.F32.F64 R0, R4 ;  /* 0x0000000400007310 */ /* 0x004e220000301000 */
[----:B------:R-:W0:-:S14]  /*8090*/  DSETP.GEU.AND P0, PT, |R4|, c[0x2][0x0], PT ;  /* 0x008000000400762a */ /* 0x000e1c0003f0e200 */
[----:B0-----:R-:W-:-:S05]  /*80a0*/  @!P0 FMUL R0, R0, 1.175494350822287508e-38 ;  /* 0x0080000000008820 */ /* 0x001fca0000400000 */
[----:B------:R-:W-:Y:S01]  /*80b0*/  F2FP.PACK_AB R0, RZ, R0 ;  /* 0x00000000ff00723e */ /* 0x000fe200000000ff */
[----:B------:R-:W-:Y:S05]  /*80c0*/  BRA `(.L_x_1773) ;  /* 0x000009f000007947 */ /* 0x000fea0003800000 */
.L_x_1819:
        /* <DEDUP_REMOVED lines=28> */
.L_x_1822:
        /* <DEDUP_REMOVED lines=14> */
.L_x_1821:
[----:B------:R-:W2:Y:S02]  /*8370*/  LDG.E.U16 R0, [R4.64] ;  /* 0x0000002404007981 */ /* 0x000ea4000c1e1500 */
[----:B--2---:R-:W-:-:S04]  /*8380*/  PRMT R0, RZ, 0x5410, R0 ;  /* 0x00005410ff007816 */ /* 0x004fc80000000000 */
[----:B------:R-:W-:Y:S01]  /*8390*/  F2FP.PACK_AB R0, RZ, R0 ;  /* 0x00000000ff00723e */ /* 0x000fe200000000ff */
[----:B------:R-:W-:Y:S05]  /*83a0*/  BRA `(.L_x_1773) ;  /* 0x0000071000007947 */ /* 0x000fea0003800000 */
.L_x_1818:
        /* <DEDUP_REMOVED lines=12> */
.L_x_1825:
        /* <DEDUP_REMOVED lines=21> */
.L_x_1829:
[----:B------:R-:W-:Y:S05]  /*85c0*/  BSYNC B1 ;  /* 0x0000000000017941 */ /* 0x000fea0003800000 */
.L_x_1828:
[----:B------:R-:W-:Y:S01]  /*85d0*/  LEA R5, R0, 0x3b800000, 0x17 ;  /* 0x3b80000000057811 */ /* 0x000fe200078eb8ff */
[----:B------:R-:W-:-:S05]  /*85e0*/  IMAD.SHL.U32 R0, R3, 0x100000, RZ ;  /* 0x0010000003007824 */ /* 0x000fca00078e00ff */
[----:B------:R-:W-:Y:S02]  /*85f0*/  LOP3.LUT R0, R5, R0, R6, 0xfe, !PT ;  /* 0x0000000005007212 */ /* 0x000fe400078efe06 */
.L_x_1827:
[----:B------:R-:W-:Y:S05]  /*8600*/  BSYNC B0 ;  /* 0x0000000000007941 */ /* 0x000fea0003800000 */
.L_x_1826:
[----:B------:R-:W-:Y:S01]  /*8610*/  F2FP.PACK_AB R0, RZ, R0 ;  /* 0x00000000ff00723e */ /* 0x000fe200000000ff */
[----:B------:R-:W-:Y:S05]  /*8620*/  BRA `(.L_x_1773) ;  /* 0x0000049000007947 */ /* 0x000fea0003800000 */
.L_x_1824:
        /* <DEDUP_REMOVED lines=21> */
.L_x_1833:
[----:B------:R-:W-:Y:S05]  /*8780*/  BSYNC B1 ;  /* 0x0000000000017941 */ /* 0x000fea0003800000 */
.L_x_1832:
[----:B------:R-:W-:Y:S01]  /*8790*/  LEA R5, R0, 0x37800000, 0x17 ;  /* 0x3780000000057811 */ /* 0x000fe200078eb8ff */
[----:B------:R-:W-:-:S05]  /*87a0*/  IMAD.SHL.U32 R0, R3, 0x200000, RZ ;  /* 0x0020000003007824 */ /* 0x000fca00078e00ff */
[----:B------:R-:W-:Y:S02]  /*87b0*/  LOP3.LUT R0, R5, R0, R6, 0xfe, !PT ;  /* 0x0000000005007212 */ /* 0x000fe400078efe06 */
.L_x_1831:
[----:B------:R-:W-:Y:S05]  /*87c0*/  BSYNC B0 ;  /* 0x0000000000007941 */ /* 0x000fea0003800000 */
.L_x_1830:
[----:B------:R-:W-:Y:S01]  /*87d0*/  F2FP.PACK_AB R0, RZ, R0 ;  /* 0x00000000ff00723e */ /* 0x000fe200000000ff */
[----:B------:R-:W-:Y:S05]  /*87e0*/  BRA `(.L_x_1773) ;  /* 0x000002d000007947 */ /* 0x000fea0003800000 */
.L_x_1823:
        /* <DEDUP_REMOVED lines=14> */
.L_x_1837:
[----:B------:R-:W-:Y:S05]  /*88d0*/  BSYNC B0 ;  /* 0x0000000000007941 */ /* 0x000fea0003800000 */
.L_x_1836:
[----:B------:R-:W-:Y:S01]  /*88e0*/  F2FP.PACK_AB R0, RZ, R0 ;  /* 0x00000000ff00723e */ /* 0x000fe200000000ff */
[----:B------:R-:W-:Y:S05]  /*88f0*/  BRA `(.L_x_1773) ;  /* 0x000001c000007947 */ /* 0x000fea0003800000 */
.L_x_1811:
        /* <DEDUP_REMOVED lines=21> */
.L_x_1835:
[----:B------:R-:W2:Y:S02]  /*8a50*/  LDG.E.64 R4, [R4.64] ;  /* 0x0000002404047981 */ /* 0x000ea4000c1e1b00 */
[----:B--2---:R-:W0:Y:S02]  /*8a60*/  I2F.U64 R0, R4 ;  /* 0x0000000400007312 */ /* 0x004e240000301000 */
[----:B0-----:R-:W-:Y:S01]  /*8a70*/  F2FP.PACK_AB R0, RZ, R0 ;  /* 0x00000000ff00723e */ /* 0x001fe200000000ff */
[----:B------:R-:W-:Y:S05]  /*8a80*/  BRA `(.L_x_1773) ;  /* 0x0000003000007947 */ /* 0x000fea0003800000 */
.L_x_1834:
[----:B------:R-:W2:Y:S02]  /*8a90*/  LDG.E R4, [R4.64] ;  /* 0x0000002404047981 */ /* 0x000ea4000c1e1900 */
[----:B--2---:R-:W0:Y:S02]  /*8aa0*/  I2F.U32 R0, R4 ;  /* 0x0000000400007306 */ /* 0x004e240000201000 */
[----:B0-----:R-:W-:-:S06]  /*8ab0*/  F2FP.PACK_AB R0, RZ, R0 ;  /* 0x00000000ff00723e */ /* 0x001fcc00000000ff */
.L_x_1773:
[----:B------:R-:W-:Y:S05]  /*8ac0*/  BSYNC B6 ;  /* 0x0000000000067941 */ /* 0x000fea0003800000 */
.L_x_1772:
[----:B------:R-:W1:Y:S01]  /*8ad0*/  S2R R24, SR_TID.X ;  /* 0x0000000000187919 */ /* 0x000e620000002100 */
[----:B------:R-:W-:Y:S01]  /*8ae0*/  BSSY B6, `(.L_x_1838) ;  /* 0x000013b000067945 */ /* 0x000fe20003800000 */
[----:B-1----:R-:W-:-:S02]  /*8af0*/  IADD3 R6, R24, 0x180, RZ ;  /* 0x0000018018067810 */ /* 0x002fc40007ffe0ff */
[----:B0-----:R-:W-:Y:S02]  /*8b00*/  IADD3 R4, R24, 0x100, RZ ;  /* 0x0000010018047810 */ /* 0x001fe40007ffe0ff */
[-C--:B------:R-:W-:Y:S02]  /*8b10*/  ISETP.GE.AND P2, PT, R6, R23.reuse, PT ;  /* 0x000000170600720c */ /* 0x080fe40003f46270 */
[C---:B------:R-:W-:Y:S02]  /*8b20*/  IADD3 R26, R24.reuse, 0x80, RZ ;  /* 0x00000080181a7810 */ /* 0x040fe40007ffe0ff */
[-C--:B------:R-:W-:Y:S02]  /*8b30*/  ISETP.GE.AND P3, PT, R24, R23.reuse, PT ;  /* 0x000000171800720c */ /* 0x080fe40003f66270 */
[-C--:B------:R-:W-:Y:S02]  /*8b40*/  ISETP.GE.AND P1, PT, R4, R23.reuse, PT ;  /* 0x000000170400720c */ /* 0x080fe40003f26270 */
[----:B------:R-:W-:-:S05]  /*8b50*/  ISETP.GE.AND P0, PT, R26, R23, PT ;  /* 0x000000171a00720c */ /* 0x000fca0003f06270 */
[----:B-----5:R-:W-:Y:S02]  /*8b60*/  @!P2 HADD2.F32 R16, -RZ, R16.H0_H0 ;  /* 0x20000010ff10a230 */ /* 0x020fe40000004100 */
[----:B------:R-:W-:Y:S02]  /*8b70*/  @!P2 HADD2.F32 R9, -RZ, c[0x0] [0x168].H0_H0 ;  /* 0x20005a00ff09a630 */ /* 0x000fe40000004100 */
[----:B------:R-:W-:Y:S02]  /*8b80*/  @!P3 HADD2.F32 R4, -RZ, R19.H0_H0 ;  /* 0x20000013ff04b230 */ /* 0x000fe40000004100 */
[----:B------:R-:W-:Y:S01]  /*8b90*/  @!P3 HADD2.F32 R3, -RZ, c[0x0] [0x168].H0_H0 ;  /* 0x20005a00ff03b630 */ /* 0x000fe20000004100 */
[----:B------:R-:W-:Y:S01]  /*8ba0*/  @!P2 FMUL.FTZ R16, R9, R16 ;  /* 0x000000100910a220 */ /* 0x000fe20000410000 */
[----:B------:R-:W-:Y:S02]  /*8bb0*/  @!P1 HADD2.F32 R2, -RZ, R2.H0_H0 ;  /* 0x20000002ff029230 */ /* 0x000fe40000004100 */
[----:B------:R-:W-:Y:S01]  /*8bc0*/  @!P0 HADD2.F32 R22, -RZ, R22.H0_H0 ;  /* 0x20000016ff168230 */ /* 0x000fe20000004100 */
[----:B------:R-:W-:Y:S01]  /*8bd0*/  @!P3 FMUL.FTZ R3, R3, R4 ;  /* 0x000000040303b220 */ /* 0x000fe20000410000 */
[----:B------:R-:W-:Y:S01]  /*8be0*/  @!P1 HADD2.F32 R7, -RZ, c[0x0] [0x168].H0_H0 ;  /* 0x20005a00ff079630 */ /* 0x000fe20000004100 */
[----:B------:R-:W-:Y:S01]  /*8bf0*/  @!P2 F2FP.PACK_AB R4, RZ, R16 ;  /* 0x00000010ff04a23e */ /* 0x000fe200000000ff */
[----:B------:R-:W-:Y:S01]  /*8c00*/  @!P0 HADD2.F32 R5, -RZ, c[0x0] [0x168].H0_H0 ;  /* 0x20005a00ff058630 */ /* 0x000fe20000004100 */
[----:B------:R-:W0:Y:S01]  /*8c10*/  LDC.U8 R16, c[0x0][0x1ac] ;  /* 0x00006b00ff107b82 */ /* 0x000e220000000000 */
[----:B------:R-:W-:Y:S01]  /*8c20*/  @!P3 F2FP.PACK_AB R3, RZ, R3 ;  /* 0x00000003ff03b23e */ /* 0x000fe200000000ff */
[----:B------:R-:W-:Y:S01]  /*8c30*/  @!P1 FMUL.FTZ R2, R7, R2 ;  /* 0x0000000207029220 */ /* 0x000fe20000410000 */
[----:B------:R-:W-:Y:S01]  /*8c40*/  @!P3 HADD2.F32 R18, -RZ, R18.H0_H0 ;  /* 0x20000012ff12b230 */ /* 0x000fe20000004100 */
[----:B------:R-:W-:Y:S01]  /*8c50*/  @!P0 FMUL.FTZ R22, R5, R22 ;  /* 0x0000001605168220 */ /* 0x000fe20000410000 */
[----:B------:R-:W-:-:S02]  /*8c60*/  @!P2 HADD2.F32 R4, -RZ, R4.H0_H0 ;  /* 0x20000004ff04a230 */ /* 0x000fc40000004100 */
[----:B------:R-:W-:Y:S01]  /*8c70*/  @!P1 F2FP.PACK_AB R2, RZ, R2 ;  /* 0x00000002ff02923e */ /* 0x000fe200000000ff */
[----:B------:R-:W-:Y:S01]  /*8c80*/  @!P3 HADD2.F32 R3, -RZ, R3.H0_H0 ;  /* 0x20000003ff03b230 */ /* 0x000fe20000004100 */
[----:B------:R-:W-:Y:S01]  /*8c90*/  @!P0 F2FP.PACK_AB R22, RZ, R22 ;  /* 0x00000016ff16823e */ /* 0x000fe200000000ff */
[----:B------:R-:W-:Y:S02]  /*8ca0*/  @!P1 HADD2.F32 R29, -RZ, R29.H0_H0 ;  /* 0x2000001dff1d9230 */ /* 0x000fe40000004100 */
[----:B------:R-:W-:Y:S01]  /*8cb0*/  @!P1 HADD2.F32 R2, -RZ, R2.H0_H0 ;  /* 0x20000002ff029230 */ /* 0x000fe20000004100 */
[----:B------:R-:W-:Y:S01]  /*8cc0*/  @!P3 FMUL.FTZ R3, R3, R18 ;  /* 0x000000120303b220 */ /* 0x000fe20000410000 */
[----:B------:R-:W-:Y:S02]  /*8cd0*/  @!P0 HADD2.F32 R22, -RZ, R22.H0_H0 ;  /* 0x20000016ff168230 */ /* 0x000fe40000004100 */
[----:B------:R-:W-:Y:S01]  /*8ce0*/  @!P2 HADD2.F32 R5, -RZ, R0.H0_H0 ;  /* 0x20000000ff05a230 */ /* 0x000fe20000004100 */
[----:B------:R-:W-:Y:S01]  /*8cf0*/  @!P1 FMUL.FTZ R18, R2, R29 ;  /* 0x0000001d02129220 */ /* 0x000fe20000410000 */
[----:B------:R-:W-:-:S03]  /*8d00*/  @!P0 HADD2.F32 R17, -RZ, R17.H0_H0 ;  /* 0x20000011ff118230 */ /* 0x000fc60000004100 */
[----:B------:R-:W-:Y:S01]  /*8d10*/  @!P2 FMUL.FTZ R4, R4, R5 ;  /* 0x000000050404a220 */ /* 0x000fe20000410000 */
[----:B------:R-:W-:Y:S01]  /*8d20*/  @!P3 F2FP.PACK_AB R5, RZ, R3 ;  /* 0x00000003ff05b23e */ /* 0x000fe200000000ff */
[----:B------:R-:W-:Y:S01]  /*8d30*/  @!P0 FMUL.FTZ R19, R22, R17 ;  /* 0x0000001116138220 */ /* 0x000fe20000410000 */
[----:B------:R-:W-:Y:S02]  /*8d40*/  @!P1 F2FP.PACK_AB R18, RZ, R18 ;  /* 0x00000012ff12923e */ /* 0x000fe400000000ff */
[----:B------:R-:W-:Y:S02]  /*8d50*/  @!P2 F2FP.PACK_AB R17, RZ, R4 ;  /* 0x00000004ff11a23e */ /* 0x000fe400000000ff */
[----:B------:R-:W-:Y:S01]  /*8d60*/  @!P0 F2FP.PACK_AB R19, RZ, R19 ;  /* 0x00000013ff13823e */ /* 0x000fe200000000ff */
[----:B------:R-:W-:Y:S05]  /*8d70*/  @P3 BRA `(.L_x_1839) ;  /* 0x0000111000003947 */ /* 0x000fea0003800000 */
[----:B0-----:R-:W-:Y:S01]  /*8d80*/  PRMT R0, R16, 0x9910, RZ ;  /* 0x0000991010007816 */ /* 0x001fe200000000ff */
        /* <DEDUP_REMOVED lines=19> */
.L_x_1843:
[----:B------:R-:W-:Y:S01]  /*8ec0*/  HADD2.F32 R5, -RZ, R5.H0_H0 ;  /* 0x20000005ff057230 */ /* 0x000fe20000004100 */
[----:B------:R-:W-:-:S05]  /*8ed0*/  IMAD.MOV.U32 R24, RZ, RZ, R26 ;  /* 0x000000ffff187224 */ /* 0x000fca00078e001a */
[----:B------:R-:W0:Y:S02]  /*8ee0*/  F2I.S64.TRUNC R4, R5 ;  /* 0x0000000500047311 */ /* 0x000e24000020d900 */
[----:B0-----:R0:W-:Y:S01]  /*8ef0*/  STG.E.U8 [R2.64], R4 ;  /* 0x0000000402007986 */ /* 0x0011e2000c101124 */
[----:B------:R-:W-:Y:S05]  /*8f00*/  BRA `(.L_x_1839) ;  /* 0x00000f8000007947 */ /* 0x000fea0003800000 */
.L_x_1842:
        /* <DEDUP_REMOVED lines=11> */
.L_x_1846:
[----:B------:R-:W-:Y:S01]  /*8fc0*/  HADD2.F32 R5, -RZ, R5.H0_H0 ;  /* 0x20000005ff057230 */ /* 0x000fe20000004100 */
[----:B------:R-:W-:-:S05]  /*8fd0*/  IMAD.MOV.U32 R24, RZ, RZ, R26 ;  /* 0x000000ffff187224 */ /* 0x000fca00078e001a */
[----:B------:R-:W0:Y:S02]  /*8fe0*/  F2I.FTZ.TRUNC.NTZ R5, R5 ;  /* 0x0000000500057305 */ /* 0x000e24000021f100 */
[----:B0-----:R0:W-:Y:S01]  /*8ff0*/  STG.E [R2.64], R5 ;  /* 0x0000000502007986 */ /* 0x0011e2000c101924 */
[----:B------:R-:W-:Y:S05]  /*9000*/  BRA `(.L_x_1839) ;  /* 0x00000e8000007947 */ /* 0x000fea0003800000 */
.L_x_1845:
[----:B------:R-:W-:Y:S01]  /*9010*/  HADD2.F32 R5, -RZ, R5.H0_H0 ;  /* 0x20000005ff057230 */ /* 0x000fe20000004100 */
[----:B------:R-:W-:-:S05]  /*9020*/  IMAD.MOV.U32 R24, RZ, RZ, R26 ;  /* 0x000000ffff187224 */ /* 0x000fca00078e001a */
[----:B------:R-:W0:Y:S02]  /*9030*/  F2I.FTZ.TRUNC.NTZ R5, R5 ;  /* 0x0000000500057305 */ /* 0x000e24000021f100 */
[----:B0-----:R0:W-:Y:S01]  /*9040*/  STG.E.U16 [R2.64], R5 ;  /* 0x0000000502007986 */ /* 0x0011e2000c101524 */
[----:B------:R-:W-:Y:S05]  /*9050*/  BRA `(.L_x_1839) ;  /* 0x00000e3000007947 */ /* 0x000fea0003800000 */
.L_x_1841:
        /* <DEDUP_REMOVED lines=10> */
.L_x_1848:
[----:B------:R0:W-:Y:S01]  /*9100*/  STG.E.U16 [R2.64], R5 ;  /* 0x0000000502007986 */ /* 0x0001e2000c101524 */
[----:B------:R-:W-:Y:S01]  /*9110*/  IMAD.MOV.U32 R24, RZ, RZ, R26 ;  /* 0x000000ffff187224 */ /* 0x000fe200078e001a */
[----:B------:R-:W-:Y:S05]  /*9120*/  BRA `(.L_x_1839) ;  /* 0x00000d6000007947 */ /* 0x000fea0003800000 */
.L_x_1847:
        /* <DEDUP_REMOVED lines=11> */
.L_x_1850:
[----:B------:R-:W-:Y:S01]  /*91e0*/  HADD2.F32 R0, -RZ, R5.H0_H0 ;  /* 0x20000005ff007230 */ /* 0x000fe20000004100 */
[----:B------:R-:W-:-:S04]  /*91f0*/  IMAD.MOV.U32 R24, RZ, RZ, R26 ;  /* 0x000000ffff187224 */ /* 0x000fc800078e001a */
[----:B------:R-:W-:-:S04]  /*9200*/  F2FP.PACK_AB R0, RZ, R0 ;  /* 0x00000000ff00723e */ /* 0x000fc800000000ff */
[----:B------:R-:W-:-:S05]  /*9210*/  PRMT R0, R0, 0x5410, RZ ;  /* 0x0000541000007816 */ /* 0x000fca00000000ff */
[----:B------:R0:W-:Y:S01]  /*9220*/  STG.E [R2.64], R0 ;  /* 0x0000000002007986 */ /* 0x0001e2000c101924 */
[----:B------:R-:W-:Y:S05]  /*9230*/  BRA `(.L_x_1839) ;  /* 0x00000c5000007947 */ /* 0x000fea0003800000 */
.L_x_1849:
[----:B------:R-:W-:Y:S01]  /*9240*/  HADD2.F32 R4, -RZ, R5.H0_H0 ;  /* 0x20000005ff047230 */ /* 0x000fe20000004100 */
[----:B------:R-:W-:-:S04]  /*9250*/  IMAD.MOV.U32 R24, RZ, RZ, R26 ;  /* 0x000000ffff187224 */ /* 0x000fc800078e001a */
[----:B------:R-:W-:-:S06]  /*9260*/  FMUL.FTZ R4, R4, 1 ;  /* 0x3f80000004047820 */ /* 0x000fcc0000410000 */
[----:B------:R-:W0:Y:S02]  /*9270*/  F2F.F64.F32 R4, R4 ;  /* 0x0000000400047310 */ /* 0x000e240000201800 */
[----:B0-----:R0:W-:Y:S01]  /*9280*/  STG.E.64 [R2.64], R4 ;  /* 0x0000000402007986 */ /* 0x0011e2000c101b24 */
[----:B------:R-:W-:Y:S05]  /*9290*/  BRA `(.L_x_1839) ;  /* 0x00000bf000007947 */ /* 0x000fea0003800000 */
.L_x_1840:
        /* <DEDUP_REMOVED lines=14> */
.L_x_1853:
[----:B------:R-:W-:Y:S01]  /*9380*/  HADD2.F32 R5, -RZ, R5.H0_H0 ;  /* 0x20000005ff057230 */ /* 0x000fe20000004100 */
[----:B------:R-:W-:Y:S01]  /*9390*/  CS2R R6, SRZ ;  /* 0x0000000000067805 */ /* 0x000fe2000001ff00 */
[----:B------:R-:W-:-:S03]  /*93a0*/  IMAD.MOV.U32 R24, RZ, RZ, R26 ;  /* 0x000000ffff187224 */ /* 0x000fc600078e001a */
[----:B------:R-:W-:-:S06]  /*93b0*/  FMUL.FTZ R5, R5, 1 ;  /* 0x3f80000005057820 */ /* 0x000fcc0000410000 */
[----:B------:R-:W0:Y:S02]  /*93c0*/  F2F.F64.F32 R4, R5 ;  /* 0x0000000500047310 */ /* 0x000e240000201800 */
[----:B0-----:R0:W-:Y:S01]  /*93d0*/  STG.E.128 [R2.64], R4 ;  /* 0x0000000402007986 */ /* 0x0011e2000c101d24 */
[----:B------:R-:W-:Y:S05]  /*93e0*/  BRA `(.L_x_1839) ;  /* 0x00000aa000007947 */ /* 0x000fea0003800000 */
.L_x_1852:
        /* <DEDUP_REMOVED lines=21> */
.L_x_1857:
[----:B------:R-:W-:Y:S05]  /*9540*/  BSYNC B0 ;  /* 0x0000000000007941 */ /* 0x000fea0003800000 */
.L_x_1856:
[----:B------:R-:W-:Y:S01]  /*9550*/  LOP3.LUT R5, R0, R5, RZ, 0xfc, !PT ;  /* 0x0000000500057212 */ /* 0x000fe200078efcff */
[----:B------:R-:W-:-:S04]  /*9560*/  IMAD.MOV.U32 R24, RZ, RZ, R26 ;  /* 0x000000ffff187224 */ /* 0x000fc800078e001a */
[----:B------:R0:W-:Y:S01]  /*9570*/  STG.E.U8 [R2.64], R5 ;  /* 0x0000000502007986 */ /* 0x0001e2000c101124 */
[----:B------:R-:W-:Y:S05]  /*9580*/  BRA `(.L_x_1839) ;  /* 0x0000090000007947 */ /* 0x000fea0003800000 */
.L_x_1855:
        /* <DEDUP_REMOVED lines=13> */
.L_x_1859:
[----:B------:R-:W-:Y:S01]  /*9660*/  IMAD.MOV.U32 R0, RZ, RZ, 0x7f ;  /* 0x0000007fff007424 */ /* 0x000fe200078e00ff */
[----:B------:R-:W-:-:S04]  /*9670*/  ISETP.GT.U32.AND P0, PT, R4, 0x7f800000, PT ;  /* 0x7f8000000400780c */ /* 0x000fc80003f04070 */
[----:B------:R-:W-:-:S04]  /*9680*/  SEL R0, R0, 0x7c, P0 ;  /* 0x0000007c00007807 */ /* 0x000fc80000000000 */
.L_x_1860:
[----:B------:R-:W-:Y:S05]  /*9690*/  BSYNC B0 ;  /* 0x0000000000007941 */ /* 0x000fea0003800000 */
.L_x_1858:
[----:B------:R-:W-:Y:S01]  /*96a0*/  LOP3.LUT R4, R5, 0x80000000, RZ, 0xc0, !PT ;  /* 0x8000000005047812 */ /* 0x000fe200078ec0ff */
[----:B------:R-:W-:-:S03]  /*96b0*/  IMAD.MOV.U32 R24, RZ, RZ, R26 ;  /* 0x000000ffff187224 */ /* 0x000fc600078e001a */
[----:B------:R-:W-:-:S04]  /*96c0*/  SHF.R.U32.HI R5, RZ, 0x18, R4 ;  /* 0x00000018ff057819 */ /* 0x000fc80000011604 */
[----:B------:R-:W-:-:S05]  /*96d0*/  LOP3.LUT R5, R0, R5, RZ, 0xfc, !PT ;  /* 0x0000000500057212 */ /* 0x000fca00078efcff */
[----:B------:R0:W-:Y:S01]  /*96e0*/  STG.E.U8 [R2.64], R5 ;  /* 0x0000000502007986 */ /* 0x0001e2000c101124 */
[----:B------:R-:W-:Y:S05]  /*96f0*/  BRA `(.L_x_1839) ;  /* 0x0000079000007947 */ /* 0x000fea0003800000 */
.L_x_1854:
[----:B------:R-:W-:Y:S01]  /*9700*/  HADD2.F32 R0, -RZ, R5.H0_H0 ;  /* 0x20000005ff007230 */ /* 0x000fe20000004100 */
[----:B------:R-:W-:-:S04]  /*9710*/  IMAD.MOV.U32 R24, RZ, RZ, R26 ;  /* 0x000000ffff187224 */ /* 0x000fc800078e001a */
[----:B------:R-:W-:-:S05]  /*9720*/  F2FP.BF16.PACK_AB R0, RZ, R0 ;  /* 0x00000000ff00723e */ /* 0x000fca00000010ff */
[----:B------:R0:W-:Y:S01]  /*9730*/  STG.E.U16 [R2.64], R0 ;  /* 0x0000000002007986 */ /* 0x0001e2000c101524 */
[----:B------:R-:W-:Y:S05]  /*9740*/  BRA `(.L_x_1839) ;  /* 0x0000074000007947 */ /* 0x000fea0003800000 */
.L_x_1851:
        /* <DEDUP_REMOVED lines=13> */
.L_x_1863:
        /* <DEDUP_REMOVED lines=17> */
.L_x_1866:
[----:B------:R-:W-:-:S04]  /*9930*/  LOP3.LUT R0, R7, 0x80000000, RZ, 0xc0, !PT ;  /* 0x8000000007007812 */ /* 0x000fc800078ec0ff */
[----:B------:R-:W-:-:S04]  /*9940*/  SHF.R.U32.HI R5, RZ, 0x18, R0 ;  /* 0x00000018ff057819 */ /* 0x000fc80000011600 */
[----:B------:R-:W-:-:S04]  /*9950*/  LOP3.LUT R4, R4, R5, RZ, 0xfc, !PT ;  /* 0x0000000504047212 */ /* 0x000fc800078efcff */
[----:B------:R-:W-:Y:S02]  /*9960*/  PRMT R0, R4, 0x7610, R0 ;  /* 0x0000761004007816 */ /* 0x000fe40000000000 */
.L_x_1865:
[----:B------:R-:W-:Y:S05]  /*9970*/  BSYNC B0 ;  /* 0x0000000000007941 */ /* 0x000fea0003800000 */
.L_x_1864:
[----:B------:R0:W-:Y:S01]  /*9980*/  STG.E.U8 [R2.64], R0 ;  /* 0x0000000002007986 */ /* 0x0001e2000c101124 */
[----:B------:R-:W-:Y:S01]  /*9990*/  IMAD.MOV.U32 R24, RZ, RZ, R26 ;  /* 0x000000ffff187224 */ /* 0x000fe200078e001a */
[----:B------:R-:W-:Y:S05]  /*99a0*/  BRA `(.L_x_1839) ;  /* 0x000004e000007947 */ /* 0x000fea0003800000 */
.L_x_1862:
        /* <DEDUP_REMOVED lines=17> */
.L_x_1869:
[----:B------:R-:W-:-:S04]  /*9ac0*/  LOP3.LUT R0, R7, 0x80000000, RZ, 0xc0, !PT ;  /* 0x8000000007007812 */ /* 0x000fc800078ec0ff */
[----:B------:R-:W-:-:S04]  /*9ad0*/  SHF.R.U32.HI R5, RZ, 0x18, R0 ;  /* 0x00000018ff057819 */ /* 0x000fc80000011600 */
[----:B------:R-:W-:-:S04]  /*9ae0*/  LOP3.LUT R4, R4, R5, RZ, 0xfc, !PT ;  /* 0x0000000504047212 */ /* 0x000fc800078efcff */
[----:B------:R-:W-:Y:S02]  /*9af0*/  PRMT R0, R4, 0x7610, R0 ;  /* 0x0000761004007816 */ /* 0x000fe40000000000 */
.L_x_1868:
[----:B------:R-:W-:Y:S05]  /*9b00*/  BSYNC B0 ;  /* 0x0000000000007941 */ /* 0x000fea0003800000 */
.L_x_1867:
[----:B------:R0:W-:Y:S01]  /*9b10*/  STG.E.U8 [R2.64], R0 ;  /* 0x0000000002007986 */ /* 0x0001e2000c101124 */
[----:B------:R-:W-:Y:S01]  /*9b20*/  IMAD.MOV.U32 R24, RZ, RZ, R26 ;  /* 0x000000ffff187224 */ /* 0x000fe200078e001a */
[----:B------:R-:W-:Y:S05]  /*9b30*/  BRA `(.L_x_1839) ;  /* 0x0000035000007947 */ /* 0x000fea0003800000 */
.L_x_1861:
        /* <DEDUP_REMOVED lines=23> */
.L_x_1844:
        /* <DEDUP_REMOVED lines=21> */
.L_x_1871:
[----:B------:R-:W-:Y:S01]  /*9e00*/  HADD2.F32 R5, -RZ, R5.H0_H0 ;  /* 0x20000005ff057230 */ /* 0x000fe20000004100 */
[----:B------:R-:W-:-:S05]  /*9e10*/  IMAD.MOV.U32 R24, RZ, RZ, R26 ;  /* 0x000000ffff187224 */ /* 0x000fca00078e001a */
[----:B------:R-:W0:Y:S02]  /*9e20*/  F2I.U64.TRUNC R4, R5 ;  /* 0x0000000500047311 */ /* 0x000e24000020d800 */
[----:B0-----:R0:W-:Y:S01]  /*9e30*/  STG.E.64 [R2.64], R4 ;  /* 0x0000000402007986 */ /* 0x0011e2000c101b24 */
[----:B------:R-:W-:Y:S05]  /*9e40*/  BRA `(.L_x_1839) ;  /* 0x0000004000007947 */ /* 0x000fea0003800000 */
.L_x_1870:
[----:B------:R-:W-:Y:S01]  /*9e50*/  HADD2.F32 R5, -RZ, R5.H0_H0 ;  /* 0x20000005ff057230 */ /* 0x000fe20000004100 */
[----:B------:R-:W-:-:S05]  /*9e60*/  IMAD.MOV.U32 R24, RZ, RZ, R26 ;  /* 0x000000ffff187224 */ /* 0x000fca00078e001a */
[----:B------:R-:W0:Y:S02]  /*9e70*/  F2I.FTZ.U32.TRUNC.NTZ R5, R5 ;  /* 0x0000000500057305 */ /* 0x000e24000021f000 */
[----:B0-----:R0:W-:Y:S02]  /*9e80*/  STG.E [R2.64], R5 ;  /* 0x0000000502007986 */ /* 0x0011e4000c101924 */
.L_x_1839:
[----:B0-----:R-:W-:Y:S05]  /*9e90*/  BSYNC B6 ;  /* 0x0000000000067941 */ /* 0x001fea0003800000 */
.L_x_1838:
[----:B------:R-:W-:Y:S01]  /*9ea0*/  ISETP.GE.AND P0, PT, R24, R23, PT ;  /* 0x000000171800720c */ /* 0x000fe20003f06270 */
[----:B------:R-:W-:-:S12]  /*9eb0*/  BSSY B6, `(.L_x_1872) ;  /* 0x00001fe000067945 */ /* 0x000fd80003800000 */
[----:B------:R-:W-:Y:S05]  /*9ec0*/  @P0 BRA `(.L_x_1873) ;  /* 0x00001fc000000947 */ /* 0x000fea0003800000 */
[----:B------:R-:W-:Y:S01]  /*9ed0*/  IMAD R0, R27, 0x200, R24 ;  /* 0x000002001b007824 */ /* 0x000fe200078e0218 */
        /* <DEDUP_REMOVED lines=19> */
.L_x_1877:
[----:B------:R-:W-:-:S06]  /*a010*/  HADD2.F32 R5, -RZ, R19.H0_H0 ;  /* 0x20000013ff057230 */ /* 0x000fcc0000004100 */
[----:B------:R-:W0:Y:S02]  /*a020*/  F2I.S64.TRUNC R4, R5 ;  /* 0x0000000500047311 */ /* 0x000e24000020d900 */
[----:B0-----:R0:W-:Y:S01]  /*a030*/  STG.E.U8 [R2.64], R4 ;  /* 0x0000000402007986 */ /* 0x0011e2000c101124 */
[----:B------:R-:W-:Y:S05]  /*a040*/  BRA `(.L_x_1879) ;  /* 0x00000e4000007947 */ /* 0x000fea0003800000 */
.L_x_1876:
        /* <DEDUP_REMOVED lines=10> */
.L_x_1881:
[----:B------:R-:W-:-:S06]  /*a0f0*/  HADD2.F32 R19, -RZ, R19.H0_H0 ;  /* 0x20000013ff137230 */ /* 0x000fcc0000004100 */
[----:B------:R-:W0:Y:S02]  /*a100*/  F2I.FTZ.TRUNC.NTZ R19, R19 ;  /* 0x0000001300137305 */ /* 0x000e24000021f100 */
[----:B0-----:R0:W-:Y:S01]  /*a110*/  STG.E [R2.64], R19 ;  /* 0x0000001302007986 */ /* 0x0011e2000c101924 */
[----:B------:R-:W-:Y:S05]  /*a120*/  BRA `(.L_x_1879) ;  /* 0x00000d6000007947 */ /* 0x000fea0003800000 */
.L_x_1880:
[----:B------:R-:W-:-:S06]  /*a130*/  HADD2.F32 R19, -RZ, R19.H0_H0 ;  /* 0x20000013ff137230 */ /* 0x000fcc0000004100 */
[----:B------:R-:W0:Y:S02]  /*a140*/  F2I.FTZ.TRUNC.NTZ R19, R19 ;  /* 0x0000001300137305 */ /* 0x000e24000021f100 */
[----:B0-----:R0:W-:Y:S01]  /*a150*/  STG.E.U16 [R2.64], R19 ;  /* 0x0000001302007986 */ /* 0x0011e2000c101524 */
[----:B------:R-:W-:Y:S05]  /*a160*/  BRA `(.L_x_1879) ;  /* 0x00000d2000007947 */ /* 0x000fea0003800000 */
.L_x_1875:
        /* <DEDUP_REMOVED lines=9> */
.L_x_1883:
[----:B------:R0:W-:Y:S01]  /*a200*/  STG.E.U16 [R2.64], R19 ;  /* 0x0000001302007986 */ /* 0x0001e2000c101524 */
[----:B------:R-:W-:Y:S05]  /*a210*/  BRA `(.L_x_1879) ;  /* 0x00000c7000007947 */ /* 0x000fea0003800000 */
.L_x_1882:
        /* <DEDUP_REMOVED lines=10> */
.L_x_1885:
[----:B------:R-:W-:-:S05]  /*a2c0*/  HADD2.F32 R0, -RZ, R19.H0_H0 ;  /* 0x20000013ff007230 */ /* 0x000fca0000004100 */
[----:B------:R-:W-:-:S04]  /*a2d0*/  F2FP.PACK_AB R0, RZ, R0 ;  /* 0x00000000ff00723e */ /* 0x000fc800000000ff */
[----:B------:R-:W-:-:S05]  /*a2e0*/  PRMT R0, R0, 0x5410, RZ ;  /* 0x0000541000007816 */ /* 0x000fca00000000ff */
[----:B------:R0:W-:Y:S01]  /*a2f0*/  STG.E [R2.64], R0 ;  /* 0x0000000002007986 */ /* 0x0001e2000c101924 */
[----:B------:R-:W-:Y:S05]  /*a300*/  BRA `(.L_x_1879) ;  /* 0x00000b8000007947 */ /* 0x000fea0003800000 */
.L_x_1884:
[----:B------:R-:W-:-:S05]  /*a310*/  HADD2.F32 R4, -RZ, R19.H0_H0 ;  /* 0x20000013ff047230 */ /* 0x000fca0000004100 */
[----:B------:R-:W-:-:S06]  /*a320*/  FMUL.FTZ R4, R4, 1 ;  /* 0x3f80000004047820 */ /* 0x000fcc0000410000 */
[----:B------:R-:W0:Y:S02]  /*a330*/  F2F.F64.F32 R4, R4 ;  /* 0x0000000400047310 */ /* 0x000e240000201800 */
[----:B0-----:R0:W-:Y:S01]  /*a340*/  STG.E.64 [R2.64], R4 ;  /* 0x0000000402007986 */ /* 0x0011e2000c101b24 */
[----:B------:R-:W-:Y:S05]  /*a350*/  BRA `(.L_x_1879) ;  /* 0x00000b3000007947 */ /* 0x000fea0003800000 */
.L_x_1874:
        /* <DEDUP_REMOVED lines=13> */
.L_x_1888:
[----:B------:R-:W-:Y:S01]  /*a430*/  HADD2.F32 R19, -RZ, R19.H0_H0 ;  /* 0x20000013ff137230 */ /* 0x000fe20000004100 */
[----:B------:R-:W-:-:S04]  /*a440*/  CS2R R6, SRZ ;  /* 0x0000000000067805 */ /* 0x000fc8000001ff00 */
[----:B------:R-:W-:-:S06]  /*a450*/  FMUL.FTZ R4, R19, 1 ;  /* 0x3f80000013047820 */ /* 0x000fcc0000410000 */
[----:B------:R-:W0:Y:S02]  /*a460*/  F2F.F64.F32 R4, R4 ;  /* 0x0000000400047310 */ /* 0x000e240000201800 */
[----:B0-----:R0:W-:Y:S01]  /*a470*/  STG.E.128 [R2.64], R4 ;  /* 0x0000000402007986 */ /* 0x0011e2000c101d24 */
[----:B------:R-:W-:Y:S05]  /*a480*/  BRA `(.L_x_1879) ;  /* 0x00000a0000007947 */ /* 0x000fea0003800000 */
.L_x_1887:
        /* <DEDUP_REMOVED lines=21> */
.L_x_1892:
[----:B------:R-:W-:Y:S05]  /*a5e0*/  BSYNC B0 ;  /* 0x0000000000007941 */ /* 0x000fea0003800000 */
.L_x_1891:
[----:B------:R-:W-:-:S05]  /*a5f0*/  LOP3.LUT R5, R0, R5, RZ, 0xfc, !PT ;  /* 0x0000000500057212 */ /* 0x000fca00078efcff */
[----:B------:R0:W-:Y:S01]  /*a600*/  STG.E.U8 [R2.64], R5 ;  /* 0x0000000502007986 */ /* 0x0001e2000c101124 */
[----:B------:R-:W-:Y:S05]  /*a610*/  BRA `(.L_x_1879) ;  /* 0x0000087000007947 */ /* 0x000fea0003800000 */
.L_x_1890:
        /* <DEDUP_REMOVED lines=13> */
.L_x_1894:
[----:B------:R-:W-:Y:S01]  /*a6f0*/  IMAD.MOV.U32 R0, RZ, RZ, 0x7f ;  /* 0x0000007fff007424 */ /* 0x000fe200078e00ff */
[----:B------:R-:W-:-:S04]  /*a700*/  ISETP.GT.U32.AND P0, PT, R4, 0x7f800000, PT ;  /* 0x7f8000000400780c */ /* 0x000fc80003f04070 */
[----:B------:R-:W-:-:S04]  /*a710*/  SEL R0, R0, 0x7c, P0 ;  /* 0x0000007c00007807 */ /* 0x000fc80000000000 */
.L_x_1895:
[----:B------:R-:W-:Y:S05]  /*a720*/  BSYNC B0 ;  /* 0x0000000000007941 */ /* 0x000fea0003800000 */
.L_x_1893:
[----:B------:R-:W-:-:S04]  /*a730*/  LOP3.LUT R4, R19, 0x80000000, RZ, 0xc0, !PT ;  /* 0x8000000013047812 */ /* 0x000fc800078ec0ff */
[----:B------:R-:W-:-:S04]  /*a740*/  SHF.R.U32.HI R5, RZ, 0x18, R4 ;  /* 0x00000018ff057819 */ /* 0x000fc80000011604 */
[----:B------:R-:W-:-:S05]  /*a750*/  LOP3.LUT R5, R0, R5, RZ, 0xfc, !PT ;  /* 0x0000000500057212 */ /* 0x000fca00078efcff */
[----:B------:R0:W-:Y:S01]  /*a760*/  STG.E.U8 [R2.64], R5 ;  /* 0x0000000502007986 */ /* 0x0001e2000c101124 */
[----:B------:R-:W-:Y:S05]  /*a770*/  BRA `(.L_x_1879) ;  /* 0x0000071000007947 */ /* 0x000fea0003800000 */
.L_x_1889:
[----:B------:R-:W-:-:S05]  /*a780*/  HADD2.F32 R0, -RZ, R19.H0_H0 ;  /* 0x20000013ff007230 */ /* 0x000fca0000004100 */
[----:B------:R-:W-:-:S05]  /*a790*/  F2FP.BF16.PACK_AB R0, RZ, R0 ;  /* 0x00000000ff00723e */ /* 0x000fca00000010ff */
[----:B------:R0:W-:Y:S01]  /*a7a0*/  STG.E.U16 [R2.64], R0 ;  /* 0x0000000002007986 */ /* 0x0001e2000c101524 */
[----:B------:R-:W-:Y:S05]  /*a7b0*/  BRA `(.L_x_1879) ;  /* 0x000006d000007947 */ /* 0x000fea0003800000 */
.L_x_1886:
        /* <DEDUP_REMOVED lines=12> */
.L_x_1898:
        /* <DEDUP_REMOVED lines=17> */
.L_x_1901:
[----:B------:R-:W-:-:S04]  /*a990*/  LOP3.LUT R0, R19, 0x80000000, RZ, 0xc0, !PT ;  /* 0x8000000013007812 */ /* 0x000fc800078ec0ff */
[----:B------:R-:W-:-:S04]  /*a9a0*/  SHF.R.U32.HI R5, RZ, 0x18, R0 ;  /* 0x00000018ff057819 */ /* 0x000fc80000011600 */
[----:B------:R-:W-:-:S04]  /*a9b0*/  LOP3.LUT R4, R4, R5, RZ, 0xfc, !PT ;  /* 0x0000000504047212 */ /* 0x000fc800078efcff */
[----:B------:R-:W-:Y:S02]  /*a9c0*/  PRMT R0, R4, 0x7610, R0 ;  /* 0x0000761004007816 */ /* 0x000fe40000000000 */
.L_x_1900:
[----:B------:R-:W-:Y:S05]  /*a9d0*/  BSYNC B0 ;  /* 0x0000000000007941 */ /* 0x000fea0003800000 */
.L_x_1899:
[----:B------:R0:W-:Y:S01]  /*a9e0*/  STG.E.U8 [R2.64], R0 ;  /* 0x0000000002007986 */ /* 0x0001e2000c101124 */
[----:B------:R-:W-:Y:S05]  /*a9f0*/  BRA `(.L_x_1879) ;  /* 0x0000049000007947 */ /* 0x000fea0003800000 */
.L_x_1897:
        /* <DEDUP_REMOVED lines=17> */
.L_x_1904:
[----:B------:R-:W-:-:S04]  /*ab10*/  LOP3.LUT R0, R19, 0x80000000, RZ, 0xc0, !PT ;  /* 0x8000000013007812 */ /* 0x000fc800078ec0ff */
[----:B------:R-:W-:-:S04]  /*ab20*/  SHF.R.U32.HI R5, RZ, 0x18, R0 ;  /* 0x00000018ff057819 */ /* 0x000fc80000011600 */
[----:B------:R-:W-:-:S04]  /*ab30*/  LOP3.LUT R4, R4, R5, RZ, 0xfc, !PT ;  /* 0x0000000504047212 */ /* 0x000fc800078efcff */
[----:B------:R-:W-:Y:S02]  /*ab40*/  PRMT R0, R4, 0x7610, R0 ;  /* 0x0000761004007816 */ /* 0x000fe40000000000 */
.L_x_1903:
[----:B------:R-:W-:Y:S05]  /*ab50*/  BSYNC B0 ;  /* 0x0000000000007941 */ /* 0x000fea0003800000 */
.L_x_1902:
[----:B------:R0:W-:Y:S01]  /*ab60*/  STG.E.U8 [R2.64], R0 ;  /* 0x0000000002007986 */ /* 0x0001e2000c101124 */
[----:B------:R-:W-:Y:S05]  /*ab70*/  BRA `(.L_x_1879) ;  /* 0x0000031000007947 */ /* 0x000fea0003800000 */
.L_x_1896:
        /* <DEDUP_REMOVED lines=22> */
.L_x_1878:
        /* <DEDUP_REMOVED lines=20> */
.L_x_1906:
[----:B------:R-:W-:-:S06]  /*ae20*/  HADD2.F32 R4, -RZ, R19.H0_H0 ;  /* 0x20000013ff047230 */ /* 0x000fcc0000004100 */
[----:B------:R-:W0:Y:S02]  /*ae30*/  F2I.U64.TRUNC R4, R4 ;  /* 0x0000000400047311 */ /* 0x000e24000020d800 */
[----:B0-----:R0:W-:Y:S01]  /*ae40*/  STG.E.64 [R2.64], R4 ;  /* 0x0000000402007986 */ /* 0x0011e2000c101b24 */
[----:B------:R-:W-:Y:S05]  /*ae50*/  BRA `(.L_x_1879) ;  /* 0x0000003000007947 */ /* 0x000fea0003800000 */
.L_x_1905:
[----:B------:R-:W-:-:S06]  /*ae60*/  HADD2.F32 R19, -RZ, R19.H0_H0 ;  /* 0x20000013ff137230 */ /* 0x000fcc0000004100 */
[----:B------:R-:W0:Y:S02]  /*ae70*/  F2I.FTZ.U32.TRUNC.NTZ R19, R19 ;  /* 0x0000001300137305 */ /* 0x000e24000021f000 */
[----:B0-----:R0:W-:Y:S02]  /*ae80*/  STG.E [R2.64], R19 ;  /* 0x0000001302007986 */ /* 0x0011e4000c101924 */
.L_x_1879:
        /* <DEDUP_REMOVED lines=23> */
.L_x_1910:
[----:B------:R-:W-:-:S06]  /*b000*/  HADD2.F32 R5, -RZ, R18.H0_H0 ;  /* 0x20000012ff057230 */ /* 0x000fcc0000004100 */
[----:B------:R-:W0:Y:S02]  /*b010*/  F2I.S64.TRUNC R4, R5 ;  /* 0x0000000500047311 */ /* 0x000e24000020d900 */
[----:B0-----:R0:W-:Y:S01]  /*b020*/  STG.E.U8 [R2.64], R4 ;  /* 0x0000000402007986 */ /* 0x0011e2000c101124 */
[----:B------:R-:W-:Y:S05]  /*b030*/  BRA `(.L_x_1912) ;  /* 0x00000e4000007947 */ /* 0x000fea0003800000 */
.L_x_1909:
        /* <DEDUP_REMOVED lines=10> */
.L_x_1914:
[----:B------:R-:W-:-:S04]  /*b0e0*/  HADD2.F32 R18, -RZ, R18.H0_H0 ;  /* 0x20000012ff127230 */ /* 0x000fc80000004100 */
[----:B------:R-:W0:Y:S02]  /*b0f0*/  F2I.FTZ.TRUNC.NTZ R5, R18 ;  /* 0x0000001200057305 */ /* 0x000e24000021f100 */
[----:B0-----:R0:W-:Y:S01]  /*b100*/  STG.E [R2.64], R5 ;  /* 0x0000000502007986 */ /* 0x0011e2000c101924 */
[----:B------:R-:W-:Y:S05]  /*b110*/  BRA `(.L_x_1912) ;  /* 0x00000d6000007947 */ /* 0x000fea0003800000 */
.L_x_1913:
[----:B------:R-:W-:-:S04]  /*b120*/  HADD2.F32 R18, -RZ, R18.H0_H0 ;  /* 0x20000012ff127230 */ /* 0x000fc80000004100 */
[----:B------:R-:W0:Y:S02]  /*b130*/  F2I.FTZ.TRUNC.NTZ R5, R18 ;  /* 0x0000001200057305 */ /* 0x000e24000021f100 */
[----:B0-----:R0:W-:Y:S01]  /*b140*/  STG.E.U16 [R2.64], R5 ;  /* 0x0000000502007986 */ /* 0x0011e2000c101524 */
[----:B------:R-:W-:Y:S05]  /*b150*/  BRA `(.L_x_1912) ;  /* 0x00000d2000007947 */ /* 0x000fea0003800000 */
.L_x_1908:
        /* <DEDUP_REMOVED lines=9> */
.L_x_1916:
[----:B------:R0:W-:Y:S01]  /*b1f0*/  STG.E.U16 [R2.64], R18 ;  /* 0x0000001202007986 */ /* 0x0001e2000c101524 */
[----:B------:R-:W-:Y:S05]  /*b200*/  BRA `(.L_x_1912) ;  /* 0x00000c7000007947 */ /* 0x000fea0003800000 */
.L_x_1915:
        /* <DEDUP_REMOVED lines=10> */
.L_x_1918:
[----:B------:R-:W-:-:S05]  /*b2b0*/  HADD2.F32 R0, -RZ, R18.H0_H0 ;  /* 0x20000012ff007230 */ /* 0x000fca0000004100 */
[----:B------:R-:W-:-:S04]  /*b2c0*/  F2FP.PACK_AB R0, RZ, R0 ;  /* 0x00000000ff00723e */ /* 0x000fc800000000ff */
[----:B------:R-:W-:-:S05]  /*b2d0*/  PRMT R0, R0, 0x5410, RZ ;  /* 0x0000541000007816 */ /* 0x000fca00000000ff */
[----:B------:R0:W-:Y:S01]  /*b2e0*/  STG.E [R2.64], R0 ;  /* 0x0000000002007986 */ /* 0x0001e2000c101924 */
[----:B------:R-:W-:Y:S05]  /*b2f0*/  BRA `(.L_x_1912) ;  /* 0x00000b8000007947 */ /* 0x000fea0003800000 */
.L_x_1917:
[----:B------:R-:W-:-:S05]  /*b300*/  HADD2.F32 R4, -RZ, R18.H0_H0 ;  /* 0x20000012ff047230 */ /* 0x000fca0000004100 */
[----:B------:R-:W-:-:S06]  /*b310*/  FMUL.FTZ R4, R4, 1 ;  /* 0x3f80000004047820 */ /* 0x000fcc0000410000 */
[----:B------:R-:W0:Y:S02]  /*b320*/  F2F.F64.F32 R4, R4 ;  /* 0x0000000400047310 */ /* 0x000e240000201800 */
[----:B0-----:R0:W-:Y:S01]  /*b330*/  STG.E.64 [R2.64], R4 ;  /* 0x0000000402007986 */ /* 0x0011e2000c101b24 */
[----:B------:R-:W-:Y:S05]  /*b340*/  BRA `(.L_x_1912) ;  /* 0x00000b3000007947 */ /* 0x000fea0003800000 */
.L_x_1907:
        /* <DEDUP_REMOVED lines=13> */
.L_x_1921:
[----:B------:R-:W-:Y:S01]  /*b420*/  HADD2.F32 R18, -RZ, R18.H0_H0 ;  /* 0x20000012ff127230 */ /* 0x000fe20000004100 */
[----:B------:R-:W-:-:S04]  /*b430*/  CS2R R6, SRZ ;  /* 0x0000000000067805 */ /* 0x000fc8000001ff00 */
[----:B------:R-:W-:-:S06]  /*b440*/  FMUL.FTZ R4, R18, 1 ;  /* 0x3f80000012047820 */ /* 0x000fcc0000410000 */
[----:B------:R-:W0:Y:S02]  /*b450*/  F2F.F64.F32 R4, R4 ;  /* 0x0000000400047310 */ /* 0x000e240000201800 */
[----:B0-----:R0:W-:Y:S01]  /*b460*/  STG.E.128 [R2.64], R4 ;  /* 0x0000000402007986 */ /* 0x0011e2000c101d24 */
[----:B------:R-:W-:Y:S05]  /*b470*/  BRA `(.L_x_1912) ;  /* 0x00000a0000007947 */ /* 0x000fea0003800000 */
.L_x_1920:
        /* <DEDUP_REMOVED lines=21> */
.L_x_1925:
[----:B------:R-:W-:Y:S05]  /*b5d0*/  BSYNC B0 ;  /* 0x0000000000007941 */ /* 0x000fea0003800000 */
.L_x_1924:
[----:B------:R-:W-:-:S05]  /*b5e0*/  LOP3.LUT R5, R0, R5, RZ, 0xfc, !PT ;  /* 0x0000000500057212 */ /* 0x000fca00078efcff */
[----:B------:R0:W-:Y:S01]  /*b5f0*/  STG.E.U8 [R2.64], R5 ;  /* 0x0000000502007986 */ /* 0x0001e2000c101124 */
[----:B------:R-:W-:Y:S05]  /*b600*/  BRA `(.L_x_1912) ;  /* 0x0000087000007947 */ /* 0x000fea0003800000 */
.L_x_1923:
        /* <DEDUP_REMOVED lines=13> */
.L_x_1927:
[----:B------:R-:W-:Y:S01]  /*b6e0*/  IMAD.MOV.U32 R0, RZ, RZ, 0x7f ;  /* 0x0000007fff007424 */ /* 0x000fe200078e00ff */
[----:B------:R-:W-:-:S04]  /*b6f0*/  ISETP.GT.U32.AND P0, PT, R4, 0x7f800000, PT ;  /* 0x7f8000000400780c */ /* 0x000fc80003f04070 */
[----:B------:R-:W-:-:S04]  /*b700*/  SEL R0, R0, 0x7c, P0 ;  /* 0x0000007c00007807 */ /* 0x000fc80000000000 */
.L_x_1928:
[----:B------:R-:W-:Y:S05]  /*b710*/  BSYNC B0 ;  /* 0x0000000000007941 */ /* 0x000fea0003800000 */
.L_x_1926:
[----:B------:R-:W-:-:S04]  /*b720*/  LOP3.LUT R4, R5, 0x80000000, RZ, 0xc0, !PT ;  /* 0x8000000005047812 */ /* 0x000fc800078ec0ff */
[----:B------:R-:W-:-:S04]  /*b730*/  SHF.R.U32.HI R5, RZ, 0x18, R4 ;  /* 0x00000018ff057819 */ /* 0x000fc80000011604 */
[----:B------:R-:W-:-:S05]  /*b740*/  LOP3.LUT R5, R0, R5, RZ, 0xfc, !PT ;  /* 0x0000000500057212 */ /* 0x000fca00078efcff */
[----:B------:R0:W-:Y:S01]  /*b750*/  STG.E.U8 [R2.64], R5 ;  /* 0x0000000502007986 */ /* 0x0001e2000c101124 */
[----:B------:R-:W-:Y:S05]  /*b760*/  BRA `(.L_x_1912) ;  /* 0x0000071000007947 */ /* 0x000fea0003800000 */
.L_x_1922:
[----:B------:R-:W-:-:S05]  /*b770*/  HADD2.F32 R0, -RZ, R18.H0_H0 ;  /* 0x20000012ff007230 */ /* 0x000fca0000004100 */
[----:B------:R-:W-:-:S05]  /*b780*/  F2FP.BF16.PACK_AB R0, RZ, R0 ;  /* 0x00000000ff00723e */ /* 0x000fca00000010ff */
[----:B------:R0:W-:Y:S01]  /*b790*/  STG.E.U16 [R2.64], R0 ;  /* 0x0000000002007986 */ /* 0x0001e2000c101524 */
[----:B------:R-:W-:Y:S05]  /*b7a0*/  BRA `(.L_x_1912) ;  /* 0x000006d000007947 */ /* 0x000fea0003800000 */
.L_x_1919:
        /* <DEDUP_REMOVED lines=12> */
.L_x_1931:
        /* <DEDUP_REMOVED lines=17> */
.L_x_1934:
[----:B------:R-:W-:-:S04]  /*b980*/  LOP3.LUT R0, R7, 0x80000000, RZ, 0xc0, !PT ;  /* 0x8000000007007812 */ /* 0x000fc800078ec0ff */
[----:B------:R-:W-:-:S04]  /*b990*/  SHF.R.U32.HI R5, RZ, 0x18, R0 ;  /* 0x00000018ff057819 */ /* 0x000fc80000011600 */
[----:B------:R-:W-:-:S04]  /*b9a0*/  LOP3.LUT R4, R4, R5, RZ, 0xfc, !PT ;  /* 0x0000000504047212 */ /* 0x000fc800078efcff */
[----:B------:R-:W-:Y:S02]  /*b9b0*/  PRMT R0, R4, 0x7610, R0 ;  /* 0x0000761004007816 */ /* 0x000fe40000000000 */
.L_x_1933:
[----:B------:R-:W-:Y:S05]  /*b9c0*/  BSYNC B0 ;  /* 0x0000000000007941 */ /* 0x000fea0003800000 */
.L_x_1932:
[----:B------:R0:W-:Y:S01]  /*b9d0*/  STG.E.U8 [R2.64], R0 ;  /* 0x0000000002007986 */ /* 0x0001e2000c101124 */
[----:B------:R-:W-:Y:S05]  /*b9e0*/  BRA `(.L_x_1912) ;  /* 0x0000049000007947 */ /* 0x000fea0003800000 */
.L_x_1930:
        /* <DEDUP_REMOVED lines=17> */
.L_x_1937:
[----:B------:R-:W-:-:S04]  /*bb00*/  LOP3.LUT R0, R7, 0x80000000, RZ, 0xc0, !PT ;  /* 0x8000000007007812 */ /* 0x000fc800078ec0ff */
[----:B------:R-:W-:-:S04]  /*bb10*/  SHF.R.U32.HI R5, RZ, 0x18, R0 ;  /* 0x00000018ff057819 */ /* 0x000fc80000011600 */
[----:B------:R-:W-:-:S04]  /*bb20*/  LOP3.LUT R4, R4, R5, RZ, 0xfc, !PT ;  /* 0x0000000504047212 */ /* 0x000fc800078efcff */
[----:B------:R-:W-:Y:S02]  /*bb30*/  PRMT R0, R4, 0x7610, R0 ;  /* 0x0000761004007816 */ /* 0x000fe40000000000 */
.L_x_1936:
[----:B------:R-:W-:Y:S05]  /*bb40*/  BSYNC B0 ;  /* 0x0000000000007941 */ /* 0x000fea0003800000 */
.L_x_1935:
[----:B------:R0:W-:Y:S01]  /*bb50*/  STG.E.U8 [R2.64], R0 ;  /* 0x0000000002007986 */ /* 0x0001e2000c101124 */
[----:B------:R-:W-:Y:S05]  /*bb60*/  BRA `(.L_x_1912) ;  /* 0x0000031000007947 */ /* 0x000fea0003800000 */
.L_x_1929:
        /* <DEDUP_REMOVED lines=22> */
.L_x_1911:
        /* <DEDUP_REMOVED lines=20> */
.L_x_1939:
[----:B------:R-:W-:-:S06]  /*be10*/  HADD2.F32 R4, -RZ, R18.H0_H0 ;  /* 0x20000012ff047230 */ /* 0x000fcc0000004100 */
[----:B------:R-:W0:Y:S02]  /*be20*/  F2I.U64.TRUNC R4, R4 ;  /* 0x0000000400047311 */ /* 0x000e24000020d800 */
[----:B0-----:R0:W-:Y:S01]  /*be30*/  STG.E.64 [R2.64], R4 ;  /* 0x0000000402007986 */ /* 0x0011e2000c101b24 */
[----:B------:R-:W-:Y:S05]  /*be40*/  BRA `(.L_x_1912) ;  /* 0x0000003000007947 */ /* 0x000fea0003800000 */
.L_x_1938:
[----:B------:R-:W-:-:S04]  /*be50*/  HADD2.F32 R18, -RZ, R18.H0_H0 ;  /* 0x20000012ff127230 */ /* 0x000fc80000004100 */
[----:B------:R-:W0:Y:S02]  /*be60*/  F2I.FTZ.U32.TRUNC.NTZ R5, R18 ;  /* 0x0000001200057305 */ /* 0x000e24000021f000 */
[----:B0-----:R0:W-:Y:S02]  /*be70*/  STG.E [R2.64], R5 ;  /* 0x0000000502007986 */ /* 0x0011e4000c101924 */
.L_x_1912:
[----:B------:R-:W-:Y:S02]  /*be80*/  IADD3 R24, R24, 0x80, RZ ;  /* 0x0000008018187810 */ /* 0x000fe40007ffe0ff */
.L_x_1873:
[----:B------:R-:W-:Y:S05]  /*be90*/  BSYNC B6 ;  /* 0x0000000000067941 */ /* 0x000fea0003800000 */
.L_x_1872:
[----:B------:R-:W-:-:S13]  /*bea0*/  ISETP.GE.AND P0, PT, R24, R23, PT ;  /* 0x000000171800720c */ /* 0x000fda0003f06270 */
[----:B------:R-:W-:Y:S05]  /*beb0*/  @P0 EXIT ;  /* 0x000000000000094d */ /* 0x000fea0003800000 */
        /* <DEDUP_REMOVED lines=17> */
[----:B0-----:R-:W-:Y:S01]  /*bfd0*/  STG.E.U8 [R2.64], R17 ;  /* 0x0000001102007986 */ /* 0x001fe2000c101124 */
[----:B------:R-:W-:Y:S05]  /*bfe0*/  EXIT ;  /* 0x000000000000794d */ /* 0x000fea0003800000 */
.L_x_1943:
[----:B------:R-:W-:-:S06]  /*bff0*/  HADD2.F32 R5, -RZ, R17.H0_H0 ;  /* 0x20000011ff057230 */ /* 0x000fcc0000004100 */
[----:B------:R-:W0:Y:S02]  /*c000*/  F2I.S64.TRUNC R4, R5 ;  /* 0x0000000500047311 */ /* 0x000e24000020d900 */
[----:B0-----:R-:W-:Y:S01]  /*c010*/  STG.E.U8 [R2.64], R4 ;  /* 0x0000000402007986 */ /* 0x001fe2000c101124 */
[----:B------:R-:W-:Y:S05]  /*c020*/  EXIT ;  /* 0x000000000000794d */ /* 0x000fea0003800000 */
.L_x_1942:
        /* <DEDUP_REMOVED lines=10> */
.L_x_1946:
[----:B------:R-:W-:-:S06]  /*c0d0*/  HADD2.F32 R17, -RZ, R17.H0_H0 ;  /* 0x20000011ff117230 */ /* 0x000fcc0000004100 */
[----:B------:R-:W0:Y:S02]  /*c0e0*/  F2I.FTZ.TRUNC.NTZ R17, R17 ;  /* 0x0000001100117305 */ /* 0x000e24000021f100 */
[----:B0-----:R-:W-:Y:S01]  /*c0f0*/  STG.E [R2.64], R17 ;  /* 0x0000001102007986 */ /* 0x001fe2000c101924 */
[----:B------:R-:W-:Y:S05]  /*c100*/  EXIT ;  /* 0x000000000000794d */ /* 0x000fea0003800000 */
.L_x_1945:
[----:B------:R-:W-:-:S06]  /*c110*/  HADD2.F32 R17, -RZ, R17.H0_H0 ;  /* 0x20000011ff117230 */ /* 0x000fcc0000004100 */
[----:B------:R-:W0:Y:S02]  /*c120*/  F2I.FTZ.TRUNC.NTZ R17, R17 ;  /* 0x0000001100117305 */ /* 0x000e24000021f100 */
[----:B0-----:R-:W-:Y:S01]  /*c130*/  STG.E.U16 [R2.64], R17 ;  /* 0x0000001102007986 */ /* 0x001fe2000c101524 */
[----:B------:R-:W-:Y:S05]  /*c140*/  EXIT ;  /* 0x000000000000794d */ /* 0x000fea0003800000 */
.L_x_1941:
        /* <DEDUP_REMOVED lines=9> */
.L_x_1948:
[----:B------:R-:W-:Y:S01]  /*c1e0*/  STG.E.U16 [R2.64], R17 ;  /* 0x0000001102007986 */ /* 0x000fe2000c101524 */
[----:B------:R-:W-:Y:S05]  /*c1f0*/  EXIT ;  /* 0x000000000000794d */ /* 0x000fea0003800000 */
.L_x_1947:
        /* <DEDUP_REMOVED lines=10> */
.L_x_1950:
[----:B------:R-:W-:-:S05]  /*c2a0*/  HADD2.F32 R0, -RZ, R17.H0_H0 ;  /* 0x20000011ff007230 */ /* 0x000fca0000004100 */
[----:B------:R-:W-:-:S04]  /*c2b0*/  F2FP.PACK_AB R0, RZ, R0 ;  /* 0x00000000ff00723e */ /* 0x000fc800000000ff */
[----:B------:R-:W-:-:S05]  /*c2c0*/  PRMT R0, R0, 0x5410, RZ ;  /* 0x0000541000007816 */ /* 0x000fca00000000ff */
[----:B------:R-:W-:Y:S01]  /*c2d0*/  STG.E [R2.64], R0 ;  /* 0x0000000002007986 */ /* 0x000fe2000c101924 */
[----:B------:R-:W-:Y:S05]  /*c2e0*/  EXIT ;  /* 0x000000000000794d */ /* 0x000fea0003800000 */
.L_x_1949:
[----:B------:R-:W-:-:S05]  /*c2f0*/  HADD2.F32 R4, -RZ, R17.H0_H0 ;  /* 0x20000011ff047230 */ /* 0x000fca0000004100 */
[----:B------:R-:W-:-:S06]  /*c300*/  FMUL.FTZ R4, R4, 1 ;  /* 0x3f80000004047820 */ /* 0x000fcc0000410000 */
[----:B------:R-:W0:Y:S02]  /*c310*/  F2F.F64.F32 R4, R4 ;  /* 0x0000000400047310 */ /* 0x000e240000201800 */
[----:B0-----:R-:W-:Y:S01]  /*c320*/  STG.E.64 [R2.64], R4 ;  /* 0x0000000402007986 */ /* 0x001fe2000c101b24 */
[----:B------:R-:W-:Y:S05]  /*c330*/  EXIT ;  /* 0x000000000000794d */ /* 0x000fea0003800000 */
.L_x_1940:
        /* <DEDUP_REMOVED lines=13> */
.L_x_1953:
[----:B------:R-:W-:Y:S01]  /*c410*/  HADD2.F32 R17, -RZ, R17.H0_H0 ;  /* 0x20000011ff117230 */ /* 0x000fe20000004100 */
[----:B------:R-:W-:-:S04]  /*c420*/  CS2R R6, SRZ ;  /* 0x0000000000067805 */ /* 0x000fc8000001ff00 */
[----:B------:R-:W-:-:S06]  /*c430*/  FMUL.FTZ R4, R17, 1 ;  /* 0x3f80000011047820 */ /* 0x000fcc0000410000 */
[----:B------:R-:W0:Y:S02]  /*c440*/  F2F.F64.F32 R4, R4 ;  /* 0x0000000400047310 */ /* 0x000e240000201800 */
[----:B0-----:R-:W-:Y:S01]  /*c450*/  STG.E.128 [R2.64], R4 ;  /* 0x0000000402007986 */ /* 0x001fe2000c101d24 */
[----:B------:R-:W-:Y:S05]  /*c460*/  EXIT ;  /* 0x000000000000794d */ /* 0x000fea0003800000 */
.L_x_1952:
        /* <DEDUP_REMOVED lines=21> */
.L_x_1957:
[----:B------:R-:W-:Y:S05]  /*c5c0*/  BSYNC B0 ;  /* 0x0000000000007941 */ /* 0x000fea0003800000 */
.L_x_1956:
[----:B------:R-:W-:-:S05]  /*c5d0*/  LOP3.LUT R5, R0, R5, RZ, 0xfc, !PT ;  /* 0x0000000500057212 */ /* 0x000fca00078efcff */
[----:B------:R-:W-:Y:S01]  /*c5e0*/  STG.E.U8 [R2.64], R5 ;  /* 0x0000000502007986 */ /* 0x000fe2000c101124 */
[----:B------:R-:W-:Y:S05]  /*c5f0*/  EXIT ;  /* 0x000000000000794d */ /* 0x000fea0003800000 */
.L_x_1955:
        /* <DEDUP_REMOVED lines=13> */
.L_x_1959:
[----:B------:R-:W-:Y:S01]  /*c6d0*/  IMAD.MOV.U32 R0, RZ, RZ, 0x7f ;  /* 0x0000007fff007424 */ /* 0x000fe200078e00ff */
[----:B------:R-:W-:-:S04]  /*c6e0*/  ISETP.GT.U32.AND P0, PT, R4, 0x7f800000, PT ;  /* 0x7f8000000400780c */ /* 0x000fc80003f04070 */
[----:B------:R-:W-:-:S04]  /*c6f0*/  SEL R0, R0, 0x7c, P0 ;  /* 0x0000007c00007807 */ /* 0x000fc80000000000 */
.L_x_1960:
[----:B------:R-:W-:Y:S05]  /*c700*/  BSYNC B0 ;  /* 0x0000000000007941 */ /* 0x000fea0003800000 */
.L_x_1958:
[----:B------:R-:W-:-:S04]  /*c710*/  LOP3.LUT R4, R17, 0x80000000, RZ, 0xc0, !PT ;  /* 0x8000000011047812 */ /* 0x000fc800078ec0ff */
[----:B------:R-:W-:-:S04]  /*c720*/  SHF.R.U32.HI R5, RZ, 0x18, R4 ;  /* 0x00000018ff057819 */ /* 0x000fc80000011604 */
[----:B------:R-:W-:-:S05]  /*c730*/  LOP3.LUT R5, R0, R5, RZ, 0xfc, !PT ;  /* 0x0000000500057212 */ /* 0x000fca00078efcff */
[----:B------:R-:W-:Y:S01]  /*c740*/  STG.E.U8 [R2.64], R5 ;  /* 0x0000000502007986 */ /* 0x000fe2000c101124 */
[----:B------:R-:W-:Y:S05]  /*c750*/  EXIT ;  /* 0x000000000000794d */ /* 0x000fea0003800000 */
.L_x_1954:
[----:B------:R-:W-:-:S05]  /*c760*/  HADD2.F32 R0, -RZ, R17.H0_H0 ;  /* 0x20000011ff007230 */ /* 0x000fca0000004100 */
[----:B------:R-:W-:-:S05]  /*c770*/  F2FP.BF16.PACK_AB R0, RZ, R0 ;  /* 0x00000000ff00723e */ /* 0x000fca00000010ff */
[----:B------:R-:W-:Y:S01]  /*c780*/  STG.E.U16 [R2.64], R0 ;  /* 0x0000000002007986 */ /* 0x000fe2000c101524 */
[----:B------:R-:W-:Y:S05]  /*c790*/  EXIT ;  /* 0x000000000000794d */ /* 0x000fea0003800000 */
.L_x_1951:
        /* <DEDUP_REMOVED lines=12> */
.L_x_1963:
        /* <DEDUP_REMOVED lines=17> */
.L_x_1966:
[----:B------:R-:W-:-:S04]  /*c970*/  LOP3.LUT R0, R17, 0x80000000, RZ, 0xc0, !PT ;  /* 0x8000000011007812 */ /* 0x000fc800078ec0ff */
[----:B------:R-:W-:-:S04]  /*c980*/  SHF.R.U32.HI R5, RZ, 0x18, R0 ;  /* 0x00000018ff057819 */ /* 0x000fc80000011600 */
[----:B------:R-:W-:-:S04]  /*c990*/  LOP3.LUT R4, R4, R5, RZ, 0xfc, !PT ;  /* 0x0000000504047212 */ /* 0x000fc800078efcff */
[----:B------:R-:W-:Y:S02]  /*c9a0*/  PRMT R0, R4, 0x7610, R0 ;  /* 0x0000761004007816 */ /* 0x000fe40000000000 */
.L_x_1965:
[----:B------:R-:W-:Y:S05]  /*c9b0*/  BSYNC B0 ;  /* 0x0000000000007941 */ /* 0x000fea0003800000 */
.L_x_1964:
[----:B------:R-:W-:Y:S01]  /*c9c0*/  STG.E.U8 [R2.64], R0 ;  /* 0x0000000002007986 */ /* 0x000fe2000c101124 */
[----:B------:R-:W-:Y:S05]  /*c9d0*/  EXIT ;  /* 0x000000000000794d */ /* 0x000fea0003800000 */
.L_x_1962:
        /* <DEDUP_REMOVED lines=17> */
.L_x_1969:
[----:B------:R-:W-:-:S04]  /*caf0*/  LOP3.LUT R0, R17, 0x80000000, RZ, 0xc0, !PT ;  /* 0x8000000011007812 */ /* 0x000fc800078ec0ff */
[----:B------:R-:W-:-:S04]  /*cb00*/  SHF.R.U32.HI R5, RZ, 0x18, R0 ;  /* 0x00000018ff057819 */ /* 0x000fc80000011600 */
[----:B------:R-:W-:-:S04]  /*cb10*/  LOP3.LUT R4, R4, R5, RZ, 0xfc, !PT ;  /* 0x0000000504047212 */ /* 0x000fc800078efcff */
[----:B------:R-:W-:Y:S02]  /*cb20*/  PRMT R0, R4, 0x7610, R0 ;  /* 0x0000761004007816 */ /* 0x000fe40000000000 */
.L_x_1968:
[----:B------:R-:W-:Y:S05]  /*cb30*/  BSYNC B0 ;  /* 0x0000000000007941 */ /* 0x000fea0003800000 */
.L_x_1967:
[----:B------:R-:W-:Y:S01]  /*cb40*/  STG.E.U8 [R2.64], R0 ;  /* 0x0000000002007986 */ /* 0x000fe2000c101124 */
[----:B------:R-:W-:Y:S05]  /*cb50*/  EXIT ;  /* 0x000000000000794d */ /* 0x000fea0003800000 */
.L_x_1961:
        /* <DEDUP_REMOVED lines=22> */
.L_x_1944:
        /* <DEDUP_REMOVED lines=20> */
.L_x_1971:
[----:B------:R-:W-:-:S06]  /*ce00*/  HADD2.F32 R4, -RZ, R17.H0_H0 ;  /* 0x20000011ff047230 */ /* 0x000fcc0000004100 */
[----:B------:R-:W0:Y:S02]  /*ce10*/  F2I.U64.TRUNC R4, R4 ;  /* 0x0000000400047311 */ /* 0x000e24000020d800 */
[----:B0-----:R-:W-:Y:S01]  /*ce20*/  STG.E.64 [R2.64], R4 ;  /* 0x0000000402007986 */ /* 0x001fe2000c101b24 */
[----:B------:R-:W-:Y:S05]  /*ce30*/  EXIT ;  /* 0x000000000000794d */ /* 0x000fea0003800000 */
.L_x_1970:
[----:B------:R-:W-:-:S06]  /*ce40*/  HADD2.F32 R17, -RZ, R17.H0_H0 ;  /* 0x20000011ff117230 */ /* 0x000fcc0000004100 */
[----:B------:R-:W0:Y:S02]  /*ce50*/  F2I.FTZ.U32.TRUNC.NTZ R17, R17 ;  /* 0x0000001100117305 */ /* 0x000e24000021f000 */
[----:B0-----:R-:W-:Y:S01]  /*ce60*/  STG.E [R2.64], R17 ;  /* 0x0000001102007986 */ /* 0x001fe2000c101924 */
[----:B------:R-:W-:Y:S05]  /*ce70*/  EXIT ;  /* 0x000000000000794d */ /* 0x000fea0003800000 */
.L_x_1972:
        /* <DEDUP_REMOVED lines=16> */
.L_x_22917:


//--------------------- .text._ZN2at6native18elementwise_kernelILi128ELi4EZNS0_22gpu_kernel_impl_nocastIZZZNS0_54_GLOBAL__N__d8c5977b_16_LinearAlgebra_cu_9e10b42f_321716addr_kernel_cudaERNS_14TensorIteratorERKN3c106ScalarES9_ENKUlvE_clEvENKUlvE9_clEvEUlNS6_4HalfESC_SC_E_EEvRNS_18TensorIteratorBaseERKT_EUliE_EEviT1_ --------------------------
	.section	.text._ZN2at6native18elementwise_kernelILi128ELi4EZNS0_22gpu_kernel_impl_nocastIZZZNS0_54_GLOBAL__N__d8c5977b_16_LinearAlgebra_cu_9e10b42f_321716addr_kernel_cudaERNS_14TensorIteratorERKN3c106ScalarES9_ENKUlvE_clEvENKUlvE9_clEvEUlNS6_4HalfESC_SC_E_EEvRNS_18TensorIteratorBaseERKT_EUliE_EEviT1_,"ax",@progbits
	.sectioninfo	@"SHI_REGISTERS=12"
	.align	128
        .global         _ZN2at6native18elementwise_kernelILi128ELi4EZNS0_22gpu_kernel_impl_nocastIZZZNS0_54_GLOBAL__N__d8c5977b_16_LinearAlgebra_cu_9e10b42f_321716addr_kernel_cudaERNS_14TensorIteratorERKN3c106ScalarES9_ENKUlvE_clEvENKUlvE9_clEvEUlNS6_4HalfESC_SC_E_EEvRNS_18TensorIteratorBaseERKT_EUliE_EEviT1_
        .type           _ZN2at6native18elementwise_kernelILi128ELi4EZNS0_22gpu_kernel_impl_nocastIZZZNS0_54_GLOBAL__N__d8c5977b_16_LinearAlgebra_cu_9e10b42f_321716addr_kernel_cudaERNS_14TensorIteratorERKN3c106ScalarES9_ENKUlvE_clEvENKUlvE9_clEvEUlNS6_4HalfESC_SC_E_EEvRNS_18TensorIteratorBaseERKT_EUliE_EEviT1_,@function
        .size           _ZN2at6native18elementwise_kernelILi128ELi4EZNS0_22gpu_kernel_impl_nocastIZZZNS0_54_GLOBAL__N__d8c5977b_16_LinearAlgebra_cu_9e10b42f_321716addr_kernel_cudaERNS_14TensorIteratorERKN3c106ScalarES9_ENKUlvE_clEvENKUlvE9_clEvEUlNS6_4HalfESC_SC_E_EEvRNS_18TensorIteratorBaseERKT_EUliE_EEviT1_,(.L_x_22918 - _ZN2at6native18elementwise_kernelILi128ELi4EZNS0_22gpu_kernel_impl_nocastIZZZNS0_54_GLOBAL__N__d8c5977b_16_LinearAlgebra_cu_9e10b42f_321716addr_kernel_cudaERNS_14TensorIteratorERKN3c106ScalarES9_ENKUlvE_clEvENKUlvE9_clEvEUlNS6_4HalfESC_SC_E_EEvRNS_18TensorIteratorBaseERKT_EUliE_EEviT1_)
        .other          _ZN2at6native18elementwise_kernelILi128ELi4EZNS0_22gpu_kernel_impl_nocastIZZZNS0_54_GLOBAL__N__d8c5977b_16_LinearAlgebra_cu_9e10b42f_321716addr_kernel_cudaERNS_14TensorIteratorERKN3c106ScalarES9_ENKUlvE_clEvENKUlvE9_clEvEUlNS6_4HalfESC_SC_E_EEvRNS_18TensorIteratorBaseERKT_EUliE_EEviT1_,@"STO_CUDA_ENTRY STV_DEFAULT"
_ZN2at6native18elementwise_kernelILi128ELi4EZNS0_22gpu_kernel_impl_nocastIZZZNS0_54_GLOBAL__N__d8c5977b_16_LinearAlgebra_cu_9e10b42f_321716addr_kernel_cudaERNS_14TensorIteratorERKN3c106ScalarES9_ENKUlvE_clEvENKUlvE9_clEvEUlNS6_4HalfESC_SC_E_EEvRNS_18TensorIteratorBaseERKT_EUliE_EEviT1_:
.text._ZN2at6native18elementwise_kernelILi128ELi4EZNS0_22gpu_kernel_impl_nocastIZZZNS0_54_GLOBAL__N__d8c5977b_16_LinearAlgebra_cu_9e10b42f_321716addr_kernel_cudaERNS_14TensorIteratorERKN3c106ScalarES9_ENKUlvE_clEvENKUlvE9_clEvEUlNS6_4HalfESC_SC_E_EEvRNS_18TensorIteratorBaseERKT_EUliE_EEviT1_:
        /* <DEDUP_REMOVED lines=10> */
[----:B------:R-:W-:-:S11]  /*00a0*/  CS2R R2, SRZ ;  /* 0x0000000000027805 */ /* 0x000fd6000001ff00 */
        /* <DEDUP_REMOVED lines=246> */
[----:B------:R-:W-:-:S04]  /*1010*/  @P0 IMAD R9, R5, c[0x0][0x28c], R9 ;  /* 0x0000a30005090a24 */ /* 0x000fc800078e0209 */
[C---:B------:R-:W-:Y:S02]  /*1020*/  @P0 IMAD R2, R9.reuse, c[0x0][0x418], R2 ;  /* 0x0001060009020a24 */ /* 0x040fe400078e0202 */
[C---:B------:R-:W-:Y:S02]  /*1030*/  @P0 IMAD R4, R9.reuse, c[0x0][0x420], R4 ;  /* 0x0001080009040a24 */ /* 0x040fe400078e0204 */
[----:B------:R-:W-:-:S03]  /*1040*/  @P0 IMAD R3, R9, c[0x0][0x424], R3 ;  /* 0x0001090009030a24 */ /* 0x000fc600078e0203 */
.L_x_1975:
[----:B------:R-:W-:-:S04]  /*1050*/  IADD3 R4, P0, R4, c[0x0][0x438], RZ ;  /* 0x00010e0004047a10 */ /* 0x000fc80007f1e0ff */
[----:B------:R-:W-:-:S05]  /*1060*/  IADD3.X R5, RZ, c[0x0][0x43c], RZ, P0, !PT ;  /* 0x00010f00ff057a10 */ /* 0x000fca00007fe4ff */
[----:B------:R-:W2:Y:S01]  /*1070*/  LDG.E.U16 R4, [R4.64] ;  /* 0x0000000404047981 */ /* 0x000ea2000c1e1500 */
[----:B------:R-:W-:-:S04]  /*1080*/  IADD3 R6, P0, R3, c[0x0][0x440], RZ ;  /* 0x0001100003067a10 */ /* 0x000fc80007f1e0ff */
[----:B------:R-:W-:-:S05]  /*1090*/  IADD3.X R7, RZ, c[0x0][0x444], RZ, P0, !PT ;  /* 0x00011100ff077a10 */ /* 0x000fca00007fe4ff */
[----:B------:R-:W3:Y:S01]  /*10a0*/  LDG.E.U16 R6, [R6.64] ;  /* 0x0000000406067981 */ /* 0x000ee2000c1e1500 */
[----:B------:R-:W-:Y:S01]  /*10b0*/  HADD2.F32 R3, -RZ, c[0x0] [0x448].H0_H0 ;  /* 0x20011200ff037630 */ /* 0x000fe20000004100 */
[----:B------:R-:W-:Y:S02]  /*10c0*/  IADD3 R2, P0, R2, c[0x0][0x428], RZ ;  /* 0x00010a0002027a10 */ /* 0x000fe40007f1e0ff */
[----:B------:R-:W-:Y:S01]  /*10d0*/  IADD3 R0, R0, 0x80, RZ ;  /* 0x0000008000007810 */ /* 0x000fe20007ffe0ff */
[----:B--2---:R-:W-:-:S05]  /*10e0*/  HADD2.F32 R8, -RZ, R4.H0_H0 ;  /* 0x20000004ff087230 */ /* 0x004fca0000004100 */
[----:B------:R-:W-:-:S05]  /*10f0*/  FMUL.FTZ R3, R3, R8 ;  /* 0x0000000803037220 */ /* 0x000fca0000410000 */
[----:B------:R-:W-:Y:S01]  /*1100*/  F2FP.PACK_AB R3, RZ, R3 ;  /* 0x00000003ff03723e */ /* 0x000fe200000000ff */
[----:B---3--:R-:W-:-:S04]  /*1110*/  HADD2.F32 R8, -RZ, R6.H0_H0 ;  /* 0x20000006ff087230 */ /* 0x008fc80000004100 */
[----:B------:R-:W-:-:S05]  /*1120*/  HADD2.F32 R3, -RZ, R3.H0_H0 ;  /* 0x20000003ff037230 */ /* 0x000fca0000004100 */
[----:B------:R-:W-:-:S05]  /*1130*/  FMUL.FTZ R3, R3, R8 ;  /* 0x0000000803037220 */ /* 0x000fca0000410000 */
[----:B------:R-:W-:Y:S02]  /*1140*/  F2FP.PACK_AB R4, RZ, R3 ;  /* 0x00000003ff04723e */ /* 0x000fe400000000ff */
[----:B------:R-:W-:-:S05]  /*1150*/  IADD3.X R3, RZ, c[0x0][0x42c], RZ, P0, !PT ;  /* 0x00010b00ff037a10 */ /* 0x000fca00007fe4ff */
[----:B------:R0:W-:Y:S02]  /*1160*/  STG.E.U16 [R2.64], R4 ;  /* 0x0000000402007986 */ /* 0x0001e4000c101504 */
.L_x_1974:
[----:B------:R-:W-:Y:S05]  /*1170*/  BSYNC B0 ;  /* 0x0000000000007941 */ /* 0x000fea0003800000 */
.L_x_1973:
[----:B------:R-:W-:Y:S01]  /*1180*/  ISETP.GE.AND P0, PT, R0, c[0x0][0x160], PT ;  /* 0x0000580000007a0c */ /* 0x000fe20003f06270 */
[----:B------:R-:W-:-:S12]  /*1190*/  BSSY B0, `(.L_x_1976) ;  /* 0x0000222000007945 */ /* 0x000fd80003800000 */
[----:B------:R-:W-:Y:S05]  /*11a0*/  @P0 BRA `(.L_x_1977) ;  /* 0x0000220000000947 */ /* 0x000fea0003800000 */
[----:B------:R-:W-:Y:S01]  /*11b0*/  ISETP.NE.AND P0, PT, RZ, c[0x0][0x168], PT ;  /* 0x00005a00ff007a0c */ /* 0x000fe20003f05270 */
[----:B0-----:R-:W-:Y:S01]  /*11c0*/  HFMA2.MMA R4, -RZ, RZ, 0, 0 ;  /* 0x00000000ff047435 */ /* 0x001fe200000001ff */
        /* <DEDUP_REMOVED lines=251> */
.L_x_1978:
        /* <DEDUP_REMOVED lines=16> */
[----:B------:R-:W-:Y:S02]  /*2280*/  IADD3.X R3, RZ, c[0x0][0x42c], RZ, P0, !PT ;  /* 0x00010b00ff037a10 */ /* 0x000fe400007fe4ff */
[----:B------:R-:W-:-:S03]  /*2290*/  ISETP.GE.AND P0, PT, R0, c[0x0][0x160], PT ;  /* 0x0000580000007a0c */ /* 0x000fc60003f06270 */
[----:B------:R0:W-:Y:S10]  /*22a0*/  STG.E.U16 [R2.64], R4 ;  /* 0x0000000402007986 */ /* 0x0001f4000c101504 */
        /* <DEDUP_REMOVED lines=254> */
.L_x_1979:
        /* <DEDUP_REMOVED lines=18> */
.L_x_1977:
[----:B------:R-:W-:Y:S05]  /*33b0*/  BSYNC B0 ;  /* 0x0000000000007941 */ /* 0x000fea0003800000 */
.L_x_1976:
[----:B------:R-:W-:-:S13]  /*33c0*/  ISETP.GE.AND P0, PT, R0, c[0x0][0x160], PT ;  /* 0x0000580000007a0c */ /* 0x000fda0003f06270 */
[----:B------:R-:W-:Y:S05]  /*33d0*/  @P0 EXIT ;  /* 0x000000000000094d */ /* 0x000fea0003800000 */
        /* <DEDUP_REMOVED lines=248> */
[----:B------:R-:W-:Y:S02]  /*4360*/  IMAD R3, R7, c[0x0][0x414], R3 ;  /* 0x0001050007037a24 */ /* 0x000fe400078e0203 */
[----:B------:R-:W-:-:S04]  /*4370*/  @P0 IMAD R9, R5, c[0x0][0x28c], R9 ;  /* 0x0000a30005090a24 */ /* 0x000fc800078e0209 */
[C---:B------:R-:W-:Y:S02]  /*4380*/  @P0 IMAD R2, R9.reuse, c[0x0][0x418], R2 ;  /* 0x0001060009020a24 */ /* 0x040fe400078e0202 */
[C---:B------:R-:W-:Y:S02]  /*4390*/  @P0 IMAD R4, R9.reuse, c[0x0][0x420], R4 ;  /* 0x0001080009040a24 */ /* 0x040fe400078e0204 */
[----:B------:R-:W-:-:S03]  /*43a0*/  @P0 IMAD R3, R9, c[0x0][0x424], R3 ;  /* 0x0001090009030a24 */ /* 0x000fc600078e0203 */
.L_x_1980:
[----:B------:R-:W-:-:S04]  /*43b0*/  IADD3 R4, P0, R4, c[0x0][0x438], RZ ;  /* 0x00010e0004047a10 */ /* 0x000fc80007f1e0ff */
[----:B------:R-:W-:-:S05]  /*43c0*/  IADD3.X R5, RZ, c[0x0][0x43c], RZ, P0, !PT ;  /* 0x00010f00ff057a10 */ /* 0x000fca00007fe4ff */
[----:B------:R-:W2:Y:S01]  /*43d0*/  LDG.E.U16 R4, [R4.64] ;  /* 0x0000000404047981 */ /* 0x000ea2000c1e1500 */
[----:B------:R-:W-:-:S04]  /*43e0*/  IADD3 R6, P0, R3, c[0x0][0x440], RZ ;  /* 0x0001100003067a10 */ /* 0x000fc80007f1e0ff */
[----:B------:R-:W-:-:S05]  /*43f0*/  IADD3.X R7, RZ, c[0x0][0x444], RZ, P0, !PT ;  /* 0x00011100ff077a10 */ /* 0x000fca00007fe4ff */
[----:B------:R-:W3:Y:S01]  /*4400*/  LDG.E.U16 R6, [R6.64] ;  /* 0x0000000406067981 */ /* 0x000ee2000c1e1500 */
[----:B------:R-:W-:Y:S01]  /*4410*/  HADD2.F32 R3, -RZ, c[0x0] [0x448].H0_H0 ;  /* 0x20011200ff037630 */ /* 0x000fe20000004100 */
[----:B------:R-:W-:Y:S01]  /*4420*/  IADD3 R2, P0, R2, c[0x0][0x428], RZ ;  /* 0x00010a0002027a10 */ /* 0x000fe20007f1e0ff */
[----:B--2---:R-:W-:-:S05]  /*4430*/  HADD2.F32 R0, -RZ, R4.H0_H0 ;  /* 0x20000004ff007230 */ /* 0x004fca0000004100 */
[----:B------:R-:W-:-:S05]  /*4440*/  FMUL.FTZ R0, R3, R0 ;  /* 0x0000000003007220 */ /* 0x000fca0000410000 */
[----:B------:R-:W-:Y:S01]  /*4450*/  F2FP.PACK_AB R0, RZ, R0 ;  /* 0x00000000ff00723e */ /* 0x000fe200000000ff */
[----:B---3--:R-:W-:-:S04]  /*4460*/  HADD2.F32 R3, -RZ, R6.H0_H0 ;  /* 0x20000006ff037230 */ /* 0x008fc80000004100 */
[----:B------:R-:W-:-:S05]  /*4470*/  HADD2.F32 R0, -RZ, R0.H0_H0 ;  /* 0x20000000ff007230 */ /* 0x000fca0000004100 */
[----:B------:R-:W-:Y:S01]  /*4480*/  FMUL.FTZ R0, R0, R3 ;  /* 0x0000000300007220 */ /* 0x000fe20000410000 */
[----:B------:R-:W-:-:S04]  /*4490*/  IADD3.X R3, RZ, c[0x0][0x42c], RZ, P0, !PT ;  /* 0x00010b00ff037a10 */ /* 0x000fc800007fe4ff */
[----:B------:R-:W-:-:S05]  /*44a0*/  F2FP.PACK_AB R0, RZ, R0 ;  /* 0x00000000ff00723e */ /* 0x000fca00000000ff */
[----:B------:R-:W-:Y:S01]  /*44b0*/  STG.E.U16 [R2.64], R0 ;  /* 0x0000000002007986 */ /* 0x000fe2000c101504 */
[----:B------:R-:W-:Y:S05]  /*44c0*/  EXIT ;  /* 0x000000000000794d */ /* 0x000fea0003800000 */
.L_x_1981:
        /* <DEDUP_REMOVED lines=11> */
.L_x_22918:


//--------------------- .text._ZN2at6native27unrolled_elementwise_kernelIZZZNS0_54_GLOBAL__N__d8c5977b_16_LinearAlgebra_cu_9e10b42f_321716addr_kernel_cudaERNS_14TensorIteratorERKN3c106ScalarES8_ENKUlvE_clEvENKUlvE9_clEvEUlNS5_4HalfESB_SB_E_St5arrayIPcLm4EELi4E23TrivialOffsetCalculatorILi3EjESG_ILi1EjENS0_6memory15LoadWithoutCastENSJ_16StoreWithoutCastEEEviT_T0_T2_T3_T4_T5_ --------------------------
	.section	.text._ZN2at6native27unrolled_elementwise_kernelIZZZNS0_54_GLOBAL__N__d8c5977b_16_LinearAlgebra_cu_9e10b42f_321716addr_kernel_cudaERNS_14TensorIteratorERKN3c106ScalarES8_ENKUlvE_clEvENKUlvE9_clEvEUlNS5_4HalfESB_SB_E_St5arrayIPcLm4EELi4E23TrivialOffsetCalculatorILi3EjESG_ILi1EjENS0_6memory15LoadWithoutCastENSJ_16StoreWithoutCastEEEviT_T0_T2_T3_T4_T5_,"ax",@progbits
	.sectioninfo	@"SHI_REGISTERS=28"
	.align	128
        .global         _ZN2at6native27unrolled_elementwise_kernelIZZZNS0_54_GLOBAL__N__d8c5977b_16_LinearAlgebra_cu_9e10b42f_321716addr_kernel_cudaERNS_14TensorIteratorERKN3c106ScalarES8_ENKUlvE_clEvENKUlvE9_clEvEUlNS5_4HalfESB_SB_E_St5arrayIPcLm4EELi4E23TrivialOffsetCalculatorILi3EjESG_ILi1EjENS0_6memory15LoadWithoutCastENSJ_16StoreWithoutCastEEEviT_T0_T2_T3_T4_T5_
        .type           _ZN2at6native27unrolled_elementwise_kernelIZZZNS0_54_GLOBAL__N__d8c5977b_16_LinearAlgebra_cu_9e10b42f_321716addr_kernel_cudaERNS_14TensorIteratorERKN3c106ScalarES8_ENKUlvE_clEvENKUlvE9_clEvEUlNS5_4HalfESB_SB_E_St5arrayIPcLm4EELi4E23TrivialOffsetCalculatorILi3EjESG_ILi1EjENS0_6memory15LoadWithoutCastENSJ_16StoreWithoutCastEEEviT_T0_T2_T3_T4_T5_,@function
        .size           _ZN2at6native27unrolled_elementwise_kernelIZZZNS0_54_GLOBAL__N__d8c5977b_16_LinearAlgebra_cu_9e10b42f_321716addr_kernel_cudaERNS_14TensorIteratorERKN3c106ScalarES8_ENKUlvE_clEvENKUlvE9_clEvEUlNS5_4HalfESB_SB_E_St5arrayIPcLm4EELi4E23TrivialOffsetCalculatorILi3EjESG_ILi1EjENS0_6memory15LoadWithoutCastENSJ_16StoreWithoutCastEEEviT_T0_T2_T3_T4_T5_,(.L_x_22919 - _ZN2at6native27unrolled_elementwise_kernelIZZZNS0_54_GLOBAL__N__d8c5977b_16_LinearAlgebra_cu_9e10b42f_321716addr_kernel_cudaERNS_14TensorIteratorERKN3c106ScalarES8_ENKUlvE_clEvENKUlvE9_clEvEUlNS5_4HalfESB_SB_E_St5arrayIPcLm4EELi4E23TrivialOffsetCalculatorILi3EjESG_ILi1EjENS0_6memory15LoadWithoutCastENSJ_16StoreWithoutCastEEEviT_T0_T2_T3_T4_T5_)
        .other          _ZN2at6native27unrolled_elementwise_kernelIZZZNS0_54_GLOBAL__N__d8c5977b_16_LinearAlgebra_cu_9e10b42f_321716addr_kernel_cudaERNS_14TensorIteratorERKN3c106ScalarES8_ENKUlvE_clEvENKUlvE9_clEvEUlNS5_4HalfESB_SB_E_St5arrayIPcLm4EELi4E23TrivialOffsetCalculatorILi3EjESG_ILi1EjENS0_6memory15LoadWithoutCastENSJ_16StoreWithoutCastEEEviT_T0_T2_T3_T4_T5_,@"STO_CUDA_ENTRY STV_DEFAULT"
_ZN2at6native27unrolled_elementwise_kernelIZZZNS0_54_GLOBAL__N__d8c5977b_16_LinearAlgebra_cu_9e10b42f_321716addr_kernel_cudaERNS_14TensorIteratorERKN3c106ScalarES8_ENKUlvE_clEvENKUlvE9_clEvEUlNS5_4HalfESB_SB_E_St5arrayIPcLm4EELi4E23TrivialOffsetCalculatorILi3EjESG_ILi1EjENS0_6memory15LoadWithoutCastENSJ_16StoreWithoutCastEEEviT_T0_T2_T3_T4_T5_:
.text._ZN2at6native27unrolled_elementwise_kernelIZZZNS0_54_GLOBAL__N__d8c5977b_16_LinearAlgebra_cu_9e10b42f_321716addr_kernel_cudaERNS_14TensorIteratorERKN3c106ScalarES8_ENKUlvE_clEvENKUlvE9_clEvEUlNS5_4HalfESB_SB_E_St5arrayIPcLm4EELi4E23TrivialOffsetCalculatorILi3EjESG_ILi1EjENS0_6memory15LoadWithoutCastENSJ_16StoreWithoutCastEEEviT_T0_T2_T3_T4_T5_:
[----:B------:R-:W-:Y:S02]  /*0000*/  IMAD.MOV.U32 R1, RZ, RZ, c[0x0][0x28] ;  /* 0x00000a00ff017624 */ /* 0x000fe400078e00ff */
[----:B------:R-:W0:Y:S01]  /*0010*/  S2R R0, SR_CTAID.X ;  /* 0x0000000000007919 */ /* 0x000e220000002500 */
[----:B------:R-:W-:Y:S01]  /*0020*/  IMAD.MOV.U32 R3, RZ, RZ, -0x200 ;  /* 0xfffffe00ff037424 */ /* 0x000fe200078e00ff */
[----:B------:R-:W-:Y:S02]  /*0030*/  ULDC.64 UR4, c[0x0][0x118] ;  /* 0x0000460000047ab9 */ /* 0x000fe40000000a00 */
[----:B------:R-:W1:Y:S01]  /*0040*/  S2R R5, SR_TID.X ;  /* 0x0000000000057919 */ /* 0x000e620000002100 */
[----:B0-----:R-:W-:Y:S01]  /*0050*/  IMAD R2, R0, R3, c[0x0][0x160] ;  /* 0x0000580000027624 */ /* 0x001fe200078e0203 */
[----:B------:R-:W-:Y:S01]  /*0060*/  PRMT R3, RZ, 0x7610, R3 ;  /* 0x00007610ff037816 */ /* 0x000fe20000000003 */
[----:B-1----:R-:W-:-:S03]  /*0070*/  IMAD.MOV.U32 R7, RZ, RZ, R5 ;  /* 0x000000ffff077224 */ /* 0x002fc600078e0005 */
[----:B------:R-:W-:-:S13]  /*0080*/  ISETP.GE.AND P0, PT, R5, R2, PT ;  /* 0x000000020500720c */ /* 0x000fda0003f06270 */
[----:B------:R-:W-:Y:S01]  /*0090*/  @!P0 IMAD R16, R0, 0x200, R7 ;  /* 0x0000020000108824 */ /* 0x000fe200078e0207 */
[----:B------:R-:W-:Y:S02]  /*00a0*/  @!P0 IADD3 R7, R7, 0x80, RZ ;  /* 0x0000008007078810 */ /* 0x000fe40007ffe0ff */
[----:B------:R-:W-:Y:S02]  /*00b0*/  @!P0 MOV R17, 0x2 ;  /* 0x0000000200118802 */ /* 0x000fe40000000f00 */
[----:B------:R-:W-:-:S03]  /*00c0*/  ISETP.GE.AND P1, PT, R7, R2, PT ;  /* 0x000000020700720c */ /* 0x000fc60003f26270 */
[----:B------:R-:W-:Y:S01]  /*00d0*/  @!P0 IMAD.WIDE.U32 R8, R16, R17, c[0x0][0x188] ;  /* 0x0000620010088625 */ /* 0x000fe200078e0011 */
[----:B------:R-:W-:-:S04]  /*00e0*/  PRMT R4, RZ, 0x7610, R4 ;  /* 0x00007610ff047816 */ /* 0x000fc80000000004 */
[----:B------:R0:W2:Y:S05]  /*00f0*/  @!P0 LDG.E.U16 R3, [R8.64] ;  /* 0x0000000408038981 */ /* 0x0000aa000c1e1500 */
[----:B------:R-:W-:Y:S01]  /*0100*/  @!P1 IMAD R21, R0, 0x200, R7 ;  /* 0x0000020000159824 */ /* 0x000fe200078e0207 */
[----:B------:R-:W-:Y:S01]  /*0110*/  @!P1 IADD3 R7, R7, 0x80, RZ ;  /* 0x0000008007079810 */ /* 0x000fe20007ffe0ff */
[----:B------:R-:W-:-:S03]  /*0120*/  @!P1 IMAD.MOV.U32 R22, RZ, RZ, 0x2 ;  /* 0x00000002ff169424 */ /* 0x000fc600078e00ff */
[----:B------:R-:W-:-:S13]  /*0130*/  ISETP.GE.AND P3, PT, R7, R2, PT ;  /* 0x000000020700720c */ /* 0x000fda0003f66270 */
[----:B------:R-:W-:Y:S01]  /*0140*/  @!P3 IMAD R11, R0, 0x200, R7 ;  /* 0x00000200000bb824 */ /* 0x000fe200078e0207 */
[----:B------:R-:W-:-:S04]  /*0150*/  @!P3 IADD3 R7, R7, 0x80, RZ ;  /* 0x000000800707b810 */ /* 0x000fc80007ffe0ff */
[----:B------:R-:W-:Y:S01]  /*0160*/  ISETP.GE.AND P2, PT, R7, R2, PT ;  /* 0x000000020700720c */ /* 0x000fe20003f46270 */
[----:B------:R-:W-:Y:S02]  /*0170*/  @!P3 IMAD.MOV.U32 R24, RZ, RZ, 0x2 ;  /* 0x00000002ff18b424 */ /* 0x000fe400078e00ff */
[----:B------:R-:W-:Y:S01]  /*0180*/  @!P1 IMAD.WIDE.U32 R14, R21, R22, c[0x0][0x188] ;  /* 0x00006200150e9625 */ /* 0x000fe200078e0016 */
[----:B------:R-:W-:-:S03]  /*0190*/  PRMT R6, RZ, 0x7610, R6 ;  /* 0x00007610ff067816 */ /* 0x000fc60000000006 */
[----:B------:R-:W-:Y:S01]  /*01a0*/  @!P3 IMAD.WIDE.U32 R12, R11, R24, c[0x0][0x188] ;  /* 0x000062000b0cb625 */ /* 0x000fe200078e0018 */
[----:B------:R1:W3:Y:S03]  /*01b0*/  @!P1 LDG.E.U16 R4, [R14.64] ;  /* 0x000000040e049981 */ /* 0x0002e6000c1e1500 */
[----:B------:R-:W-:Y:S01]  /*01c0*/  @!P0 IMAD.WIDE.U32 R16, R16, R17, c[0x0][0x190] ;  /* 0x0000640010108625 */ /* 0x000fe200078e0011 */
[----:B------:R4:W5:Y:S01]  /*01d0*/  @!P3 LDG.E.U16 R6, [R12.64] ;  /* 0x000000040c06b981 */ /* 0x000962000c1e1500 */
[----:B------:R-:W-:Y:S02]  /*01e0*/  @!P2 LEA R20, R0, R7, 0x9 ;  /* 0x000000070014a211 */ /* 0x000fe400078e48ff */
[----:B------:R-:W-:Y:S01]  /*01f0*/  PRMT R7, RZ, 0x7610, R7 ;  /* 0x00007610ff077816 */ /* 0x000fe20000000007 */
[----:B------:R-:W-:Y:S01]  /*0200*/  @!P2 IMAD.MOV.U32 R25, RZ, RZ, 0x2 ;  /* 0x00000002ff19a424 */ /* 0x000fe200078e00ff */
[----:B0-----:R-:W-:-:S03]  /*0210*/  PRMT R8, RZ, 0x7610, R8 ;  /* 0x00007610ff087816 */ /* 0x001fc60000000008 */
[----:B------:R-:W-:Y:S01]  /*0220*/  @!P2 IMAD.WIDE.U32 R18, R20, R25, c[0x0][0x188] ;  /* 0x000062001412a625 */ /* 0x000fe200078e0019 */
[----:B------:R0:W5:Y:S01]  /*0230*/  @!P0 LDG.E.U16 R7, [R16.64] ;  /* 0x0000000410078981 */ /* 0x000162000c1e1500 */
[----:B------:R-:W-:-:S03]  /*0240*/  PRMT R10, RZ, 0x7610, R10 ;  /* 0x00007610ff0a7816 */ /* 0x000fc6000000000a */
[----:B------:R-:W5:Y:S01]  /*0250*/  @!P2 LDG.E.U16 R8, [R18.64] ;  /* 0x000000041208a981 */ /* 0x000f62000c1e1500 */
[----:B-1----:R-:W-:Y:S01]  /*0260*/  @!P1 IMAD.WIDE.U32 R14, R21, R22, c[0x0][0x190] ;  /* 0x00006400150e9625 */ /* 0x002fe200078e0016 */
[----:B------:R-:W-:-:S03]  /*0270*/  PRMT R9, RZ, 0x7610, R9 ;  /* 0x00007610ff097816 */ /* 0x000fc60000000009 */
[----:B------:R-:W-:Y:S01]  /*0280*/  @!P3 IMAD.WIDE.U32 R22, R11, R24, c[0x0][0x190] ;  /* 0x000064000b16b625 */ /* 0x000fe200078e0018 */
[----:B------:R1:W5:Y:S04]  /*0290*/  @!P1 LDG.E.U16 R10, [R14.64] ;  /* 0x000000040e0a9981 */ /* 0x000368000c1e1500 */
[----:B------:R-:W5:Y:S01]  /*02a0*/  @!P3 LDG.E.U16 R9, [R22.64] ;  /* 0x000000041609b981 */ /* 0x000f62000c1e1500 */
[----:B----4-:R-:W-:Y:S01]  /*02b0*/  PRMT R12, RZ, 0x7610, R12 ;  /* 0x00007610ff0c7816 */ /* 0x010fe2000000000c */
[----:B------:R-:W-:-:S05]  /*02c0*/  @!P2 IMAD.WIDE.U32 R20, R20, R25, c[0x0][0x190] ;  /* 0x000064001414a625 */ /* 0x000fca00078e0019 */
[----:B------:R-:W4:Y:S01]  /*02d0*/  @!P2 LDG.E.U16 R12, [R20.64] ;  /* 0x00000004140ca981 */ /* 0x000f22000c1e1500 */
[----:B------:R-:W-:-:S05]  /*02e0*/  IMAD.MOV.U32 R11, RZ, RZ, R5 ;  /* 0x000000ffff0b7224 */ /* 0x000fca00078e0005 */
[C---:B------:R-:W-:Y:S02]  /*02f0*/  IADD3 R13, R11.reuse, 0x80, RZ ;  /* 0x000000800b0d7810 */ /* 0x040fe40007ffe0ff */
[----:B0-----:R-:W-:Y:S02]  /*0300*/  IADD3 R17, R11, 0x100, RZ ;  /* 0x000001000b117810 */ /* 0x001fe40007ffe0ff */
[-C--:B------:R-:W-:Y:S01]  /*0310*/  ISETP.GE.AND P2, PT, R13, R2.reuse, PT ;  /* 0x000000020d00720c */ /* 0x080fe20003f46270 */
[----:B-1----:R-:W-:Y:S01]  /*0320*/  @!P0 HADD2.F32 R14, -RZ, c[0x0] [0x168].H0_H0 ;  /* 0x20005a00ff0e8630 */ /* 0x002fe20000004100 */
[----:B------:R-:W-:Y:S02]  /*0330*/  ISETP.GE.AND P3, PT, R17, R2, PT ;  /* 0x000000021100720c */ /* 0x000fe40003f66270 */
[----:B------:R-:W-:-:S04]  /*0340*/  IADD3 R17, R11, 0x180, RZ ;  /* 0x000001800b117810 */ /* 0x000fc80007ffe0ff */
[----:B------:R-:W-:-:S05]  /*0350*/  ISETP.GE.AND P1, PT, R17, R2, PT ;  /* 0x000000021100720c */ /* 0x000fca0003f26270 */
[----:B------:R-:W-:Y:S02]  /*0360*/  @!P2 HADD2.F32 R15, -RZ, c[0x0] [0x168].H0_H0 ;  /* 0x20005a00ff0fa630 */ /* 0x000fe40000004100 */
[----:B------:R-:W-:Y:S01]  /*0370*/  @!P3 HADD2.F32 R17, -RZ, c[0x0] [0x168].H0_H0 ;  /* 0x20005a00ff11b630 */ /* 0x000fe20000004100 */
[----:B------:R-:W-:-:S05]  /*0380*/  @!P0 IMAD.MOV.U32 R11, RZ, RZ, R13 ;  /* 0x000000ffff0b8224 */ /* 0x000fca00078e000d */
[----:B------:R-:W-:Y:S01]  /*0390*/  ISETP.GE.AND P4, PT, R11, R2, PT ;  /* 0x000000020b00720c */ /* 0x000fe20003f86270 */
[----:B------:R-:W-:Y:S01]  /*03a0*/  BSSY B0, `(.L_x_1982) ;  /* 0x000002c000007945 */ /* 0x000fe20003800000 */
[----:B--2---:R-:W-:-:S05]  /*03b0*/  @!P0 HADD2.F32 R3, -RZ, R3.H0_H0 ;  /* 0x20000003ff038230 */ /* 0x004fca0000004100 */
[----:B------:R-:W-:-:S05]  /*03c0*/  @!P0 FMUL.FTZ R3, R14, R3 ;  /* 0x000000030e038220 */ /* 0x000fca0000410000 */
[----:B------:R-:W-:-:S05]  /*03d0*/  @!P0 F2FP.PACK_AB R3, RZ, R3 ;  /* 0x00000003ff03823e */ /* 0x000fca00000000ff */
[----:B------:R-:W-:Y:S02]  /*03e0*/  @!P0 HADD2.F32 R3, -RZ, R3.H0_H0 ;  /* 0x20000003ff038230 */ /* 0x000fe40000004100 */
[----:B---3--:R-:W-:Y:S02]  /*03f0*/  @!P2 HADD2.F32 R4, -RZ, R4.H0_H0 ;  /* 0x20000004ff04a230 */ /* 0x008fe40000004100 */
[----:B-----5:R-:W-:-:S03]  /*0400*/  @!P3 HADD2.F32 R14, -RZ, R6.H0_H0 ;  /* 0x20000006ff0eb230 */ /* 0x020fc60000004100 */
[----:B------:R-:W-:Y:S02]  /*0410*/  @!P2 FMUL.FTZ R6, R15, R4 ;  /* 0x000000040f06a220 */ /* 0x000fe40000410000 */
[----:B------:R-:W-:Y:S01]  /*0420*/  @!P3 FMUL.FTZ R14, R17, R14 ;  /* 0x0000000e110eb220 */ /* 0x000fe20000410000 */
[----:B------:R-:W-:Y:S02]  /*0430*/  @!P0 HADD2.F32 R4, -RZ, R7.H0_H0 ;  /* 0x20000007ff048230 */ /* 0x000fe40000004100 */
[----:B------:R-:W-:Y:S02]  /*0440*/  @!P1 HADD2.F32 R7, -RZ, c[0x0] [0x168].H0_H0 ;  /* 0x20005a00ff079630 */ /* 0x000fe40000004100 */
[----:B------:R-:W-:Y:S01]  /*0450*/  @!P1 HADD2.F32 R8, -RZ, R8.H0_H0 ;  /* 0x20000008ff089230 */ /* 0x000fe20000004100 */
[----:B------:R-:W-:Y:S01]  /*0460*/  @!P0 FMUL.FTZ R3, R3, R4 ;  /* 0x0000000403038220 */ /* 0x000fe20000410000 */
[----:B------:R-:W-:Y:S02]  /*0470*/  @!P2 F2FP.PACK_AB R6, RZ, R6 ;  /* 0x00000006ff06a23e */ /* 0x000fe400000000ff */
[----:B------:R-:W-:Y:S01]  /*0480*/  @!P3 F2FP.PACK_AB R14, RZ, R14 ;  /* 0x0000000eff0eb23e */ /* 0x000fe200000000ff */
[----:B------:R-:W-:Y:S01]  /*0490*/  @!P1 FMUL.FTZ R8, R7, R8 ;  /* 0x0000000807089220 */ /* 0x000fe20000410000 */
[----:B------:R-:W-:Y:S01]  /*04a0*/  @!P0 LEA R4, R0, R5, 0x9 ;  /* 0x0000000500048211 */ /* 0x000fe200078e48ff */
[----:B------:R-:W-:Y:S01]  /*04b0*/  @!P2 HADD2.F32 R6, -RZ, R6.H0_H0 ;  /* 0x20000006ff06a230 */ /* 0x000fe20000004100 */
[----:B------:R-:W-:Y:S01]  /*04c0*/  @!P0 F2FP.PACK_AB R7, RZ, R3 ;  /* 0x00000003ff07823e */ /* 0x000fe200000000ff */
[----:B------:R-:W-:Y:S01]  /*04d0*/  @!P0 IMAD.MOV.U32 R5, RZ, RZ, 0x2 ;  /* 0x00000002ff058424 */ /* 0x000fe200078e00ff */
[----:B------:R-:W-:-:S02]  /*04e0*/  @!P2 HADD2.F32 R3, -RZ, R10.H0_H0 ;  /* 0x2000000aff03a230 */ /* 0x000fc40000004100 */
[----:B------:R-:W-:Y:S02]  /*04f0*/  @!P3 HADD2.F32 R14, -RZ, R14.H0_H0 ;  /* 0x2000000eff0eb230 */ /* 0x000fe40000004100 */
[----:B------:R-:W-:Y:S01]  /*0500*/  @!P3 HADD2.F32 R9, -RZ, R9.H0_H0 ;  /* 0x20000009ff09b230 */ /* 0x000fe20000004100 */
[----:B------:R-:W-:Y:S01]  /*0510*/  @!P0 IMAD.WIDE.U32 R4, R4, R5, c[0x0][0x178] ;  /* 0x00005e0004048625 */ /* 0x000fe200078e0005 */
[----:B------:R-:W-:-:S03]  /*0520*/  @!P1 F2FP.PACK_AB R8, RZ, R8 ;  /* 0x00000008ff08923e */ /* 0x000fc600000000ff */
[----:B------:R-:W-:Y:S02]  /*0530*/  @!P2 FMUL.FTZ R3, R6, R3 ;  /* 0x000000030603a220 */ /* 0x000fe40000410000 */
[----:B------:R-:W-:Y:S01]  /*0540*/  @!P3 FMUL.FTZ R9, R14, R9 ;  /* 0x000000090e09b220 */ /* 0x000fe20000410000 */
[----:B------:R0:W-:Y:S01]  /*0550*/  @!P0 STG.E.U16 [R4.64], R7 ;  /* 0x0000000704008986 */ /* 0x0001e2000c101504 */
[----:B------:R-:W-:-:S03]  /*0560*/  @!P1 HADD2.F32 R8, -RZ, R8.H0_H0 ;  /* 0x20000008ff089230 */ /* 0x000fc60000004100 */
[----:B------:R-:W-:Y:S02]  /*0570*/  @!P3 F2FP.PACK_AB R9, RZ, R9 ;  /* 0x00000009ff09b23e */ /* 0x000fe400000000ff */
[----:B0-----:R-:W-:Y:S01]  /*0580*/  @!P2 F2FP.PACK_AB R5, RZ, R3 ;  /* 0x00000003ff05a23e */ /* 0x001fe200000000ff */
[----:B----4-:R-:W-:Y:S01]  /*0590*/  @!P1 HADD2.F32 R3, -RZ, R12.H0_H0 ;  /* 0x2000000cff039230 */ /* 0x010fe20000004100 */
[----:B------:R-:W-:Y:S05]  /*05a0*/  @P4 BRA `(.L_x_1983) ;  /* 0x000000b000004947 */ /* 0x000fea0003800000 */
[----:B------:R-:W-:Y:S01]  /*05b0*/  IMAD R4, R0, 0x200, R11 ;  /* 0x0000020000047824 */ /* 0x000fe200078e020b */
[----:B------:R-:W-:Y:S01]  /*05c0*/  IADD3 R11, R11, 0x80, RZ ;  /* 0x000000800b0b7810 */ /* 0x000fe20007ffe0ff */
[----:B------:R-:W-:Y:S01]  /*05d0*/  IMAD.MOV.U32 R7, RZ, RZ, 0x2 ;  /* 0x00000002ff077424 */ /* 0x000fe200078e00ff */
[----:B------:R-:W-:Y:S02]  /*05e0*/  PRMT R10, R5, 0x7610, R10 ;  /* 0x00007610050a7816 */ /* 0x000fe4000000000a */
[----:B------:R-:W-:Y:S01]  /*05f0*/  ISETP.GE.AND P0, PT, R11, R2, PT ;  /* 0x000000020b00720c */ /* 0x000fe20003f06270 */
[----:B------:R-:W-:-:S05]  /*0600*/  IMAD.WIDE.U32 R4, R4, R7, c[0x0][0x178] ;  /* 0x00005e0004047625 */ /* 0x000fca00078e0007 */
[----:B------:R0:W-:Y:S07]  /*0610*/  STG.E.U16 [R4.64], R10 ;  /* 0x0000000a04007986 */ /* 0x0001ee000c101504 */
[----:B------:R-:W-:Y:S02]  /*0620*/  @!P0 LEA R6, R0, R11, 0x9 ;  /* 0x0000000b00068211 */ /* 0x000fe400078e48ff */
[----:B------:R-:W-:-:S03]  /*0630*/  @!P0 IADD3 R11, R11, 0x80, RZ ;  /* 0x000000800b0b8810 */ /* 0x000fc60007ffe0ff */
[----:B------:R-:W-:-:S05]  /*0640*/  @!P0 IMAD.WIDE.U32 R6, R6, R7, c[0x0][0x178] ;  /* 0x00005e0006068625 */ /* 0x000fca00078e0007 */
[----:B------:R0:W-:Y:S02]  /*0650*/  @!P0 STG.E.U16 [R6.64], R9 ;  /* 0x0000000906008986 */ /* 0x0001e4000c101504 */
.L_x_1983:
[----:B------:R-:W-:Y:S05]  /*0660*/  BSYNC B0 ;  /* 0x0000000000007941 */ /* 0x000fea0003800000 */
.L_x_1982:
[----:B------:R-:W-:Y:S01]  /*0670*/  ISETP.GE.AND P0, PT, R11, R2, PT ;  /* 0x000000020b00720c */ /* 0x000fe20003f06270 */
[----:B------:R-:W-:-:S05]  /*0680*/  @!P1 FMUL.FTZ R3, R8, R3 ;  /* 0x0000000308039220 */ /* 0x000fca0000410000 */
[----:B------:R-:W-:-:S07]  /*0690*/  @!P1 F2FP.PACK_AB R3, RZ, R3 ;  /* 0x00000003ff03923e */ /* 0x000fce00000000ff */
[----:B------:R-:W-:Y:S05]  /*06a0*/  @P0 EXIT ;  /* 0x000000000000094d */ /* 0x000fea0003800000 */
[----:B------:R-:W-:Y:S01]  /*06b0*/  IMAD R2, R0, 0x200, R11 ;  /* 0x0000020000027824 */ /* 0x000fe200078e020b */
[----:B------:R-:W-:Y:S01]  /*06c0*/  PRMT R0, R3, 0x7610, R0 ;  /* 0x0000761003007816 */ /* 0x000fe20000000000 */
[----:B0-----:R-:W-:-:S04]  /*06d0*/  IMAD.MOV.U32 R5, RZ, RZ, 0x2 ;  /* 0x00000002ff057424 */ /* 0x001fc800078e00ff */
[----:B------:R-:W-:-:S05]  /*06e0*/  IMAD.WIDE.U32 R2, R2, R5, c[0x0][0x178] ;  /* 0x00005e0002027625 */ /* 0x000fca00078e0005 */
[----:B------:R-:W-:Y:S01]  /*06f0*/  STG.E.U16 [R2.64], R0 ;  /* 0x0000000002007986 */ /* 0x000fe2000c101504 */
[----:B------:R-:W-:Y:S05]  /*0700*/  EXIT ;  /* 0x000000000000794d */ /* 0x000fea0003800000 */
.L_x_1984:
        /* <DEDUP_REMOVED lines=15> */
.L_x_22919:


//--------------------- .text._ZN2at6native29vectorized_elementwise_kernelILi2EZZZNS0_54_GLOBAL__N__d8c5977b_16_LinearAlgebra_cu_9e10b42f_321716addr_kernel_cudaERNS_14TensorIteratorERKN3c106ScalarES8_ENKUlvE_clEvENKUlvE9_clEvEUlNS5_4HalfESB_SB_E_St5arrayIPcLm4EEEEviT0_T1_ --------------------------
	.section	.text._ZN2at6native29vectorized_elementwise_kernelILi2EZZZNS0_54_GLOBAL__N__d8c5977b_16_LinearAlgebra_cu_9e10b42f_321716addr_kernel_cudaERNS_14TensorIteratorERKN3c106ScalarES8_ENKUlvE_clEvENKUlvE9_clEvEUlNS5_4HalfESB_SB_E_St5arrayIPcLm4EEEEviT0_T1_,"ax",@progbits
	.sectioninfo	@"SHI_REGISTERS=32"
	.align	128
        .global         _ZN2at6native29vectorized_elementwise_kernelILi2EZZZNS0_54_GLOBAL__N__d8c5977b_16_LinearAlgebra_cu_9e10b42f_321716addr_kernel_cudaERNS_14TensorIteratorERKN3c106ScalarES8_ENKUlvE_clEvENKUlvE9_clEvEUlNS5_4HalfESB_SB_E_St5arrayIPcLm4EEEEviT0_T1_
        .type           _ZN2at6native29vectorized_elementwise_kernelILi2EZZZNS0_54_GLOBAL__N__d8c5977b_16_LinearAlgebra_cu_9e10b42f_321716addr_kernel_cudaERNS_14TensorIteratorERKN3c106ScalarES8_ENKUlvE_clEvENKUlvE9_clEvEUlNS5_4HalfESB_SB_E_St5arrayIPcLm4EEEEviT0_T1_,@function
        .size           _ZN2at6native29vectorized_elementwise_kernelILi2EZZZNS0_54_GLOBAL__N__d8c5977b_16_LinearAlgebra_cu_9e10b42f_321716addr_kernel_cudaERNS_14TensorIteratorERKN3c106ScalarES8_ENKUlvE_clEvENKUlvE9_clEvEUlNS5_4HalfESB_SB_E_St5arrayIPcLm4EEEEviT0_T1_,(.L_x_22920 - _ZN2at6native29vectorized_elementwise_kernelILi2EZZZNS0_54_GLOBAL__N__d8c5977b_16_LinearAlgebra_cu_9e10b42f_321716addr_kernel_cudaERNS_14TensorIteratorERKN3c106ScalarES8_ENKUlvE_clEvENKUlvE9_clEvEUlNS5_4HalfESB_SB_E_St5arrayIPcLm4EEEEviT0_T1_)
        .other          _ZN2at6native29vectorized_elementwise_kernelILi2EZZZNS0_54_GLOBAL__N__d8c5977b_16_LinearAlgebra_cu_9e10b42f_321716addr_kernel_cudaERNS_14TensorIteratorERKN3c106ScalarES8_ENKUlvE_clEvENKUlvE9_clEvEUlNS5_4HalfESB_SB_E_St5arrayIPcLm4EEEEviT0_T1_,@"STO_CUDA_ENTRY STV_DEFAULT"
_ZN2at6native29vectorized_elementwise_kernelILi2EZZZNS0_54_GLOBAL__N__d8c5977b_16_LinearAlgebra_cu_9e10b42f_321716addr_kernel_cudaERNS_14TensorIteratorERKN3c106ScalarES8_ENKUlvE_clEvENKUlvE9_clEvEUlNS5_4HalfESB_SB_E_St5arrayIPcLm4EEEEviT0_T1_:
.text._ZN2at6native29vectorized_elementwise_kernelILi2EZZZNS0_54_GLOBAL__N__d8c5977b_16_LinearAlgebra_cu_9e10b42f_321716addr_kernel_cudaERNS_14TensorIteratorERKN3c106ScalarES8_ENKUlvE_clEvENKUlvE9_clEvEUlNS5_4HalfESB_SB_E_St5arrayIPcLm4EEEEviT0_T1_:
        /* <DEDUP_REMOVED lines=8> */
[----:B------:R-:W-:-:S04]  /*0080*/  IMAD.MOV.U32 R3, RZ, RZ, 0x2 ;  /* 0x00000002ff037424 */ /* 0x000fc800078e00ff */
[----:B------:R-:W-:-:S04]  /*0090*/  IMAD.WIDE R4, R0, R3, c[0x0][0x188] ;  /* 0x0000620000047625 */ /* 0x000fc800078e0203 */
[----:B------:R-:W-:-:S04]  /*00a0*/  IMAD.WIDE R6, R0, R3, c[0x0][0x190] ;  /* 0x0000640000067625 */ /* 0x000fc800078e0203 */
[----:B0-----:R-:W-:-:S05]  /*00b0*/  IMAD.WIDE.U32 R12, R2, 0x4, R4 ;  /* 0x00000004020c7825 */ /* 0x001fca00078e0004 */
[----:B------:R-:W2:Y:S01]  /*00c0*/  LDG.E R17, [R12.64] ;  /* 0x000000040c117981 */ /* 0x000ea2000c1e1900 */
[----:B------:R-:W-:-:S03]  /*00d0*/  IMAD.WIDE.U32 R14, R2, 0x4, R6 ;  /* 0x00000004020e7825 */ /* 0x000fc600078e0006 */
[----:B------:R0:W3:Y:S04]  /*00e0*/  LDG.E R5, [R12.64+0x200] ;  /* 0x000200040c057981 */ /* 0x0000e8000c1e1900 */
[----:B------:R-:W0:Y:S04]  /*00f0*/  LDG.E R16, [R14.64] ;  /* 0x000000040e107981 */ /* 0x000e28000c1e1900 */
[----:B------:R0:W4:Y:S04]  /*0100*/  LDG.E R7, [R12.64+0x400] ;  /* 0x000400040c077981 */ /* 0x000128000c1e1900 */
[----:B------:R0:W5:Y:S04]  /*0110*/  LDG.E R9, [R12.64+0x600] ;  /* 0x000600040c097981 */ /* 0x000168000c1e1900 */
[----:B------:R1:W3:Y:S04]  /*0120*/  LDG.E R4, [R14.64+0x200] ;  /* 0x000200040e047981 */ /* 0x0002e8000c1e1900 */
[----:B------:R1:W5:Y:S04]  /*0130*/  LDG.E R6, [R14.64+0x400] ;  /* 0x000400040e067981 */ /* 0x000368000c1e1900 */
[----:B------:R1:W5:Y:S01]  /*0140*/  LDG.E R8, [R14.64+0x600] ;  /* 0x000600040e087981 */ /* 0x000362000c1e1900 */
[----:B------:R-:W-:-:S02]  /*0150*/  HADD2.F32 R10, -RZ, c[0x0] [0x168].H0_H0 ;  /* 0x20005a00ff0a7630 */ /* 0x000fc40000004100 */
[--C-:B--2---:R-:W-:Y:S02]  /*0160*/  HADD2.F32 R11, -RZ, R17.reuse.H0_H0 ;  /* 0x20000011ff0b7230 */ /* 0x104fe40000004100 */
[----:B------:R-:W-:-:S03]  /*0170*/  HADD2.F32 R17, -RZ, R17.H1_H1 ;  /* 0x30000011ff117230 */ /* 0x000fc60000004100 */
[C---:B------:R-:W-:Y:S02]  /*0180*/  FMUL.FTZ R11, R10.reuse, R11 ;  /* 0x0000000b0a0b7220 */ /* 0x040fe40000410000 */
[----:B------:R-:W-:-:S03]  /*0190*/  FMUL.FTZ R17, R10, R17 ;  /* 0x000000110a117220 */ /* 0x000fc60000410000 */
[----:B------:R-:W-:Y:S02]  /*01a0*/  F2FP.PACK_AB R11, RZ, R11 ;  /* 0x0000000bff0b723e */ /* 0x000fe400000000ff */
[----:B------:R-:W-:Y:S01]  /*01b0*/  F2FP.PACK_AB R17, RZ, R17 ;  /* 0x00000011ff11723e */ /* 0x000fe200000000ff */
[--C-:B0-----:R-:W-:Y:S02]  /*01c0*/  HADD2.F32 R12, -RZ, R16.reuse.H0_H0 ;  /* 0x20000010ff0c7230 */ /* 0x101fe40000004100 */
[----:B------:R-:W-:Y:S02]  /*01d0*/  HADD2.F32 R11, -RZ, R11.H0_H0 ;  /* 0x2000000bff0b7230 */ /* 0x000fe40000004100 */
[----:B------:R-:W-:Y:S02]  /*01e0*/  HADD2.F32 R17, -RZ, R17.H0_H0 ;  /* 0x20000011ff117230 */ /* 0x000fe40000004100 */
[----:B-1----:R-:W-:Y:S02]  /*01f0*/  HADD2.F32 R14, -RZ, R16.H1_H1 ;  /* 0x30000010ff0e7230 */ /* 0x002fe40000004100 */
[----:B---3--:R-:W-:Y:S01]  /*0200*/  HADD2.F32 R19, -RZ, R5.H0_H0 ;  /* 0x20000005ff137230 */ /* 0x008fe20000004100 */
[----:B------:R-:W-:Y:S01]  /*0210*/  FMUL.FTZ R11, R11, R12 ;  /* 0x0000000c0b0b7220 */ /* 0x000fe20000410000 */
[----:B----4-:R-:W-:Y:S01]  /*0220*/  HADD2.F32 R15, -RZ, R7.H0_H0 ;  /* 0x20000007ff0f7230 */ /* 0x010fe20000004100 */
[----:B------:R-:W-:Y:S01]  /*0230*/  FMUL.FTZ R12, R17, R14 ;  /* 0x0000000e110c7220 */ /* 0x000fe20000410000 */
[----:B------:R-:W-:Y:S01]  /*0240*/  HADD2.F32 R5, -RZ, R5.H1_H1 ;  /* 0x30000005ff057230 */ /* 0x000fe20000004100 */
[----:B------:R-:W-:Y:S01]  /*0250*/  FMUL.FTZ R19, R10, R19 ;  /* 0x000000130a137220 */ /* 0x000fe20000410000 */
[----:B------:R-:W-:-:S02]  /*0260*/  HADD2.F32 R7, -RZ, R7.H1_H1 ;  /* 0x30000007ff077230 */ /* 0x000fc40000004100 */
[--C-:B-----5:R-:W-:Y:S02]  /*0270*/  HADD2.F32 R17, -RZ, R9.reuse.H0_H0 ;  /* 0x20000009ff117230 */ /* 0x120fe40000004100 */
[----:B------:R-:W-:Y:S01]  /*0280*/  HADD2.F32 R9, -RZ, R9.H1_H1 ;  /* 0x30000009ff097230 */ /* 0x000fe20000004100 */
[C---:B------:R-:W-:Y:S01]  /*0290*/  FMUL.FTZ R15, R10.reuse, R15 ;  /* 0x0000000f0a0f7220 */ /* 0x040fe20000410000 */
[----:B------:R-:W-:Y:S01]  /*02a0*/  F2FP.PACK_AB R19, RZ, R19 ;  /* 0x00000013ff13723e */ /* 0x000fe200000000ff */
[C---:B------:R-:W-:Y:S02]  /*02b0*/  FMUL.FTZ R5, R10.reuse, R5 ;  /* 0x000000050a057220 */ /* 0x040fe40000410000 */
[C---:B------:R-:W-:Y:S02]  /*02c0*/  FMUL.FTZ R7, R10.reuse, R7 ;  /* 0x000000070a077220 */ /* 0x040fe40000410000 */
[C---:B------:R-:W-:Y:S02]  /*02d0*/  FMUL.FTZ R17, R10.reuse, R17 ;  /* 0x000000110a117220 */ /* 0x040fe40000410000 */
[----:B------:R-:W-:Y:S01]  /*02e0*/  FMUL.FTZ R10, R10, R9 ;  /* 0x000000090a0a7220 */ /* 0x000fe20000410000 */
[----:B------:R-:W-:Y:S01]  /*02f0*/  F2FP.PACK_AB R15, RZ, R15 ;  /* 0x0000000fff0f723e */ /* 0x000fe200000000ff */
[----:B------:R-:W-:-:S02]  /*0300*/  HADD2.F32 R13, -RZ, R19.H0_H0 ;  /* 0x20000013ff0d7230 */ /* 0x000fc40000004100 */
[----:B------:R-:W-:Y:S01]  /*0310*/  HADD2.F32 R16, -RZ, R4.H0_H0 ;  /* 0x20000004ff107230 */ /* 0x000fe20000004100 */
[----:B------:R-:W-:Y:S02]  /*0320*/  F2FP.PACK_AB R10, RZ, R10 ;  /* 0x0000000aff0a723e */ /* 0x000fe400000000ff */
[----:B------:R-:W-:Y:S02]  /*0330*/  F2FP.PACK_AB R5, RZ, R5 ;  /* 0x00000005ff05723e */ /* 0x000fe400000000ff */
[----:B------:R-:W-:Y:S02]  /*0340*/  F2FP.PACK_AB R9, RZ, R7 ;  /* 0x00000007ff09723e */ /* 0x000fe400000000ff */
[----:B------:R-:W-:Y:S01]  /*0350*/  F2FP.PACK_AB R17, RZ, R17 ;  /* 0x00000011ff11723e */ /* 0x000fe200000000ff */
[----:B------:R-:W-:Y:S01]  /*0360*/  HADD2.F32 R7, -RZ, R15.H0_H0 ;  /* 0x2000000fff077230 */ /* 0x000fe20000004100 */
[----:B------:R-:W-:Y:S01]  /*0370*/  FMUL.FTZ R13, R13, R16 ;  /* 0x000000100d0d7220 */ /* 0x000fe20000410000 */
[----:B------:R-:W-:Y:S01]  /*0380*/  HADD2.F32 R16, -RZ, R10.H0_H0 ;  /* 0x2000000aff107230 */ /* 0x000fe20000004100 */
[----:B------:R-:W-:Y:S01]  /*0390*/  IMAD.WIDE.U32 R14, R0, R3, c[0x0][0x178] ;  /* 0x00005e00000e7625 */ /* 0x000fe200078e0003 */
[----:B------:R-:W-:-:S02]  /*03a0*/  HADD2.F32 R0, -RZ, R6.H0_H0 ;  /* 0x20000006ff007230 */ /* 0x000fc40000004100 */
[----:B------:R-:W-:Y:S02]  /*03b0*/  HADD2.F32 R5, -RZ, R5.H0_H0 ;  /* 0x20000005ff057230 */ /* 0x000fe40000004100 */
[----:B------:R-:W-:Y:S02]  /*03c0*/  HADD2.F32 R9, -RZ, R9.H0_H0 ;  /* 0x20000009ff097230 */ /* 0x000fe40000004100 */
[----:B------:R-:W-:Y:S02]  /*03d0*/  HADD2.F32 R17, -RZ, R17.H0_H0 ;  /* 0x20000011ff117230 */ /* 0x000fe40000004100 */
[----:B------:R-:W-:Y:S02]  /*03e0*/  HADD2.F32 R4, -RZ, R4.H1_H1 ;  /* 0x30000004ff047230 */ /* 0x000fe40000004100 */
[----:B------:R-:W-:Y:S02]  /*03f0*/  HADD2.F32 R6, -RZ, R6.H1_H1 ;  /* 0x30000006ff067230 */ /* 0x000fe40000004100 */
[----:B------:R-:W-:-:S02]  /*0400*/  HADD2.F32 R10, -RZ, R8.H0_H0 ;  /* 0x20000008ff0a7230 */ /* 0x000fc40000004100 */
[----:B------:R-:W-:Y:S01]  /*0410*/  HADD2.F32 R3, -RZ, R8.H1_H1 ;  /* 0x30000008ff037230 */ /* 0x000fe20000004100 */
[----:B------:R-:W-:Y:S02]  /*0420*/  FMUL.FTZ R4, R5, R4 ;  /* 0x0000000405047220 */ /* 0x000fe40000410000 */
[----:B------:R-:W-:Y:S02]  /*0430*/  FMUL.FTZ R0, R7, R0 ;  /* 0x0000000007007220 */ /* 0x000fe40000410000 */
[----:B------:R-:W-:Y:S02]  /*0440*/  FMUL.FTZ R9, R9, R6 ;  /* 0x0000000609097220 */ /* 0x000fe40000410000 */
[----:B------:R-:W-:Y:S02]  /*0450*/  FMUL.FTZ R10, R17, R10 ;  /* 0x0000000a110a7220 */ /* 0x000fe40000410000 */
[----:B------:R-:W-:Y:S01]  /*0460*/  FMUL.FTZ R3, R16, R3 ;  /* 0x0000000310037220 */ /* 0x000fe20000410000 */
        /* <DEDUP_REMOVED lines=10> */
.L_x_1985:
[----:B------:R-:W0:Y:S01]  /*0510*/  S2R R25, SR_TID.X ;  /* 0x0000000000197919 */ /* 0x000e220000002100 */
[----:B------:R-:W-:-:S02]  /*0520*/  PRMT R11, RZ, 0x7610, R11 ;  /* 0x00007610ff0b7816 */ /* 0x000fc4000000000b */
[----:B0-----:R-:W-:Y:S01]  /*0530*/  ISETP.GE.AND P0, PT, R25, R2, PT ;  /* 0x000000021900720c */ /* 0x001fe20003f06270 */
[----:B------:R-:W-:-:S12]  /*0540*/  IMAD.MOV.U32 R28, RZ, RZ, R25 ;  /* 0x000000ffff1c7224 */ /* 0x000fd800078e0019 */
[----:B------:R-:W-:Y:S01]  /*0550*/  @!P0 IMAD.IADD R22, R0, 0x1, R28 ;  /* 0x0000000100168824 */ /* 0x000fe200078e021c */
[----:B------:R-:W-:Y:S01]  /*0560*/  @!P0 IADD3 R28, R28, 0x80, RZ ;  /* 0x000000801c1c8810 */ /* 0x000fe20007ffe0ff */
[----:B------:R-:W-:-:S03]  /*0570*/  @!P0 IMAD.MOV.U32 R23, RZ, RZ, 0x2 ;  /* 0x00000002ff178424 */ /* 0x000fc600078e00ff */
[----:B------:R-:W-:Y:S01]  /*0580*/  ISETP.GE.AND P5, PT, R28, R2, PT ;  /* 0x000000021c00720c */ /* 0x000fe20003fa6270 */
[----:B------:R-:W-:Y:S01]  /*0590*/  @!P0 IMAD.WIDE.U32 R6, R22, R23, c[0x0][0x188] ;  /* 0x0000620016068625 */ /* 0x000fe200078e0017 */
[----:B------:R-:W-:-:S04]  /*05a0*/  PRMT R3, RZ, 0x7610, R3 ;  /* 0x00007610ff037816 */ /* 0x000fc80000000003 */
[----:B------:R0:W2:Y:S07]  /*05b0*/  @!P0 LDG.E.U16 R11, [R6.64] ;  /* 0x00000004060b8981 */ /* 0x0000ae000c1e1500 */
[----:B------:R-:W-:Y:S01]  /*05c0*/  @!P5 IMAD.IADD R4, R0, 0x1, R28 ;  /* 0x000000010004d824 */ /* 0x000fe200078e021c */
[----:B------:R-:W-:Y:S01]  /*05d0*/  @!P5 IADD3 R28, R28, 0x80, RZ ;  /* 0x000000801c1cd810 */ /* 0x000fe20007ffe0ff */
[----:B------:R-:W-:-:S03]  /*05e0*/  @!P5 IMAD.MOV.U32 R5, RZ, RZ, 0x2 ;  /* 0x00000002ff05d424 */ /* 0x000fc600078e00ff */
[----:B------:R-:W-:-:S13]  /*05f0*/  ISETP.GE.AND P6, PT, R28, R2, PT ;  /* 0x000000021c00720c */ /* 0x000fda0003fc6270 */
[----:B------:R-:W-:Y:S02]  /*0600*/  @!P6 IADD3 R9, R0, R28, RZ ;  /* 0x0000001c0009e210 */ /* 0x000fe40007ffe0ff */
[----:B------:R-:W-:-:S04]  /*0610*/  @!P6 IADD3 R28, R28, 0x80, RZ ;  /* 0x000000801c1ce810 */ /* 0x000fc80007ffe0ff */
[----:B------:R-:W-:-:S13]  /*0620*/  ISETP.GE.AND P1, PT, R28, R2, PT ;  /* 0x000000021c00720c */ /* 0x000fda0003f26270 */
[----:B------:R-:W-:Y:S01]  /*0630*/  @!P1 IMAD.IADD R18, R0, 0x1, R28 ;  /* 0x0000000100129824 */ /* 0x000fe200078e021c */
[----:B------:R-:W-:-:S04]  /*0640*/  @!P1 IADD3 R28, R28, 0x80, RZ ;  /* 0x000000801c1c9810 */ /* 0x000fc80007ffe0ff */
[----:B------:R-:W-:-:S13]  /*0650*/  ISETP.GE.AND P2, PT, R28, R2, PT ;  /* 0x000000021c00720c */ /* 0x000fda0003f46270 */
[----:B------:R-:W-:Y:S01]  /*0660*/  @!P2 IMAD.IADD R21, R0, 0x1, R28 ;  /* 0x000000010015a824 */ /* 0x000fe200078e021c */
[----:B------:R-:W-:-:S04]  /*0670*/  @!P2 IADD3 R28, R28, 0x80, RZ ;  /* 0x000000801c1ca810 */ /* 0x000fc80007ffe0ff */
[----:B------:R-:W-:Y:S01]  /*0680*/  ISETP.GE.AND P3, PT, R28, R2, PT ;  /* 0x000000021c00720c */ /* 0x000fe20003f66270 */
[----:B------:R-:W-:Y:S01]  /*0690*/  @!P5 IMAD.WIDE.U32 R16, R4, R5, c[0x0][0x188] ;  /* 0x000062000410d625 */ /* 0x000fe200078e0005 */
[----:B------:R-:W-:-:S04]  /*06a0*/  PRMT R13, RZ, 0x7610, R13 ;  /* 0x00007610ff0d7816 */ /* 0x000fc8000000000d */
[----:B------:R1:W3:Y:S07]  /*06b0*/  @!P5 LDG.E.U16 R3, [R16.64] ;  /* 0x000000041003d981 */ /* 0x0002ee000c1e1500 */
[----:B------:R-:W-:Y:S02]  /*06c0*/  @!P3 IADD3 R27, R0, R28, RZ ;  /* 0x0000001c001bb210 */ /* 0x000fe40007ffe0ff */
[----:B------:R-:W-:-:S04]  /*06d0*/  @!P3 IADD3 R28, R28, 0x80, RZ ;  /* 0x000000801c1cb810 */ /* 0x000fc80007ffe0ff */
[----:B------:R-:W-:Y:S01]  /*06e0*/  ISETP.GE.AND P4, PT, R28, R2, PT ;  /* 0x000000021c00720c */ /* 0x000fe20003f86270 */
[----:B------:R-:W-:Y:S01]  /*06f0*/  @!P0 IMAD.WIDE.U32 R22, R22, R23, c[0x0][0x190] ;  /* 0x0000640016168625 */ /* 0x000fe200078e0017 */
[----:B------:R-:W-:-:S03]  /*0700*/  PRMT R24, RZ, 0x7610, R24 ;  /* 0x00007610ff187816 */ /* 0x000fc60000000018 */
[----:B------:R-:W-:Y:S01]  /*0710*/  @!P6 IMAD.MOV.U32 R10, RZ, RZ, 0x2 ;  /* 0x00000002ff0ae424 */ /* 0x000fe200078e00ff */
[----:B------:R4:W5:Y:S01]  /*0720*/  @!P0 LDG.E.U16 R13, [R22.64] ;  /* 0x00000004160d8981 */ /* 0x000962000c1e1500 */
[----:B------:R-:W-:Y:S01]  /*0730*/  PRMT R8, RZ, 0x7610, R8 ;  /* 0x00007610ff087816 */ /* 0x000fe20000000008 */
[----:B------:R-:W-:-:S04]  /*0740*/  @!P5 IMAD.WIDE.U32 R4, R4, R5, c[0x0][0x190] ;  /* 0x000064000404d625 */ /* 0x000fc800078e0005 */
[----:B------:R-:W-:Y:S01]  /*0750*/  @!P6 IMAD.WIDE.U32 R14, R9, R10, c[0x0][0x188] ;  /* 0x00006200090ee625 */ /* 0x000fe200078e000a */
[----:B------:R0:W5:Y:S03]  /*0760*/  @!P5 LDG.E.U16 R24, [R4.64] ;  /* 0x000000040418d981 */ /* 0x000166000c1e1500 */
[----:B------:R-:W-:Y:S01]  /*0770*/  @!P4 IMAD.IADD R26, R0, 0x1, R28 ;  /* 0x00000001001ac824 */ /* 0x000fe200078e021c */
[----:B------:R-:W-:Y:S01]  /*0780*/  @!P4 IADD3 R28, R28, 0x80, RZ ;  /* 0x000000801c1cc810 */ /* 0x000fe20007ffe0ff */
[----:B------:R1:W5:Y:S01]  /*0790*/  @!P6 LDG.E.U16 R8, [R14.64] ;  /* 0x000000040e08e981 */ /* 0x000362000c1e1500 */
[----:B------:R-:W-:Y:S02]  /*07a0*/  @!P1 IMAD.MOV.U32 R19, RZ, RZ, 0x2 ;  /* 0x00000002ff139424 */ /* 0x000fe400078e00ff */
[----:B------:R-:W-:Y:S01]  /*07b0*/  ISETP.GE.AND P5, PT, R28, R2, PT ;  /* 0x000000021c00720c */ /* 0x000fe20003fa6270 */
[----:B------:R-:W-:Y:S01]  /*07c0*/  @!P2 IMAD.MOV.U32 R20, RZ, RZ, 0x2 ;  /* 0x00000002ff14a424 */ /* 0x000fe200078e00ff */
[----:B0-----:R-:W-:Y:S01]  /*07d0*/  PRMT R4, RZ, 0x7610, R4 ;  /* 0x00007610ff047816 */ /* 0x001fe20000000004 */
[----:B----4-:R-:W-:Y:S01]  /*07e0*/  @!P1 IMAD.WIDE.U32 R22, R18, R19, c[0x0][0x188] ;  /* 0x0000620012169625 */ /* 0x010fe200078e0013 */
[----:B------:R-:W-:-:S03]  /*07f0*/  PRMT R7, RZ, 0x7610, R7 ;  /* 0x00007610ff077816 */ /* 0x000fc60000000007 */
[----:B-1----:R-:W-:Y:S01]  /*0800*/  @!P2 IMAD.WIDE.U32 R14, R21, R20, c[0x0][0x188] ;  /* 0x00006200150ea625 */ /* 0x002fe200078e0014 */
[----:B------:R0:W4:Y:S01]  /*0810*/  @!P1 LDG.E.U16 R4, [R22.64] ;  /* 0x0000000416049981 */ /* 0x000122000c1e1500 */
[----:B------:R-:W-:Y:S02]  /*0820*/  PRMT R6, RZ, 0x7610, R6 ;  /* 0x00007610ff067816 */ /* 0x000fe40000000006 */
[----:B------:R-:W-:Y:S01]  /*0830*/  @!P6 IMAD.WIDE.U32 R16, R9, R10, c[0x0][0x190] ;  /* 0x000064000910e625 */ /* 0x000fe200078e000a */
[----:B------:R-:W-:Y:S01]  /*0840*/  PRMT R9, RZ, 0x7610, R9 ;  /* 0x00007610ff097816 */ /* 0x000fe20000000009 */
[----:B------:R1:W4:Y:S02]  /*0850*/  @!P2 LDG.E.U16 R7, [R14.64] ;  /* 0x000000040e07a981 */ /* 0x000324000c1e1500 */
[----:B------:R-:W-:Y:S01]  /*0860*/  @!P1 IMAD.WIDE.U32 R18, R18, R19, c[0x0][0x190] ;  /* 0x0000640012129625 */ /* 0x000fe200078e0013 */
[----:B------:R-:W-:Y:S01]  /*0870*/  PRMT R29, RZ, 0x7610, R29 ;  /* 0x00007610ff1d7816 */ /* 0x000fe2000000001d */
[----:B------:R0:W4:Y:S02]  /*0880*/  @!P6 LDG.E.U16 R6, [R16.64] ;  /* 0x000000041006e981 */ /* 0x000124000c1e1500 */
[----:B------:R-:W-:-:S02]  /*0890*/  @!P4 IMAD.MOV.U32 R5, RZ, RZ, 0x2 ;  /* 0x00000002ff05c424 */ /* 0x000fc400078e00ff */
[----:B------:R-:W-:Y:S01]  /*08a0*/  @!P3 IMAD.MOV.U32 R10, RZ, RZ, 0x2 ;  /* 0x00000002ff0ab424 */ /* 0x000fe200078e00ff */
[----:B------:R0:W4:Y:S01]  /*08b0*/  @!P1 LDG.E.U16 R9, [R18.64] ;  /* 0x0000000412099981 */ /* 0x000122000c1e1500 */
[----:B-1----:R-:W-:Y:S01]  /*08c0*/  @!P5 IADD3 R15, R0, R28, RZ ;  /* 0x0000001c000fd210 */ /* 0x002fe20007ffe0ff */
[----:B------:R-:W-:Y:S01]  /*08d0*/  @!P5 IMAD.MOV.U32 R28, RZ, RZ, 0x2 ;  /* 0x00000002ff1cd424 */ /* 0x000fe200078e00ff */
[----:B------:R-:W-:Y:S01]  /*08e0*/  PRMT R12, RZ, 0x7610, R12 ;  /* 0x00007610ff0c7816 */ /* 0x000fe2000000000c */
[----:B0-----:R-:W-:Y:S01]  /*08f0*/  @!P4 IMAD.WIDE.U32 R22, R26, R5, c[0x0][0x188] ;  /* 0x000062001a16c625 */ /* 0x001fe200078e0005 */
[----:B------:R-:W-:-:S03]  /*0900*/  PRMT R14, RZ, 0x7610, R14 ;  /* 0x00007610ff0e7816 */ /* 0x000fc6000000000e */
[----:B------:R-:W-:Y:S01]  /*0910*/  @!P3 IMAD.WIDE.U32 R16, R27, R10, c[0x0][0x188] ;  /* 0x000062001b10b625 */ /* 0x000fe200078e000a */
[----:B------:R0:W4:Y:S03]  /*0920*/  @!P4 LDG.E.U16 R29, [R22.64] ;  /* 0x00000004161dc981 */ /* 0x000126000c1e1500 */
[----:B------:R-:W-:Y:S01]  /*0930*/  @!P5 IMAD.WIDE.U32 R18, R15, R28, c[0x0][0x188] ;  /* 0x000062000f12d625 */ /* 0x000fe200078e001c */
[----:B------:R1:W4:Y:S04]  /*0940*/  @!P3 LDG.E.U16 R12, [R16.64] ;  /* 0x00000004100cb981 */ /* 0x000328000c1e1500 */
[----:B------:R1:W4:Y:S01]  /*0950*/  @!P5 LDG.E.U16 R14, [R18.64] ;  /* 0x00000004120ed981 */ /* 0x000322000c1e1500 */
[----:B0-----:R-:W-:Y:S01]  /*0960*/  PRMT R23, RZ, 0x7610, R23 ;  /* 0x00007610ff177816 */ /* 0x001fe20000000017 */
[----:B-1----:R-:W-:Y:S01]  /*0970*/  @!P3 IMAD.WIDE.U32 R16, R27, R10, c[0x0][0x190] ;  /* 0x000064001b10b625 */ /* 0x002fe200078e000a */
[----:B------:R-:W-:-:S02]  /*0980*/  PRMT R10, RZ, 0x7610, R10 ;  /* 0x00007610ff0a7816 */ /* 0x000fc4000000000a */
[----:B------:R-:W-:Y:S01]  /*0990*/  PRMT R22, RZ, 0x7610, R22 ;  /* 0x00007610ff167816 */ /* 0x000fe20000000016 */
[----:B------:R-:W-:Y:S01]  /*09a0*/  @!P4 IMAD.WIDE.U32 R26, R26, R5, c[0x0][0x190] ;  /* 0x000064001a1ac625 */ /* 0x000fe200078e0005 */
[----:B------:R0:W4:Y:S01]  /*09b0*/  @!P3 LDG.E.U16 R23, [R16.64] ;  /* 0x000000041017b981 */ /* 0x000122000c1e1500 */
[----:B------:R-:W-:Y:S02]  /*09c0*/  PRMT R5, RZ, 0x7610, R5 ;  /* 0x00007610ff057816 */ /* 0x000fe40000000005 */
[----:B------:R-:W-:Y:S01]  /*09d0*/  @!P2 IMAD.WIDE.U32 R20, R21, R20, c[0x0][0x190] ;  /* 0x000064001514a625 */ /* 0x000fe200078e0014 */
[----:B------:R-:W4:Y:S04]  /*09e0*/  @!P4 LDG.E.U16 R10, [R26.64] ;  /* 0x000000041a0ac981 */ /* 0x000f28000c1e1500 */
[----:B------:R-:W4:Y:S01]  /*09f0*/  @!P2 LDG.E.U16 R22, [R20.64] ;  /* 0x000000041416a981 */ /* 0x000f22000c1e1500 */
[----:B0-----:R-:W-:-:S05]  /*0a00*/  @!P5 IMAD.WIDE.U32 R16, R15, R28, c[0x0][0x190] ;  /* 0x000064000f10d625 */ /* 0x001fca00078e001c */
[----:B------:R0:W4:Y:S01]  /*0a10*/  @!P5 LDG.E.U16 R5, [R16.64] ;  /* 0x000000041005d981 */ /* 0x000122000c1e1500 */
[----:B------:R-:W-:-:S04]  /*0a20*/  IADD3 R15, R25, 0x80, RZ ;  /* 0x00000080190f7810 */ /* 0x000fc80007ffe0ff */
[----:B------:R-:W-:Y:S01]  /*0a30*/  ISETP.GE.AND P5, PT, R15, R2, PT ;  /* 0x000000020f00720c */ /* 0x000fe20003fa6270 */
[----:B------:R-:W-:Y:S01]  /*0a40*/  @!P0 HADD2.F32 R18, -RZ, c[0x0] [0x168].H0_H0 ;  /* 0x20005a00ff128630 */ /* 0x000fe20000004100 */
[----:B------:R-:W-:-:S04]  /*0a50*/  IADD3 R19, R25, 0x100, RZ ;  /* 0x0000010019137810 */ /* 0x000fc80007ffe0ff */
[-C--:B------:R-:W-:Y:S02]  /*0a60*/  ISETP.GE.AND P1, PT, R19, R2.reuse, PT ;  /* 0x000000021300720c */ /* 0x080fe40003f26270 */
[C---:B0-----:R-:W-:Y:S02]  /*0a70*/  IADD3 R17, R25.reuse, 0x180, RZ ;  /* 0x0000018019117810 */ /* 0x041fe40007ffe0ff */
[----:B------:R-:W-:Y:S02]  /*0a80*/  IADD3 R19, R25, 0x200, RZ ;  /* 0x0000020019137810 */ /* 0x000fe40007ffe0ff */
[-C--:B------:R-:W-:Y:S02]  /*0a90*/  ISETP.GE.AND P2, PT, R17, R2.reuse, PT ;  /* 0x000000021100720c */ /* 0x080fe40003f46270 */
[----:B------:R-:W-:-:S05]  /*0aa0*/  ISETP.GE.AND P3, PT, R19, R2, PT ;  /* 0x000000021300720c */ /* 0x000fca0003f66270 */
[----:B------:R-:W-:Y:S01]  /*0ab0*/  @!P1 HADD2.F32 R19, -RZ, c[0x0] [0x168].H0_H0 ;  /* 0x20005a00ff139630 */ /* 0x000fe20000004100 */
[----:B------:R-:W-:-:S04]  /*0ac0*/  IADD3 R17, R25, 0x280, RZ ;  /* 0x0000028019117810 */ /* 0x000fc80007ffe0ff */
[----:B------:R-:W-:Y:S01]  /*0ad0*/  ISETP.GE.AND P4, PT, R17, R2, PT ;  /* 0x000000021100720c */ /* 0x000fe20003f86270 */
[----:B------:R-:W-:Y:S01]  /*0ae0*/  @!P0 IMAD.MOV.U32 R17, RZ, RZ, 0x2 ;  /* 0x00000002ff118424 */ /* 0x000fe200078e00ff */
[----:B------:R-:W-:Y:S01]  /*0af0*/  BSSY B0, `(.L_x_1986) ;  /* 0x0000074000007945 */ /* 0x000fe20003800000 */
[----:B------:R-:W-:Y:S01]  /*0b00*/  BSSY B1, `(.L_x_1987) ;  /* 0x000006c000017945 */ /* 0x000fe20003800000 */
[----:B--2---:R-:W-:-:S05]  /*0b10*/  @!P0 HADD2.F32 R11, -RZ, R11.H0_H0 ;  /* 0x2000000bff0b8230 */ /* 0x004fca0000004100 */
[----:B------:R-:W-:Y:S01]  /*0b20*/  @!P0 FMUL.FTZ R11, R11, R18 ;  /* 0x000000120b0b8220 */ /* 0x000fe20000410000 */
[----:B------:R-:W-:-:S04]  /*0b30*/  @!P5 HADD2.F32 R18, -RZ, c[0x0] [0x168].H0_H0 ;  /* 0x20005a00ff12d630 */ /* 0x000fc80000004100 */
[----:B------:R-:W-:-:S05]  /*0b40*/  @!P0 F2FP.PACK_AB R11, RZ, R11 ;  /* 0x0000000bff0b823e */ /* 0x000fca00000000ff */
[----:B------:R-:W-:Y:S02]  /*0b50*/  @!P0 HADD2.F32 R11, -RZ, R11.H0_H0 ;  /* 0x2000000bff0b8230 */ /* 0x000fe40000004100 */
[----:B---3--:R-:W-:-:S05]  /*0b60*/  @!P5 HADD2.F32 R3, -RZ, R3.H0_H0 ;  /* 0x20000003ff03d230 */ /* 0x008fca0000004100 */
[----:B------:R-:W-:-:S05]  /*0b70*/  @!P5 FMUL.FTZ R3, R3, R18 ;  /* 0x000000120303d220 */ /* 0x000fca0000410000 */
[----:B------:R-:W-:Y:S01]  /*0b80*/  @!P5 F2FP.PACK_AB R3, RZ, R3 ;  /* 0x00000003ff03d23e */ /* 0x000fe200000000ff */
[----:B-----5:R-:W-:-:S04]  /*0b90*/  @!P0 HADD2.F32 R16, -RZ, R13.H0_H0 ;  /* 0x2000000dff108230 */ /* 0x020fc80000004100 */
[----:B------:R-:W-:Y:S01]  /*0ba0*/  @!P5 HADD2.F32 R3, -RZ, R3.H0_H0 ;  /* 0x20000003ff03d230 */ /* 0x000fe20000004100 */
[----:B------:R-:W-:Y:S01]  /*0bb0*/  @!P0 FMUL.FTZ R11, R11, R16 ;  /* 0x000000100b0b8220 */ /* 0x000fe20000410000 */
[----:B------:R-:W-:Y:S02]  /*0bc0*/  @!P5 HADD2.F32 R24, -RZ, R24.H0_H0 ;  /* 0x20000018ff18d230 */ /* 0x000fe40000004100 */
[----:B------:R-:W-:Y:S02]  /*0bd0*/  @!P1 HADD2.F32 R8, -RZ, R8.H0_H0 ;  /* 0x20000008ff089230 */ /* 0x000fe40000004100 */
[----:B------:R-:W-:Y:S01]  /*0be0*/  @!P0 F2FP.PACK_AB R18, RZ, R11 ;  /* 0x0000000bff12823e */ /* 0x000fe200000000ff */
[----:B------:R-:W-:Y:S01]  /*0bf0*/  @!P5 FMUL.FTZ R3, R3, R24 ;  /* 0x000000180303d220 */ /* 0x000fe20000410000 */
[C---:B------:R-:W-:Y:S01]  /*0c00*/  IADD3 R11, R25.reuse, 0x300, RZ ;  /* 0x00000300190b7810 */ /* 0x040fe20007ffe0ff */
[----:B------:R-:W-:Y:S01]  /*0c10*/  @!P1 FMUL.FTZ R8, R8, R19 ;  /* 0x0000001308089220 */ /* 0x000fe20000410000 */
[----:B------:R-:W-:Y:S01]  /*0c20*/  IADD3 R13, R25, 0x380, RZ ;  /* 0x00000380190d7810 */ /* 0x000fe20007ffe0ff */
[----:B------:R-:W-:Y:S01]  /*0c30*/  @!P2 HADD2.F32 R19, -RZ, c[0x0] [0x168].H0_H0 ;  /* 0x20005a00ff13a630 */ /* 0x000fe20000004100 */
[----:B------:R-:W-:-:S02]  /*0c40*/  ISETP.GE.AND P6, PT, R11, R2, PT ;  /* 0x000000020b00720c */ /* 0x000fc40003fc6270 */
[----:B------:R-:W-:Y:S01]  /*0c50*/  @!P5 F2FP.PACK_AB R3, RZ, R3 ;  /* 0x00000003ff03d23e */ /* 0x000fe200000000ff */
[----:B----4-:R-:W-:Y:S01]  /*0c60*/  @!P2 HADD2.F32 R4, -RZ, R4.H0_H0 ;  /* 0x20000004ff04a230 */ /* 0x010fe20000004100 */
[----:B------:R-:W-:Y:S02]  /*0c70*/  @!P1 F2FP.PACK_AB R8, RZ, R8 ;  /* 0x00000008ff08923e */ /* 0x000fe400000000ff */
[----:B------:R-:W-:Y:S02]  /*0c80*/  ISETP.GE.AND P5, PT, R13, R2, PT ;  /* 0x000000020d00720c */ /* 0x000fe40003fa6270 */
[----:B------:R-:W-:Y:S01]  /*0c90*/  @!P2 FMUL.FTZ R13, R4, R19 ;  /* 0x00000013040da220 */ /* 0x000fe20000410000 */
[----:B------:R-:W-:Y:S02]  /*0ca0*/  @!P1 HADD2.F32 R4, -RZ, R8.H0_H0 ;  /* 0x20000008ff049230 */ /* 0x000fe40000004100 */
[----:B------:R-:W-:Y:S02]  /*0cb0*/  @!P3 HADD2.F32 R8, -RZ, c[0x0] [0x168].H0_H0 ;  /* 0x20005a00ff08b630 */ /* 0x000fe40000004100 */
[----:B------:R-:W-:-:S02]  /*0cc0*/  @!P3 HADD2.F32 R7, -RZ, R7.H0_H0 ;  /* 0x20000007ff07b230 */ /* 0x000fc40000004100 */
[----:B------:R-:W-:-:S03]  /*0cd0*/  @!P1 HADD2.F32 R11, -RZ, R6.H0_H0 ;  /* 0x20000006ff0b9230 */ /* 0x000fc60000004100 */
[----:B------:R-:W-:Y:S01]  /*0ce0*/  @!P3 FMUL.FTZ R7, R7, R8 ;  /* 0x000000080707b220 */ /* 0x000fe20000410000 */
[----:B------:R-:W-:Y:S01]  /*0cf0*/  @!P6 HADD2.F32 R8, -RZ, c[0x0] [0x168].H0_H0 ;  /* 0x20005a00ff08e630 */ /* 0x000fe20000004100 */
[----:B------:R-:W-:Y:S01]  /*0d00*/  @!P1 FMUL.FTZ R4, R4, R11 ;  /* 0x0000000b04049220 */ /* 0x000fe20000410000 */
[----:B------:R-:W-:Y:S01]  /*0d10*/  @!P4 HADD2.F32 R19, -RZ, c[0x0] [0x168].H0_H0 ;  /* 0x20005a00ff13c630 */ /* 0x000fe20000004100 */
[----:B------:R-:W-:Y:S01]  /*0d20*/  @!P0 IMAD.IADD R16, R0, 0x1, R25 ;  /* 0x0000000100108824 */ /* 0x000fe200078e0219 */
[----:B------:R-:W-:Y:S02]  /*0d30*/  @!P5 HADD2.F32 R11, -RZ, c[0x0] [0x168].H0_H0 ;  /* 0x20005a00ff0bd630 */ /* 0x000fe40000004100 */
[----:B------:R-:W-:Y:S02]  /*0d40*/  @!P6 HADD2.F32 R29, -RZ, R29.H0_H0 ;  /* 0x2000001dff1de230 */ /* 0x000fe40000004100 */
[----:B------:R-:W-:-:S03]  /*0d50*/  @!P4 HADD2.F32 R12, -RZ, R12.H0_H0 ;  /* 0x2000000cff0cc230 */ /* 0x000fc60000004100 */
[----:B------:R-:W-:Y:S01]  /*0d60*/  @!P6 FMUL.FTZ R29, R29, R8 ;  /* 0x000000081d1de220 */ /* 0x000fe20000410000 */
[----:B------:R-:W-:Y:S01]  /*0d70*/  @!P5 HADD2.F32 R14, -RZ, R14.H0_H0 ;  /* 0x2000000eff0ed230 */ /* 0x000fe20000004100 */
[----:B------:R-:W-:Y:S01]  /*0d80*/  @!P0 IMAD.WIDE.U32 R16, R16, R17, c[0x0][0x178] ;  /* 0x00005e0010108625 */ /* 0x000fe200078e0011 */
[----:B------:R-:W-:-:S03]  /*0d90*/  @!P2 F2FP.PACK_AB R13, RZ, R13 ;  /* 0x0000000dff0da23e */ /* 0x000fc600000000ff */
[----:B------:R-:W-:Y:S02]  /*0da0*/  @!P0 IMAD.MOV.U32 R25, RZ, RZ, R15 ;  /* 0x000000ffff198224 */ /* 0x000fe400078e000f */
[----:B------:R-:W-:Y:S02]  /*0db0*/  @!P4 FMUL.FTZ R12, R12, R19 ;  /* 0x000000130c0cc220 */ /* 0x000fe40000410000 */
[----:B------:R-:W-:Y:S01]  /*0dc0*/  @!P5 FMUL.FTZ R14, R14, R11 ;  /* 0x0000000b0e0ed220 */ /* 0x000fe20000410000 */
[----:B------:R-:W-:Y:S01]  /*0dd0*/  @!P6 F2FP.PACK_AB R29, RZ, R29 ;  /* 0x0000001dff1de23e */ /* 0x000fe200000000ff */
[----:B------:R0:W-:Y:S01]  /*0de0*/  @!P0 STG.E.U16 [R16.64], R18 ;  /* 0x0000001210008986 */ /* 0x0001e2000c101504 */
[----:B------:R-:W-:Y:S01]  /*0df0*/  @!P2 HADD2.F32 R6, -RZ, R13.H0_H0 ;  /* 0x2000000dff06a230 */ /* 0x000fe20000004100 */
[----:B------:R-:W-:Y:S01]  /*0e00*/  @!P3 F2FP.PACK_AB R7, RZ, R7 ;  /* 0x00000007ff07b23e */ /* 0x000fe200000000ff */
[----:B------:R-:W-:Y:S01]  /*0e10*/  @!P2 HADD2.F32 R9, -RZ, R9.H0_H0 ;  /* 0x20000009ff09a230 */ /* 0x000fe20000004100 */
[----:B------:R-:W-:-:S02]  /*0e20*/  @!P4 F2FP.PACK_AB R12, RZ, R12 ;  /* 0x0000000cff0cc23e */ /* 0x000fc400000000ff */
[----:B------:R-:W-:Y:S02]  /*0e30*/  @!P5 F2FP.PACK_AB R14, RZ, R14 ;  /* 0x0000000eff0ed23e */ /* 0x000fe400000000ff */
[----:B------:R-:W-:Y:S01]  /*0e40*/  ISETP.GE.AND P0, PT, R25, R2, PT ;  /* 0x000000021900720c */ /* 0x000fe20003f06270 */
[----:B------:R-:W-:Y:S01]  /*0e50*/  @!P6 HADD2.F32 R29, -RZ, R29.H0_H0 ;  /* 0x2000001dff1de230 */ /* 0x000fe20000004100 */
[----:B------:R-:W-:Y:S01]  /*0e60*/  @!P2 FMUL.FTZ R6, R6, R9 ;  /* 0x000000090606a220 */ /* 0x000fe20000410000 */
[----:B------:R-:W-:Y:S02]  /*0e70*/  @!P6 HADD2.F32 R10, -RZ, R10.H0_H0 ;  /* 0x2000000aff0ae230 */ /* 0x000fe40000004100 */
[----:B------:R-:W-:Y:S02]  /*0e80*/  @!P3 HADD2.F32 R7, -RZ, R7.H0_H0 ;  /* 0x20000007ff07b230 */ /* 0x000fe40000004100 */
[----:B------:R-:W-:Y:S02]  /*0e90*/  @!P4 HADD2.F32 R12, -RZ, R12.H0_H0 ;  /* 0x2000000cff0cc230 */ /* 0x000fe40000004100 */
[----:B------:R-:W-:-:S02]  /*0ea0*/  @!P3 HADD2.F32 R22, -RZ, R22.H0_H0 ;  /* 0x20000016ff16b230 */ /* 0x000fc40000004100 */
[----:B------:R-:W-:Y:S02]  /*0eb0*/  @!P4 HADD2.F32 R23, -RZ, R23.H0_H0 ;  /* 0x20000017ff17c230 */ /* 0x000fe40000004100 */
[----:B------:R-:W-:Y:S02]  /*0ec0*/  @!P5 HADD2.F32 R14, -RZ, R14.H0_H0 ;  /* 0x2000000eff0ed230 */ /* 0x000fe40000004100 */
[----:B------:R-:W-:Y:S01]  /*0ed0*/  @!P5 HADD2.F32 R9, -RZ, R5.H0_H0 ;  /* 0x20000005ff09d230 */ /* 0x000fe20000004100 */
[----:B------:R-:W-:Y:S01]  /*0ee0*/  @!P6 FMUL.FTZ R5, R29, R10 ;  /* 0x0000000a1d05e220 */ /* 0x000fe20000410000 */
[----:B------:R-:W-:Y:S01]  /*0ef0*/  @!P1 F2FP.PACK_AB R10, RZ, R4 ;  /* 0x00000004ff0a923e */ /* 0x000fe200000000ff */
[----:B------:R-:W-:Y:S02]  /*0f00*/  @!P3 FMUL.FTZ R7, R7, R22 ;  /* 0x000000160707b220 */ /* 0x000fe40000410000 */
[----:B------:R-:W-:Y:S02]  /*0f10*/  @!P4 FMUL.FTZ R12, R12, R23 ;  /* 0x000000170c0cc220 */ /* 0x000fe40000410000 */
[----:B------:R-:W-:Y:S01]  /*0f20*/  @!P5 FMUL.FTZ R4, R14, R9 ;  /* 0x000000090e04d220 */ /* 0x000fe20000410000 */
[----:B------:R-:W-:-:S02]  /*0f30*/  @!P2 F2FP.PACK_AB R11, RZ, R6 ;  /* 0x00000006ff0ba23e */ /* 0x000fc400000000ff */
[----:B------:R-:W-:Y:S02]  /*0f40*/  @!P3 F2FP.PACK_AB R7, RZ, R7 ;  /* 0x00000007ff07b23e */ /* 0x000fe400000000ff */
[----:B------:R-:W-:Y:S02]  /*0f50*/  @!P4 F2FP.PACK_AB R6, RZ, R12 ;  /* 0x0000000cff06c23e */ /* 0x000fe400000000ff */
[----:B------:R-:W-:Y:S02]  /*0f60*/  @!P6 F2FP.PACK_AB R5, RZ, R5 ;  /* 0x00000005ff05e23e */ /* 0x000fe400000000ff */
[----:B------:R-:W-:Y:S01]  /*0f70*/  @!P5 F2FP.PACK_AB R4, RZ, R4 ;  /* 0x00000004ff04d23e */ /* 0x000fe200000000ff */
        /* <DEDUP_REMOVED lines=8> */
[----:B0-----:R-:W-:Y:S01]  /*1000*/  IMAD.IADD R8, R0, 0x1, R25 ;  /* 0x0000000100087824 */ /* 0x001fe200078e0219 */
[----:B------:R-:W-:Y:S01]  /*1010*/  IADD3 R25, R25, 0x80, RZ ;  /* 0x0000008019197810 */ /* 0x000fe20007ffe0ff */
[----:B------:R-:W-:-:S04]  /*1020*/  IMAD.MOV.U32 R9, RZ, RZ, 0x2 ;  /* 0x00000002ff097424 */ /* 0x000fc800078e00ff */
[----:B------:R-:W-:-:S05]  /*1030*/  IMAD.WIDE.U32 R8, R8, R9, c[0x0][0x178] ;  /* 0x00005e0008087625 */ /* 0x000fca00078e0009 */
[----:B------:R0:W-:Y:S02]  /*1040*/  STG.E.U16 [R8.64], R10 ;  /* 0x0000000a08007986 */ /* 0x0001e4000c101504 */
.L_x_1988:
[----:B0-----:R-:W-:-:S13]  /*1050*/  ISETP.GE.AND P0, PT, R25, R2, PT ;  /* 0x000000021900720c */ /* 0x001fda0003f06270 */
[----:B------:R-:W-:Y:S05]  /*1060*/  @P0 BRA `(.L_x_1990) ;  /* 0x000000c000000947 */ /* 0x000fea0003800000 */
[----:B------:R-:W-:Y:S01]  /*1070*/  HFMA2.MMA R9, -RZ, RZ, 0, 1.1920928955078125e-07 ;  /* 0x00000002ff097435 */ /* 0x000fe200000001ff */
[----:B------:R-:W-:Y:S01]  /*1080*/  IMAD.IADD R8, R0, 0x1, R25 ;  /* 0x0000000100087824 */ /* 0x000fe200078e0219 */
[----:B------:R-:W-:-:S08]  /*1090*/  IADD3 R25, R25, 0x80, RZ ;  /* 0x0000008019197810 */ /* 0x000fd00007ffe0ff */
[----:B------:R-:W-:-:S05]  /*10a0*/  IMAD.WIDE.U32 R8, R8, R9, c[0x0][0x178] ;  /* 0x00005e0008087625 */ /* 0x000fca00078e0009 */
[----:B------:R0:W-:Y:S02]  /*10b0*/  STG.E.U16 [R8.64], R11 ;  /* 0x0000000b08007986 */ /* 0x0001e4000c101504 */
.L_x_1989:
[----:B------:R-:W-:-:S13]  /*10c0*/  ISETP.GE.AND P0, PT, R25, R2, PT ;  /* 0x000000021900720c */ /* 0x000fda0003f06270 */
[----:B------:R-:W-:Y:S05]  /*10d0*/  @P0 BRA `(.L_x_1991) ;  /* 0x000000e000000947 */ /* 0x000fea0003800000 */
[----:B0-----:R-:W-:Y:S01]  /*10e0*/  IMAD.IADD R8, R0, 0x1, R25 ;  /* 0x0000000100087824 */ /* 0x001fe200078e0219 */
[----:B------:R-:W-:Y:S01]  /*10f0*/  IADD3 R25, R25, 0x80, RZ ;  /* 0x0000008019197810 */ /* 0x000fe20007ffe0ff */
[----:B------:R-:W-:-:S04]  /*1100*/  IMAD.MOV.U32 R9, RZ, RZ, 0x2 ;  /* 0x00000002ff097424 */ /* 0x000fc800078e00ff */
[----:B------:R-:W-:-:S05]  /*1110*/  IMAD.WIDE.U32 R8, R8, R9, c[0x0][0x178] ;  /* 0x00005e0008087625 */ /* 0x000fca00078e0009 */
[----:B------:R0:W-:Y:S02]  /*1120*/  STG.E.U16 [R8.64], R7 ;  /* 0x0000000708007986 */ /* 0x0001e4000c101504 */
.L_x_1990:
[----:B------:R-:W-:-:S13]  /*1130*/  ISETP.GE.AND P0, PT, R25, R2, PT ;  /* 0x000000021900720c */ /* 0x000fda0003f06270 */
[----:B------:R-:W-:Y:S01]  /*1140*/  @P0 BREAK B1 ;  /* 0x0000000000010942 */ /* 0x000fe20003800000 */
[----:B------:R-:W-:Y:S05]  /*1150*/  @P0 BRA `(.L_x_1992) ;  /* 0x000000d000000947 */ /* 0x000fea0003800000 */
[----:B0-----:R-:W-:Y:S01]  /*1160*/  IMAD.IADD R7, R0, 0x1, R25 ;  /* 0x0000000100077824 */ /* 0x001fe200078e0219 */
[----:B------:R-:W-:Y:S01]  /*1170*/  PRMT R3, R6, 0x7610, R3 ;  /* 0x0000761006037816 */ /* 0x000fe20000000003 */
[----:B------:R-:W-:Y:S01]  /*1180*/  IMAD.MOV.U32 R8, RZ, RZ, 0x2 ;  /* 0x00000002ff087424 */ /* 0x000fe200078e00ff */
[----:B------:R-:W-:-:S03]  /*1190*/  IADD3 R25, R25, 0x80, RZ ;  /* 0x0000008019197810 */ /* 0x000fc60007ffe0ff */
[----:B------:R-:W-:-:S05]  /*11a0*/  IMAD.WIDE.U32 R6, R7, R8, c[0x0][0x178] ;  /* 0x00005e0007067625 */ /* 0x000fca00078e0008 */
[----:B------:R0:W-:Y:S02]  /*11b0*/  STG.E.U16 [R6.64], R3 ;  /* 0x0000000306007986 */ /* 0x0001e4000c101504 */
.L_x_1991:
[----:B------:R-:W-:Y:S05]  /*11c0*/  BSYNC B1 ;  /* 0x0000000000017941 */ /* 0x000fea0003800000 */
.L_x_1987:
[----:B------:R-:W-:-:S13]  /*11d0*/  ISETP.GE.AND P0, PT, R25, R2, PT ;  /* 0x000000021900720c */ /* 0x000fda0003f06270 */
[----:B0-----:R-:W-:Y:S01]  /*11e0*/  @!P0 IADD3 R6, R0, R25, RZ ;  /* 0x0000001900068210 */ /* 0x001fe20007ffe0ff */
[----:B------:R-:W-:Y:S01]  /*11f0*/  @!P0 IMAD.MOV.U32 R7, RZ, RZ, 0x2 ;  /* 0x00000002ff078424 */ /* 0x000fe200078e00ff */
[----:B------:R-:W-:-:S03]  /*1200*/  @!P0 IADD3 R25, R25, 0x80, RZ ;  /* 0x0000008019198810 */ /* 0x000fc60007ffe0ff */
[----:B------:R-:W-:-:S05]  /*1210*/  @!P0 IMAD.WIDE.U32 R6, R6, R7, c[0x0][0x178] ;  /* 0x00005e0006068625 */ /* 0x000fca00078e0007 */
[----:B------:R0:W-:Y:S02]  /*1220*/  @!P0 STG.E.U16 [R6.64], R5 ;  /* 0x0000000506008986 */ /* 0x0001e4000c101504 */
.L_x_1992:
[----:B------:R-:W-:Y:S05]  /*1230*/  BSYNC B0 ;  /* 0x0000000000007941 */ /* 0x000fea0003800000 */
.L_x_1986:
[----:B------:R-:W-:Y:S01]  /*1240*/  WARPSYNC 0xffffffff ;  /* 0xffffffff00007948 */ /* 0x000fe20003800000 */
[----:B------:R-:W-:-:S13]  /*1250*/  ISETP.GE.AND P0, PT, R25, R2, PT ;  /* 0x000000021900720c */ /* 0x000fda0003f06270 */
[----:B------:R-:W-:Y:S05]  /*1260*/  @P0 EXIT ;  /* 0x000000000000094d */ /* 0x000fea0003800000 */
[----:B------:R-:W-:Y:S02]  /*1270*/  IMAD.IADD R2, R0, 0x1, R25 ;  /* 0x0000000100027824 */ /* 0x000fe400078e0219 */
[----:B------:R-:W-:-:S04]  /*1280*/  IMAD.MOV.U32 R3, RZ, RZ, 0x2 ;  /* 0x00000002ff037424 */ /* 0x000fc800078e00ff */
[----:B------:R-:W-:-:S05]  /*1290*/  IMAD.WIDE.U32 R2, R2, R3, c[0x0][0x178] ;  /* 0x00005e0002027625 */ /* 0x000fca00078e0003 */
[----:B------:R-:W-:Y:S01]  /*12a0*/  STG.E.U16 [R2.64], R4 ;  /* 0x0000000402007986 */ /* 0x000fe2000c101504 */
[----:B------:R-:W-:Y:S05]  /*12b0*/  EXIT ;  /* 0x000000000000794d */ /* 0x000fea0003800000 */
.L_x_1993:
        /* <DEDUP_REMOVED lines=12> */
.L_x_22920:


//--------------------- .text._ZN2at6native29vectorized_elementwise_kernelILi4EZZZNS0_54_GLOBAL__N__d8c5977b_16_LinearAlgebra_cu_9e10b42f_321716addr_kernel_cudaERNS_14TensorIteratorERKN3c106ScalarES8_ENKUlvE_clEvENKUlvE9_clEvEUlNS5_4HalfESB_SB_E_St5arrayIPcLm4EEEEviT0_T1_ --------------------------
	.section	.text._ZN2at6native29vectorized_elementwise_kernelILi4EZZZNS0_54_GLOBAL__N__d8c5977b_16_LinearAlgebra_cu_9e10b42f_321716addr_kernel_cudaERNS_14TensorIteratorERKN3c106ScalarES8_ENKUlvE_clEvENKUlvE9_clEvEUlNS5_4HalfESB_SB_E_St5arrayIPcLm4EEEEviT0_T1_,"ax",@progbits
	.sectioninfo	@"SHI_REGISTERS=32"
	.align	128
        .global         _ZN2at6native29vectorized_elementwise_kernelILi4EZZZNS0_54_GLOBAL__N__d8c5977b_16_LinearAlgebra_cu_9e10b42f_321716addr_kernel_cudaERNS_14TensorIteratorERKN3c106ScalarES8_ENKUlvE_clEvENKUlvE9_clEvEUlNS5_4HalfESB_SB_E_St5arrayIPcLm4EEEEviT0_T1_
        .type           _ZN2at6native29vectorized_elementwise_kernelILi4EZZZNS0_54_GLOBAL__N__d8c5977b_16_LinearAlgebra_cu_9e10b42f_321716addr_kernel_cudaERNS_14TensorIteratorERKN3c106ScalarES8_ENKUlvE_clEvENKUlvE9_clEvEUlNS5_4HalfESB_SB_E_St5arrayIPcLm4EEEEviT0_T1_,@function
        .size           _ZN2at6native29vectorized_elementwise_kernelILi4EZZZNS0_54_GLOBAL__N__d8c5977b_16_LinearAlgebra_cu_9e10b42f_321716addr_kernel_cudaERNS_14TensorIteratorERKN3c106ScalarES8_ENKUlvE_clEvENKUlvE9_clEvEUlNS5_4HalfESB_SB_E_St5arrayIPcLm4EEEEviT0_T1_,(.L_x_22921 - _ZN2at6native29vectorized_elementwise_kernelILi4EZZZNS0_54_GLOBAL__N__d8c5977b_16_LinearAlgebra_cu_9e10b42f_321716addr_kernel_cudaERNS_14TensorIteratorERKN3c106ScalarES8_ENKUlvE_clEvENKUlvE9_clEvEUlNS5_4HalfESB_SB_E_St5arrayIPcLm4EEEEviT0_T1_)
        .other          _ZN2at6native29vectorized_elementwise_kernelILi4EZZZNS0_54_GLOBAL__N__d8c5977b_16_LinearAlgebra_cu_9e10b42f_321716addr_kernel_cudaERNS_14TensorIteratorERKN3c106ScalarES8_ENKUlvE_clEvENKUlvE9_clEvEUlNS5_4HalfESB_SB_E_St5arrayIPcLm4EEEEviT0_T1_,@"STO_CUDA_ENTRY STV_DEFAULT"
_ZN2at6native29vectorized_elementwise_kernelILi4EZZZNS0_54_GLOBAL__N__d8c5977b_16_LinearAlgebra_cu_9e10b42f_321716addr_kernel_cudaERNS_14TensorIteratorERKN3c106ScalarES8_ENKUlvE_clEvENKUlvE9_clEvEUlNS5_4HalfESB_SB_E_St5arrayIPcLm4EEEEviT0_T1_:
.text._ZN2at6native29vectorized_elementwise_kernelILi4EZZZNS0_54_GLOBAL__N__d8c5977b_16_LinearAlgebra_cu_9e10b42f_321716addr_kernel_cudaERNS_14TensorIteratorERKN3c106ScalarES8_ENKUlvE_clEvENKUlvE9_clEvEUlNS5_4HalfESB_SB_E_St5arrayIPcLm4EEEEviT0_T1_:
        /* <DEDUP_REMOVED lines=9> */
[----:B------:R-:W-:-:S06]  /*0090*/  IMAD.WIDE R2, R0, R7, c[0x0][0x188] ;  /* 0x0000620000027625 */ /* 0x000fcc00078e0207 */
[----:B0-----:R-:W-:-:S05]  /*00a0*/  IMAD.WIDE.U32 R14, R6, 0x8, R2 ;  /* 0x00000008060e7825 */ /* 0x001fca00078e0002 */
[----:B------:R-:W2:Y:S01]  /*00b0*/  LDG.E.64 R8, [R14.64] ;  /* 0x000000040e087981 */ /* 0x000ea2000c1e1b00 */
[----:B------:R-:W-:-:S03]  /*00c0*/  IMAD.WIDE R2, R0, R7, c[0x0][0x190] ;  /* 0x0000640000027625 */ /* 0x000fc600078e0207 */
[----:B------:R0:W3:Y:S03]  /*00d0*/  LDG.E.64 R10, [R14.64+0x400] ;  /* 0x000400040e0a7981 */ /* 0x0000e6000c1e1b00 */
[----:B------:R-:W-:-:S05]  /*00e0*/  IMAD.WIDE.U32 R16, R6, 0x8, R2 ;  /* 0x0000000806107825 */ /* 0x000fca00078e0002 */
[----:B------:R1:W4:Y:S04]  /*00f0*/  LDG.E.64 R2, [R16.64] ;  /* 0x0000000410027981 */ /* 0x000328000c1e1b00 */
[----:B------:R1:W5:Y:S01]  /*0100*/  LDG.E.64 R4, [R16.64+0x400] ;  /* 0x0004000410047981 */ /* 0x000362000c1e1b00 */
[----:B------:R-:W-:Y:S02]  /*0110*/  HADD2.F32 R12, -RZ, c[0x0] [0x168].H0_H0 ;  /* 0x20005a00ff0c7630 */ /* 0x000fe40000004100 */
[----:B--2---:R-:W-:-:S05]  /*0120*/  HADD2.F32 R19, -RZ, R8.H1_H1 ;  /* 0x30000008ff137230 */ /* 0x004fca0000004100 */
[C---:B------:R-:W-:Y:S01]  /*0130*/  FMUL.FTZ R19, R12.reuse, R19 ;  /* 0x000000130c137220 */ /* 0x040fe20000410000 */
[----:B------:R-:W-:Y:S02]  /*0140*/  HADD2.F32 R13, -RZ, R8.H0_H0 ;  /* 0x20000008ff0d7230 */ /* 0x000fe40000004100 */
[--C-:B------:R-:W-:Y:S02]  /*0150*/  HADD2.F32 R21, -RZ, R9.reuse.H0_H0 ;  /* 0x20000009ff157230 */ /* 0x100fe40000004100 */
[----:B------:R-:W-:Y:S01]  /*0160*/  F2FP.PACK_AB R19, RZ, R19 ;  /* 0x00000013ff13723e */ /* 0x000fe200000000ff */
[C---:B------:R-:W-:Y:S01]  /*0170*/  FMUL.FTZ R13, R12.reuse, R13 ;  /* 0x0000000d0c0d7220 */ /* 0x040fe20000410000 */
[----:B0-----:R-:W-:Y:S01]  /*0180*/  HADD2.F32 R15, -RZ, R9.H1_H1 ;  /* 0x30000009ff0f7230 */ /* 0x001fe20000004100 */
[----:B------:R-:W-:Y:S01]  /*0190*/  FMUL.FTZ R21, R12, R21 ;  /* 0x000000150c157220 */ /* 0x000fe20000410000 */
[----:B---3--:R-:W-:Y:S02]  /*01a0*/  HADD2.F32 R23, -RZ, R11.H0_H0 ;  /* 0x2000000bff177230 */ /* 0x008fe40000004100 */
[----:B------:R-:W-:-:S02]  /*01b0*/  HADD2.F32 R9, -RZ, R19.H0_H0 ;  /* 0x20000013ff097230 */ /* 0x000fc40000004100 */
[--C-:B-1----:R-:W-:Y:S02]  /*01c0*/  HADD2.F32 R17, -RZ, R10.reuse.H0_H0 ;  /* 0x2000000aff117230 */ /* 0x102fe40000004100 */
[----:B------:R-:W-:Y:S02]  /*01d0*/  HADD2.F32 R19, -RZ, R10.H1_H1 ;  /* 0x3000000aff137230 */ /* 0x000fe40000004100 */
[----:B------:R-:W-:Y:S01]  /*01e0*/  HADD2.F32 R11, -RZ, R11.H1_H1 ;  /* 0x3000000bff0b7230 */ /* 0x000fe20000004100 */
[----:B------:R-:W-:Y:S01]  /*01f0*/  F2FP.PACK_AB R13, RZ, R13 ;  /* 0x0000000dff0d723e */ /* 0x000fe200000000ff */
[C---:B------:R-:W-:Y:S01]  /*0200*/  FMUL.FTZ R15, R12.reuse, R15 ;  /* 0x0000000f0c0f7220 */ /* 0x040fe20000410000 */
[----:B------:R-:W-:Y:S01]  /*0210*/  F2FP.PACK_AB R21, RZ, R21 ;  /* 0x00000015ff15723e */ /* 0x000fe200000000ff */
[C---:B------:R-:W-:Y:S02]  /*0220*/  FMUL.FTZ R17, R12.reuse, R17 ;  /* 0x000000110c117220 */ /* 0x040fe40000410000 */
[----:B------:R-:W-:-:S02]  /*0230*/  FMUL.FTZ R19, R12, R19 ;  /* 0x000000130c137220 */ /* 0x000fc40000410000 */
[C---:B------:R-:W-:Y:S02]  /*0240*/  FMUL.FTZ R23, R12.reuse, R23 ;  /* 0x000000170c177220 */ /* 0x040fe40000410000 */
[----:B------:R-:W-:Y:S01]  /*0250*/  FMUL.FTZ R11, R12, R11 ;  /* 0x0000000b0c0b7220 */ /* 0x000fe20000410000 */
[----:B------:R-:W-:Y:S02]  /*0260*/  HADD2.F32 R13, -RZ, R13.H0_H0 ;  /* 0x2000000dff0d7230 */ /* 0x000fe40000004100 */
[--C-:B----4-:R-:W-:Y:S01]  /*0270*/  HADD2.F32 R8, -RZ, R2.reuse.H0_H0 ;  /* 0x20000002ff087230 */ /* 0x110fe20000004100 */
[----:B------:R-:W-:Y:S01]  /*0280*/  F2FP.PACK_AB R15, RZ, R15 ;  /* 0x0000000fff0f723e */ /* 0x000fe200000000ff */
[----:B------:R-:W-:Y:S01]  /*0290*/  HADD2.F32 R21, -RZ, R21.H0_H0 ;  /* 0x20000015ff157230 */ /* 0x000fe20000004100 */
[----:B------:R-:W-:Y:S01]  /*02a0*/  F2FP.PACK_AB R17, RZ, R17 ;  /* 0x00000011ff11723e */ /* 0x000fe200000000ff */
[----:B------:R-:W-:Y:S01]  /*02b0*/  HADD2.F32 R10, -RZ, R2.H1_H1 ;  /* 0x30000002ff0a7230 */ /* 0x000fe20000004100 */
[----:B------:R-:W-:Y:S01]  /*02c0*/  F2FP.PACK_AB R19, RZ, R19 ;  /* 0x00000013ff13723e */ /* 0x000fe200000000ff */
[----:B------:R-:W-:Y:S01]  /*02d0*/  HADD2.F32 R14, -RZ, R3.H0_H0 ;  /* 0x20000003ff0e7230 */ /* 0x000fe20000004100 */
[----:B------:R-:W-:-:S02]  /*02e0*/  F2FP.PACK_AB R23, RZ, R23 ;  /* 0x00000017ff17723e */ /* 0x000fc400000000ff */
[----:B------:R-:W-:Y:S01]  /*02f0*/  F2FP.PACK_AB R11, RZ, R11 ;  /* 0x0000000bff0b723e */ /* 0x000fe200000000ff */
[----:B------:R-:W-:Y:S01]  /*0300*/  FMUL.FTZ R2, R13, R8 ;  /* 0x000000080d027220 */ /* 0x000fe20000410000 */
[----:B------:R-:W-:Y:S01]  /*0310*/  HADD2.F32 R15, -RZ, R15.H0_H0 ;  /* 0x2000000fff0f7230 */ /* 0x000fe20000004100 */
[----:B------:R-:W-:Y:S01]  /*0320*/  FMUL.FTZ R9, R9, R10 ;  /* 0x0000000a09097220 */ /* 0x000fe20000410000 */
[----:B------:R-:W-:Y:S01]  /*0330*/  HADD2.F32 R17, -RZ, R17.H0_H0 ;  /* 0x20000011ff117230 */ /* 0x000fe20000004100 */
[----:B------:R-:W-:Y:S01]  /*0340*/  FMUL.FTZ R8, R21, R14 ;  /* 0x0000000e15087220 */ /* 0x000fe20000410000 */
[----:B------:R-:W-:Y:S02]  /*0350*/  HADD2.F32 R19, -RZ, R19.H0_H0 ;  /* 0x20000013ff137230 */ /* 0x000fe40000004100 */
[----:B------:R-:W-:Y:S02]  /*0360*/  HADD2.F32 R23, -RZ, R23.H0_H0 ;  /* 0x20000017ff177230 */ /* 0x000fe40000004100 */
[----:B------:R-:W-:-:S02]  /*0370*/  HADD2.F32 R11, -RZ, R11.H0_H0 ;  /* 0x2000000bff0b7230 */ /* 0x000fc40000004100 */
[----:B------:R-:W-:Y:S02]  /*0380*/  HADD2.F32 R10, -RZ, R3.H1_H1 ;  /* 0x30000003ff0a7230 */ /* 0x000fe40000004100 */
[--C-:B-----5:R-:W-:Y:S02]  /*0390*/  HADD2.F32 R12, -RZ, R4.reuse.H0_H0 ;  /* 0x20000004ff0c7230 */ /* 0x120fe40000004100 */
[----:B------:R-:W-:Y:S02]  /*03a0*/  HADD2.F32 R14, -RZ, R4.H1_H1 ;  /* 0x30000004ff0e7230 */ /* 0x000fe40000004100 */
[--C-:B------:R-:W-:Y:S02]  /*03b0*/  HADD2.F32 R16, -RZ, R5.reuse.H0_H0 ;  /* 0x20000005ff107230 */ /* 0x100fe40000004100 */
[----:B------:R-:W-:Y:S01]  /*03c0*/  HADD2.F32 R18, -RZ, R5.H1_H1 ;  /* 0x30000005ff127230 */ /* 0x000fe20000004100 */
[----:B------:R-:W-:-:S04]  /*03d0*/  IMAD.WIDE.U32 R4, R0, R7, c[0x0][0x178] ;  /* 0x00005e0000047625 */ /* 0x000fc800078e0007 */
        /* <DEDUP_REMOVED lines=13> */
.L_x_1994:
[----:B------:R-:W0:Y:S01]  /*04b0*/  S2R R25, SR_TID.X ;  /* 0x0000000000197919 */ /* 0x000e220000002100 */
[----:B------:R-:W-:Y:S02]  /*04c0*/  PRMT R11, RZ, 0x7610, R11 ;  /* 0x00007610ff0b7816 */ /* 0x000fe4000000000b */
        /* <DEDUP_REMOVED lines=178> */
.L_x_1997:
[----:B0-----:R-:W-:-:S13]  /*0ff0*/  ISETP.GE.AND P0, PT, R25, R2, PT ;  /* 0x000000021900720c */ /* 0x001fda0003f06270 */
[----:B------:R-:W-:Y:S05]  /*1000*/  @P0 BRA `(.L_x_1999) ;  /* 0x000000c000000947 */ /* 0x000fea0003800000 */
[----:B------:R-:W-:Y:S01]  /*1010*/  HFMA2.MMA R9, -RZ, RZ, 0, 1.1920928955078125e-07 ;  /* 0x00000002ff097435 */ /* 0x000fe200000001ff */
[----:B------:R-:W-:Y:S01]  /*1020*/  IMAD.IADD R8, R0, 0x1, R25 ;  /* 0x0000000100087824 */ /* 0x000fe200078e0219 */
[----:B------:R-:W-:-:S08]  /*1030*/  IADD3 R25, R25, 0x80, RZ ;  /* 0x0000008019197810 */ /* 0x000fd00007ffe0ff */
[----:B------:R-:W-:-:S05]  /*1040*/  IMAD.WIDE.U32 R8, R8, R9, c[0x0][0x178] ;  /* 0x00005e0008087625 */ /* 0x000fca00078e0009 */
[----:B------:R0:W-:Y:S02]  /*1050*/  STG.E.U16 [R8.64], R11 ;  /* 0x0000000b08007986 */ /* 0x0001e4000c101504 */
.L_x_1998:
[----:B------:R-:W-:-:S13]  /*1060*/  ISETP.GE.AND P0, PT, R25, R2, PT ;  /* 0x000000021900720c */ /* 0x000fda0003f06270 */
[----:B------:R-:W-:Y:S05]  /*1070*/  @P0 BRA `(.L_x_2000) ;  /* 0x000000e000000947 */ /* 0x000fea0003800000 */
[----:B0-----:R-:W-:Y:S01]  /*1080*/  IMAD.IADD R8, R0, 0x1, R25 ;  /* 0x0000000100087824 */ /* 0x001fe200078e0219 */
[----:B------:R-:W-:Y:S01]  /*1090*/  IADD3 R25, R25, 0x80, RZ ;  /* 0x0000008019197810 */ /* 0x000fe20007ffe0ff */
[----:B------:R-:W-:-:S04]  /*10a0*/  IMAD.MOV.U32 R9, RZ, RZ, 0x2 ;  /* 0x00000002ff097424 */ /* 0x000fc800078e00ff */
[----:B------:R-:W-:-:S05]  /*10b0*/  IMAD.WIDE.U32 R8, R8, R9, c[0x0][0x178] ;  /* 0x00005e0008087625 */ /* 0x000fca00078e0009 */
[----:B------:R0:W-:Y:S02]  /*10c0*/  STG.E.U16 [R8.64], R7 ;  /* 0x0000000708007986 */ /* 0x0001e4000c101504 */
.L_x_1999:
        /* <DEDUP_REMOVED lines=9> */
.L_x_2000:
[----:B------:R-:W-:Y:S05]  /*1160*/  BSYNC B1 ;  /* 0x0000000000017941 */ /* 0x000fea0003800000 */
.L_x_1996:
[----:B------:R-:W-:-:S13]  /*1170*/  ISETP.GE.AND P0, PT, R25, R2, PT ;  /* 0x000000021900720c */ /* 0x000fda0003f06270 */
[----:B0-----:R-:W-:Y:S01]  /*1180*/  @!P0 IADD3 R6, R0, R25, RZ ;  /* 0x0000001900068210 */ /* 0x001fe20007ffe0ff */
[----:B------:R-:W-:Y:S01]  /*1190*/  @!P0 IMAD.MOV.U32 R7, RZ, RZ, 0x2 ;  /* 0x00000002ff078424 */ /* 0x000fe200078e00ff */
[----:B------:R-:W-:-:S03]  /*11a0*/  @!P0 IADD3 R25, R25, 0x80, RZ ;  /* 0x0000008019198810 */ /* 0x000fc60007ffe0ff */
[----:B------:R-:W-:-:S05]  /*11b0*/  @!P0 IMAD.WIDE.U32 R6, R6, R7, c[0x0][0x178] ;  /* 0x00005e0006068625 */ /* 0x000fca00078e0007 */
[----:B------:R0:W-:Y:S02]  /*11c0*/  @!P0 STG.E.U16 [R6.64], R5 ;  /* 0x0000000506008986 */ /* 0x0001e4000c101504 */
.L_x_2001:
[----:B------:R-:W-:Y:S05]  /*11d0*/  BSYNC B0 ;  /* 0x0000000000007941 */ /* 0x000fea0003800000 */
.L_x_1995:
        /* <DEDUP_REMOVED lines=8> */
.L_x_2002:
        /* <DEDUP_REMOVED lines=10> */
.L_x_22921:


//--------------------- .text._ZN2at6native29vectorized_elementwise_kernelILi8EZZZNS0_54_GLOBAL__N__d8c5977b_16_LinearAlgebra_cu_9e10b42f_321716addr_kernel_cudaERNS_14TensorIteratorERKN3c106ScalarES8_ENKUlvE_clEvENKUlvE9_clEvEUlNS5_4HalfESB_SB_E_St5arrayIPcLm4EEEEviT0_T1_ --------------------------
	.section	.text._ZN2at6native29vectorized_elementwise_kernelILi8EZZZNS0_54_GLOBAL__N__d8c5977b_16_LinearAlgebra_cu_9e10b42f_321716addr_kernel_cudaERNS_14TensorIteratorERKN3c106ScalarES8_ENKUlvE_clEvENKUlvE9_clEvEUlNS5_4HalfESB_SB_E_St5arrayIPcLm4EEEEviT0_T1_,"ax",@progbits
	.sectioninfo	@"SHI_REGISTERS=4"
	.align	128
        .global         _ZN2at6native29vectorized_elementwise_kernelILi8EZZZNS0_54_GLOBAL__N__d8c5977b_16_LinearAlgebra_cu_9e10b42f_321716addr_kernel_cudaERNS_14TensorIteratorERKN3c106ScalarES8_ENKUlvE_clEvENKUlvE9_clEvEUlNS5_4HalfESB_SB_E_St5arrayIPcLm4EEEEviT0_T1_
        .type           _ZN2at6native29vectorized_elementwise_kernelILi8EZZZNS0_54_GLOBAL__N__d8c5977b_16_LinearAlgebra_cu_9e10b42f_321716addr_kernel_cudaERNS_14TensorIteratorERKN3c106ScalarES8_ENKUlvE_clEvENKUlvE9_clEvEUlNS5_4HalfESB_SB_E_St5arrayIPcLm4EEEEviT0_T1_,@function
        .size           _ZN2at6native29vectorized_elementwise_kernelILi8EZZZNS0_54_GLOBAL__N__d8c5977b_16_LinearAlgebra_cu_9e10b42f_321716addr_kernel_cudaERNS_14TensorIteratorERKN3c106ScalarES8_ENKUlvE_clEvENKUlvE9_clEvEUlNS5_4HalfESB_SB_E_St5arrayIPcLm4EEEEviT0_T1_,(.L_x_22922 - _ZN2at6native29vectorized_elementwise_kernelILi8EZZZNS0_54_GLOBAL__N__d8c5977b_16_LinearAlgebra_cu_9e10b42f_321716addr_kernel_cudaERNS_14TensorIteratorERKN3c106ScalarES8_ENKUlvE_clEvENKUlvE9_clEvEUlNS5_4HalfESB_SB_E_St5arrayIPcLm4EEEEviT0_T1_)
        .other          _ZN2at6native29vectorized_elementwise_kernelILi8EZZZNS0_54_GLOBAL__N__d8c5977b_16_LinearAlgebra_cu_9e10b42f_321716addr_kernel_cudaERNS_14TensorIteratorERKN3c106ScalarES8_ENKUlvE_clEvENKUlvE9_clEvEUlNS5_4HalfESB_SB_E_St5arrayIPcLm4EEEEviT0_T1_,@"STO_CUDA_ENTRY STV_DEFAULT"
_ZN2at6native29vectorized_elementwise_kernelILi8EZZZNS0_54_GLOBAL__N__d8c5977b_16_LinearAlgebra_cu_9e10b42f_321716addr_kernel_cudaERNS_14TensorIteratorERKN3c106ScalarES8_ENKUlvE_clEvENKUlvE9_clEvEUlNS5_4HalfESB_SB_E_St5arrayIPcLm4EEEEviT0_T1_:
.text._ZN2at6native29vectorized_elementwise_kernelILi8EZZZNS0_54_GLOBAL__N__d8c5977b_16_LinearAlgebra_cu_9e10b42f_321716addr_kernel_cudaERNS_14TensorIteratorERKN3c106ScalarES8_ENKUlvE_clEvENKUlvE9_clEvEUlNS5_4HalfESB_SB_E_St5arrayIPcLm4EEEEviT0_T1_:
[----:B------:R-:W-:Y:S02]  /*0000*/  MOV R1, c[0x0][0x28] ;  /* 0x00000a0000017a02 */ /* 0x000fe40000000f00 */
[----:B------:R-:W-:Y:S05]  /*0010*/  EXIT ;  /* 0x000000000000794d */ /* 0x000fea0003800000 */
.L_x_2003:
        /* <DEDUP_REMOVED lines=14> */
.L_x_22922:


//--------------------- .text._ZN2at6native18elementwise_kernelILi128ELi4EZNS0_15gpu_kernel_implIZZZNS0_54_GLOBAL__N__d8c5977b_16_LinearAlgebra_cu_9e10b42f_321716addr_kernel_cudaERNS_14TensorIteratorERKN3c106ScalarES9_ENKUlvE_clEvENKUlvE8_clEvEUlNS6_8BFloat16ESC_SC_E0_EEvRNS_18TensorIteratorBaseERKT_EUliE_EEviT1_ --------------------------
	.section	.text._ZN2at6native18elementwise_kernelILi128ELi4EZNS0_15gpu_kernel_implIZZZNS0_54_GLOBAL__N__d8c5977b_16_LinearAlgebra_cu_9e10b42f_321716addr_kernel_cudaERNS_14TensorIteratorERKN3c106ScalarES9_ENKUlvE_clEvENKUlvE8_clEvEUlNS6_8BFloat16ESC_SC_E0_EEvRNS_18TensorIteratorBaseERKT_EUliE_EEviT1_,"ax",@progbits
	.sectioninfo	@"SHI_REGISTERS=28"
	.align	128
        .global         _ZN2at6native18elementwise_kernelILi128ELi4EZNS0_15gpu_kernel_implIZZZNS0_54_GLOBAL__N__d8c5977b_16_LinearAlgebra_cu_9e10b42f_321716addr_kernel_cudaERNS_14TensorIteratorERKN3c106ScalarES9_ENKUlvE_clEvENKUlvE8_clEvEUlNS6_8BFloat16ESC_SC_E0_EEvRNS_18TensorIteratorBaseERKT_EUliE_EEviT1_
        .type           _ZN2at6native18elementwise_kernelILi128ELi4EZNS0_15gpu_kernel_implIZZZNS0_54_GLOBAL__N__d8c5977b_16_LinearAlgebra_cu_9e10b42f_321716addr_kernel_cudaERNS_14TensorIteratorERKN3c106ScalarES9_ENKUlvE_clEvENKUlvE8_clEvEUlNS6_8BFloat16ESC_SC_E0_EEvRNS_18TensorIteratorBaseERKT_EUliE_EEviT1_,@function
        .size           _ZN2at6native18elementwise_kernelILi128ELi4EZNS0_15gpu_kernel_implIZZZNS0_54_GLOBAL__N__d8c5977b_16_LinearAlgebra_cu_9e10b42f_321716addr_kernel_cudaERNS_14TensorIteratorERKN3c106ScalarES9_ENKUlvE_clEvENKUlvE8_clEvEUlNS6_8BFloat16ESC_SC_E0_EEvRNS_18TensorIteratorBaseERKT_EUliE_EEviT1_,(.L_x_22923 - _ZN2at6native18elementwise_kernelILi128ELi4EZNS0_15gpu_kernel_implIZZZNS0_54_GLOBAL__N__d8c5977b_16_LinearAlgebra_cu_9e10b42f_321716addr_kernel_cudaERNS_14TensorIteratorERKN3c106ScalarES9_ENKUlvE_clEvENKUlvE8_clEvEUlNS6_8BFloat16ESC_SC_E0_EEvRNS_18TensorIteratorBaseERKT_EUliE_EEviT1_)
        .other          _ZN2at6native18elementwise_kernelILi128ELi4EZNS0_15gpu_kernel_implIZZZNS0_54_GLOBAL__N__d8c5977b_16_LinearAlgebra_cu_9e10b42f_321716addr_kernel_cudaERNS_14TensorIteratorERKN3c106ScalarES9_ENKUlvE_clEvENKUlvE8_clEvEUlNS6_8BFloat16ESC_SC_E0_EEvRNS_18TensorIteratorBaseERKT_EUliE_EEviT1_,@"STO_CUDA_ENTRY STV_DEFAULT"
_ZN2at6native18elementwise_kernelILi128ELi4EZNS0_15gpu_kernel_implIZZZNS0_54_GLOBAL__N__d8c5977b_16_LinearAlgebra_cu_9e10b42f_321716addr_kernel_cudaERNS_14TensorIteratorERKN3c106ScalarES9_ENKUlvE_clEvENKUlvE8_clEvEUlNS6_8BFloat16ESC_SC_E0_EEvRNS_18TensorIteratorBaseERKT_EUliE_EEviT1_:
.text._ZN2at6native18elementwise_kernelILi128ELi4EZNS0_15gpu_kernel_implIZZZNS0_54_GLOBAL__N__d8c5977b_16_LinearAlgebra_cu_9e10b42f_321716addr_kernel_cudaERNS_14TensorIteratorERKN3c106ScalarES9_ENKUlvE_clEvENKUlvE8_clEvEUlNS6_8BFloat16ESC_SC_E0_EEvRNS_18TensorIteratorBaseERKT_EUliE_EEviT1_:
        /* <DEDUP_REMOVED lines=289> */
.L_x_2006:
        /* <DEDUP_REMOVED lines=18> */
[----:B0-----:R-:W-:-:S04]  /*1330*/  F2FP.BF16.PACK_AB R0, RZ, R0 ;  /* 0x00000000ff00723e */ /* 0x001fc800000010ff */
[----:B------:R-:W-:Y:S01]  /*1340*/  PRMT R22, R0, 0x7610, R22 ;  /* 0x0000761000167816 */ /* 0x000fe20000000016 */
[----:B------:R-:W-:Y:S05]  /*1350*/  BRA `(.L_x_2012) ;  /* 0x00000f5000007947 */ /* 0x000fea0003800000 */
.L_x_2010:
[----:B------:R-:W2:Y:S02]  /*1360*/  LDG.E.U8 R2, [R2.64] ;  /* 0x0000002402027981 */ /* 0x000ea4000c1e1100 */
[----:B--2---:R-:W0:Y:S02]  /*1370*/  I2F.U16 R0, R2 ;  /* 0x0000000200007306 */ /* 0x004e240000101000 */
[----:B0-----:R-:W-:-:S04]  /*1380*/  F2FP.BF16.PACK_AB R0, RZ, R0 ;  /* 0x00000000ff00723e */ /* 0x001fc800000010ff */
[----:B------:R-:W-:Y:S01]  /*1390*/  PRMT R22, R0, 0x7610, R22 ;  /* 0x0000761000167816 */ /* 0x000fe20000000016 */
[----:B------:R-:W-:Y:S05]  /*13a0*/  BRA `(.L_x_2012) ;  /* 0x00000f0000007947 */ /* 0x000fea0003800000 */
.L_x_2009:
        /* <DEDUP_REMOVED lines=8> */
[----:B0-----:R-:W-:-:S04]  /*1430*/  F2FP.BF16.PACK_AB R0, RZ, R0 ;  /* 0x00000000ff00723e */ /* 0x001fc800000010ff */
[----:B------:R-:W-:Y:S01]  /*1440*/  PRMT R22, R0, 0x7610, R22 ;  /* 0x0000761000167816 */ /* 0x000fe20000000016 */
[----:B------:R-:W-:Y:S05]  /*1450*/  BRA `(.L_x_2012) ;  /* 0x00000e5000007947 */ /* 0x000fea0003800000 */
.L_x_2014:
[----:B------:R-:W2:Y:S02]  /*1460*/  LDG.E R2, [R2.64] ;  /* 0x0000002402027981 */ /* 0x000ea4000c1e1900 */
[----:B--2---:R-:W0:Y:S02]  /*1470*/  I2F R0, R2 ;  /* 0x0000000200007306 */ /* 0x004e240000201400 */
[----:B0-----:R-:W-:-:S04]  /*1480*/  F2FP.BF16.PACK_AB R0, RZ, R0 ;  /* 0x00000000ff00723e */ /* 0x001fc800000010ff */
[----:B------:R-:W-:Y:S01]  /*1490*/  PRMT R22, R0, 0x7610, R22 ;  /* 0x0000761000167816 */ /* 0x000fe20000000016 */
[----:B------:R-:W-:Y:S05]  /*14a0*/  BRA `(.L_x_2012) ;  /* 0x00000e0000007947 */ /* 0x000fea0003800000 */
.L_x_2013:
[----:B------:R-:W2:Y:S02]  /*14b0*/  LDG.E.U16 R2, [R2.64] ;  /* 0x0000002402027981 */ /* 0x000ea4000c1e1500 */
[----:B--2---:R-:W0:Y:S02]  /*14c0*/  I2F.S16 R0, R2 ;  /* 0x0000000200007306 */ /* 0x004e240000101400 */
[----:B0-----:R-:W-:-:S04]  /*14d0*/  F2FP.BF16.PACK_AB R0, RZ, R0 ;  /* 0x00000000ff00723e */ /* 0x001fc800000010ff */
[----:B------:R-:W-:Y:S01]  /*14e0*/  PRMT R22, R0, 0x7610, R22 ;  /* 0x0000761000167816 */ /* 0x000fe20000000016 */
[----:B------:R-:W-:Y:S05]  /*14f0*/  BRA `(.L_x_2012) ;  /* 0x00000db000007947 */ /* 0x000fea0003800000 */
.L_x_2008:
[----:B------:R-:W-:-:S13]  /*1500*/  ISETP.GT.AND P0, PT, R4, 0x6, PT ;  /* 0x000000060400780c */ /* 0x000fda0003f04270 */
[----:B------:R-:W-:Y:S05]  /*1510*/  @P0 BRA `(.L_x_2015) ;  /* 0x000000c000000947 */ /* 0x000fea0003800000 */
[----:B------:R-:W-:-:S13]  /*1520*/  ISETP.NE.AND P0, PT, R4, 0x5, PT ;  /* 0x000000050400780c */ /* 0x000fda0003f05270 */
[----:B------:R-:W-:Y:S05]  /*1530*/  @!P0 BRA `(.L_x_2016) ;  /* 0x0000005000008947 */ /* 0x000fea0003800000 */
[----:B------:R-:W-:-:S13]  /*1540*/  ISETP.NE.AND P0, PT, R4, 0x6, PT ;  /* 0x000000060400780c */ /* 0x000fda0003f05270 */
[----:B------:R-:W-:Y:S05]  /*1550*/  @P0 BRA `(.L_x_2011) ;  /* 0x00000b7000000947 */ /* 0x000fea0003800000 */
[----:B------:R-:W2:Y:S02]  /*1560*/  LDG.E R2, [R2.64] ;  /* 0x0000002402027981 */ /* 0x000ea4000c1e1900 */
[----:B--2---:R-:W-:Y:S01]  /*1570*/  F2FP.BF16.PACK_AB R22, RZ, R2 ;  /* 0x00000002ff16723e */ /* 0x004fe200000010ff */
[----:B------:R-:W-:Y:S05]  /*1580*/  BRA `(.L_x_2012) ;  /* 0x00000d2000007947 */ /* 0x000fea0003800000 */
.L_x_2016:
[----:B------:R-:W2:Y:S02]  /*1590*/  LDG.E.U16 R0, [R2.64] ;  /* 0x0000002402007981 */ /* 0x000ea4000c1e1500 */
[----:B--2---:R-:W-:-:S05]  /*15a0*/  HADD2.F32 R0, -RZ, R0.H0_H0 ;  /* 0x20000000ff007230 */ /* 0x004fca0000004100 */
[----:B------:R-:W-:-:S04]  /*15b0*/  F2FP.BF16.PACK_AB R0, RZ, R0 ;  /* 0x00000000ff00723e */ /* 0x000fc800000010ff */
[----:B------:R-:W-:Y:S01]  /*15c0*/  PRMT R22, R0, 0x7610, R22 ;  /* 0x0000761000167816 */ /* 0x000fe20000000016 */
[----:B------:R-:W-:Y:S05]  /*15d0*/  BRA `(.L_x_2012) ;  /* 0x00000cd000007947 */ /* 0x000fea0003800000 */
.L_x_2015:
[----:B------:R-:W-:-:S13]  /*15e0*/  ISETP.NE.AND P0, PT, R4, 0x7, PT ;  /* 0x000000070400780c */ /* 0x000fda0003f05270 */
[----:B------:R-:W-:Y:S05]  /*15f0*/  @!P0 BRA `(.L_x_2017) ;  /* 0x000000c000008947 */ /* 0x000fea0003800000 */
[----:B------:R-:W-:-:S13]  /*1600*/  ISETP.NE.AND P0, PT, R4, 0x8, PT ;  /* 0x000000080400780c */ /* 0x000fda0003f05270 */
[----:B------:R-:W-:Y:S05]  /*1610*/  @!P0 BRA `(.L_x_2018) ;  /* 0x0000005000008947 */ /* 0x000fea0003800000 */
[----:B------:R-:W-:-:S13]  /*1620*/  ISETP.NE.AND P0, PT, R4, 0x9, PT ;  /* 0x000000090400780c */ /* 0x000fda0003f05270 */
[----:B------:R-:W-:Y:S05]  /*1630*/  @P0 BRA `(.L_x_2011) ;  /* 0x00000a9000000947 */ /* 0x000fea0003800000 */
[----:B------:R-:W2:Y:S02]  /*1640*/  LDG.E R2, [R2.64] ;  /* 0x0000002402027981 */ /* 0x000ea4000c1e1900 */
[----:B--2---:R-:W-:Y:S01]  /*1650*/  F2FP.BF16.PACK_AB R22, RZ, R2 ;  /* 0x00000002ff16723e */ /* 0x004fe200000010ff */
[----:B------:R-:W-:Y:S05]  /*1660*/  BRA `(.L_x_2012) ;  /* 0x00000c4000007947 */ /* 0x000fea0003800000 */
.L_x_2018:
[----:B------:R-:W2:Y:S02]  /*1670*/  LDG.E.U16 R2, [R2.64] ;  /* 0x0000002402027981 */ /* 0x000ea4000c1e1500 */
[----:B--2---:R-:W-:-:S05]  /*1680*/  HADD2.F32 R0, -RZ, R2.H0_H0 ;  /* 0x20000002ff007230 */ /* 0x004fca0000004100 */
[----:B------:R-:W-:-:S04]  /*1690*/  F2FP.BF16.PACK_AB R0, RZ, R0 ;  /* 0x00000000ff00723e */ /* 0x000fc800000010ff */
[----:B------:R-:W-:Y:S01]  /*16a0*/  PRMT R22, R0, 0x7610, R22 ;  /* 0x0000761000167816 */ /* 0x000fe20000000016 */
[----:B------:R-:W-:Y:S05]  /*16b0*/  BRA `(.L_x_2012) ;  /* 0x00000bf000007947 */ /* 0x000fea0003800000 */
.L_x_2017:
[----:B------:R-:W2:Y:S02]  /*16c0*/  LDG.E.64 R2, [R2.64] ;  /* 0x0000002402027981 */ /* 0x000ea4000c1e1b00 */
[----:B--2---:R-:W0:Y:S01]  /*16d0*/  F2F.F32.F64 R0, R2 ;  /* 0x0000000200007310 */ /* 0x004e220000301000 */
[----:B------:R-:W0:-:S14]  /*16e0*/  DSETP.GEU.AND P0, PT, |R2|, c[0x2][0x0], PT ;  /* 0x008000000200762a */ /* 0x000e1c0003f0e200 */
[----:B0-----:R-:W-:-:S05]  /*16f0*/  @!P0 FMUL R0, R0, 1.175494350822287508e-38 ;  /* 0x0080000000008820 */ /* 0x001fca0000400000 */
[----:B------:R-:W-:-:S04]  /*1700*/  F2FP.BF16.PACK_AB R0, RZ, R0 ;  /* 0x00000000ff00723e */ /* 0x000fc800000010ff */
[----:B------:R-:W-:Y:S01]  /*1710*/  PRMT R22, R0, 0x7610, R22 ;  /* 0x0000761000167816 */ /* 0x000fe20000000016 */
[----:B------:R-:W-:Y:S05]  /*1720*/  BRA `(.L_x_2012) ;  /* 0x00000b8000007947 */ /* 0x000fea0003800000 */
.L_x_2007:
        /* <DEDUP_REMOVED lines=11> */
[----:B------:R-:W-:-:S04]  /*17e0*/  F2FP.BF16.PACK_AB R0, RZ, R0 ;  /* 0x00000000ff00723e */ /* 0x000fc800000010ff */
[----:B------:R-:W-:Y:S01]  /*17f0*/  PRMT R22, R0, 0x7610, R22 ;  /* 0x0000761000167816 */ /* 0x000fe20000000016 */
[----:B------:R-:W-:Y:S05]  /*1800*/  BRA `(.L_x_2012) ;  /* 0x00000aa000007947 */ /* 0x000fea0003800000 */
.L_x_2021:
[----:B------:R-:W2:Y:S02]  /*1810*/  LDG.E.64 R2, [R2.64] ;  /* 0x0000002402027981 */ /* 0x000ea4000c1e1b00 */
[----:B--2---:R-:W0:Y:S01]  /*1820*/  F2F.F32.F64 R0, R2 ;  /* 0x0000000200007310 */ /* 0x004e220000301000 */
[----:B------:R-:W0:-:S14]  /*1830*/  DSETP.GEU.AND P0, PT, |R2|, c[0x2][0x0], PT ;  /* 0x008000000200762a */ /* 0x000e1c0003f0e200 */
[----:B0-----:R-:W-:-:S05]  /*1840*/  @!P0 FMUL R0, R0, 1.175494350822287508e-38 ;  /* 0x0080000000008820 */ /* 0x001fca0000400000 */
[----:B------:R-:W-:-:S04]  /*1850*/  F2FP.BF16.PACK_AB R0, RZ, R0 ;  /* 0x00000000ff00723e */ /* 0x000fc800000010ff */
[----:B------:R-:W-:Y:S01]  /*1860*/  PRMT R22, R0, 0x7610, R22 ;  /* 0x0000761000167816 */ /* 0x000fe20000000016 */
[----:B------:R-:W-:Y:S05]  /*1870*/  BRA `(.L_x_2012) ;  /* 0x00000a3000007947 */ /* 0x000fea0003800000 */
.L_x_2020:
        /* <DEDUP_REMOVED lines=25> */
[----:B------:R-:W-:-:S04]  /*1a10*/  F2FP.BF16.PACK_AB R5, RZ, R5 ;  /* 0x00000005ff05723e */ /* 0x000fc800000010ff */
[----:B------:R-:W-:Y:S01]  /*1a20*/  PRMT R22, R5, 0x7610, R22 ;  /* 0x0000761005167816 */ /* 0x000fe20000000016 */
[----:B------:R-:W-:Y:S05]  /*1a30*/  BRA `(.L_x_2012) ;  /* 0x0000087000007947 */ /* 0x000fea0003800000 */
.L_x_2023:
        /* <DEDUP_REMOVED lines=12> */
[----:B------:R-:W-:-:S04]  /*1b00*/  F2FP.BF16.PACK_AB R4, RZ, R4 ;  /* 0x00000004ff04723e */ /* 0x000fc800000010ff */
[----:B------:R-:W-:Y:S01]  /*1b10*/  PRMT R22, R4, 0x7610, R22 ;  /* 0x0000761004167816 */ /* 0x000fe20000000016 */
[----:B------:R-:W-:Y:S05]  /*1b20*/  BRA `(.L_x_2012) ;  /* 0x0000078000007947 */ /* 0x000fea0003800000 */
.L_x_2022:
[----:B------:R0:W5:Y:S01]  /*1b30*/  LDG.E.U16 R22, [R2.64] ;  /* 0x0000002402167981 */ /* 0x000162000c1e1500 */
[----:B------:R-:W-:Y:S05]  /*1b40*/  BRA `(.L_x_2012) ;  /* 0x0000076000007947 */ /* 0x000fea0003800000 */
.L_x_2019:
        /* <DEDUP_REMOVED lines=10> */
[----:B0-----:R-:W-:Y:S01]  /*1bf0*/  F2FP.BF16.PACK_AB R22, RZ, R0 ;  /* 0x00000000ff16723e */ /* 0x001fe200000010ff */
[----:B------:R-:W-:Y:S05]  /*1c00*/  BRA `(.L_x_2012) ;  /* 0x000006a000007947 */ /* 0x000fea0003800000 */
.L_x_2026:
        /* <DEDUP_REMOVED lines=21> */
.L_x_2030:
[----:B------:R-:W-:Y:S05]  /*1d60*/  BSYNC B1 ;  /* 0x0000000000017941 */ /* 0x000fea0003800000 */
.L_x_2029:
[----:B------:R-:W-:Y:S01]  /*1d70*/  LEA R3, R0, 0x3b800000, 0x17 ;  /* 0x3b80000000037811 */ /* 0x000fe200078eb8ff */
[----:B------:R-:W-:-:S05]  /*1d80*/  IMAD.SHL.U32 R0, R2, 0x100000, RZ ;  /* 0x0010000002007824 */ /* 0x000fca00078e00ff */
[----:B------:R-:W-:Y:S02]  /*1d90*/  LOP3.LUT R0, R3, R0, R4, 0xfe, !PT ;  /* 0x0000000003007212 */ /* 0x000fe400078efe04 */
.L_x_2028:
[----:B------:R-:W-:Y:S05]  /*1da0*/  BSYNC B0 ;  /* 0x0000000000007941 */ /* 0x000fea0003800000 */
.L_x_2027:
[----:B------:R-:W-:-:S04]  /*1db0*/  F2FP.BF16.PACK_AB R0, RZ, R0 ;  /* 0x00000000ff00723e */ /* 0x000fc800000010ff */
[----:B------:R-:W-:Y:S01]  /*1dc0*/  PRMT R22, R0, 0x7610, R22 ;  /* 0x0000761000167816 */ /* 0x000fe20000000016 */
[----:B------:R-:W-:Y:S05]  /*1dd0*/  BRA `(.L_x_2012) ;  /* 0x000004d000007947 */ /* 0x000fea0003800000 */
.L_x_2025:
        /* <DEDUP_REMOVED lines=21> */
.L_x_2034:
[----:B------:R-:W-:Y:S05]  /*1f30*/  BSYNC B1 ;  /* 0x0000000000017941 */ /* 0x000fea0003800000 */
.L_x_2033:
[----:B------:R-:W-:Y:S01]  /*1f40*/  LEA R3, R0, 0x37800000, 0x17 ;  /* 0x3780000000037811 */ /* 0x000fe200078eb8ff */
[----:B------:R-:W-:-:S05]  /*1f50*/  IMAD.SHL.U32 R0, R2, 0x200000, RZ ;  /* 0x0020000002007824 */ /* 0x000fca00078e00ff */
[----:B------:R-:W-:Y:S02]  /*1f60*/  LOP3.LUT R0, R3, R0, R4, 0xfe, !PT ;  /* 0x0000000003007212 */ /* 0x000fe400078efe04 */
.L_x_2032:
[----:B------:R-:W-:Y:S05]  /*1f70*/  BSYNC B0 ;  /* 0x0000000000007941 */ /* 0x000fea0003800000 */
.L_x_2031:
[----:B------:R-:W-:-:S04]  /*1f80*/  F2FP.BF16.PACK_AB R0, RZ, R0 ;  /* 0x00000000ff00723e */ /* 0x000fc800000010ff */
[----:B------:R-:W-:Y:S01]  /*1f90*/  PRMT R22, R0, 0x7610, R22 ;  /* 0x0000761000167816 */ /* 0x000fe20000000016 */
[----:B------:R-:W-:Y:S05]  /*1fa0*/  BRA `(.L_x_2012) ;  /* 0x0000030000007947 */ /* 0x000fea0003800000 */
.L_x_2024:
        /* <DEDUP_REMOVED lines=14> */
.L_x_2038:
[----:B------:R-:W-:Y:S05]  /*2090*/  BSYNC B0 ;  /* 0x0000000000007941 */ /* 0x000fea0003800000 */
.L_x_2037:
[----:B------:R-:W-:-:S04]  /*20a0*/  F2FP.BF16.PACK_AB R0, RZ, R0 ;  /* 0x00000000ff00723e */ /* 0x000fc800000010ff */
[----:B------:R-:W-:Y:S01]  /*20b0*/  PRMT R22, R0, 0x7610, R22 ;  /* 0x0000761000167816 */ /* 0x000fe20000000016 */
[----:B------:R-:W-:Y:S05]  /*20c0*/  BRA `(.L_x_2012) ;  /* 0x000001e000007947 */ /* 0x000fea0003800000 */
.L_x_2011:
        /* <DEDUP_REMOVED lines=21> */
.L_x_2036:
[----:B------:R-:W2:Y:S02]  /*2220*/  LDG.E.64 R2, [R2.64] ;  /* 0x0000002402027981 */ /* 0x000ea4000c1e1b00 */
[----:B--2---:R-:W0:Y:S02]  /*2230*/  I2F.U64 R0, R2 ;  /* 0x0000000200007312 */ /* 0x004e240000301000 */
[----:B0-----:R-:W-:-:S04]  /*2240*/  F2FP.BF16.PACK_AB R0, RZ, R0 ;  /* 0x00000000ff00723e */ /* 0x001fc800000010ff */
[----:B------:R-:W-:Y:S01]  /*2250*/  PRMT R22, R0, 0x7610, R22 ;  /* 0x0000761000167816 */ /* 0x000fe20000000016 */
[----:B------:R-:W-:Y:S05]  /*2260*/  BRA `(.L_x_2012) ;  /* 0x0000004000007947 */ /* 0x000fea0003800000 */
.L_x_2035:
[----:B------:R-:W2:Y:S02]  /*2270*/  LDG.E R2, [R2.64] ;  /* 0x0000002402027981 */ /* 0x000ea4000c1e1900 */
[----:B--2---:R-:W0:Y:S02]  /*2280*/  I2F.U32 R0, R2 ;  /* 0x0000000200007306 */ /* 0x004e240000201000 */
[----:B0-----:R-:W-:-:S04]  /*2290*/  F2FP.BF16.PACK_AB R0, RZ, R0 ;  /* 0x00000000ff00723e */ /* 0x001fc800000010ff */
[----:B------:R-:W-:Y:S02]  /*22a0*/  PRMT R22, R0, 0x7610, R22 ;  /* 0x0000761000167816 */ /* 0x000fe40000000016 */
.L_x_2012:
        /* <DEDUP_REMOVED lines=19> */
.L_x_2042:
[----:B------:R-:W2:Y:S02]  /*23e0*/  LDG.E.U8 R2, [R2.64] ;  /* 0x0000002402027981 */ /* 0x000ea4000c1e1100 */
[----:B--2---:R-:W0:Y:S02]  /*23f0*/  I2F.U16 R0, R2 ;  /* 0x0000000200007306 */ /* 0x004e240000101000 */
[----:B0-----:R-:W-:-:S04]  /*2400*/  F2FP.BF16.PACK_AB R0, RZ, R0 ;  /* 0x00000000ff00723e */ /* 0x001fc800000010ff */
[----:B------:R-:W-:Y:S01]  /*2410*/  PRMT R24, R0, 0x7610, R24 ;  /* 0x0000761000187816 */ /* 0x000fe20000000018 */
[----:B------:R-:W-:Y:S05]  /*2420*/  BRA `(.L_x_2044) ;  /* 0x00000f0000007947 */ /* 0x000fea0003800000 */
.L_x_2041:
        /* <DEDUP_REMOVED lines=11> */
.L_x_2046:
[----:B------:R-:W2:Y:S02]  /*24e0*/  LDG.E R2, [R2.64] ;  /* 0x0000002402027981 */ /* 0x000ea4000c1e1900 */
[----:B--2---:R-:W0:Y:S02]  /*24f0*/  I2F R0, R2 ;  /* 0x0000000200007306 */ /* 0x004e240000201400 */
[----:B0-----:R-:W-:-:S04]  /*2500*/  F2FP.BF16.PACK_AB R0, RZ, R0 ;  /* 0x00000000ff00723e */ /* 0x001fc800000010ff */
[----:B------:R-:W-:Y:S01]  /*2510*/  PRMT R24, R0, 0x7610, R24 ;  /* 0x0000761000187816 */ /* 0x000fe20000000018 */
[----:B------:R-:W-:Y:S05]  /*2520*/  BRA `(.L_x_2044) ;  /* 0x00000e0000007947 */ /* 0x000fea0003800000 */
.L_x_2045:
[----:B------:R-:W2:Y:S02]  /*2530*/  LDG.E.U16 R2, [R2.64] ;  /* 0x0000002402027981 */ /* 0x000ea4000c1e1500 */
[----:B--2---:R-:W0:Y:S02]  /*2540*/  I2F.S16 R0, R2 ;  /* 0x0000000200007306 */ /* 0x004e240000101400 */
[----:B0-----:R-:W-:-:S04]  /*2550*/  F2FP.BF16.PACK_AB R0, RZ, R0 ;  /* 0x00000000ff00723e */ /* 0x001fc800000010ff */
[----:B------:R-:W-:Y:S01]  /*2560*/  PRMT R24, R0, 0x7610, R24 ;  /* 0x0000761000187816 */ /* 0x000fe20000000018 */
[----:B------:R-:W-:Y:S05]  /*2570*/  BRA `(.L_x_2044) ;  /* 0x00000db000007947 */ /* 0x000fea0003800000 */
.L_x_2040:
        /* <DEDUP_REMOVED lines=9> */
.L_x_2048:
[----:B------:R-:W2:Y:S02]  /*2610*/  LDG.E.U16 R0, [R2.64] ;  /* 0x0000002402007981 */ /* 0x000ea4000c1e1500 */
[----:B--2---:R-:W-:-:S05]  /*2620*/  HADD2.F32 R0, -RZ, R0.H0_H0 ;  /* 0x20000000ff007230 */ /* 0x004fca0000004100 */
[----:B------:R-:W-:-:S04]  /*2630*/  F2FP.BF16.PACK_AB R0, RZ, R0 ;  /* 0x00000000ff00723e */ /* 0x000fc800000010ff */
[----:B------:R-:W-:Y:S01]  /*2640*/  PRMT R24, R0, 0x7610, R24 ;  /* 0x0000761000187816 */ /* 0x000fe20000000018 */
[----:B------:R-:W-:Y:S05]  /*2650*/  BRA `(.L_x_2044) ;  /* 0x00000cd000007947 */ /* 0x000fea0003800000 */
.L_x_2047:
        /* <DEDUP_REMOVED lines=9> */
.L_x_2050:
[----:B------:R-:W2:Y:S02]  /*26f0*/  LDG.E.U16 R2, [R2.64] ;  /* 0x0000002402027981 */ /* 0x000ea4000c1e1500 */
[----:B--2---:R-:W-:-:S05]  /*2700*/  HADD2.F32 R0, -RZ, R2.H0_H0 ;  /* 0x20000002ff007230 */ /* 0x004fca0000004100 */
[----:B------:R-:W-:-:S04]  /*2710*/  F2FP.BF16.PACK_AB R0, RZ, R0 ;  /* 0x00000000ff00723e */ /* 0x000fc800000010ff */
[----:B------:R-:W-:Y:S01]  /*2720*/  PRMT R24, R0, 0x7610, R24 ;  /* 0x0000761000187816 */ /* 0x000fe20000000018 */
[----:B------:R-:W-:Y:S05]  /*2730*/  BRA `(.L_x_2044) ;  /* 0x00000bf000007947 */ /* 0x000fea0003800000 */
.L_x_2049:
[----:B------:R-:W2:Y:S02]  /*2740*/  LDG.E.64 R2, [R2.64] ;  /* 0x0000002402027981 */ /* 0x000ea4000c1e1b00 */
[----:B--2---:R-:W0:Y:S01]  /*2750*/  F2F.F32.F64 R0, R2 ;  /* 0x0000000200007310 */ /* 0x004e220000301000 */
[----:B------:R-:W0:-:S14]  /*2760*/  DSETP.GEU.AND P0, PT, |R2|, c[0x2][0x0], PT ;  /* 0x008000000200762a */ /* 0x000e1c0003f0e200 */
[----:B0-----:R-:W-:-:S05]  /*2770*/  @!P0 FMUL R0, R0, 1.175494350822287508e-38 ;  /* 0x0080000000008820 */ /* 0x001fca0000400000 */
[----:B------:R-:W-:-:S04]  /*2780*/  F2FP.BF16.PACK_AB R0, RZ, R0 ;  /* 0x00000000ff00723e */ /* 0x000fc800000010ff */
[----:B------:R-:W-:Y:S01]  /*2790*/  PRMT R24, R0, 0x7610, R24 ;  /* 0x0000761000187816 */ /* 0x000fe20000000018 */
[----:B------:R-:W-:Y:S05]  /*27a0*/  BRA `(.L_x_2044) ;  /* 0x00000b8000007947 */ /* 0x000fea0003800000 */
.L_x_2039:
        /* <DEDUP_REMOVED lines=14> */
.L_x_2053:
[----:B------:R-:W2:Y:S02]  /*2890*/  LDG.E.64 R2, [R2.64] ;  /* 0x0000002402027981 */ /* 0x000ea4000c1e1b00 */
[----:B--2---:R-:W0:Y:S01]  /*28a0*/  F2F.F32.F64 R0, R2 ;  /* 0x0000000200007310 */ /* 0x004e220000301000 */
[----:B------:R-:W0:-:S14]  /*28b0*/  DSETP.GEU.AND P0, PT, |R2|, c[0x2][0x0], PT ;  /* 0x008000000200762a */ /* 0x000e1c0003f0e200 */
[----:B0-----:R-:W-:-:S05]  /*28c0*/  @!P0 FMUL R0, R0, 1.175494350822287508e-38 ;  /* 0x0080000000008820 */ /* 0x001fca0000400000 */
[----:B------:R-:W-:-:S04]  /*28d0*/  F2FP.BF16.PACK_AB R0, RZ, R0 ;  /* 0x00000000ff00723e */ /* 0x000fc800000010ff */
[----:B------:R-:W-:Y:S01]  /*28e0*/  PRMT R24, R0, 0x7610, R24 ;  /* 0x0000761000187816 */ /* 0x000fe20000000018 */
[----:B------:R-:W-:Y:S05]  /*28f0*/  BRA `(.L_x_2044) ;  /* 0x00000a3000007947 */ /* 0x000fea0003800000 */
.L_x_2052:
        /* <DEDUP_REMOVED lines=28> */
.L_x_2055:
        /* <DEDUP_REMOVED lines=15> */
.L_x_2054:
[----:B------:R0:W5:Y:S01]  /*2bb0*/  LDG.E.U16 R24, [R2.64] ;  /* 0x0000002402187981 */ /* 0x000162000c1e1500 */
[----:B------:R-:W-:Y:S05]  /*2bc0*/  BRA `(.L_x_2044) ;  /* 0x0000076000007947 */ /* 0x000fea0003800000 */
.L_x_2051:
        /* <DEDUP_REMOVED lines=12> */
.L_x_2058:
        /* <DEDUP_REMOVED lines=21> */
.L_x_2062:
[----:B------:R-:W-:Y:S05]  /*2de0*/  BSYNC B1 ;  /* 0x0000000000017941 */ /* 0x000fea0003800000 */
.L_x_2061:
[----:B------:R-:W-:Y:S01]  /*2df0*/  LEA R3, R0, 0x3b800000, 0x17 ;  /* 0x3b80000000037811 */ /* 0x000fe200078eb8ff */
[----:B------:R-:W-:-:S05]  /*2e00*/  IMAD.SHL.U32 R0, R2, 0x100000, RZ ;  /* 0x0010000002007824 */ /* 0x000fca00078e00ff */
[----:B------:R-:W-:Y:S02]  /*2e10*/  LOP3.LUT R0, R3, R0, R4, 0xfe, !PT ;  /* 0x0000000003007212 */ /* 0x000fe400078efe04 */
.L_x_2060:
[----:B------:R-:W-:Y:S05]  /*2e20*/  BSYNC B0 ;  /* 0x0000000000007941 */ /* 0x000fea0003800000 */
.L_x_2059:
[----:B------:R-:W-:-:S04]  /*2e30*/  F2FP.BF16.PACK_AB R0, RZ, R0 ;  /* 0x00000000ff00723e */ /* 0x000fc800000010ff */
[----:B------:R-:W-:Y:S01]  /*2e40*/  PRMT R24, R0, 0x7610, R24 ;  /* 0x0000761000187816 */ /* 0x000fe20000000018 */
[----:B------:R-:W-:Y:S05]  /*2e50*/  BRA `(.L_x_2044) ;  /* 0x000004d000007947 */ /* 0x000fea0003800000 */
.L_x_2057:
        /* <DEDUP_REMOVED lines=21> */
.L_x_2066:
[----:B------:R-:W-:Y:S05]  /*2fb0*/  BSYNC B1 ;  /* 0x0000000000017941 */ /* 0x000fea0003800000 */
.L_x_2065:
[----:B------:R-:W-:Y:S01]  /*2fc0*/  LEA R3, R0, 0x37800000, 0x17 ;  /* 0x3780000000037811 */ /* 0x000fe200078eb8ff */
[----:B------:R-:W-:-:S05]  /*2fd0*/  IMAD.SHL.U32 R0, R2, 0x200000, RZ ;  /* 0x0020000002007824 */ /* 0x000fca00078e00ff */
[----:B------:R-:W-:Y:S02]  /*2fe0*/  LOP3.LUT R0, R3, R0, R4, 0xfe, !PT ;  /* 0x0000000003007212 */ /* 0x000fe400078efe04 */
.L_x_2064:
[----:B------:R-:W-:Y:S05]  /*2ff0*/  BSYNC B0 ;  /* 0x0000000000007941 */ /* 0x000fea0003800000 */
.L_x_2063:
[----:B------:R-:W-:-:S04]  /*3000*/  F2FP.BF16.PACK_AB R0, RZ, R0 ;  /* 0x00000000ff00723e */ /* 0x000fc800000010ff */
[----:B------:R-:W-:Y:S01]  /*3010*/  PRMT R24, R0, 0x7610, R24 ;  /* 0x0000761000187816 */ /* 0x000fe20000000018 */
[----:B------:R-:W-:Y:S05]  /*3020*/  BRA `(.L_x_2044) ;  /* 0x0000030000007947 */ /* 0x000fea0003800000 */
.L_x_2056:
        /* <DEDUP_REMOVED lines=14> */
.L_x_2070:
[----:B------:R-:W-:Y:S05]  /*3110*/  BSYNC B0 ;  /* 0x0000000000007941 */ /* 0x000fea0003800000 */
.L_x_2069:
[----:B------:R-:W-:-:S04]  /*3120*/  F2FP.BF16.PACK_AB R0, RZ, R0 ;  /* 0x00000000ff00723e */ /* 0x000fc800000010ff */
[----:B------:R-:W-:Y:S01]  /*3130*/  PRMT R24, R0, 0x7610, R24 ;  /* 0x0000761000187816 */ /* 0x000fe20000000018 */
[----:B------:R-:W-:Y:S05]  /*3140*/  BRA `(.L_x_2044) ;  /* 0x000001e000007947 */ /* 0x000fea0003800000 */
.L_x_2043:
        /* <DEDUP_REMOVED lines=21> */
.L_x_2068:
[----:B------:R-:W2:Y:S02]  /*32a0*/  LDG.E.64 R2, [R2.64] ;  /* 0x0000002402027981 */ /* 0x000ea4000c1e1b00 */
[----:B--2---:R-:W0:Y:S02]  /*32b0*/  I2F.U64 R0, R2 ;  /* 0x0000000200007312 */ /* 0x004e240000301000 */
[----:B0-----:R-:W-:-:S04]  /*32c0*/  F2FP.BF16.PACK_AB R0, RZ, R0 ;  /* 0x00000000ff00723e */ /* 0x001fc800000010ff */
[----:B------:R-:W-:Y:S01]  /*32d0*/  PRMT R24, R0, 0x7610, R24 ;  /* 0x0000761000187816 */ /* 0x000fe20000000018 */
[----:B------:R-:W-:Y:S05]  /*32e0*/  BRA `(.L_x_2044) ;  /* 0x0000004000007947 */ /* 0x000fea0003800000 */
.L_x_2067:
[----:B------:R-:W2:Y:S02]  /*32f0*/  LDG.E R2, [R2.64] ;  /* 0x0000002402027981 */ /* 0x000ea4000c1e1900 */
[----:B--2---:R-:W0:Y:S02]  /*3300*/  I2F.U32 R0, R2 ;  /* 0x0000000200007306 */ /* 0x004e240000201000 */
[----:B0-----:R-:W-:-:S04]  /*3310*/  F2FP.BF16.PACK_AB R0, RZ, R0 ;  /* 0x00000000ff00723e */ /* 0x001fc800000010ff */
[----:B------:R-:W-:Y:S02]  /*3320*/  PRMT R24, R0, 0x7610, R24 ;  /* 0x0000761000187816 */ /* 0x000fe40000000018 */
.L_x_2044:
        /* <DEDUP_REMOVED lines=16> */
[----:B0-----:R-:W-:Y:S01]  /*3430*/  F2FP.BF16.PACK_AB R0, RZ, R0 ;  /* 0x00000000ff00723e */ /* 0x001fe200000010ff */
[----:B------:R-:W-:Y:S05]  /*3440*/  BRA `(.L_x_2076) ;  /* 0x00000e7000007947 */ /* 0x000fea0003800000 */
.L_x_2074:
[----:B------:R-:W2:Y:S02]  /*3450*/  LDG.E.U8 R2, [R2.64] ;  /* 0x0000002402027981 */ /* 0x000ea4000c1e1100 */
[----:B--2---:R-:W0:Y:S02]  /*3460*/  I2F.U16 R0, R2 ;  /* 0x0000000200007306 */ /* 0x004e240000101000 */
[----:B0-----:R-:W-:Y:S01]  /*3470*/  F2FP.BF16.PACK_AB R0, RZ, R0 ;  /* 0x00000000ff00723e */ /* 0x001fe200000010ff */
[----:B------:R-:W-:Y:S05]  /*3480*/  BRA `(.L_x_2076) ;  /* 0x00000e3000007947 */ /* 0x000fea0003800000 */
.L_x_2073:
        /* <DEDUP_REMOVED lines=8> */
[----:B0-----:R-:W-:Y:S01]  /*3510*/  F2FP.BF16.PACK_AB R0, RZ, R0 ;  /* 0x00000000ff00723e */ /* 0x001fe200000010ff */
[----:B------:R-:W-:Y:S05]  /*3520*/  BRA `(.L_x_2076) ;  /* 0x00000d9000007947 */ /* 0x000fea0003800000 */
.L_x_2078:
[----:B------:R-:W2:Y:S02]  /*3530*/  LDG.E R2, [R2.64] ;  /* 0x0000002402027981 */ /* 0x000ea4000c1e1900 */
[----:B--2---:R-:W0:Y:S02]  /*3540*/  I2F R0, R2 ;  /* 0x0000000200007306 */ /* 0x004e240000201400 */
[----:B0-----:R-:W-:Y:S01]  /*3550*/  F2FP.BF16.PACK_AB R0, RZ, R0 ;  /* 0x00000000ff00723e */ /* 0x001fe200000010ff */
[----:B------:R-:W-:Y:S05]  /*3560*/  BRA `(.L_x_2076) ;  /* 0x00000d5000007947 */ /* 0x000fea0003800000 */
.L_x_2077:
[----:B------:R-:W2:Y:S02]  /*3570*/  LDG.E.U16 R2, [R2.64] ;  /* 0x0000002402027981 */ /* 0x000ea4000c1e1500 */
[----:B--2---:R-:W0:Y:S02]  /*3580*/  I2F.S16 R0, R2 ;  /* 0x0000000200007306 */ /* 0x004e240000101400 */
[----:B0-----:R-:W-:Y:S01]  /*3590*/  F2FP.BF16.PACK_AB R0, RZ, R0 ;  /* 0x00000000ff00723e */ /* 0x001fe200000010ff */
[----:B------:R-:W-:Y:S05]  /*35a0*/  BRA `(.L_x_2076) ;  /* 0x00000d1000007947 */ /* 0x000fea0003800000 */
.L_x_2072:
        /* <DEDUP_REMOVED lines=9> */
.L_x_2080:
[----:B------:R-:W2:Y:S02]  /*3640*/  LDG.E.U16 R0, [R2.64] ;  /* 0x0000002402007981 */ /* 0x000ea4000c1e1500 */
[----:B--2---:R-:W-:-:S05]  /*3650*/  HADD2.F32 R0, -RZ, R0.H0_H0 ;  /* 0x20000000ff007230 */ /* 0x004fca0000004100 */
[----:B------:R-:W-:Y:S01]  /*3660*/  F2FP.BF16.PACK_AB R0, RZ, R0 ;  /* 0x00000000ff00723e */ /* 0x000fe200000010ff */
[----:B------:R-:W-:Y:S05]  /*3670*/  BRA `(.L_x_2076) ;  /* 0x00000c4000007947 */ /* 0x000fea0003800000 */
.L_x_2079:
        /* <DEDUP_REMOVED lines=9> */
.L_x_2082:
[----:B------:R-:W2:Y:S02]  /*3710*/  LDG.E.U16 R2, [R2.64] ;  /* 0x0000002402027981 */ /* 0x000ea4000c1e1500 */
[----:B--2---:R-:W-:-:S05]  /*3720*/  HADD2.F32 R0, -RZ, R2.H0_H0 ;  /* 0x20000002ff007230 */ /* 0x004fca0000004100 */
[----:B------:R-:W-:Y:S01]  /*3730*/  F2FP.BF16.PACK_AB R0, RZ, R0 ;  /* 0x00000000ff00723e */ /* 0x000fe200000010ff */
[----:B------:R-:W-:Y:S05]  /*3740*/  BRA `(.L_x_2076) ;  /* 0x00000b7000007947 */ /* 0x000fea0003800000 */
.L_x_2081:
[----:B------:R-:W2:Y:S02]  /*3750*/  LDG.E.64 R2, [R2.64] ;  /* 0x0000002402027981 */ /* 0x000ea4000c1e1b00 */
[----:B--2---:R-:W0:Y:S01]  /*3760*/  F2F.F32.F64 R0, R2 ;  /* 0x0000000200007310 */ /* 0x004e220000301000 */
[----:B------:R-:W0:-:S14]  /*3770*/  DSETP.GEU.AND P0, PT, |R2|, c[0x2][0x0], PT ;  /* 0x008000000200762a */ /* 0x000e1c0003f0e200 */
[----:B0-----:R-:W-:-:S05]  /*3780*/  @!P0 FMUL R0, R0, 1.175494350822287508e-38 ;  /* 0x0080000000008820 */ /* 0x001fca0000400000 */
[----:B------:R-:W-:Y:S01]  /*3790*/  F2FP.BF16.PACK_AB R0, RZ, R0 ;  /* 0x00000000ff00723e */ /* 0x000fe200000010ff */
[----:B------:R-:W-:Y:S05]  /*37a0*/  BRA `(.L_x_2076) ;  /* 0x00000b1000007947 */ /* 0x000fea0003800000 */
.L_x_2071:
        /* <DEDUP_REMOVED lines=11> */
[----:B------:R-:W-:Y:S01]  /*3860*/  F2FP.BF16.PACK_AB R0, RZ, R0 ;  /* 0x00000000ff00723e */ /* 0x000fe200000010ff */
[----:B------:R-:W-:Y:S05]  /*3870*/  BRA `(.L_x_2076) ;  /* 0x00000a4000007947 */ /* 0x000fea0003800000 */
.L_x_2085:
[----:B------:R-:W2:Y:S02]  /*3880*/  LDG.E.64 R2, [R2.64] ;  /* 0x0000002402027981 */ /* 0x000ea4000c1e1b00 */
[----:B--2---:R-:W0:Y:S01]  /*3890*/  F2F.F32.F64 R0, R2 ;  /* 0x0000000200007310 */ /* 0x004e220000301000 */
[----:B------:R-:W0:-:S14]  /*38a0*/  DSETP.GEU.AND P0, PT, |R2|, c[0x2][0x0], PT ;  /* 0x008000000200762a */ /* 0x000e1c0003f0e200 */
[----:B0-----:R-:W-:-:S05]  /*38b0*/  @!P0 FMUL R0, R0, 1.175494350822287508e-38 ;  /* 0x0080000000008820 */ /* 0x001fca0000400000 */
[----:B------:R-:W-:Y:S01]  /*38c0*/  F2FP.BF16.PACK_AB R0, RZ, R0 ;  /* 0x00000000ff00723e */ /* 0x000fe200000010ff */
[----:B------:R-:W-:Y:S05]  /*38d0*/  BRA `(.L_x_2076) ;  /* 0x000009e000007947 */ /* 0x000fea0003800000 */
.L_x_2084:
        /* <DEDUP_REMOVED lines=28> */
.L_x_2087:
        /* <DEDUP_REMOVED lines=15> */
.L_x_2086:
[----:B------:R0:W5:Y:S01]  /*3b90*/  LDG.E.U16 R0, [R2.64] ;  /* 0x0000002402007981 */ /* 0x000162000c1e1500 */
[----:B------:R-:W-:Y:S05]  /*3ba0*/  BRA `(.L_x_2076) ;  /* 0x0000071000007947 */ /* 0x000fea0003800000 */
.L_x_2083:
        /* <DEDUP_REMOVED lines=12> */
.L_x_2090:
        /* <DEDUP_REMOVED lines=21> */
.L_x_2094:
[----:B------:R-:W-:Y:S05]  /*3dc0*/  BSYNC B1 ;  /* 0x0000000000017941 */ /* 0x000fea0003800000 */
.L_x_2093:
[----:B------:R-:W-:Y:S01]  /*3dd0*/  LEA R3, R0, 0x3b800000, 0x17 ;  /* 0x3b80000000037811 */ /* 0x000fe200078eb8ff */
[----:B------:R-:W-:-:S05]  /*3de0*/  IMAD.SHL.U32 R0, R2, 0x100000, RZ ;  /* 0x0010000002007824 */ /* 0x000fca00078e00ff */
[----:B------:R-:W-:Y:S02]  /*3df0*/  LOP3.LUT R0, R3, R0, R4, 0xfe, !PT ;  /* 0x0000000003007212 */ /* 0x000fe400078efe04 */
.L_x_2092:
[----:B------:R-:W-:Y:S05]  /*3e00*/  BSYNC B0 ;  /* 0x0000000000007941 */ /* 0x000fea0003800000 */
.L_x_2091:
[----:B------:R-:W-:Y:S01]  /*3e10*/  F2FP.BF16.PACK_AB R0, RZ, R0 ;  /* 0x00000000ff00723e */ /* 0x000fe200000010ff */
[----:B------:R-:W-:Y:S05]  /*3e20*/  BRA `(.L_x_2076) ;  /* 0x0000049000007947 */ /* 0x000fea0003800000 */
.L_x_2089:
        /* <DEDUP_REMOVED lines=21> */
.L_x_2098:
[----:B------:R-:W-:Y:S05]  /*3f80*/  BSYNC B1 ;  /* 0x0000000000017941 */ /* 0x000fea0003800000 */
.L_x_2097:
[----:B------:R-:W-:Y:S01]  /*3f90*/  LEA R3, R0, 0x37800000, 0x17 ;  /* 0x3780000000037811 */ /* 0x000fe200078eb8ff */
[----:B------:R-:W-:-:S05]  /*3fa0*/  IMAD.SHL.U32 R0, R2, 0x200000, RZ ;  /* 0x0020000002007824 */ /* 0x000fca00078e00ff */
[----:B------:R-:W-:Y:S02]  /*3fb0*/  LOP3.LUT R0, R3, R0, R4, 0xfe, !PT ;  /* 0x0000000003007212 */ /* 0x000fe400078efe04 */
.L_x_2096:
[----:B------:R-:W-:Y:S05]  /*3fc0*/  BSYNC B0 ;  /* 0x0000000000007941 */ /* 0x000fea0003800000 */
.L_x_2095:
[----:B------:R-:W-:Y:S01]  /*3fd0*/  F2FP.BF16.PACK_AB R0, RZ, R0 ;  /* 0x00000000ff00723e */ /* 0x000fe200000010ff */
[----:B------:R-:W-:Y:S05]  /*3fe0*/  BRA `(.L_x_2076) ;  /* 0x000002d000007947 */ /* 0x000fea0003800000 */
.L_x_2088:
        /* <DEDUP_REMOVED lines=14> */
.L_x_2102:
[----:B------:R-:W-:Y:S05]  /*40d0*/  BSYNC B0 ;  /* 0x0000000000007941 */ /* 0x000fea0003800000 */
.L_x_2101:
[----:B------:R-:W-:Y:S01]  /*40e0*/  F2FP.BF16.PACK_AB R0, RZ, R0 ;  /* 0x00000000ff00723e */ /* 0x000fe200000010ff */
[----:B------:R-:W-:Y:S05]  /*40f0*/  BRA `(.L_x_2076) ;  /* 0x000001c000007947 */ /* 0x000fea0003800000 */
.L_x_2075:
        /* <DEDUP_REMOVED lines=21> */
.L_x_2100:
[----:B------:R-:W2:Y:S02]  /*4250*/  LDG.E.64 R2, [R2.64] ;  /* 0x0000002402027981 */ /* 0x000ea4000c1e1b00 */
[----:B--2---:R-:W0:Y:S02]  /*4260*/  I2F.U64 R0, R2 ;  /* 0x0000000200007312 */ /* 0x004e240000301000 */
[----:B0-----:R-:W-:Y:S01]  /*4270*/  F2FP.BF16.PACK_AB R0, RZ, R0 ;  /* 0x00000000ff00723e */ /* 0x001fe200000010ff */
[----:B------:R-:W-:Y:S05]  /*4280*/  BRA `(.L_x_2076) ;  /* 0x0000003000007947 */ /* 0x000fea0003800000 */
.L_x_2099:
[----:B------:R-:W2:Y:S02]  /*4290*/  LDG.E R2, [R2.64] ;  /* 0x0000002402027981 */ /* 0x000ea4000c1e1900 */
[----:B--2---:R-:W0:Y:S02]  /*42a0*/  I2F.U32 R0, R2 ;  /* 0x0000000200007306 */ /* 0x004e240000201000 */
[----:B0-----:R-:W-:-:S06]  /*42b0*/  F2FP.BF16.PACK_AB R0, RZ, R0 ;  /* 0x00000000ff00723e */ /* 0x001fcc00000010ff */
.L_x_2076:
[----:B------:R-:W1:Y:S01]  /*42c0*/  LDC.U8 R4, c[0x0][0x458] ;  /* 0x00011600ff047b82 */ /* 0x000e620000000000 */
[----:B------:R-:W-:Y:S01]  /*42d0*/  ULDC UR4, c[0x0][0x448] ;  /* 0x0001120000047ab9 */ /* 0x000fe20000000800 */
[----:B-----5:R-:W-:Y:S01]  /*42e0*/  PRMT R22, RZ, 0x5410, R22 ;  /* 0x00005410ff167816 */ /* 0x020fe20000000016 */
[----:B------:R-:W-:Y:S01]  /*42f0*/  UPRMT UR5, URZ, 0x5410, UR4 ;  /* 0x000054103f057896 */ /* 0x000fe20008000004 */
[----:B------:R-:W-:Y:S01]  /*4300*/  PRMT R24, RZ, 0x5410, R24 ;  /* 0x00005410ff187816 */ /* 0x000fe20000000018 */
[----:B------:R-:W-:-:S04]  /*4310*/  UPRMT UR4, URZ, 0x7610, UR4 ;  /* 0x000076103f047896 */ /* 0x000fc80008000004 */
[----:B------:R-:W-:Y:S02]  /*4320*/  FMUL.FTZ R22, R22, UR5 ;  /* 0x0000000516167c20 */ /* 0x000fe40008410000 */
[----:B0-----:R-:W-:-:S05]  /*4330*/  FMUL.FTZ R3, R24, UR4 ;  /* 0x0000000418037c20 */ /* 0x001fca0008410000 */
[----:B------:R-:W-:Y:S02]  /*4340*/  F2FP.BF16.PACK_AB R22, R3, R22 ;  /* 0x000000160316723e */ /* 0x000fe400000010ff */
[----:B------:R-:W-:Y:S02]  /*4350*/  PRMT R3, RZ, 0x5410, R0 ;  /* 0x00005410ff037816 */ /* 0x000fe40000000000 */
[--C-:B------:R-:W-:Y:S02]  /*4360*/  PRMT R0, RZ, 0x7610, R22.reuse ;  /* 0x00007610ff007816 */ /* 0x100fe40000000016 */
[----:B------:R-:W-:Y:S02]  /*4370*/  PRMT R22, RZ, 0x5410, R22 ;  /* 0x00005410ff167816 */ /* 0x000fe40000000016 */
[----:B-1----:R-:W-:Y:S01]  /*4380*/  PRMT R2, R4, 0x9910, RZ ;  /* 0x0000991004027816 */ /* 0x002fe200000000ff */
[----:B------:R-:W-:-:S03]  /*4390*/  FMUL.FTZ R0, R0, R3 ;  /* 0x0000000300007220 */ /* 0x000fc60000410000 */
[----:B------:R-:W-:Y:S02]  /*43a0*/  ISETP.GT.AND P0, PT, R2, 0x9, PT ;  /* 0x000000090200780c */ /* 0x000fe40003f04270 */
[----:B------:R-:W-:-:S04]  /*43b0*/  F2FP.BF16.PACK_AB R0, RZ, R0 ;  /* 0x00000000ff00723e */ /* 0x000fc800000010ff */
[----:B------:R-:W-:-:S05]  /*43c0*/  PRMT R3, RZ, 0x5410, R0 ;  /* 0x00005410ff037816 */ /* 0x000fca0000000000 */
[----:B------:R-:W-:-:S05]  /*43d0*/  FADD.FTZ R3, R22, R3 ;  /* 0x0000000316037221 */ /* 0x000fca0000010000 */
[----:B------:R-:W-:Y:S01]  /*43e0*/  F2FP.BF16.PACK_AB R3, RZ, R3 ;  /* 0x00000003ff03723e */ /* 0x000fe200000010ff */
        /* <DEDUP_REMOVED lines=9> */
[----:B------:R-:W-:-:S04]  /*4480*/  PRMT R0, RZ, 0x5410, R3 ;  /* 0x00005410ff007816 */ /* 0x000fc80000000003 */
[----:B------:R-:W0:Y:S02]  /*4490*/  F2I.FTZ.TRUNC.NTZ R3, R0 ;  /* 0x0000000000037305 */ /* 0x000e24000021f100 */
[----:B0-----:R0:W-:Y:S01]  /*44a0*/  STG.E.U8 [R16.64], R3 ;  /* 0x0000000310007986 */ /* 0x0011e2000c101124 */
[----:B------:R-:W-:Y:S05]  /*44b0*/  BRA `(.L_x_2108) ;  /* 0x00000e8000007947 */ /* 0x000fea0003800000 */
.L_x_2106:
[----:B------:R-:W-:-:S06]  /*44c0*/  PRMT R3, RZ, 0x5410, R3 ;  /* 0x00005410ff037816 */ /* 0x000fcc0000000003 */
[----:B------:R-:W0:Y:S02]  /*44d0*/  F2I.S64.TRUNC R2, R3 ;  /* 0x0000000300027311 */ /* 0x000e24000020d900 */
[----:B0-----:R0:W-:Y:S01]  /*44e0*/  STG.E.U8 [R16.64], R2 ;  /* 0x0000000210007986 */ /* 0x0011e2000c101124 */
[----:B------:R-:W-:Y:S05]  /*44f0*/  BRA `(.L_x_2108) ;  /* 0x00000e4000007947 */ /* 0x000fea0003800000 */
.L_x_2105:
[----:B------:R-:W-:-:S13]  /*4500*/  ISETP.NE.AND P0, PT, R2, 0x2, PT ;  /* 0x000000020200780c */ /* 0x000fda0003f05270 */
[----:B------:R-:W-:Y:S05]  /*4510*/  @!P0 BRA `(.L_x_2109) ;  /* 0x000000c000008947 */ /* 0x000fea0003800000 */
[----:B------:R-:W-:-:S13]  /*4520*/  ISETP.NE.AND P0, PT, R2, 0x3, PT ;  /* 0x000000030200780c */ /* 0x000fda0003f05270 */
[----:B------:R-:W-:Y:S05]  /*4530*/  @!P0 BRA `(.L_x_2110) ;  /* 0x0000006000008947 */ /* 0x000fea0003800000 */
[----:B------:R-:W-:-:S13]  /*4540*/  ISETP.NE.AND P0, PT, R2, 0x4, PT ;  /* 0x000000040200780c */ /* 0x000fda0003f05270 */
[----:B------:R-:W-:Y:S05]  /*4550*/  @P0 BRA `(.L_x_2107) ;  /* 0x00000c3000000947 */ /* 0x000fea0003800000 */
[----:B------:R-:W-:-:S06]  /*4560*/  PRMT R3, RZ, 0x5410, R3 ;  /* 0x00005410ff037816 */ /* 0x000fcc0000000003 */
[----:B------:R-:W0:Y:S02]  /*4570*/  F2I.S64.TRUNC R2, R3 ;  /* 0x0000000300027311 */ /* 0x000e24000020d900 */
[----:B0-----:R0:W-:Y:S01]  /*4580*/  STG.E.64 [R16.64], R2 ;  /* 0x0000000210007986 */ /* 0x0011e2000c101b24 */
[----:B------:R-:W-:Y:S05]  /*4590*/  BRA `(.L_x_2108) ;  /* 0x00000da000007947 */ /* 0x000fea0003800000 */
.L_x_2110:
[----:B------:R-:W-:-:S06]  /*45a0*/  PRMT R3, RZ, 0x5410, R3 ;  /* 0x00005410ff037816 */ /* 0x000fcc0000000003 */
[----:B------:R-:W0:Y:S02]  /*45b0*/  F2I.FTZ.TRUNC.NTZ R3, R3 ;  /* 0x0000000300037305 */ /* 0x000e24000021f100 */
[----:B0-----:R0:W-:Y:S01]  /*45c0*/  STG.E [R16.64], R3 ;  /* 0x0000000310007986 */ /* 0x0011e2000c101924 */
[----:B------:R-:W-:Y:S05]  /*45d0*/  BRA `(.L_x_2108) ;  /* 0x00000d6000007947 */ /* 0x000fea0003800000 */
.L_x_2109:
[----:B------:R-:W-:-:S06]  /*45e0*/  PRMT R3, RZ, 0x5410, R3 ;  /* 0x00005410ff037816 */ /* 0x000fcc0000000003 */
[----:B------:R-:W0:Y:S02]  /*45f0*/  F2I.FTZ.TRUNC.NTZ R3, R3 ;  /* 0x0000000300037305 */ /* 0x000e24000021f100 */
[----:B0-----:R0:W-:Y:S01]  /*4600*/  STG.E.U16 [R16.64], R3 ;  /* 0x0000000310007986 */ /* 0x0011e2000c101524 */
[----:B------:R-:W-:Y:S05]  /*4610*/  BRA `(.L_x_2108) ;  /* 0x00000d2000007947 */ /* 0x000fea0003800000 */
.L_x_2104:
[----:B------:R-:W-:-:S13]  /*4620*/  ISETP.GT.AND P0, PT, R2, 0x6, PT ;  /* 0x000000060200780c */ /* 0x000fda0003f04270 */
[----:B------:R-:W-:Y:S05]  /*4630*/  @P0 BRA `(.L_x_2111) ;  /* 0x000000b000000947 */ /* 0x000fea0003800000 */
[----:B------:R-:W-:-:S13]  /*4640*/  ISETP.NE.AND P0, PT, R2, 0x5, PT ;  /* 0x000000050200780c */ /* 0x000fda0003f05270 */
[----:B------:R-:W-:Y:S05]  /*4650*/  @!P0 BRA `(.L_x_2112) ;  /* 0x0000005000008947 */ /* 0x000fea0003800000 */
[----:B------:R-:W-:-:S13]  /*4660*/  ISETP.NE.AND P0, PT, R2, 0x6, PT ;  /* 0x000000060200780c */ /* 0x000fda0003f05270 */
[----:B------:R-:W-:Y:S05]  /*4670*/  @P0 BRA `(.L_x_2107) ;  /* 0x00000b1000000947 */ /* 0x000fea0003800000 */
[----:B------:R-:W-:-:S05]  /*4680*/  PRMT R3, RZ, 0x5410, R3 ;  /* 0x00005410ff037816 */ /* 0x000fca0000000003 */
[----:B------:R0:W-:Y:S01]  /*4690*/  STG.E [R16.64], R3 ;  /* 0x0000000310007986 */ /* 0x0001e2000c101924 */
[----:B------:R-:W-:Y:S05]  /*46a0*/  BRA `(.L_x_2108) ;  /* 0x00000c9000007947 */ /* 0x000fea0003800000 */
.L_x_2112:
[----:B------:R-:W-:-:S04]  /*46b0*/  PRMT R0, RZ, 0x5410, R3 ;  /* 0x00005410ff007816 */ /* 0x000fc80000000003 */
[----:B------:R-:W-:-:S05]  /*46c0*/  F2FP.PACK_AB R0, RZ, R0 ;  /* 0x00000000ff00723e */ /* 0x000fca00000000ff */
[----:B------:R0:W-:Y:S01]  /*46d0*/  STG.E.U16 [R16.64], R0 ;  /* 0x0000000010007986 */ /* 0x0001e2000c101524 */
[----:B------:R-:W-:Y:S05]  /*46e0*/  BRA `(.L_x_2108) ;  /* 0x00000c5000007947 */ /* 0x000fea0003800000 */
.L_x_2111:
[----:B------:R-:W-:-:S13]  /*46f0*/  ISETP.NE.AND P0, PT, R2, 0x7, PT ;  /* 0x000000070200780c */ /* 0x000fda0003f05270 */
[----:B------:R-:W-:Y:S05]  /*4700*/  @!P0 BRA `(.L_x_2113) ;  /* 0x000000d000008947 */ /* 0x000fea0003800000 */
[----:B------:R-:W-:-:S13]  /*4710*/  ISETP.NE.AND P0, PT, R2, 0x8, PT ;  /* 0x000000080200780c */ /* 0x000fda0003f05270 */
[----:B------:R-:W-:Y:S05]  /*4720*/  @!P0 BRA `(.L_x_2114) ;  /* 0x0000006000008947 */ /* 0x000fea0003800000 */
[----:B------:R-:W-:-:S13]  /*4730*/  ISETP.NE.AND P0, PT, R2, 0x9, PT ;  /* 0x000000090200780c */ /* 0x000fda0003f05270 */
[----:B------:R-:W-:Y:S05]  /*4740*/  @P0 BRA `(.L_x_2107) ;  /* 0x00000a4000000947 */ /* 0x000fea0003800000 */
[----:B------:R-:W-:Y:S01]  /*4750*/  IMAD.MOV.U32 R5, RZ, RZ, RZ ;  /* 0x000000ffff057224 */ /* 0x000fe200078e00ff */
[----:B------:R-:W-:-:S05]  /*4760*/  PRMT R4, RZ, 0x5410, R3 ;  /* 0x00005410ff047816 */ /* 0x000fca0000000003 */
[----:B------:R0:W-:Y:S01]  /*4770*/  STG.E.64 [R16.64], R4 ;  /* 0x0000000410007986 */ /* 0x0001e2000c101b24 */
[----:B------:R-:W-:Y:S05]  /*4780*/  BRA `(.L_x_2108) ;  /* 0x00000bb000007947 */ /* 0x000fea0003800000 */
.L_x_2114:
[----:B------:R-:W-:-:S04]  /*4790*/  PRMT R3, RZ, 0x5410, R3 ;  /* 0x00005410ff037816 */ /* 0x000fc80000000003 */
[----:B------:R-:W-:-:S04]  /*47a0*/  F2FP.PACK_AB R3, RZ, R3 ;  /* 0x00000003ff03723e */ /* 0x000fc800000000ff */
[----:B------:R-:W-:-:S05]  /*47b0*/  PRMT R3, R3, 0x5410, RZ ;  /* 0x0000541003037816 */ /* 0x000fca00000000ff */
[----:B------:R0:W-:Y:S01]  /*47c0*/  STG.E [R16.64], R3 ;  /* 0x0000000310007986 */ /* 0x0001e2000c101924 */
[----:B------:R-:W-:Y:S05]  /*47d0*/  BRA `(.L_x_2108) ;  /* 0x00000b6000007947 */ /* 0x000fea0003800000 */
.L_x_2113:
[----:B------:R-:W-:-:S05]  /*47e0*/  PRMT R2, RZ, 0x5410, R3 ;  /* 0x00005410ff027816 */ /* 0x000fca0000000003 */
[----:B------:R-:W-:-:S06]  /*47f0*/  FMUL.FTZ R2, R2, 1 ;  /* 0x3f80000002027820 */ /* 0x000fcc0000410000 */
[----:B------:R-:W0:Y:S02]  /*4800*/  F2F.F64.F32 R2, R2 ;  /* 0x0000000200027310 */ /* 0x000e240000201800 */
[----:B0-----:R0:W-:Y:S01]  /*4810*/  STG.E.64 [R16.64], R2 ;  /* 0x0000000210007986 */ /* 0x0011e2000c101b24 */
[----:B------:R-:W-:Y:S05]  /*4820*/  BRA `(.L_x_2108) ;  /* 0x00000b1000007947 */ /* 0x000fea0003800000 */
.L_x_2103:
        /* <DEDUP_REMOVED lines=8> */
[----:B------:R-:W-:-:S04]  /*48b0*/  PRMT R3, RZ, 0x5410, R3 ;  /* 0x00005410ff037816 */ /* 0x000fc80000000003 */
[----:B------:R-:W-:-:S04]  /*48c0*/  FSETP.NEU.FTZ.AND P0, PT, R3, RZ, PT ;  /* 0x000000ff0300720b */ /* 0x000fc80003f1d000 */
[----:B------:R-:W-:-:S05]  /*48d0*/  SEL R3, RZ, 0x1, !P0 ;  /* 0x00000001ff037807 */ /* 0x000fca0004000000 */
[----:B------:R0:W-:Y:S01]  /*48e0*/  STG.E.U8 [R16.64], R3 ;  /* 0x0000000310007986 */ /* 0x0001e2000c101124 */
[----:B------:R-:W-:Y:S05]  /*48f0*/  BRA `(.L_x_2108) ;  /* 0x00000a4000007947 */ /* 0x000fea0003800000 */
.L_x_2117:
[----:B------:R-:W-:Y:S01]  /*4900*/  PRMT R3, RZ, 0x5410, R3 ;  /* 0x00005410ff037816 */ /* 0x000fe20000000003 */
[----:B------:R-:W-:-:S04]  /*4910*/  CS2R R6, SRZ ;  /* 0x0000000000067805 */ /* 0x000fc8000001ff00 */
[----:B------:R-:W-:-:S04]  /*4920*/  FMUL.FTZ R3, R3, 1 ;  /* 0x3f80000003037820 */ /* 0x000fc80000410000 */
[----:B------:R-:W0:Y:S02]  /*4930*/  F2F.F64.F32 R4, R3 ;  /* 0x0000000300047310 */ /* 0x000e240000201800 */
[----:B0-----:R0:W-:Y:S01]  /*4940*/  STG.E.128 [R16.64], R4 ;  /* 0x0000000410007986 */ /* 0x0011e2000c101d24 */
[----:B------:R-:W-:Y:S05]  /*4950*/  BRA `(.L_x_2108) ;  /* 0x000009e000007947 */ /* 0x000fea0003800000 */
.L_x_2116:
[----:B------:R-:W-:-:S13]  /*4960*/  ISETP.NE.AND P0, PT, R2, 0xf, PT ;  /* 0x0000000f0200780c */ /* 0x000fda0003f05270 */
[----:B------:R-:W-:Y:S05]  /*4970*/  @!P0 BRA `(.L_x_2118) ;  /* 0x000002d000008947 */ /* 0x000fea0003800000 */
[----:B------:R-:W-:-:S13]  /*4980*/  ISETP.NE.AND P0, PT, R2, 0x17, PT ;  /* 0x000000170200780c */ /* 0x000fda0003f05270 */
[----:B------:R-:W-:Y:S05]  /*4990*/  @!P0 BRA `(.L_x_2119) ;  /* 0x0000015000008947 */ /* 0x000fea0003800000 */
[----:B------:R-:W-:-:S13]  /*49a0*/  ISETP.NE.AND P0, PT, R2, 0x18, PT ;  /* 0x000000180200780c */ /* 0x000fda0003f05270 */
[----:B------:R-:W-:Y:S05]  /*49b0*/  @P0 BRA `(.L_x_2107) ;  /* 0x000007d000000947 */ /* 0x000fea0003800000 */
[----:B------:R-:W-:Y:S01]  /*49c0*/  PRMT R5, RZ, 0x5410, R3 ;  /* 0x00005410ff057816 */ /* 0x000fe20000000003 */
[----:B------:R-:W-:Y:S03]  /*49d0*/  BSSY B0, `(.L_x_2120) ;  /* 0x000000e000007945 */ /* 0x000fe60003800000 */
        /* <DEDUP_REMOVED lines=13> */
.L_x_2121:
[----:B------:R-:W-:Y:S05]  /*4ab0*/  BSYNC B0 ;  /* 0x0000000000007941 */ /* 0x000fea0003800000 */
.L_x_2120:
[----:B------:R-:W-:-:S05]  /*4ac0*/  LOP3.LUT R3, R0, R3, RZ, 0xfc, !PT ;  /* 0x0000000300037212 */ /* 0x000fca00078efcff */
[----:B------:R0:W-:Y:S01]  /*4ad0*/  STG.E.U8 [R16.64], R3 ;  /* 0x0000000310007986 */ /* 0x0001e2000c101124 */
[----:B------:R-:W-:Y:S05]  /*4ae0*/  BRA `(.L_x_2108) ;  /* 0x0000085000007947 */ /* 0x000fea0003800000 */
.L_x_2119:
[----:B------:R-:W-:Y:S01]  /*4af0*/  PRMT R3, RZ, 0x5410, R3 ;  /* 0x00005410ff037816 */ /* 0x000fe20000000003 */
[----:B------:R-:W-:Y:S03]  /*4b00*/  BSSY B0, `(.L_x_2122) ;  /* 0x000000f000007945 */ /* 0x000fe60003800000 */
        /* <DEDUP_REMOVED lines=11> */
.L_x_2123:
[----:B------:R-:W-:Y:S01]  /*4bc0*/  IMAD.MOV.U32 R0, RZ, RZ, 0x7f ;  /* 0x0000007fff007424 */ /* 0x000fe200078e00ff */
[----:B------:R-:W-:-:S04]  /*4bd0*/  ISETP.GT.U32.AND P0, PT, R2, 0x7f800000, PT ;  /* 0x7f8000000200780c */ /* 0x000fc80003f04070 */
[----:B------:R-:W-:-:S04]  /*4be0*/  SEL R0, R0, 0x7c, P0 ;  /* 0x0000007c00007807 */ /* 0x000fc80000000000 */
.L_x_2124:
[----:B------:R-:W-:Y:S05]  /*4bf0*/  BSYNC B0 ;  /* 0x0000000000007941 */ /* 0x000fea0003800000 */
.L_x_2122:
[----:B------:R-:W-:-:S04]  /*4c00*/  LOP3.LUT R2, R3, 0x80000000, RZ, 0xc0, !PT ;  /* 0x8000000003027812 */ /* 0x000fc800078ec0ff */
[----:B------:R-:W-:-:S04]  /*4c10*/  SHF.R.U32.HI R3, RZ, 0x18, R2 ;  /* 0x00000018ff037819 */ /* 0x000fc80000011602 */
[----:B------:R-:W-:-:S05]  /*4c20*/  LOP3.LUT R3, R0, R3, RZ, 0xfc, !PT ;  /* 0x0000000300037212 */ /* 0x000fca00078efcff */
[----:B------:R0:W-:Y:S01]  /*4c30*/  STG.E.U8 [R16.64], R3 ;  /* 0x0000000310007986 */ /* 0x0001e2000c101124 */
[----:B------:R-:W-:Y:S05]  /*4c40*/  BRA `(.L_x_2108) ;  /* 0x000006f000007947 */ /* 0x000fea0003800000 */
.L_x_2118:
[----:B------:R0:W-:Y:S01]  /*4c50*/  STG.E.U16 [R16.64], R3 ;  /* 0x0000000310007986 */ /* 0x0001e2000c101524 */
[----:B------:R-:W-:Y:S05]  /*4c60*/  BRA `(.L_x_2108) ;  /* 0x000006d000007947 */ /* 0x000fea0003800000 */
.L_x_2115:
        /* <DEDUP_REMOVED lines=8> */
[----:B------:R-:W-:-:S06]  /*4cf0*/  PRMT R3, RZ, 0x5410, R3 ;  /* 0x00005410ff037816 */ /* 0x000fcc0000000003 */
[----:B------:R-:W0:Y:S02]  /*4d00*/  F2I.FTZ.U32.TRUNC.NTZ R3, R3 ;  /* 0x0000000300037305 */ /* 0x000e24000021f000 */
[----:B0-----:R0:W-:Y:S01]  /*4d10*/  STG.E.U16 [R16.64], R3 ;  /* 0x0000000310007986 */ /* 0x0011e2000c101524 */
[----:B------:R-:W-:Y:S05]  /*4d20*/  BRA `(.L_x_2108) ;  /* 0x0000061000007947 */ /* 0x000fea0003800000 */
.L_x_2127:
[----:B------:R-:W-:Y:S01]  /*4d30*/  PRMT R3, RZ, 0x5410, R3 ;  /* 0x00005410ff037816 */ /* 0x000fe20000000003 */
[----:B------:R-:W-:Y:S01]  /*4d40*/  BSSY B0, `(.L_x_2128) ;  /* 0x0000014000007945 */ /* 0x000fe20003800000 */
[----:B------:R-:W-:Y:S02]  /*4d50*/  IMAD.MOV.U32 R8, RZ, RZ, 0x80 ;  /* 0x00000080ff087424 */ /* 0x000fe400078e00ff */
        /* <DEDUP_REMOVED lines=14> */
.L_x_2130:
[----:B------:R-:W-:-:S04]  /*4e40*/  LOP3.LUT R2, R3, 0x80000000, RZ, 0xc0, !PT ;  /* 0x8000000003027812 */ /* 0x000fc800078ec0ff */
[----:B------:R-:W-:-:S04]  /*4e50*/  SHF.R.U32.HI R3, RZ, 0x18, R2 ;  /* 0x00000018ff037819 */ /* 0x000fc80000011602 */
[----:B------:R-:W-:-:S04]  /*4e60*/  LOP3.LUT R0, R0, R3, RZ, 0xfc, !PT ;  /* 0x0000000300007212 */ /* 0x000fc800078efcff */
[----:B------:R-:W-:Y:S02]  /*4e70*/  PRMT R8, R0, 0x7610, R8 ;  /* 0x0000761000087816 */ /* 0x000fe40000000008 */
.L_x_2129:
[----:B------:R-:W-:Y:S05]  /*4e80*/  BSYNC B0 ;  /* 0x0000000000007941 */ /* 0x000fea0003800000 */
.L_x_2128:
[----:B------:R0:W-:Y:S01]  /*4e90*/  STG.E.U8 [R16.64], R8 ;  /* 0x0000000810007986 */ /* 0x0001e2000c101124 */
[----:B------:R-:W-:Y:S05]  /*4ea0*/  BRA `(.L_x_2108) ;  /* 0x0000049000007947 */ /* 0x000fea0003800000 */
.L_x_2126:
        /* <DEDUP_REMOVED lines=17> */
.L_x_2133:
[----:B------:R-:W-:-:S04]  /*4fc0*/  LOP3.LUT R2, R3, 0x80000000, RZ, 0xc0, !PT ;  /* 0x8000000003027812 */ /* 0x000fc800078ec0ff */
[----:B------:R-:W-:-:S04]  /*4fd0*/  SHF.R.U32.HI R3, RZ, 0x18, R2 ;  /* 0x00000018ff037819 */ /* 0x000fc80000011602 */
[----:B------:R-:W-:-:S04]  /*4fe0*/  LOP3.LUT R0, R0, R3, RZ, 0xfc, !PT ;  /* 0x0000000300007212 */ /* 0x000fc800078efcff */
[----:B------:R-:W-:Y:S02]  /*4ff0*/  PRMT R8, R0, 0x7610, R8 ;  /* 0x0000761000087816 */ /* 0x000fe40000000008 */
.L_x_2132:
[----:B------:R-:W-:Y:S05]  /*5000*/  BSYNC B0 ;  /* 0x0000000000007941 */ /* 0x000fea0003800000 */
.L_x_2131:
[----:B------:R0:W-:Y:S01]  /*5010*/  STG.E.U8 [R16.64], R8 ;  /* 0x0000000810007986 */ /* 0x0001e2000c101124 */
[----:B------:R-:W-:Y:S05]  /*5020*/  BRA `(.L_x_2108) ;  /* 0x0000031000007947 */ /* 0x000fea0003800000 */
.L_x_2125:
[----:B------:R-:W-:-:S13]  /*5030*/  ISETP.NE.AND P0, PT, R2, 0x1c, PT ;  /* 0x0000001c0200780c */ /* 0x000fda0003f05270 */
[----:B------:R-:W-:Y:S05]  /*5040*/  @!P0 BRA `(.L_x_2134) ;  /* 0x000002c000008947 */ /* 0x000fea0003800000 */
[----:B------:R-:W-:-:S13]  /*5050*/  ISETP.NE.AND P0, PT, R2, 0x1d, PT ;  /* 0x0000001d0200780c */ /* 0x000fda0003f05270 */
[----:B------:R-:W-:Y:S05]  /*5060*/  @!P0 BRA `(.L_x_2135) ;  /* 0x0000026000008947 */ /* 0x000fea0003800000 */
[----:B------:R-:W-:-:S13]  /*5070*/  ISETP.NE.AND P0, PT, R2, 0x2c, PT ;  /* 0x0000002c0200780c */ /* 0x000fda0003f05270 */
[----:B------:R-:W-:Y:S05]  /*5080*/  @P0 BRA `(.L_x_2107) ;  /* 0x0000010000000947 */ /* 0x000fea0003800000 */
[----:B------:R-:W-:Y:S02]  /*5090*/  PRMT R3, RZ, 0x5410, R3 ;  /* 0x00005410ff037816 */ /* 0x000fe40000000003 */
[----:B------:R-:W-:Y:S02]  /*50a0*/  PLOP3.LUT P0, PT, PT, PT, PT, 0x80, 0x0 ;  /* 0x000000000000781c */ /* 0x000fe40003f0f070 */
        /* <DEDUP_REMOVED lines=14> */
.L_x_2107:
        /* <DEDUP_REMOVED lines=20> */
.L_x_2135:
[----:B------:R-:W-:-:S06]  /*52d0*/  PRMT R3, RZ, 0x5410, R3 ;  /* 0x00005410ff037816 */ /* 0x000fcc0000000003 */
[----:B------:R-:W0:Y:S02]  /*52e0*/  F2I.U64.TRUNC R2, R3 ;  /* 0x0000000300027311 */ /* 0x000e24000020d800 */
[----:B0-----:R0:W-:Y:S01]  /*52f0*/  STG.E.64 [R16.64], R2 ;  /* 0x0000000210007986 */ /* 0x0011e2000c101b24 */
[----:B------:R-:W-:Y:S05]  /*5300*/  BRA `(.L_x_2108) ;  /* 0x0000003000007947 */ /* 0x000fea0003800000 */
.L_x_2134:
[----:B------:R-:W-:-:S06]  /*5310*/  PRMT R3, RZ, 0x5410, R3 ;  /* 0x00005410ff037816 */ /* 0x000fcc0000000003 */
[----:B------:R-:W0:Y:S02]  /*5320*/  F2I.FTZ.U32.TRUNC.NTZ R3, R3 ;  /* 0x0000000300037305 */ /* 0x000e24000021f000 */
[----:B0-----:R0:W-:Y:S02]  /*5330*/  STG.E [R16.64], R3 ;  /* 0x0000000310007986 */ /* 0x0011e4000c101924 */
.L_x_2108:
[----:B------:R-:W-:-:S05]  /*5340*/  IMAD R18, R19, 0x200, R18 ;  /* 0x0000020013127824 */ /* 0x000fca00078e0212 */
[----:B------:R-:W-:Y:S02]  /*5350*/  IADD3 R25, R18, 0x80, RZ ;  /* 0x0000008012197810 */ /* 0x000fe40007ffe0ff */
.L_x_2005:
[----:B------:R-:W-:Y:S05]  /*5360*/  BSYNC B6 ;  /* 0x0000000000067941 */ /* 0x000fea0003800000 */
.L_x_2004:
        /* <DEDUP_REMOVED lines=284> */
.L_x_2138:
        /* <DEDUP_REMOVED lines=21> */
.L_x_2142:
[----:B------:R-:W2:Y:S02]  /*6680*/  LDG.E.U8 R2, [R2.64] ;  /* 0x0000002402027981 */ /* 0x000ea4000c1e1100 */
[----:B--2---:R-:W0:Y:S02]  /*6690*/  I2F.U16 R0, R2 ;  /* 0x0000000200007306 */ /* 0x004e240000101000 */
[----:B0-----:R-:W-:-:S04]  /*66a0*/  F2FP.BF16.PACK_AB R0, RZ, R0 ;  /* 0x00000000ff00723e */ /* 0x001fc800000010ff */
[----:B------:R-:W-:Y:S01]  /*66b0*/  PRMT R19, R0, 0x7610, R19 ;  /* 0x0000761000137816 */ /* 0x000fe20000000013 */
[----:B------:R-:W-:Y:S05]  /*66c0*/  BRA `(.L_x_2144) ;  /* 0x00000f0000007947 */ /* 0x000fea0003800000 */
.L_x_2141:
        /* <DEDUP_REMOVED lines=11> */
.L_x_2146:
[----:B------:R-:W2:Y:S02]  /*6780*/  LDG.E R2, [R2.64] ;  /* 0x0000002402027981 */ /* 0x000ea4000c1e1900 */
[----:B--2---:R-:W0:Y:S02]  /*6790*/  I2F R0, R2 ;  /* 0x0000000200007306 */ /* 0x004e240000201400 */
[----:B0-----:R-:W-:-:S04]  /*67a0*/  F2FP.BF16.PACK_AB R0, RZ, R0 ;  /* 0x00000000ff00723e */ /* 0x001fc800000010ff */
[----:B------:R-:W-:Y:S01]  /*67b0*/  PRMT R19, R0, 0x7610, R19 ;  /* 0x0000761000137816 */ /* 0x000fe20000000013 */
[----:B------:R-:W-:Y:S05]  /*67c0*/  BRA `(.L_x_2144) ;  /* 0x00000e0000007947 */ /* 0x000fea0003800000 */
.L_x_2145:
[----:B------:R-:W2:Y:S02]  /*67d0*/  LDG.E.U16 R2, [R2.64] ;  /* 0x0000002402027981 */ /* 0x000ea4000c1e1500 */
[----:B--2---:R-:W0:Y:S02]  /*67e0*/  I2F.S16 R0, R2 ;  /* 0x0000000200007306 */ /* 0x004e240000101400 */
[----:B0-----:R-:W-:-:S04]  /*67f0*/  F2FP.BF16.PACK_AB R0, RZ, R0 ;  /* 0x00000000ff00723e */ /* 0x001fc800000010ff */
[----:B------:R-:W-:Y:S01]  /*6800*/  PRMT R19, R0, 0x7610, R19 ;  /* 0x0000761000137816 */ /* 0x000fe20000000013 */
[----:B------:R-:W-:Y:S05]  /*6810*/  BRA `(.L_x_2144) ;  /* 0x00000db000007947 */ /* 0x000fea0003800000 */
.L_x_2140:
        /* <DEDUP_REMOVED lines=9> */
.L_x_2148:
[----:B------:R-:W2:Y:S02]  /*68b0*/  LDG.E.U16 R0, [R2.64] ;  /* 0x0000002402007981 */ /* 0x000ea4000c1e1500 */
[----:B--2---:R-:W-:-:S05]  /*68c0*/  HADD2.F32 R0, -RZ, R0.H0_H0 ;  /* 0x20000000ff007230 */ /* 0x004fca0000004100 */
[----:B------:R-:W-:-:S04]  /*68d0*/  F2FP.BF16.PACK_AB R0, RZ, R0 ;  /* 0x00000000ff00723e */ /* 0x000fc800000010ff */
[----:B------:R-:W-:Y:S01]  /*68e0*/  PRMT R19, R0, 0x7610, R19 ;  /* 0x0000761000137816 */ /* 0x000fe20000000013 */
[----:B------:R-:W-:Y:S05]  /*68f0*/  BRA `(.L_x_2144) ;  /* 0x00000cd000007947 */ /* 0x000fea0003800000 */
.L_x_2147:
        /* <DEDUP_REMOVED lines=9> */
.L_x_2150:
[----:B------:R-:W2:Y:S02]  /*6990*/  LDG.E.U16 R2, [R2.64] ;  /* 0x0000002402027981 */ /* 0x000ea4000c1e1500 */
[----:B--2---:R-:W-:-:S05]  /*69a0*/  HADD2.F32 R0, -RZ, R2.H0_H0 ;  /* 0x20000002ff007230 */ /* 0x004fca0000004100 */
[----:B------:R-:W-:-:S04]  /*69b0*/  F2FP.BF16.PACK_AB R0, RZ, R0 ;  /* 0x00000000ff00723e */ /* 0x000fc800000010ff */
[----:B------:R-:W-:Y:S01]  /*69c0*/  PRMT R19, R0, 0x7610, R19 ;  /* 0x0000761000137816 */ /* 0x000fe20000000013 */
[----:B------:R-:W-:Y:S05]  /*69d0*/  BRA `(.L_x_2144) ;  /* 0x00000bf000007947 */ /* 0x000fea0003800000 */
.L_x_2149:
[----:B------:R-:W2:Y:S02]  /*69e0*/  LDG.E.64 R2, [R2.64] ;  /* 0x0000002402027981 */ /* 0x000ea4000c1e1b00 */
[----:B--2---:R-:W0:Y:S01]  /*69f0*/  F2F.F32.F64 R0, R2 ;  /* 0x0000000200007310 */ /* 0x004e220000301000 */
[----:B------:R-:W0:-:S14]  /*6a00*/  DSETP.GEU.AND P0, PT, |R2|, c[0x2][0x0], PT ;  /* 0x008000000200762a */ /* 0x000e1c0003f0e200 */
[----:B0-----:R-:W-:-:S05]  /*6a10*/  @!P0 FMUL R0, R0, 1.175494350822287508e-38 ;  /* 0x0080000000008820 */ /* 0x001fca0000400000 */
[----:B------:R-:W-:-:S04]  /*6a20*/  F2FP.BF16.PACK_AB R0, RZ, R0 ;  /* 0x00000000ff00723e */ /* 0x000fc800000010ff */
[----:B------:R-:W-:Y:S01]  /*6a30*/  PRMT R19, R0, 0x7610, R19 ;  /* 0x0000761000137816 */ /* 0x000fe20000000013 */
[----:B------:R-:W-:Y:S05]  /*6a40*/  BRA `(.L_x_2144) ;  /* 0x00000b8000007947 */ /* 0x000fea0003800000 */
.L_x_2139:
        /* <DEDUP_REMOVED lines=14> */
.L_x_2153:
[----:B------:R-:W2:Y:S02]  /*6b30*/  LDG.E.64 R2, [R2.64] ;  /* 0x0000002402027981 */ /* 0x000ea4000c1e1b00 */
[----:B--2---:R-:W0:Y:S01]  /*6b40*/  F2F.F32.F64 R0, R2 ;  /* 0x0000000200007310 */ /* 0x004e220000301000 */
[----:B------:R-:W0:-:S14]  /*6b50*/  DSETP.GEU.AND P0, PT, |R2|, c[0x2][0x0], PT ;  /* 0x008000000200762a */ /* 0x000e1c0003f0e200 */
[----:B0-----:R-:W-:-:S05]  /*6b60*/  @!P0 FMUL R0, R0, 1.175494350822287508e-38 ;  /* 0x0080000000008820 */ /* 0x001fca0000400000 */
[----:B------:R-:W-:-:S04]  /*6b70*/  F2FP.BF16.PACK_AB R0, RZ, R0 ;  /* 0x00000000ff00723e */ /* 0x000fc800000010ff */
[----:B------:R-:W-:Y:S01]  /*6b80*/  PRMT R19, R0, 0x7610, R19 ;  /* 0x0000761000137816 */ /* 0x000fe20000000013 */
[----:B------:R-:W-:Y:S05]  /*6b90*/  BRA `(.L_x_2144) ;  /* 0x00000a3000007947 */ /* 0x000fea0003800000 */
.L_x_2152:
        /* <DEDUP_REMOVED lines=28> */
.L_x_2155:
        /* <DEDUP_REMOVED lines=15> */
.L_x_2154:
[----:B------:R0:W5:Y:S01]  /*6e50*/  LDG.E.U16 R19, [R2.64] ;  /* 0x0000002402137981 */ /* 0x000162000c1e1500 */
[----:B------:R-:W-:Y:S05]  /*6e60*/  BRA `(.L_x_2144) ;  /* 0x0000076000007947 */ /* 0x000fea0003800000 */
.L_x_2151:
        /* <DEDUP_REMOVED lines=12> */
.L_x_2158:
        /* <DEDUP_REMOVED lines=21> */
.L_x_2162:
[----:B------:R-:W-:Y:S05]  /*7080*/  BSYNC B1 ;  /* 0x0000000000017941 */ /* 0x000fea0003800000 */
.L_x_2161:
[----:B------:R-:W-:Y:S01]  /*7090*/  LEA R3, R0, 0x3b800000, 0x17 ;  /* 0x3b80000000037811 */ /* 0x000fe200078eb8ff */
[----:B------:R-:W-:-:S05]  /*70a0*/  IMAD.SHL.U32 R0, R2, 0x100000, RZ ;  /* 0x0010000002007824 */ /* 0x000fca00078e00ff */
[----:B------:R-:W-:Y:S02]  /*70b0*/  LOP3.LUT R0, R3, R0, R4, 0xfe, !PT ;  /* 0x0000000003007212 */ /* 0x000fe400078efe04 */
.L_x_2160:
[----:B------:R-:W-:Y:S05]  /*70c0*/  BSYNC B0 ;  /* 0x0000000000007941 */ /* 0x000fea0003800000 */
.L_x_2159:
[----:B------:R-:W-:-:S04]  /*70d0*/  F2FP.BF16.PACK_AB R0, RZ, R0 ;  /* 0x00000000ff00723e */ /* 0x000fc800000010ff */
[----:B------:R-:W-:Y:S01]  /*70e0*/  PRMT R19, R0, 0x7610, R19 ;  /* 0x0000761000137816 */ /* 0x000fe20000000013 */
[----:B------:R-:W-:Y:S05]  /*70f0*/  BRA `(.L_x_2144) ;  /* 0x000004d000007947 */ /* 0x000fea0003800000 */
.L_x_2157:
        /* <DEDUP_REMOVED lines=21> */
.L_x_2166:
[----:B------:R-:W-:Y:S05]  /*7250*/  BSYNC B1 ;  /* 0x0000000000017941 */ /* 0x000fea0003800000 */
.L_x_2165:
[----:B------:R-:W-:Y:S01]  /*7260*/  LEA R3, R0, 0x37800000, 0x17 ;  /* 0x3780000000037811 */ /* 0x000fe200078eb8ff */
[----:B------:R-:W-:-:S05]  /*7270*/  IMAD.SHL.U32 R0, R2, 0x200000, RZ ;  /* 0x0020000002007824 */ /* 0x000fca00078e00ff */
[----:B------:R-:W-:Y:S02]  /*7280*/  LOP3.LUT R0, R3, R0, R4, 0xfe, !PT ;  /* 0x0000000003007212 */ /* 0x000fe400078efe04 */
.L_x_2164:
[----:B------:R-:W-:Y:S05]  /*7290*/  BSYNC B0 ;  /* 0x0000000000007941 */ /* 0x000fea0003800000 */
.L_x_2163:
[----:B------:R-:W-:-:S04]  /*72a0*/  F2FP.BF16.PACK_AB R0, RZ, R0 ;  /* 0x00000000ff00723e */ /* 0x000fc800000010ff */
[----:B------:R-:W-:Y:S01]  /*72b0*/  PRMT R19, R0, 0x7610, R19 ;  /* 0x0000761000137816 */ /* 0x000fe20000000013 */
[----:B------:R-:W-:Y:S05]  /*72c0*/  BRA `(.L_x_2144) ;  /* 0x0000030000007947 */ /* 0x000fea0003800000 */
.L_x_2156:
        /* <DEDUP_REMOVED lines=14> */
.L_x_2170:
[----:B------:R-:W-:Y:S05]  /*73b0*/  BSYNC B0 ;  /* 0x0000000000007941 */ /* 0x000fea0003800000 */
.L_x_2169:
[----:B------:R-:W-:-:S04]  /*73c0*/  F2FP.BF16.PACK_AB R0, RZ, R0 ;  /* 0x00000000ff00723e */ /* 0x000fc800000010ff */
[----:B------:R-:W-:Y:S01]  /*73d0*/  PRMT R19, R0, 0x7610, R19 ;  /* 0x0000761000137816 */ /* 0x000fe20000000013 */
[----:B------:R-:W-:Y:S05]  /*73e0*/  BRA `(.L_x_2144) ;  /* 0x000001e000007947 */ /* 0x000fea0003800000 */
.L_x_2143:
        /* <DEDUP_REMOVED lines=21> */
.L_x_2168:
[----:B------:R-:W2:Y:S02]  /*7540*/  LDG.E.64 R2, [R2.64] ;  /* 0x0000002402027981 */ /* 0x000ea4000c1e1b00 */
[----:B--2---:R-:W0:Y:S02]  /*7550*/  I2F.U64 R0, R2 ;  /* 0x0000000200007312 */ /* 0x004e240000301000 */
[----:B0-----:R-:W-:-:S04]  /*7560*/  F2FP.BF16.PACK_AB R0, RZ, R0 ;  /* 0x00000000ff00723e */ /* 0x001fc800000010ff */
[----:B------:R-:W-:Y:S01]  /*7570*/  PRMT R19, R0, 0x7610, R19 ;  /* 0x0000761000137816 */ /* 0x000fe20000000013 */
[----:B------:R-:W-:Y:S05]  /*7580*/  BRA `(.L_x_2144) ;  /* 0x0000004000007947 */ /* 0x000fea0003800000 */
.L_x_2167:
[----:B------:R-:W2:Y:S02]  /*7590*/  LDG.E R2, [R2.64] ;  /* 0x0000002402027981 */ /* 0x000ea4000c1e1900 */
[----:B--2---:R-:W0:Y:S02]  /*75a0*/  I2F.U32 R0, R2 ;  /* 0x0000000200007306 */ /* 0x004e240000201000 */
[----:B0-----:R-:W-:-:S04]  /*75b0*/  F2FP.BF16.PACK_AB R0, RZ, R0 ;  /* 0x00000000ff00723e */ /* 0x001fc800000010ff */
[----:B------:R-:W-:Y:S02]  /*75c0*/  PRMT R19, R0, 0x7610, R19 ;  /* 0x0000761000137816 */ /* 0x000fe40000000013 */
.L_x_2144:
        /* <DEDUP_REMOVED lines=19> */
.L_x_2174:
[----:B------:R-:W2:Y:S02]  /*7700*/  LDG.E.U8 R2, [R2.64] ;  /* 0x0000002402027981 */ /* 0x000ea4000c1e1100 */
[----:B--2---:R-:W0:Y:S02]  /*7710*/  I2F.U16 R0, R2 ;  /* 0x0000000200007306 */ /* 0x004e240000101000 */
[----:B0-----:R-:W-:-:S04]  /*7720*/  F2FP.BF16.PACK_AB R0, RZ, R0 ;  /* 0x00000000ff00723e */ /* 0x001fc800000010ff */
[----:B------:R-:W-:Y:S01]  /*7730*/  PRMT R22, R0, 0x7610, R22 ;  /* 0x0000761000167816 */ /* 0x000fe20000000016 */
[----:B------:R-:W-:Y:S05]  /*7740*/  BRA `(.L_x_2176) ;  /* 0x00000f0000007947 */ /* 0x000fea0003800000 */
.L_x_2173:
        /* <DEDUP_REMOVED lines=11> */
.L_x_2178:
[----:B------:R-:W2:Y:S02]  /*7800*/  LDG.E R2, [R2.64] ;  /* 0x0000002402027981 */ /* 0x000ea4000c1e1900 */
[----:B--2---:R-:W0:Y:S02]  /*7810*/  I2F R0, R2 ;  /* 0x0000000200007306 */ /* 0x004e240000201400 */
[----:B0-----:R-:W-:-:S04]  /*7820*/  F2FP.BF16.PACK_AB R0, RZ, R0 ;  /* 0x00000000ff00723e */ /* 0x001fc800000010ff */
[----:B------:R-:W-:Y:S01]  /*7830*/  PRMT R22, R0, 0x7610, R22 ;  /* 0x0000761000167816 */ /* 0x000fe20000000016 */
[----:B------:R-:W-:Y:S05]  /*7840*/  BRA `(.L_x_2176) ;  /* 0x00000e0000007947 */ /* 0x000fea0003800000 */
.L_x_2177:
[----:B------:R-:W2:Y:S02]  /*7850*/  LDG.E.U16 R2, [R2.64] ;  /* 0x0000002402027981 */ /* 0x000ea4000c1e1500 */
[----:B--2---:R-:W0:Y:S02]  /*7860*/  I2F.S16 R0, R2 ;  /* 0x0000000200007306 */ /* 0x004e240000101400 */
[----:B0-----:R-:W-:-:S04]  /*7870*/  F2FP.BF16.PACK_AB R0, RZ, R0 ;  /* 0x00000000ff00723e */ /* 0x001fc800000010ff */
[----:B------:R-:W-:Y:S01]  /*7880*/  PRMT R22, R0, 0x7610, R22 ;  /* 0x0000761000167816 */ /* 0x000fe20000000016 */
[----:B------:R-:W-:Y:S05]  /*7890*/  BRA `(.L_x_2176) ;  /* 0x00000db000007947 */ /* 0x000fea0003800000 */
.L_x_2172:
        /* <DEDUP_REMOVED lines=9> */
.L_x_2180:
[----:B------:R-:W2:Y:S02]  /*7930*/  LDG.E.U16 R0, [R2.64] ;  /* 0x0000002402007981 */ /* 0x000ea4000c1e1500 */
[----:B--2---:R-:W-:-:S05]  /*7940*/  HADD2.F32 R0, -RZ, R0.H0_H0 ;  /* 0x20000000ff007230 */ /* 0x004fca0000004100 */
[----:B------:R-:W-:-:S04]  /*7950*/  F2FP.BF16.PACK_AB R0, RZ, R0 ;  /* 0x00000000ff00723e */ /* 0x000fc800000010ff */
[----:B------:R-:W-:Y:S01]  /*7960*/  PRMT R22, R0, 0x7610, R22 ;  /* 0x0000761000167816 */ /* 0x000fe20000000016 */
[----:B------:R-:W-:Y:S05]  /*7970*/  BRA `(.L_x_2176) ;  /* 0x00000cd000007947 */ /* 0x000fea0003800000 */
.L_x_2179:
        /* <DEDUP_REMOVED lines=9> */
.L_x_2182:
[----:B------:R-:W2:Y:S02]  /*7a10*/  LDG.E.U16 R2, [R2.64] ;  /* 0x0000002402027981 */ /* 0x000ea4000c1e1500 */
[----:B--2---:R-:W-:-:S05]  /*7a20*/  HADD2.F32 R0, -RZ, R2.H0_H0 ;  /* 0x20000002ff007230 */ /* 0x004fca0000004100 */
[----:B------:R-:W-:-:S04]  /*7a30*/  F2FP.BF16.PACK_AB R0, RZ, R0 ;  /* 0x00000000ff00723e */ /* 0x000fc800000010ff */
[----:B------:R-:W-:Y:S01]  /*7a40*/  PRMT R22, R0, 0x7610, R22 ;  /* 0x0000761000167816 */ /* 0x000fe20000000016 */
[----:B------:R-:W-:Y:S05]  /*7a50*/  BRA `(.L_x_2176) ;  /* 0x00000bf000007947 */ /* 0x000fea0003800000 */
.L_x_2181:
[----:B------:R-:W2:Y:S02]  /*7a60*/  LDG.E.64 R2, [R2.64] ;  /* 0x0000002402027981 */ /* 0x000ea4000c1e1b00 */
[----:B--2---:R-:W0:Y:S01]  /*7a70*/  F2F.F32.F64 R0, R2 ;  /* 0x0000000200007310 */ /* 0x004e220000301000 */
[----:B------:R-:W0:-:S14]  /*7a80*/  DSETP.GEU.AND P0, PT, |R2|, c[0x2][0x0], PT ;  /* 0x008000000200762a */ /* 0x000e1c0003f0e200 */
[----:B0-----:R-:W-:-:S05]  /*7a90*/  @!P0 FMUL R0, R0, 1.175494350822287508e-38 ;  /* 0x0080000000008820 */ /* 0x001fca0000400000 */
[----:B------:R-:W-:-:S04]  /*7aa0*/  F2FP.BF16.PACK_AB R0, RZ, R0 ;  /* 0x00000000ff00723e */ /* 0x000fc800000010ff */
[----:B------:R-:W-:Y:S01]  /*7ab0*/  PRMT R22, R0, 0x7610, R22 ;  /* 0x0000761000167816 */ /* 0x000fe20000000016 */
[----:B------:R-:W-:Y:S05]  /*7ac0*/  BRA `(.L_x_2176) ;  /* 0x00000b8000007947 */ /* 0x000fea0003800000 */
.L_x_2171:
        /* <DEDUP_REMOVED lines=14> */
.L_x_2185:
[----:B------:R-:W2:Y:S02]  /*7bb0*/  LDG.E.64 R2, [R2.64] ;  /* 0x0000002402027981 */ /* 0x000ea4000c1e1b00 */
[----:B--2---:R-:W0:Y:S01]  /*7bc0*/  F2F.F32.F64 R0, R2 ;  /* 0x0000000200007310 */ /* 0x004e220000301000 */
[----:B------:R-:W0:-:S14]  /*7bd0*/  DSETP.GEU.AND P0, PT, |R2|, c[0x2][0x0], PT ;  /* 0x008000000200762a */ /* 0x000e1c0003f0e200 */
[----:B0-----:R-:W-:-:S05]  /*7be0*/  @!P0 FMUL R0, R0, 1.175494350822287508e-38 ;  /* 0x0080000000008820 */ /* 0x001fca0000400000 */
[----:B------:R-:W-:-:S04]  /*7bf0*/  F2FP.BF16.PACK_AB R0, RZ, R0 ;  /* 0x00000000ff00723e */ /* 0x000fc800000010ff */
[----:B------:R-:W-:Y:S01]  /*7c00*/  PRMT R22, R0, 0x7610, R22 ;  /* 0x0000761000167816 */ /* 0x000fe20000000016 */
[----:B------:R-:W-:Y:S05]  /*7c10*/  BRA `(.L_x_2176) ;  /* 0x00000a3000007947 */ /* 0x000fea0003800000 */
.L_x_2184:
        /* <DEDUP_REMOVED lines=28> */
.L_x_2187:
        /* <DEDUP_REMOVED lines=15> */
.L_x_2186:
[----:B------:R0:W5:Y:S01]  /*7ed0*/  LDG.E.U16 R22, [R2.64] ;  /* 0x0000002402167981 */ /* 0x000162000c1e1500 */
[----:B------:R-:W-:Y:S05]  /*7ee0*/  BRA `(.L_x_2176) ;  /* 0x0000076000007947 */ /* 0x000fea0003800000 */
.L_x_2183:
        /* <DEDUP_REMOVED lines=12> */
.L_x_2190:
        /* <DEDUP_REMOVED lines=21> */
.L_x_2194:
[----:B------:R-:W-:Y:S05]  /*8100*/  BSYNC B1 ;  /* 0x0000000000017941 */ /* 0x000fea0003800000 */
.L_x_2193:
[----:B------:R-:W-:Y:S01]  /*8110*/  LEA R3, R0, 0x3b800000, 0x17 ;  /* 0x3b80000000037811 */ /* 0x000fe200078eb8ff */
[----:B------:R-:W-:-:S05]  /*8120*/  IMAD.SHL.U32 R0, R2, 0x100000, RZ ;  /* 0x0010000002007824 */ /* 0x000fca00078e00ff */
[----:B------:R-:W-:Y:S02]  /*8130*/  LOP3.LUT R0, R3, R0, R4, 0xfe, !PT ;  /* 0x0000000003007212 */ /* 0x000fe400078efe04 */
.L_x_2192:
[----:B------:R-:W-:Y:S05]  /*8140*/  BSYNC B0 ;  /* 0x0000000000007941 */ /* 0x000fea0003800000 */
.L_x_2191:
[----:B------:R-:W-:-:S04]  /*8150*/  F2FP.BF16.PACK_AB R0, RZ, R0 ;  /* 0x00000000ff00723e */ /* 0x000fc800000010ff */
[----:B------:R-:W-:Y:S01]  /*8160*/  PRMT R22, R0, 0x7610, R22 ;  /* 0x0000761000167816 */ /* 0x000fe20000000016 */
[----:B------:R-:W-:Y:S05]  /*8170*/  BRA `(.L_x_2176) ;  /* 0x000004d000007947 */ /* 0x000fea0003800000 */
.L_x_2189:
        /* <DEDUP_REMOVED lines=21> */
.L_x_2198:
[----:B------:R-:W-:Y:S05]  /*82d0*/  BSYNC B1 ;  /* 0x0000000000017941 */ /* 0x000fea0003800000 */
.L_x_2197:
[----:B------:R-:W-:Y:S01]  /*82e0*/  LEA R3, R0, 0x37800000, 0x17 ;  /* 0x3780000000037811 */ /* 0x000fe200078eb8ff */
[----:B------:R-:W-:-:S05]  /*82f0*/  IMAD.SHL.U32 R0, R2, 0x200000, RZ ;  /* 0x0020000002007824 */ /* 0x000fca00078e00ff */
[----:B------:R-:W-:Y:S02]  /*8300*/  LOP3.LUT R0, R3, R0, R4, 0xfe, !PT ;  /* 0x0000000003007212 */ /* 0x000fe400078efe04 */
.L_x_2196:
[----:B------:R-:W-:Y:S05]  /*8310*/  BSYNC B0 ;  /* 0x0000000000007941 */ /* 0x000fea0003800000 */
.L_x_2195:
[----:B------:R-:W-:-:S04]  /*8320*/  F2FP.BF16.PACK_AB R0, RZ, R0 ;  /* 0x00000000ff00723e */ /* 0x000fc800000010ff */
[----:B------:R-:W-:Y:S01]  /*8330*/  PRMT R22, R0, 0x7610, R22 ;  /* 0x0000761000167816 */ /* 0x000fe20000000016 */
[----:B------:R-:W-:Y:S05]  /*8340*/  BRA `(.L_x_2176) ;  /* 0x0000030000007947 */ /* 0x000fea0003800000 */
.L_x_2188:
        /* <DEDUP_REMOVED lines=14> */
.L_x_2202:
[----:B------:R-:W-:Y:S05]  /*8430*/  BSYNC B0 ;  /* 0x0000000000007941 */ /* 0x000fea0003800000 */
.L_x_2201:
[----:B------:R-:W-:-:S04]  /*8440*/  F2FP.BF16.PACK_AB R0, RZ, R0 ;  /* 0x00000000ff00723e */ /* 0x000fc800000010ff */
[----:B------:R-:W-:Y:S01]  /*8450*/  PRMT R22, R0, 0x7610, R22 ;  /* 0x0000761000167816 */ /* 0x000fe20000000016 */
[----:B------:R-:W-:Y:S05]  /*8460*/  BRA `(.L_x_2176) ;  /* 0x000001e000007947 */ /* 0x000fea0003800000 */
.L_x_2175:
        /* <DEDUP_REMOVED lines=21> */
.L_x_2200:
[----:B------:R-:W2:Y:S02]  /*85c0*/  LDG.E.64 R2, [R2.64] ;  /* 0x0000002402027981 */ /* 0x000ea4000c1e1b00 */
[----:B--2---:R-:W0:Y:S02]  /*85d0*/  I2F.U64 R0, R2 ;  /* 0x0000000200007312 */ /* 0x004e240000301000 */
[----:B0-----:R-:W-:-:S04]  /*85e0*/  F2FP.BF16.PACK_AB R0, RZ, R0 ;  /* 0x00000000ff00723e */ /* 0x001fc800000010ff */
[----:B------:R-:W-:Y:S01]  /*85f0*/  PRMT R22, R0, 0x7610, R22 ;  /* 0x0000761000167816 */ /* 0x000fe20000000016 */
[----:B------:R-:W-:Y:S05]  /*8600*/  BRA `(.L_x_2176) ;  /* 0x0000004000007947 */ /* 0x000fea0003800000 */
.L_x_2199:
[----:B------:R-:W2:Y:S02]  /*8610*/  LDG.E R2, [R2.64] ;  /* 0x0000002402027981 */ /* 0x000ea4000c1e1900 */
[----:B--2---:R-:W0:Y:S02]  /*8620*/  I2F.U32 R0, R2 ;  /* 0x0000000200007306 */ /* 0x004e240000201000 */
[----:B0-----:R-:W-:-:S04]  /*8630*/  F2FP.BF16.PACK_AB R0, RZ, R0 ;  /* 0x00000000ff00723e */ /* 0x001fc800000010ff */
[----:B------:R-:W-:Y:S02]  /*8640*/  PRMT R22, R0, 0x7610, R22 ;  /* 0x0000761000167816 */ /* 0x000fe40000000016 */
.L_x_2176:
        /* <DEDUP_REMOVED lines=18> */
.L_x_2206:
[----:B------:R-:W2:Y:S02]  /*8770*/  LDG.E.U8 R2, [R2.64] ;  /* 0x0000002402027981 */ /* 0x000ea4000c1e1100 */
[----:B--2---:R-:W0:Y:S02]  /*8780*/  I2F.U16 R0, R2 ;  /* 0x0000000200007306 */ /* 0x004e240000101000 */
[----:B0-----:R-:W-:Y:S01]  /*8790*/  F2FP.BF16.PACK_AB R0, RZ, R0 ;  /* 0x00000000ff00723e */ /* 0x001fe200000010ff */
[----:B------:R-:W-:Y:S05]  /*87a0*/  BRA `(.L_x_2208) ;  /* 0x00000e3000007947 */ /* 0x000fea0003800000 */
.L_x_2205:
        /* <DEDUP_REMOVED lines=10> */
.L_x_2210:
[----:B------:R-:W2:Y:S02]  /*8850*/  LDG.E R2, [R2.64] ;  /* 0x0000002402027981 */ /* 0x000ea4000c1e1900 */
[----:B--2---:R-:W0:Y:S02]  /*8860*/  I2F R0, R2 ;  /* 0x0000000200007306 */ /* 0x004e240000201400 */
[----:B0-----:R-:W-:Y:S01]  /*8870*/  F2FP.BF16.PACK_AB R0, RZ, R0 ;  /* 0x00000000ff00723e */ /* 0x001fe200000010ff */
[----:B------:R-:W-:Y:S05]  /*8880*/  BRA `(.L_x_2208) ;  /* 0x00000d5000007947 */ /* 0x000fea0003800000 */
.L_x_2209:
[----:B------:R-:W2:Y:S02]  /*8890*/  LDG.E.U16 R2, [R2.64] ;  /* 0x0000002402027981 */ /* 0x000ea4000c1e1500 */
[----:B--2---:R-:W0:Y:S02]  /*88a0*/  I2F.S16 R0, R2 ;  /* 0x0000000200007306 */ /* 0x004e240000101400 */
[----:B0-----:R-:W-:Y:S01]  /*88b0*/  F2FP.BF16.PACK_AB R0, RZ, R0 ;  /* 0x00000000ff00723e */ /* 0x001fe200000010ff */
[----:B------:R-:W-:Y:S05]  /*88c0*/  BRA `(.L_x_2208) ;  /* 0x00000d1000007947 */ /* 0x000fea0003800000 */
.L_x_2204:
        /* <DEDUP_REMOVED lines=9> */
.L_x_2212:
[----:B------:R-:W2:Y:S02]  /*8960*/  LDG.E.U16 R0, [R2.64] ;  /* 0x0000002402007981 */ /* 0x000ea4000c1e1500 */
[----:B--2---:R-:W-:-:S05]  /*8970*/  HADD2.F32 R0, -RZ, R0.H0_H0 ;  /* 0x20000000ff007230 */ /* 0x004fca0000004100 */
[----:B------:R-:W-:Y:S01]  /*8980*/  F2FP.BF16.PACK_AB R0, RZ, R0 ;  /* 0x00000000ff00723e */ /* 0x000fe200000010ff */
[----:B------:R-:W-:Y:S05]  /*8990*/  BRA `(.L_x_2208) ;  /* 0x00000c4000007947 */ /* 0x000fea0003800000 */
.L_x_2211:
        /* <DEDUP_REMOVED lines=9> */
.L_x_2214:
[----:B------:R-:W2:Y:S02]  /*8a30*/  LDG.E.U16 R2, [R2.64] ;  /* 0x0000002402027981 */ /* 0x000ea4000c1e1500 */
[----:B--2---:R-:W-:-:S05]  /*8a40*/  HADD2.F32 R0, -RZ, R2.H0_H0 ;  /* 0x20000002ff007230 */ /* 0x004fca0000004100 */
[----:B------:R-:W-:Y:S01]  /*8a50*/  F2FP.BF16.PACK_AB R0, RZ, R0 ;  /* 0x00000000ff00723e */ /* 0x000fe200000010ff */
[----:B------:R-:W-:Y:S05]  /*8a60*/  BRA `(.L_x_2208) ;  /* 0x00000b7000007947 */ /* 0x000fea0003800000 */
.L_x_2213:
[----:B------:R-:W2:Y:S02]  /*8a70*/  LDG.E.64 R2, [R2.64] ;  /* 0x0000002402027981 */ /* 0x000ea4000c1e1b00 */
[----:B--2---:R-:W0:Y:S01]  /*8a80*/  F2F.F32.F64 R0, R2 ;  /* 0x0000000200007310 */ /* 0x004e220000301000 */
[----:B------:R-:W0:-:S14]  /*8a90*/  DSETP.GEU.AND P0, PT, |R2|, c[0x2][0x0], PT ;  /* 0x008000000200762a */ /* 0x000e1c0003f0e200 */
[----:B0-----:R-:W-:-:S05]  /*8aa0*/  @!P0 FMUL R0, R0, 1.175494350822287508e-38 ;  /* 0x0080000000008820 */ /* 0x001fca0000400000 */
[----:B------:R-:W-:Y:S01]  /*8ab0*/  F2FP.BF16.PACK_AB R0, RZ, R0 ;  /* 0x00000000ff00723e */ /* 0x000fe200000010ff */
[----:B------:R-:W-:Y:S05]  /*8ac0*/  BRA `(.L_x_2208) ;  /* 0x00000b1000007947 */ /* 0x000fea0003800000 */
.L_x_2203:
        /* <DEDUP_REMOVED lines=13> */
.L_x_2217:
[----:B------:R-:W2:Y:S02]  /*8ba0*/  LDG.E.64 R2, [R2.64] ;  /* 0x0000002402027981 */ /* 0x000ea4000c1e1b00 */
[----:B--2---:R-:W0:Y:S01]  /*8bb0*/  F2F.F32.F64 R0, R2 ;  /* 0x0000000200007310 */ /* 0x004e220000301000 */
[----:B------:R-:W0:-:S14]  /*8bc0*/  DSETP.GEU.AND P0, PT, |R2|, c[0x2][0x0], PT ;  /* 0x008000000200762a */ /* 0x000e1c0003f0e200 */
[----:B0-----:R-:W-:-:S05]  /*8bd0*/  @!P0 FMUL R0, R0, 1.175494350822287508e-38 ;  /* 0x0080000000008820 */ /* 0x001fca0000400000 */
[----:B------:R-:W-:Y:S01]  /*8be0*/  F2FP.BF16.PACK_AB R0, RZ, R0 ;  /* 0x00000000ff00723e */ /* 0x000fe200000010ff */
[----:B------:R-:W-:Y:S05]  /*8bf0*/  BRA `(.L_x_2208) ;  /* 0x000009e000007947 */ /* 0x000fea0003800000 */
.L_x_2216:
        /* <DEDUP_REMOVED lines=28> */
.L_x_2219:
        /* <DEDUP_REMOVED lines=15> */
.L_x_2218:
[----:B------:R0:W5:Y:S01]  /*8eb0*/  LDG.E.U16 R0, [R2.64] ;  /* 0x0000002402007981 */ /* 0x000162000c1e1500 */
[----:B------:R-:W-:Y:S05]  /*8ec0*/  BRA `(.L_x_2208) ;  /* 0x0000071000007947 */ /* 0x000fea0003800000 */
.L_x_2215:
        /* <DEDUP_REMOVED lines=12> */
.L_x_2222:
        /* <DEDUP_REMOVED lines=21> */
.L_x_2226:
[----:B------:R-:W-:Y:S05]  /*90e0*/  BSYNC B1 ;  /* 0x0000000000017941 */ /* 0x000fea0003800000 */
.L_x_2225:
[----:B------:R-:W-:Y:S01]  /*90f0*/  LEA R3, R0, 0x3b800000, 0x17 ;  /* 0x3b80000000037811 */ /* 0x000fe200078eb8ff */
[----:B------:R-:W-:-:S05]  /*9100*/  IMAD.SHL.U32 R0, R2, 0x100000, RZ ;  /* 0x0010000002007824 */ /* 0x000fca00078e00ff */
[----:B------:R-:W-:Y:S02]  /*9110*/  LOP3.LUT R0, R3, R0, R4, 0xfe, !PT ;  /* 0x0000000003007212 */ /* 0x000fe400078efe04 */
.L_x_2224:
[----:B------:R-:W-:Y:S05]  /*9120*/  BSYNC B0 ;  /* 0x0000000000007941 */ /* 0x000fea0003800000 */
.L_x_2223:
[----:B------:R-:W-:Y:S01]  /*9130*/  F2FP.BF16.PACK_AB R0, RZ, R0 ;  /* 0x00000000ff00723e */ /* 0x000fe200000010ff */
[----:B------:R-:W-:Y:S05]  /*9140*/  BRA `(.L_x_2208) ;  /* 0x0000049000007947 */ /* 0x000fea0003800000 */
.L_x_2221:
        /* <DEDUP_REMOVED lines=21> */
.L_x_2230:
[----:B------:R-:W-:Y:S05]  /*92a0*/  BSYNC B1 ;  /* 0x0000000000017941 */ /* 0x000fea0003800000 */
.L_x_2229:
[----:B------:R-:W-:Y:S01]  /*92b0*/  LEA R3, R0, 0x37800000, 0x17 ;  /* 0x3780000000037811 */ /* 0x000fe200078eb8ff */
[----:B------:R-:W-:-:S05]  /*92c0*/  IMAD.SHL.U32 R0, R2, 0x200000, RZ ;  /* 0x0020000002007824 */ /* 0x000fca00078e00ff */
[----:B------:R-:W-:Y:S02]  /*92d0*/  LOP3.LUT R0, R3, R0, R4, 0xfe, !PT ;  /* 0x0000000003007212 */ /* 0x000fe400078efe04 */
.L_x_2228:
[----:B------:R-:W-:Y:S05]  /*92e0*/  BSYNC B0 ;  /* 0x0000000000007941 */ /* 0x000fea0003800000 */
.L_x_2227:
[----:B------:R-:W-:Y:S01]  /*92f0*/  F2FP.BF16.PACK_AB R0, RZ, R0 ;  /* 0x00000000ff00723e */ /* 0x000fe200000010ff */
[----:B------:R-:W-:Y:S05]  /*9300*/  BRA `(.L_x_2208) ;  /* 0x000002d000007947 */ /* 0x000fea0003800000 */
.L_x_2220:
        /* <DEDUP_REMOVED lines=14> */
.L_x_2234:
[----:B------:R-:W-:Y:S05]  /*93f0*/  BSYNC B0 ;  /* 0x0000000000007941 */ /* 0x000fea0003800000 */
.L_x_2233:
[----:B------:R-:W-:Y:S01]  /*9400*/  F2FP.BF16.PACK_AB R0, RZ, R0 ;  /* 0x00000000ff00723e */ /* 0x000fe200000010ff */
[----:B------:R-:W-:Y:S05]  /*9410*/  BRA `(.L_x_2208) ;  /* 0x000001c000007947 */ /* 0x000fea0003800000 */
.L_x_2207:
        /* <DEDUP_REMOVED lines=21> */
.L_x_2232:
[----:B------:R-:W2:Y:S02]  /*9570*/  LDG.E.64 R2, [R2.64] ;  /* 0x0000002402027981 */ /* 0x000ea4000c1e1b00 */
[----:B--2---:R-:W0:Y:S02]  /*9580*/  I2F.U64 R0, R2 ;  /* 0x0000000200007312 */ /* 0x004e240000301000 */
[----:B0-----:R-:W-:Y:S01]  /*9590*/  F2FP.BF16.PACK_AB R0, RZ, R0 ;  /* 0x00000000ff00723e */ /* 0x001fe200000010ff */
[----:B------:R-:W-:Y:S05]  /*95a0*/  BRA `(.L_x_2208) ;  /* 0x0000003000007947 */ /* 0x000fea0003800000 */
.L_x_2231:
[----:B------:R-:W2:Y:S02]  /*95b0*/  LDG.E R2, [R2.64] ;  /* 0x0000002402027981 */ /* 0x000ea4000c1e1900 */
[----:B--2---:R-:W0:Y:S02]  /*95c0*/  I2F.U32 R0, R2 ;  /* 0x0000000200007306 */ /* 0x004e240000201000 */
[----:B0-----:R-:W-:-:S06]  /*95d0*/  F2FP.BF16.PACK_AB R0, RZ, R0 ;  /* 0x00000000ff00723e */ /* 0x001fcc00000010ff */
.L_x_2208:
[----:B------:R-:W1:Y:S01]  /*95e0*/  LDC.U8 R4, c[0x0][0x458] ;  /* 0x00011600ff047b82 */ /* 0x000e620000000000 */
[----:B------:R-:W-:Y:S01]  /*95f0*/  ULDC UR4, c[0x0][0x448] ;  /* 0x0001120000047ab9 */ /* 0x000fe20000000800 */
[----:B-----5:R-:W-:Y:S01]  /*9600*/  PRMT R19, RZ, 0x5410, R19 ;  /* 0x00005410ff137816 */ /* 0x020fe20000000013 */
[----:B------:R-:W-:Y:S01]  /*9610*/  UPRMT UR5, URZ, 0x5410, UR4 ;  /* 0x000054103f057896 */ /* 0x000fe20008000004 */
[----:B------:R-:W-:Y:S01]  /*9620*/  PRMT R22, RZ, 0x5410, R22 ;  /* 0x00005410ff167816 */ /* 0x000fe20000000016 */
[----:B------:R-:W-:Y:S01]  /*9630*/  UPRMT UR4, URZ, 0x7610, UR4 ;  /* 0x000076103f047896 */ /* 0x000fe20008000004 */
[----:B0-----:R-:W-:-:S03]  /*9640*/  PRMT R3, RZ, 0x5410, R0 ;  /* 0x00005410ff037816 */ /* 0x001fc60000000000 */
[----:B------:R-:W-:Y:S02]  /*9650*/  FMUL.FTZ R19, R19, UR5 ;  /* 0x0000000513137c20 */ /* 0x000fe40008410000 */
[----:B------:R-:W-:-:S05]  /*9660*/  FMUL.FTZ R22, R22, UR4 ;  /* 0x0000000416167c20 */ /* 0x000fca0008410000 */
[----:B------:R-:W-:-:S04]  /*9670*/  F2FP.BF16.PACK_AB R19, R22, R19 ;  /* 0x000000131613723e */ /* 0x000fc800000010ff */
        /* <DEDUP_REMOVED lines=22> */
.L_x_2238:
[----:B------:R-:W-:-:S06]  /*97e0*/  PRMT R3, RZ, 0x5410, R0 ;  /* 0x00005410ff037816 */ /* 0x000fcc0000000000 */
[----:B------:R-:W0:Y:S02]  /*97f0*/  F2I.S64.TRUNC R2, R3 ;  /* 0x0000000300027311 */ /* 0x000e24000020d900 */
[----:B0-----:R0:W-:Y:S01]  /*9800*/  STG.E.U8 [R16.64], R2 ;  /* 0x0000000210007986 */ /* 0x0011e2000c101124 */
[----:B------:R-:W-:Y:S05]  /*9810*/  BRA `(.L_x_2240) ;  /* 0x00000e4000007947 */ /* 0x000fea0003800000 */
.L_x_2237:
        /* <DEDUP_REMOVED lines=10> */
.L_x_2242:
[----:B------:R-:W-:-:S04]  /*98c0*/  PRMT R0, RZ, 0x5410, R0 ;  /* 0x00005410ff007816 */ /* 0x000fc80000000000 */
[----:B------:R-:W0:Y:S02]  /*98d0*/  F2I.FTZ.TRUNC.NTZ R3, R0 ;  /* 0x0000000000037305 */ /* 0x000e24000021f100 */
[----:B0-----:R0:W-:Y:S01]  /*98e0*/  STG.E [R16.64], R3 ;  /* 0x0000000310007986 */ /* 0x0011e2000c101924 */
[----:B------:R-:W-:Y:S05]  /*98f0*/  BRA `(.L_x_2240) ;  /* 0x00000d6000007947 */ /* 0x000fea0003800000 */
.L_x_2241:
[----:B------:R-:W-:-:S04]  /*9900*/  PRMT R0, RZ, 0x5410, R0 ;  /* 0x00005410ff007816 */ /* 0x000fc80000000000 */
[----:B------:R-:W0:Y:S02]  /*9910*/  F2I.FTZ.TRUNC.NTZ R3, R0 ;  /* 0x0000000000037305 */ /* 0x000e24000021f100 */
[----:B0-----:R0:W-:Y:S01]  /*9920*/  STG.E.U16 [R16.64], R3 ;  /* 0x0000000310007986 */ /* 0x0011e2000c101524 */
[----:B------:R-:W-:Y:S05]  /*9930*/  BRA `(.L_x_2240) ;  /* 0x00000d2000007947 */ /* 0x000fea0003800000 */
.L_x_2236:
        /* <DEDUP_REMOVED lines=9> */
.L_x_2244:
[----:B------:R-:W-:-:S04]  /*99d0*/  PRMT R0, RZ, 0x5410, R0 ;  /* 0x00005410ff007816 */ /* 0x000fc80000000000 */
[----:B------:R-:W-:-:S05]  /*99e0*/  F2FP.PACK_AB R0, RZ, R0 ;  /* 0x00000000ff00723e */ /* 0x000fca00000000ff */
[----:B------:R0:W-:Y:S01]  /*99f0*/  STG.E.U16 [R16.64], R0 ;  /* 0x0000000010007986 */ /* 0x0001e2000c101524 */
[----:B------:R-:W-:Y:S05]  /*9a00*/  BRA `(.L_x_2240) ;  /* 0x00000c5000007947 */ /* 0x000fea0003800000 */
.L_x_2243:
        /* <DEDUP_REMOVED lines=10> */
.L_x_2246:
[----:B------:R-:W-:-:S04]  /*9ab0*/  PRMT R0, RZ, 0x5410, R0 ;  /* 0x00005410ff007816 */ /* 0x000fc80000000000 */
[----:B------:R-:W-:-:S04]  /*9ac0*/  F2FP.PACK_AB R3, RZ, R0 ;  /* 0x00000000ff03723e */ /* 0x000fc800000000ff */
[----:B------:R-:W-:-:S05]  /*9ad0*/  PRMT R3, R3, 0x5410, RZ ;  /* 0x0000541003037816 */ /* 0x000fca00000000ff */
[----:B------:R0:W-:Y:S01]  /*9ae0*/  STG.E [R16.64], R3 ;  /* 0x0000000310007986 */ /* 0x0001e2000c101924 */
[----:B------:R-:W-:Y:S05]  /*9af0*/  BRA `(.L_x_2240) ;  /* 0x00000b6000007947 */ /* 0x000fea0003800000 */
.L_x_2245:
[----:B------:R-:W-:-:S05]  /*9b00*/  PRMT R2, RZ, 0x5410, R0 ;  /* 0x00005410ff027816 */ /* 0x000fca0000000000 */
[----:B------:R-:W-:-:S06]  /*9b10*/  FMUL.FTZ R2, R2, 1 ;  /* 0x3f80000002027820 */ /* 0x000fcc0000410000 */
[----:B------:R-:W0:Y:S02]  /*9b20*/  F2F.F64.F32 R2, R2 ;  /* 0x0000000200027310 */ /* 0x000e240000201800 */
[----:B0-----:R0:W-:Y:S01]  /*9b30*/  STG.E.64 [R16.64], R2 ;  /* 0x0000000210007986 */ /* 0x0011e2000c101b24 */
[----:B------:R-:W-:Y:S05]  /*9b40*/  BRA `(.L_x_2240) ;  /* 0x00000b1000007947 */ /* 0x000fea0003800000 */
.L_x_2235:
        /* <DEDUP_REMOVED lines=13> */
.L_x_2249:
[----:B------:R-:W-:Y:S01]  /*9c20*/  PRMT R0, RZ, 0x5410, R0 ;  /* 0x00005410ff007816 */ /* 0x000fe20000000000 */
[----:B------:R-:W-:-:S04]  /*9c30*/  CS2R R6, SRZ ;  /* 0x0000000000067805 */ /* 0x000fc8000001ff00 */
[----:B------:R-:W-:-:S04]  /*9c40*/  FMUL.FTZ R0, R0, 1 ;  /* 0x3f80000000007820 */ /* 0x000fc80000410000 */
[----:B------:R-:W0:Y:S02]  /*9c50*/  F2F.F64.F32 R4, R0 ;  /* 0x0000000000047310 */ /* 0x000e240000201800 */
[----:B0-----:R0:W-:Y:S01]  /*9c60*/  STG.E.128 [R16.64], R4 ;  /* 0x0000000410007986 */ /* 0x0011e2000c101d24 */
[----:B------:R-:W-:Y:S05]  /*9c70*/  BRA `(.L_x_2240) ;  /* 0x000009e000007947 */ /* 0x000fea0003800000 */
.L_x_2248:
        /* <DEDUP_REMOVED lines=21> */
.L_x_2253:
[----:B------:R-:W-:Y:S05]  /*9dd0*/  BSYNC B0 ;  /* 0x0000000000007941 */ /* 0x000fea0003800000 */
.L_x_2252:
[----:B------:R-:W-:-:S05]  /*9de0*/  LOP3.LUT R3, R0, R3, RZ, 0xfc, !PT ;  /* 0x0000000300037212 */ /* 0x000fca00078efcff */
[----:B------:R0:W-:Y:S01]  /*9df0*/  STG.E.U8 [R16.64], R3 ;  /* 0x0000000310007986 */ /* 0x0001e2000c101124 */
[----:B------:R-:W-:Y:S05]  /*9e00*/  BRA `(.L_x_2240) ;  /* 0x0000085000007947 */ /* 0x000fea0003800000 */
.L_x_2251:
        /* <DEDUP_REMOVED lines=13> */
.L_x_2255:
[----:B------:R-:W-:Y:S01]  /*9ee0*/  IMAD.MOV.U32 R0, RZ, RZ, 0x7f ;  /* 0x0000007fff007424 */ /* 0x000fe200078e00ff */
[----:B------:R-:W-:-:S04]  /*9ef0*/  ISETP.GT.U32.AND P0, PT, R2, 0x7f800000, PT ;  /* 0x7f8000000200780c */ /* 0x000fc80003f04070 */
[----:B------:R-:W-:-:S04]  /*9f00*/  SEL R0, R0, 0x7c, P0 ;  /* 0x0000007c00007807 */ /* 0x000fc80000000000 */
.L_x_2256:
[----:B------:R-:W-:Y:S05]  /*9f10*/  BSYNC B0 ;  /* 0x0000000000007941 */ /* 0x000fea0003800000 */
.L_x_2254:
[----:B------:R-:W-:-:S04]  /*9f20*/  LOP3.LUT R2, R3, 0x80000000, RZ, 0xc0, !PT ;  /* 0x8000000003027812 */ /* 0x000fc800078ec0ff */
[----:B------:R-:W-:-:S04]  /*9f30*/  SHF.R.U32.HI R3, RZ, 0x18, R2 ;  /* 0x00000018ff037819 */ /* 0x000fc80000011602 */
[----:B------:R-:W-:-:S05]  /*9f40*/  LOP3.LUT R3, R0, R3, RZ, 0xfc, !PT ;  /* 0x0000000300037212 */ /* 0x000fca00078efcff */
[----:B------:R0:W-:Y:S01]  /*9f50*/  STG.E.U8 [R16.64], R3 ;  /* 0x0000000310007986 */ /* 0x0001e2000c101124 */
[----:B------:R-:W-:Y:S05]  /*9f60*/  BRA `(.L_x_2240) ;  /* 0x000006f000007947 */ /* 0x000fea0003800000 */
.L_x_2250:
[----:B------:R0:W-:Y:S01]  /*9f70*/  STG.E.U16 [R16.64], R0 ;  /* 0x0000000010007986 */ /* 0x0001e2000c101524 */
[----:B------:R-:W-:Y:S05]  /*9f80*/  BRA `(.L_x_2240) ;  /* 0x000006d000007947 */ /* 0x000fea0003800000 */
.L_x_2247:
        /* <DEDUP_REMOVED lines=12> */
.L_x_2259:
        /* <DEDUP_REMOVED lines=17> */
.L_x_2262:
[----:B------:R-:W-:-:S04]  /*a160*/  LOP3.LUT R2, R3, 0x80000000, RZ, 0xc0, !PT ;  /* 0x8000000003027812 */ /* 0x000fc800078ec0ff */
[----:B------:R-:W-:-:S04]  /*a170*/  SHF.R.U32.HI R3, RZ, 0x18, R2 ;  /* 0x00000018ff037819 */ /* 0x000fc80000011602 */
[----:B------:R-:W-:-:S04]  /*a180*/  LOP3.LUT R0, R0, R3, RZ, 0xfc, !PT ;  /* 0x0000000300007212 */ /* 0x000fc800078efcff */
[----:B------:R-:W-:Y:S02]  /*a190*/  PRMT R8, R0, 0x7610, R8 ;  /* 0x0000761000087816 */ /* 0x000fe40000000008 */
.L_x_2261:
[----:B------:R-:W-:Y:S05]  /*a1a0*/  BSYNC B0 ;  /* 0x0000000000007941 */ /* 0x000fea0003800000 */
.L_x_2260:
[----:B------:R0:W-:Y:S01]  /*a1b0*/  STG.E.U8 [R16.64], R8 ;  /* 0x0000000810007986 */ /* 0x0001e2000c101124 */
[----:B------:R-:W-:Y:S05]  /*a1c0*/  BRA `(.L_x_2240) ;  /* 0x0000049000007947 */ /* 0x000fea0003800000 */
.L_x_2258:
        /* <DEDUP_REMOVED lines=17> */
.L_x_2265:
[----:B------:R-:W-:-:S04]  /*a2e0*/  LOP3.LUT R2, R3, 0x80000000, RZ, 0xc0, !PT ;  /* 0x8000000003027812 */ /* 0x000fc800078ec0ff */
[----:B------:R-:W-:-:S04]  /*a2f0*/  SHF.R.U32.HI R3, RZ, 0x18, R2 ;  /* 0x00000018ff037819 */ /* 0x000fc80000011602 */
[----:B------:R-:W-:-:S04]  /*a300*/  LOP3.LUT R0, R0, R3, RZ, 0xfc, !PT ;  /* 0x0000000300007212 */ /* 0x000fc800078efcff */
[----:B------:R-:W-:Y:S02]  /*a310*/  PRMT R8, R0, 0x7610, R8 ;  /* 0x0000761000087816 */ /* 0x000fe40000000008 */
.L_x_2264:
[----:B------:R-:W-:Y:S05]  /*a320*/  BSYNC B0 ;  /* 0x0000000000007941 */ /* 0x000fea0003800000 */
.L_x_2263:
[----:B------:R0:W-:Y:S01]  /*a330*/  STG.E.U8 [R16.64], R8 ;  /* 0x0000000810007986 */ /* 0x0001e2000c101124 */
[----:B------:R-:W-:Y:S05]  /*a340*/  BRA `(.L_x_2240) ;  /* 0x0000031000007947 */ /* 0x000fea0003800000 */
.L_x_2257:
        /* <DEDUP_REMOVED lines=22> */
.L_x_2239:
        /* <DEDUP_REMOVED lines=20> */
.L_x_2267:
[----:B------:R-:W-:-:S06]  /*a5f0*/  PRMT R2, RZ, 0x5410, R0 ;  /* 0x00005410ff027816 */ /* 0x000fcc0000000000 */
[----:B------:R-:W0:Y:S02]  /*a600*/  F2I.U64.TRUNC R2, R2 ;  /* 0x0000000200027311 */ /* 0x000e24000020d800 */
[----:B0-----:R0:W-:Y:S01]  /*a610*/  STG.E.64 [R16.64], R2 ;  /* 0x0000000210007986 */ /* 0x0011e2000c101b24 */
[----:B------:R-:W-:Y:S05]  /*a620*/  BRA `(.L_x_2240) ;  /* 0x0000003000007947 */ /* 0x000fea0003800000 */
.L_x_2266:
[----:B------:R-:W-:-:S04]  /*a630*/  PRMT R0, RZ, 0x5410, R0 ;  /* 0x00005410ff007816 */ /* 0x000fc80000000000 */
[----:B------:R-:W0:Y:S02]  /*a640*/  F2I.FTZ.U32.TRUNC.NTZ R3, R0 ;  /* 0x0000000000037305 */ /* 0x000e24000021f000 */
[----:B0-----:R0:W-:Y:S02]  /*a650*/  STG.E [R16.64], R3 ;  /* 0x0000000310007986 */ /* 0x0011e4000c101924 */
.L_x_2240:
        /* <DEDUP_REMOVED lines=284> */
.L_x_2268:
        /* <DEDUP_REMOVED lines=21> */
.L_x_2272:
[----:B------:R-:W2:Y:S02]  /*b970*/  LDG.E.U8 R2, [R2.64] ;  /* 0x0000002402027981 */ /* 0x000ea4000c1e1100 */
[----:B--2---:R-:W0:Y:S02]  /*b980*/  I2F.U16 R0, R2 ;  /* 0x0000000200007306 */ /* 0x004e240000101000 */
[----:B0-----:R-:W-:-:S04]  /*b990*/  F2FP.BF16.PACK_AB R0, RZ, R0 ;  /* 0x00000000ff00723e */ /* 0x001fc800000010ff */
[----:B------:R-:W-:Y:S01]  /*b9a0*/  PRMT R19, R0, 0x7610, R19 ;  /* 0x0000761000137816 */ /* 0x000fe20000000013 */
[----:B------:R-:W-:Y:S05]  /*b9b0*/  BRA `(.L_x_2274) ;  /* 0x00000f0000007947 */ /* 0x000fea0003800000 */
.L_x_2271:
        /* <DEDUP_REMOVED lines=11> */
.L_x_2276:
[----:B------:R-:W2:Y:S02]  /*ba70*/  LDG.E R2, [R2.64] ;  /* 0x0000002402027981 */ /* 0x000ea4000c1e1900 */
[----:B--2---:R-:W0:Y:S02]  /*ba80*/  I2F R0, R2 ;  /* 0x0000000200007306 */ /* 0x004e240000201400 */
[----:B0-----:R-:W-:-:S04]  /*ba90*/  F2FP.BF16.PACK_AB R0, RZ, R0 ;  /* 0x00000000ff00723e */ /* 0x001fc800000010ff */
[----:B------:R-:W-:Y:S01]  /*baa0*/  PRMT R19, R0, 0x7610, R19 ;  /* 0x0000761000137816 */ /* 0x000fe20000000013 */
[----:B------:R-:W-:Y:S05]  /*bab0*/  BRA `(.L_x_2274) ;  /* 0x00000e0000007947 */ /* 0x000fea0003800000 */
.L_x_2275:
[----:B------:R-:W2:Y:S02]  /*bac0*/  LDG.E.U16 R2, [R2.64] ;  /* 0x0000002402027981 */ /* 0x000ea4000c1e1500 */
[----:B--2---:R-:W0:Y:S02]  /*bad0*/  I2F.S16 R0, R2 ;  /* 0x0000000200007306 */ /* 0x004e240000101400 */
[----:B0-----:R-:W-:-:S04]  /*bae0*/  F2FP.BF16.PACK_AB R0, RZ, R0 ;  /* 0x00000000ff00723e */ /* 0x001fc800000010ff */
[----:B------:R-:W-:Y:S01]  /*baf0*/  PRMT R19, R0, 0x7610, R19 ;  /* 0x0000761000137816 */ /* 0x000fe20000000013 */
[----:B------:R-:W-:Y:S05]  /*bb00*/  BRA `(.L_x_2274) ;  /* 0x00000db000007947 */ /* 0x000fea0003800000 */
.L_x_2270:
        /* <DEDUP_REMOVED lines=9> */
.L_x_2278:
[----:B------:R-:W2:Y:S02]  /*bba0*/  LDG.E.U16 R0, [R2.64] ;  /* 0x0000002402007981 */ /* 0x000ea4000c1e1500 */
[----:B--2---:R-:W-:-:S05]  /*bbb0*/  HADD2.F32 R0, -RZ, R0.H0_H0 ;  /* 0x20000000ff007230 */ /* 0x004fca0000004100 */
[----:B------:R-:W-:-:S04]  /*bbc0*/  F2FP.BF16.PACK_AB R0, RZ, R0 ;  /* 0x00000000ff00723e */ /* 0x000fc800000010ff */
[----:B------:R-:W-:Y:S01]  /*bbd0*/  PRMT R19, R0, 0x7610, R19 ;  /* 0x0000761000137816 */ /* 0x000fe20000000013 */
[----:B------:R-:W-:Y:S05]  /*bbe0*/  BRA `(.L_x_2274) ;  /* 0x00000cd000007947 */ /* 0x000fea0003800000 */
.L_x_2277:
        /* <DEDUP_REMOVED lines=9> */
.L_x_2280:
[----:B------:R-:W2:Y:S02]  /*bc80*/  LDG.E.U16 R2, [R2.64] ;  /* 0x0000002402027981 */ /* 0x000ea4000c1e1500 */
[----:B--2---:R-:W-:-:S05]  /*bc90*/  HADD2.F32 R0, -RZ, R2.H0_H0 ;  /* 0x20000002ff007230 */ /* 0x004fca0000004100 */
[----:B------:R-:W-:-:S04]  /*bca0*/  F2FP.BF16.PACK_AB R0, RZ, R0 ;  /* 0x00000000ff00723e */ /* 0x000fc800000010ff */
[----:B------:R-:W-:Y:S01]  /*bcb0*/  PRMT R19, R0, 0x7610, R19 ;  /* 0x0000761000137816 */ /* 0x000fe20000000013 */
[----:B------:R-:W-:Y:S05]  /*bcc0*/  BRA `(.L_x_2274) ;  /* 0x00000bf000007947 */ /* 0x000fea0003800000 */
.L_x_2279:
[----:B------:R-:W2:Y:S02]  /*bcd0*/  LDG.E.64 R2, [R2.64] ;  /* 0x0000002402027981 */ /* 0x000ea4000c1e1b00 */
[----:B--2---:R-:W0:Y:S01]  /*bce0*/  F2F.F32.F64 R0, R2 ;  /* 0x0000000200007310 */ /* 0x004e220000301000 */
[----:B------:R-:W0:-:S14]  /*bcf0*/  DSETP.GEU.AND P0, PT, |R2|, c[0x2][0x0], PT ;  /* 0x008000000200762a */ /* 0x000e1c0003f0e200 */
[----:B0-----:R-:W-:-:S05]  /*bd00*/  @!P0 FMUL R0, R0, 1.175494350822287508e-38 ;  /* 0x0080000000008820 */ /* 0x001fca0000400000 */
[----:B------:R-:W-:-:S04]  /*bd10*/  F2FP.BF16.PACK_AB R0, RZ, R0 ;  /* 0x00000000ff00723e */ /* 0x000fc800000010ff */
[----:B------:R-:W-:Y:S01]  /*bd20*/  PRMT R19, R0, 0x7610, R19 ;  /* 0x0000761000137816 */ /* 0x000fe20000000013 */
[----:B------:R-:W-:Y:S05]  /*bd30*/  BRA `(.L_x_2274) ;  /* 0x00000b8000007947 */ /* 0x000fea0003800000 */
.L_x_2269:
        /* <DEDUP_REMOVED lines=14> */
.L_x_2283:
[----:B------:R-:W2:Y:S02]  /*be20*/  LDG.E.64 R2, [R2.64] ;  /* 0x0000002402027981 */ /* 0x000ea4000c1e1b00 */
[----:B--2---:R-:W0:Y:S01]  /*be30*/  F2F.F32.F64 R0, R2 ;  /* 0x0000000200007310 */ /* 0x004e220000301000 */
[----:B------:R-:W0:-:S14]  /*be40*/  DSETP.GEU.AND P0, PT, |R2|, c[0x2][0x0], PT ;  /* 0x008000000200762a */ /* 0x000e1c0003f0e200 */
[----:B0-----:R-:W-:-:S05]  /*be50*/  @!P0 FMUL R0, R0, 1.175494350822287508e-38 ;  /* 0x0080000000008820 */ /* 0x001fca0000400000 */
[----:B------:R-:W-:-:S04]  /*be60*/  F2FP.BF16.PACK_AB R0, RZ, R0 ;  /* 0x00000000ff00723e */ /* 0x000fc800000010ff */
[----:B------:R-:W-:Y:S01]  /*be70*/  PRMT R19, R0, 0x7610, R19 ;  /* 0x0000761000137816 */ /* 0x000fe20000000013 */
[----:B------:R-:W-:Y:S05]  /*be80*/  BRA `(.L_x_2274) ;  /* 0x00000a3000007947 */ /* 0x000fea0003800000 */
.L_x_2282:
        /* <DEDUP_REMOVED lines=28> */
.L_x_2285:
        /* <DEDUP_REMOVED lines=15> */
.L_x_2284:
[----:B------:R0:W5:Y:S01]  /*c140*/  LDG.E.U16 R19, [R2.64] ;  /* 0x0000002402137981 */ /* 0x000162000c1e1500 */
[----:B------:R-:W-:Y:S05]  /*c150*/  BRA `(.L_x_2274) ;  /* 0x0000076000007947 */ /* 0x000fea0003800000 */
.L_x_2281:
        /* <DEDUP_REMOVED lines=12> */
.L_x_2288:
        /* <DEDUP_REMOVED lines=21> */
.L_x_2292:
[----:B------:R-:W-:Y:S05]  /*c370*/  BSYNC B1 ;  /* 0x0000000000017941 */ /* 0x000fea0003800000 */
.L_x_2291:
[----:B------:R-:W-:Y:S01]  /*c380*/  LEA R3, R0, 0x3b800000, 0x17 ;  /* 0x3b80000000037811 */ /* 0x000fe200078eb8ff */
[----:B------:R-:W-:-:S05]  /*c390*/  IMAD.SHL.U32 R0, R2, 0x100000, RZ ;  /* 0x0010000002007824 */ /* 0x000fca00078e00ff */
[----:B------:R-:W-:Y:S02]  /*c3a0*/  LOP3.LUT R0, R3, R0, R4, 0xfe, !PT ;  /* 0x0000000003007212 */ /* 0x000fe400078efe04 */
.L_x_2290:
[----:B------:R-:W-:Y:S05]  /*c3b0*/  BSYNC B0 ;  /* 0x0000000000007941 */ /* 0x000fea0003800000 */
.L_x_2289:
[----:B------:R-:W-:-:S04]  /*c3c0*/  F2FP.BF16.PACK_AB R0, RZ, R0 ;  /* 0x00000000ff00723e */ /* 0x000fc800000010ff */
[----:B------:R-:W-:Y:S01]  /*c3d0*/  PRMT R19, R0, 0x7610, R19 ;  /* 0x0000761000137816 */ /* 0x000fe20000000013 */
[----:B------:R-:W-:Y:S05]  /*c3e0*/  BRA `(.L_x_2274) ;  /* 0x000004d000007947 */ /* 0x000fea0003800000 */
.L_x_2287:
        /* <DEDUP_REMOVED lines=21> */
.L_x_2296:
[----:B------:R-:W-:Y:S05]  /*c540*/  BSYNC B1 ;  /* 0x0000000000017941 */ /* 0x000fea0003800000 */
.L_x_2295:
[----:B------:R-:W-:Y:S01]  /*c550*/  LEA R3, R0, 0x37800000, 0x17 ;  /* 0x3780000000037811 */ /* 0x000fe200078eb8ff */
[----:B------:R-:W-:-:S05]  /*c560*/  IMAD.SHL.U32 R0, R2, 0x200000, RZ ;  /* 0x0020000002007824 */ /* 0x000fca00078e00ff */
[----:B------:R-:W-:Y:S02]  /*c570*/  LOP3.LUT R0, R3, R0, R4, 0xfe, !PT ;  /* 0x0000000003007212 */ /* 0x000fe400078efe04 */
.L_x_2294:
[----:B------:R-:W-:Y:S05]  /*c580*/  BSYNC B0 ;  /* 0x0000000000007941 */ /* 0x000fea0003800000 */
.L_x_2293:
[----:B------:R-:W-:-:S04]  /*c590*/  F2FP.BF16.PACK_AB R0, RZ, R0 ;  /* 0x00000000ff00723e */ /* 0x000fc800000010ff */
[----:B------:R-:W-:Y:S01]  /*c5a0*/  PRMT R19, R0, 0x7610, R19 ;  /* 0x0000761000137816 */ /* 0x000fe20000000013 */
[----:B------:R-:W-:Y:S05]  /*c5b0*/  BRA `(.L_x_2274) ;  /* 0x0000030000007947 */ /* 0x000fea0003800000 */
.L_x_2286:
        /* <DEDUP_REMOVED lines=14> */
.L_x_2300:
[----:B------:R-:W-:Y:S05]  /*c6a0*/  BSYNC B0 ;  /* 0x0000000000007941 */ /* 0x000fea0003800000 */
.L_x_2299:
[----:B------:R-:W-:-:S04]  /*c6b0*/  F2FP.BF16.PACK_AB R0, RZ, R0 ;  /* 0x00000000ff00723e */ /* 0x000fc800000010ff */
[----:B------:R-:W-:Y:S01]  /*c6c0*/  PRMT R19, R0, 0x7610, R19 ;  /* 0x0000761000137816 */ /* 0x000fe20000000013 */
[----:B------:R-:W-:Y:S05]  /*c6d0*/  BRA `(.L_x_2274) ;  /* 0x000001e000007947 */ /* 0x000fea0003800000 */
.L_x_2273:
        /* <DEDUP_REMOVED lines=21> */
.L_x_2298:
[----:B------:R-:W2:Y:S02]  /*c830*/  LDG.E.64 R2, [R2.64] ;  /* 0x0000002402027981 */ /* 0x000ea4000c1e1b00 */
[----:B--2---:R-:W0:Y:S02]  /*c840*/  I2F.U64 R0, R2 ;  /* 0x0000000200007312 */ /* 0x004e240000301000 */
[----:B0-----:R-:W-:-:S04]  /*c850*/  F2FP.BF16.PACK_AB R0, RZ, R0 ;  /* 0x00000000ff00723e */ /* 0x001fc800000010ff */
[----:B------:R-:W-:Y:S01]  /*c860*/  PRMT R19, R0, 0x7610, R19 ;  /* 0x0000761000137816 */ /* 0x000fe20000000013 */
[----:B------:R-:W-:Y:S05]  /*c870*/  BRA `(.L_x_2274) ;  /* 0x0000004000007947 */ /* 0x000fea0003800000 */
.L_x_2297:
[----:B------:R-:W2:Y:S02]  /*c880*/  LDG.E R2, [R2.64] ;  /* 0x0000002402027981 */ /* 0x000ea4000c1e1900 */
[----:B--2---:R-:W0:Y:S02]  /*c890*/  I2F.U32 R0, R2 ;  /* 0x0000000200007306 */ /* 0x004e240000201000 */
[----:B0-----:R-:W-:-:S04]  /*c8a0*/  F2FP.BF16.PACK_AB R0, RZ, R0 ;  /* 0x00000000ff00723e */ /* 0x001fc800000010ff */
[----:B------:R-:W-:Y:S02]  /*c8b0*/  PRMT R19, R0, 0x7610, R19 ;  /* 0x0000761000137816 */ /* 0x000fe40000000013 */
.L_x_2274:
        /* <DEDUP_REMOVED lines=19> */
.L_x_2304:
[----:B------:R-:W2:Y:S02]  /*c9f0*/  LDG.E.U8 R2, [R2.64] ;  /* 0x0000002402027981 */ /* 0x000ea4000c1e1100 */
[----:B--2---:R-:W0:Y:S02]  /*ca00*/  I2F.U16 R0, R2 ;  /* 0x0000000200007306 */ /* 0x004e240000101000 */
[----:B0-----:R-:W-:-:S04]  /*ca10*/  F2FP.BF16.PACK_AB R0, RZ, R0 ;  /* 0x00000000ff00723e */ /* 0x001fc800000010ff */
[----:B------:R-:W-:Y:S01]  /*ca20*/  PRMT R22, R0, 0x7610, R22 ;  /* 0x0000761000167816 */ /* 0x000fe20000000016 */
[----:B------:R-:W-:Y:S05]  /*ca30*/  BRA `(.L_x_2306) ;  /* 0x00000f0000007947 */ /* 0x000fea0003800000 */
.L_x_2303:
        /* <DEDUP_REMOVED lines=11> */
.L_x_2308:
[----:B------:R-:W2:Y:S02]  /*caf0*/  LDG.E R2, [R2.64] ;  /* 0x0000002402027981 */ /* 0x000ea4000c1e1900 */
[----:B--2---:R-:W0:Y:S02]  /*cb00*/  I2F R0, R2 ;  /* 0x0000000200007306 */ /* 0x004e240000201400 */
[----:B0-----:R-:W-:-:S04]  /*cb10*/  F2FP.BF16.PACK_AB R0, RZ, R0 ;  /* 0x00000000ff00723e */ /* 0x001fc800000010ff */
[----:B------:R-:W-:Y:S01]  /*cb20*/  PRMT R22, R0, 0x7610, R22 ;  /* 0x0000761000167816 */ /* 0x000fe20000000016 */
[----:B------:R-:W-:Y:S05]  /*cb30*/  BRA `(.L_x_2306) ;  /* 0x00000e0000007947 */ /* 0x000fea0003800000 */
.L_x_2307:
[----:B------:R-:W2:Y:S02]  /*cb40*/  LDG.E.U16 R2, [R2.64] ;  /* 0x0000002402027981 */ /* 0x000ea4000c1e1500 */
[----:B--2---:R-:W0:Y:S02]  /*cb50*/  I2F.S16 R0, R2 ;  /* 0x0000000200007306 */ /* 0x004e240000101400 */
[----:B0-----:R-:W-:-:S04]  /*cb60*/  F2FP.BF16.PACK_AB R0, RZ, R0 ;  /* 0x00000000ff00723e */ /* 0x001fc800000010ff */
[----:B------:R-:W-:Y:S01]  /*cb70*/  PRMT R22, R0, 0x7610, R22 ;  /* 0x0000761000167816 */ /* 0x000fe20000000016 */
[----:B------:R-:W-:Y:S05]  /*cb80*/  BRA `(.L_x_2306) ;  /* 0x00000db000007947 */ /* 0x000fea0003800000 */
.L_x_2302:
        /* <DEDUP_REMOVED lines=9> */
.L_x_2310:
[----:B------:R-:W2:Y:S02]  /*cc20*/  LDG.E.U16 R0, [R2.64] ;  /* 0x0000002402007981 */ /* 0x000ea4000c1e1500 */
[----:B--2---:R-:W-:-:S05]  /*cc30*/  HADD2.F32 R0, -RZ, R0.H0_H0 ;  /* 0x20000000ff007230 */ /* 0x004fca0000004100 */
[----:B------:R-:W-:-:S04]  /*cc40*/  F2FP.BF16.PACK_AB R0, RZ, R0 ;  /* 0x00000000ff00723e */ /* 0x000fc800000010ff */
[----:B------:R-:W-:Y:S01]  /*cc50*/  PRMT R22, R0, 0x7610, R22 ;  /* 0x0000761000167816 */ /* 0x000fe20000000016 */
[----:B------:R-:W-:Y:S05]  /*cc60*/  BRA `(.L_x_2306) ;  /* 0x00000cd000007947 */ /* 0x000fea0003800000 */
.L_x_2309:
        /* <DEDUP_REMOVED lines=9> */
.L_x_2312:
[----:B------:R-:W2:Y:S02]  /*cd00*/  LDG.E.U16 R2, [R2.64] ;  /* 0x0000002402027981 */ /* 0x000ea4000c1e1500 */
[----:B--2---:R-:W-:-:S05]  /*cd10*/  HADD2.F32 R0, -RZ, R2.H0_H0 ;  /* 0x20000002ff007230 */ /* 0x004fca0000004100 */
[----:B------:R-:W-:-:S04]  /*cd20*/  F2FP.BF16.PACK_AB R0, RZ, R0 ;  /* 0x00000000ff00723e */ /* 0x000fc800000010ff */
[----:B------:R-:W-:Y:S01]  /*cd30*/  PRMT R22, R0, 0x7610, R22 ;  /* 0x0000761000167816 */ /* 0x000fe20000000016 */
[----:B------:R-:W-:Y:S05]  /*cd40*/  BRA `(.L_x_2306) ;  /* 0x00000bf000007947 */ /* 0x000fea0003800000 */
.L_x_2311:
[----:B------:R-:W2:Y:S02]  /*cd50*/  LDG.E.64 R2, [R2.64] ;  /* 0x0000002402027981 */ /* 0x000ea4000c1e1b00 */
[----:B--2---:R-:W0:Y:S01]  /*cd60*/  F2F.F32.F64 R0, R2 ;  /* 0x0000000200007310 */ /* 0x004e220000301000 */
[----:B------:R-:W0:-:S14]  /*cd70*/  DSETP.GEU.AND P0, PT, |R2|, c[0x2][0x0], PT ;  /* 0x008000000200762a */ /* 0x000e1c0003f0e200 */
[----:B0-----:R-:W-:-:S05]  /*cd80*/  @!P0 FMUL R0, R0, 1.175494350822287508e-38 ;  /* 0x0080000000008820 */ /* 0x001fca0000400000 */
[----:B------:R-:W-:-:S04]  /*cd90*/  F2FP.BF16.PACK_AB R0, RZ, R0 ;  /* 0x00000000ff00723e */ /* 0x000fc800000010ff */
[----:B------:R-:W-:Y:S01]  /*cda0*/  PRMT R22, R0, 0x7610, R22 ;  /* 0x0000761000167816 */ /* 0x000fe20000000016 */
[----:B------:R-:W-:Y:S05]  /*cdb0*/  BRA `(.L_x_2306) ;  /* 0x00000b8000007947 */ /* 0x000fea0003800000 */
.L_x_2301:
        /* <DEDUP_REMOVED lines=14> */
.L_x_2315:
[----:B------:R-:W2:Y:S02]  /*cea0*/  LDG.E.64 R2, [R2.64] ;  /* 0x0000002402027981 */ /* 0x000ea4000c1e1b00 */
[----:B--2---:R-:W0:Y:S01]  /*ceb0*/  F2F.F32.F64 R0, R2 ;  /* 0x0000000200007310 */ /* 0x004e220000301000 */
[----:B------:R-:W0:-:S14]  /*cec0*/  DSETP.GEU.AND P0, PT, |R2|, c[0x2][0x0], PT ;  /* 0x008000000200762a */ /* 0x000e1c0003f0e200 */
[----:B0-----:R-:W-:-:S05]  /*ced0*/  @!P0 FMUL R0, R0, 1.175494350822287508e-38 ;  /* 0x0080000000008820 */ /* 0x001fca0000400000 */
[----:B------:R-:W-:-:S04]  /*cee0*/  F2FP.BF16.PACK_AB R0, RZ, R0 ;  /* 0x00000000ff00723e */ /* 0x000fc800000010ff */
[----:B------:R-:W-:Y:S01]  /*cef0*/  PRMT R22, R0, 0x7610, R22 ;  /* 0x0000761000167816 */ /* 0x000fe20000000016 */
[----:B------:R-:W-:Y:S05]  /*cf00*/  BRA `(.L_x_2306) ;  /* 0x00000a3000007947 */ /* 0x000fea0003800000 */
.L_x_2314:
        /* <DEDUP_REMOVED lines=28> */
.L_x_2317:
        /* <DEDUP_REMOVED lines=15> */
.L_x_2316:
[----:B------:R0:W5:Y:S01]  /*d1c0*/  LDG.E.U16 R22, [R2.64] ;  /* 0x0000002402167981 */ /* 0x000162000c1e1500 */
[----:B------:R-:W-:Y:S05]  /*d1d0*/  BRA `(.L_x_2306) ;  /* 0x0000076000007947 */ /* 0x000fea0003800000 */
.L_x_2313:
        /* <DEDUP_REMOVED lines=12> */
.L_x_2320:
        /* <DEDUP_REMOVED lines=21> */
.L_x_2324:
[----:B------:R-:W-:Y:S05]  /*d3f0*/  BSYNC B1 ;  /* 0x0000000000017941 */ /* 0x000fea0003800000 */
.L_x_2323:
[----:B------:R-:W-:Y:S01]  /*d400*/  LEA R3, R0, 0x3b800000, 0x17 ;  /* 0x3b80000000037811 */ /* 0x000fe200078eb8ff */
[----:B------:R-:W-:-:S05]  /*d410*/  IMAD.SHL.U32 R0, R2, 0x100000, RZ ;  /* 0x0010000002007824 */ /* 0x000fca00078e00ff */
[----:B------:R-:W-:Y:S02]  /*d420*/  LOP3.LUT R0, R3, R0, R4, 0xfe, !PT ;  /* 0x0000000003007212 */ /* 0x000fe400078efe04 */
.L_x_2322:
[----:B------:R-:W-:Y:S05]  /*d430*/  BSYNC B0 ;  /* 0x0000000000007941 */ /* 0x000fea0003800000 */
.L_x_2321:
[----:B------:R-:W-:-:S04]  /*d440*/  F2FP.BF16.PACK_AB R0, RZ, R0 ;  /* 0x00000000ff00723e */ /* 0x000fc800000010ff */
[----:B------:R-:W-:Y:S01]  /*d450*/  PRMT R22, R0, 0x7610, R22 ;  /* 0x0000761000167816 */ /* 0x000fe20000000016 */
[----:B------:R-:W-:Y:S05]  /*d460*/  BRA `(.L_x_2306) ;  /* 0x000004d000007947 */ /* 0x000fea0003800000 */
.L_x_2319:
        /* <DEDUP_REMOVED lines=21> */
.L_x_2328:
[----:B------:R-:W-:Y:S05]  /*d5c0*/  BSYNC B1 ;  /* 0x0000000000017941 */ /* 0x000fea0003800000 */
.L_x_2327:
[----:B------:R-:W-:Y:S01]  /*d5d0*/  LEA R3, R0, 0x37800000, 0x17 ;  /* 0x3780000000037811 */ /* 0x000fe200078eb8ff */
[----:B------:R-:W-:-:S05]  /*d5e0*/  IMAD.SHL.U32 R0, R2, 0x200000, RZ ;  /* 0x0020000002007824 */ /* 0x000fca00078e00ff */
[----:B------:R-:W-:Y:S02]  /*d5f0*/  LOP3.LUT R0, R3, R0, R4, 0xfe, !PT ;  /* 0x0000000003007212 */ /* 0x000fe400078efe04 */
.L_x_2326:
[----:B------:R-:W-:Y:S05]  /*d600*/  BSYNC B0 ;  /* 0x0000000000007941 */ /* 0x000fea0003800000 */
.L_x_2325:
[----:B------:R-:W-:-:S04]  /*d610*/  F2FP.BF16.PACK_AB R0, RZ, R0 ;  /* 0x00000000ff00723e */ /* 0x000fc800000010ff */
[----:B------:R-:W-:Y:S01]  /*d620*/  PRMT R22, R0, 0x7610, R22 ;  /* 0x0000761000167816 */ /* 0x000fe20000000016 */
[----:B------:R-:W-:Y:S05]  /*d630*/  BRA `(.L_x_2306) ;  /* 0x0000030000007947 */ /* 0x000fea0003800000 */
.L_x_2318:
        /* <DEDUP_REMOVED lines=14> */
.L_x_2332:
[----:B------:R-:W-:Y:S05]  /*d720*/  BSYNC B0 ;  /* 0x0000000000007941 */ /* 0x000fea0003800000 */
.L_x_2331:
[----:B------:R-:W-:-:S04]  /*d730*/  F2FP.BF16.PACK_AB R0, RZ, R0 ;  /* 0x00000000ff00723e */ /* 0x000fc800000010ff */
[----:B------:R-:W-:Y:S01]  /*d740*/  PRMT R22, R0, 0x7610, R22 ;  /* 0x0000761000167816 */ /* 0x000fe20000000016 */
[----:B------:R-:W-:Y:S05]  /*d750*/  BRA `(.L_x_2306) ;  /* 0x000001e000007947 */ /* 0x000fea0003800000 */
.L_x_2305:
        /* <DEDUP_REMOVED lines=21> */
.L_x_2330:
[----:B------:R-:W2:Y:S02]  /*d8b0*/  LDG.E.64 R2, [R2.64] ;  /* 0x0000002402027981 */ /* 0x000ea4000c1e1b00 */
[----:B--2---:R-:W0:Y:S02]  /*d8c0*/  I2F.U64 R0, R2 ;  /* 0x0000000200007312 */ /* 0x004e240000301000 */
[----:B0-----:R-:W-:-:S04]  /*d8d0*/  F2FP.BF16.PACK_AB R0, RZ, R0 ;  /* 0x00000000ff00723e */ /* 0x001fc800000010ff */
[----:B------:R-:W-:Y:S01]  /*d8e0*/  PRMT R22, R0, 0x7610, R22 ;  /* 0x0000761000167816 */ /* 0x000fe20000000016 */
[----:B------:R-:W-:Y:S05]  /*d8f0*/  BRA `(.L_x_2306) ;  /* 0x0000004000007947 */ /* 0x000fea0003800000 */
.L_x_2329:
[----:B------:R-:W2:Y:S02]  /*d900*/  LDG.E R2, [R2.64] ;  /* 0x0000002402027981 */ /* 0x000ea4000c1e1900 */
[----:B--2---:R-:W0:Y:S02]  /*d910*/  I2F.U32 R0, R2 ;  /* 0x0000000200007306 */ /* 0x004e240000201000 */
[----:B0-----:R-:W-:-:S04]  /*d920*/  F2FP.BF16.PACK_AB R0, RZ, R0 ;  /* 0x00000000ff00723e */ /* 0x001fc800000010ff */
[----:B------:R-:W-:Y:S02]  /*d930*/  PRMT R22, R0, 0x7610, R22 ;  /* 0x0000761000167816 */ /* 0x000fe40000000016 */
.L_x_2306:
        /* <DEDUP_REMOVED lines=18> */
.L_x_2336:
[----:B------:R-:W2:Y:S02]  /*da60*/  LDG.E.U8 R2, [R2.64] ;  /* 0x0000002402027981 */ /* 0x000ea4000c1e1100 */
[----:B--2---:R-:W0:Y:S02]  /*da70*/  I2F.U16 R0, R2 ;  /* 0x0000000200007306 */ /* 0x004e240000101000 */
[----:B0-----:R-:W-:Y:S01]  /*da80*/  F2FP.BF16.PACK_AB R0, RZ, R0 ;  /* 0x00000000ff00723e */ /* 0x001fe200000010ff */
[----:B------:R-:W-:Y:S05]  /*da90*/  BRA `(.L_x_2338) ;  /* 0x00000e3000007947 */ /* 0x000fea0003800000 */
.L_x_2335:
        /* <DEDUP_REMOVED lines=10> */
.L_x_2340:
[----:B------:R-:W2:Y:S02]  /*db40*/  LDG.E R2, [R2.64] ;  /* 0x0000002402027981 */ /* 0x000ea4000c1e1900 */
[----:B--2---:R-:W0:Y:S02]  /*db50*/  I2F R0, R2 ;  /* 0x0000000200007306 */ /* 0x004e240000201400 */
[----:B0-----:R-:W-:Y:S01]  /*db60*/  F2FP.BF16.PACK_AB R0, RZ, R0 ;  /* 0x00000000ff00723e */ /* 0x001fe200000010ff */
[----:B------:R-:W-:Y:S05]  /*db70*/  BRA `(.L_x_2338) ;  /* 0x00000d5000007947 */ /* 0x000fea0003800000 */
.L_x_2339:
[----:B------:R-:W2:Y:S02]  /*db80*/  LDG.E.U16 R2, [R2.64] ;  /* 0x0000002402027981 */ /* 0x000ea4000c1e1500 */
[----:B--2---:R-:W0:Y:S02]  /*db90*/  I2F.S16 R0, R2 ;  /* 0x0000000200007306 */ /* 0x004e240000101400 */
[----:B0-----:R-:W-:Y:S01]  /*dba0*/  F2FP.BF16.PACK_AB R0, RZ, R0 ;  /* 0x00000000ff00723e */ /* 0x001fe200000010ff */
[----:B------:R-:W-:Y:S05]  /*dbb0*/  BRA `(.L_x_2338) ;  /* 0x00000d1000007947 */ /* 0x000fea0003800000 */
.L_x_2334:
        /* <DEDUP_REMOVED lines=9> */
.L_x_2342:
[----:B------:R-:W2:Y:S02]  /*dc50*/  LDG.E.U16 R0, [R2.64] ;  /* 0x0000002402007981 */ /* 0x000ea4000c1e1500 */
[----:B--2---:R-:W-:-:S05]  /*dc60*/  HADD2.F32 R0, -RZ, R0.H0_H0 ;  /* 0x20000000ff007230 */ /* 0x004fca0000004100 */
[----:B------:R-:W-:Y:S01]  /*dc70*/  F2FP.BF16.PACK_AB R0, RZ, R0 ;  /* 0x00000000ff00723e */ /* 0x000fe200000010ff */
[----:B------:R-:W-:Y:S05]  /*dc80*/  BRA `(.L_x_2338) ;  /* 0x00000c4000007947 */ /* 0x000fea0003800000 */
.L_x_2341:
        /* <DEDUP_REMOVED lines=9> */
.L_x_2344:
[----:B------:R-:W2:Y:S02]  /*dd20*/  LDG.E.U16 R2, [R2.64] ;  /* 0x0000002402027981 */ /* 0x000ea4000c1e1500 */
[----:B--2---:R-:W-:-:S05]  /*dd30*/  HADD2.F32 R0, -RZ, R2.H0_H0 ;  /* 0x20000002ff007230 */ /* 0x004fca0000004100 */
[----:B------:R-:W-:Y:S01]  /*dd40*/  F2FP.BF16.PACK_AB R0, RZ, R0 ;  /* 0x00000000ff00723e */ /* 0x000fe200000010ff */
[----:B------:R-:W-:Y:S05]  /*dd50*/  BRA `(.L_x_2338) ;  /* 0x00000b7000007947 */ /* 0x000fea0003800000 */
.L_x_2343:
[----:B------:R-:W2:Y:S02]  /*dd60*/  LDG.E.64 R2, [R2.64] ;  /* 0x0000002402027981 */ /* 0x000ea4000c1e1b00 */
[----:B--2---:R-:W0:Y:S01]  /*dd70*/  F2F.F32.F64 R0, R2 ;  /* 0x0000000200007310 */ /* 0x004e220000301000 */
[----:B------:R-:W0:-:S14]  /*dd80*/  DSETP.GEU.AND P0, PT, |R2|, c[0x2][0x0], PT ;  /* 0x008000000200762a */ /* 0x000e1c0003f0e200 */
[----:B0-----:R-:W-:-:S05]  /*dd90*/  @!P0 FMUL R0, R0, 1.175494350822287508e-38 ;  /* 0x0080000000008820 */ /* 0x001fca0000400000 */
[----:B------:R-:W-:Y:S01]  /*dda0*/  F2FP.BF16.PACK_AB R0, RZ, R0 ;  /* 0x00000000ff00723e */ /* 0x000fe200000010ff */
[----:B------:R-:W-:Y:S05]  /*ddb0*/  BRA `(.L_x_2338) ;  /* 0x00000b1000007947 */ /* 0x000fea0003800000 */
.L_x_2333:
        /* <DEDUP_REMOVED lines=13> */
.L_x_2347:
[----:B------:R-:W2:Y:S02]  /*de90*/  LDG.E.64 R2, [R2.64] ;  /* 0x0000002402027981 */ /* 0x000ea4000c1e1b00 */
[----:B--2---:R-:W0:Y:S01]  /*dea0*/  F2F.F32.F64 R0, R2 ;  /* 0x0000000200007310 */ /* 0x004e220000301000 */
[----:B------:R-:W0:-:S14]  /*deb0*/  DSETP.GEU.AND P0, PT, |R2|, c[0x2][0x0], PT ;  /* 0x008000000200762a */ /* 0x000e1c0003f0e200 */
[----:B0-----:R-:W-:-:S05]  /*dec0*/  @!P0 FMUL R0, R0, 1.175494350822287508e-38 ;  /* 0x0080000000008820 */ /* 0x001fca0000400000 */
[----:B------:R-:W-:Y:S01]  /*ded0*/  F2FP.BF16.PACK_AB R0, RZ, R0 ;  /* 0x00000000ff00723e */ /* 0x000fe200000010ff */
[----:B------:R-:W-:Y:S05]  /*dee0*/  BRA `(.L_x_2338) ;  /* 0x000009e000007947 */ /* 0x000fea0003800000 */
.L_x_2346:
        /* <DEDUP_REMOVED lines=28> */
.L_x_2349:
        /* <DEDUP_REMOVED lines=15> */
.L_x_2348:
[----:B------:R0:W5:Y:S01]  /*e1a0*/  LDG.E.U16 R0, [R2.64] ;  /* 0x0000002402007981 */ /* 0x000162000c1e1500 */
[----:B------:R-:W-:Y:S05]  /*e1b0*/  BRA `(.L_x_2338) ;  /* 0x0000071000007947 */ /* 0x000fea0003800000 */
.L_x_2345:
        /* <DEDUP_REMOVED lines=12> */
.L_x_2352:
        /* <DEDUP_REMOVED lines=21> */
.L_x_2356:
[----:B------:R-:W-:Y:S05]  /*e3d0*/  BSYNC B1 ;  /* 0x0000000000017941 */ /* 0x000fea0003800000 */
.L_x_2355:
[----:B------:R-:W-:Y:S01]  /*e3e0*/  LEA R3, R0, 0x3b800000, 0x17 ;  /* 0x3b80000000037811 */ /* 0x000fe200078eb8ff */
[----:B------:R-:W-:-:S05]  /*e3f0*/  IMAD.SHL.U32 R0, R2, 0x100000, RZ ;  /* 0x0010000002007824 */ /* 0x000fca00078e00ff */
[----:B------:R-:W-:Y:S02]  /*e400*/  LOP3.LUT R0, R3, R0, R4, 0xfe, !PT ;  /* 0x0000000003007212 */ /* 0x000fe400078efe04 */
.L_x_2354:
[----:B------:R-:W-:Y:S05]  /*e410*/  BSYNC B0 ;  /* 0x0000000000007941 */ /* 0x000fea0003800000 */
.L_x_2353:
[----:B------:R-:W-:Y:S01]  /*e420*/  F2FP.BF16.PACK_AB R0, RZ, R0 ;  /* 0x00000000ff00723e */ /* 0x000fe200000010ff */
[----:B------:R-:W-:Y:S05]  /*e430*/  BRA `(.L_x_2338) ;  /* 0x0000049000007947 */ /* 0x000fea0003800000 */
.L_x_2351:
        /* <DEDUP_REMOVED lines=21> */
.L_x_2360:
[----:B------:R-:W-:Y:S05]  /*e590*/  BSYNC B1 ;  /* 0x0000000000017941 */ /* 0x000fea0003800000 */
.L_x_2359:
[----:B------:R-:W-:Y:S01]  /*e5a0*/  LEA R3, R0, 0x37800000, 0x17 ;  /* 0x3780000000037811 */ /* 0x000fe200078eb8ff */
[----:B------:R-:W-:-:S05]  /*e5b0*/  IMAD.SHL.U32 R0, R2, 0x200000, RZ ;  /* 0x0020000002007824 */ /* 0x000fca00078e00ff */
[----:B------:R-:W-:Y:S02]  /*e5c0*/  LOP3.LUT R0, R3, R0, R4, 0xfe, !PT ;  /* 0x0000000003007212 */ /* 0x000fe400078efe04 */
.L_x_2358:
[----:B------:R-:W-:Y:S05]  /*e5d0*/  BSYNC B0 ;  /* 0x0000000000007941 */ /* 0x000fea0003800000 */
.L_x_2357:
[----:B------:R-:W-:Y:S01]  /*e5e0*/  F2FP.BF16.PACK_AB R0, RZ, R0 ;  /* 0x00000000ff00723e */ /* 0x000fe200000010ff */
[----:B------:R-:W-:Y:S05]  /*e5f0*/  BRA `(.L_x_2338) ;  /* 0x000002d000007947 */ /* 0x000fea0003800000 */
.L_x_2350:
        /* <DEDUP_REMOVED lines=14> */
.L_x_2364:
[----:B------:R-:W-:Y:S05]  /*e6e0*/  BSYNC B0 ;  /* 0x0000000000007941 */ /* 0x000fea0003800000 */
.L_x_2363:
[----:B------:R-:W-:Y:S01]  /*e6f0*/  F2FP.BF16.PACK_AB R0, RZ, R0 ;  /* 0x00000000ff00723e */ /* 0x000fe200000010ff */
[----:B------:R-:W-:Y:S05]  /*e700*/  BRA `(.L_x_2338) ;  /* 0x000001c000007947 */ /* 0x000fea0003800000 */
.L_x_2337:
        /* <DEDUP_REMOVED lines=21> */
.L_x_2362:
[----:B------:R-:W2:Y:S02]  /*e860*/  LDG.E.64 R2, [R2.64] ;  /* 0x0000002402027981 */ /* 0x000ea4000c1e1b00 */
[----:B--2---:R-:W0:Y:S02]  /*e870*/  I2F.U64 R0, R2 ;  /* 0x0000000200007312 */ /* 0x004e240000301000 */
[----:B0-----:R-:W-:Y:S01]  /*e880*/  F2FP.BF16.PACK_AB R0, RZ, R0 ;  /* 0x00000000ff00723e */ /* 0x001fe200000010ff */
[----:B------:R-:W-:Y:S05]  /*e890*/  BRA `(.L_x_2338) ;  /* 0x0000003000007947 */ /* 0x000fea0003800000 */
.L_x_2361:
[----:B------:R-:W2:Y:S02]  /*e8a0*/  LDG.E R2, [R2.64] ;  /* 0x0000002402027981 */ /* 0x000ea4000c1e1900 */
[----:B--2---:R-:W0:Y:S02]  /*e8b0*/  I2F.U32 R0, R2 ;  /* 0x0000000200007306 */ /* 0x004e240000201000 */
[----:B0-----:R-:W-:-:S06]  /*e8c0*/  F2FP.BF16.PACK_AB R0, RZ, R0 ;  /* 0x00000000ff00723e */ /* 0x001fcc00000010ff */
.L_x_2338:
        /* <DEDUP_REMOVED lines=32> */
.L_x_2368:
[----:B------:R-:W-:-:S06]  /*ead0*/  PRMT R3, RZ, 0x5410, R0 ;  /* 0x00005410ff037816 */ /* 0x000fcc0000000000 */
[----:B------:R-:W0:Y:S02]  /*eae0*/  F2I.S64.TRUNC R2, R3 ;  /* 0x0000000300027311 */ /* 0x000e24000020d900 */
[----:B0-----:R0:W-:Y:S01]  /*eaf0*/  STG.E.U8 [R16.64], R2 ;  /* 0x0000000210007986 */ /* 0x0011e2000c101124 */
[----:B------:R-:W-:Y:S05]  /*eb00*/  BRA `(.L_x_2370) ;  /* 0x00000e4000007947 */ /* 0x000fea0003800000 */
.L_x_2367:
        /* <DEDUP_REMOVED lines=10> */
.L_x_2372:
[----:B------:R-:W-:-:S04]  /*ebb0*/  PRMT R0, RZ, 0x5410, R0 ;  /* 0x00005410ff007816 */ /* 0x000fc80000000000 */
[----:B------:R-:W0:Y:S02]  /*ebc0*/  F2I.FTZ.TRUNC.NTZ R3, R0 ;  /* 0x0000000000037305 */ /* 0x000e24000021f100 */
[----:B0-----:R0:W-:Y:S01]  /*ebd0*/  STG.E [R16.64], R3 ;  /* 0x0000000310007986 */ /* 0x0011e2000c101924 */
[----:B------:R-:W-:Y:S05]  /*ebe0*/  BRA `(.L_x_2370) ;  /* 0x00000d6000007947 */ /* 0x000fea0003800000 */
.L_x_2371:
[----:B------:R-:W-:-:S04]  /*ebf0*/  PRMT R0, RZ, 0x5410, R0 ;  /* 0x00005410ff007816 */ /* 0x000fc80000000000 */
[----:B------:R-:W0:Y:S02]  /*ec00*/  F2I.FTZ.TRUNC.NTZ R3, R0 ;  /* 0x0000000000037305 */ /* 0x000e24000021f100 */
[----:B0-----:R0:W-:Y:S01]  /*ec10*/  STG.E.U16 [R16.64], R3 ;  /* 0x0000000310007986 */ /* 0x0011e2000c101524 */
[----:B------:R-:W-:Y:S05]  /*ec20*/  BRA `(.L_x_2370) ;  /* 0x00000d2000007947 */ /* 0x000fea0003800000 */
.L_x_2366:
        /* <DEDUP_REMOVED lines=9> */
.L_x_2374:
[----:B------:R-:W-:-:S04]  /*ecc0*/  PRMT R0, RZ, 0x5410, R0 ;  /* 0x00005410ff007816 */ /* 0x000fc80000000000 */
[----:B------:R-:W-:-:S05]  /*ecd0*/  F2FP.PACK_AB R0, RZ, R0 ;  /* 0x00000000ff00723e */ /* 0x000fca00000000ff */
[----:B------:R0:W-:Y:S01]  /*ece0*/  STG.E.U16 [R16.64], R0 ;  /* 0x0000000010007986 */ /* 0x0001e2000c101524 */
[----:B------:R-:W-:Y:S05]  /*ecf0*/  BRA `(.L_x_2370) ;  /* 0x00000c5000007947 */ /* 0x000fea0003800000 */
.L_x_2373:
        /* <DEDUP_REMOVED lines=10> */
.L_x_2376:
[----:B------:R-:W-:-:S04]  /*eda0*/  PRMT R0, RZ, 0x5410, R0 ;  /* 0x00005410ff007816 */ /* 0x000fc80000000000 */
[----:B------:R-:W-:-:S04]  /*edb0*/  F2FP.PACK_AB R3, RZ, R0 ;  /* 0x00000000ff03723e */ /* 0x000fc800000000ff */
[----:B------:R-:W-:-:S05]  /*edc0*/  PRMT R3, R3, 0x5410, RZ ;  /* 0x0000541003037816 */ /* 0x000fca00000000ff */
[----:B------:R0:W-:Y:S01]  /*edd0*/  STG.E [R16.64], R3 ;  /* 0x0000000310007986 */ /* 0x0001e2000c101924 */
[----:B------:R-:W-:Y:S05]  /*ede0*/  BRA `(.L_x_2370) ;  /* 0x00000b6000007947 */ /* 0x000fea0003800000 */
.L_x_2375:
[----:B------:R-:W-:-:S05]  /*edf0*/  PRMT R2, RZ, 0x5410, R0 ;  /* 0x00005410ff027816 */ /* 0x000fca0000000000 */
[----:B------:R-:W-:-:S06]  /*ee00*/  FMUL.FTZ R2, R2, 1 ;  /* 0x3f80000002027820 */ /* 0x000fcc0000410000 */
[----:B------:R-:W0:Y:S02]  /*ee10*/  F2F.F64.F32 R2, R2 ;  /* 0x0000000200027310 */ /* 0x000e240000201800 */
[----:B0-----:R0:W-:Y:S01]  /*ee20*/  STG.E.64 [R16.64], R2 ;  /* 0x0000000210007986 */ /* 0x0011e2000c101b24 */
[----:B------:R-:W-:Y:S05]  /*ee30*/  BRA `(.L_x_2370) ;  /* 0x00000b1000007947 */ /* 0x000fea0003800000 */
.L_x_2365:
        /* <DEDUP_REMOVED lines=13> */
.L_x_2379:
[----:B------:R-:W-:Y:S01]  /*ef10*/  PRMT R0, RZ, 0x5410, R0 ;  /* 0x00005410ff007816 */ /* 0x000fe20000000000 */
[----:B------:R-:W-:-:S04]  /*ef20*/  CS2R R6, SRZ ;  /* 0x0000000000067805 */ /* 0x000fc8000001ff00 */
[----:B------:R-:W-:-:S04]  /*ef30*/  FMUL.FTZ R0, R0, 1 ;  /* 0x3f80000000007820 */ /* 0x000fc80000410000 */
[----:B------:R-:W0:Y:S02]  /*ef40*/  F2F.F64.F32 R4, R0 ;  /* 0x0000000000047310 */ /* 0x000e240000201800 */
[----:B0-----:R0:W-:Y:S01]  /*ef50*/  STG.E.128 [R16.64], R4 ;  /* 0x0000000410007986 */ /* 0x0011e2000c101d24 */
[----:B------:R-:W-:Y:S05]  /*ef60*/  BRA `(.L_x_2370) ;  /* 0x000009e000007947 */ /* 0x000fea0003800000 */
.L_x_2378:
        /* <DEDUP_REMOVED lines=21> */
.L_x_2383:
[----:B------:R-:W-:Y:S05]  /*f0c0*/  BSYNC B0 ;  /* 0x0000000000007941 */ /* 0x000fea0003800000 */
.L_x_2382:
[----:B------:R-:W-:-:S05]  /*f0d0*/  LOP3.LUT R3, R0, R3, RZ, 0xfc, !PT ;  /* 0x0000000300037212 */ /* 0x000fca00078efcff */
[----:B------:R0:W-:Y:S01]  /*f0e0*/  STG.E.U8 [R16.64], R3 ;  /* 0x0000000310007986 */ /* 0x0001e2000c101124 */
[----:B------:R-:W-:Y:S05]  /*f0f0*/  BRA `(.L_x_2370) ;  /* 0x0000085000007947 */ /* 0x000fea0003800000 */
.L_x_2381:
        /* <DEDUP_REMOVED lines=13> */
.L_x_2385:
[----:B------:R-:W-:Y:S01]  /*f1d0*/  IMAD.MOV.U32 R0, RZ, RZ, 0x7f ;  /* 0x0000007fff007424 */ /* 0x000fe200078e00ff */
[----:B------:R-:W-:-:S04]  /*f1e0*/  ISETP.GT.U32.AND P0, PT, R2, 0x7f800000, PT ;  /* 0x7f8000000200780c */ /* 0x000fc80003f04070 */
[----:B------:R-:W-:-:S04]  /*f1f0*/  SEL R0, R0, 0x7c, P0 ;  /* 0x0000007c00007807 */ /* 0x000fc80000000000 */
.L_x_2386:
[----:B------:R-:W-:Y:S05]  /*f200*/  BSYNC B0 ;  /* 0x0000000000007941 */ /* 0x000fea0003800000 */
.L_x_2384:
[----:B------:R-:W-:-:S04]  /*f210*/  LOP3.LUT R2, R3, 0x80000000, RZ, 0xc0, !PT ;  /* 0x8000000003027812 */ /* 0x000fc800078ec0ff */
[----:B------:R-:W-:-:S04]  /*f220*/  SHF.R.U32.HI R3, RZ, 0x18, R2 ;  /* 0x00000018ff037819 */ /* 0x000fc80000011602 */
[----:B------:R-:W-:-:S05]  /*f230*/  LOP3.LUT R3, R0, R3, RZ, 0xfc, !PT ;  /* 0x0000000300037212 */ /* 0x000fca00078efcff */
[----:B------:R0:W-:Y:S01]  /*f240*/  STG.E.U8 [R16.64], R3 ;  /* 0x0000000310007986 */ /* 0x0001e2000c101124 */
[----:B------:R-:W-:Y:S05]  /*f250*/  BRA `(.L_x_2370) ;  /* 0x000006f000007947 */ /* 0x000fea0003800000 */
.L_x_2380:
[----:B------:R0:W-:Y:S01]  /*f260*/  STG.E.U16 [R16.64], R0 ;  /* 0x0000000010007986 */ /* 0x0001e2000c101524 */
[----:B------:R-:W-:Y:S05]  /*f270*/  BRA `(.L_x_2370) ;  /* 0x000006d000007947 */ /* 0x000fea0003800000 */
.L_x_2377:
        /* <DEDUP_REMOVED lines=12> */
.L_x_2389:
        /* <DEDUP_REMOVED lines=17> */
.L_x_2392:
[----:B------:R-:W-:-:S04]  /*f450*/  LOP3.LUT R2, R3, 0x80000000, RZ, 0xc0, !PT ;  /* 0x8000000003027812 */ /* 0x000fc800078ec0ff */
[----:B------:R-:W-:-:S04]  /*f460*/  SHF.R.U32.HI R3, RZ, 0x18, R2 ;  /* 0x00000018ff037819 */ /* 0x000fc80000011602 */
[----:B------:R-:W-:-:S04]  /*f470*/  LOP3.LUT R0, R0, R3, RZ, 0xfc, !PT ;  /* 0x0000000300007212 */ /* 0x000fc800078efcff */
[----:B------:R-:W-:Y:S02]  /*f480*/  PRMT R8, R0, 0x7610, R8 ;  /* 0x0000761000087816 */ /* 0x000fe40000000008 */
.L_x_2391:
[----:B------:R-:W-:Y:S05]  /*f490*/  BSYNC B0 ;  /* 0x0000000000007941 */ /* 0x000fea0003800000 */
.L_x_2390:
[----:B------:R0:W-:Y:S01]  /*f4a0*/  STG.E.U8 [R16.64], R8 ;  /* 0x0000000810007986 */ /* 0x0001e2000c101124 */
[----:B------:R-:W-:Y:S05]  /*f4b0*/  BRA `(.L_x_2370) ;  /* 0x0000049000007947 */ /* 0x000fea0003800000 */
.L_x_2388:
        /* <DEDUP_REMOVED lines=17> */
.L_x_2395:
[----:B------:R-:W-:-:S04]  /*f5d0*/  LOP3.LUT R2, R3, 0x80000000, RZ, 0xc0, !PT ;  /* 0x8000000003027812 */ /* 0x000fc800078ec0ff */
[----:B------:R-:W-:-:S04]  /*f5e0*/  SHF.R.U32.HI R3, RZ, 0x18, R2 ;  /* 0x00000018ff037819 */ /* 0x000fc80000011602 */
[----:B------:R-:W-:-:S04]  /*f5f0*/  LOP3.LUT R0, R0, R3, RZ, 0xfc, !PT ;  /* 0x0000000300007212 */ /* 0x000fc800078efcff */
[----:B------:R-:W-:Y:S02]  /*f600*/  PRMT R8, R0, 0x7610, R8 ;  /* 0x0000761000087816 */ /* 0x000fe40000000008 */
.L_x_2394:
[----:B------:R-:W-:Y:S05]  /*f610*/  BSYNC B0 ;  /* 0x0000000000007941 */ /* 0x000fea0003800000 */
.L_x_2393:
[----:B------:R0:W-:Y:S01]  /*f620*/  STG.E.U8 [R16.64], R8 ;  /* 0x0000000810007986 */ /* 0x0001e2000c101124 */
[----:B------:R-:W-:Y:S05]  /*f630*/  BRA `(.L_x_2370) ;  /* 0x0000031000007947 */ /* 0x000fea0003800000 */
.L_x_2387:
        /* <DEDUP_REMOVED lines=22> */
.L_x_2369:
        /* <DEDUP_REMOVED lines=20> */
.L_x_2397:
[----:B------:R-:W-:-:S06]  /*f8e0*/  PRMT R2, RZ, 0x5410, R0 ;  /* 0x00005410ff027816 */ /* 0x000fcc0000000000 */
[----:B------:R-:W0:Y:S02]  /*f8f0*/  F2I.U64.TRUNC R2, R2 ;  /* 0x0000000200027311 */ /* 0x000e24000020d800 */
[----:B0-----:R0:W-:Y:S01]  /*f900*/  STG.E.64 [R16.64], R2 ;  /* 0x0000000210007986 */ /* 0x0011e2000c101b24 */
[----:B------:R-:W-:Y:S05]  /*f910*/  BRA `(.L_x_2370) ;  /* 0x0000003000007947 */ /* 0x000fea0003800000 */
.L_x_2396:
[----:B------:R-:W-:-:S04]  /*f920*/  PRMT R0, RZ, 0x5410, R0 ;  /* 0x00005410ff007816 */ /* 0x000fc80000000000 */
[----:B------:R-:W0:Y:S02]  /*f930*/  F2I.FTZ.U32.TRUNC.NTZ R3, R0 ;  /* 0x0000000000037305 */ /* 0x000e24000021f000 */
[----:B0-----:R0:W-:Y:S02]  /*f940*/  STG.E [R16.64], R3 ;  /* 0x0000000310007986 */ /* 0x0011e4000c101924 */
.L_x_2370:
[----:B------:R-:W-:Y:S02]  /*f950*/  IADD3 R25, R25, 0x80, RZ ;  /* 0x0000008019197810 */ /* 0x000fe40007ffe0ff */
.L_x_2137:
[----:B------:R-:W-:Y:S05]  /*f960*/  BSYNC B6 ;  /* 0x0000000000067941 */ /* 0x000fea0003800000 */
.L_x_2136:
        /* <DEDUP_REMOVED lines=283> */
.L_x_2398:
        /* <DEDUP_REMOVED lines=21> */
.L_x_2402:
[----:B------:R-:W2:Y:S02]  /*10c70*/  LDG.E.U8 R2, [R2.64] ;  /* 0x0000002402027981 */ /* 0x000ea4000c1e1100 */
[----:B--2---:R-:W0:Y:S02]  /*10c80*/  I2F.U16 R0, R2 ;  /* 0x0000000200007306 */ /* 0x004e240000101000 */
[----:B0-----:R-:W-:-:S04]  /*10c90*/  F2FP.BF16.PACK_AB R0, RZ, R0 ;  /* 0x00000000ff00723e */ /* 0x001fc800000010ff */
[----:B------:R-:W-:Y:S01]  /*10ca0*/  PRMT R19, R0, 0x7610, R19 ;  /* 0x0000761000137816 */ /* 0x000fe20000000013 */
[----:B------:R-:W-:Y:S05]  /*10cb0*/  BRA `(.L_x_2404) ;  /* 0x00000f0000007947 */ /* 0x000fea0003800000 */
.L_x_2401:
        /* <DEDUP_REMOVED lines=11> */
.L_x_2406:
[----:B------:R-:W2:Y:S02]  /*10d70*/  LDG.E R2, [R2.64] ;  /* 0x0000002402027981 */ /* 0x000ea4000c1e1900 */
[----:B--2---:R-:W0:Y:S02]  /*10d80*/  I2F R0, R2 ;  /* 0x0000000200007306 */ /* 0x004e240000201400 */
[----:B0-----:R-:W-:-:S04]  /*10d90*/  F2FP.BF16.PACK_AB R0, RZ, R0 ;  /* 0x00000000ff00723e */ /* 0x001fc800000010ff */
[----:B------:R-:W-:Y:S01]  /*10da0*/  PRMT R19, R0, 0x7610, R19 ;  /* 0x0000761000137816 */ /* 0x000fe20000000013 */
[----:B------:R-:W-:Y:S05]  /*10db0*/  BRA `(.L_x_2404) ;  /* 0x00000e0000007947 */ /* 0x000fea0003800000 */
.L_x_2405:
[----:B------:R-:W2:Y:S02]  /*10dc0*/  LDG.E.U16 R2, [R2.64] ;  /* 0x0000002402027981 */ /* 0x000ea4000c1e1500 */
[----:B--2---:R-:W0:Y:S02]  /*10dd0*/  I2F.S16 R0, R2 ;  /* 0x0000000200007306 */ /* 0x004e240000101400 */
[----:B0-----:R-:W-:-:S04]  /*10de0*/  F2FP.BF16.PACK_AB R0, RZ, R0 ;  /* 0x00000000ff00723e */ /* 0x001fc800000010ff */
[----:B------:R-:W-:Y:S01]  /*10df0*/  PRMT R19, R0, 0x7610, R19 ;  /* 0x0000761000137816 */ /* 0x000fe20000000013 */
[----:B------:R-:W-:Y:S05]  /*10e00*/  BRA `(.L_x_2404) ;  /* 0x00000db000007947 */ /* 0x000fea0003800000 */
.L_x_2400:
        /* <DEDUP_REMOVED lines=9> */
.L_x_2408:
[----:B------:R-:W2:Y:S02]  /*10ea0*/  LDG.E.U16 R0, [R2.64] ;  /* 0x0000002402007981 */ /* 0x000ea4000c1e1500 */
[----:B--2---:R-:W-:-:S05]  /*10eb0*/  HADD2.F32 R0, -RZ, R0.H0_H0 ;  /* 0x20000000ff007230 */ /* 0x004fca0000004100 */
[----:B------:R-:W-:-:S04]  /*10ec0*/  F2FP.BF16.PACK_AB R0, RZ, R0 ;  /* 0x00000000ff00723e */ /* 0x000fc800000010ff */
[----:B------:R-:W-:Y:S01]  /*10ed0*/  PRMT R19, R0, 0x7610, R19 ;  /* 0x0000761000137816 */ /* 0x000fe20000000013 */
[----:B------:R-:W-:Y:S05]  /*10ee0*/  BRA `(.L_x_2404) ;  /* 0x00000cd000007947 */ /* 0x000fea0003800000 */
.L_x_2407:
        /* <DEDUP_REMOVED lines=9> */
.L_x_2410:
[----:B------:R-:W2:Y:S02]  /*10f80*/  LDG.E.U16 R2, [R2.64] ;  /* 0x0000002402027981 */ /* 0x000ea4000c1e1500 */
[----:B--2---:R-:W-:-:S05]  /*10f90*/  HADD2.F32 R0, -RZ, R2.H0_H0 ;  /* 0x20000002ff007230 */ /* 0x004fca0000004100 */
[----:B------:R-:W-:-:S04]  /*10fa0*/  F2FP.BF16.PACK_AB R0, RZ, R0 ;  /* 0x00000000ff00723e */ /* 0x000fc800000010ff */
[----:B------:R-:W-:Y:S01]  /*10fb0*/  PRMT R19, R0, 0x7610, R19 ;  /* 0x0000761000137816 */ /* 0x000fe20000000013 */
[----:B------:R-:W-:Y:S05]  /*10fc0*/  BRA `(.L_x_2404) ;  /* 0x00000bf000007947 */ /* 0x000fea0003800000 */
.L_x_2409:
[----:B------:R-:W2:Y:S02]  /*10fd0*/  LDG.E.64 R2, [R2.64] ;  /* 0x0000002402027981 */ /* 0x000ea4000c1e1b00 */
[----:B--2---:R-:W0:Y:S01]  /*10fe0*/  F2F.F32.F64 R0, R2 ;  /* 0x0000000200007310 */ /* 0x004e220000301000 */
[----:B------:R-:W0:-:S14]  /*10ff0*/  DSETP.GEU.AND P0, PT, |R2|, c[0x2][0x0], PT ;  /* 0x008000000200762a */ /* 0x000e1c0003f0e200 */
[----:B0-----:R-:W-:-:S05]  /*11000*/  @!P0 FMUL R0, R0, 1.175494350822287508e-38 ;  /* 0x0080000000008820 */ /* 0x001fca0000400000 */
[----:B------:R-:W-:-:S04]  /*11010*/  F2FP.BF16.PACK_AB R0, RZ, R0 ;  /* 0x00000000ff00723e */ /* 0x000fc800000010ff */
[----:B------:R-:W-:Y:S01]  /*11020*/  PRMT R19, R0, 0x7610, R19 ;  /* 0x0000761000137816 */ /* 0x000fe20000000013 */
[----:B------:R-:W-:Y:S05]  /*11030*/  BRA `(.L_x_2404) ;  /* 0x00000b8000007947 */ /* 0x000fea0003800000 */
.L_x_2399:
        /* <DEDUP_REMOVED lines=14> */
.L_x_2413:
[----:B------:R-:W2:Y:S02]  /*11120*/  LDG.E.64 R2, [R2.64] ;  /* 0x0000002402027981 */ /* 0x000ea4000c1e1b00 */
[----:B--2---:R-:W0:Y:S01]  /*11130*/  F2F.F32.F64 R0, R2 ;  /* 0x0000000200007310 */ /* 0x004e220000301000 */
[----:B------:R-:W0:-:S14]  /*11140*/  DSETP.GEU.AND P0, PT, |R2|, c[0x2][0x0], PT ;  /* 0x008000000200762a */ /* 0x000e1c0003f0e200 */
[----:B0-----:R-:W-:-:S05]  /*11150*/  @!P0 FMUL R0, R0, 1.175494350822287508e-38 ;  /* 0x0080000000008820 */ /* 0x001fca0000400000 */
[----:B------:R-:W-:-:S04]  /*11160*/  F2FP.BF16.PACK_AB R0, RZ, R0 ;  /* 0x00000000ff00723e */ /* 0x000fc800000010ff */
[----:B------:R-:W-:Y:S01]  /*11170*/  PRMT R19, R0, 0x7610, R19 ;  /* 0x0000761000137816 */ /* 0x000fe20000000013 */
[----:B------:R-:W-:Y:S05]  /*11180*/  BRA `(.L_x_2404) ;  /* 0x00000a3000007947 */ /* 0x000fea0003800000 */
.L_x_2412:
        /* <DEDUP_REMOVED lines=28> */
.L_x_2415:
        /* <DEDUP_REMOVED lines=15> */
.L_x_2414:
[----:B------:R0:W5:Y:S01]  /*11440*/  LDG.E.U16 R19, [R2.64] ;  /* 0x0000002402137981 */ /* 0x000162000c1e1500 */
[----:B------:R-:W-:Y:S05]  /*11450*/  BRA `(.L_x_2404) ;  /* 0x0000076000007947 */ /* 0x000fea0003800000 */
.L_x_2411:
        /* <DEDUP_REMOVED lines=12> */
.L_x_2418:
        /* <DEDUP_REMOVED lines=21> */
.L_x_2422:
[----:B------:R-:W-:Y:S05]  /*11670*/  BSYNC B1 ;  /* 0x0000000000017941 */ /* 0x000fea0003800000 */
.L_x_2421:
[----:B------:R-:W-:Y:S01]  /*11680*/  LEA R3, R0, 0x3b800000, 0x17 ;  /* 0x3b80000000037811 */ /* 0x000fe200078eb8ff */
[----:B------:R-:W-:-:S05]  /*11690*/  IMAD.SHL.U32 R0, R2, 0x100000, RZ ;  /* 0x0010000002007824 */ /* 0x000fca00078e00ff */
[----:B------:R-:W-:Y:S02]  /*116a0*/  LOP3.LUT R0, R3, R0, R4, 0xfe, !PT ;  /* 0x0000000003007212 */ /* 0x000fe400078efe04 */
.L_x_2420:
[----:B------:R-:W-:Y:S05]  /*116b0*/  BSYNC B0 ;  /* 0x0000000000007941 */ /* 0x000fea0003800000 */
.L_x_2419:
[----:B------:R-:W-:-:S04]  /*116c0*/  F2FP.BF16.PACK_AB R0, RZ, R0 ;  /* 0x00000000ff00723e */ /* 0x000fc800000010ff */
[----:B------:R-:W-:Y:S01]  /*116d0*/  PRMT R19, R0, 0x7610, R19 ;  /* 0x0000761000137816 */ /* 0x000fe20000000013 */
[----:B------:R-:W-:Y:S05]  /*116e0*/  BRA `(.L_x_2404) ;  /* 0x000004d000007947 */ /* 0x000fea0003800000 */
.L_x_2417:
        /* <DEDUP_REMOVED lines=21> */
.L_x_2426:
[----:B------:R-:W-:Y:S05]  /*11840*/  BSYNC B1 ;  /* 0x0000000000017941 */ /* 0x000fea0003800000 */
.L_x_2425:
[----:B------:R-:W-:Y:S01]  /*11850*/  LEA R3, R0, 0x37800000, 0x17 ;  /* 0x3780000000037811 */ /* 0x000fe200078eb8ff */
[----:B------:R-:W-:-:S05]  /*11860*/  IMAD.SHL.U32 R0, R2, 0x200000, RZ ;  /* 0x0020000002007824 */ /* 0x000fca00078e00ff */
[----:B------:R-:W-:Y:S02]  /*11870*/  LOP3.LUT R0, R3, R0, R4, 0xfe, !PT ;  /* 0x0000000003007212 */ /* 0x000fe400078efe04 */
.L_x_2424:
[----:B------:R-:W-:Y:S05]  /*11880*/  BSYNC B0 ;  /* 0x0000000000007941 */ /* 0x000fea0003800000 */
.L_x_2423:
[----:B------:R-:W-:-:S04]  /*11890*/  F2FP.BF16.PACK_AB R0, RZ, R0 ;  /* 0x00000000ff00723e */ /* 0x000fc800000010ff */
[----:B------:R-:W-:Y:S01]  /*118a0*/  PRMT R19, R0, 0x7610, R19 ;  /* 0x0000761000137816 */ /* 0x000fe20000000013 */
[----:B------:R-:W-:Y:S05]  /*118b0*/  BRA `(.L_x_2404) ;  /* 0x0000030000007947 */ /* 0x000fea0003800000 */
.L_x_2416:
        /* <DEDUP_REMOVED lines=14> */
.L_x_2430:
[----:B------:R-:W-:Y:S05]  /*119a0*/  BSYNC B0 ;  /* 0x0000000000007941 */ /* 0x000fea0003800000 */
.L_x_2429:
[----:B------:R-:W-:-:S04]  /*119b0*/  F2FP.BF16.PACK_AB R0, RZ, R0 ;  /* 0x00000000ff00723e */ /* 0x000fc800000010ff */
[----:B------:R-:W-:Y:S01]  /*119c0*/  PRMT R19, R0, 0x7610, R19 ;  /* 0x0000761000137816 */ /* 0x000fe20000000013 */
[----:B------:R-:W-:Y:S05]  /*119d0*/  BRA `(.L_x_2404) ;  /* 0x000001e000007947 */ /* 0x000fea0003800000 */
.L_x_2403:
        /* <DEDUP_REMOVED lines=21> */
.L_x_2428:
[----:B------:R-:W2:Y:S02]  /*11b30*/  LDG.E.64 R2, [R2.64] ;  /* 0x0000002402027981 */ /* 0x000ea4000c1e1b00 */
[----:B--2---:R-:W0:Y:S02]  /*11b40*/  I2F.U64 R0, R2 ;  /* 0x0000000200007312 */ /* 0x004e240000301000 */
[----:B0-----:R-:W-:-:S04]  /*11b50*/  F2FP.BF16.PACK_AB R0, RZ, R0 ;  /* 0x00000000ff00723e */ /* 0x001fc800000010ff */
[----:B------:R-:W-:Y:S01]  /*11b60*/  PRMT R19, R0, 0x7610, R19 ;  /* 0x0000761000137816 */ /* 0x000fe20000000013 */
[----:B------:R-:W-:Y:S05]  /*11b70*/  BRA `(.L_x_2404) ;  /* 0x0000004000007947 */ /* 0x000fea0003800000 */
.L_x_2427:
[----:B------:R-:W2:Y:S02]  /*11b80*/  LDG.E R2, [R2.64] ;  /* 0x0000002402027981 */ /* 0x000ea4000c1e1900 */
[----:B--2---:R-:W0:Y:S02]  /*11b90*/  I2F.U32 R0, R2 ;  /* 0x0000000200007306 */ /* 0x004e240000201000 */
[----:B0-----:R-:W-:-:S04]  /*11ba0*/  F2FP.BF16.PACK_AB R0, RZ, R0 ;  /* 0x00000000ff00723e */ /* 0x001fc800000010ff */
[----:B------:R-:W-:Y:S02]  /*11bb0*/  PRMT R19, R0, 0x7610, R19 ;  /* 0x0000761000137816 */ /* 0x000fe40000000013 */
.L_x_2404:
        /* <DEDUP_REMOVED lines=19> */
.L_x_2434:
[----:B------:R-:W2:Y:S02]  /*11cf0*/  LDG.E.U8 R2, [R2.64] ;  /* 0x0000002402027981 */ /* 0x000ea4000c1e1100 */
[----:B--2---:R-:W0:Y:S02]  /*11d00*/  I2F.U16 R0, R2 ;  /* 0x0000000200007306 */ /* 0x004e240000101000 */
[----:B0-----:R-:W-:-:S04]  /*11d10*/  F2FP.BF16.PACK_AB R0, RZ, R0 ;  /* 0x00000000ff00723e */ /* 0x001fc800000010ff */
[----:B------:R-:W-:Y:S01]  /*11d20*/  PRMT R22, R0, 0x7610, R22 ;  /* 0x0000761000167816 */ /* 0x000fe20000000016 */
[----:B------:R-:W-:Y:S05]  /*11d30*/  BRA `(.L_x_2436) ;  /* 0x00000f0000007947 */ /* 0x000fea0003800000 */
.L_x_2433:
        /* <DEDUP_REMOVED lines=11> */
.L_x_2438:
[----:B------:R-:W2:Y:S02]  /*11df0*/  LDG.E R2, [R2.64] ;  /* 0x0000002402027981 */ /* 0x000ea4000c1e1900 */
[----:B--2---:R-:W0:Y:S02]  /*11e00*/  I2F R0, R2 ;  /* 0x0000000200007306 */ /* 0x004e240000201400 */
[----:B0-----:R-:W-:-:S04]  /*11e10*/  F2FP.BF16.PACK_AB R0, RZ, R0 ;  /* 0x00000000ff00723e */ /* 0x001fc800000010ff */
[----:B------:R-:W-:Y:S01]  /*11e20*/  PRMT R22, R0, 0x7610, R22 ;  /* 0x0000761000167816 */ /* 0x000fe20000000016 */
[----:B------:R-:W-:Y:S05]  /*11e30*/  BRA `(.L_x_2436) ;  /* 0x00000e0000007947 */ /* 0x000fea0003800000 */
.L_x_2437:
[----:B------:R-:W2:Y:S02]  /*11e40*/  LDG.E.U16 R2, [R2.64] ;  /* 0x0000002402027981 */ /* 0x000ea4000c1e1500 */
[----:B--2---:R-:W0:Y:S02]  /*11e50*/  I2F.S16 R0, R2 ;  /* 0x0000000200007306 */ /* 0x004e240000101400 */
[----:B0-----:R-:W-:-:S04]  /*11e60*/  F2FP.BF16.PACK_AB R0, RZ, R0 ;  /* 0x00000000ff00723e */ /* 0x001fc800000010ff */
[----:B------:R-:W-:Y:S01]  /*11e70*/  PRMT R22, R0, 0x7610, R22 ;  /* 0x0000761000167816 */ /* 0x000fe20000000016 */
[----:B------:R-:W-:Y:S05]  /*11e80*/  BRA `(.L_x_2436) ;  /* 0x00000db000007947 */ /* 0x000fea0003800000 */
.L_x_2432:
        /* <DEDUP_REMOVED lines=9> */
.L_x_2440:
[----:B------:R-:W2:Y:S02]  /*11f20*/  LDG.E.U16 R0, [R2.64] ;  /* 0x0000002402007981 */ /* 0x000ea4000c1e1500 */
[----:B--2---:R-:W-:-:S05]  /*11f30*/  HADD2.F32 R0, -RZ, R0.H0_H0 ;  /* 0x20000000ff007230 */ /* 0x004fca0000004100 */
[----:B------:R-:W-:-:S04]  /*11f40*/  F2FP.BF16.PACK_AB R0, RZ, R0 ;  /* 0x00000000ff00723e */ /* 0x000fc800000010ff */
[----:B------:R-:W-:Y:S01]  /*11f50*/  PRMT R22, R0, 0x7610, R22 ;  /* 0x0000761000167816 */ /* 0x000fe20000000016 */
[----:B------:R-:W-:Y:S05]  /*11f60*/  BRA `(.L_x_2436) ;  /* 0x00000cd000007947 */ /* 0x000fea0003800000 */
.L_x_2439:
        /* <DEDUP_REMOVED lines=9> */
.L_x_2442:
[----:B------:R-:W2:Y:S02]  /*12000*/  LDG.E.U16 R2, [R2.64] ;  /* 0x0000002402027981 */ /* 0x000ea4000c1e1500 */
[----:B--2---:R-:W-:-:S05]  /*12010*/  HADD2.F32 R0, -RZ, R2.H0_H0 ;  /* 0x20000002ff007230 */ /* 0x004fca0000004100 */
[----:B------:R-:W-:-:S04]  /*12020*/  F2FP.BF16.PACK_AB R0, RZ, R0 ;  /* 0x00000000ff00723e */ /* 0x000fc800000010ff */
[----:B------:R-:W-:Y:S01]  /*12030*/  PRMT R22, R0, 0x7610, R22 ;  /* 0x0000761000167816 */ /* 0x000fe20000000016 */
[----:B------:R-:W-:Y:S05]  /*12040*/  BRA `(.L_x_2436) ;  /* 0x00000bf000007947 */ /* 0x000fea0003800000 */
.L_x_2441:
[----:B------:R-:W2:Y:S02]  /*12050*/  LDG.E.64 R2, [R2.64] ;  /* 0x0000002402027981 */ /* 0x000ea4000c1e1b00 */
[----:B--2---:R-:W0:Y:S01]  /*12060*/  F2F.F32.F64 R0, R2 ;  /* 0x0000000200007310 */ /* 0x004e220000301000 */
[----:B------:R-:W0:-:S14]  /*12070*/  DSETP.GEU.AND P0, PT, |R2|, c[0x2][0x0], PT ;  /* 0x008000000200762a */ /* 0x000e1c0003f0e200 */
[----:B0-----:R-:W-:-:S05]  /*12080*/  @!P0 FMUL R0, R0, 1.175494350822287508e-38 ;  /* 0x0080000000008820 */ /* 0x001fca0000400000 */
[----:B------:R-:W-:-:S04]  /*12090*/  F2FP.BF16.PACK_AB R0, RZ, R0 ;  /* 0x00000000ff00723e */ /* 0x000fc800000010ff */
[----:B------:R-:W-:Y:S01]  /*120a0*/  PRMT R22, R0, 0x7610, R22 ;  /* 0x0000761000167816 */ /* 0x000fe20000000016 */
[----:B------:R-:W-:Y:S05]  /*120b0*/  BRA `(.L_x_2436) ;  /* 0x00000b8000007947 */ /* 0x000fea0003800000 */
.L_x_2431:
        /* <DEDUP_REMOVED lines=14> */
.L_x_2445:
[----:B------:R-:W2:Y:S02]  /*121a0*/  LDG.E.64 R2, [R2.64] ;  /* 0x0000002402027981 */ /* 0x000ea4000c1e1b00 */
[----:B--2---:R-:W0:Y:S01]  /*121b0*/  F2F.F32.F64 R0, R2 ;  /* 0x0000000200007310 */ /* 0x004e220000301000 */
[----:B------:R-:W0:-:S14]  /*121c0*/  DSETP.GEU.AND P0, PT, |R2|, c[0x2][0x0], PT ;  /* 0x008000000200762a */ /* 0x000e1c0003f0e200 */
[----:B0-----:R-:W-:-:S05]  /*121d0*/  @!P0 FMUL R0, R0, 1.175494350822287508e-38 ;  /* 0x0080000000008820 */ /* 0x001fca0000400000 */
[----:B------:R-:W-:-:S04]  /*121e0*/  F2FP.BF16.PACK_AB R0, RZ, R0 ;  /* 0x00000000ff00723e */ /* 0x000fc800000010ff */
[----:B------:R-:W-:Y:S01]  /*121f0*/  PRMT R22, R0, 0x7610, R22 ;  /* 0x0000761000167816 */ /* 0x000fe20000000016 */
[----:B------:R-:W-:Y:S05]  /*12200*/  BRA `(.L_x_2436) ;  /* 0x00000a3000007947 */ /* 0x000fea0003800000 */
.L_x_2444:
        /* <DEDUP_REMOVED lines=28> */
.L_x_2447:
        /* <DEDUP_REMOVED lines=15> */
.L_x_2446:
[----:B------:R0:W5:Y:S01]  /*124c0*/  LDG.E.U16 R22, [R2.64] ;  /* 0x0000002402167981 */ /* 0x000162000c1e1500 */
[----:B------:R-:W-:Y:S05]  /*124d0*/  BRA `(.L_x_2436) ;  /* 0x0000076000007947 */ /* 0x000fea0003800000 */
.L_x_2443:
        /* <DEDUP_REMOVED lines=12> */
.L_x_2450:
        /* <DEDUP_REMOVED lines=21> */
.L_x_2454:
[----:B------:R-:W-:Y:S05]  /*126f0*/  BSYNC B1 ;  /* 0x0000000000017941 */ /* 0x000fea0003800000 */
.L_x_2453:
[----:B------:R-:W-:Y:S01]  /*12700*/  LEA R3, R0, 0x3b800000, 0x17 ;  /* 0x3b80000000037811 */ /* 0x000fe200078eb8ff */
[----:B------:R-:W-:-:S05]  /*12710*/  IMAD.SHL.U32 R0, R2, 0x100000, RZ ;  /* 0x0010000002007824 */ /* 0x000fca00078e00ff */
[----:B------:R-:W-:Y:S02]  /*12720*/  LOP3.LUT R0, R3, R0, R4, 0xfe, !PT ;  /* 0x0000000003007212 */ /* 0x000fe400078efe04 */
.L_x_2452:
[----:B------:R-:W-:Y:S05]  /*12730*/  BSYNC B0 ;  /* 0x0000000000007941 */ /* 0x000fea0003800000 */
.L_x_2451:
[----:B------:R-:W-:-:S04]  /*12740*/  F2FP.BF16.PACK_AB R0, RZ, R0 ;  /* 0x00000000ff00723e */ /* 0x000fc800000010ff */
[----:B------:R-:W-:Y:S01]  /*12750*/  PRMT R22, R0, 0x7610, R22 ;  /* 0x0000761000167816 */ /* 0x000fe20000000016 */
[----:B------:R-:W-:Y:S05]  /*12760*/  BRA `(.L_x_2436) ;  /* 0x000004d000007947 */ /* 0x000fea0003800000 */
.L_x_2449:
        /* <DEDUP_REMOVED lines=21> */
.L_x_2458:
[----:B------:R-:W-:Y:S05]  /*128c0*/  BSYNC B1 ;  /* 0x0000000000017941 */ /* 0x000fea0003800000 */
.L_x_2457:
[----:B------:R-:W-:Y:S01]  /*128d0*/  LEA R3, R0, 0x37800000, 0x17 ;  /* 0x3780000000037811 */ /* 0x000fe200078eb8ff */
[----:B------:R-:W-:-:S05]  /*128e0*/  IMAD.SHL.U32 R0, R2, 0x200000, RZ ;  /* 0x0020000002007824 */ /* 0x000fca00078e00ff */
[----:B------:R-:W-:Y:S02]  /*128f0*/  LOP3.LUT R0, R3, R0, R4, 0xfe, !PT ;  /* 0x0000000003007212 */ /* 0x000fe400078efe04 */
.L_x_2456:
[----:B------:R-:W-:Y:S05]  /*12900*/  BSYNC B0 ;  /* 0x0000000000007941 */ /* 0x000fea0003800000 */
.L_x_2455:
[----:B------:R-:W-:-:S04]  /*12910*/  F2FP.BF16.PACK_AB R0, RZ, R0 ;  /* 0x00000000ff00723e */ /* 0x000fc800000010ff */
[----:B------:R-:W-:Y:S01]  /*12920*/  PRMT R22, R0, 0x7610, R22 ;  /* 0x0000761000167816 */ /* 0x000fe20000000016 */
[----:B------:R-:W-:Y:S05]  /*12930*/  BRA `(.L_x_2436) ;  /* 0x0000030000007947 */ /* 0x000fea0003800000 */
.L_x_2448:
        /* <DEDUP_REMOVED lines=14> */
.L_x_2462:
[----:B------:R-:W-:Y:S05]  /*12a20*/  BSYNC B0 ;  /* 0x0000000000007941 */ /* 0x000fea0003800000 */
.L_x_2461:
[----:B------:R-:W-:-:S04]  /*12a30*/  F2FP.BF16.PACK_AB R0, RZ, R0 ;  /* 0x00000000ff00723e */ /* 0x000fc800000010ff */
[----:B------:R-:W-:Y:S01]  /*12a40*/  PRMT R22, R0, 0x7610, R22 ;  /* 0x0000761000167816 */ /* 0x000fe20000000016 */
[----:B------:R-:W-:Y:S05]  /*12a50*/  BRA `(.L_x_2436) ;  /* 0x000001e000007947 */ /* 0x000fea0003800000 */
.L_x_2435:
        /* <DEDUP_REMOVED lines=21> */
.L_x_2460:
[----:B------:R-:W2:Y:S02]  /*12bb0*/  LDG.E.64 R2, [R2.64] ;  /* 0x0000002402027981 */ /* 0x000ea4000c1e1b00 */
[----:B--2---:R-:W0:Y:S02]  /*12bc0*/  I2F.U64 R0, R2 ;  /* 0x0000000200007312 */ /* 0x004e240000301000 */
[----:B0-----:R-:W-:-:S04]  /*12bd0*/  F2FP.BF16.PACK_AB R0, RZ, R0 ;  /* 0x00000000ff00723e */ /* 0x001fc800000010ff */
[----:B------:R-:W-:Y:S01]  /*12be0*/  PRMT R22, R0, 0x7610, R22 ;  /* 0x0000761000167816 */ /* 0x000fe20000000016 */
[----:B------:R-:W-:Y:S05]  /*12bf0*/  BRA `(.L_x_2436) ;  /* 0x0000004000007947 */ /* 0x000fea0003800000 */
.L_x_2459:
[----:B------:R-:W2:Y:S02]  /*12c00*/  LDG.E R2, [R2.64] ;  /* 0x0000002402027981 */ /* 0x000ea4000c1e1900 */
[----:B--2---:R-:W0:Y:S02]  /*12c10*/  I2F.U32 R0, R2 ;  /* 0x0000000200007306 */ /* 0x004e240000201000 */
[----:B0-----:R-:W-:-:S04]  /*12c20*/  F2FP.BF16.PACK_AB R0, RZ, R0 ;  /* 0x00000000ff00723e */ /* 0x001fc800000010ff */
[----:B------:R-:W-:Y:S02]  /*12c30*/  PRMT R22, R0, 0x7610, R22 ;  /* 0x0000761000167816 */ /* 0x000fe40000000016 */
.L_x_2436:
        /* <DEDUP_REMOVED lines=18> */
.L_x_2466:
[----:B------:R-:W2:Y:S02]  /*12d60*/  LDG.E.U8 R2, [R2.64] ;  /* 0x0000002402027981 */ /* 0x000ea4000c1e1100 */
[----:B--2---:R-:W0:Y:S02]  /*12d70*/  I2F.U16 R0, R2 ;  /* 0x0000000200007306 */ /* 0x004e240000101000 */
[----:B0-----:R-:W-:Y:S01]  /*12d80*/  F2FP.BF16.PACK_AB R0, RZ, R0 ;  /* 0x00000000ff00723e */ /* 0x001fe200000010ff */
[----:B------:R-:W-:Y:S05]  /*12d90*/  BRA `(.L_x_2468) ;  /* 0x00000e3000007947 */ /* 0x000fea0003800000 */
.L_x_2465:
        /* <DEDUP_REMOVED lines=10> */
.L_x_2470:
[----:B------:R-:W2:Y:S02]  /*12e40*/  LDG.E R2, [R2.64] ;  /* 0x0000002402027981 */ /* 0x000ea4000c1e1900 */
[----:B--2---:R-:W0:Y:S02]  /*12e50*/  I2F R0, R2 ;  /* 0x0000000200007306 */ /* 0x004e240000201400 */
[----:B0-----:R-:W-:Y:S01]  /*12e60*/  F2FP.BF16.PACK_AB R0, RZ, R0 ;  /* 0x00000000ff00723e */ /* 0x001fe200000010ff */
[----:B------:R-:W-:Y:S05]  /*12e70*/  BRA `(.L_x_2468) ;  /* 0x00000d5000007947 */ /* 0x000fea0003800000 */
.L_x_2469:
[----:B------:R-:W2:Y:S02]  /*12e80*/  LDG.E.U16 R2, [R2.64] ;  /* 0x0000002402027981 */ /* 0x000ea4000c1e1500 */
[----:B--2---:R-:W0:Y:S02]  /*12e90*/  I2F.S16 R0, R2 ;  /* 0x0000000200007306 */ /* 0x004e240000101400 */
[----:B0-----:R-:W-:Y:S01]  /*12ea0*/  F2FP.BF16.PACK_AB R0, RZ, R0 ;  /* 0x00000000ff00723e */ /* 0x001fe200000010ff */
[----:B------:R-:W-:Y:S05]  /*12eb0*/  BRA `(.L_x_2468) ;  /* 0x00000d1000007947 */ /* 0x000fea0003800000 */
.L_x_2464:
        /* <DEDUP_REMOVED lines=9> */
.L_x_2472:
[----:B------:R-:W2:Y:S02]  /*12f50*/  LDG.E.U16 R0, [R2.64] ;  /* 0x0000002402007981 */ /* 0x000ea4000c1e1500 */
[----:B--2---:R-:W-:-:S05]  /*12f60*/  HADD2.F32 R0, -RZ, R0.H0_H0 ;  /* 0x20000000ff007230 */ /* 0x004fca0000004100 */
[----:B------:R-:W-:Y:S01]  /*12f70*/  F2FP.BF16.PACK_AB R0, RZ, R0 ;  /* 0x00000000ff00723e */ /* 0x000fe200000010ff */
[----:B------:R-:W-:Y:S05]  /*12f80*/  BRA `(.L_x_2468) ;  /* 0x00000c4000007947 */ /* 0x000fea0003800000 */
.L_x_2471:
        /* <DEDUP_REMOVED lines=9> */
.L_x_2474:
[----:B------:R-:W2:Y:S02]  /*13020*/  LDG.E.U16 R2, [R2.64] ;  /* 0x0000002402027981 */ /* 0x000ea4000c1e1500 */
[----:B--2---:R-:W-:-:S05]  /*13030*/  HADD2.F32 R0, -RZ, R2.H0_H0 ;  /* 0x20000002ff007230 */ /* 0x004fca0000004100 */
[----:B------:R-:W-:Y:S01]  /*13040*/  F2FP.BF16.PACK_AB R0, RZ, R0 ;  /* 0x00000000ff00723e */ /* 0x000fe200000010ff */
[----:B------:R-:W-:Y:S05]  /*13050*/  BRA `(.L_x_2468) ;  /* 0x00000b7000007947 */ /* 0x000fea0003800000 */
.L_x_2473:
[----:B------:R-:W2:Y:S02]  /*13060*/  LDG.E.64 R2, [R2.64] ;  /* 0x0000002402027981 */ /* 0x000ea4000c1e1b00 */
[----:B--2---:R-:W0:Y:S01]  /*13070*/  F2F.F32.F64 R0, R2 ;  /* 0x0000000200007310 */ /* 0x004e220000301000 */
[----:B------:R-:W0:-:S14]  /*13080*/  DSETP.GEU.AND P0, PT, |R2|, c[0x2][0x0], PT ;  /* 0x008000000200762a */ /* 0x000e1c0003f0e200 */
[----:B0-----:R-:W-:-:S05]  /*13090*/  @!P0 FMUL R0, R0, 1.175494350822287508e-38 ;  /* 0x0080000000008820 */ /* 0x001fca0000400000 */
[----:B------:R-:W-:Y:S01]  /*130a0*/  F2FP.BF16.PACK_AB R0, RZ, R0 ;  /* 0x00000000ff00723e */ /* 0x000fe200000010ff */
[----:B------:R-:W-:Y:S05]  /*130b0*/  BRA `(.L_x_2468) ;  /* 0x00000b1000007947 */ /* 0x000fea0003800000 */
.L_x_2463:
        /* <DEDUP_REMOVED lines=13> */
.L_x_2477:
[----:B------:R-:W2:Y:S02]  /*13190*/  LDG.E.64 R2, [R2.64] ;  /* 0x0000002402027981 */ /* 0x000ea4000c1e1b00 */
[----:B--2---:R-:W0:Y:S01]  /*131a0*/  F2F.F32.F64 R0, R2 ;  /* 0x0000000200007310 */ /* 0x004e220000301000 */
[----:B------:R-:W0:-:S14]  /*131b0*/  DSETP.GEU.AND P0, PT, |R2|, c[0x2][0x0], PT ;  /* 0x008000000200762a */ /* 0x000e1c0003f0e200 */
[----:B0-----:R-:W-:-:S05]  /*131c0*/  @!P0 FMUL R0, R0, 1.175494350822287508e-38 ;  /* 0x0080000000008820 */ /* 0x001fca0000400000 */
[----:B------:R-:W-:Y:S01]  /*131d0*/  F2FP.BF16.PACK_AB R0, RZ, R0 ;  /* 0x00000000ff00723e */ /* 0x000fe200000010ff */
[----:B------:R-:W-:Y:S05]  /*131e0*/  BRA `(.L_x_2468) ;  /* 0x000009e000007947 */ /* 0x000fea0003800000 */
.L_x_2476:
        /* <DEDUP_REMOVED lines=28> */
.L_x_2479:
        /* <DEDUP_REMOVED lines=15> */
.L_x_2478:
[----:B------:R0:W5:Y:S01]  /*134a0*/  LDG.E.U16 R0, [R2.64] ;  /* 0x0000002402007981 */ /* 0x000162000c1e1500 */
[----:B------:R-:W-:Y:S05]  /*134b0*/  BRA `(.L_x_2468) ;  /* 0x0000071000007947 */ /* 0x000fea0003800000 */
.L_x_2475:
        /* <DEDUP_REMOVED lines=12> */
.L_x_2482:
        /* <DEDUP_REMOVED lines=21> */
.L_x_2486:
[----:B------:R-:W-:Y:S05]  /*136d0*/  BSYNC B1 ;  /* 0x0000000000017941 */ /* 0x000fea0003800000 */
.L_x_2485:
[----:B------:R-:W-:Y:S01]  /*136e0*/  LEA R3, R0, 0x3b800000, 0x17 ;  /* 0x3b80000000037811 */ /* 0x000fe200078eb8ff */
[----:B------:R-:W-:-:S05]  /*136f0*/  IMAD.SHL.U32 R0, R2, 0x100000, RZ ;  /* 0x0010000002007824 */ /* 0x000fca00078e00ff */
[----:B------:R-:W-:Y:S02]  /*13700*/  LOP3.LUT R0, R3, R0, R4, 0xfe, !PT ;  /* 0x0000000003007212 */ /* 0x000fe400078efe04 */
.L_x_2484:
[----:B------:R-:W-:Y:S05]  /*13710*/  BSYNC B0 ;  /* 0x0000000000007941 */ /* 0x000fea0003800000 */
.L_x_2483:
[----:B------:R-:W-:Y:S01]  /*13720*/  F2FP.BF16.PACK_AB R0, RZ, R0 ;  /* 0x00000000ff00723e */ /* 0x000fe200000010ff */
[----:B------:R-:W-:Y:S05]  /*13730*/  BRA `(.L_x_2468) ;  /* 0x0000049000007947 */ /* 0x000fea0003800000 */
.L_x_2481:
        /* <DEDUP_REMOVED lines=21> */
.L_x_2490:
[----:B------:R-:W-:Y:S05]  /*13890*/  BSYNC B1 ;  /* 0x0000000000017941 */ /* 0x000fea0003800000 */
.L_x_2489:
[----:B------:R-:W-:Y:S01]  /*138a0*/  LEA R3, R0, 0x37800000, 0x17 ;  /* 0x3780000000037811 */ /* 0x000fe200078eb8ff */
[----:B------:R-:W-:-:S05]  /*138b0*/  IMAD.SHL.U32 R0, R2, 0x200000, RZ ;  /* 0x0020000002007824 */ /* 0x000fca00078e00ff */
[----:B------:R-:W-:Y:S02]  /*138c0*/  LOP3.LUT R0, R3, R0, R4, 0xfe, !PT ;  /* 0x0000000003007212 */ /* 0x000fe400078efe04 */
.L_x_2488:
[----:B------:R-:W-:Y:S05]  /*138d0*/  BSYNC B0 ;  /* 0x0000000000007941 */ /* 0x000fea0003800000 */
.L_x_2487:
[----:B------:R-:W-:Y:S01]  /*138e0*/  F2FP.BF16.PACK_AB R0, RZ, R0 ;  /* 0x00000000ff00723e */ /* 0x000fe200000010ff */
[----:B------:R-:W-:Y:S05]  /*138f0*/  BRA `(.L_x_2468) ;  /* 0x000002d000007947 */ /* 0x000fea0003800000 */
.L_x_2480:
        /* <DEDUP_REMOVED lines=14> */
.L_x_2494:
[----:B------:R-:W-:Y:S05]  /*139e0*/  BSYNC B0 ;  /* 0x0000000000007941 */ /* 0x000fea0003800000 */
.L_x_2493:
[----:B------:R-:W-:Y:S01]  /*139f0*/  F2FP.BF16.PACK_AB R0, RZ, R0 ;  /* 0x00000000ff00723e */ /* 0x000fe200000010ff */
[----:B------:R-:W-:Y:S05]  /*13a00*/  BRA `(.L_x_2468) ;  /* 0x000001c000007947 */ /* 0x000fea0003800000 */
.L_x_2467:
        /* <DEDUP_REMOVED lines=21> */
.L_x_2492:
[----:B------:R-:W2:Y:S02]  /*13b60*/  LDG.E.64 R2, [R2.64] ;  /* 0x0000002402027981 */ /* 0x000ea4000c1e1b00 */
[----:B--2---:R-:W0:Y:S02]  /*13b70*/  I2F.U64 R0, R2 ;  /* 0x0000000200007312 */ /* 0x004e240000301000 */
[----:B0-----:R-:W-:Y:S01]  /*13b80*/  F2FP.BF16.PACK_AB R0, RZ, R0 ;  /* 0x00000000ff00723e */ /* 0x001fe200000010ff */
[----:B------:R-:W-:Y:S05]  /*13b90*/  BRA `(.L_x_2468) ;  /* 0x0000003000007947 */ /* 0x000fea0003800000 */
.L_x_2491:
[----:B------:R-:W2:Y:S02]  /*13ba0*/  LDG.E R2, [R2.64] ;  /* 0x0000002402027981 */ /* 0x000ea4000c1e1900 */
[----:B--2---:R-:W0:Y:S02]  /*13bb0*/  I2F.U32 R0, R2 ;  /* 0x0000000200007306 */ /* 0x004e240000201000 */
[----:B0-----:R-:W-:-:S06]  /*13bc0*/  F2FP.BF16.PACK_AB R0, RZ, R0 ;  /* 0x00000000ff00723e */ /* 0x001fcc00000010ff */
.L_x_2468:
        /* <DEDUP_REMOVED lines=30> */
[----:B0-----:R-:W-:Y:S01]  /*13db0*/  STG.E.U8 [R16.64], R3 ;  /* 0x0000000310007986 */ /* 0x001fe2000c101124 */
[----:B------:R-:W-:Y:S05]  /*13dc0*/  EXIT ;  /* 0x000000000000794d */ /* 0x000fea0003800000 */
.L_x_2498:
[----:B------:R-:W-:-:S06]  /*13dd0*/  PRMT R3, RZ, 0x5410, R0 ;  /* 0x00005410ff037816 */ /* 0x000fcc0000000000 */
[----:B------:R-:W0:Y:S02]  /*13de0*/  F2I.S64.TRUNC R2, R3 ;  /* 0x0000000300027311 */ /* 0x000e24000020d900 */
[----:B0-----:R-:W-:Y:S01]  /*13df0*/  STG.E.U8 [R16.64], R2 ;  /* 0x0000000210007986 */ /* 0x001fe2000c101124 */
[----:B------:R-:W-:Y:S05]  /*13e00*/  EXIT ;  /* 0x000000000000794d */ /* 0x000fea0003800000 */
.L_x_2497:
        /* <DEDUP_REMOVED lines=8> */
[----:B0-----:R-:W-:Y:S01]  /*13e90*/  STG.E.64 [R16.64], R2 ;  /* 0x0000000210007986 */ /* 0x001fe2000c101b24 */
[----:B------:R-:W-:Y:S05]  /*13ea0*/  EXIT ;  /* 0x000000000000794d */ /* 0x000fea0003800000 */
.L_x_2501:
[----:B------:R-:W-:-:S04]  /*13eb0*/  PRMT R0, RZ, 0x5410, R0 ;  /* 0x00005410ff007816 */ /* 0x000fc80000000000 */
[----:B------:R-:W0:Y:S02]  /*13ec0*/  F2I.FTZ.TRUNC.NTZ R3, R0 ;  /* 0x0000000000037305 */ /* 0x000e24000021f100 */
[----:B0-----:R-:W-:Y:S01]  /*13ed0*/  STG.E [R16.64], R3 ;  /* 0x0000000310007986 */ /* 0x001fe2000c101924 */
[----:B------:R-:W-:Y:S05]  /*13ee0*/  EXIT ;  /* 0x000000000000794d */ /* 0x000fea0003800000 */
.L_x_2500:
[----:B------:R-:W-:-:S04]  /*13ef0*/  PRMT R0, RZ, 0x5410, R0 ;  /* 0x00005410ff007816 */ /* 0x000fc80000000000 */
[----:B------:R-:W0:Y:S02]  /*13f00*/  F2I.FTZ.TRUNC.NTZ R3, R0 ;  /* 0x0000000000037305 */ /* 0x000e24000021f100 */
[----:B0-----:R-:W-:Y:S01]  /*13f10*/  STG.E.U16 [R16.64], R3 ;  /* 0x0000000310007986 */ /* 0x001fe2000c101524 */
[----:B------:R-:W-:Y:S05]  /*13f20*/  EXIT ;  /* 0x000000000000794d */ /* 0x000fea0003800000 */
.L_x_2496:
[----:B------:R-:W-:-:S13]  /*13f30*/  ISETP.GT.AND P0, PT, R2, 0x6, PT ;  /* 0x000000060200780c */ /* 0x000fda0003f04270 */
[----:B------:R-:W-:Y:S05]  /*13f40*/  @P0 BRA `(.L_x_2502) ;  /* 0x000000b000000947 */ /* 0x000fea0003800000 */
[----:B------:R-:W-:-:S13]  /*13f50*/  ISETP.NE.AND P0, PT, R2, 0x5, PT ;  /* 0x000000050200780c */ /* 0x000fda0003f05270 */
[----:B------:R-:W-:Y:S05]  /*13f60*/  @!P0 BRA `(.L_x_2503) ;  /* 0x0000005000008947 */ /* 0x000fea0003800000 */
[----:B------:R-:W-:-:S13]  /*13f70*/  ISETP.NE.AND P0, PT, R2, 0x6, PT ;  /* 0x000000060200780c */ /* 0x000fda0003f05270 */
[----:B------:R-:W-:Y:S05]  /*13f80*/  @P0 BRA `(.L_x_2499) ;  /* 0x00000b1000000947 */ /* 0x000fea0003800000 */
[----:B------:R-:W-:-:S05]  /*13f90*/  PRMT R3, RZ, 0x5410, R0 ;  /* 0x00005410ff037816 */ /* 0x000fca0000000000 */
[----:B------:R-:W-:Y:S01]  /*13fa0*/  STG.E [R16.64], R3 ;  /* 0x0000000310007986 */ /* 0x000fe2000c101924 */
[----:B------:R-:W-:Y:S05]  /*13fb0*/  EXIT ;  /* 0x000000000000794d */ /* 0x000fea0003800000 */
.L_x_2503:
[----:B------:R-:W-:-:S04]  /*13fc0*/  PRMT R0, RZ, 0x5410, R0 ;  /* 0x00005410ff007816 */ /* 0x000fc80000000000 */
[----:B------:R-:W-:-:S05]  /*13fd0*/  F2FP.PACK_AB R0, RZ, R0 ;  /* 0x00000000ff00723e */ /* 0x000fca00000000ff */
[----:B------:R-:W-:Y:S01]  /*13fe0*/  STG.E.U16 [R16.64], R0 ;  /* 0x0000000010007986 */ /* 0x000fe2000c101524 */
[----:B------:R-:W-:Y:S05]  /*13ff0*/  EXIT ;  /* 0x000000000000794d */ /* 0x000fea0003800000 */
.L_x_2502:
        /* <DEDUP_REMOVED lines=8> */
[----:B------:R-:W-:Y:S01]  /*14080*/  STG.E.64 [R16.64], R2 ;  /* 0x0000000210007986 */ /* 0x000fe2000c101b24 */
[----:B------:R-:W-:Y:S05]  /*14090*/  EXIT ;  /* 0x000000000000794d */ /* 0x000fea0003800000 */
.L_x_2505:
[----:B------:R-:W-:-:S04]  /*140a0*/  PRMT R0, RZ, 0x5410, R0 ;  /* 0x00005410ff007816 */ /* 0x000fc80000000000 */
[----:B------:R-:W-:-:S04]  /*140b0*/  F2FP.PACK_AB R3, RZ, R0 ;  /* 0x00000000ff03723e */ /* 0x000fc800000000ff */
[----:B------:R-:W-:-:S05]  /*140c0*/  PRMT R3, R3, 0x5410, RZ ;  /* 0x0000541003037816 */ /* 0x000fca00000000ff */
[----:B------:R-:W-:Y:S01]  /*140d0*/  STG.E [R16.64], R3 ;  /* 0x0000000310007986 */ /* 0x000fe2000c101924 */
[----:B------:R-:W-:Y:S05]  /*140e0*/  EXIT ;  /* 0x000000000000794d */ /* 0x000fea0003800000 */
.L_x_2504:
[----:B------:R-:W-:-:S05]  /*140f0*/  PRMT R2, RZ, 0x5410, R0 ;  /* 0x00005410ff027816 */ /* 0x000fca0000000000 */
[----:B------:R-:W-:-:S06]  /*14100*/  FMUL.FTZ R2, R2, 1 ;  /* 0x3f80000002027820 */ /* 0x000fcc0000410000 */
[----:B------:R-:W0:Y:S02]  /*14110*/  F2F.F64.F32 R2, R2 ;  /* 0x0000000200027310 */ /* 0x000e240000201800 */
[----:B0-----:R-:W-:Y:S01]  /*14120*/  STG.E.64 [R16.64], R2 ;  /* 0x0000000210007986 */ /* 0x001fe2000c101b24 */
[----:B------:R-:W-:Y:S05]  /*14130*/  EXIT ;  /* 0x000000000000794d */ /* 0x000fea0003800000 */
.L_x_2495:
        /* <DEDUP_REMOVED lines=11> */
[----:B------:R-:W-:Y:S01]  /*141f0*/  STG.E.U8 [R16.64], R3 ;  /* 0x0000000310007986 */ /* 0x000fe2000c101124 */
[----:B------:R-:W-:Y:S05]  /*14200*/  EXIT ;  /* 0x000000000000794d */ /* 0x000fea0003800000 */
.L_x_2508:
[----:B------:R-:W-:Y:S01]  /*14210*/  PRMT R0, RZ, 0x5410, R0 ;  /* 0x00005410ff007816 */ /* 0x000fe20000000000 */
[----:B------:R-:W-:-:S04]  /*14220*/  CS2R R6, SRZ ;  /* 0x0000000000067805 */ /* 0x000fc8000001ff00 */
[----:B------:R-:W-:-:S04]  /*14230*/  FMUL.FTZ R0, R0, 1 ;  /* 0x3f80000000007820 */ /* 0x000fc80000410000 */
[----:B------:R-:W0:Y:S02]  /*14240*/  F2F.F64.F32 R4, R0 ;  /* 0x0000000000047310 */ /* 0x000e240000201800 */
[----:B0-----:R-:W-:Y:S01]  /*14250*/  STG.E.128 [R16.64], R4 ;  /* 0x0000000410007986 */ /* 0x001fe2000c101d24 */
[----:B------:R-:W-:Y:S05]  /*14260*/  EXIT ;  /* 0x000000000000794d */ /* 0x000fea0003800000 */
.L_x_2507:
        /* <DEDUP_REMOVED lines=21> */
.L_x_2512:
[----:B------:R-:W-:Y:S05]  /*143c0*/  BSYNC B0 ;  /* 0x0000000000007941 */ /* 0x000fea0003800000 */
.L_x_2511:
[----:B------:R-:W-:-:S05]  /*143d0*/  LOP3.LUT R3, R0, R3, RZ, 0xfc, !PT ;  /* 0x0000000300037212 */ /* 0x000fca00078efcff */
[----:B------:R-:W-:Y:S01]  /*143e0*/  STG.E.U8 [R16.64], R3 ;  /* 0x0000000310007986 */ /* 0x000fe2000c101124 */
[----:B------:R-:W-:Y:S05]  /*143f0*/  EXIT ;  /* 0x000000000000794d */ /* 0x000fea0003800000 */
.L_x_2510:
        /* <DEDUP_REMOVED lines=13> */
.L_x_2514:
[----:B------:R-:W-:Y:S01]  /*144d0*/  IMAD.MOV.U32 R0, RZ, RZ, 0x7f ;  /* 0x0000007fff007424 */ /* 0x000fe200078e00ff */
[----:B------:R-:W-:-:S04]  /*144e0*/  ISETP.GT.U32.AND P0, PT, R2, 0x7f800000, PT ;  /* 0x7f8000000200780c */ /* 0x000fc80003f04070 */
[----:B------:R-:W-:-:S04]  /*144f0*/  SEL R0, R0, 0x7c, P0 ;  /* 0x0000007c00007807 */ /* 0x000fc80000000000 */
.L_x_2515:
[----:B------:R-:W-:Y:S05]  /*14500*/  BSYNC B0 ;  /* 0x0000000000007941 */ /* 0x000fea0003800000 */
.L_x_2513:
[----:B------:R-:W-:-:S04]  /*14510*/  LOP3.LUT R2, R3, 0x80000000, RZ, 0xc0, !PT ;  /* 0x8000000003027812 */ /* 0x000fc800078ec0ff */
[----:B------:R-:W-:-:S04]  /*14520*/  SHF.R.U32.HI R3, RZ, 0x18, R2 ;  /* 0x00000018ff037819 */ /* 0x000fc80000011602 */
[----:B------:R-:W-:-:S05]  /*14530*/  LOP3.LUT R3, R0, R3, RZ, 0xfc, !PT ;  /* 0x0000000300037212 */ /* 0x000fca00078efcff */
[----:B------:R-:W-:Y:S01]  /*14540*/  STG.E.U8 [R16.64], R3 ;  /* 0x0000000310007986 */ /* 0x000fe2000c101124 */
[----:B------:R-:W-:Y:S05]  /*14550*/  EXIT ;  /* 0x000000000000794d */ /* 0x000fea0003800000 */
.L_x_2509:
[----:B------:R-:W-:Y:S01]  /*14560*/  STG.E.U16 [R16.64], R0 ;  /* 0x0000000010007986 */ /* 0x000fe2000c101524 */
[----:B------:R-:W-:Y:S05]  /*14570*/  EXIT ;  /* 0x000000000000794d */ /* 0x000fea0003800000 */
.L_x_2506:
        /* <DEDUP_REMOVED lines=10> */
[----:B0-----:R-:W-:Y:S01]  /*14620*/  STG.E.U16 [R16.64], R3 ;  /* 0x0000000310007986 */ /* 0x001fe2000c101524 */
[----:B------:R-:W-:Y:S05]  /*14630*/  EXIT ;  /* 0x000000000000794d */ /* 0x000fea0003800000 */
.L_x_2518:
        /* <DEDUP_REMOVED lines=17> */
.L_x_2521:
[----:B------:R-:W-:-:S04]  /*14750*/  LOP3.LUT R2, R3, 0x80000000, RZ, 0xc0, !PT ;  /* 0x8000000003027812 */ /* 0x000fc800078ec0ff */
[----:B------:R-:W-:-:S04]  /*14760*/  SHF.R.U32.HI R3, RZ, 0x18, R2 ;  /* 0x00000018ff037819 */ /* 0x000fc80000011602 */
[----:B------:R-:W-:-:S04]  /*14770*/  LOP3.LUT R0, R0, R3, RZ, 0xfc, !PT ;  /* 0x0000000300007212 */ /* 0x000fc800078efcff */
[----:B------:R-:W-:Y:S02]  /*14780*/  PRMT R8, R0, 0x7610, R8 ;  /* 0x0000761000087816 */ /* 0x000fe40000000008 */
.L_x_2520:
[----:B------:R-:W-:Y:S05]  /*14790*/  BSYNC B0 ;  /* 0x0000000000007941 */ /* 0x000fea0003800000 */
.L_x_2519:
[----:B------:R-:W-:Y:S01]  /*147a0*/  STG.E.U8 [R16.64], R8 ;  /* 0x0000000810007986 */ /* 0x000fe2000c101124 */
[----:B------:R-:W-:Y:S05]  /*147b0*/  EXIT ;  /* 0x000000000000794d */ /* 0x000fea0003800000 */
.L_x_2517:
        /* <DEDUP_REMOVED lines=17> */
.L_x_2524:
[----:B------:R-:W-:-:S04]  /*148d0*/  LOP3.LUT R2, R3, 0x80000000, RZ, 0xc0, !PT ;  /* 0x8000000003027812 */ /* 0x000fc800078ec0ff */
[----:B------:R-:W-:-:S04]  /*148e0*/  SHF.R.U32.HI R3, RZ, 0x18, R2 ;  /* 0x00000018ff037819 */ /* 0x000fc80000011602 */
[----:B------:R-:W-:-:S04]  /*148f0*/  LOP3.LUT R0, R0, R3, RZ, 0xfc, !PT ;  /* 0x0000000300007212 */ /* 0x000fc800078efcff */
[----:B------:R-:W-:Y:S02]  /*14900*/  PRMT R8, R0, 0x7610, R8 ;  /* 0x0000761000087816 */ /* 0x000fe40000000008 */
.L_x_2523:
[----:B------:R-:W-:Y:S05]  /*14910*/  BSYNC B0 ;  /* 0x0000000000007941 */ /* 0x000fea0003800000 */
.L_x_2522:
[----:B------:R-:W-:Y:S01]  /*14920*/  STG.E.U8 [R16.64], R8 ;  /* 0x0000000810007986 */ /* 0x000fe2000c101124 */
[----:B------:R-:W-:Y:S05]  /*14930*/  EXIT ;  /* 0x000000000000794d */ /* 0x000fea0003800000 */
.L_x_2516:
        /* <DEDUP_REMOVED lines=22> */
.L_x_2499:
        /* <DEDUP_REMOVED lines=20> */
.L_x_2526:
[----:B------:R-:W-:-:S06]  /*14be0*/  PRMT R2, RZ, 0x5410, R0 ;  /* 0x00005410ff027816 */ /* 0x000fcc0000000000 */
[----:B------:R-:W0:Y:S02]  /*14bf0*/  F2I.U64.TRUNC R2, R2 ;  /* 0x0000000200027311 */ /* 0x000e24000020d800 */
[----:B0-----:R-:W-:Y:S01]  /*14c00*/  STG.E.64 [R16.64], R2 ;  /* 0x0000000210007986 */ /* 0x001fe2000c101b24 */
[----:B------:R-:W-:Y:S05]  /*14c10*/  EXIT ;  /* 0x000000000000794d */ /* 0x000fea0003800000 */
.L_x_2525:
[----:B------:R-:W-:-:S04]  /*14c20*/  PRMT R0, RZ, 0x5410, R0 ;  /* 0x00005410ff007816 */ /* 0x000fc80000000000 */
[----:B------:R-:W0:Y:S02]  /*14c30*/  F2I.FTZ.U32.TRUNC.NTZ R3, R0 ;  /* 0x0000000000037305 */ /* 0x000e24000021f000 */
[----:B0-----:R-:W-:Y:S01]  /*14c40*/  STG.E [R16.64], R3 ;  /* 0x0000000310007986 */ /* 0x001fe2000c101924 */
[----:B------:R-:W-:Y:S05]  /*14c50*/  EXIT ;  /* 0x000000000000794d */ /* 0x000fea0003800000 */
.L_x_2527:
        /* <DEDUP_REMOVED lines=10> */
.L_x_22923:


//--------------------- .text._ZN2at6native27unrolled_elementwise_kernelIZZZNS0_54_GLOBAL__N__d8c5977b_16_LinearAlgebra_cu_9e10b42f_321716addr_kernel_cudaERNS_14TensorIteratorERKN3c106ScalarES8_ENKUlvE_clEvENKUlvE8_clEvEUlNS5_8BFloat16ESB_SB_E0_St5arrayIPcLm4EELi4E23TrivialOffsetCalculatorILi3EjESG_ILi1EjENS0_6memory12LoadWithCastILi3EEENSJ_13StoreWithCastILi1EEEEEviT_T0_T2_T3_T4_T5_ --------------------------
	.section	.text._ZN2at6native27unrolled_elementwise_kernelIZZZNS0_54_GLOBAL__N__d8c5977b_16_LinearAlgebra_cu_9e10b42f_321716addr_kernel_cudaERNS_14TensorIteratorERKN3c106ScalarES8_ENKUlvE_clEvENKUlvE8_clEvEUlNS5_8BFloat16ESB_SB_E0_St5arrayIPcLm4EELi4E23TrivialOffsetCalculatorILi3EjESG_ILi1EjENS0_6memory12LoadWithCastILi3EEENSJ_13StoreWithCastILi1EEEEEviT_T0_T2_T3_T4_T5_,"ax",@progbits
	.sectioninfo	@"SHI_REGISTERS=32"
	.align	128
        .global         _ZN2at6native27unrolled_elementwise_kernelIZZZNS0_54_GLOBAL__N__d8c5977b_16_LinearAlgebra_cu_9e10b42f_321716addr_kernel_cudaERNS_14TensorIteratorERKN3c106ScalarES8_ENKUlvE_clEvENKUlvE8_clEvEUlNS5_8BFloat16ESB_SB_E0_St5arrayIPcLm4EELi4E23TrivialOffsetCalculatorILi3EjESG_ILi1EjENS0_6memory12LoadWithCastILi3EEENSJ_13StoreWithCastILi1EEEEEviT_T0_T2_T3_T4_T5_
        .type           _ZN2at6native27unrolled_elementwise_kernelIZZZNS0_54_GLOBAL__N__d8c5977b_16_LinearAlgebra_cu_9e10b42f_321716addr_kernel_cudaERNS_14TensorIteratorERKN3c106ScalarES8_ENKUlvE_clEvENKUlvE8_clEvEUlNS5_8BFloat16ESB_SB_E0_St5arrayIPcLm4EELi4E23TrivialOffsetCalculatorILi3EjESG_ILi1EjENS0_6memory12LoadWithCastILi3EEENSJ_13StoreWithCastILi1EEEEEviT_T0_T2_T3_T4_T5_,@function
        .size           _ZN2at6native27unrolled_elementwise_kernelIZZZNS0_54_GLOBAL__N__d8c5977b_16_LinearAlgebra_cu_9e10b42f_321716addr_kernel_cudaERNS_14TensorIteratorERKN3c106ScalarES8_ENKUlvE_clEvENKUlvE8_clEvEUlNS5_8BFloat16ESB_SB_E0_St5arrayIPcLm4EELi4E23TrivialOffsetCalculatorILi3EjESG_ILi1EjENS0_6memory12LoadWithCastILi3EEENSJ_13StoreWithCastILi1EEEEEviT_T0_T2_T3_T4_T5_,(.L_x_22924 - _ZN2at6native27unrolled_elementwise_kernelIZZZNS0_54_GLOBAL__N__d8c5977b_16_LinearAlgebra_cu_9e10b42f_321716addr_kernel_cudaERNS_14TensorIteratorERKN3c106ScalarES8_ENKUlvE_clEvENKUlvE8_clEvEUlNS5_8BFloat16ESB_SB_E0_St5arrayIPcLm4EELi4E23TrivialOffsetCalculatorILi3EjESG_ILi1EjENS0_6memory12LoadWithCastILi3EEENSJ_13StoreWithCastILi1EEEEEviT_T0_T2_T3_T4_T5_)
        .other          _ZN2at6native27unrolled_elementwise_kernelIZZZNS0_54_GLOBAL__N__d8c5977b_16_LinearAlgebra_cu_9e10b42f_321716addr_kernel_cudaERNS_14TensorIteratorERKN3c106ScalarES8_ENKUlvE_clEvENKUlvE8_clEvEUlNS5_8BFloat16ESB_SB_E0_St5arrayIPcLm4EELi4E23TrivialOffsetCalculatorILi3EjESG_ILi1EjENS0_6memory12LoadWithCastILi3EEENSJ_13StoreWithCastILi1EEEEEviT_T0_T2_T3_T4_T5_,@"STO_CUDA_ENTRY STV_DEFAULT"
_ZN2at6native27unrolled_elementwise_kernelIZZZNS0_54_GLOBAL__N__d8c5977b_16_LinearAlgebra_cu_9e10b42f_321716addr_kernel_cudaERNS_14TensorIteratorERKN3c106ScalarES8_ENKUlvE_clEvENKUlvE8_clEvEUlNS5_8BFloat16ESB_SB_E0_St5arrayIPcLm4EELi4E23TrivialOffsetCalculatorILi3EjESG_ILi1EjENS0_6memory12LoadWithCastILi3EEENSJ_13StoreWithCastILi1EEEEEviT_T0_T2_T3_T4_T5_:
.text._ZN2at6native27unrolled_elementwise_kernelIZZZNS0_54_GLOBAL__N__d8c5977b_16_LinearAlgebra_cu_9e10b42f_321716addr_kernel_cudaERNS_14TensorIteratorERKN3c106ScalarES8_ENKUlvE_clEvENKUlvE8_clEvEUlNS5_8BFloat16ESB_SB_E0_St5arrayIPcLm4EELi4E23TrivialOffsetCalculatorILi3EjESG_ILi1EjENS0_6memory12LoadWithCastILi3EEENSJ_13StoreWithCastILi1EEEEEviT_T0_T2_T3_T4_T5_:
        /* <DEDUP_REMOVED lines=36> */
.L_x_2533:
[----:B------:R-:W2:Y:S02]  /*0240*/  LDG.E.U8 R2, [R2.64] ;  /* 0x0000002402027981 */ /* 0x000ea4000c1e1100 */
[----:B--2---:R-:W0:Y:S02]  /*0250*/  I2F.U16 R0, R2 ;  /* 0x0000000200007306 */ /* 0x004e240000101000 */
[----:B0-----:R-:W-:-:S04]  /*0260*/  F2FP.BF16.PACK_AB R0, RZ, R0 ;  /* 0x00000000ff00723e */ /* 0x001fc800000010ff */
[----:B------:R-:W-:Y:S01]  /*0270*/  PRMT R26, R0, 0x7610, R26 ;  /* 0x00007610001a7816 */ /* 0x000fe2000000001a */
[----:B------:R-:W-:Y:S05]  /*0280*/  BRA `(.L_x_2535) ;  /* 0x00000f0000007947 */ /* 0x000fea0003800000 */
.L_x_2532:
        /* <DEDUP_REMOVED lines=11> */
.L_x_2537:
[----:B------:R-:W2:Y:S02]  /*0340*/  LDG.E R2, [R2.64] ;  /* 0x0000002402027981 */ /* 0x000ea4000c1e1900 */
[----:B--2---:R-:W0:Y:S02]  /*0350*/  I2F R0, R2 ;  /* 0x0000000200007306 */ /* 0x004e240000201400 */
[----:B0-----:R-:W-:-:S04]  /*0360*/  F2FP.BF16.PACK_AB R0, RZ, R0 ;  /* 0x00000000ff00723e */ /* 0x001fc800000010ff */
[----:B------:R-:W-:Y:S01]  /*0370*/  PRMT R26, R0, 0x7610, R26 ;  /* 0x00007610001a7816 */ /* 0x000fe2000000001a */
[----:B------:R-:W-:Y:S05]  /*0380*/  BRA `(.L_x_2535) ;  /* 0x00000e0000007947 */ /* 0x000fea0003800000 */
.L_x_2536:
[----:B------:R-:W2:Y:S02]  /*0390*/  LDG.E.U16 R2, [R2.64] ;  /* 0x0000002402027981 */ /* 0x000ea4000c1e1500 */
[----:B--2---:R-:W0:Y:S02]  /*03a0*/  I2F.S16 R0, R2 ;  /* 0x0000000200007306 */ /* 0x004e240000101400 */
[----:B0-----:R-:W-:-:S04]  /*03b0*/  F2FP.BF16.PACK_AB R0, RZ, R0 ;  /* 0x00000000ff00723e */ /* 0x001fc800000010ff */
[----:B------:R-:W-:Y:S01]  /*03c0*/  PRMT R26, R0, 0x7610, R26 ;  /* 0x00007610001a7816 */ /* 0x000fe2000000001a */
[----:B------:R-:W-:Y:S05]  /*03d0*/  BRA `(.L_x_2535) ;  /* 0x00000db000007947 */ /* 0x000fea0003800000 */
.L_x_2531:
        /* <DEDUP_REMOVED lines=9> */
.L_x_2539:
[----:B------:R-:W2:Y:S02]  /*0470*/  LDG.E.U16 R0, [R2.64] ;  /* 0x0000002402007981 */ /* 0x000ea4000c1e1500 */
[----:B--2---:R-:W-:-:S05]  /*0480*/  HADD2.F32 R0, -RZ, R0.H0_H0 ;  /* 0x20000000ff007230 */ /* 0x004fca0000004100 */
[----:B------:R-:W-:-:S04]  /*0490*/  F2FP.BF16.PACK_AB R0, RZ, R0 ;  /* 0x00000000ff00723e */ /* 0x000fc800000010ff */
[----:B------:R-:W-:Y:S01]  /*04a0*/  PRMT R26, R0, 0x7610, R26 ;  /* 0x00007610001a7816 */ /* 0x000fe2000000001a */
[----:B------:R-:W-:Y:S05]  /*04b0*/  BRA `(.L_x_2535) ;  /* 0x00000cd000007947 */ /* 0x000fea0003800000 */
.L_x_2538:
        /* <DEDUP_REMOVED lines=9> */
.L_x_2541:
[----:B------:R-:W2:Y:S02]  /*0550*/  LDG.E.U16 R2, [R2.64] ;  /* 0x0000002402027981 */ /* 0x000ea4000c1e1500 */
[----:B--2---:R-:W-:-:S05]  /*0560*/  HADD2.F32 R0, -RZ, R2.H0_H0 ;  /* 0x20000002ff007230 */ /* 0x004fca0000004100 */
[----:B------:R-:W-:-:S04]  /*0570*/  F2FP.BF16.PACK_AB R0, RZ, R0 ;  /* 0x00000000ff00723e */ /* 0x000fc800000010ff */
[----:B------:R-:W-:Y:S01]  /*0580*/  PRMT R26, R0, 0x7610, R26 ;  /* 0x00007610001a7816 */ /* 0x000fe2000000001a */
[----:B------:R-:W-:Y:S05]  /*0590*/  BRA `(.L_x_2535) ;  /* 0x00000bf000007947 */ /* 0x000fea0003800000 */
.L_x_2540:
[----:B------:R-:W2:Y:S02]  /*05a0*/  LDG.E.64 R2, [R2.64] ;  /* 0x0000002402027981 */ /* 0x000ea4000c1e1b00 */
[----:B--2---:R-:W0:Y:S01]  /*05b0*/  F2F.F32.F64 R0, R2 ;  /* 0x0000000200007310 */ /* 0x004e220000301000 */
[----:B------:R-:W0:-:S14]  /*05c0*/  DSETP.GEU.AND P0, PT, |R2|, c[0x2][0x0], PT ;  /* 0x008000000200762a */ /* 0x000e1c0003f0e200 */
[----:B0-----:R-:W-:-:S05]  /*05d0*/  @!P0 FMUL R0, R0, 1.175494350822287508e-38 ;  /* 0x0080000000008820 */ /* 0x001fca0000400000 */
[----:B------:R-:W-:-:S04]  /*05e0*/  F2FP.BF16.PACK_AB R0, RZ, R0 ;  /* 0x00000000ff00723e */ /* 0x000fc800000010ff */
[----:B------:R-:W-:Y:S01]  /*05f0*/  PRMT R26, R0, 0x7610, R26 ;  /* 0x00007610001a7816 */ /* 0x000fe2000000001a */
[----:B------:R-:W-:Y:S05]  /*0600*/  BRA `(.L_x_2535) ;  /* 0x00000b8000007947 */ /* 0x000fea0003800000 */
.L_x_2530:
        /* <DEDUP_REMOVED lines=14> */
.L_x_2544:
[----:B------:R-:W2:Y:S02]  /*06f0*/  LDG.E.64 R2, [R2.64] ;  /* 0x0000002402027981 */ /* 0x000ea4000c1e1b00 */
[----:B--2---:R-:W0:Y:S01]  /*0700*/  F2F.F32.F64 R0, R2 ;  /* 0x0000000200007310 */ /* 0x004e220000301000 */
[----:B------:R-:W0:-:S14]  /*0710*/  DSETP.GEU.AND P0, PT, |R2|, c[0x2][0x0], PT ;  /* 0x008000000200762a */ /* 0x000e1c0003f0e200 */
[----:B0-----:R-:W-:-:S05]  /*0720*/  @!P0 FMUL R0, R0, 1.175494350822287508e-38 ;  /* 0x0080000000008820 */ /* 0x001fca0000400000 */
[----:B------:R-:W-:-:S04]  /*0730*/  F2FP.BF16.PACK_AB R0, RZ, R0 ;  /* 0x00000000ff00723e */ /* 0x000fc800000010ff */
[----:B------:R-:W-:Y:S01]  /*0740*/  PRMT R26, R0, 0x7610, R26 ;  /* 0x00007610001a7816 */ /* 0x000fe2000000001a */
[----:B------:R-:W-:Y:S05]  /*0750*/  BRA `(.L_x_2535) ;  /* 0x00000a3000007947 */ /* 0x000fea0003800000 */
.L_x_2543:
        /* <DEDUP_REMOVED lines=28> */
.L_x_2546:
        /* <DEDUP_REMOVED lines=15> */
.L_x_2545:
[----:B------:R0:W5:Y:S01]  /*0a10*/  LDG.E.U16 R26, [R2.64] ;  /* 0x00000024021a7981 */ /* 0x000162000c1e1500 */
[----:B------:R-:W-:Y:S05]  /*0a20*/  BRA `(.L_x_2535) ;  /* 0x0000076000007947 */ /* 0x000fea0003800000 */
.L_x_2542:
        /* <DEDUP_REMOVED lines=12> */
.L_x_2549:
        /* <DEDUP_REMOVED lines=21> */
.L_x_2553:
[----:B------:R-:W-:Y:S05]  /*0c40*/  BSYNC B1 ;  /* 0x0000000000017941 */ /* 0x000fea0003800000 */
.L_x_2552:
[----:B------:R-:W-:Y:S01]  /*0c50*/  LEA R3, R0, 0x3b800000, 0x17 ;  /* 0x3b80000000037811 */ /* 0x000fe200078eb8ff */
[----:B------:R-:W-:-:S05]  /*0c60*/  IMAD.SHL.U32 R0, R2, 0x100000, RZ ;  /* 0x0010000002007824 */ /* 0x000fca00078e00ff */
[----:B------:R-:W-:Y:S02]  /*0c70*/  LOP3.LUT R0, R3, R0, R4, 0xfe, !PT ;  /* 0x0000000003007212 */ /* 0x000fe400078efe04 */
.L_x_2551:
[----:B------:R-:W-:Y:S05]  /*0c80*/  BSYNC B0 ;  /* 0x0000000000007941 */ /* 0x000fea0003800000 */
.L_x_2550:
[----:B------:R-:W-:-:S04]  /*0c90*/  F2FP.BF16.PACK_AB R0, RZ, R0 ;  /* 0x00000000ff00723e */ /* 0x000fc800000010ff */
[----:B------:R-:W-:Y:S01]  /*0ca0*/  PRMT R26, R0, 0x7610, R26 ;  /* 0x00007610001a7816 */ /* 0x000fe2000000001a */
[----:B------:R-:W-:Y:S05]  /*0cb0*/  BRA `(.L_x_2535) ;  /* 0x000004d000007947 */ /* 0x000fea0003800000 */
.L_x_2548:
        /* <DEDUP_REMOVED lines=21> */
.L_x_2557:
[----:B------:R-:W-:Y:S05]  /*0e10*/  BSYNC B1 ;  /* 0x0000000000017941 */ /* 0x000fea0003800000 */
.L_x_2556:
[----:B------:R-:W-:Y:S01]  /*0e20*/  LEA R3, R0, 0x37800000, 0x17 ;  /* 0x3780000000037811 */ /* 0x000fe200078eb8ff */
[----:B------:R-:W-:-:S05]  /*0e30*/  IMAD.SHL.U32 R0, R2, 0x200000, RZ ;  /* 0x0020000002007824 */ /* 0x000fca00078e00ff */
[----:B------:R-:W-:Y:S02]  /*0e40*/  LOP3.LUT R0, R3, R0, R4, 0xfe, !PT ;  /* 0x0000000003007212 */ /* 0x000fe400078efe04 */
.L_x_2555:
[----:B------:R-:W-:Y:S05]  /*0e50*/  BSYNC B0 ;  /* 0x0000000000007941 */ /* 0x000fea0003800000 */
.L_x_2554:
[----:B------:R-:W-:-:S04]  /*0e60*/  F2FP.BF16.PACK_AB R0, RZ, R0 ;  /* 0x00000000ff00723e */ /* 0x000fc800000010ff */
[----:B------:R-:W-:Y:S01]  /*0e70*/  PRMT R26, R0, 0x7610, R26 ;  /* 0x00007610001a7816 */ /* 0x000fe2000000001a */
[----:B------:R-:W-:Y:S05]  /*0e80*/  BRA `(.L_x_2535) ;  /* 0x0000030000007947 */ /* 0x000fea0003800000 */
.L_x_2547:
        /* <DEDUP_REMOVED lines=14> */
.L_x_2561:
[----:B------:R-:W-:Y:S05]  /*0f70*/  BSYNC B0 ;  /* 0x0000000000007941 */ /* 0x000fea0003800000 */
.L_x_2560:
[----:B------:R-:W-:-:S04]  /*0f80*/  F2FP.BF16.PACK_AB R0, RZ, R0 ;  /* 0x00000000ff00723e */ /* 0x000fc800000010ff */
[----:B------:R-:W-:Y:S01]  /*0f90*/  PRMT R26, R0, 0x7610, R26 ;  /* 0x00007610001a7816 */ /* 0x000fe2000000001a */
[----:B------:R-:W-:Y:S05]  /*0fa0*/  BRA `(.L_x_2535) ;  /* 0x000001e000007947 */ /* 0x000fea0003800000 */
.L_x_2534:
        /* <DEDUP_REMOVED lines=21> */
.L_x_2559:
[----:B------:R-:W2:Y:S02]  /*1100*/  LDG.E.64 R2, [R2.64] ;  /* 0x0000002402027981 */ /* 0x000ea4000c1e1b00 */
[----:B--2---:R-:W0:Y:S02]  /*1110*/  I2F.U64 R0, R2 ;  /* 0x0000000200007312 */ /* 0x004e240000301000 */
[----:B0-----:R-:W-:-:S04]  /*1120*/  F2FP.BF16.PACK_AB R0, RZ, R0 ;  /* 0x00000000ff00723e */ /* 0x001fc800000010ff */
[----:B------:R-:W-:Y:S01]  /*1130*/  PRMT R26, R0, 0x7610, R26 ;  /* 0x00007610001a7816 */ /* 0x000fe2000000001a */
[----:B------:R-:W-:Y:S05]  /*1140*/  BRA `(.L_x_2535) ;  /* 0x0000004000007947 */ /* 0x000fea0003800000 */
.L_x_2558:
[----:B------:R-:W2:Y:S02]  /*1150*/  LDG.E R2, [R2.64] ;  /* 0x0000002402027981 */ /* 0x000ea4000c1e1900 */
[----:B--2---:R-:W0:Y:S02]  /*1160*/  I2F.U32 R0, R2 ;  /* 0x0000000200007306 */ /* 0x004e240000201000 */
[----:B0-----:R-:W-:-:S04]  /*1170*/  F2FP.BF16.PACK_AB R0, RZ, R0 ;  /* 0x00000000ff00723e */ /* 0x001fc800000010ff */
[----:B------:R-:W-:Y:S02]  /*1180*/  PRMT R26, R0, 0x7610, R26 ;  /* 0x00007610001a7816 */ /* 0x000fe4000000001a */
.L_x_2535:
        /* <DEDUP_REMOVED lines=19> */
.L_x_2565:
[----:B------:R-:W2:Y:S02]  /*12c0*/  LDG.E.U8 R2, [R2.64] ;  /* 0x0000002402027981 */ /* 0x000ea4000c1e1100 */
[----:B--2---:R-:W0:Y:S02]  /*12d0*/  I2F.U16 R0, R2 ;  /* 0x0000000200007306 */ /* 0x004e240000101000 */
[----:B0-----:R-:W-:-:S04]  /*12e0*/  F2FP.BF16.PACK_AB R0, RZ, R0 ;  /* 0x00000000ff00723e */ /* 0x001fc800000010ff */
[----:B------:R-:W-:Y:S01]  /*12f0*/  PRMT R24, R0, 0x7610, R24 ;  /* 0x0000761000187816 */ /* 0x000fe20000000018 */
[----:B------:R-:W-:Y:S05]  /*1300*/  BRA `(.L_x_2567) ;  /* 0x00000f0000007947 */ /* 0x000fea0003800000 */
.L_x_2564:
        /* <DEDUP_REMOVED lines=11> */
.L_x_2569:
[----:B------:R-:W2:Y:S02]  /*13c0*/  LDG.E R2, [R2.64] ;  /* 0x0000002402027981 */ /* 0x000ea4000c1e1900 */
[----:B--2---:R-:W0:Y:S02]  /*13d0*/  I2F R0, R2 ;  /* 0x0000000200007306 */ /* 0x004e240000201400 */
[----:B0-----:R-:W-:-:S04]  /*13e0*/  F2FP.BF16.PACK_AB R0, RZ, R0 ;  /* 0x00000000ff00723e */ /* 0x001fc800000010ff */
[----:B------:R-:W-:Y:S01]  /*13f0*/  PRMT R24, R0, 0x7610, R24 ;  /* 0x0000761000187816 */ /* 0x000fe20000000018 */
[----:B------:R-:W-:Y:S05]  /*1400*/  BRA `(.L_x_2567) ;  /* 0x00000e0000007947 */ /* 0x000fea0003800000 */
.L_x_2568:
[----:B------:R-:W2:Y:S02]  /*1410*/  LDG.E.U16 R2, [R2.64] ;  /* 0x0000002402027981 */ /* 0x000ea4000c1e1500 */
[----:B--2---:R-:W0:Y:S02]  /*1420*/  I2F.S16 R0, R2 ;  /* 0x0000000200007306 */ /* 0x004e240000101400 */
[----:B0-----:R-:W-:-:S04]  /*1430*/  F2FP.BF16.PACK_AB R0, RZ, R0 ;  /* 0x00000000ff00723e */ /* 0x001fc800000010ff */
[----:B------:R-:W-:Y:S01]  /*1440*/  PRMT R24, R0, 0x7610, R24 ;  /* 0x0000761000187816 */ /* 0x000fe20000000018 */
[----:B------:R-:W-:Y:S05]  /*1450*/  BRA `(.L_x_2567) ;  /* 0x00000db000007947 */ /* 0x000fea0003800000 */
.L_x_2563:
        /* <DEDUP_REMOVED lines=9> */
.L_x_2571:
[----:B------:R-:W2:Y:S02]  /*14f0*/  LDG.E.U16 R0, [R2.64] ;  /* 0x0000002402007981 */ /* 0x000ea4000c1e1500 */
[----:B--2---:R-:W-:-:S05]  /*1500*/  HADD2.F32 R0, -RZ, R0.H0_H0 ;  /* 0x20000000ff007230 */ /* 0x004fca0000004100 */
[----:B------:R-:W-:-:S04]  /*1510*/  F2FP.BF16.PACK_AB R0, RZ, R0 ;  /* 0x00000000ff00723e */ /* 0x000fc800000010ff */
[----:B------:R-:W-:Y:S01]  /*1520*/  PRMT R24, R0, 0x7610, R24 ;  /* 0x0000761000187816 */ /* 0x000fe20000000018 */
[----:B------:R-:W-:Y:S05]  /*1530*/  BRA `(.L_x_2567) ;  /* 0x00000cd000007947 */ /* 0x000fea0003800000 */
.L_x_2570:
        /* <DEDUP_REMOVED lines=9> */
.L_x_2573:
[----:B------:R-:W2:Y:S02]  /*15d0*/  LDG.E.U16 R2, [R2.64] ;  /* 0x0000002402027981 */ /* 0x000ea4000c1e1500 */
[----:B--2---:R-:W-:-:S05]  /*15e0*/  HADD2.F32 R0, -RZ, R2.H0_H0 ;  /* 0x20000002ff007230 */ /* 0x004fca0000004100 */
[----:B------:R-:W-:-:S04]  /*15f0*/  F2FP.BF16.PACK_AB R0, RZ, R0 ;  /* 0x00000000ff00723e */ /* 0x000fc800000010ff */
[----:B------:R-:W-:Y:S01]  /*1600*/  PRMT R24, R0, 0x7610, R24 ;  /* 0x0000761000187816 */ /* 0x000fe20000000018 */
[----:B------:R-:W-:Y:S05]  /*1610*/  BRA `(.L_x_2567) ;  /* 0x00000bf000007947 */ /* 0x000fea0003800000 */
.L_x_2572:
[----:B------:R-:W2:Y:S02]  /*1620*/  LDG.E.64 R2, [R2.64] ;  /* 0x0000002402027981 */ /* 0x000ea4000c1e1b00 */
[----:B--2---:R-:W0:Y:S01]  /*1630*/  F2F.F32.F64 R0, R2 ;  /* 0x0000000200007310 */ /* 0x004e220000301000 */
[----:B------:R-:W0:-:S14]  /*1640*/  DSETP.GEU.AND P0, PT, |R2|, c[0x2][0x0], PT ;  /* 0x008000000200762a */ /* 0x000e1c0003f0e200 */
[----:B0-----:R-:W-:-:S05]  /*1650*/  @!P0 FMUL R0, R0, 1.175494350822287508e-38 ;  /* 0x0080000000008820 */ /* 0x001fca0000400000 */
[----:B------:R-:W-:-:S04]  /*1660*/  F2FP.BF16.PACK_AB R0, RZ, R0 ;  /* 0x00000000ff00723e */ /* 0x000fc800000010ff */
[----:B------:R-:W-:Y:S01]  /*1670*/  PRMT R24, R0, 0x7610, R24 ;  /* 0x0000761000187816 */ /* 0x000fe20000000018 */
[----:B------:R-:W-:Y:S05]  /*1680*/  BRA `(.L_x_2567) ;  /* 0x00000b8000007947 */ /* 0x000fea0003800000 */
.L_x_2562:
        /* <DEDUP_REMOVED lines=14> */
.L_x_2576:
[----:B------:R-:W2:Y:S02]  /*1770*/  LDG.E.64 R2, [R2.64] ;  /* 0x0000002402027981 */ /* 0x000ea4000c1e1b00 */
[----:B--2---:R-:W0:Y:S01]  /*1780*/  F2F.F32.F64 R0, R2 ;  /* 0x0000000200007310 */ /* 0x004e220000301000 */
[----:B------:R-:W0:-:S14]  /*1790*/  DSETP.GEU.AND P0, PT, |R2|, c[0x2][0x0], PT ;  /* 0x008000000200762a */ /* 0x000e1c0003f0e200 */
[----:B0-----:R-:W-:-:S05]  /*17a0*/  @!P0 FMUL R0, R0, 1.175494350822287508e-38 ;  /* 0x0080000000008820 */ /* 0x001fca0000400000 */
[----:B------:R-:W-:-:S04]  /*17b0*/  F2FP.BF16.PACK_AB R0, RZ, R0 ;  /* 0x00000000ff00723e */ /* 0x000fc800000010ff */
[----:B------:R-:W-:Y:S01]  /*17c0*/  PRMT R24, R0, 0x7610, R24 ;  /* 0x0000761000187816 */ /* 0x000fe20000000018 */
[----:B------:R-:W-:Y:S05]  /*17d0*/  BRA `(.L_x_2567) ;  /* 0x00000a3000007947 */ /* 0x000fea0003800000 */
.L_x_2575:
        /* <DEDUP_REMOVED lines=28> */
.L_x_2578:
        /* <DEDUP_REMOVED lines=15> */
.L_x_2577:
[----:B------:R0:W5:Y:S01]  /*1a90*/  LDG.E.U16 R24, [R2.64] ;  /* 0x0000002402187981 */ /* 0x000162000c1e1500 */
[----:B------:R-:W-:Y:S05]  /*1aa0*/  BRA `(.L_x_2567) ;  /* 0x0000076000007947 */ /* 0x000fea0003800000 */
.L_x_2574:
        /* <DEDUP_REMOVED lines=12> */
.L_x_2581:
        /* <DEDUP_REMOVED lines=21> */
.L_x_2585:
[----:B------:R-:W-:Y:S05]  /*1cc0*/  BSYNC B1 ;  /* 0x0000000000017941 */ /* 0x000fea0003800000 */
.L_x_2584:
[----:B------:R-:W-:Y:S01]  /*1cd0*/  LEA R3, R0, 0x3b800000, 0x17 ;  /* 0x3b80000000037811 */ /* 0x000fe200078eb8ff */
[----:B------:R-:W-:-:S05]  /*1ce0*/  IMAD.SHL.U32 R0, R2, 0x100000, RZ ;  /* 0x0010000002007824 */ /* 0x000fca00078e00ff */
[----:B------:R-:W-:Y:S02]  /*1cf0*/  LOP3.LUT R0, R3, R0, R4, 0xfe, !PT ;  /* 0x0000000003007212 */ /* 0x000fe400078efe04 */
.L_x_2583:
[----:B------:R-:W-:Y:S05]  /*1d00*/  BSYNC B0 ;  /* 0x0000000000007941 */ /* 0x000fea0003800000 */
.L_x_2582:
[----:B------:R-:W-:-:S04]  /*1d10*/  F2FP.BF16.PACK_AB R0, RZ, R0 ;  /* 0x00000000ff00723e */ /* 0x000fc800000010ff */
[----:B------:R-:W-:Y:S01]  /*1d20*/  PRMT R24, R0, 0x7610, R24 ;  /* 0x0000761000187816 */ /* 0x000fe20000000018 */
[----:B------:R-:W-:Y:S05]  /*1d30*/  BRA `(.L_x_2567) ;  /* 0x000004d000007947 */ /* 0x000fea0003800000 */
.L_x_2580:
        /* <DEDUP_REMOVED lines=21> */
.L_x_2589:
[----:B------:R-:W-:Y:S05]  /*1e90*/  BSYNC B1 ;  /* 0x0000000000017941 */ /* 0x000fea0003800000 */
.L_x_2588:
[----:B------:R-:W-:Y:S01]  /*1ea0*/  LEA R3, R0, 0x37800000, 0x17 ;  /* 0x3780000000037811 */ /* 0x000fe200078eb8ff */
[----:B------:R-:W-:-:S05]  /*1eb0*/  IMAD.SHL.U32 R0, R2, 0x200000, RZ ;  /* 0x0020000002007824 */ /* 0x000fca00078e00ff */
[----:B------:R-:W-:Y:S02]  /*1ec0*/  LOP3.LUT R0, R3, R0, R4, 0xfe, !PT ;  /* 0x0000000003007212 */ /* 0x000fe400078efe04 */
.L_x_2587:
[----:B------:R-:W-:Y:S05]  /*1ed0*/  BSYNC B0 ;  /* 0x0000000000007941 */ /* 0x000fea0003800000 */
.L_x_2586:
[----:B------:R-:W-:-:S04]  /*1ee0*/  F2FP.BF16.PACK_AB R0, RZ, R0 ;  /* 0x00000000ff00723e */ /* 0x000fc800000010ff */
[----:B------:R-:W-:Y:S01]  /*1ef0*/  PRMT R24, R0, 0x7610, R24 ;  /* 0x0000761000187816 */ /* 0x000fe20000000018 */
[----:B------:R-:W-:Y:S05]  /*1f00*/  BRA `(.L_x_2567) ;  /* 0x0000030000007947 */ /* 0x000fea0003800000 */
.L_x_2579:
        /* <DEDUP_REMOVED lines=14> */
.L_x_2593:
[----:B------:R-:W-:Y:S05]  /*1ff0*/  BSYNC B0 ;  /* 0x0000000000007941 */ /* 0x000fea0003800000 */
.L_x_2592:
[----:B------:R-:W-:-:S04]  /*2000*/  F2FP.BF16.PACK_AB R0, RZ, R0 ;  /* 0x00000000ff00723e */ /* 0x000fc800000010ff */
[----:B------:R-:W-:Y:S01]  /*2010*/  PRMT R24, R0, 0x7610, R24 ;  /* 0x0000761000187816 */ /* 0x000fe20000000018 */
[----:B------:R-:W-:Y:S05]  /*2020*/  BRA `(.L_x_2567) ;  /* 0x000001e000007947 */ /* 0x000fea0003800000 */
.L_x_2566:
        /* <DEDUP_REMOVED lines=21> */
.L_x_2591:
[----:B------:R-:W2:Y:S02]  /*2180*/  LDG.E.64 R2, [R2.64] ;  /* 0x0000002402027981 */ /* 0x000ea4000c1e1b00 */
[----:B--2---:R-:W0:Y:S02]  /*2190*/  I2F.U64 R0, R2 ;  /* 0x0000000200007312 */ /* 0x004e240000301000 */
[----:B0-----:R-:W-:-:S04]  /*21a0*/  F2FP.BF16.PACK_AB R0, RZ, R0 ;  /* 0x00000000ff00723e */ /* 0x001fc800000010ff */
[----:B------:R-:W-:Y:S01]  /*21b0*/  PRMT R24, R0, 0x7610, R24 ;  /* 0x0000761000187816 */ /* 0x000fe20000000018 */
[----:B------:R-:W-:Y:S05]  /*21c0*/  BRA `(.L_x_2567) ;  /* 0x0000004000007947 */ /* 0x000fea0003800000 */
.L_x_2590:
[----:B------:R-:W2:Y:S02]  /*21d0*/  LDG.E R2, [R2.64] ;  /* 0x0000002402027981 */ /* 0x000ea4000c1e1900 */
[----:B--2---:R-:W0:Y:S02]  /*21e0*/  I2F.U32 R0, R2 ;  /* 0x0000000200007306 */ /* 0x004e240000201000 */
[----:B0-----:R-:W-:-:S04]  /*21f0*/  F2FP.BF16.PACK_AB R0, RZ, R0 ;  /* 0x00000000ff00723e */ /* 0x001fc800000010ff */
[----:B------:R-:W-:Y:S02]  /*2200*/  PRMT R24, R0, 0x7610, R24 ;  /* 0x0000761000187816 */ /* 0x000fe40000000018 */
.L_x_2567:
        /* <DEDUP_REMOVED lines=19> */
.L_x_2597:
[----:B------:R-:W2:Y:S02]  /*2340*/  LDG.E.U8 R2, [R2.64] ;  /* 0x0000002402027981 */ /* 0x000ea4000c1e1100 */
[----:B--2---:R-:W0:Y:S02]  /*2350*/  I2F.U16 R0, R2 ;  /* 0x0000000200007306 */ /* 0x004e240000101000 */
[----:B0-----:R-:W-:-:S04]  /*2360*/  F2FP.BF16.PACK_AB R0, RZ, R0 ;  /* 0x00000000ff00723e */ /* 0x001fc800000010ff */
[----:B------:R-:W-:Y:S01]  /*2370*/  PRMT R22, R0, 0x7610, R22 ;  /* 0x0000761000167816 */ /* 0x000fe20000000016 */
[----:B------:R-:W-:Y:S05]  /*2380*/  BRA `(.L_x_2599) ;  /* 0x00000f0000007947 */ /* 0x000fea0003800000 */
.L_x_2596:
        /* <DEDUP_REMOVED lines=11> */
.L_x_2601:
[----:B------:R-:W2:Y:S02]  /*2440*/  LDG.E R2, [R2.64] ;  /* 0x0000002402027981 */ /* 0x000ea4000c1e1900 */
[----:B--2---:R-:W0:Y:S02]  /*2450*/  I2F R0, R2 ;  /* 0x0000000200007306 */ /* 0x004e240000201400 */
[----:B0-----:R-:W-:-:S04]  /*2460*/  F2FP.BF16.PACK_AB R0, RZ, R0 ;  /* 0x00000000ff00723e */ /* 0x001fc800000010ff */
[----:B------:R-:W-:Y:S01]  /*2470*/  PRMT R22, R0, 0x7610, R22 ;  /* 0x0000761000167816 */ /* 0x000fe20000000016 */
[----:B------:R-:W-:Y:S05]  /*2480*/  BRA `(.L_x_2599) ;  /* 0x00000e0000007947 */ /* 0x000fea0003800000 */
.L_x_2600:
[----:B------:R-:W2:Y:S02]  /*2490*/  LDG.E.U16 R2, [R2.64] ;  /* 0x0000002402027981 */ /* 0x000ea4000c1e1500 */
[----:B--2---:R-:W0:Y:S02]  /*24a0*/  I2F.S16 R0, R2 ;  /* 0x0000000200007306 */ /* 0x004e240000101400 */
[----:B0-----:R-:W-:-:S04]  /*24b0*/  F2FP.BF16.PACK_AB R0, RZ, R0 ;  /* 0x00000000ff00723e */ /* 0x001fc800000010ff */
[----:B------:R-:W-:Y:S01]  /*24c0*/  PRMT R22, R0, 0x7610, R22 ;  /* 0x0000761000167816 */ /* 0x000fe20000000016 */
[----:B------:R-:W-:Y:S05]  /*24d0*/  BRA `(.L_x_2599) ;  /* 0x00000db000007947 */ /* 0x000fea0003800000 */
.L_x_2595:
        /* <DEDUP_REMOVED lines=9> */
.L_x_2603:
[----:B------:R-:W2:Y:S02]  /*2570*/  LDG.E.U16 R0, [R2.64] ;  /* 0x0000002402007981 */ /* 0x000ea4000c1e1500 */
[----:B--2---:R-:W-:-:S05]  /*2580*/  HADD2.F32 R0, -RZ, R0.H0_H0 ;  /* 0x20000000ff007230 */ /* 0x004fca0000004100 */
[----:B------:R-:W-:-:S04]  /*2590*/  F2FP.BF16.PACK_AB R0, RZ, R0 ;  /* 0x00000000ff00723e */ /* 0x000fc800000010ff */
[----:B------:R-:W-:Y:S01]  /*25a0*/  PRMT R22, R0, 0x7610, R22 ;  /* 0x0000761000167816 */ /* 0x000fe20000000016 */
[----:B------:R-:W-:Y:S05]  /*25b0*/  BRA `(.L_x_2599) ;  /* 0x00000cd000007947 */ /* 0x000fea0003800000 */
.L_x_2602:
        /* <DEDUP_REMOVED lines=9> */
.L_x_2605:
[----:B------:R-:W2:Y:S02]  /*2650*/  LDG.E.U16 R2, [R2.64] ;  /* 0x0000002402027981 */ /* 0x000ea4000c1e1500 */
[----:B--2---:R-:W-:-:S05]  /*2660*/  HADD2.F32 R0, -RZ, R2.H0_H0 ;  /* 0x20000002ff007230 */ /* 0x004fca0000004100 */
[----:B------:R-:W-:-:S04]  /*2670*/  F2FP.BF16.PACK_AB R0, RZ, R0 ;  /* 0x00000000ff00723e */ /* 0x000fc800000010ff */
[----:B------:R-:W-:Y:S01]  /*2680*/  PRMT R22, R0, 0x7610, R22 ;  /* 0x0000761000167816 */ /* 0x000fe20000000016 */
[----:B------:R-:W-:Y:S05]  /*2690*/  BRA `(.L_x_2599) ;  /* 0x00000bf000007947 */ /* 0x000fea0003800000 */
.L_x_2604:
[----:B------:R-:W2:Y:S02]  /*26a0*/  LDG.E.64 R2, [R2.64] ;  /* 0x0000002402027981 */ /* 0x000ea4000c1e1b00 */
[----:B--2---:R-:W0:Y:S01]  /*26b0*/  F2F.F32.F64 R0, R2 ;  /* 0x0000000200007310 */ /* 0x004e220000301000 */
[----:B------:R-:W0:-:S14]  /*26c0*/  DSETP.GEU.AND P0, PT, |R2|, c[0x2][0x0], PT ;  /* 0x008000000200762a */ /* 0x000e1c0003f0e200 */
[----:B0-----:R-:W-:-:S05]  /*26d0*/  @!P0 FMUL R0, R0, 1.175494350822287508e-38 ;  /* 0x0080000000008820 */ /* 0x001fca0000400000 */
[----:B------:R-:W-:-:S04]  /*26e0*/  F2FP.BF16.PACK_AB R0, RZ, R0 ;  /* 0x00000000ff00723e */ /* 0x000fc800000010ff */
[----:B------:R-:W-:Y:S01]  /*26f0*/  PRMT R22, R0, 0x7610, R22 ;  /* 0x0000761000167816 */ /* 0x000fe20000000016 */
[----:B------:R-:W-:Y:S05]  /*2700*/  BRA `(.L_x_2599) ;  /* 0x00000b8000007947 */ /* 0x000fea0003800000 */
.L_x_2594:
        /* <DEDUP_REMOVED lines=14> */
.L_x_2608:
[----:B------:R-:W2:Y:S02]  /*27f0*/  LDG.E.64 R2, [R2.64] ;  /* 0x0000002402027981 */ /* 0x000ea4000c1e1b00 */
[----:B--2---:R-:W0:Y:S01]  /*2800*/  F2F.F32.F64 R0, R2 ;  /* 0x0000000200007310 */ /* 0x004e220000301000 */
[----:B------:R-:W0:-:S14]  /*2810*/  DSETP.GEU.AND P0, PT, |R2|, c[0x2][0x0], PT ;  /* 0x008000000200762a */ /* 0x000e1c0003f0e200 */
[----:B0-----:R-:W-:-:S05]  /*2820*/  @!P0 FMUL R0, R0, 1.175494350822287508e-38 ;  /* 0x0080000000008820 */ /* 0x001fca0000400000 */
[----:B------:R-:W-:-:S04]  /*2830*/  F2FP.BF16.PACK_AB R0, RZ, R0 ;  /* 0x00000000ff00723e */ /* 0x000fc800000010ff */
[----:B------:R-:W-:Y:S01]  /*2840*/  PRMT R22, R0, 0x7610, R22 ;  /* 0x0000761000167816 */ /* 0x000fe20000000016 */
[----:B------:R-:W-:Y:S05]  /*2850*/  BRA `(.L_x_2599) ;  /* 0x00000a3000007947 */ /* 0x000fea0003800000 */
.L_x_2607:
        /* <DEDUP_REMOVED lines=28> */
.L_x_2610:
        /* <DEDUP_REMOVED lines=15> */
.L_x_2609:
[----:B------:R0:W5:Y:S01]  /*2b10*/  LDG.E.U16 R22, [R2.64] ;  /* 0x0000002402167981 */ /* 0x000162000c1e1500 */
[----:B------:R-:W-:Y:S05]  /*2b20*/  BRA `(.L_x_2599) ;  /* 0x0000076000007947 */ /* 0x000fea0003800000 */
.L_x_2606:
        /* <DEDUP_REMOVED lines=12> */
.L_x_2613:
        /* <DEDUP_REMOVED lines=21> */
.L_x_2617:
[----:B------:R-:W-:Y:S05]  /*2d40*/  BSYNC B1 ;  /* 0x0000000000017941 */ /* 0x000fea0003800000 */
.L_x_2616:
[----:B------:R-:W-:Y:S01]  /*2d50*/  LEA R3, R0, 0x3b800000, 0x17 ;  /* 0x3b80000000037811 */ /* 0x000fe200078eb8ff */
[----:B------:R-:W-:-:S05]  /*2d60*/  IMAD.SHL.U32 R0, R2, 0x100000, RZ ;  /* 0x0010000002007824 */ /* 0x000fca00078e00ff */
[----:B------:R-:W-:Y:S02]  /*2d70*/  LOP3.LUT R0, R3, R0, R4, 0xfe, !PT ;  /* 0x0000000003007212 */ /* 0x000fe400078efe04 */
.L_x_2615:
[----:B------:R-:W-:Y:S05]  /*2d80*/  BSYNC B0 ;  /* 0x0000000000007941 */ /* 0x000fea0003800000 */
.L_x_2614:
[----:B------:R-:W-:-:S04]  /*2d90*/  F2FP.BF16.PACK_AB R0, RZ, R0 ;  /* 0x00000000ff00723e */ /* 0x000fc800000010ff */
[----:B------:R-:W-:Y:S01]  /*2da0*/  PRMT R22, R0, 0x7610, R22 ;  /* 0x0000761000167816 */ /* 0x000fe20000000016 */
[----:B------:R-:W-:Y:S05]  /*2db0*/  BRA `(.L_x_2599) ;  /* 0x000004d000007947 */ /* 0x000fea0003800000 */
.L_x_2612:
        /* <DEDUP_REMOVED lines=21> */
.L_x_2621:
[----:B------:R-:W-:Y:S05]  /*2f10*/  BSYNC B1 ;  /* 0x0000000000017941 */ /* 0x000fea0003800000 */
.L_x_2620:
[----:B------:R-:W-:Y:S01]  /*2f20*/  LEA R3, R0, 0x37800000, 0x17 ;  /* 0x3780000000037811 */ /* 0x000fe200078eb8ff */
[----:B------:R-:W-:-:S05]  /*2f30*/  IMAD.SHL.U32 R0, R2, 0x200000, RZ ;  /* 0x0020000002007824 */ /* 0x000fca00078e00ff */
[----:B------:R-:W-:Y:S02]  /*2f40*/  LOP3.LUT R0, R3, R0, R4, 0xfe, !PT ;  /* 0x0000000003007212 */ /* 0x000fe400078efe04 */
.L_x_2619:
[----:B------:R-:W-:Y:S05]  /*2f50*/  BSYNC B0 ;  /* 0x0000000000007941 */ /* 0x000fea0003800000 */
.L_x_2618:
[----:B------:R-:W-:-:S04]  /*2f60*/  F2FP.BF16.PACK_AB R0, RZ, R0 ;  /* 0x00000000ff00723e */ /* 0x000fc800000010ff */
[----:B------:R-:W-:Y:S01]  /*2f70*/  PRMT R22, R0, 0x7610, R22 ;  /* 0x0000761000167816 */ /* 0x000fe20000000016 */
[----:B------:R-:W-:Y:S05]  /*2f80*/  BRA `(.L_x_2599) ;  /* 0x0000030000007947 */ /* 0x000fea0003800000 */
.L_x_2611:
        /* <DEDUP_REMOVED lines=14> */
.L_x_2625:
[----:B------:R-:W-:Y:S05]  /*3070*/  BSYNC B0 ;  /* 0x0000000000007941 */ /* 0x000fea0003800000 */
.L_x_2624:
[----:B------:R-:W-:-:S04]  /*3080*/  F2FP.BF16.PACK_AB R0, RZ, R0 ;  /* 0x00000000ff00723e */ /* 0x000fc800000010ff */
[----:B------:R-:W-:Y:S01]  /*3090*/  PRMT R22, R0, 0x7610, R22 ;  /* 0x0000761000167816 */ /* 0x000fe20000000016 */
[----:B------:R-:W-:Y:S05]  /*30a0*/  BRA `(.L_x_2599) ;  /* 0x000001e000007947 */ /* 0x000fea0003800000 */
.L_x_2598:
        /* <DEDUP_REMOVED lines=21> */
.L_x_2623:
[----:B------:R-:W2:Y:S02]  /*3200*/  LDG.E.64 R2, [R2.64] ;  /* 0x0000002402027981 */ /* 0x000ea4000c1e1b00 */
[----:B--2---:R-:W0:Y:S02]  /*3210*/  I2F.U64 R0, R2 ;  /* 0x0000000200007312 */ /* 0x004e240000301000 */
[----:B0-----:R-:W-:-:S04]  /*3220*/  F2FP.BF16.PACK_AB R0, RZ, R0 ;  /* 0x00000000ff00723e */ /* 0x001fc800000010ff */
[----:B------:R-:W-:Y:S01]  /*3230*/  PRMT R22, R0, 0x7610, R22 ;  /* 0x0000761000167816 */ /* 0x000fe20000000016 */
[----:B------:R-:W-:Y:S05]  /*3240*/  BRA `(.L_x_2599) ;  /* 0x0000004000007947 */ /* 0x000fea0003800000 */
.L_x_2622:
[----:B------:R-:W2:Y:S02]  /*3250*/  LDG.E R2, [R2.64] ;  /* 0x0000002402027981 */ /* 0x000ea4000c1e1900 */
[----:B--2---:R-:W0:Y:S02]  /*3260*/  I2F.U32 R0, R2 ;  /* 0x0000000200007306 */ /* 0x004e240000201000 */
[----:B0-----:R-:W-:-:S04]  /*3270*/  F2FP.BF16.PACK_AB R0, RZ, R0 ;  /* 0x00000000ff00723e */ /* 0x001fc800000010ff */
[----:B------:R-:W-:Y:S02]  /*3280*/  PRMT R22, R0, 0x7610, R22 ;  /* 0x0000761000167816 */ /* 0x000fe40000000016 */
.L_x_2599:
[----:B------:R-:W-:-:S05]  /*3290*/  IADD3 R28, R28, 0x80, RZ ;  /* 0x000000801c1c7810 */ /* 0x000fca0007ffe0ff */
.L_x_2529:
[----:B-1-34-:R-:W-:Y:S05]  /*32a0*/  BSYNC B6 ;  /* 0x0000000000067941 */ /* 0x01afea0003800000 */
.L_x_2528:
        /* <DEDUP_REMOVED lines=25> */
.L_x_2631:
[----:B------:R-:W2:Y:S02]  /*3440*/  LDG.E.U8 R2, [R2.64] ;  /* 0x0000002402027981 */ /* 0x000ea4000c1e1100 */
[----:B--2---:R-:W0:Y:S02]  /*3450*/  I2F.U16 R0, R2 ;  /* 0x0000000200007306 */ /* 0x004e240000101000 */
[----:B0-----:R-:W-:-:S04]  /*3460*/  F2FP.BF16.PACK_AB R0, RZ, R0 ;  /* 0x00000000ff00723e */ /* 0x001fc800000010ff */
[----:B------:R-:W-:Y:S01]  /*3470*/  PRMT R25, R0, 0x7610, R25 ;  /* 0x0000761000197816 */ /* 0x000fe20000000019 */
[----:B------:R-:W-:Y:S05]  /*3480*/  BRA `(.L_x_2633) ;  /* 0x00000f0000007947 */ /* 0x000fea0003800000 */
.L_x_2630:
        /* <DEDUP_REMOVED lines=11> */
.L_x_2635:
[----:B------:R-:W2:Y:S02]  /*3540*/  LDG.E R2, [R2.64] ;  /* 0x0000002402027981 */ /* 0x000ea4000c1e1900 */
[----:B--2---:R-:W0:Y:S02]  /*3550*/  I2F R0, R2 ;  /* 0x0000000200007306 */ /* 0x004e240000201400 */
[----:B0-----:R-:W-:-:S04]  /*3560*/  F2FP.BF16.PACK_AB R0, RZ, R0 ;  /* 0x00000000ff00723e */ /* 0x001fc800000010ff */
[----:B------:R-:W-:Y:S01]  /*3570*/  PRMT R25, R0, 0x7610, R25 ;  /* 0x0000761000197816 */ /* 0x000fe20000000019 */
[----:B------:R-:W-:Y:S05]  /*3580*/  BRA `(.L_x_2633) ;  /* 0x00000e0000007947 */ /* 0x000fea0003800000 */
.L_x_2634:
[----:B------:R-:W2:Y:S02]  /*3590*/  LDG.E.U16 R2, [R2.64] ;  /* 0x0000002402027981 */ /* 0x000ea4000c1e1500 */
[----:B--2---:R-:W0:Y:S02]  /*35a0*/  I2F.S16 R0, R2 ;  /* 0x0000000200007306 */ /* 0x004e240000101400 */
[----:B0-----:R-:W-:-:S04]  /*35b0*/  F2FP.BF16.PACK_AB R0, RZ, R0 ;  /* 0x00000000ff00723e */ /* 0x001fc800000010ff */
[----:B------:R-:W-:Y:S01]  /*35c0*/  PRMT R25, R0, 0x7610, R25 ;  /* 0x0000761000197816 */ /* 0x000fe20000000019 */
[----:B------:R-:W-:Y:S05]  /*35d0*/  BRA `(.L_x_2633) ;  /* 0x00000db000007947 */ /* 0x000fea0003800000 */
.L_x_2629:
        /* <DEDUP_REMOVED lines=9> */
.L_x_2637:
[----:B------:R-:W2:Y:S02]  /*3670*/  LDG.E.U16 R0, [R2.64] ;  /* 0x0000002402007981 */ /* 0x000ea4000c1e1500 */
[----:B--2---:R-:W-:-:S05]  /*3680*/  HADD2.F32 R0, -RZ, R0.H0_H0 ;  /* 0x20000000ff007230 */ /* 0x004fca0000004100 */
[----:B------:R-:W-:-:S04]  /*3690*/  F2FP.BF16.PACK_AB R0, RZ, R0 ;  /* 0x00000000ff00723e */ /* 0x000fc800000010ff */
[----:B------:R-:W-:Y:S01]  /*36a0*/  PRMT R25, R0, 0x7610, R25 ;  /* 0x0000761000197816 */ /* 0x000fe20000000019 */
[----:B------:R-:W-:Y:S05]  /*36b0*/  BRA `(.L_x_2633) ;  /* 0x00000cd000007947 */ /* 0x000fea0003800000 */
.L_x_2636:
        /* <DEDUP_REMOVED lines=9> */
.L_x_2639:
[----:B------:R-:W2:Y:S02]  /*3750*/  LDG.E.U16 R2, [R2.64] ;  /* 0x0000002402027981 */ /* 0x000ea4000c1e1500 */
[----:B--2---:R-:W-:-:S05]  /*3760*/  HADD2.F32 R0, -RZ, R2.H0_H0 ;  /* 0x20000002ff007230 */ /* 0x004fca0000004100 */
[----:B------:R-:W-:-:S04]  /*3770*/  F2FP.BF16.PACK_AB R0, RZ, R0 ;  /* 0x00000000ff00723e */ /* 0x000fc800000010ff */
[----:B------:R-:W-:Y:S01]  /*3780*/  PRMT R25, R0, 0x7610, R25 ;  /* 0x0000761000197816 */ /* 0x000fe20000000019 */
[----:B------:R-:W-:Y:S05]  /*3790*/  BRA `(.L_x_2633) ;  /* 0x00000bf000007947 */ /* 0x000fea0003800000 */
.L_x_2638:
[----:B------:R-:W2:Y:S02]  /*37a0*/  LDG.E.64 R2, [R2.64] ;  /* 0x0000002402027981 */ /* 0x000ea4000c1e1b00 */
[----:B--2---:R-:W0:Y:S01]  /*37b0*/  F2F.F32.F64 R0, R2 ;  /* 0x0000000200007310 */ /* 0x004e220000301000 */
[----:B------:R-:W0:-:S14]  /*37c0*/  DSETP.GEU.AND P0, PT, |R2|, c[0x2][0x0], PT ;  /* 0x008000000200762a */ /* 0x000e1c0003f0e200 */
[----:B0-----:R-:W-:-:S05]  /*37d0*/  @!P0 FMUL R0, R0, 1.175494350822287508e-38 ;  /* 0x0080000000008820 */ /* 0x001fca0000400000 */
[----:B------:R-:W-:-:S04]  /*37e0*/  F2FP.BF16.PACK_AB R0, RZ, R0 ;  /* 0x00000000ff00723e */ /* 0x000fc800000010ff */
[----:B------:R-:W-:Y:S01]  /*37f0*/  PRMT R25, R0, 0x7610, R25 ;  /* 0x0000761000197816 */ /* 0x000fe20000000019 */
[----:B------:R-:W-:Y:S05]  /*3800*/  BRA `(.L_x_2633) ;  /* 0x00000b8000007947 */ /* 0x000fea0003800000 */
.L_x_2628:
        /* <DEDUP_REMOVED lines=14> */
.L_x_2642:
[----:B------:R-:W2:Y:S02]  /*38f0*/  LDG.E.64 R2, [R2.64] ;  /* 0x0000002402027981 */ /* 0x000ea4000c1e1b00 */
[----:B--2---:R-:W0:Y:S01]  /*3900*/  F2F.F32.F64 R0, R2 ;  /* 0x0000000200007310 */ /* 0x004e220000301000 */
[----:B------:R-:W0:-:S14]  /*3910*/  DSETP.GEU.AND P0, PT, |R2|, c[0x2][0x0], PT ;  /* 0x008000000200762a */ /* 0x000e1c0003f0e200 */
[----:B0-----:R-:W-:-:S05]  /*3920*/  @!P0 FMUL R0, R0, 1.175494350822287508e-38 ;  /* 0x0080000000008820 */ /* 0x001fca0000400000 */
[----:B------:R-:W-:-:S04]  /*3930*/  F2FP.BF16.PACK_AB R0, RZ, R0 ;  /* 0x00000000ff00723e */ /* 0x000fc800000010ff */
[----:B------:R-:W-:Y:S01]  /*3940*/  PRMT R25, R0, 0x7610, R25 ;  /* 0x0000761000197816 */ /* 0x000fe20000000019 */
[----:B------:R-:W-:Y:S05]  /*3950*/  BRA `(.L_x_2633) ;  /* 0x00000a3000007947 */ /* 0x000fea0003800000 */
.L_x_2641:
        /* <DEDUP_REMOVED lines=28> */
.L_x_2644:
        /* <DEDUP_REMOVED lines=15> */
.L_x_2643:
[----:B------:R0:W5:Y:S01]  /*3c10*/  LDG.E.U16 R25, [R2.64] ;  /* 0x0000002402197981 */ /* 0x000162000c1e1500 */
[----:B------:R-:W-:Y:S05]  /*3c20*/  BRA `(.L_x_2633) ;  /* 0x0000076000007947 */ /* 0x000fea0003800000 */
.L_x_2640:
        /* <DEDUP_REMOVED lines=12> */
.L_x_2647:
        /* <DEDUP_REMOVED lines=21> */
.L_x_2651:
[----:B------:R-:W-:Y:S05]  /*3e40*/  BSYNC B1 ;  /* 0x0000000000017941 */ /* 0x000fea0003800000 */
.L_x_2650:
[----:B------:R-:W-:Y:S01]  /*3e50*/  LEA R3, R0, 0x3b800000, 0x17 ;  /* 0x3b80000000037811 */ /* 0x000fe200078eb8ff */
[----:B------:R-:W-:-:S05]  /*3e60*/  IMAD.SHL.U32 R0, R2, 0x100000, RZ ;  /* 0x0010000002007824 */ /* 0x000fca00078e00ff */
[----:B------:R-:W-:Y:S02]  /*3e70*/  LOP3.LUT R0, R3, R0, R4, 0xfe, !PT ;  /* 0x0000000003007212 */ /* 0x000fe400078efe04 */
.L_x_2649:
[----:B------:R-:W-:Y:S05]  /*3e80*/  BSYNC B0 ;  /* 0x0000000000007941 */ /* 0x000fea0003800000 */
.L_x_2648:
[----:B------:R-:W-:-:S04]  /*3e90*/  F2FP.BF16.PACK_AB R0, RZ, R0 ;  /* 0x00000000ff00723e */ /* 0x000fc800000010ff */
[----:B------:R-:W-:Y:S01]  /*3ea0*/  PRMT R25, R0, 0x7610, R25 ;  /* 0x0000761000197816 */ /* 0x000fe20000000019 */
[----:B------:R-:W-:Y:S05]  /*3eb0*/  BRA `(.L_x_2633) ;  /* 0x000004d000007947 */ /* 0x000fea0003800000 */
.L_x_2646:
        /* <DEDUP_REMOVED lines=21> */
.L_x_2655:
[----:B------:R-:W-:Y:S05]  /*4010*/  BSYNC B1 ;  /* 0x0000000000017941 */ /* 0x000fea0003800000 */
.L_x_2654:
[----:B------:R-:W-:Y:S01]  /*4020*/  LEA R3, R0, 0x37800000, 0x17 ;  /* 0x3780000000037811 */ /* 0x000fe200078eb8ff */
[----:B------:R-:W-:-:S05]  /*4030*/  IMAD.SHL.U32 R0, R2, 0x200000, RZ ;  /* 0x0020000002007824 */ /* 0x000fca00078e00ff */
[----:B------:R-:W-:Y:S02]  /*4040*/  LOP3.LUT R0, R3, R0, R4, 0xfe, !PT ;  /* 0x0000000003007212 */ /* 0x000fe400078efe04 */
.L_x_2653:
[----:B------:R-:W-:Y:S05]  /*4050*/  BSYNC B0 ;  /* 0x0000000000007941 */ /* 0x000fea0003800000 */
.L_x_2652:
[----:B------:R-:W-:-:S04]  /*4060*/  F2FP.BF16.PACK_AB R0, RZ, R0 ;  /* 0x00000000ff00723e */ /* 0x000fc800000010ff */
[----:B------:R-:W-:Y:S01]  /*4070*/  PRMT R25, R0, 0x7610, R25 ;  /* 0x0000761000197816 */ /* 0x000fe20000000019 */
[----:B------:R-:W-:Y:S05]  /*4080*/  BRA `(.L_x_2633) ;  /* 0x0000030000007947 */ /* 0x000fea0003800000 */
.L_x_2645:
        /* <DEDUP_REMOVED lines=14> */
.L_x_2659:
[----:B------:R-:W-:Y:S05]  /*4170*/  BSYNC B0 ;  /* 0x0000000000007941 */ /* 0x000fea0003800000 */
.L_x_2658:
[----:B------:R-:W-:-:S04]  /*4180*/  F2FP.BF16.PACK_AB R0, RZ, R0 ;  /* 0x00000000ff00723e */ /* 0x000fc800000010ff */
[----:B------:R-:W-:Y:S01]  /*4190*/  PRMT R25, R0, 0x7610, R25 ;  /* 0x0000761000197816 */ /* 0x000fe20000000019 */
[----:B------:R-:W-:Y:S05]  /*41a0*/  BRA `(.L_x_2633) ;  /* 0x000001e000007947 */ /* 0x000fea0003800000 */
.L_x_2632:
        /* <DEDUP_REMOVED lines=21> */
.L_x_2657:
[----:B------:R-:W2:Y:S02]  /*4300*/  LDG.E.64 R2, [R2.64] ;  /* 0x0000002402027981 */ /* 0x000ea4000c1e1b00 */
[----:B--2---:R-:W0:Y:S02]  /*4310*/  I2F.U64 R0, R2 ;  /* 0x0000000200007312 */ /* 0x004e240000301000 */
[----:B0-----:R-:W-:-:S04]  /*4320*/  F2FP.BF16.PACK_AB R0, RZ, R0 ;  /* 0x00000000ff00723e */ /* 0x001fc800000010ff */
[----:B------:R-:W-:Y:S01]  /*4330*/  PRMT R25, R0, 0x7610, R25 ;  /* 0x0000761000197816 */ /* 0x000fe20000000019 */
[----:B------:R-:W-:Y:S05]  /*4340*/  BRA `(.L_x_2633) ;  /* 0x0000004000007947 */ /* 0x000fea0003800000 */
.L_x_2656:
[----:B------:R-:W2:Y:S02]  /*4350*/  LDG.E R2, [R2.64] ;  /* 0x0000002402027981 */ /* 0x000ea4000c1e1900 */
[----:B--2---:R-:W0:Y:S02]  /*4360*/  I2F.U32 R0, R2 ;  /* 0x0000000200007306 */ /* 0x004e240000201000 */
[----:B0-----:R-:W-:-:S04]  /*4370*/  F2FP.BF16.PACK_AB R0, RZ, R0 ;  /* 0x00000000ff00723e */ /* 0x001fc800000010ff */
[----:B------:R-:W-:Y:S02]  /*4380*/  PRMT R25, R0, 0x7610, R25 ;  /* 0x0000761000197816 */ /* 0x000fe40000000019 */
.L_x_2633:
        /* <DEDUP_REMOVED lines=19> */
.L_x_2663:
[----:B------:R-:W2:Y:S02]  /*44c0*/  LDG.E.U8 R2, [R2.64] ;  /* 0x0000002402027981 */ /* 0x000ea4000c1e1100 */
[----:B--2---:R-:W0:Y:S02]  /*44d0*/  I2F.U16 R0, R2 ;  /* 0x0000000200007306 */ /* 0x004e240000101000 */
[----:B0-----:R-:W-:-:S04]  /*44e0*/  F2FP.BF16.PACK_AB R0, RZ, R0 ;  /* 0x00000000ff00723e */ /* 0x001fc800000010ff */
[----:B------:R-:W-:Y:S01]  /*44f0*/  PRMT R18, R0, 0x7610, R18 ;  /* 0x0000761000127816 */ /* 0x000fe20000000012 */
[----:B------:R-:W-:Y:S05]  /*4500*/  BRA `(.L_x_2665) ;  /* 0x00000f0000007947 */ /* 0x000fea0003800000 */
.L_x_2662:
        /* <DEDUP_REMOVED lines=11> */
.L_x_2667:
[----:B------:R-:W2:Y:S02]  /*45c0*/  LDG.E R2, [R2.64] ;  /* 0x0000002402027981 */ /* 0x000ea4000c1e1900 */
[----:B--2---:R-:W0:Y:S02]  /*45d0*/  I2F R0, R2 ;  /* 0x0000000200007306 */ /* 0x004e240000201400 */
[----:B0-----:R-:W-:-:S04]  /*45e0*/  F2FP.BF16.PACK_AB R0, RZ, R0 ;  /* 0x00000000ff00723e */ /* 0x001fc800000010ff */
[----:B------:R-:W-:Y:S01]  /*45f0*/  PRMT R18, R0, 0x7610, R18 ;  /* 0x0000761000127816 */ /* 0x000fe20000000012 */
[----:B------:R-:W-:Y:S05]  /*4600*/  BRA `(.L_x_2665) ;  /* 0x00000e0000007947 */ /* 0x000fea0003800000 */
.L_x_2666:
[----:B------:R-:W2:Y:S02]  /*4610*/  LDG.E.U16 R2, [R2.64] ;  /* 0x0000002402027981 */ /* 0x000ea4000c1e1500 */
[----:B--2---:R-:W0:Y:S02]  /*4620*/  I2F.S16 R0, R2 ;  /* 0x0000000200007306 */ /* 0x004e240000101400 */
[----:B0-----:R-:W-:-:S04]  /*4630*/  F2FP.BF16.PACK_AB R0, RZ, R0 ;  /* 0x00000000ff00723e */ /* 0x001fc800000010ff */
[----:B------:R-:W-:Y:S01]  /*4640*/  PRMT R18, R0, 0x7610, R18 ;  /* 0x0000761000127816 */ /* 0x000fe20000000012 */
[----:B------:R-:W-:Y:S05]  /*4650*/  BRA `(.L_x_2665) ;  /* 0x00000db000007947 */ /* 0x000fea0003800000 */
.L_x_2661:
        /* <DEDUP_REMOVED lines=9> */
.L_x_2669:
[----:B------:R-:W2:Y:S02]  /*46f0*/  LDG.E.U16 R0, [R2.64] ;  /* 0x0000002402007981 */ /* 0x000ea4000c1e1500 */
[----:B--2---:R-:W-:-:S05]  /*4700*/  HADD2.F32 R0, -RZ, R0.H0_H0 ;  /* 0x20000000ff007230 */ /* 0x004fca0000004100 */
[----:B------:R-:W-:-:S04]  /*4710*/  F2FP.BF16.PACK_AB R0, RZ, R0 ;  /* 0x00000000ff00723e */ /* 0x000fc800000010ff */
[----:B------:R-:W-:Y:S01]  /*4720*/  PRMT R18, R0, 0x7610, R18 ;  /* 0x0000761000127816 */ /* 0x000fe20000000012 */
[----:B------:R-:W-:Y:S05]  /*4730*/  BRA `(.L_x_2665) ;  /* 0x00000cd000007947 */ /* 0x000fea0003800000 */
.L_x_2668:
        /* <DEDUP_REMOVED lines=9> */
.L_x_2671:
[----:B------:R-:W2:Y:S02]  /*47d0*/  LDG.E.U16 R2, [R2.64] ;  /* 0x0000002402027981 */ /* 0x000ea4000c1e1500 */
[----:B--2---:R-:W-:-:S05]  /*47e0*/  HADD2.F32 R0, -RZ, R2.H0_H0 ;  /* 0x20000002ff007230 */ /* 0x004fca0000004100 */
[----:B------:R-:W-:-:S04]  /*47f0*/  F2FP.BF16.PACK_AB R0, RZ, R0 ;  /* 0x00000000ff00723e */ /* 0x000fc800000010ff */
[----:B------:R-:W-:Y:S01]  /*4800*/  PRMT R18, R0, 0x7610, R18 ;  /* 0x0000761000127816 */ /* 0x000fe20000000012 */
[----:B------:R-:W-:Y:S05]  /*4810*/  BRA `(.L_x_2665) ;  /* 0x00000bf000007947 */ /* 0x000fea0003800000 */
.L_x_2670:
[----:B------:R-:W2:Y:S02]  /*4820*/  LDG.E.64 R2, [R2.64] ;  /* 0x0000002402027981 */ /* 0x000ea4000c1e1b00 */
[----:B--2---:R-:W0:Y:S01]  /*4830*/  F2F.F32.F64 R0, R2 ;  /* 0x0000000200007310 */ /* 0x004e220000301000 */
[----:B------:R-:W0:-:S14]  /*4840*/  DSETP.GEU.AND P0, PT, |R2|, c[0x2][0x0], PT ;  /* 0x008000000200762a */ /* 0x000e1c0003f0e200 */
[----:B0-----:R-:W-:-:S05]  /*4850*/  @!P0 FMUL R0, R0, 1.175494350822287508e-38 ;  /* 0x0080000000008820 */ /* 0x001fca0000400000 */
[----:B------:R-:W-:-:S04]  /*4860*/  F2FP.BF16.PACK_AB R0, RZ, R0 ;  /* 0x00000000ff00723e */ /* 0x000fc800000010ff */
[----:B------:R-:W-:Y:S01]  /*4870*/  PRMT R18, R0, 0x7610, R18 ;  /* 0x0000761000127816 */ /* 0x000fe20000000012 */
[----:B------:R-:W-:Y:S05]  /*4880*/  BRA `(.L_x_2665) ;  /* 0x00000b8000007947 */ /* 0x000fea0003800000 */
.L_x_2660:
        /* <DEDUP_REMOVED lines=14> */
.L_x_2674:
[----:B------:R-:W2:Y:S02]  /*4970*/  LDG.E.64 R2, [R2.64] ;  /* 0x0000002402027981 */ /* 0x000ea4000c1e1b00 */
[----:B--2---:R-:W0:Y:S01]  /*4980*/  F2F.F32.F64 R0, R2 ;  /* 0x0000000200007310 */ /* 0x004e220000301000 */
[----:B------:R-:W0:-:S14]  /*4990*/  DSETP.GEU.AND P0, PT, |R2|, c[0x2][0x0], PT ;  /* 0x008000000200762a */ /* 0x000e1c0003f0e200 */
[----:B0-----:R-:W-:-:S05]  /*49a0*/  @!P0 FMUL R0, R0, 1.175494350822287508e-38 ;  /* 0x0080000000008820 */ /* 0x001fca0000400000 */
[----:B------:R-:W-:-:S04]  /*49b0*/  F2FP.BF16.PACK_AB R0, RZ, R0 ;  /* 0x00000000ff00723e */ /* 0x000fc800000010ff */
[----:B------:R-:W-:Y:S01]  /*49c0*/  PRMT R18, R0, 0x7610, R18 ;  /* 0x0000761000127816 */ /* 0x000fe20000000012 */
[----:B------:R-:W-:Y:S05]  /*49d0*/  BRA `(.L_x_2665) ;  /* 0x00000a3000007947 */ /* 0x000fea0003800000 */
.L_x_2673:
        /* <DEDUP_REMOVED lines=28> */
.L_x_2676:
        /* <DEDUP_REMOVED lines=15> */
.L_x_2675:
[----:B------:R0:W5:Y:S01]  /*4c90*/  LDG.E.U16 R18, [R2.64] ;  /* 0x0000002402127981 */ /* 0x000162000c1e1500 */
[----:B------:R-:W-:Y:S05]  /*4ca0*/  BRA `(.L_x_2665) ;  /* 0x0000076000007947 */ /* 0x000fea0003800000 */
.L_x_2672:
        /* <DEDUP_REMOVED lines=12> */
.L_x_2679:
        /* <DEDUP_REMOVED lines=21> */
.L_x_2683:
[----:B------:R-:W-:Y:S05]  /*4ec0*/  BSYNC B1 ;  /* 0x0000000000017941 */ /* 0x000fea0003800000 */
.L_x_2682:
[----:B------:R-:W-:Y:S01]  /*4ed0*/  LEA R3, R0, 0x3b800000, 0x17 ;  /* 0x3b80000000037811 */ /* 0x000fe200078eb8ff */
[----:B------:R-:W-:-:S05]  /*4ee0*/  IMAD.SHL.U32 R0, R2, 0x100000, RZ ;  /* 0x0010000002007824 */ /* 0x000fca00078e00ff */
[----:B------:R-:W-:Y:S02]  /*4ef0*/  LOP3.LUT R0, R3, R0, R4, 0xfe, !PT ;  /* 0x0000000003007212 */ /* 0x000fe400078efe04 */
.L_x_2681:
[----:B------:R-:W-:Y:S05]  /*4f00*/  BSYNC B0 ;  /* 0x0000000000007941 */ /* 0x000fea0003800000 */
.L_x_2680:
[----:B------:R-:W-:-:S04]  /*4f10*/  F2FP.BF16.PACK_AB R0, RZ, R0 ;  /* 0x00000000ff00723e */ /* 0x000fc800000010ff */
[----:B------:R-:W-:Y:S01]  /*4f20*/  PRMT R18, R0, 0x7610, R18 ;  /* 0x0000761000127816 */ /* 0x000fe20000000012 */
[----:B------:R-:W-:Y:S05]  /*4f30*/  BRA `(.L_x_2665) ;  /* 0x000004d000007947 */ /* 0x000fea0003800000 */
.L_x_2678:
        /* <DEDUP_REMOVED lines=21> */
.L_x_2687:
[----:B------:R-:W-:Y:S05]  /*5090*/  BSYNC B1 ;  /* 0x0000000000017941 */ /* 0x000fea0003800000 */
.L_x_2686:
[----:B------:R-:W-:Y:S01]  /*50a0*/  LEA R3, R0, 0x37800000, 0x17 ;  /* 0x3780000000037811 */ /* 0x000fe200078eb8ff */
[----:B------:R-:W-:-:S05]  /*50b0*/  IMAD.SHL.U32 R0, R2, 0x200000, RZ ;  /* 0x0020000002007824 */ /* 0x000fca00078e00ff */
[----:B------:R-:W-:Y:S02]  /*50c0*/  LOP3.LUT R0, R3, R0, R4, 0xfe, !PT ;  /* 0x0000000003007212 */ /* 0x000fe400078efe04 */
.L_x_2685:
[----:B------:R-:W-:Y:S05]  /*50d0*/  BSYNC B0 ;  /* 0x0000000000007941 */ /* 0x000fea0003800000 */
.L_x_2684:
[----:B------:R-:W-:-:S04]  /*50e0*/  F2FP.BF16.PACK_AB R0, RZ, R0 ;  /* 0x00000000ff00723e */ /* 0x000fc800000010ff */
[----:B------:R-:W-:Y:S01]  /*50f0*/  PRMT R18, R0, 0x7610, R18 ;  /* 0x0000761000127816 */ /* 0x000fe20000000012 */
[----:B------:R-:W-:Y:S05]  /*5100*/  BRA `(.L_x_2665) ;  /* 0x0000030000007947 */ /* 0x000fea0003800000 */
.L_x_2677:
        /* <DEDUP_REMOVED lines=14> */
.L_x_2691:
[----:B------:R-:W-:Y:S05]  /*51f0*/  BSYNC B0 ;  /* 0x0000000000007941 */ /* 0x000fea0003800000 */
.L_x_2690:
[----:B------:R-:W-:-:S04]  /*5200*/  F2FP.BF16.PACK_AB R0, RZ, R0 ;  /* 0x00000000ff00723e */ /* 0x000fc800000010ff */
[----:B------:R-:W-:Y:S01]  /*5210*/  PRMT R18, R0, 0x7610, R18 ;  /* 0x0000761000127816 */ /* 0x000fe20000000012 */
[----:B------:R-:W-:Y:S05]  /*5220*/  BRA `(.L_x_2665) ;  /* 0x000001e000007947 */ /* 0x000fea0003800000 */
.L_x_2664:
        /* <DEDUP_REMOVED lines=21> */
.L_x_2689:
[----:B------:R-:W2:Y:S02]  /*5380*/  LDG.E.64 R2, [R2.64] ;  /* 0x0000002402027981 */ /* 0x000ea4000c1e1b00 */
[----:B--2---:R-:W0:Y:S02]  /*5390*/  I2F.U64 R0, R2 ;  /* 0x0000000200007312 */ /* 0x004e240000301000 */
[----:B0-----:R-:W-:-:S04]  /*53a0*/  F2FP.BF16.PACK_AB R0, RZ, R0 ;  /* 0x00000000ff00723e */ /* 0x001fc800000010ff */
[----:B------:R-:W-:Y:S01]  /*53b0*/  PRMT R18, R0, 0x7610, R18 ;  /* 0x0000761000127816 */ /* 0x000fe20000000012 */
[----:B------:R-:W-:Y:S05]  /*53c0*/  BRA `(.L_x_2665) ;  /* 0x0000004000007947 */ /* 0x000fea0003800000 */
.L_x_2688:
[----:B------:R-:W2:Y:S02]  /*53d0*/  LDG.E R2, [R2.64] ;  /* 0x0000002402027981 */ /* 0x000ea4000c1e1900 */
[----:B--2---:R-:W0:Y:S02]  /*53e0*/  I2F.U32 R0, R2 ;  /* 0x0000000200007306 */ /* 0x004e240000201000 */
[----:B0-----:R-:W-:-:S04]  /*53f0*/  F2FP.BF16.PACK_AB R0, RZ, R0 ;  /* 0x00000000ff00723e */ /* 0x001fc800000010ff */
[----:B------:R-:W-:Y:S02]  /*5400*/  PRMT R18, R0, 0x7610, R18 ;  /* 0x0000761000127816 */ /* 0x000fe40000000012 */
.L_x_2665:
        /* <DEDUP_REMOVED lines=16> */
[----:B-1----:R-:W-:-:S04]  /*5510*/  F2FP.BF16.PACK_AB R0, RZ, R0 ;  /* 0x00000000ff00723e */ /* 0x002fc800000010ff */
[----:B0-----:R-:W-:Y:S01]  /*5520*/  PRMT R2, R0, 0x7610, R2 ;  /* 0x0000761000027816 */ /* 0x001fe20000000002 */
[----:B------:R-:W-:Y:S05]  /*5530*/  BRA `(.L_x_2697) ;  /* 0x00000f4000007947 */ /* 0x000fea0003800000 */
.L_x_2695:
[----:B------:R-:W2:Y:S02]  /*5540*/  LDG.E.U8 R4, [R4.64] ;  /* 0x0000002404047981 */ /* 0x000ea4000c1e1100 */
[----:B--2---:R-:W1:Y:S02]  /*5550*/  I2F.U16 R0, R4 ;  /* 0x0000000400007306 */ /* 0x004e640000101000 */
[----:B-1----:R-:W-:-:S04]  /*5560*/  F2FP.BF16.PACK_AB R0, RZ, R0 ;  /* 0x00000000ff00723e */ /* 0x002fc800000010ff */
[----:B0-----:R-:W-:Y:S01]  /*5570*/  PRMT R2, R0, 0x7610, R2 ;  /* 0x0000761000027816 */ /* 0x001fe20000000002 */
[----:B------:R-:W-:Y:S05]  /*5580*/  BRA `(.L_x_2697) ;  /* 0x00000ef000007947 */ /* 0x000fea0003800000 */
.L_x_2694:
        /* <DEDUP_REMOVED lines=8> */
[----:B-1----:R-:W-:-:S04]  /*5610*/  F2FP.BF16.PACK_AB R0, RZ, R0 ;  /* 0x00000000ff00723e */ /* 0x002fc800000010ff */
[----:B0-----:R-:W-:Y:S01]  /*5620*/  PRMT R2, R0, 0x7610, R2 ;  /* 0x0000761000027816 */ /* 0x001fe20000000002 */
[----:B------:R-:W-:Y:S05]  /*5630*/  BRA `(.L_x_2697) ;  /* 0x00000e4000007947 */ /* 0x000fea0003800000 */
.L_x_2699:
[----:B------:R-:W2:Y:S02]  /*5640*/  LDG.E R4, [R4.64] ;  /* 0x0000002404047981 */ /* 0x000ea4000c1e1900 */
[----:B--2---:R-:W1:Y:S02]  /*5650*/  I2F R0, R4 ;  /* 0x0000000400007306 */ /* 0x004e640000201400 */
[----:B-1----:R-:W-:-:S04]  /*5660*/  F2FP.BF16.PACK_AB R0, RZ, R0 ;  /* 0x00000000ff00723e */ /* 0x002fc800000010ff */
[----:B0-----:R-:W-:Y:S01]  /*5670*/  PRMT R2, R0, 0x7610, R2 ;  /* 0x0000761000027816 */ /* 0x001fe20000000002 */
[----:B------:R-:W-:Y:S05]  /*5680*/  BRA `(.L_x_2697) ;  /* 0x00000df000007947 */ /* 0x000fea0003800000 */
.L_x_2698:
[----:B------:R-:W2:Y:S02]  /*5690*/  LDG.E.U16 R4, [R4.64] ;  /* 0x0000002404047981 */ /* 0x000ea4000c1e1500 */
[----:B--2---:R-:W1:Y:S02]  /*56a0*/  I2F.S16 R0, R4 ;  /* 0x0000000400007306 */ /* 0x004e640000101400 */
[----:B-1----:R-:W-:-:S04]  /*56b0*/  F2FP.BF16.PACK_AB R0, RZ, R0 ;  /* 0x00000000ff00723e */ /* 0x002fc800000010ff */
[----:B0-----:R-:W-:Y:S01]  /*56c0*/  PRMT R2, R0, 0x7610, R2 ;  /* 0x0000761000027816 */ /* 0x001fe20000000002 */
[----:B------:R-:W-:Y:S05]  /*56d0*/  BRA `(.L_x_2697) ;  /* 0x00000da000007947 */ /* 0x000fea0003800000 */
.L_x_2693:
[----:B------:R-:W-:-:S13]  /*56e0*/  ISETP.GT.AND P0, PT, R0, 0x6, PT ;  /* 0x000000060000780c */ /* 0x000fda0003f04270 */
[----:B------:R-:W-:Y:S05]  /*56f0*/  @P0 BRA `(.L_x_2700) ;  /* 0x000000c000000947 */ /* 0x000fea0003800000 */
[----:B------:R-:W-:-:S13]  /*5700*/  ISETP.NE.AND P0, PT, R0, 0x5, PT ;  /* 0x000000050000780c */ /* 0x000fda0003f05270 */
[----:B------:R-:W-:Y:S05]  /*5710*/  @!P0 BRA `(.L_x_2701) ;  /* 0x0000005000008947 */ /* 0x000fea0003800000 */
[----:B------:R-:W-:-:S13]  /*5720*/  ISETP.NE.AND P0, PT, R0, 0x6, PT ;  /* 0x000000060000780c */ /* 0x000fda0003f05270 */
[----:B------:R-:W-:Y:S05]  /*5730*/  @P0 BRA `(.L_x_2696) ;  /* 0x00000b6000000947 */ /* 0x000fea0003800000 */
[----:B------:R-:W2:Y:S02]  /*5740*/  LDG.E R4, [R4.64] ;  /* 0x0000002404047981 */ /* 0x000ea4000c1e1900 */
[----:B0-2---:R-:W-:Y:S01]  /*5750*/  F2FP.BF16.PACK_AB R2, RZ, R4 ;  /* 0x00000004ff02723e */ /* 0x005fe200000010ff */
[----:B------:R-:W-:Y:S05]  /*5760*/  BRA `(.L_x_2697) ;  /* 0x00000d1000007947 */ /* 0x000fea0003800000 */
.L_x_2701:
[----:B------:R-:W2:Y:S02]  /*5770*/  LDG.E.U16 R0, [R4.64] ;  /* 0x0000002404007981 */ /* 0x000ea4000c1e1500 */
[----:B--2---:R-:W-:-:S05]  /*5780*/  HADD2.F32 R0, -RZ, R0.H0_H0 ;  /* 0x20000000ff007230 */ /* 0x004fca0000004100 */
[----:B------:R-:W-:-:S04]  /*5790*/  F2FP.BF16.PACK_AB R0, RZ, R0 ;  /* 0x00000000ff00723e */ /* 0x000fc800000010ff */
[----:B0-----:R-:W-:Y:S01]  /*57a0*/  PRMT R2, R0, 0x7610, R2 ;  /* 0x0000761000027816 */ /* 0x001fe20000000002 */
[----:B------:R-:W-:Y:S05]  /*57b0*/  BRA `(.L_x_2697) ;  /* 0x00000cc000007947 */ /* 0x000fea0003800000 */
.L_x_2700:
[----:B------:R-:W-:-:S13]  /*57c0*/  ISETP.NE.AND P0, PT, R0, 0x7, PT ;  /* 0x000000070000780c */ /* 0x000fda0003f05270 */
[----:B------:R-:W-:Y:S05]  /*57d0*/  @!P0 BRA `(.L_x_2702) ;  /* 0x000000c000008947 */ /* 0x000fea0003800000 */
[----:B------:R-:W-:-:S13]  /*57e0*/  ISETP.NE.AND P0, PT, R0, 0x8, PT ;  /* 0x000000080000780c */ /* 0x000fda0003f05270 */
[----:B------:R-:W-:Y:S05]  /*57f0*/  @!P0 BRA `(.L_x_2703) ;  /* 0x0000005000008947 */ /* 0x000fea0003800000 */
[----:B------:R-:W-:-:S13]  /*5800*/  ISETP.NE.AND P0, PT, R0, 0x9, PT ;  /* 0x000000090000780c */ /* 0x000fda0003f05270 */
[----:B------:R-:W-:Y:S05]  /*5810*/  @P0 BRA `(.L_x_2696) ;  /* 0x00000a8000000947 */ /* 0x000fea0003800000 */
[----:B------:R-:W2:Y:S02]  /*5820*/  LDG.E R4, [R4.64] ;  /* 0x0000002404047981 */ /* 0x000ea4000c1e1900 */
[----:B0-2---:R-:W-:Y:S01]  /*5830*/  F2FP.BF16.PACK_AB R2, RZ, R4 ;  /* 0x00000004ff02723e */ /* 0x005fe200000010ff */
[----:B------:R-:W-:Y:S05]  /*5840*/  BRA `(.L_x_2697) ;  /* 0x00000c3000007947 */ /* 0x000fea0003800000 */
.L_x_2703:
[----:B------:R-:W2:Y:S02]  /*5850*/  LDG.E.U16 R4, [R4.64] ;  /* 0x0000002404047981 */ /* 0x000ea4000c1e1500 */
[----:B--2---:R-:W-:-:S05]  /*5860*/  HADD2.F32 R0, -RZ, R4.H0_H0 ;  /* 0x20000004ff007230 */ /* 0x004fca0000004100 */
[----:B------:R-:W-:-:S04]  /*5870*/  F2FP.BF16.PACK_AB R0, RZ, R0 ;  /* 0x00000000ff00723e */ /* 0x000fc800000010ff */
[----:B0-----:R-:W-:Y:S01]  /*5880*/  PRMT R2, R0, 0x7610, R2 ;  /* 0x0000761000027816 */ /* 0x001fe20000000002 */
[----:B------:R-:W-:Y:S05]  /*5890*/  BRA `(.L_x_2697) ;  /* 0x00000be000007947 */ /* 0x000fea0003800000 */
.L_x_2702:
[----:B------:R-:W2:Y:S02]  /*58a0*/  LDG.E.64 R4, [R4.64] ;  /* 0x0000002404047981 */ /* 0x000ea4000c1e1b00 */
[----:B--2---:R-:W1:Y:S01]  /*58b0*/  F2F.F32.F64 R0, R4 ;  /* 0x0000000400007310 */ /* 0x004e620000301000 */
[----:B------:R-:W1:-:S14]  /*58c0*/  DSETP.GEU.AND P0, PT, |R4|, c[0x2][0x0], PT ;  /* 0x008000000400762a */ /* 0x000e5c0003f0e200 */
[----:B-1----:R-:W-:-:S05]  /*58d0*/  @!P0 FMUL R0, R0, 1.175494350822287508e-38 ;  /* 0x0080000000008820 */ /* 0x002fca0000400000 */
[----:B------:R-:W-:-:S04]  /*58e0*/  F2FP.BF16.PACK_AB R0, RZ, R0 ;  /* 0x00000000ff00723e */ /* 0x000fc800000010ff */
[----:B0-----:R-:W-:Y:S01]  /*58f0*/  PRMT R2, R0, 0x7610, R2 ;  /* 0x0000761000027816 */ /* 0x001fe20000000002 */
[----:B------:R-:W-:Y:S05]  /*5900*/  BRA `(.L_x_2697) ;  /* 0x00000b7000007947 */ /* 0x000fea0003800000 */
.L_x_2692:
        /* <DEDUP_REMOVED lines=12> */
[----:B0-----:R-:W-:Y:S01]  /*59d0*/  PRMT R2, R0, 0x7610, R2 ;  /* 0x0000761000027816 */ /* 0x001fe20000000002 */
[----:B------:R-:W-:Y:S05]  /*59e0*/  BRA `(.L_x_2697) ;  /* 0x00000a9000007947 */ /* 0x000fea0003800000 */
.L_x_2706:
[----:B------:R-:W2:Y:S02]  /*59f0*/  LDG.E.64 R4, [R4.64] ;  /* 0x0000002404047981 */ /* 0x000ea4000c1e1b00 */
[----:B--2---:R-:W1:Y:S01]  /*5a00*/  F2F.F32.F64 R0, R4 ;  /* 0x0000000400007310 */ /* 0x004e620000301000 */
[----:B------:R-:W1:-:S14]  /*5a10*/  DSETP.GEU.AND P0, PT, |R4|, c[0x2][0x0], PT ;  /* 0x008000000400762a */ /* 0x000e5c0003f0e200 */
[----:B-1----:R-:W-:-:S05]  /*5a20*/  @!P0 FMUL R0, R0, 1.175494350822287508e-38 ;  /* 0x0080000000008820 */ /* 0x002fca0000400000 */
[----:B------:R-:W-:-:S04]  /*5a30*/  F2FP.BF16.PACK_AB R0, RZ, R0 ;  /* 0x00000000ff00723e */ /* 0x000fc800000010ff */
[----:B0-----:R-:W-:Y:S01]  /*5a40*/  PRMT R2, R0, 0x7610, R2 ;  /* 0x0000761000027816 */ /* 0x001fe20000000002 */
[----:B------:R-:W-:Y:S05]  /*5a50*/  BRA `(.L_x_2697) ;  /* 0x00000a2000007947 */ /* 0x000fea0003800000 */
.L_x_2705:
        /* <DEDUP_REMOVED lines=25> */
[----:B------:R-:W-:-:S04]  /*5bf0*/  F2FP.BF16.PACK_AB R3, RZ, R3 ;  /* 0x00000003ff03723e */ /* 0x000fc800000010ff */
[----:B------:R-:W-:Y:S01]  /*5c00*/  PRMT R2, R3, 0x7610, R2 ;  /* 0x0000761003027816 */ /* 0x000fe20000000002 */
[----:B------:R-:W-:Y:S05]  /*5c10*/  BRA `(.L_x_2697) ;  /* 0x0000086000007947 */ /* 0x000fea0003800000 */
.L_x_2708:
        /* <DEDUP_REMOVED lines=12> */
[----:B------:R-:W-:Y:S01]  /*5ce0*/  F2FP.BF16.PACK_AB R2, RZ, R2 ;  /* 0x00000002ff02723e */ /* 0x000fe200000010ff */
[----:B------:R-:W-:Y:S05]  /*5cf0*/  BRA `(.L_x_2697) ;  /* 0x0000078000007947 */ /* 0x000fea0003800000 */
.L_x_2707:
[----:B0-----:R0:W5:Y:S01]  /*5d00*/  LDG.E.U16 R2, [R4.64] ;  /* 0x0000002404027981 */ /* 0x001162000c1e1500 */
[----:B------:R-:W-:Y:S05]  /*5d10*/  BRA `(.L_x_2697) ;  /* 0x0000076000007947 */ /* 0x000fea0003800000 */
.L_x_2704:
        /* <DEDUP_REMOVED lines=10> */
[----:B01----:R-:W-:Y:S01]  /*5dc0*/  F2FP.BF16.PACK_AB R2, RZ, R0 ;  /* 0x00000000ff02723e */ /* 0x003fe200000010ff */
[----:B------:R-:W-:Y:S05]  /*5dd0*/  BRA `(.L_x_2697) ;  /* 0x000006a000007947 */ /* 0x000fea0003800000 */
.L_x_2711:
        /* <DEDUP_REMOVED lines=21> */
.L_x_2715:
[----:B------:R-:W-:Y:S05]  /*5f30*/  BSYNC B1 ;  /* 0x0000000000017941 */ /* 0x000fea0003800000 */
.L_x_2714:
[----:B------:R-:W-:Y:S01]  /*5f40*/  LEA R3, R0, 0x3b800000, 0x17 ;  /* 0x3b80000000037811 */ /* 0x000fe200078eb8ff */
[----:B------:R-:W-:-:S05]  /*5f50*/  IMAD.SHL.U32 R0, R2, 0x100000, RZ ;  /* 0x0010000002007824 */ /* 0x000fca00078e00ff */
[----:B------:R-:W-:Y:S02]  /*5f60*/  LOP3.LUT R0, R3, R0, R4, 0xfe, !PT ;  /* 0x0000000003007212 */ /* 0x000fe400078efe04 */
.L_x_2713:
[----:B------:R-:W-:Y:S05]  /*5f70*/  BSYNC B0 ;  /* 0x0000000000007941 */ /* 0x000fea0003800000 */
.L_x_2712:
[----:B------:R-:W-:-:S04]  /*5f80*/  F2FP.BF16.PACK_AB R0, RZ, R0 ;  /* 0x00000000ff00723e */ /* 0x000fc800000010ff */
[----:B------:R-:W-:Y:S01]  /*5f90*/  PRMT R2, R0, 0x7610, R2 ;  /* 0x0000761000027816 */ /* 0x000fe20000000002 */
[----:B------:R-:W-:Y:S05]  /*5fa0*/  BRA `(.L_x_2697) ;  /* 0x000004d000007947 */ /* 0x000fea0003800000 */
.L_x_2710:
        /* <DEDUP_REMOVED lines=21> */
.L_x_2719:
[----:B------:R-:W-:Y:S05]  /*6100*/  BSYNC B1 ;  /* 0x0000000000017941 */ /* 0x000fea0003800000 */
.L_x_2718:
[----:B------:R-:W-:Y:S01]  /*6110*/  LEA R3, R0, 0x37800000, 0x17 ;  /* 0x3780000000037811 */ /* 0x000fe200078eb8ff */
[----:B------:R-:W-:-:S05]  /*6120*/  IMAD.SHL.U32 R0, R2, 0x200000, RZ ;  /* 0x0020000002007824 */ /* 0x000fca00078e00ff */
[----:B------:R-:W-:Y:S02]  /*6130*/  LOP3.LUT R0, R3, R0, R4, 0xfe, !PT ;  /* 0x0000000003007212 */ /* 0x000fe400078efe04 */
.L_x_2717:
[----:B------:R-:W-:Y:S05]  /*6140*/  BSYNC B0 ;  /* 0x0000000000007941 */ /* 0x000fea0003800000 */
.L_x_2716:
[----:B------:R-:W-:-:S04]  /*6150*/  F2FP.BF16.PACK_AB R0, RZ, R0 ;  /* 0x00000000ff00723e */ /* 0x000fc800000010ff */
[----:B------:R-:W-:Y:S01]  /*6160*/  PRMT R2, R0, 0x7610, R2 ;  /* 0x0000761000027816 */ /* 0x000fe20000000002 */
[----:B------:R-:W-:Y:S05]  /*6170*/  BRA `(.L_x_2697) ;  /* 0x0000030000007947 */ /* 0x000fea0003800000 */
.L_x_2709:
        /* <DEDUP_REMOVED lines=14> */
.L_x_2723:
[----:B------:R-:W-:Y:S05]  /*6260*/  BSYNC B0 ;  /* 0x0000000000007941 */ /* 0x000fea0003800000 */
.L_x_2722:
[----:B------:R-:W-:-:S04]  /*6270*/  F2FP.BF16.PACK_AB R0, RZ, R0 ;  /* 0x00000000ff00723e */ /* 0x000fc800000010ff */
[----:B0-----:R-:W-:Y:S01]  /*6280*/  PRMT R2, R0, 0x7610, R2 ;  /* 0x0000761000027816 */ /* 0x001fe20000000002 */
[----:B------:R-:W-:Y:S05]  /*6290*/  BRA `(.L_x_2697) ;  /* 0x000001e000007947 */ /* 0x000fea0003800000 */
.L_x_2696:
        /* <DEDUP_REMOVED lines=21> */
.L_x_2721:
[----:B------:R-:W2:Y:S02]  /*63f0*/  LDG.E.64 R4, [R4.64] ;  /* 0x0000002404047981 */ /* 0x000ea4000c1e1b00 */
[----:B--2---:R-:W1:Y:S02]  /*6400*/  I2F.U64 R0, R4 ;  /* 0x0000000400007312 */ /* 0x004e640000301000 */
[----:B-1----:R-:W-:-:S04]  /*6410*/  F2FP.BF16.PACK_AB R0, RZ, R0 ;  /* 0x00000000ff00723e */ /* 0x002fc800000010ff */
[----:B0-----:R-:W-:Y:S01]  /*6420*/  PRMT R2, R0, 0x7610, R2 ;  /* 0x0000761000027816 */ /* 0x001fe20000000002 */
[----:B------:R-:W-:Y:S05]  /*6430*/  BRA `(.L_x_2697) ;  /* 0x0000004000007947 */ /* 0x000fea0003800000 */
.L_x_2720:
[----:B------:R-:W2:Y:S02]  /*6440*/  LDG.E R4, [R4.64] ;  /* 0x0000002404047981 */ /* 0x000ea4000c1e1900 */
[----:B--2---:R-:W1:Y:S02]  /*6450*/  I2F.U32 R0, R4 ;  /* 0x0000000400007306 */ /* 0x004e640000201000 */
[----:B-1----:R-:W-:-:S04]  /*6460*/  F2FP.BF16.PACK_AB R0, RZ, R0 ;  /* 0x00000000ff00723e */ /* 0x002fc800000010ff */
[----:B0-----:R-:W-:Y:S02]  /*6470*/  PRMT R2, R0, 0x7610, R2 ;  /* 0x0000761000027816 */ /* 0x001fe40000000002 */
.L_x_2697:
[----:B------:R-:W-:-:S05]  /*6480*/  IADD3 R28, R28, 0x80, RZ ;  /* 0x000000801c1c7810 */ /* 0x000fca0007ffe0ff */
.L_x_2627:
[----:B------:R-:W-:Y:S05]  /*6490*/  BSYNC B6 ;  /* 0x0000000000067941 */ /* 0x000fea0003800000 */
.L_x_2626:
        /* <DEDUP_REMOVED lines=29> */
.L_x_2729:
[----:B------:R-:W2:Y:S02]  /*6670*/  LDG.E.U8 R4, [R4.64] ;  /* 0x0000002404047981 */ /* 0x000ea4000c1e1100 */
[----:B--2---:R-:W0:Y:S02]  /*6680*/  I2F.U16 R0, R4 ;  /* 0x0000000400007306 */ /* 0x004e240000101000 */
[----:B0-----:R-:W-:-:S04]  /*6690*/  F2FP.BF16.PACK_AB R0, RZ, R0 ;  /* 0x00000000ff00723e */ /* 0x001fc800000010ff */
[----:B------:R-:W-:Y:S01]  /*66a0*/  PRMT R17, R0, 0x7610, R17 ;  /* 0x0000761000117816 */ /* 0x000fe20000000011 */
[----:B------:R-:W-:Y:S05]  /*66b0*/  BRA `(.L_x_2731) ;  /* 0x00000f0000007947 */ /* 0x000fea0003800000 */
.L_x_2728:
        /* <DEDUP_REMOVED lines=11> */
.L_x_2733:
[----:B------:R-:W2:Y:S02]  /*6770*/  LDG.E R4, [R4.64] ;  /* 0x0000002404047981 */ /* 0x000ea4000c1e1900 */
[----:B--2---:R-:W0:Y:S02]  /*6780*/  I2F R0, R4 ;  /* 0x0000000400007306 */ /* 0x004e240000201400 */
[----:B0-----:R-:W-:-:S04]  /*6790*/  F2FP.BF16.PACK_AB R0, RZ, R0 ;  /* 0x00000000ff00723e */ /* 0x001fc800000010ff */
[----:B------:R-:W-:Y:S01]  /*67a0*/  PRMT R17, R0, 0x7610, R17 ;  /* 0x0000761000117816 */ /* 0x000fe20000000011 */
[----:B------:R-:W-:Y:S05]  /*67b0*/  BRA `(.L_x_2731) ;  /* 0x00000e0000007947 */ /* 0x000fea0003800000 */
.L_x_2732:
[----:B------:R-:W2:Y:S02]  /*67c0*/  LDG.E.U16 R4, [R4.64] ;  /* 0x0000002404047981 */ /* 0x000ea4000c1e1500 */
[----:B--2---:R-:W0:Y:S02]  /*67d0*/  I2F.S16 R0, R4 ;  /* 0x0000000400007306 */ /* 0x004e240000101400 */
[----:B0-----:R-:W-:-:S04]  /*67e0*/  F2FP.BF16.PACK_AB R0, RZ, R0 ;  /* 0x00000000ff00723e */ /* 0x001fc800000010ff */
[----:B------:R-:W-:Y:S01]  /*67f0*/  PRMT R17, R0, 0x7610, R17 ;  /* 0x0000761000117816 */ /* 0x000fe20000000011 */
[----:B------:R-:W-:Y:S05]  /*6800*/  BRA `(.L_x_2731) ;  /* 0x00000db000007947 */ /* 0x000fea0003800000 */
.L_x_2727:
        /* <DEDUP_REMOVED lines=9> */
.L_x_2735:
[----:B------:R-:W2:Y:S02]  /*68a0*/  LDG.E.U16 R0, [R4.64] ;  /* 0x0000002404007981 */ /* 0x000ea4000c1e1500 */
[----:B--2---:R-:W-:-:S05]  /*68b0*/  HADD2.F32 R0, -RZ, R0.H0_H0 ;  /* 0x20000000ff007230 */ /* 0x004fca0000004100 */
[----:B------:R-:W-:-:S04]  /*68c0*/  F2FP.BF16.PACK_AB R0, RZ, R0 ;  /* 0x00000000ff00723e */ /* 0x000fc800000010ff */
[----:B------:R-:W-:Y:S01]  /*68d0*/  PRMT R17, R0, 0x7610, R17 ;  /* 0x0000761000117816 */ /* 0x000fe20000000011 */
[----:B------:R-:W-:Y:S05]  /*68e0*/  BRA `(.L_x_2731) ;  /* 0x00000cd000007947 */ /* 0x000fea0003800000 */
.L_x_2734:
        /* <DEDUP_REMOVED lines=9> */
.L_x_2737:
[----:B------:R-:W2:Y:S02]  /*6980*/  LDG.E.U16 R4, [R4.64] ;  /* 0x0000002404047981 */ /* 0x000ea4000c1e1500 */
[----:B--2---:R-:W-:-:S05]  /*6990*/  HADD2.F32 R0, -RZ, R4.H0_H0 ;  /* 0x20000004ff007230 */ /* 0x004fca0000004100 */
[----:B------:R-:W-:-:S04]  /*69a0*/  F2FP.BF16.PACK_AB R0, RZ, R0 ;  /* 0x00000000ff00723e */ /* 0x000fc800000010ff */
[----:B------:R-:W-:Y:S01]  /*69b0*/  PRMT R17, R0, 0x7610, R17 ;  /* 0x0000761000117816 */ /* 0x000fe20000000011 */
[----:B------:R-:W-:Y:S05]  /*69c0*/  BRA `(.L_x_2731) ;  /* 0x00000bf000007947 */ /* 0x000fea0003800000 */
.L_x_2736:
[----:B------:R-:W2:Y:S02]  /*69d0*/  LDG.E.64 R4, [R4.64] ;  /* 0x0000002404047981 */ /* 0x000ea4000c1e1b00 */
[----:B--2---:R-:W0:Y:S01]  /*69e0*/  F2F.F32.F64 R0, R4 ;  /* 0x0000000400007310 */ /* 0x004e220000301000 */
[----:B------:R-:W0:-:S14]  /*69f0*/  DSETP.GEU.AND P0, PT, |R4|, c[0x2][0x0], PT ;  /* 0x008000000400762a */ /* 0x000e1c0003f0e200 */
[----:B0-----:R-:W-:-:S05]  /*6a00*/  @!P0 FMUL R0, R0, 1.175494350822287508e-38 ;  /* 0x0080000000008820 */ /* 0x001fca0000400000 */
[----:B------:R-:W-:-:S04]  /*6a10*/  F2FP.BF16.PACK_AB R0, RZ, R0 ;  /* 0x00000000ff00723e */ /* 0x000fc800000010ff */
[----:B------:R-:W-:Y:S01]  /*6a20*/  PRMT R17, R0, 0x7610, R17 ;  /* 0x0000761000117816 */ /* 0x000fe20000000011 */
[----:B------:R-:W-:Y:S05]  /*6a30*/  BRA `(.L_x_2731) ;  /* 0x00000b8000007947 */ /* 0x000fea0003800000 */
.L_x_2726:
        /* <DEDUP_REMOVED lines=14> */
.L_x_2740:
[----:B------:R-:W2:Y:S02]  /*6b20*/  LDG.E.64 R4, [R4.64] ;  /* 0x0000002404047981 */ /* 0x000ea4000c1e1b00 */
[----:B--2---:R-:W0:Y:S01]  /*6b30*/  F2F.F32.F64 R0, R4 ;  /* 0x0000000400007310 */ /* 0x004e220000301000 */
[----:B------:R-:W0:-:S14]  /*6b40*/  DSETP.GEU.AND P0, PT, |R4|, c[0x2][0x0], PT ;  /* 0x008000000400762a */ /* 0x000e1c0003f0e200 */
[----:B0-----:R-:W-:-:S05]  /*6b50*/  @!P0 FMUL R0, R0, 1.175494350822287508e-38 ;  /* 0x0080000000008820 */ /* 0x001fca0000400000 */
[----:B------:R-:W-:-:S04]  /*6b60*/  F2FP.BF16.PACK_AB R0, RZ, R0 ;  /* 0x00000000ff00723e */ /* 0x000fc800000010ff */
[----:B------:R-:W-:Y:S01]  /*6b70*/  PRMT R17, R0, 0x7610, R17 ;  /* 0x0000761000117816 */ /* 0x000fe20000000011 */
[----:B------:R-:W-:Y:S05]  /*6b80*/  BRA `(.L_x_2731) ;  /* 0x00000a3000007947 */ /* 0x000fea0003800000 */
.L_x_2739:
        /* <DEDUP_REMOVED lines=28> */
.L_x_2742:
        /* <DEDUP_REMOVED lines=12> */
[----:B------:R-:W-:-:S04]  /*6e10*/  F2FP.BF16.PACK_AB R0, RZ, R0 ;  /* 0x00000000ff00723e */ /* 0x000fc800000010ff */
[----:B------:R-:W-:Y:S01]  /*6e20*/  PRMT R17, R0, 0x7610, R17 ;  /* 0x0000761000117816 */ /* 0x000fe20000000011 */
[----:B------:R-:W-:Y:S05]  /*6e30*/  BRA `(.L_x_2731) ;  /* 0x0000078000007947 */ /* 0x000fea0003800000 */
.L_x_2741:
[----:B------:R0:W5:Y:S01]  /*6e40*/  LDG.E.U16 R17, [R4.64] ;  /* 0x0000002404117981 */ /* 0x000162000c1e1500 */
[----:B------:R-:W-:Y:S05]  /*6e50*/  BRA `(.L_x_2731) ;  /* 0x0000076000007947 */ /* 0x000fea0003800000 */
.L_x_2738:
        /* <DEDUP_REMOVED lines=12> */
.L_x_2745:
        /* <DEDUP_REMOVED lines=21> */
.L_x_2749:
[----:B------:R-:W-:Y:S05]  /*7070*/  BSYNC B1 ;  /* 0x0000000000017941 */ /* 0x000fea0003800000 */
.L_x_2748:
[----:B------:R-:W-:Y:S01]  /*7080*/  LEA R5, R0, 0x3b800000, 0x17 ;  /* 0x3b80000000057811 */ /* 0x000fe200078eb8ff */
[----:B------:R-:W-:-:S05]  /*7090*/  IMAD.SHL.U32 R0, R3, 0x100000, RZ ;  /* 0x0010000003007824 */ /* 0x000fca00078e00ff */
[----:B------:R-:W-:Y:S02]  /*70a0*/  LOP3.LUT R0, R5, R0, R6, 0xfe, !PT ;  /* 0x0000000005007212 */ /* 0x000fe400078efe06 */
.L_x_2747:
[----:B------:R-:W-:Y:S05]  /*70b0*/  BSYNC B0 ;  /* 0x0000000000007941 */ /* 0x000fea0003800000 */
.L_x_2746:
[----:B------:R-:W-:-:S04]  /*70c0*/  F2FP.BF16.PACK_AB R0, RZ, R0 ;  /* 0x00000000ff00723e */ /* 0x000fc800000010ff */
[----:B------:R-:W-:Y:S01]  /*70d0*/  PRMT R17, R0, 0x7610, R17 ;  /* 0x0000761000117816 */ /* 0x000fe20000000011 */
[----:B------:R-:W-:Y:S05]  /*70e0*/  BRA `(.L_x_2731) ;  /* 0x000004d000007947 */ /* 0x000fea0003800000 */
.L_x_2744:
        /* <DEDUP_REMOVED lines=21> */
.L_x_2753:
[----:B------:R-:W-:Y:S05]  /*7240*/  BSYNC B1 ;  /* 0x0000000000017941 */ /* 0x000fea0003800000 */
.L_x_2752:
[----:B------:R-:W-:Y:S01]  /*7250*/  LEA R5, R0, 0x37800000, 0x17 ;  /* 0x3780000000057811 */ /* 0x000fe200078eb8ff */
[----:B------:R-:W-:-:S05]  /*7260*/  IMAD.SHL.U32 R0, R3, 0x200000, RZ ;  /* 0x0020000003007824 */ /* 0x000fca00078e00ff */
[----:B------:R-:W-:Y:S02]  /*7270*/  LOP3.LUT R0, R5, R0, R6, 0xfe, !PT ;  /* 0x0000000005007212 */ /* 0x000fe400078efe06 */
.L_x_2751:
[----:B------:R-:W-:Y:S05]  /*7280*/  BSYNC B0 ;  /* 0x0000000000007941 */ /* 0x000fea0003800000 */
.L_x_2750:
[----:B------:R-:W-:-:S04]  /*7290*/  F2FP.BF16.PACK_AB R0, RZ, R0 ;  /* 0x00000000ff00723e */ /* 0x000fc800000010ff */
[----:B------:R-:W-:Y:S01]  /*72a0*/  PRMT R17, R0, 0x7610, R17 ;  /* 0x0000761000117816 */ /* 0x000fe20000000011 */
[----:B------:R-:W-:Y:S05]  /*72b0*/  BRA `(.L_x_2731) ;  /* 0x0000030000007947 */ /* 0x000fea0003800000 */
.L_x_2743:
        /* <DEDUP_REMOVED lines=14> */
.L_x_2757:
[----:B------:R-:W-:Y:S05]  /*73a0*/  BSYNC B0 ;  /* 0x0000000000007941 */ /* 0x000fea0003800000 */
.L_x_2756:
[----:B------:R-:W-:-:S04]  /*73b0*/  F2FP.BF16.PACK_AB R0, RZ, R0 ;  /* 0x00000000ff00723e */ /* 0x000fc800000010ff */
[----:B------:R-:W-:Y:S01]  /*73c0*/  PRMT R17, R0, 0x7610, R17 ;  /* 0x0000761000117816 */ /* 0x000fe20000000011 */
[----:B------:R-:W-:Y:S05]  /*73d0*/  BRA `(.L_x_2731) ;  /* 0x000001e000007947 */ /* 0x000fea0003800000 */
.L_x_2730:
        /* <DEDUP_REMOVED lines=21> */
.L_x_2755:
[----:B------:R-:W2:Y:S02]  /*7530*/  LDG.E.64 R4, [R4.64] ;  /* 0x0000002404047981 */ /* 0x000ea4000c1e1b00 */
[----:B--2---:R-:W0:Y:S02]  /*7540*/  I2F.U64 R0, R4 ;  /* 0x0000000400007312 */ /* 0x004e240000301000 */
[----:B0-----:R-:W-:-:S04]  /*7550*/  F2FP.BF16.PACK_AB R0, RZ, R0 ;  /* 0x00000000ff00723e */ /* 0x001fc800000010ff */
[----:B------:R-:W-:Y:S01]  /*7560*/  PRMT R17, R0, 0x7610, R17 ;  /* 0x0000761000117816 */ /* 0x000fe20000000011 */
[----:B------:R-:W-:Y:S05]  /*7570*/  BRA `(.L_x_2731) ;  /* 0x0000004000007947 */ /* 0x000fea0003800000 */
.L_x_2754:
[----:B------:R-:W2:Y:S02]  /*7580*/  LDG.E R4, [R4.64] ;  /* 0x0000002404047981 */ /* 0x000ea4000c1e1900 */
[----:B--2---:R-:W0:Y:S02]  /*7590*/  I2F.U32 R0, R4 ;  /* 0x0000000400007306 */ /* 0x004e240000201000 */
[----:B0-----:R-:W-:-:S04]  /*75a0*/  F2FP.BF16.PACK_AB R0, RZ, R0 ;  /* 0x00000000ff00723e */ /* 0x001fc800000010ff */
[----:B------:R-:W-:Y:S02]  /*75b0*/  PRMT R17, R0, 0x7610, R17 ;  /* 0x0000761000117816 */ /* 0x000fe40000000011 */
.L_x_2731:
        /* <DEDUP_REMOVED lines=20> */
.L_x_2761:
[----:B------:R-:W2:Y:S02]  /*7700*/  LDG.E.U8 R4, [R4.64] ;  /* 0x0000002404047981 */ /* 0x000ea4000c1e1100 */
[----:B--2---:R-:W0:Y:S02]  /*7710*/  I2F.U16 R0, R4 ;  /* 0x0000000400007306 */ /* 0x004e240000101000 */
[----:B0-----:R-:W-:-:S04]  /*7720*/  F2FP.BF16.PACK_AB R0, RZ, R0 ;  /* 0x00000000ff00723e */ /* 0x001fc800000010ff */
[----:B------:R-:W-:Y:S01]  /*7730*/  PRMT R19, R0, 0x7610, R19 ;  /* 0x0000761000137816 */ /* 0x000fe20000000013 */
[----:B------:R-:W-:Y:S05]  /*7740*/  BRA `(.L_x_2763) ;  /* 0x00000f0000007947 */ /* 0x000fea0003800000 */
.L_x_2760:
        /* <DEDUP_REMOVED lines=11> */
.L_x_2765:
[----:B------:R-:W2:Y:S02]  /*7800*/  LDG.E R4, [R4.64] ;  /* 0x0000002404047981 */ /* 0x000ea4000c1e1900 */
[----:B--2---:R-:W0:Y:S02]  /*7810*/  I2F R0, R4 ;  /* 0x0000000400007306 */ /* 0x004e240000201400 */
[----:B0-----:R-:W-:-:S04]  /*7820*/  F2FP.BF16.PACK_AB R0, RZ, R0 ;  /* 0x00000000ff00723e */ /* 0x001fc800000010ff */
[----:B------:R-:W-:Y:S01]  /*7830*/  PRMT R19, R0, 0x7610, R19 ;  /* 0x0000761000137816 */ /* 0x000fe20000000013 */
[----:B------:R-:W-:Y:S05]  /*7840*/  BRA `(.L_x_2763) ;  /* 0x00000e0000007947 */ /* 0x000fea0003800000 */
.L_x_2764:
[----:B------:R-:W2:Y:S02]  /*7850*/  LDG.E.U16 R4, [R4.64] ;  /* 0x0000002404047981 */ /* 0x000ea4000c1e1500 */
[----:B--2---:R-:W0:Y:S02]  /*7860*/  I2F.S16 R0, R4 ;  /* 0x0000000400007306 */ /* 0x004e240000101400 */
[----:B0-----:R-:W-:-:S04]  /*7870*/  F2FP.BF16.PACK_AB R0, RZ, R0 ;  /* 0x00000000ff00723e */ /* 0x001fc800000010ff */
[----:B------:R-:W-:Y:S01]  /*7880*/  PRMT R19, R0, 0x7610, R19 ;  /* 0x0000761000137816 */ /* 0x000fe20000000013 */
[----:B------:R-:W-:Y:S05]  /*7890*/  BRA `(.L_x_2763) ;  /* 0x00000db000007947 */ /* 0x000fea0003800000 */
.L_x_2759:
        /* <DEDUP_REMOVED lines=9> */
.L_x_2767:
[----:B------:R-:W2:Y:S02]  /*7930*/  LDG.E.U16 R0, [R4.64] ;  /* 0x0000002404007981 */ /* 0x000ea4000c1e1500 */
[----:B--2---:R-:W-:-:S05]  /*7940*/  HADD2.F32 R0, -RZ, R0.H0_H0 ;  /* 0x20000000ff007230 */ /* 0x004fca0000004100 */
[----:B------:R-:W-:-:S04]  /*7950*/  F2FP.BF16.PACK_AB R0, RZ, R0 ;  /* 0x00000000ff00723e */ /* 0x000fc800000010ff */
[----:B------:R-:W-:Y:S01]  /*7960*/  PRMT R19, R0, 0x7610, R19 ;  /* 0x0000761000137816 */ /* 0x000fe20000000013 */
[----:B------:R-:W-:Y:S05]  /*7970*/  BRA `(.L_x_2763) ;  /* 0x00000cd000007947 */ /* 0x000fea0003800000 */
.L_x_2766:
        /* <DEDUP_REMOVED lines=9> */
.L_x_2769:
[----:B------:R-:W2:Y:S02]  /*7a10*/  LDG.E.U16 R4, [R4.64] ;  /* 0x0000002404047981 */ /* 0x000ea4000c1e1500 */
[----:B--2---:R-:W-:-:S05]  /*7a20*/  HADD2.F32 R0, -RZ, R4.H0_H0 ;  /* 0x20000004ff007230 */ /* 0x004fca0000004100 */
[----:B------:R-:W-:-:S04]  /*7a30*/  F2FP.BF16.PACK_AB R0, RZ, R0 ;  /* 0x00000000ff00723e */ /* 0x000fc800000010ff */
[----:B------:R-:W-:Y:S01]  /*7a40*/  PRMT R19, R0, 0x7610, R19 ;  /* 0x0000761000137816 */ /* 0x000fe20000000013 */
[----:B------:R-:W-:Y:S05]  /*7a50*/  BRA `(.L_x_2763) ;  /* 0x00000bf000007947 */ /* 0x000fea0003800000 */
.L_x_2768:
[----:B------:R-:W2:Y:S02]  /*7a60*/  LDG.E.64 R4, [R4.64] ;  /* 0x0000002404047981 */ /* 0x000ea4000c1e1b00 */
[----:B--2---:R-:W0:Y:S01]  /*7a70*/  F2F.F32.F64 R0, R4 ;  /* 0x0000000400007310 */ /* 0x004e220000301000 */
[----:B------:R-:W0:-:S14]  /*7a80*/  DSETP.GEU.AND P0, PT, |R4|, c[0x2][0x0], PT ;  /* 0x008000000400762a */ /* 0x000e1c0003f0e200 */
[----:B0-----:R-:W-:-:S05]  /*7a90*/  @!P0 FMUL R0, R0, 1.175494350822287508e-38 ;  /* 0x0080000000008820 */ /* 0x001fca0000400000 */
[----:B------:R-:W-:-:S04]  /*7aa0*/  F2FP.BF16.PACK_AB R0, RZ, R0 ;  /* 0x00000000ff00723e */ /* 0x000fc800000010ff */
[----:B------:R-:W-:Y:S01]  /*7ab0*/  PRMT R19, R0, 0x7610, R19 ;  /* 0x0000761000137816 */ /* 0x000fe20000000013 */
[----:B------:R-:W-:Y:S05]  /*7ac0*/  BRA `(.L_x_2763) ;  /* 0x00000b8000007947 */ /* 0x000fea0003800000 */
.L_x_2758:
        /* <DEDUP_REMOVED lines=14> */
.L_x_2772:
[----:B------:R-:W2:Y:S02]  /*7bb0*/  LDG.E.64 R4, [R4.64] ;  /* 0x0000002404047981 */ /* 0x000ea4000c1e1b00 */
[----:B--2---:R-:W0:Y:S01]  /*7bc0*/  F2F.F32.F64 R0, R4 ;  /* 0x0000000400007310 */ /* 0x004e220000301000 */
[----:B------:R-:W0:-:S14]  /*7bd0*/  DSETP.GEU.AND P0, PT, |R4|, c[0x2][0x0], PT ;  /* 0x008000000400762a */ /* 0x000e1c0003f0e200 */
[----:B0-----:R-:W-:-:S05]  /*7be0*/  @!P0 FMUL R0, R0, 1.175494350822287508e-38 ;  /* 0x0080000000008820 */ /* 0x001fca0000400000 */
[----:B------:R-:W-:-:S04]  /*7bf0*/  F2FP.BF16.PACK_AB R0, RZ, R0 ;  /* 0x00000000ff00723e */ /* 0x000fc800000010ff */
[----:B------:R-:W-:Y:S01]  /*7c00*/  PRMT R19, R0, 0x7610, R19 ;  /* 0x0000761000137816 */ /* 0x000fe20000000013 */
[----:B------:R-:W-:Y:S05]  /*7c10*/  BRA `(.L_x_2763) ;  /* 0x00000a3000007947 */ /* 0x000fea0003800000 */
.L_x_2771:
        /* <DEDUP_REMOVED lines=28> */
.L_x_2774:
        /* <DEDUP_REMOVED lines=15> */
.L_x_2773:
[----:B------:R0:W5:Y:S01]  /*7ed0*/  LDG.E.U16 R19, [R4.64] ;  /* 0x0000002404137981 */ /* 0x000162000c1e1500 */
[----:B------:R-:W-:Y:S05]  /*7ee0*/  BRA `(.L_x_2763) ;  /* 0x0000076000007947 */ /* 0x000fea0003800000 */
.L_x_2770:
        /* <DEDUP_REMOVED lines=12> */
.L_x_2777:
        /* <DEDUP_REMOVED lines=21> */
.L_x_2781:
[----:B------:R-:W-:Y:S05]  /*8100*/  BSYNC B1 ;  /* 0x0000000000017941 */ /* 0x000fea0003800000 */
.L_x_2780:
[----:B------:R-:W-:Y:S01]  /*8110*/  LEA R5, R0, 0x3b800000, 0x17 ;  /* 0x3b80000000057811 */ /* 0x000fe200078eb8ff */
[----:B------:R-:W-:-:S05]  /*8120*/  IMAD.SHL.U32 R0, R3, 0x100000, RZ ;  /* 0x0010000003007824 */ /* 0x000fca00078e00ff */
[----:B------:R-:W-:Y:S02]  /*8130*/  LOP3.LUT R0, R5, R0, R6, 0xfe, !PT ;  /* 0x0000000005007212 */ /* 0x000fe400078efe06 */
.L_x_2779:
[----:B------:R-:W-:Y:S05]  /*8140*/  BSYNC B0 ;  /* 0x0000000000007941 */ /* 0x000fea0003800000 */
.L_x_2778:
[----:B------:R-:W-:-:S04]  /*8150*/  F2FP.BF16.PACK_AB R0, RZ, R0 ;  /* 0x00000000ff00723e */ /* 0x000fc800000010ff */
[----:B------:R-:W-:Y:S01]  /*8160*/  PRMT R19, R0, 0x7610, R19 ;  /* 0x0000761000137816 */ /* 0x000fe20000000013 */
[----:B------:R-:W-:Y:S05]  /*8170*/  BRA `(.L_x_2763) ;  /* 0x000004d000007947 */ /* 0x000fea0003800000 */
.L_x_2776:
        /* <DEDUP_REMOVED lines=21> */
.L_x_2785:
[----:B------:R-:W-:Y:S05]  /*82d0*/  BSYNC B1 ;  /* 0x0000000000017941 */ /* 0x000fea0003800000 */
.L_x_2784:
[----:B------:R-:W-:Y:S01]  /*82e0*/  LEA R5, R0, 0x37800000, 0x17 ;  /* 0x3780000000057811 */ /* 0x000fe200078eb8ff */
[----:B------:R-:W-:-:S05]  /*82f0*/  IMAD.SHL.U32 R0, R3, 0x200000, RZ ;  /* 0x0020000003007824 */ /* 0x000fca00078e00ff */
[----:B------:R-:W-:Y:S02]  /*8300*/  LOP3.LUT R0, R5, R0, R6, 0xfe, !PT ;  /* 0x0000000005007212 */ /* 0x000fe400078efe06 */
.L_x_2783:
[----:B------:R-:W-:Y:S05]  /*8310*/  BSYNC B0 ;  /* 0x0000000000007941 */ /* 0x000fea0003800000 */
.L_x_2782:
[----:B------:R-:W-:-:S04]  /*8320*/  F2FP.BF16.PACK_AB R0, RZ, R0 ;  /* 0x00000000ff00723e */ /* 0x000fc800000010ff */
[----:B------:R-:W-:Y:S01]  /*8330*/  PRMT R19, R0, 0x7610, R19 ;  /* 0x0000761000137816 */ /* 0x000fe20000000013 */
[----:B------:R-:W-:Y:S05]  /*8340*/  BRA `(.L_x_2763) ;  /* 0x0000030000007947 */ /* 0x000fea0003800000 */
.L_x_2775:
        /* <DEDUP_REMOVED lines=14> */
.L_x_2789:
[----:B------:R-:W-:Y:S05]  /*8430*/  BSYNC B0 ;  /* 0x0000000000007941 */ /* 0x000fea0003800000 */
.L_x_2788:
[----:B------:R-:W-:-:S04]  /*8440*/  F2FP.BF16.PACK_AB R0, RZ, R0 ;  /* 0x00000000ff00723e */ /* 0x000fc800000010ff */
[----:B------:R-:W-:Y:S01]  /*8450*/  PRMT R19, R0, 0x7610, R19 ;  /* 0x0000761000137816 */ /* 0x000fe20000000013 */
[----:B------:R-:W-:Y:S05]  /*8460*/  BRA `(.L_x_2763) ;  /* 0x000001e000007947 */ /* 0x000fea0003800000 */
.L_x_2762:
        /* <DEDUP_REMOVED lines=21> */
.L_x_2787:
[----:B------:R-:W2:Y:S02]  /*85c0*/  LDG.E.64 R4, [R4.64] ;  /* 0x0000002404047981 */ /* 0x000ea4000c1e1b00 */
[----:B--2---:R-:W0:Y:S02]  /*85d0*/  I2F.U64 R0, R4 ;  /* 0x0000000400007312 */ /* 0x004e240000301000 */
[----:B0-----:R-:W-:-:S04]  /*85e0*/  F2FP.BF16.PACK_AB R0, RZ, R0 ;  /* 0x00000000ff00723e */ /* 0x001fc800000010ff */
[----:B------:R-:W-:Y:S01]  /*85f0*/  PRMT R19, R0, 0x7610, R19 ;  /* 0x0000761000137816 */ /* 0x000fe20000000013 */
[----:B------:R-:W-:Y:S05]  /*8600*/  BRA `(.L_x_2763) ;  /* 0x0000004000007947 */ /* 0x000fea0003800000 */
.L_x_2786:
[----:B------:R-:W2:Y:S02]  /*8610*/  LDG.E R4, [R4.64] ;  /* 0x0000002404047981 */ /* 0x000ea4000c1e1900 */
[----:B--2---:R-:W0:Y:S02]  /*8620*/  I2F.U32 R0, R4 ;  /* 0x0000000400007306 */ /* 0x004e240000201000 */
[----:B0-----:R-:W-:-:S04]  /*8630*/  F2FP.BF16.PACK_AB R0, RZ, R0 ;  /* 0x00000000ff00723e */ /* 0x001fc800000010ff */
[----:B------:R-:W-:Y:S02]  /*8640*/  PRMT R19, R0, 0x7610, R19 ;  /* 0x0000761000137816 */ /* 0x000fe40000000013 */
.L_x_2763:
        /* <DEDUP_REMOVED lines=20> */
.L_x_2793:
[----:B------:R-:W2:Y:S02]  /*8790*/  LDG.E.U8 R4, [R4.64] ;  /* 0x0000002404047981 */ /* 0x000ea4000c1e1100 */
[----:B--2---:R-:W0:Y:S02]  /*87a0*/  I2F.U16 R0, R4 ;  /* 0x0000000400007306 */ /* 0x004e240000101000 */
[----:B0-----:R-:W-:-:S04]  /*87b0*/  F2FP.BF16.PACK_AB R0, RZ, R0 ;  /* 0x00000000ff00723e */ /* 0x001fc800000010ff */
[----:B------:R-:W-:Y:S01]  /*87c0*/  PRMT R23, R0, 0x7610, R23 ;  /* 0x0000761000177816 */ /* 0x000fe20000000017 */
[----:B------:R-:W-:Y:S05]  /*87d0*/  BRA `(.L_x_2795) ;  /* 0x00000f0000007947 */ /* 0x000fea0003800000 */
.L_x_2792:
        /* <DEDUP_REMOVED lines=11> */
.L_x_2797:
[----:B------:R-:W2:Y:S02]  /*8890*/  LDG.E R4, [R4.64] ;  /* 0x0000002404047981 */ /* 0x000ea4000c1e1900 */
[----:B--2---:R-:W0:Y:S02]  /*88a0*/  I2F R0, R4 ;  /* 0x0000000400007306 */ /* 0x004e240000201400 */
[----:B0-----:R-:W-:-:S04]  /*88b0*/  F2FP.BF16.PACK_AB R0, RZ, R0 ;  /* 0x00000000ff00723e */ /* 0x001fc800000010ff */
[----:B------:R-:W-:Y:S01]  /*88c0*/  PRMT R23, R0, 0x7610, R23 ;  /* 0x0000761000177816 */ /* 0x000fe20000000017 */
[----:B------:R-:W-:Y:S05]  /*88d0*/  BRA `(.L_x_2795) ;  /* 0x00000e0000007947 */ /* 0x000fea0003800000 */
.L_x_2796:
[----:B------:R-:W2:Y:S02]  /*88e0*/  LDG.E.U16 R4, [R4.64] ;  /* 0x0000002404047981 */ /* 0x000ea4000c1e1500 */
[----:B--2---:R-:W0:Y:S02]  /*88f0*/  I2F.S16 R0, R4 ;  /* 0x0000000400007306 */ /* 0x004e240000101400 */
[----:B0-----:R-:W-:-:S04]  /*8900*/  F2FP.BF16.PACK_AB R0, RZ, R0 ;  /* 0x00000000ff00723e */ /* 0x001fc800000010ff */
[----:B------:R-:W-:Y:S01]  /*8910*/  PRMT R23, R0, 0x7610, R23 ;  /* 0x0000761000177816 */ /* 0x000fe20000000017 */
[----:B------:R-:W-:Y:S05]  /*8920*/  BRA `(.L_x_2795) ;  /* 0x00000db000007947 */ /* 0x000fea0003800000 */
.L_x_2791:
        /* <DEDUP_REMOVED lines=9> */
.L_x_2799:
[----:B------:R-:W2:Y:S02]  /*89c0*/  LDG.E.U16 R0, [R4.64] ;  /* 0x0000002404007981 */ /* 0x000ea4000c1e1500 */
[----:B--2---:R-:W-:-:S05]  /*89d0*/  HADD2.F32 R0, -RZ, R0.H0_H0 ;  /* 0x20000000ff007230 */ /* 0x004fca0000004100 */
[----:B------:R-:W-:-:S04]  /*89e0*/  F2FP.BF16.PACK_AB R0, RZ, R0 ;  /* 0x00000000ff00723e */ /* 0x000fc800000010ff */
[----:B------:R-:W-:Y:S01]  /*89f0*/  PRMT R23, R0, 0x7610, R23 ;  /* 0x0000761000177816 */ /* 0x000fe20000000017 */
[----:B------:R-:W-:Y:S05]  /*8a00*/  BRA `(.L_x_2795) ;  /* 0x00000cd000007947 */ /* 0x000fea0003800000 */
.L_x_2798:
        /* <DEDUP_REMOVED lines=9> */
.L_x_2801:
[----:B------:R-:W2:Y:S02]  /*8aa0*/  LDG.E.U16 R4, [R4.64] ;  /* 0x0000002404047981 */ /* 0x000ea4000c1e1500 */
[----:B--2---:R-:W-:-:S05]  /*8ab0*/  HADD2.F32 R0, -RZ, R4.H0_H0 ;  /* 0x20000004ff007230 */ /* 0x004fca0000004100 */
[----:B------:R-:W-:-:S04]  /*8ac0*/  F2FP.BF16.PACK_AB R0, RZ, R0 ;  /* 0x00000000ff00723e */ /* 0x000fc800000010ff */
[----:B------:R-:W-:Y:S01]  /*8ad0*/  PRMT R23, R0, 0x7610, R23 ;  /* 0x0000761000177816 */ /* 0x000fe20000000017 */
[----:B------:R-:W-:Y:S05]  /*8ae0*/  BRA `(.L_x_2795) ;  /* 0x00000bf000007947 */ /* 0x000fea0003800000 */
.L_x_2800:
[----:B------:R-:W2:Y:S02]  /*8af0*/  LDG.E.64 R4, [R4.64] ;  /* 0x0000002404047981 */ /* 0x000ea4000c1e1b00 */
[----:B--2---:R-:W0:Y:S01]  /*8b00*/  F2F.F32.F64 R0, R4 ;  /* 0x0000000400007310 */ /* 0x004e220000301000 */
[----:B------:R-:W0:-:S14]  /*8b10*/  DSETP.GEU.AND P0, PT, |R4|, c[0x2][0x0], PT ;  /* 0x008000000400762a */ /* 0x000e1c0003f0e200 */
[----:B0-----:R-:W-:-:S05]  /*8b20*/  @!P0 FMUL R0, R0, 1.175494350822287508e-38 ;  /* 0x0080000000008820 */ /* 0x001fca0000400000 */
[----:B------:R-:W-:-:S04]  /*8b30*/  F2FP.BF16.PACK_AB R0, RZ, R0 ;  /* 0x00000000ff00723e */ /* 0x000fc800000010ff */
[----:B------:R-:W-:Y:S01]  /*8b40*/  PRMT R23, R0, 0x7610, R23 ;  /* 0x0000761000177816 */ /* 0x000fe20000000017 */
[----:B------:R-:W-:Y:S05]  /*8b50*/  BRA `(.L_x_2795) ;  /* 0x00000b8000007947 */ /* 0x000fea0003800000 */
.L_x_2790:
        /* <DEDUP_REMOVED lines=14> */
.L_x_2804:
[----:B------:R-:W2:Y:S02]  /*8c40*/  LDG.E.64 R4, [R4.64] ;  /* 0x0000002404047981 */ /* 0x000ea4000c1e1b00 */
[----:B--2---:R-:W0:Y:S01]  /*8c50*/  F2F.F32.F64 R0, R4 ;  /* 0x0000000400007310 */ /* 0x004e220000301000 */
[----:B------:R-:W0:-:S14]  /*8c60*/  DSETP.GEU.AND P0, PT, |R4|, c[0x2][0x0], PT ;  /* 0x008000000400762a */ /* 0x000e1c0003f0e200 */
[----:B0-----:R-:W-:-:S05]  /*8c70*/  @!P0 FMUL R0, R0, 1.175494350822287508e-38 ;  /* 0x0080000000008820 */ /* 0x001fca0000400000 */
[----:B------:R-:W-:-:S04]  /*8c80*/  F2FP.BF16.PACK_AB R0, RZ, R0 ;  /* 0x00000000ff00723e */ /* 0x000fc800000010ff */
[----:B------:R-:W-:Y:S01]  /*8c90*/  PRMT R23, R0, 0x7610, R23 ;  /* 0x0000761000177816 */ /* 0x000fe20000000017 */
[----:B------:R-:W-:Y:S05]  /*8ca0*/  BRA `(.L_x_2795) ;  /* 0x00000a3000007947 */ /* 0x000fea0003800000 */
.L_x_2803:
        /* <DEDUP_REMOVED lines=28> */
.L_x_2806:
        /* <DEDUP_REMOVED lines=15> */
.L_x_2805:
[----:B------:R0:W5:Y:S01]  /*8f60*/  LDG.E.U16 R23, [R4.64] ;  /* 0x0000002404177981 */ /* 0x000162000c1e1500 */
[----:B------:R-:W-:Y:S05]  /*8f70*/  BRA `(.L_x_2795) ;  /* 0x0000076000007947 */ /* 0x000fea0003800000 */
.L_x_2802:
        /* <DEDUP_REMOVED lines=12> */
.L_x_2809:
        /* <DEDUP_REMOVED lines=21> */
.L_x_2813:
[----:B------:R-:W-:Y:S05]  /*9190*/  BSYNC B1 ;  /* 0x0000000000017941 */ /* 0x000fea0003800000 */
.L_x_2812:
[----:B------:R-:W-:Y:S01]  /*91a0*/  LEA R5, R0, 0x3b800000, 0x17 ;  /* 0x3b80000000057811 */ /* 0x000fe200078eb8ff */
[----:B------:R-:W-:-:S05]  /*91b0*/  IMAD.SHL.U32 R0, R3, 0x100000, RZ ;  /* 0x0010000003007824 */ /* 0x000fca00078e00ff */
[----:B------:R-:W-:Y:S02]  /*91c0*/  LOP3.LUT R0, R5, R0, R6, 0xfe, !PT ;  /* 0x0000000005007212 */ /* 0x000fe400078efe06 */
.L_x_2811:
[----:B------:R-:W-:Y:S05]  /*91d0*/  BSYNC B0 ;  /* 0x0000000000007941 */ /* 0x000fea0003800000 */
.L_x_2810:
[----:B------:R-:W-:-:S04]  /*91e0*/  F2FP.BF16.PACK_AB R0, RZ, R0 ;  /* 0x00000000ff00723e */ /* 0x000fc800000010ff */
[----:B------:R-:W-:Y:S01]  /*91f0*/  PRMT R23, R0, 0x7610, R23 ;  /* 0x0000761000177816 */ /* 0x000fe20000000017 */
[----:B------:R-:W-:Y:S05]  /*9200*/  BRA `(.L_x_2795) ;  /* 0x000004d000007947 */ /* 0x000fea0003800000 */
.L_x_2808:
        /* <DEDUP_REMOVED lines=21> */
.L_x_2817:
[----:B------:R-:W-:Y:S05]  /*9360*/  BSYNC B1 ;  /* 0x0000000000017941 */ /* 0x000fea0003800000 */
.L_x_2816:
[----:B------:R-:W-:Y:S01]  /*9370*/  LEA R5, R0, 0x37800000, 0x17 ;  /* 0x3780000000057811 */ /* 0x000fe200078eb8ff */
[----:B------:R-:W-:-:S05]  /*9380*/  IMAD.SHL.U32 R0, R3, 0x200000, RZ ;  /* 0x0020000003007824 */ /* 0x000fca00078e00ff */
[----:B------:R-:W-:Y:S02]  /*9390*/  LOP3.LUT R0, R5, R0, R6, 0xfe, !PT ;  /* 0x0000000005007212 */ /* 0x000fe400078efe06 */
.L_x_2815:
[----:B------:R-:W-:Y:S05]  /*93a0*/  BSYNC B0 ;  /* 0x0000000000007941 */ /* 0x000fea0003800000 */
.L_x_2814:
[----:B------:R-:W-:-:S04]  /*93b0*/  F2FP.BF16.PACK_AB R0, RZ, R0 ;  /* 0x00000000ff00723e */ /* 0x000fc800000010ff */
[----:B------:R-:W-:Y:S01]  /*93c0*/  PRMT R23, R0, 0x7610, R23 ;  /* 0x0000761000177816 */ /* 0x000fe20000000017 */
[----:B------:R-:W-:Y:S05]  /*93d0*/  BRA `(.L_x_2795) ;  /* 0x0000030000007947 */ /* 0x000fea0003800000 */
.L_x_2807:
        /* <DEDUP_REMOVED lines=14> */
.L_x_2821:
[----:B------:R-:W-:Y:S05]  /*94c0*/  BSYNC B0 ;  /* 0x0000000000007941 */ /* 0x000fea0003800000 */
.L_x_2820:
[----:B------:R-:W-:-:S04]  /*94d0*/  F2FP.BF16.PACK_AB R0, RZ, R0 ;  /* 0x00000000ff00723e */ /* 0x000fc800000010ff */
[----:B------:R-:W-:Y:S01]  /*94e0*/  PRMT R23, R0, 0x7610, R23 ;  /* 0x0000761000177816 */ /* 0x000fe20000000017 */
[----:B------:R-:W-:Y:S05]  /*94f0*/  BRA `(.L_x_2795) ;  /* 0x000001e000007947 */ /* 0x000fea0003800000 */
.L_x_2794:
        /* <DEDUP_REMOVED lines=21> */
.L_x_2819:
[----:B------:R-:W2:Y:S02]  /*9650*/  LDG.E.64 R4, [R4.64] ;  /* 0x0000002404047981 */ /* 0x000ea4000c1e1b00 */
[----:B--2---:R-:W0:Y:S02]  /*9660*/  I2F.U64 R0, R4 ;  /* 0x0000000400007312 */ /* 0x004e240000301000 */
[----:B0-----:R-:W-:-:S04]  /*9670*/  F2FP.BF16.PACK_AB R0, RZ, R0 ;  /* 0x00000000ff00723e */ /* 0x001fc800000010ff */
[----:B------:R-:W-:Y:S01]  /*9680*/  PRMT R23, R0, 0x7610, R23 ;  /* 0x0000761000177816 */ /* 0x000fe20000000017 */
[----:B------:R-:W-:Y:S05]  /*9690*/  BRA `(.L_x_2795) ;  /* 0x0000004000007947 */ /* 0x000fea0003800000 */
.L_x_2818:
[----:B------:R-:W2:Y:S02]  /*96a0*/  LDG.E R4, [R4.64] ;  /* 0x0000002404047981 */ /* 0x000ea4000c1e1900 */
[----:B--2---:R-:W0:Y:S02]  /*96b0*/  I2F.U32 R0, R4 ;  /* 0x0000000400007306 */ /* 0x004e240000201000 */
[----:B0-----:R-:W-:-:S04]  /*96c0*/  F2FP.BF16.PACK_AB R0, RZ, R0 ;  /* 0x00000000ff00723e */ /* 0x001fc800000010ff */
[----:B------:R-:W-:Y:S02]  /*96d0*/  PRMT R23, R0, 0x7610, R23 ;  /* 0x0000761000177816 */ /* 0x000fe40000000017 */
.L_x_2795:
[----:B------:R-:W-:-:S05]  /*96e0*/  IADD3 R28, R28, 0x80, RZ ;  /* 0x000000801c1c7810 */ /* 0x000fca0007ffe0ff */
.L_x_2725:
[----:B------:R-:W-:Y:S05]  /*96f0*/  BSYNC B6 ;  /* 0x0000000000067941 */ /* 0x000fea0003800000 */
.L_x_2724:
        /* <DEDUP_REMOVED lines=29> */
.L_x_2827:
[----:B------:R-:W2:Y:S02]  /*98d0*/  LDG.E.U8 R4, [R4.64] ;  /* 0x0000002404047981 */ /* 0x000ea4000c1e1100 */
[----:B--2---:R-:W0:Y:S02]  /*98e0*/  I2F.U16 R0, R4 ;  /* 0x0000000400007306 */ /* 0x004e240000101000 */
[----:B0-----:R-:W-:-:S04]  /*98f0*/  F2FP.BF16.PACK_AB R0, RZ, R0 ;  /* 0x00000000ff00723e */ /* 0x001fc800000010ff */
[----:B------:R-:W-:Y:S01]  /*9900*/  PRMT R16, R0, 0x7610, R16 ;  /* 0x0000761000107816 */ /* 0x000fe20000000010 */
[----:B------:R-:W-:Y:S05]  /*9910*/  BRA `(.L_x_2829) ;  /* 0x00000f0000007947 */ /* 0x000fea0003800000 */
.L_x_2826:
        /* <DEDUP_REMOVED lines=11> */
.L_x_2831:
[----:B------:R-:W2:Y:S02]  /*99d0*/  LDG.E R4, [R4.64] ;  /* 0x0000002404047981 */ /* 0x000ea4000c1e1900 */
[----:B--2---:R-:W0:Y:S02]  /*99e0*/  I2F R0, R4 ;  /* 0x0000000400007306 */ /* 0x004e240000201400 */
[----:B0-----:R-:W-:-:S04]  /*99f0*/  F2FP.BF16.PACK_AB R0, RZ, R0 ;  /* 0x00000000ff00723e */ /* 0x001fc800000010ff */
[----:B------:R-:W-:Y:S01]  /*9a00*/  PRMT R16, R0, 0x7610, R16 ;  /* 0x0000761000107816 */ /* 0x000fe20000000010 */
[----:B------:R-:W-:Y:S05]  /*9a10*/  BRA `(.L_x_2829) ;  /* 0x00000e0000007947 */ /* 0x000fea0003800000 */
.L_x_2830:
[----:B------:R-:W2:Y:S02]  /*9a20*/  LDG.E.U16 R4, [R4.64] ;  /* 0x0000002404047981 */ /* 0x000ea4000c1e1500 */
[----:B--2---:R-:W0:Y:S02]  /*9a30*/  I2F.S16 R0, R4 ;  /* 0x0000000400007306 */ /* 0x004e240000101400 */
[----:B0-----:R-:W-:-:S04]  /*9a40*/  F2FP.BF16.PACK_AB R0, RZ, R0 ;  /* 0x00000000ff00723e */ /* 0x001fc800000010ff */
[----:B------:R-:W-:Y:S01]  /*9a50*/  PRMT R16, R0, 0x7610, R16 ;  /* 0x0000761000107816 */ /* 0x000fe20000000010 */
[----:B------:R-:W-:Y:S05]  /*9a60*/  BRA `(.L_x_2829) ;  /* 0x00000db000007947 */ /* 0x000fea0003800000 */
.L_x_2825:
        /* <DEDUP_REMOVED lines=9> */
.L_x_2833:
[----:B------:R-:W2:Y:S02]  /*9b00*/  LDG.E.U16 R0, [R4.64] ;  /* 0x0000002404007981 */ /* 0x000ea4000c1e1500 */
[----:B--2---:R-:W-:-:S05]  /*9b10*/  HADD2.F32 R0, -RZ, R0.H0_H0 ;  /* 0x20000000ff007230 */ /* 0x004fca0000004100 */
[----:B------:R-:W-:-:S04]  /*9b20*/  F2FP.BF16.PACK_AB R0, RZ, R0 ;  /* 0x00000000ff00723e */ /* 0x000fc800000010ff */
[----:B------:R-:W-:Y:S01]  /*9b30*/  PRMT R16, R0, 0x7610, R16 ;  /* 0x0000761000107816 */ /* 0x000fe20000000010 */
[----:B------:R-:W-:Y:S05]  /*9b40*/  BRA `(.L_x_2829) ;  /* 0x00000cd000007947 */ /* 0x000fea0003800000 */
.L_x_2832:
        /* <DEDUP_REMOVED lines=9> */
.L_x_2835:
[----:B------:R-:W2:Y:S02]  /*9be0*/  LDG.E.U16 R4, [R4.64] ;  /* 0x0000002404047981 */ /* 0x000ea4000c1e1500 */
[----:B--2---:R-:W-:-:S05]  /*9bf0*/  HADD2.F32 R0, -RZ, R4.H0_H0 ;  /* 0x20000004ff007230 */ /* 0x004fca0000004100 */
[----:B------:R-:W-:-:S04]  /*9c00*/  F2FP.BF16.PACK_AB R0, RZ, R0 ;  /* 0x00000000ff00723e */ /* 0x000fc800000010ff */
[----:B------:R-:W-:Y:S01]  /*9c10*/  PRMT R16, R0, 0x7610, R16 ;  /* 0x0000761000107816 */ /* 0x000fe20000000010 */
[----:B------:R-:W-:Y:S05]  /*9c20*/  BRA `(.L_x_2829) ;  /* 0x00000bf000007947 */ /* 0x000fea0003800000 */
.L_x_2834:
[----:B------:R-:W2:Y:S02]  /*9c30*/  LDG.E.64 R4, [R4.64] ;  /* 0x0000002404047981 */ /* 0x000ea4000c1e1b00 */
[----:B--2---:R-:W0:Y:S01]  /*9c40*/  F2F.F32.F64 R0, R4 ;  /* 0x0000000400007310 */ /* 0x004e220000301000 */
[----:B------:R-:W0:-:S14]  /*9c50*/  DSETP.GEU.AND P0, PT, |R4|, c[0x2][0x0], PT ;  /* 0x008000000400762a */ /* 0x000e1c0003f0e200 */
[----:B0-----:R-:W-:-:S05]  /*9c60*/  @!P0 FMUL R0, R0, 1.175494350822287508e-38 ;  /* 0x0080000000008820 */ /* 0x001fca0000400000 */
[----:B------:R-:W-:-:S04]  /*9c70*/  F2FP.BF16.PACK_AB R0, RZ, R0 ;  /* 0x00000000ff00723e */ /* 0x000fc800000010ff */
[----:B------:R-:W-:Y:S01]  /*9c80*/  PRMT R16, R0, 0x7610, R16 ;  /* 0x0000761000107816 */ /* 0x000fe20000000010 */
[----:B------:R-:W-:Y:S05]  /*9c90*/  BRA `(.L_x_2829) ;  /* 0x00000b8000007947 */ /* 0x000fea0003800000 */
.L_x_2824:
        /* <DEDUP_REMOVED lines=14> */
.L_x_2838:
[----:B------:R-:W2:Y:S02]  /*9d80*/  LDG.E.64 R4, [R4.64] ;  /* 0x0000002404047981 */ /* 0x000ea4000c1e1b00 */
[----:B--2---:R-:W0:Y:S01]  /*9d90*/  F2F.F32.F64 R0, R4 ;  /* 0x0000000400007310 */ /* 0x004e220000301000 */
[----:B------:R-:W0:-:S14]  /*9da0*/  DSETP.GEU.AND P0, PT, |R4|, c[0x2][0x0], PT ;  /* 0x008000000400762a */ /* 0x000e1c0003f0e200 */
[----:B0-----:R-:W-:-:S05]  /*9db0*/  @!P0 FMUL R0, R0, 1.175494350822287508e-38 ;  /* 0x0080000000008820 */ /* 0x001fca0000400000 */
[----:B------:R-:W-:-:S04]  /*9dc0*/  F2FP.BF16.PACK_AB R0, RZ, R0 ;  /* 0x00000000ff00723e */ /* 0x000fc800000010ff */
[----:B------:R-:W-:Y:S01]  /*9dd0*/  PRMT R16, R0, 0x7610, R16 ;  /* 0x0000761000107816 */ /* 0x000fe20000000010 */
[----:B------:R-:W-:Y:S05]  /*9de0*/  BRA `(.L_x_2829) ;  /* 0x00000a3000007947 */ /* 0x000fea0003800000 */
.L_x_2837:
        /* <DEDUP_REMOVED lines=28> */
.L_x_2840:
        /* <DEDUP_REMOVED lines=15> */
.L_x_2839:
[----:B------:R0:W5:Y:S01]  /*a0a0*/  LDG.E.U16 R16, [R4.64] ;  /* 0x0000002404107981 */ /* 0x000162000c1e1500 */
[----:B------:R-:W-:Y:S05]  /*a0b0*/  BRA `(.L_x_2829) ;  /* 0x0000076000007947 */ /* 0x000fea0003800000 */
.L_x_2836:
        /* <DEDUP_REMOVED lines=12> */
.L_x_2843:
        /* <DEDUP_REMOVED lines=21> */
.L_x_2847:
[----:B------:R-:W-:Y:S05]  /*a2d0*/  BSYNC B1 ;  /* 0x0000000000017941 */ /* 0x000fea0003800000 */
.L_x_2846:
[----:B------:R-:W-:Y:S01]  /*a2e0*/  LEA R5, R0, 0x3b800000, 0x17 ;  /* 0x3b80000000057811 */ /* 0x000fe200078eb8ff */
[----:B------:R-:W-:-:S05]  /*a2f0*/  IMAD.SHL.U32 R0, R3, 0x100000, RZ ;  /* 0x0010000003007824 */ /* 0x000fca00078e00ff */
[----:B------:R-:W-:Y:S02]  /*a300*/  LOP3.LUT R0, R5, R0, R6, 0xfe, !PT ;  /* 0x0000000005007212 */ /* 0x000fe400078efe06 */
.L_x_2845:
[----:B------:R-:W-:Y:S05]  /*a310*/  BSYNC B0 ;  /* 0x0000000000007941 */ /* 0x000fea0003800000 */
.L_x_2844:
[----:B------:R-:W-:-:S04]  /*a320*/  F2FP.BF16.PACK_AB R0, RZ, R0 ;  /* 0x00000000ff00723e */ /* 0x000fc800000010ff */
[----:B------:R-:W-:Y:S01]  /*a330*/  PRMT R16, R0, 0x7610, R16 ;  /* 0x0000761000107816 */ /* 0x000fe20000000010 */
[----:B------:R-:W-:Y:S05]  /*a340*/  BRA `(.L_x_2829) ;  /* 0x000004d000007947 */ /* 0x000fea0003800000 */
.L_x_2842:
        /* <DEDUP_REMOVED lines=21> */
.L_x_2851:
[----:B------:R-:W-:Y:S05]  /*a4a0*/  BSYNC B1 ;  /* 0x0000000000017941 */ /* 0x000fea0003800000 */
.L_x_2850:
[----:B------:R-:W-:Y:S01]  /*a4b0*/  LEA R5, R0, 0x37800000, 0x17 ;  /* 0x3780000000057811 */ /* 0x000fe200078eb8ff */
[----:B------:R-:W-:-:S05]  /*a4c0*/  IMAD.SHL.U32 R0, R3, 0x200000, RZ ;  /* 0x0020000003007824 */ /* 0x000fca00078e00ff */
[----:B------:R-:W-:Y:S02]  /*a4d0*/  LOP3.LUT R0, R5, R0, R6, 0xfe, !PT ;  /* 0x0000000005007212 */ /* 0x000fe400078efe06 */
.L_x_2849:
[----:B------:R-:W-:Y:S05]  /*a4e0*/  BSYNC B0 ;  /* 0x0000000000007941 */ /* 0x000fea0003800000 */
.L_x_2848:
[----:B------:R-:W-:-:S04]  /*a4f0*/  F2FP.BF16.PACK_AB R0, RZ, R0 ;  /* 0x00000000ff00723e */ /* 0x000fc800000010ff */
[----:B------:R-:W-:Y:S01]  /*a500*/  PRMT R16, R0, 0x7610, R16 ;  /* 0x0000761000107816 */ /* 0x000fe20000000010 */
[----:B------:R-:W-:Y:S05]  /*a510*/  BRA `(.L_x_2829) ;  /* 0x0000030000007947 */ /* 0x000fea0003800000 */
.L_x_2841:
        /* <DEDUP_REMOVED lines=14> */
.L_x_2855:
[----:B------:R-:W-:Y:S05]  /*a600*/  BSYNC B0 ;  /* 0x0000000000007941 */ /* 0x000fea0003800000 */
.L_x_2854:
[----:B------:R-:W-:-:S04]  /*a610*/  F2FP.BF16.PACK_AB R0, RZ, R0 ;  /* 0x00000000ff00723e */ /* 0x000fc800000010ff */
[----:B------:R-:W-:Y:S01]  /*a620*/  PRMT R16, R0, 0x7610, R16 ;  /* 0x0000761000107816 */ /* 0x000fe20000000010 */
[----:B------:R-:W-:Y:S05]  /*a630*/  BRA `(.L_x_2829) ;  /* 0x000001e000007947 */ /* 0x000fea0003800000 */
.L_x_2828:
        /* <DEDUP_REMOVED lines=21> */
.L_x_2853:
[----:B------:R-:W2:Y:S02]  /*a790*/  LDG.E.64 R4, [R4.64] ;  /* 0x0000002404047981 */ /* 0x000ea4000c1e1b00 */
[----:B--2---:R-:W0:Y:S02]  /*a7a0*/  I2F.U64 R0, R4 ;  /* 0x0000000400007312 */ /* 0x004e240000301000 */
[----:B0-----:R-:W-:-:S04]  /*a7b0*/  F2FP.BF16.PACK_AB R0, RZ, R0 ;  /* 0x00000000ff00723e */ /* 0x001fc800000010ff */
[----:B------:R-:W-:Y:S01]  /*a7c0*/  PRMT R16, R0, 0x7610, R16 ;  /* 0x0000761000107816 */ /* 0x000fe20000000010 */
[----:B------:R-:W-:Y:S05]  /*a7d0*/  BRA `(.L_x_2829) ;  /* 0x0000004000007947 */ /* 0x000fea0003800000 */
.L_x_2852:
[----:B------:R-:W2:Y:S02]  /*a7e0*/  LDG.E R4, [R4.64] ;  /* 0x0000002404047981 */ /* 0x000ea4000c1e1900 */
[----:B--2---:R-:W0:Y:S02]  /*a7f0*/  I2F.U32 R0, R4 ;  /* 0x0000000400007306 */ /* 0x004e240000201000 */
[----:B0-----:R-:W-:-:S04]  /*a800*/  F2FP.BF16.PACK_AB R0, RZ, R0 ;  /* 0x00000000ff00723e */ /* 0x001fc800000010ff */
[----:B------:R-:W-:Y:S02]  /*a810*/  PRMT R16, R0, 0x7610, R16 ;  /* 0x0000761000107816 */ /* 0x000fe40000000010 */
.L_x_2829:
        /* <DEDUP_REMOVED lines=20> */
.L_x_2859:
[----:B------:R-:W2:Y:S02]  /*a960*/  LDG.E.U8 R4, [R4.64] ;  /* 0x0000002404047981 */ /* 0x000ea4000c1e1100 */
[----:B--2---:R-:W0:Y:S02]  /*a970*/  I2F.U16 R0, R4 ;  /* 0x0000000400007306 */ /* 0x004e240000101000 */
[----:B0-----:R-:W-:-:S04]  /*a980*/  F2FP.BF16.PACK_AB R0, RZ, R0 ;  /* 0x00000000ff00723e */ /* 0x001fc800000010ff */
[----:B------:R-:W-:Y:S01]  /*a990*/  PRMT R27, R0, 0x7610, R27 ;  /* 0x00007610001b7816 */ /* 0x000fe2000000001b */
[----:B------:R-:W-:Y:S05]  /*a9a0*/  BRA `(.L_x_2861) ;  /* 0x00000f0000007947 */ /* 0x000fea0003800000 */
.L_x_2858:
        /* <DEDUP_REMOVED lines=11> */
.L_x_2863:
[----:B------:R-:W2:Y:S02]  /*aa60*/  LDG.E R4, [R4.64] ;  /* 0x0000002404047981 */ /* 0x000ea4000c1e1900 */
[----:B--2---:R-:W0:Y:S02]  /*aa70*/  I2F R0, R4 ;  /* 0x0000000400007306 */ /* 0x004e240000201400 */
[----:B0-----:R-:W-:-:S04]  /*aa80*/  F2FP.BF16.PACK_AB R0, RZ, R0 ;  /* 0x00000000ff00723e */ /* 0x001fc800000010ff */
[----:B------:R-:W-:Y:S01]  /*aa90*/  PRMT R27, R0, 0x7610, R27 ;  /* 0x00007610001b7816 */ /* 0x000fe2000000001b */
[----:B------:R-:W-:Y:S05]  /*aaa0*/  BRA `(.L_x_2861) ;  /* 0x00000e0000007947 */ /* 0x000fea0003800000 */
.L_x_2862:
[----:B------:R-:W2:Y:S02]  /*aab0*/  LDG.E.U16 R4, [R4.64] ;  /* 0x0000002404047981 */ /* 0x000ea4000c1e1500 */
[----:B--2---:R-:W0:Y:S02]  /*aac0*/  I2F.S16 R0, R4 ;  /* 0x0000000400007306 */ /* 0x004e240000101400 */
[----:B0-----:R-:W-:-:S04]  /*aad0*/  F2FP.BF16.PACK_AB R0, RZ, R0 ;  /* 0x00000000ff00723e */ /* 0x001fc800000010ff */
[----:B------:R-:W-:Y:S01]  /*aae0*/  PRMT R27, R0, 0x7610, R27 ;  /* 0x00007610001b7816 */ /* 0x000fe2000000001b */
[----:B------:R-:W-:Y:S05]  /*aaf0*/  BRA `(.L_x_2861) ;  /* 0x00000db000007947 */ /* 0x000fea0003800000 */
.L_x_2857:
        /* <DEDUP_REMOVED lines=9> */
.L_x_2865:
[----:B------:R-:W2:Y:S02]  /*ab90*/  LDG.E.U16 R0, [R4.64] ;  /* 0x0000002404007981 */ /* 0x000ea4000c1e1500 */
[----:B--2---:R-:W-:-:S05]  /*aba0*/  HADD2.F32 R0, -RZ, R0.H0_H0 ;  /* 0x20000000ff007230 */ /* 0x004fca0000004100 */
[----:B------:R-:W-:-:S04]  /*abb0*/  F2FP.BF16.PACK_AB R0, RZ, R0 ;  /* 0x00000000ff00723e */ /* 0x000fc800000010ff */
[----:B------:R-:W-:Y:S01]  /*abc0*/  PRMT R27, R0, 0x7610, R27 ;  /* 0x00007610001b7816 */ /* 0x000fe2000000001b */
[----:B------:R-:W-:Y:S05]  /*abd0*/  BRA `(.L_x_2861) ;  /* 0x00000cd000007947 */ /* 0x000fea0003800000 */
.L_x_2864:
        /* <DEDUP_REMOVED lines=9> */
.L_x_2867:
[----:B------:R-:W2:Y:S02]  /*ac70*/  LDG.E.U16 R4, [R4.64] ;  /* 0x0000002404047981 */ /* 0x000ea4000c1e1500 */
[----:B--2---:R-:W-:-:S05]  /*ac80*/  HADD2.F32 R0, -RZ, R4.H0_H0 ;  /* 0x20000004ff007230 */ /* 0x004fca0000004100 */
[----:B------:R-:W-:-:S04]  /*ac90*/  F2FP.BF16.PACK_AB R0, RZ, R0 ;  /* 0x00000000ff00723e */ /* 0x000fc800000010ff */
[----:B------:R-:W-:Y:S01]  /*aca0*/  PRMT R27, R0, 0x7610, R27 ;  /* 0x00007610001b7816 */ /* 0x000fe2000000001b */
[----:B------:R-:W-:Y:S05]  /*acb0*/  BRA `(.L_x_2861) ;  /* 0x00000bf000007947 */ /* 0x000fea0003800000 */
.L_x_2866:
[----:B------:R-:W2:Y:S02]  /*acc0*/  LDG.E.64 R4, [R4.64] ;  /* 0x0000002404047981 */ /* 0x000ea4000c1e1b00 */
[----:B--2---:R-:W0:Y:S01]  /*acd0*/  F2F.F32.F64 R0, R4 ;  /* 0x0000000400007310 */ /* 0x004e220000301000 */
[----:B------:R-:W0:-:S14]  /*ace0*/  DSETP.GEU.AND P0, PT, |R4|, c[0x2][0x0], PT ;  /* 0x008000000400762a */ /* 0x000e1c0003f0e200 */
[----:B0-----:R-:W-:-:S05]  /*acf0*/  @!P0 FMUL R0, R0, 1.175494350822287508e-38 ;  /* 0x0080000000008820 */ /* 0x001fca0000400000 */
[----:B------:R-:W-:-:S04]  /*ad00*/  F2FP.BF16.PACK_AB R0, RZ, R0 ;  /* 0x00000000ff00723e */ /* 0x000fc800000010ff */
[----:B------:R-:W-:Y:S01]  /*ad10*/  PRMT R27, R0, 0x7610, R27 ;  /* 0x00007610001b7816 */ /* 0x000fe2000000001b */
[----:B------:R-:W-:Y:S05]  /*ad20*/  BRA `(.L_x_2861) ;  /* 0x00000b8000007947 */ /* 0x000fea0003800000 */
.L_x_2856:
        /* <DEDUP_REMOVED lines=14> */
.L_x_2870:
[----:B------:R-:W2:Y:S02]  /*ae10*/  LDG.E.64 R4, [R4.64] ;  /* 0x0000002404047981 */ /* 0x000ea4000c1e1b00 */
[----:B--2---:R-:W0:Y:S01]  /*ae20*/  F2F.F32.F64 R0, R4 ;  /* 0x0000000400007310 */ /* 0x004e220000301000 */
[----:B------:R-:W0:-:S14]  /*ae30*/  DSETP.GEU.AND P0, PT, |R4|, c[0x2][0x0], PT ;  /* 0x008000000400762a */ /* 0x000e1c0003f0e200 */
[----:B0-----:R-:W-:-:S05]  /*ae40*/  @!P0 FMUL R0, R0, 1.175494350822287508e-38 ;  /* 0x0080000000008820 */ /* 0x001fca0000400000 */
[----:B------:R-:W-:-:S04]  /*ae50*/  F2FP.BF16.PACK_AB R0, RZ, R0 ;  /* 0x00000000ff00723e */ /* 0x000fc800000010ff */
[----:B------:R-:W-:Y:S01]  /*ae60*/  PRMT R27, R0, 0x7610, R27 ;  /* 0x00007610001b7816 */ /* 0x000fe2000000001b */
[----:B------:R-:W-:Y:S05]  /*ae70*/  BRA `(.L_x_2861) ;  /* 0x00000a3000007947 */ /* 0x000fea0003800000 */
.L_x_2869:
        /* <DEDUP_REMOVED lines=28> */
.L_x_2872:
        /* <DEDUP_REMOVED lines=15> */
.L_x_2871:
[----:B------:R0:W5:Y:S01]  /*b130*/  LDG.E.U16 R27, [R4.64] ;  /* 0x00000024041b7981 */ /* 0x000162000c1e1500 */
[----:B------:R-:W-:Y:S05]  /*b140*/  BRA `(.L_x_2861) ;  /* 0x0000076000007947 */ /* 0x000fea0003800000 */
.L_x_2868:
        /* <DEDUP_REMOVED lines=12> */
.L_x_2875:
        /* <DEDUP_REMOVED lines=21> */
.L_x_2879:
[----:B------:R-:W-:Y:S05]  /*b360*/  BSYNC B1 ;  /* 0x0000000000017941 */ /* 0x000fea0003800000 */
.L_x_2878:
[----:B------:R-:W-:Y:S01]  /*b370*/  LEA R5, R0, 0x3b800000, 0x17 ;  /* 0x3b80000000057811 */ /* 0x000fe200078eb8ff */
[----:B------:R-:W-:-:S05]  /*b380*/  IMAD.SHL.U32 R0, R3, 0x100000, RZ ;  /* 0x0010000003007824 */ /* 0x000fca00078e00ff */
[----:B------:R-:W-:Y:S02]  /*b390*/  LOP3.LUT R0, R5, R0, R6, 0xfe, !PT ;  /* 0x0000000005007212 */ /* 0x000fe400078efe06 */
.L_x_2877:
[----:B------:R-:W-:Y:S05]  /*b3a0*/  BSYNC B0 ;  /* 0x0000000000007941 */ /* 0x000fea0003800000 */
.L_x_2876:
[----:B------:R-:W-:-:S04]  /*b3b0*/  F2FP.BF16.PACK_AB R0, RZ, R0 ;  /* 0x00000000ff00723e */ /* 0x000fc800000010ff */
[----:B------:R-:W-:Y:S01]  /*b3c0*/  PRMT R27, R0, 0x7610, R27 ;  /* 0x00007610001b7816 */ /* 0x000fe2000000001b */
[----:B------:R-:W-:Y:S05]  /*b3d0*/  BRA `(.L_x_2861) ;  /* 0x000004d000007947 */ /* 0x000fea0003800000 */
.L_x_2874:
        /* <DEDUP_REMOVED lines=21> */
.L_x_2883:
[----:B------:R-:W-:Y:S05]  /*b530*/  BSYNC B1 ;  /* 0x0000000000017941 */ /* 0x000fea0003800000 */
.L_x_2882:
[----:B------:R-:W-:Y:S01]  /*b540*/  LEA R5, R0, 0x37800000, 0x17 ;  /* 0x3780000000057811 */ /* 0x000fe200078eb8ff */
[----:B------:R-:W-:-:S05]  /*b550*/  IMAD.SHL.U32 R0, R3, 0x200000, RZ ;  /* 0x0020000003007824 */ /* 0x000fca00078e00ff */
[----:B------:R-:W-:Y:S02]  /*b560*/  LOP3.LUT R0, R5, R0, R6, 0xfe, !PT ;  /* 0x0000000005007212 */ /* 0x000fe400078efe06 */
.L_x_2881:
[----:B------:R-:W-:Y:S05]  /*b570*/  BSYNC B0 ;  /* 0x0000000000007941 */ /* 0x000fea0003800000 */
.L_x_2880:
[----:B------:R-:W-:-:S04]  /*b580*/  F2FP.BF16.PACK_AB R0, RZ, R0 ;  /* 0x00000000ff00723e */ /* 0x000fc800000010ff */
[----:B------:R-:W-:Y:S01]  /*b590*/  PRMT R27, R0, 0x7610, R27 ;  /* 0x00007610001b7816 */ /* 0x000fe2000000001b */
[----:B------:R-:W-:Y:S05]  /*b5a0*/  BRA `(.L_x_2861) ;  /* 0x0000030000007947 */ /* 0x000fea0003800000 */
.L_x_2873:
        /* <DEDUP_REMOVED lines=14> */
.L_x_2887:
[----:B------:R-:W-:Y:S05]  /*b690*/  BSYNC B0 ;  /* 0x0000000000007941 */ /* 0x000fea0003800000 */
.L_x_2886:
[----:B------:R-:W-:-:S04]  /*b6a0*/  F2FP.BF16.PACK_AB R0, RZ, R0 ;  /* 0x00000000ff00723e */ /* 0x000fc800000010ff */
[----:B------:R-:W-:Y:S01]  /*b6b0*/  PRMT R27, R0, 0x7610, R27 ;  /* 0x00007610001b7816 */ /* 0x000fe2000000001b */
[----:B------:R-:W-:Y:S05]  /*b6c0*/  BRA `(.L_x_2861) ;  /* 0x000001e000007947 */ /* 0x000fea0003800000 */
.L_x_2860:
        /* <DEDUP_REMOVED lines=21> */
.L_x_2885:
[----:B------:R-:W2:Y:S02]  /*b820*/  LDG.E.64 R4, [R4.64] ;  /* 0x0000002404047981 */ /* 0x000ea4000c1e1b00 */
[----:B--2---:R-:W0:Y:S02]  /*b830*/  I2F.U64 R0, R4 ;  /* 0x0000000400007312 */ /* 0x004e240000301000 */
[----:B0-----:R-:W-:-:S04]  /*b840*/  F2FP.BF16.PACK_AB R0, RZ, R0 ;  /* 0x00000000ff00723e */ /* 0x001fc800000010ff */
[----:B------:R-:W-:Y:S01]  /*b850*/  PRMT R27, R0, 0x7610, R27 ;  /* 0x00007610001b7816 */ /* 0x000fe2000000001b */
[----:B------:R-:W-:Y:S05]  /*b860*/  BRA `(.L_x_2861) ;  /* 0x0000004000007947 */ /* 0x000fea0003800000 */
.L_x_2884:
[----:B------:R-:W2:Y:S02]  /*b870*/  LDG.E R4, [R4.64] ;  /* 0x0000002404047981 */ /* 0x000ea4000c1e1900 */
[----:B--2---:R-:W0:Y:S02]  /*b880*/  I2F.U32 R0, R4 ;  /* 0x0000000400007306 */ /* 0x004e240000201000 */
[----:B0-----:R-:W-:-:S04]  /*b890*/  F2FP.BF16.PACK_AB R0, RZ, R0 ;  /* 0x00000000ff00723e */ /* 0x001fc800000010ff */
[----:B------:R-:W-:Y:S02]  /*b8a0*/  PRMT R27, R0, 0x7610, R27 ;  /* 0x00007610001b7816 */ /* 0x000fe4000000001b */
.L_x_2861:
        /* <DEDUP_REMOVED lines=19> */
.L_x_2891:
[----:B------:R-:W2:Y:S02]  /*b9e0*/  LDG.E.U8 R4, [R4.64] ;  /* 0x0000002404047981 */ /* 0x000ea4000c1e1100 */
[----:B--2---:R-:W0:Y:S02]  /*b9f0*/  I2F.U16 R0, R4 ;  /* 0x0000000400007306 */ /* 0x004e240000101000 */
[----:B0-----:R-:W-:Y:S01]  /*ba00*/  F2FP.BF16.PACK_AB R0, RZ, R0 ;  /* 0x00000000ff00723e */ /* 0x001fe200000010ff */
[----:B------:R-:W-:Y:S05]  /*ba10*/  BRA `(.L_x_2823) ;  /* 0x00000e2000007947 */ /* 0x000fea0003800000 */
.L_x_2890:
        /* <DEDUP_REMOVED lines=10> */
.L_x_2894:
[----:B------:R-:W2:Y:S02]  /*bac0*/  LDG.E R4, [R4.64] ;  /* 0x0000002404047981 */ /* 0x000ea4000c1e1900 */
[----:B--2---:R-:W0:Y:S02]  /*bad0*/  I2F R0, R4 ;  /* 0x0000000400007306 */ /* 0x004e240000201400 */
[----:B0-----:R-:W-:Y:S01]  /*bae0*/  F2FP.BF16.PACK_AB R0, RZ, R0 ;  /* 0x00000000ff00723e */ /* 0x001fe200000010ff */
[----:B------:R-:W-:Y:S05]  /*baf0*/  BRA `(.L_x_2823) ;  /* 0x00000d4000007947 */ /* 0x000fea0003800000 */
.L_x_2893:
[----:B------:R-:W2:Y:S02]  /*bb00*/  LDG.E.U16 R4, [R4.64] ;  /* 0x0000002404047981 */ /* 0x000ea4000c1e1500 */
[----:B--2---:R-:W0:Y:S02]  /*bb10*/  I2F.S16 R0, R4 ;  /* 0x0000000400007306 */ /* 0x004e240000101400 */
[----:B0-----:R-:W-:Y:S01]  /*bb20*/  F2FP.BF16.PACK_AB R0, RZ, R0 ;  /* 0x00000000ff00723e */ /* 0x001fe200000010ff */
[----:B------:R-:W-:Y:S05]  /*bb30*/  BRA `(.L_x_2823) ;  /* 0x00000d0000007947 */ /* 0x000fea0003800000 */
.L_x_2889:
        /* <DEDUP_REMOVED lines=9> */
.L_x_2896:
[----:B------:R-:W2:Y:S02]  /*bbd0*/  LDG.E.U16 R0, [R4.64] ;  /* 0x0000002404007981 */ /* 0x000ea4000c1e1500 */
[----:B--2---:R-:W-:-:S05]  /*bbe0*/  HADD2.F32 R0, -RZ, R0.H0_H0 ;  /* 0x20000000ff007230 */ /* 0x004fca0000004100 */
[----:B------:R-:W-:Y:S01]  /*bbf0*/  F2FP.BF16.PACK_AB R0, RZ, R0 ;  /* 0x00000000ff00723e */ /* 0x000fe200000010ff */
[----:B------:R-:W-:Y:S05]  /*bc00*/  BRA `(.L_x_2823) ;  /* 0x00000c3000007947 */ /* 0x000fea0003800000 */
.L_x_2895:
        /* <DEDUP_REMOVED lines=9> */
.L_x_2898:
[----:B------:R-:W2:Y:S02]  /*bca0*/  LDG.E.U16 R4, [R4.64] ;  /* 0x0000002404047981 */ /* 0x000ea4000c1e1500 */
[----:B--2---:R-:W-:-:S05]  /*bcb0*/  HADD2.F32 R0, -RZ, R4.H0_H0 ;  /* 0x20000004ff007230 */ /* 0x004fca0000004100 */
[----:B------:R-:W-:Y:S01]  /*bcc0*/  F2FP.BF16.PACK_AB R0, RZ, R0 ;  /* 0x00000000ff00723e */ /* 0x000fe200000010ff */
[----:B------:R-:W-:Y:S05]  /*bcd0*/  BRA `(.L_x_2823) ;  /* 0x00000b6000007947 */ /* 0x000fea0003800000 */
.L_x_2897:
[----:B------:R-:W2:Y:S02]  /*bce0*/  LDG.E.64 R4, [R4.64] ;  /* 0x0000002404047981 */ /* 0x000ea4000c1e1b00 */
[----:B--2---:R-:W0:Y:S01]  /*bcf0*/  F2F.F32.F64 R0, R4 ;  /* 0x0000000400007310 */ /* 0x004e220000301000 */
[----:B------:R-:W0:-:S14]  /*bd00*/  DSETP.GEU.AND P0, PT, |R4|, c[0x2][0x0], PT ;  /* 0x008000000400762a */ /* 0x000e1c0003f0e200 */
[----:B0-----:R-:W-:-:S05]  /*bd10*/  @!P0 FMUL R0, R0, 1.175494350822287508e-38 ;  /* 0x0080000000008820 */ /* 0x001fca0000400000 */
[----:B------:R-:W-:Y:S01]  /*bd20*/  F2FP.BF16.PACK_AB R0, RZ, R0 ;  /* 0x00000000ff00723e */ /* 0x000fe200000010ff */
[----:B------:R-:W-:Y:S05]  /*bd30*/  BRA `(.L_x_2823) ;  /* 0x00000b0000007947 */ /* 0x000fea0003800000 */
.L_x_2888:
        /* <DEDUP_REMOVED lines=13> */
.L_x_2901:
[----:B------:R-:W2:Y:S02]  /*be10*/  LDG.E.64 R4, [R4.64] ;  /* 0x0000002404047981 */ /* 0x000ea4000c1e1b00 */
[----:B--2---:R-:W0:Y:S01]  /*be20*/  F2F.F32.F64 R0, R4 ;  /* 0x0000000400007310 */ /* 0x004e220000301000 */
[----:B------:R-:W0:-:S14]  /*be30*/  DSETP.GEU.AND P0, PT, |R4|, c[0x2][0x0], PT ;  /* 0x008000000400762a */ /* 0x000e1c0003f0e200 */
[----:B0-----:R-:W-:-:S05]  /*be40*/  @!P0 FMUL R0, R0, 1.175494350822287508e-38 ;  /* 0x0080000000008820 */ /* 0x001fca0000400000 */
[----:B------:R-:W-:Y:S01]  /*be50*/  F2FP.BF16.PACK_AB R0, RZ, R0 ;  /* 0x00000000ff00723e */ /* 0x000fe200000010ff */
[----:B------:R-:W-:Y:S05]  /*be60*/  BRA `(.L_x_2823) ;  /* 0x000009d000007947 */ /* 0x000fea0003800000 */
.L_x_2900:
        /* <DEDUP_REMOVED lines=28> */
.L_x_2903:
        /* <DEDUP_REMOVED lines=12> */
[----:B------:R-:W-:Y:S01]  /*c0f0*/  F2FP.BF16.PACK_AB R0, RZ, R0 ;  /* 0x00000000ff00723e */ /* 0x000fe200000010ff */
[----:B------:R-:W-:Y:S05]  /*c100*/  BRA `(.L_x_2823) ;  /* 0x0000073000007947 */ /* 0x000fea0003800000 */
.L_x_2902:
[----:B------:R0:W5:Y:S01]  /*c110*/  LDG.E.U16 R0, [R4.64] ;  /* 0x0000002404007981 */ /* 0x000162000c1e1500 */
[----:B------:R-:W-:Y:S05]  /*c120*/  BRA `(.L_x_2823) ;  /* 0x0000071000007947 */ /* 0x000fea0003800000 */
.L_x_2899:
        /* <DEDUP_REMOVED lines=12> */
.L_x_2906:
        /* <DEDUP_REMOVED lines=21> */
.L_x_2910:
[----:B------:R-:W-:Y:S05]  /*c340*/  BSYNC B1 ;  /* 0x0000000000017941 */ /* 0x000fea0003800000 */
.L_x_2909:
[----:B------:R-:W-:Y:S01]  /*c350*/  LEA R5, R0, 0x3b800000, 0x17 ;  /* 0x3b80000000057811 */ /* 0x000fe200078eb8ff */
[----:B------:R-:W-:-:S05]  /*c360*/  IMAD.SHL.U32 R0, R3, 0x100000, RZ ;  /* 0x0010000003007824 */ /* 0x000fca00078e00ff */
[----:B------:R-:W-:Y:S02]  /*c370*/  LOP3.LUT R0, R5, R0, R6, 0xfe, !PT ;  /* 0x0000000005007212 */ /* 0x000fe400078efe06 */
.L_x_2908:
[----:B------:R-:W-:Y:S05]  /*c380*/  BSYNC B0 ;  /* 0x0000000000007941 */ /* 0x000fea0003800000 */
.L_x_2907:
[----:B------:R-:W-:Y:S01]  /*c390*/  F2FP.BF16.PACK_AB R0, RZ, R0 ;  /* 0x00000000ff00723e */ /* 0x000fe200000010ff */
[----:B------:R-:W-:Y:S05]  /*c3a0*/  BRA `(.L_x_2823) ;  /* 0x0000049000007947 */ /* 0x000fea0003800000 */
.L_x_2905:
        /* <DEDUP_REMOVED lines=21> */
.L_x_2914:
[----:B------:R-:W-:Y:S05]  /*c500*/  BSYNC B1 ;  /* 0x0000000000017941 */ /* 0x000fea0003800000 */
.L_x_2913:
[----:B------:R-:W-:Y:S01]  /*c510*/  LEA R5, R0, 0x37800000, 0x17 ;  /* 0x3780000000057811 */ /* 0x000fe200078eb8ff */
[----:B------:R-:W-:-:S05]  /*c520*/  IMAD.SHL.U32 R0, R3, 0x200000, RZ ;  /* 0x0020000003007824 */ /* 0x000fca00078e00ff */
[----:B------:R-:W-:Y:S02]  /*c530*/  LOP3.LUT R0, R5, R0, R6, 0xfe, !PT ;  /* 0x0000000005007212 */ /* 0x000fe400078efe06 */
.L_x_2912:
[----:B------:R-:W-:Y:S05]  /*c540*/  BSYNC B0 ;  /* 0x0000000000007941 */ /* 0x000fea0003800000 */
.L_x_2911:
[----:B------:R-:W-:Y:S01]  /*c550*/  F2FP.BF16.PACK_AB R0, RZ, R0 ;  /* 0x00000000ff00723e */ /* 0x000fe200000010ff */
[----:B------:R-:W-:Y:S05]  /*c560*/  BRA `(.L_x_2823) ;  /* 0x000002d000007947 */ /* 0x000fea0003800000 */
.L_x_2904:
        /* <DEDUP_REMOVED lines=14> */
.L_x_2918:
[----:B------:R-:W-:Y:S05]  /*c650*/  BSYNC B0 ;  /* 0x0000000000007941 */ /* 0x000fea0003800000 */
.L_x_2917:
[----:B------:R-:W-:Y:S01]  /*c660*/  F2FP.BF16.PACK_AB R0, RZ, R0 ;  /* 0x00000000ff00723e */ /* 0x000fe200000010ff */
[----:B------:R-:W-:Y:S05]  /*c670*/  BRA `(.L_x_2823) ;  /* 0x000001c000007947 */ /* 0x000fea0003800000 */
.L_x_2892:
        /* <DEDUP_REMOVED lines=21> */
.L_x_2916:
[----:B------:R-:W2:Y:S02]  /*c7d0*/  LDG.E.64 R4, [R4.64] ;  /* 0x0000002404047981 */ /* 0x000ea4000c1e1b00 */
[----:B--2---:R-:W0:Y:S02]  /*c7e0*/  I2F.U64 R0, R4 ;  /* 0x0000000400007312 */ /* 0x004e240000301000 */
[----:B0-----:R-:W-:Y:S01]  /*c7f0*/  F2FP.BF16.PACK_AB R0, RZ, R0 ;  /* 0x00000000ff00723e */ /* 0x001fe200000010ff */
[----:B------:R-:W-:Y:S05]  /*c800*/  BRA `(.L_x_2823) ;  /* 0x0000003000007947 */ /* 0x000fea0003800000 */
.L_x_2915:
[----:B------:R-:W2:Y:S02]  /*c810*/  LDG.E R4, [R4.64] ;  /* 0x0000002404047981 */ /* 0x000ea4000c1e1900 */
[----:B--2---:R-:W0:Y:S02]  /*c820*/  I2F.U32 R0, R4 ;  /* 0x0000000400007306 */ /* 0x004e240000201000 */
[----:B0-----:R-:W-:-:S06]  /*c830*/  F2FP.BF16.PACK_AB R0, RZ, R0 ;  /* 0x00000000ff00723e */ /* 0x001fcc00000010ff */
.L_x_2823:
[----:B------:R-:W-:Y:S05]  /*c840*/  BSYNC B6 ;  /* 0x0000000000067941 */ /* 0x000fea0003800000 */
.L_x_2822:
[----:B------:R-:W1:Y:S01]  /*c850*/  S2R R3, SR_CTAID.X ;  /* 0x0000000000037919 */ /* 0x000e620000002500 */
[----:B------:R-:W-:Y:S01]  /*c860*/  IMAD.MOV.U32 R6, RZ, RZ, -0x200 ;  /* 0xfffffe00ff067424 */ /* 0x000fe200078e00ff */
[----:B0-----:R-:W0:Y:S01]  /*c870*/  LDC.U8 R5, c[0x0][0x1ac] ;  /* 0x00006b00ff057b82 */ /* 0x001e220000000000 */
        /* <DEDUP_REMOVED lines=11> */
[----:B0-----:R-:W-:Y:S01]  /*c930*/  ULDC UR4, c[0x0][0x168] ;  /* 0x00005a0000047ab9 */ /* 0x001fe20000000800 */
[----:B-----5:R-:W-:Y:S01]  /*c940*/  PRMT R26, RZ, 0x5410, R26 ;  /* 0x00005410ff1a7816 */ /* 0x020fe2000000001a */
[----:B------:R-:W-:Y:S01]  /*c950*/  UPRMT UR5, URZ, 0x5410, UR4 ;  /* 0x000054103f057896 */ /* 0x000fe20008000004 */
[----:B------:R-:W-:Y:S01]  /*c960*/  PRMT R24, RZ, 0x5410, R24 ;  /* 0x00005410ff187816 */ /* 0x000fe20000000018 */
[----:B------:R-:W-:Y:S01]  /*c970*/  UPRMT UR4, URZ, 0x7610, UR4 ;  /* 0x000076103f047896 */ /* 0x000fe20008000004 */
[----:B------:R-:W-:-:S03]  /*c980*/  PRMT R22, RZ, 0x5410, R22 ;  /* 0x00005410ff167816 */ /* 0x000fc60000000016 */
[----:B------:R-:W-:Y:S02]  /*c990*/  FMUL.FTZ R26, R26, UR5 ;  /* 0x000000051a1a7c20 */ /* 0x000fe40008410000 */
[----:B------:R-:W-:-:S05]  /*c9a0*/  FMUL.FTZ R3, R24, UR4 ;  /* 0x0000000418037c20 */ /* 0x000fca0008410000 */
[----:B------:R-:W-:-:S04]  /*c9b0*/  F2FP.BF16.PACK_AB R26, R3, R26 ;  /* 0x0000001a031a723e */ /* 0x000fc800000010ff */
[--C-:B------:R-:W-:Y:S02]  /*c9c0*/  PRMT R3, RZ, 0x7610, R26.reuse ;  /* 0x00007610ff037816 */ /* 0x100fe4000000001a */
[----:B------:R-:W-:-:S03]  /*c9d0*/  PRMT R26, RZ, 0x5410, R26 ;  /* 0x00005410ff1a7816 */ /* 0x000fc6000000001a */
[----:B------:R-:W-:-:S05]  /*c9e0*/  FMUL.FTZ R3, R3, R22 ;  /* 0x0000001603037220 */ /* 0x000fca0000410000 */
[----:B------:R-:W-:-:S04]  /*c9f0*/  F2FP.BF16.PACK_AB R3, RZ, R3 ;  /* 0x00000003ff03723e */ /* 0x000fc800000010ff */
[----:B------:R-:W-:-:S05]  /*ca00*/  PRMT R3, RZ, 0x5410, R3 ;  /* 0x00005410ff037816 */ /* 0x000fca0000000003 */
[----:B------:R-:W-:-:S05]  /*ca10*/  FADD.FTZ R4, R26, R3 ;  /* 0x000000031a047221 */ /* 0x000fca0000010000 */
[----:B------:R-:W-:Y:S02]  /*ca20*/  F2FP.BF16.PACK_AB R4, RZ, R4 ;  /* 0x00000004ff04723e */ /* 0x000fe400000010ff */
.L_x_2920:
[----:B0-----:R-:W-:Y:S05]  /*ca30*/  BSYNC B0 ;  /* 0x0000000000007941 */ /* 0x001fea0003800000 */
.L_x_2919:
[----:B------:R-:W-:Y:S01]  /*ca40*/  BSSY B0, `(.L_x_2921) ;  /* 0x0000012000007945 */ /* 0x000fe20003800000 */
[----:B------:R-:W-:Y:S05]  /*ca50*/  @P0 BRA `(.L_x_2922) ;  /* 0x0000010000000947 */ /* 0x000fea0003800000 */
[----:B------:R-:W-:Y:S01]  /*ca60*/  ULDC UR4, c[0x0][0x168] ;  /* 0x00005a0000047ab9 */ /* 0x000fe20000000800 */
        /* <DEDUP_REMOVED lines=15> */
.L_x_2922:
[----:B------:R-:W-:Y:S05]  /*cb60*/  BSYNC B0 ;  /* 0x0000000000007941 */ /* 0x000fea0003800000 */
.L_x_2921:
        /* <DEDUP_REMOVED lines=18> */
.L_x_2924:
[----:B------:R-:W-:Y:S05]  /*cc90*/  BSYNC B0 ;  /* 0x0000000000007941 */ /* 0x000fea0003800000 */
.L_x_2923:
        /* <DEDUP_REMOVED lines=18> */
.L_x_2926:
[----:B------:R-:W-:Y:S05]  /*cdc0*/  BSYNC B0 ;  /* 0x0000000000007941 */ /* 0x000fea0003800000 */
.L_x_2925:
        /* <DEDUP_REMOVED lines=18> */
[----:B------:R-:W-:Y:S01]  /*cef0*/  PRMT R4, RZ, 0x5410, R4 ;  /* 0x00005410ff047816 */ /* 0x000fe20000000004 */
[----:B------:R-:W-:-:S03]  /*cf00*/  IMAD.MOV.U32 R28, RZ, RZ, R29 ;  /* 0x000000ffff1c7224 */ /* 0x000fc600078e001d */
[----:B------:R-:W0:Y:S02]  /*cf10*/  F2I.FTZ.TRUNC.NTZ R5, R4 ;  /* 0x0000000400057305 */ /* 0x000e24000021f100 */
[----:B0-----:R0:W-:Y:S01]  /*cf20*/  STG.E.U8 [R2.64], R5 ;  /* 0x0000000502007986 */ /* 0x0011e2000c101124 */
[----:B------:R-:W-:Y:S05]  /*cf30*/  BRA `(.L_x_2928) ;  /* 0x00000fd000007947 */ /* 0x000fea0003800000 */
.L_x_2932:
[----:B------:R-:W-:Y:S01]  /*cf40*/  PRMT R5, RZ, 0x5410, R4 ;  /* 0x00005410ff057816 */ /* 0x000fe20000000004 */
[----:B------:R-:W-:-:S05]  /*cf50*/  IMAD.MOV.U32 R28, RZ, RZ, R29 ;  /* 0x000000ffff1c7224 */ /* 0x000fca00078e001d */
[----:B------:R-:W0:Y:S02]  /*cf60*/  F2I.S64.TRUNC R4, R5 ;  /* 0x0000000500047311 */ /* 0x000e24000020d900 */
[----:B0-----:R0:W-:Y:S01]  /*cf70*/  STG.E.U8 [R2.64], R4 ;  /* 0x0000000402007986 */ /* 0x0011e2000c101124 */
[----:B------:R-:W-:Y:S05]  /*cf80*/  BRA `(.L_x_2928) ;  /* 0x00000f8000007947 */ /* 0x000fea0003800000 */
.L_x_2931:
[----:B------:R-:W-:-:S13]  /*cf90*/  ISETP.NE.AND P0, PT, R0, 0x2, PT ;  /* 0x000000020000780c */ /* 0x000fda0003f05270 */
[----:B------:R-:W-:Y:S05]  /*cfa0*/  @!P0 BRA `(.L_x_2934) ;  /* 0x000000e000008947 */ /* 0x000fea0003800000 */
[----:B------:R-:W-:-:S13]  /*cfb0*/  ISETP.NE.AND P0, PT, R0, 0x3, PT ;  /* 0x000000030000780c */ /* 0x000fda0003f05270 */
[----:B------:R-:W-:Y:S05]  /*cfc0*/  @!P0 BRA `(.L_x_2935) ;  /* 0x0000007000008947 */ /* 0x000fea0003800000 */
[----:B------:R-:W-:-:S13]  /*cfd0*/  ISETP.NE.AND P0, PT, R0, 0x4, PT ;  /* 0x000000040000780c */ /* 0x000fda0003f05270 */
[----:B------:R-:W-:Y:S05]  /*cfe0*/  @P0 BRA `(.L_x_2933) ;  /* 0x00000d4000000947 */ /* 0x000fea0003800000 */
[----:B------:R-:W-:Y:S01]  /*cff0*/  PRMT R4, RZ, 0x5410, R4 ;  /* 0x00005410ff047816 */ /* 0x000fe20000000004 */
[----:B------:R-:W-:-:S05]  /*d000*/  IMAD.MOV.U32 R28, RZ, RZ, R29 ;  /* 0x000000ffff1c7224 */ /* 0x000fca00078e001d */
[----:B------:R-:W0:Y:S02]  /*d010*/  F2I.S64.TRUNC R4, R4 ;  /* 0x0000000400047311 */ /* 0x000e24000020d900 */
[----:B0-----:R0:W-:Y:S01]  /*d020*/  STG.E.64 [R2.64], R4 ;  /* 0x0000000402007986 */ /* 0x0011e2000c101b24 */
[----:B------:R-:W-:Y:S05]  /*d030*/  BRA `(.L_x_2928) ;  /* 0x00000ed000007947 */ /* 0x000fea0003800000 */
.L_x_2935:
[----:B------:R-:W-:Y:S01]  /*d040*/  PRMT R4, RZ, 0x5410, R4 ;  /* 0x00005410ff047816 */ /* 0x000fe20000000004 */
[----:B------:R-:W-:-:S03]  /*d050*/  IMAD.MOV.U32 R28, RZ, RZ, R29 ;  /* 0x000000ffff1c7224 */ /* 0x000fc600078e001d */
[----:B------:R-:W0:Y:S02]  /*d060*/  F2I.FTZ.TRUNC.NTZ R5, R4 ;  /* 0x0000000400057305 */ /* 0x000e24000021f100 */
[----:B0-----:R0:W-:Y:S01]  /*d070*/  STG.E [R2.64], R5 ;  /* 0x0000000502007986 */ /* 0x0011e2000c101924 */
[----:B------:R-:W-:Y:S05]  /*d080*/  BRA `(.L_x_2928) ;  /* 0x00000e8000007947 */ /* 0x000fea0003800000 */
.L_x_2934:
[----:B------:R-:W-:Y:S01]  /*d090*/  PRMT R4, RZ, 0x5410, R4 ;  /* 0x00005410ff047816 */ /* 0x000fe20000000004 */
[----:B------:R-:W-:-:S03]  /*d0a0*/  IMAD.MOV.U32 R28, RZ, RZ, R29 ;  /* 0x000000ffff1c7224 */ /* 0x000fc600078e001d */
[----:B------:R-:W0:Y:S02]  /*d0b0*/  F2I.FTZ.TRUNC.NTZ R5, R4 ;  /* 0x0000000400057305 */ /* 0x000e24000021f100 */
[----:B0-----:R0:W-:Y:S01]  /*d0c0*/  STG.E.U16 [R2.64], R5 ;  /* 0x0000000502007986 */ /* 0x0011e2000c101524 */
[----:B------:R-:W-:Y:S05]  /*d0d0*/  BRA `(.L_x_2928) ;  /* 0x00000e3000007947 */ /* 0x000fea0003800000 */
.L_x_2930:
[----:B------:R-:W-:-:S13]  /*d0e0*/  ISETP.GT.AND P0, PT, R0, 0x6, PT ;  /* 0x000000060000780c */ /* 0x000fda0003f04270 */
[----:B------:R-:W-:Y:S05]  /*d0f0*/  @P0 BRA `(.L_x_2936) ;  /* 0x000000d000000947 */ /* 0x000fea0003800000 */
[----:B------:R-:W-:-:S13]  /*d100*/  ISETP.NE.AND P0, PT, R0, 0x5, PT ;  /* 0x000000050000780c */ /* 0x000fda0003f05270 */
[----:B------:R-:W-:Y:S05]  /*d110*/  @!P0 BRA `(.L_x_2937) ;  /* 0x0000006000008947 */ /* 0x000fea0003800000 */
[----:B------:R-:W-:-:S13]  /*d120*/  ISETP.NE.AND P0, PT, R0, 0x6, PT ;  /* 0x000000060000780c */ /* 0x000fda0003f05270 */
[----:B------:R-:W-:Y:S05]  /*d130*/  @P0 BRA `(.L_x_2933) ;  /* 0x00000bf000000947 */ /* 0x000fea0003800000 */
[----:B------:R-:W-:Y:S01]  /*d140*/  PRMT R5, RZ, 0x5410, R4 ;  /* 0x00005410ff057816 */ /* 0x000fe20000000004 */
[----:B------:R-:W-:-:S04]  /*d150*/  IMAD.MOV.U32 R28, RZ, RZ, R29 ;  /* 0x000000ffff1c7224 */ /* 0x000fc800078e001d */
[----:B------:R0:W-:Y:S01]  /*d160*/  STG.E [R2.64], R5 ;  /* 0x0000000502007986 */ /* 0x0001e2000c101924 */
[----:B------:R-:W-:Y:S05]  /*d170*/  BRA `(.L_x_2928) ;  /* 0x00000d9000007947 */ /* 0x000fea0003800000 */
.L_x_2937:
[----:B------:R-:W-:Y:S01]  /*d180*/  PRMT R0, RZ, 0x5410, R4 ;  /* 0x00005410ff007816 */ /* 0x000fe20000000004 */
[----:B------:R-:W-:-:S03]  /*d190*/  IMAD.MOV.U32 R28, RZ, RZ, R29 ;  /* 0x000000ffff1c7224 */ /* 0x000fc600078e001d */
[----:B------:R-:W-:-:S05]  /*d1a0*/  F2FP.PACK_AB R0, RZ, R0 ;  /* 0x00000000ff00723e */ /* 0x000fca00000000ff */
[----:B------:R0:W-:Y:S01]  /*d1b0*/  STG.E.U16 [R2.64], R0 ;  /* 0x0000000002007986 */ /* 0x0001e2000c101524 */
[----:B------:R-:W-:Y:S05]  /*d1c0*/  BRA `(.L_x_2928) ;  /* 0x00000d4000007947 */ /* 0x000fea0003800000 */
.L_x_2936:
[----:B------:R-:W-:-:S13]  /*d1d0*/  ISETP.NE.AND P0, PT, R0, 0x7, PT ;  /* 0x000000070000780c */ /* 0x000fda0003f05270 */
[----:B------:R-:W-:Y:S05]  /*d1e0*/  @!P0 BRA `(.L_x_2938) ;  /* 0x000000f000008947 */ /* 0x000fea0003800000 */
[----:B------:R-:W-:-:S13]  /*d1f0*/  ISETP.NE.AND P0, PT, R0, 0x8, PT ;  /* 0x000000080000780c */ /* 0x000fda0003f05270 */
[----:B------:R-:W-:Y:S05]  /*d200*/  @!P0 BRA `(.L_x_2939) ;  /* 0x0000007000008947 */ /* 0x000fea0003800000 */
[----:B------:R-:W-:-:S13]  /*d210*/  ISETP.NE.AND P0, PT, R0, 0x9, PT ;  /* 0x000000090000780c */ /* 0x000fda0003f05270 */
[----:B------:R-:W-:Y:S05]  /*d220*/  @P0 BRA `(.L_x_2933) ;  /* 0x00000b0000000947 */ /* 0x000fea0003800000 */
[----:B------:R-:W-:Y:S01]  /*d230*/  IMAD.MOV.U32 R5, RZ, RZ, RZ ;  /* 0x000000ffff057224 */ /* 0x000fe200078e00ff */
[----:B------:R-:W-:Y:S01]  /*d240*/  PRMT R4, RZ, 0x5410, R4 ;  /* 0x00005410ff047816 */ /* 0x000fe20000000004 */
[----:B------:R-:W-:-:S04]  /*d250*/  IMAD.MOV.U32 R28, RZ, RZ, R29 ;  /* 0x000000ffff1c7224 */ /* 0x000fc800078e001d */
[----:B------:R0:W-:Y:S01]  /*d260*/  STG.E.64 [R2.64], R4 ;  /* 0x0000000402007986 */ /* 0x0001e2000c101b24 */
[----:B------:R-:W-:Y:S05]  /*d270*/  BRA `(.L_x_2928) ;  /* 0x00000c9000007947 */ /* 0x000fea0003800000 */
.L_x_2939:
[----:B------:R-:W-:Y:S01]  /*d280*/  PRMT R4, RZ, 0x5410, R4 ;  /* 0x00005410ff047816 */ /* 0x000fe20000000004 */
[----:B------:R-:W-:-:S03]  /*d290*/  IMAD.MOV.U32 R28, RZ, RZ, R29 ;  /* 0x000000ffff1c7224 */ /* 0x000fc600078e001d */
[----:B------:R-:W-:-:S04]  /*d2a0*/  F2FP.PACK_AB R5, RZ, R4 ;  /* 0x00000004ff05723e */ /* 0x000fc800000000ff */
[----:B------:R-:W-:-:S05]  /*d2b0*/  PRMT R5, R5, 0x5410, RZ ;  /* 0x0000541005057816 */ /* 0x000fca00000000ff */
[----:B------:R0:W-:Y:S01]  /*d2c0*/  STG.E [R2.64], R5 ;  /* 0x0000000502007986 */ /* 0x0001e2000c101924 */
[----:B------:R-:W-:Y:S05]  /*d2d0*/  BRA `(.L_x_2928) ;  /* 0x00000c3000007947 */ /* 0x000fea0003800000 */
.L_x_2938:
[----:B------:R-:W-:Y:S01]  /*d2e0*/  PRMT R4, RZ, 0x5410, R4 ;  /* 0x00005410ff047816 */ /* 0x000fe20000000004 */
[----:B------:R-:W-:-:S04]  /*d2f0*/  IMAD.MOV.U32 R28, RZ, RZ, R29 ;  /* 0x000000ffff1c7224 */ /* 0x000fc800078e001d */
[----:B------:R-:W-:-:S06]  /*d300*/  FMUL.FTZ R4, R4, 1 ;  /* 0x3f80000004047820 */ /* 0x000fcc0000410000 */
[----:B------:R-:W0:Y:S02]  /*d310*/  F2F.F64.F32 R4, R4 ;  /* 0x0000000400047310 */ /* 0x000e240000201800 */
[----:B0-----:R0:W-:Y:S01]  /*d320*/  STG.E.64 [R2.64], R4 ;  /* 0x0000000402007986 */ /* 0x0011e2000c101b24 */
[----:B------:R-:W-:Y:S05]  /*d330*/  BRA `(.L_x_2928) ;  /* 0x00000bd000007947 */ /* 0x000fea0003800000 */
.L_x_2929:
        /* <DEDUP_REMOVED lines=8> */
[----:B------:R-:W-:Y:S01]  /*d3c0*/  PRMT R4, RZ, 0x5410, R4 ;  /* 0x00005410ff047816 */ /* 0x000fe20000000004 */
[----:B------:R-:W-:-:S03]  /*d3d0*/  IMAD.MOV.U32 R28, RZ, RZ, R29 ;  /* 0x000000ffff1c7224 */ /* 0x000fc600078e001d */
[----:B------:R-:W-:-:S04]  /*d3e0*/  FSETP.NEU.FTZ.AND P0, PT, R4, RZ, PT ;  /* 0x000000ff0400720b */ /* 0x000fc80003f1d000 */
[----:B------:R-:W-:-:S05]  /*d3f0*/  SEL R5, RZ, 0x1, !P0 ;  /* 0x00000001ff057807 */ /* 0x000fca0004000000 */
[----:B------:R0:W-:Y:S01]  /*d400*/  STG.E.U8 [R2.64], R5 ;  /* 0x0000000502007986 */ /* 0x0001e2000c101124 */
[----:B------:R-:W-:Y:S05]  /*d410*/  BRA `(.L_x_2928) ;  /* 0x00000af000007947 */ /* 0x000fea0003800000 */
.L_x_2942:
[----:B------:R-:W-:Y:S01]  /*d420*/  PRMT R4, RZ, 0x5410, R4 ;  /* 0x00005410ff047816 */ /* 0x000fe20000000004 */
[----:B------:R-:W-:Y:S01]  /*d430*/  CS2R R6, SRZ ;  /* 0x0000000000067805 */ /* 0x000fe2000001ff00 */
[----:B------:R-:W-:-:S03]  /*d440*/  IMAD.MOV.U32 R28, RZ, RZ, R29 ;  /* 0x000000ffff1c7224 */ /* 0x000fc600078e001d */
[----:B------:R-:W-:-:S06]  /*d450*/  FMUL.FTZ R4, R4, 1 ;  /* 0x3f80000004047820 */ /* 0x000fcc0000410000 */
[----:B------:R-:W0:Y:S02]  /*d460*/  F2F.F64.F32 R4, R4 ;  /* 0x0000000400047310 */ /* 0x000e240000201800 */
[----:B0-----:R0:W-:Y:S01]  /*d470*/  STG.E.128 [R2.64], R4 ;  /* 0x0000000402007986 */ /* 0x0011e2000c101d24 */
[----:B------:R-:W-:Y:S05]  /*d480*/  BRA `(.L_x_2928) ;  /* 0x00000a8000007947 */ /* 0x000fea0003800000 */
.L_x_2941:
        /* <DEDUP_REMOVED lines=21> */
.L_x_2946:
[----:B------:R-:W-:Y:S05]  /*d5e0*/  BSYNC B0 ;  /* 0x0000000000007941 */ /* 0x000fea0003800000 */
.L_x_2945:
[----:B------:R-:W-:Y:S01]  /*d5f0*/  LOP3.LUT R5, R0, R5, RZ, 0xfc, !PT ;  /* 0x0000000500057212 */ /* 0x000fe200078efcff */
[----:B------:R-:W-:-:S04]  /*d600*/  IMAD.MOV.U32 R28, RZ, RZ, R29 ;  /* 0x000000ffff1c7224 */ /* 0x000fc800078e001d */
[----:B------:R0:W-:Y:S01]  /*d610*/  STG.E.U8 [R2.64], R5 ;  /* 0x0000000502007986 */ /* 0x0001e2000c101124 */
[----:B------:R-:W-:Y:S05]  /*d620*/  BRA `(.L_x_2928) ;  /* 0x000008e000007947 */ /* 0x000fea0003800000 */
.L_x_2944:
        /* <DEDUP_REMOVED lines=13> */
.L_x_2948:
[----:B------:R-:W-:Y:S01]  /*d700*/  IMAD.MOV.U32 R0, RZ, RZ, 0x7f ;  /* 0x0000007fff007424 */ /* 0x000fe200078e00ff */
[----:B------:R-:W-:-:S04]  /*d710*/  ISETP.GT.U32.AND P0, PT, R4, 0x7f800000, PT ;  /* 0x7f8000000400780c */ /* 0x000fc80003f04070 */
[----:B------:R-:W-:-:S04]  /*d720*/  SEL R0, R0, 0x7c, P0 ;  /* 0x0000007c00007807 */ /* 0x000fc80000000000 */
.L_x_2949:
[----:B------:R-:W-:Y:S05]  /*d730*/  BSYNC B0 ;  /* 0x0000000000007941 */ /* 0x000fea0003800000 */
.L_x_2947:
[----:B------:R-:W-:Y:S01]  /*d740*/  LOP3.LUT R4, R5, 0x80000000, RZ, 0xc0, !PT ;  /* 0x8000000005047812 */ /* 0x000fe200078ec0ff */
[----:B------:R-:W-:-:S03]  /*d750*/  IMAD.MOV.U32 R28, RZ, RZ, R29 ;  /* 0x000000ffff1c7224 */ /* 0x000fc600078e001d */
[----:B------:R-:W-:-:S04]  /*d760*/  SHF.R.U32.HI R5, RZ, 0x18, R4 ;  /* 0x00000018ff057819 */ /* 0x000fc80000011604 */
[----:B------:R-:W-:-:S05]  /*d770*/  LOP3.LUT R5, R0, R5, RZ, 0xfc, !PT ;  /* 0x0000000500057212 */ /* 0x000fca00078efcff */
[----:B------:R0:W-:Y:S01]  /*d780*/  STG.E.U8 [R2.64], R5 ;  /* 0x0000000502007986 */ /* 0x0001e2000c101124 */
[----:B------:R-:W-:Y:S05]  /*d790*/  BRA `(.L_x_2928) ;  /* 0x0000077000007947 */ /* 0x000fea0003800000 */
.L_x_2943:
[----:B------:R0:W-:Y:S01]  /*d7a0*/  STG.E.U16 [R2.64], R4 ;  /* 0x0000000402007986 */ /* 0x0001e2000c101524 */
[----:B------:R-:W-:Y:S01]  /*d7b0*/  IMAD.MOV.U32 R28, RZ, RZ, R29 ;  /* 0x000000ffff1c7224 */ /* 0x000fe200078e001d */
[----:B------:R-:W-:Y:S05]  /*d7c0*/  BRA `(.L_x_2928) ;  /* 0x0000074000007947 */ /* 0x000fea0003800000 */
.L_x_2940:
        /* <DEDUP_REMOVED lines=10> */
[----:B------:R-:W0:Y:S02]  /*d870*/  F2I.FTZ.U32.TRUNC.NTZ R5, R5 ;  /* 0x0000000500057305 */ /* 0x000e24000021f000 */
[----:B0-----:R0:W-:Y:S01]  /*d880*/  STG.E.U16 [R2.64], R5 ;  /* 0x0000000502007986 */ /* 0x0011e2000c101524 */
[----:B------:R-:W-:Y:S05]  /*d890*/  BRA `(.L_x_2928) ;  /* 0x0000067000007947 */ /* 0x000fea0003800000 */
.L_x_2952:
        /* <DEDUP_REMOVED lines=17> */
.L_x_2955:
[----:B------:R-:W-:-:S04]  /*d9b0*/  LOP3.LUT R0, R7, 0x80000000, RZ, 0xc0, !PT ;  /* 0x8000000007007812 */ /* 0x000fc800078ec0ff */
[----:B------:R-:W-:-:S04]  /*d9c0*/  SHF.R.U32.HI R5, RZ, 0x18, R0 ;  /* 0x00000018ff057819 */ /* 0x000fc80000011600 */
[----:B------:R-:W-:-:S04]  /*d9d0*/  LOP3.LUT R4, R4, R5, RZ, 0xfc, !PT ;  /* 0x0000000504047212 */ /* 0x000fc800078efcff */
[----:B------:R-:W-:Y:S02]  /*d9e0*/  PRMT R0, R4, 0x7610, R0 ;  /* 0x0000761004007816 */ /* 0x000fe40000000000 */
.L_x_2954:
[----:B------:R-:W-:Y:S05]  /*d9f0*/  BSYNC B0 ;  /* 0x0000000000007941 */ /* 0x000fea0003800000 */
.L_x_2953:
[----:B------:R0:W-:Y:S01]  /*da00*/  STG.E.U8 [R2.64], R0 ;  /* 0x0000000002007986 */ /* 0x0001e2000c101124 */
[----:B------:R-:W-:Y:S01]  /*da10*/  IMAD.MOV.U32 R28, RZ, RZ, R29 ;  /* 0x000000ffff1c7224 */ /* 0x000fe200078e001d */
[----:B------:R-:W-:Y:S05]  /*da20*/  BRA `(.L_x_2928) ;  /* 0x000004e000007947 */ /* 0x000fea0003800000 */
.L_x_2951:
        /* <DEDUP_REMOVED lines=17> */
.L_x_2958:
[----:B------:R-:W-:-:S04]  /*db40*/  LOP3.LUT R0, R7, 0x80000000, RZ, 0xc0, !PT ;  /* 0x8000000007007812 */ /* 0x000fc800078ec0ff */
[----:B------:R-:W-:-:S04]  /*db50*/  SHF.R.U32.HI R5, RZ, 0x18, R0 ;  /* 0x00000018ff057819 */ /* 0x000fc80000011600 */
[----:B------:R-:W-:-:S04]  /*db60*/  LOP3.LUT R4, R4, R5, RZ, 0xfc, !PT ;  /* 0x0000000504047212 */ /* 0x000fc800078efcff */
[----:B------:R-:W-:Y:S02]  /*db70*/  PRMT R0, R4, 0x7610, R0 ;  /* 0x0000761004007816 */ /* 0x000fe40000000000 */
.L_x_2957:
[----:B------:R-:W-:Y:S05]  /*db80*/  BSYNC B0 ;  /* 0x0000000000007941 */ /* 0x000fea0003800000 */
.L_x_2956:
[----:B------:R0:W-:Y:S01]  /*db90*/  STG.E.U8 [R2.64], R0 ;  /* 0x0000000002007986 */ /* 0x0001e2000c101124 */
[----:B------:R-:W-:Y:S01]  /*dba0*/  IMAD.MOV.U32 R28, RZ, RZ, R29 ;  /* 0x000000ffff1c7224 */ /* 0x000fe200078e001d */
[----:B------:R-:W-:Y:S05]  /*dbb0*/  BRA `(.L_x_2928) ;  /* 0x0000035000007947 */ /* 0x000fea0003800000 */
.L_x_2950:
[----:B------:R-:W-:-:S13]  /*dbc0*/  ISETP.NE.AND P0, PT, R0, 0x1c, PT ;  /* 0x0000001c0000780c */ /* 0x000fda0003f05270 */
[----:B------:R-:W-:Y:S05]  /*dbd0*/  @!P0 BRA `(.L_x_2959) ;  /* 0x000002f000008947 */ /* 0x000fea0003800000 */
[----:B------:R-:W-:-:S13]  /*dbe0*/  ISETP.NE.AND P0, PT, R0, 0x1d, PT ;  /* 0x0000001d0000780c */ /* 0x000fda0003f05270 */
[----:B------:R-:W-:Y:S05]  /*dbf0*/  @!P0 BRA `(.L_x_2960) ;  /* 0x0000028000008947 */ /* 0x000fea0003800000 */
[----:B------:R-:W-:-:S13]  /*dc00*/  ISETP.NE.AND P0, PT, R0, 0x2c, PT ;  /* 0x0000002c0000780c */ /* 0x000fda0003f05270 */
[----:B------:R-:W-:Y:S05]  /*dc10*/  @P0 BRA `(.L_x_2933) ;  /* 0x0000011000000947 */ /* 0x000fea0003800000 */
[----:B------:R-:W-:Y:S01]  /*dc20*/  PRMT R5, RZ, 0x5410, R4 ;  /* 0x00005410ff057816 */ /* 0x000fe20000000004 */
[----:B------:R-:W-:Y:S01]  /*dc30*/  IMAD.MOV.U32 R28, RZ, RZ, R29 ;  /* 0x000000ffff1c7224 */ /* 0x000fe200078e001d */
        /* <DEDUP_REMOVED lines=15> */
.L_x_2933:
        /* <DEDUP_REMOVED lines=21> */
.L_x_2960:
[----:B------:R-:W-:Y:S01]  /*de80*/  PRMT R4, RZ, 0x5410, R4 ;  /* 0x00005410ff047816 */ /* 0x000fe20000000004 */
[----:B------:R-:W-:-:S05]  /*de90*/  IMAD.MOV.U32 R28, RZ, RZ, R29 ;  /* 0x000000ffff1c7224 */ /* 0x000fca00078e001d */
[----:B------:R-:W0:Y:S02]  /*dea0*/  F2I.U64.TRUNC R4, R4 ;  /* 0x0000000400047311 */ /* 0x000e24000020d800 */
[----:B0-----:R0:W-:Y:S01]  /*deb0*/  STG.E.64 [R2.64], R4 ;  /* 0x0000000402007986 */ /* 0x0011e2000c101b24 */
[----:B------:R-:W-:Y:S05]  /*dec0*/  BRA `(.L_x_2928) ;  /* 0x0000004000007947 */ /* 0x000fea0003800000 */
.L_x_2959:
[----:B------:R-:W-:Y:S01]  /*ded0*/  PRMT R4, RZ, 0x5410, R4 ;  /* 0x00005410ff047816 */ /* 0x000fe20000000004 */
[----:B------:R-:W-:-:S03]  /*dee0*/  IMAD.MOV.U32 R28, RZ, RZ, R29 ;  /* 0x000000ffff1c7224 */ /* 0x000fc600078e001d */
[----:B------:R-:W0:Y:S02]  /*def0*/  F2I.FTZ.U32.TRUNC.NTZ R5, R4 ;  /* 0x0000000400057305 */ /* 0x000e24000021f000 */
[----:B0-----:R0:W-:Y:S02]  /*df00*/  STG.E [R2.64], R5 ;  /* 0x0000000502007986 */ /* 0x0011e4000c101924 */
.L_x_2928:
[----:B------:R-:W-:Y:S05]  /*df10*/  BSYNC B6 ;  /* 0x0000000000067941 */ /* 0x000fea0003800000 */
.L_x_2927:
        /* <DEDUP_REMOVED lines=27> */
.L_x_2966:
[----:B------:R-:W-:-:S06]  /*e0d0*/  PRMT R5, RZ, 0x5410, R18 ;  /* 0x00005410ff057816 */ /* 0x000fcc0000000012 */
[----:B------:R-:W0:Y:S02]  /*e0e0*/  F2I.S64.TRUNC R4, R5 ;  /* 0x0000000500047311 */ /* 0x000e24000020d900 */
[----:B0-----:R0:W-:Y:S01]  /*e0f0*/  STG.E.U8 [R2.64], R4 ;  /* 0x0000000402007986 */ /* 0x0011e2000c101124 */
[----:B------:R-:W-:Y:S05]  /*e100*/  BRA `(.L_x_2968) ;  /* 0x00000e4000007947 */ /* 0x000fea0003800000 */
.L_x_2965:
        /* <DEDUP_REMOVED lines=10> */
.L_x_2970:
[----:B------:R-:W-:-:S04]  /*e1b0*/  PRMT R18, RZ, 0x5410, R18 ;  /* 0x00005410ff127816 */ /* 0x000fc80000000012 */
[----:B------:R-:W0:Y:S02]  /*e1c0*/  F2I.FTZ.TRUNC.NTZ R5, R18 ;  /* 0x0000001200057305 */ /* 0x000e24000021f100 */
[----:B0-----:R0:W-:Y:S01]  /*e1d0*/  STG.E [R2.64], R5 ;  /* 0x0000000502007986 */ /* 0x0011e2000c101924 */
[----:B------:R-:W-:Y:S05]  /*e1e0*/  BRA `(.L_x_2968) ;  /* 0x00000d6000007947 */ /* 0x000fea0003800000 */
.L_x_2969:
[----:B------:R-:W-:-:S04]  /*e1f0*/  PRMT R18, RZ, 0x5410, R18 ;  /* 0x00005410ff127816 */ /* 0x000fc80000000012 */
[----:B------:R-:W0:Y:S02]  /*e200*/  F2I.FTZ.TRUNC.NTZ R5, R18 ;  /* 0x0000001200057305 */ /* 0x000e24000021f100 */
[----:B0-----:R0:W-:Y:S01]  /*e210*/  STG.E.U16 [R2.64], R5 ;  /* 0x0000000502007986 */ /* 0x0011e2000c101524 */
[----:B------:R-:W-:Y:S05]  /*e220*/  BRA `(.L_x_2968) ;  /* 0x00000d2000007947 */ /* 0x000fea0003800000 */
.L_x_2964:
        /* <DEDUP_REMOVED lines=9> */
.L_x_2972:
[----:B------:R-:W-:-:S04]  /*e2c0*/  PRMT R0, RZ, 0x5410, R18 ;  /* 0x00005410ff007816 */ /* 0x000fc80000000012 */
[----:B------:R-:W-:-:S05]  /*e2d0*/  F2FP.PACK_AB R0, RZ, R0 ;  /* 0x00000000ff00723e */ /* 0x000fca00000000ff */
[----:B------:R0:W-:Y:S01]  /*e2e0*/  STG.E.U16 [R2.64], R0 ;  /* 0x0000000002007986 */ /* 0x0001e2000c101524 */
[----:B------:R-:W-:Y:S05]  /*e2f0*/  BRA `(.L_x_2968) ;  /* 0x00000c5000007947 */ /* 0x000fea0003800000 */
.L_x_2971:
        /* <DEDUP_REMOVED lines=10> */
.L_x_2974:
[----:B------:R-:W-:-:S04]  /*e3a0*/  PRMT R18, RZ, 0x5410, R18 ;  /* 0x00005410ff127816 */ /* 0x000fc80000000012 */
[----:B------:R-:W-:-:S04]  /*e3b0*/  F2FP.PACK_AB R5, RZ, R18 ;  /* 0x00000012ff05723e */ /* 0x000fc800000000ff */
[----:B------:R-:W-:-:S05]  /*e3c0*/  PRMT R5, R5, 0x5410, RZ ;  /* 0x0000541005057816 */ /* 0x000fca00000000ff */
[----:B------:R0:W-:Y:S01]  /*e3d0*/  STG.E [R2.64], R5 ;  /* 0x0000000502007986 */ /* 0x0001e2000c101924 */
[----:B------:R-:W-:Y:S05]  /*e3e0*/  BRA `(.L_x_2968) ;  /* 0x00000b6000007947 */ /* 0x000fea0003800000 */
.L_x_2973:
[----:B------:R-:W-:-:S05]  /*e3f0*/  PRMT R4, RZ, 0x5410, R18 ;  /* 0x00005410ff047816 */ /* 0x000fca0000000012 */
[----:B------:R-:W-:-:S06]  /*e400*/  FMUL.FTZ R4, R4, 1 ;  /* 0x3f80000004047820 */ /* 0x000fcc0000410000 */
[----:B------:R-:W0:Y:S02]  /*e410*/  F2F.F64.F32 R4, R4 ;  /* 0x0000000400047310 */ /* 0x000e240000201800 */
[----:B0-----:R0:W-:Y:S01]  /*e420*/  STG.E.64 [R2.64], R4 ;  /* 0x0000000402007986 */ /* 0x0011e2000c101b24 */
[----:B------:R-:W-:Y:S05]  /*e430*/  BRA `(.L_x_2968) ;  /* 0x00000b1000007947 */ /* 0x000fea0003800000 */
.L_x_2963:
        /* <DEDUP_REMOVED lines=13> */
.L_x_2977:
[----:B------:R-:W-:Y:S01]  /*e510*/  PRMT R18, RZ, 0x5410, R18 ;  /* 0x00005410ff127816 */ /* 0x000fe20000000012 */
[----:B------:R-:W-:-:S04]  /*e520*/  CS2R R6, SRZ ;  /* 0x0000000000067805 */ /* 0x000fc8000001ff00 */
[----:B------:R-:W-:-:S06]  /*e530*/  FMUL.FTZ R4, R18, 1 ;  /* 0x3f80000012047820 */ /* 0x000fcc0000410000 */
[----:B------:R-:W0:Y:S02]  /*e540*/  F2F.F64.F32 R4, R4 ;  /* 0x0000000400047310 */ /* 0x000e240000201800 */
[----:B0-----:R0:W-:Y:S01]  /*e550*/  STG.E.128 [R2.64], R4 ;  /* 0x0000000402007986 */ /* 0x0011e2000c101d24 */
[----:B------:R-:W-:Y:S05]  /*e560*/  BRA `(.L_x_2968) ;  /* 0x000009e000007947 */ /* 0x000fea0003800000 */
.L_x_2976:
        /* <DEDUP_REMOVED lines=21> */
.L_x_2981:
[----:B------:R-:W-:Y:S05]  /*e6c0*/  BSYNC B0 ;  /* 0x0000000000007941 */ /* 0x000fea0003800000 */
.L_x_2980:
[----:B------:R-:W-:-:S05]  /*e6d0*/  LOP3.LUT R5, R0, R5, RZ, 0xfc, !PT ;  /* 0x0000000500057212 */ /* 0x000fca00078efcff */
[----:B------:R0:W-:Y:S01]  /*e6e0*/  STG.E.U8 [R2.64], R5 ;  /* 0x0000000502007986 */ /* 0x0001e2000c101124 */
[----:B------:R-:W-:Y:S05]  /*e6f0*/  BRA `(.L_x_2968) ;  /* 0x0000085000007947 */ /* 0x000fea0003800000 */
.L_x_2979:
        /* <DEDUP_REMOVED lines=13> */
.L_x_2983:
[----:B------:R-:W-:Y:S01]  /*e7d0*/  IMAD.MOV.U32 R0, RZ, RZ, 0x7f ;  /* 0x0000007fff007424 */ /* 0x000fe200078e00ff */
[----:B------:R-:W-:-:S04]  /*e7e0*/  ISETP.GT.U32.AND P0, PT, R4, 0x7f800000, PT ;  /* 0x7f8000000400780c */ /* 0x000fc80003f04070 */
[----:B------:R-:W-:-:S04]  /*e7f0*/  SEL R0, R0, 0x7c, P0 ;  /* 0x0000007c00007807 */ /* 0x000fc80000000000 */
.L_x_2984:
[----:B------:R-:W-:Y:S05]  /*e800*/  BSYNC B0 ;  /* 0x0000000000007941 */ /* 0x000fea0003800000 */
.L_x_2982:
[----:B------:R-:W-:-:S04]  /*e810*/  LOP3.LUT R4, R5, 0x80000000, RZ, 0xc0, !PT ;  /* 0x8000000005047812 */ /* 0x000fc800078ec0ff */
[----:B------:R-:W-:-:S04]  /*e820*/  SHF.R.U32.HI R5, RZ, 0x18, R4 ;  /* 0x00000018ff057819 */ /* 0x000fc80000011604 */
[----:B------:R-:W-:-:S05]  /*e830*/  LOP3.LUT R5, R0, R5, RZ, 0xfc, !PT ;  /* 0x0000000500057212 */ /* 0x000fca00078efcff */
[----:B------:R0:W-:Y:S01]  /*e840*/  STG.E.U8 [R2.64], R5 ;  /* 0x0000000502007986 */ /* 0x0001e2000c101124 */
[----:B------:R-:W-:Y:S05]  /*e850*/  BRA `(.L_x_2968) ;  /* 0x000006f000007947 */ /* 0x000fea0003800000 */
.L_x_2978:
[----:B------:R0:W-:Y:S01]  /*e860*/  STG.E.U16 [R2.64], R18 ;  /* 0x0000001202007986 */ /* 0x0001e2000c101524 */
[----:B------:R-:W-:Y:S05]  /*e870*/  BRA `(.L_x_2968) ;  /* 0x000006d000007947 */ /* 0x000fea0003800000 */
.L_x_2975:
        /* <DEDUP_REMOVED lines=12> */
.L_x_2987:
        /* <DEDUP_REMOVED lines=17> */
.L_x_2990:
[----:B------:R-:W-:-:S04]  /*ea50*/  LOP3.LUT R0, R7, 0x80000000, RZ, 0xc0, !PT ;  /* 0x8000000007007812 */ /* 0x000fc800078ec0ff */
[----:B------:R-:W-:-:S04]  /*ea60*/  SHF.R.U32.HI R5, RZ, 0x18, R0 ;  /* 0x00000018ff057819 */ /* 0x000fc80000011600 */
[----:B------:R-:W-:-:S04]  /*ea70*/  LOP3.LUT R4, R4, R5, RZ, 0xfc, !PT ;  /* 0x0000000504047212 */ /* 0x000fc800078efcff */
[----:B------:R-:W-:Y:S02]  /*ea80*/  PRMT R0, R4, 0x7610, R0 ;  /* 0x0000761004007816 */ /* 0x000fe40000000000 */
.L_x_2989:
[----:B------:R-:W-:Y:S05]  /*ea90*/  BSYNC B0 ;  /* 0x0000000000007941 */ /* 0x000fea0003800000 */
.L_x_2988:
[----:B------:R0:W-:Y:S01]  /*eaa0*/  STG.E.U8 [R2.64], R0 ;  /* 0x0000000002007986 */ /* 0x0001e2000c101124 */
[----:B------:R-:W-:Y:S05]  /*eab0*/  BRA `(.L_x_2968) ;  /* 0x0000049000007947 */ /* 0x000fea0003800000 */
.L_x_2986:
        /* <DEDUP_REMOVED lines=17> */
.L_x_2993:
[----:B------:R-:W-:-:S04]  /*ebd0*/  LOP3.LUT R0, R7, 0x80000000, RZ, 0xc0, !PT ;  /* 0x8000000007007812 */ /* 0x000fc800078ec0ff */
[----:B------:R-:W-:-:S04]  /*ebe0*/  SHF.R.U32.HI R5, RZ, 0x18, R0 ;  /* 0x00000018ff057819 */ /* 0x000fc80000011600 */
[----:B------:R-:W-:-:S04]  /*ebf0*/  LOP3.LUT R4, R4, R5, RZ, 0xfc, !PT ;  /* 0x0000000504047212 */ /* 0x000fc800078efcff */
[----:B------:R-:W-:Y:S02]  /*ec00*/  PRMT R0, R4, 0x7610, R0 ;  /* 0x0000761004007816 */ /* 0x000fe40000000000 */
.L_x_2992:
[----:B------:R-:W-:Y:S05]  /*ec10*/  BSYNC B0 ;  /* 0x0000000000007941 */ /* 0x000fea0003800000 */
.L_x_2991:
[----:B------:R0:W-:Y:S01]  /*ec20*/  STG.E.U8 [R2.64], R0 ;  /* 0x0000000002007986 */ /* 0x0001e2000c101124 */
[----:B------:R-:W-:Y:S05]  /*ec30*/  BRA `(.L_x_2968) ;  /* 0x0000031000007947 */ /* 0x000fea0003800000 */
.L_x_2985:
        /* <DEDUP_REMOVED lines=22> */
.L_x_2967:
        /* <DEDUP_REMOVED lines=20> */
.L_x_2995:
[----:B------:R-:W-:-:S06]  /*eee0*/  PRMT R4, RZ, 0x5410, R18 ;  /* 0x00005410ff047816 */ /* 0x000fcc0000000012 */
[----:B------:R-:W0:Y:S02]  /*eef0*/  F2I.U64.TRUNC R4, R4 ;  /* 0x0000000400047311 */ /* 0x000e24000020d800 */
[----:B0-----:R0:W-:Y:S01]  /*ef00*/  STG.E.64 [R2.64], R4 ;  /* 0x0000000402007986 */ /* 0x0011e2000c101b24 */
[----:B------:R-:W-:Y:S05]  /*ef10*/  BRA `(.L_x_2968) ;  /* 0x0000003000007947 */ /* 0x000fea0003800000 */
.L_x_2994:
[----:B------:R-:W-:-:S04]  /*ef20*/  PRMT R18, RZ, 0x5410, R18 ;  /* 0x00005410ff127816 */ /* 0x000fc80000000012 */
[----:B------:R-:W0:Y:S02]  /*ef30*/  F2I.FTZ.U32.TRUNC.NTZ R5, R18 ;  /* 0x0000001200057305 */ /* 0x000e24000021f000 */
[----:B0-----:R0:W-:Y:S02]  /*ef40*/  STG.E [R2.64], R5 ;  /* 0x0000000502007986 */ /* 0x0011e4000c101924 */
.L_x_2968:
        /* <DEDUP_REMOVED lines=19> */
[----:B------:R-:W-:-:S06]  /*f080*/  PRMT R17, RZ, 0x5410, R17 ;  /* 0x00005410ff117816 */ /* 0x000fcc0000000011 */
[----:B------:R-:W0:Y:S02]  /*f090*/  F2I.FTZ.TRUNC.NTZ R17, R17 ;  /* 0x0000001100117305 */ /* 0x000e24000021f100 */
[----:B0-----:R0:W-:Y:S01]  /*f0a0*/  STG.E.U8 [R2.64], R17 ;  /* 0x0000001102007986 */ /* 0x0011e2000c101124 */
[----:B------:R-:W-:Y:S05]  /*f0b0*/  BRA `(.L_x_3001) ;  /* 0x00000e8000007947 */ /* 0x000fea0003800000 */
.L_x_2999:
[----:B------:R-:W-:-:S06]  /*f0c0*/  PRMT R5, RZ, 0x5410, R17 ;  /* 0x00005410ff057816 */ /* 0x000fcc0000000011 */
[----:B------:R-:W0:Y:S02]  /*f0d0*/  F2I.S64.TRUNC R4, R5 ;  /* 0x0000000500047311 */ /* 0x000e24000020d900 */
[----:B0-----:R0:W-:Y:S01]  /*f0e0*/  STG.E.U8 [R2.64], R4 ;  /* 0x0000000402007986 */ /* 0x0011e2000c101124 */
[----:B------:R-:W-:Y:S05]  /*f0f0*/  BRA `(.L_x_3001) ;  /* 0x00000e4000007947 */ /* 0x000fea0003800000 */
.L_x_2998:
        /* <DEDUP_REMOVED lines=10> */
.L_x_3003:
[----:B------:R-:W-:-:S06]  /*f1a0*/  PRMT R17, RZ, 0x5410, R17 ;  /* 0x00005410ff117816 */ /* 0x000fcc0000000011 */
[----:B------:R-:W0:Y:S02]  /*f1b0*/  F2I.FTZ.TRUNC.NTZ R17, R17 ;  /* 0x0000001100117305 */ /* 0x000e24000021f100 */
[----:B0-----:R0:W-:Y:S01]  /*f1c0*/  STG.E [R2.64], R17 ;  /* 0x0000001102007986 */ /* 0x0011e2000c101924 */
[----:B------:R-:W-:Y:S05]  /*f1d0*/  BRA `(.L_x_3001) ;  /* 0x00000d6000007947 */ /* 0x000fea0003800000 */
.L_x_3002:
[----:B------:R-:W-:-:S06]  /*f1e0*/  PRMT R17, RZ, 0x5410, R17 ;  /* 0x00005410ff117816 */ /* 0x000fcc0000000011 */
[----:B------:R-:W0:Y:S02]  /*f1f0*/  F2I.FTZ.TRUNC.NTZ R17, R17 ;  /* 0x0000001100117305 */ /* 0x000e24000021f100 */
[----:B0-----:R0:W-:Y:S01]  /*f200*/  STG.E.U16 [R2.64], R17 ;  /* 0x0000001102007986 */ /* 0x0011e2000c101524 */
[----:B------:R-:W-:Y:S05]  /*f210*/  BRA `(.L_x_3001) ;  /* 0x00000d2000007947 */ /* 0x000fea0003800000 */
.L_x_2997:
        /* <DEDUP_REMOVED lines=9> */
.L_x_3005:
[----:B------:R-:W-:-:S04]  /*f2b0*/  PRMT R0, RZ, 0x5410, R17 ;  /* 0x00005410ff007816 */ /* 0x000fc80000000011 */
[----:B------:R-:W-:-:S05]  /*f2c0*/  F2FP.PACK_AB R0, RZ, R0 ;  /* 0x00000000ff00723e */ /* 0x000fca00000000ff */
[----:B------:R0:W-:Y:S01]  /*f2d0*/  STG.E.U16 [R2.64], R0 ;  /* 0x0000000002007986 */ /* 0x0001e2000c101524 */
[----:B------:R-:W-:Y:S05]  /*f2e0*/  BRA `(.L_x_3001) ;  /* 0x00000c5000007947 */ /* 0x000fea0003800000 */
.L_x_3004:
        /* <DEDUP_REMOVED lines=10> */
.L_x_3007:
[----:B------:R-:W-:-:S04]  /*f390*/  PRMT R17, RZ, 0x5410, R17 ;  /* 0x00005410ff117816 */ /* 0x000fc80000000011 */
[----:B------:R-:W-:-:S04]  /*f3a0*/  F2FP.PACK_AB R5, RZ, R17 ;  /* 0x00000011ff05723e */ /* 0x000fc800000000ff */
[----:B------:R-:W-:-:S05]  /*f3b0*/  PRMT R5, R5, 0x5410, RZ ;  /* 0x0000541005057816 */ /* 0x000fca00000000ff */
[----:B------:R0:W-:Y:S01]  /*f3c0*/  STG.E [R2.64], R5 ;  /* 0x0000000502007986 */ /* 0x0001e2000c101924 */
[----:B------:R-:W-:Y:S05]  /*f3d0*/  BRA `(.L_x_3001) ;  /* 0x00000b6000007947 */ /* 0x000fea0003800000 */
.L_x_3006:
[----:B------:R-:W-:-:S05]  /*f3e0*/  PRMT R4, RZ, 0x5410, R17 ;  /* 0x00005410ff047816 */ /* 0x000fca0000000011 */
[----:B------:R-:W-:-:S06]  /*f3f0*/  FMUL.FTZ R4, R4, 1 ;  /* 0x3f80000004047820 */ /* 0x000fcc0000410000 */
[----:B------:R-:W0:Y:S02]  /*f400*/  F2F.F64.F32 R4, R4 ;  /* 0x0000000400047310 */ /* 0x000e240000201800 */
[----:B0-----:R0:W-:Y:S01]  /*f410*/  STG.E.64 [R2.64], R4 ;  /* 0x0000000402007986 */ /* 0x0011e2000c101b24 */
[----:B------:R-:W-:Y:S05]  /*f420*/  BRA `(.L_x_3001) ;  /* 0x00000b1000007947 */ /* 0x000fea0003800000 */
.L_x_2996:
        /* <DEDUP_REMOVED lines=13> */
.L_x_3010:
[----:B------:R-:W-:Y:S01]  /*f500*/  PRMT R17, RZ, 0x5410, R17 ;  /* 0x00005410ff117816 */ /* 0x000fe20000000011 */
[----:B------:R-:W-:-:S04]  /*f510*/  CS2R R6, SRZ ;  /* 0x0000000000067805 */ /* 0x000fc8000001ff00 */
[----:B------:R-:W-:-:S06]  /*f520*/  FMUL.FTZ R4, R17, 1 ;  /* 0x3f80000011047820 */ /* 0x000fcc0000410000 */
[----:B------:R-:W0:Y:S02]  /*f530*/  F2F.F64.F32 R4, R4 ;  /* 0x0000000400047310 */ /* 0x000e240000201800 */
[----:B0-----:R0:W-:Y:S01]  /*f540*/  STG.E.128 [R2.64], R4 ;  /* 0x0000000402007986 */ /* 0x0011e2000c101d24 */
[----:B------:R-:W-:Y:S05]  /*f550*/  BRA `(.L_x_3001) ;  /* 0x000009e000007947 */ /* 0x000fea0003800000 */
.L_x_3009:
        /* <DEDUP_REMOVED lines=21> */
.L_x_3014:
[----:B------:R-:W-:Y:S05]  /*f6b0*/  BSYNC B0 ;  /* 0x0000000000007941 */ /* 0x000fea0003800000 */
.L_x_3013:
[----:B------:R-:W-:-:S05]  /*f6c0*/  LOP3.LUT R5, R0, R5, RZ, 0xfc, !PT ;  /* 0x0000000500057212 */ /* 0x000fca00078efcff */
[----:B------:R0:W-:Y:S01]  /*f6d0*/  STG.E.U8 [R2.64], R5 ;  /* 0x0000000502007986 */ /* 0x0001e2000c101124 */
[----:B------:R-:W-:Y:S05]  /*f6e0*/  BRA `(.L_x_3001) ;  /* 0x0000085000007947 */ /* 0x000fea0003800000 */
.L_x_3012:
        /* <DEDUP_REMOVED lines=13> */
.L_x_3016:
[----:B------:R-:W-:Y:S01]  /*f7c0*/  IMAD.MOV.U32 R0, RZ, RZ, 0x7f ;  /* 0x0000007fff007424 */ /* 0x000fe200078e00ff */
[----:B------:R-:W-:-:S04]  /*f7d0*/  ISETP.GT.U32.AND P0, PT, R4, 0x7f800000, PT ;  /* 0x7f8000000400780c */ /* 0x000fc80003f04070 */
[----:B------:R-:W-:-:S04]  /*f7e0*/  SEL R0, R0, 0x7c, P0 ;  /* 0x0000007c00007807 */ /* 0x000fc80000000000 */
.L_x_3017:
[----:B------:R-:W-:Y:S05]  /*f7f0*/  BSYNC B0 ;  /* 0x0000000000007941 */ /* 0x000fea0003800000 */
.L_x_3015:
[----:B------:R-:W-:-:S04]  /*f800*/  LOP3.LUT R4, R17, 0x80000000, RZ, 0xc0, !PT ;  /* 0x8000000011047812 */ /* 0x000fc800078ec0ff */
[----:B------:R-:W-:-:S04]  /*f810*/  SHF.R.U32.HI R5, RZ, 0x18, R4 ;  /* 0x00000018ff057819 */ /* 0x000fc80000011604 */
[----:B------:R-:W-:-:S05]  /*f820*/  LOP3.LUT R5, R0, R5, RZ, 0xfc, !PT ;  /* 0x0000000500057212 */ /* 0x000fca00078efcff */
[----:B------:R0:W-:Y:S01]  /*f830*/  STG.E.U8 [R2.64], R5 ;  /* 0x0000000502007986 */ /* 0x0001e2000c101124 */
[----:B------:R-:W-:Y:S05]  /*f840*/  BRA `(.L_x_3001) ;  /* 0x000006f000007947 */ /* 0x000fea0003800000 */
.L_x_3011:
[----:B------:R0:W-:Y:S01]  /*f850*/  STG.E.U16 [R2.64], R17 ;  /* 0x0000001102007986 */ /* 0x0001e2000c101524 */
[----:B------:R-:W-:Y:S05]  /*f860*/  BRA `(.L_x_3001) ;  /* 0x000006d000007947 */ /* 0x000fea0003800000 */
.L_x_3008:
        /* <DEDUP_REMOVED lines=12> */
.L_x_3020:
        /* <DEDUP_REMOVED lines=17> */
.L_x_3023:
[----:B------:R-:W-:-:S04]  /*fa40*/  LOP3.LUT R0, R17, 0x80000000, RZ, 0xc0, !PT ;  /* 0x8000000011007812 */ /* 0x000fc800078ec0ff */
[----:B------:R-:W-:-:S04]  /*fa50*/  SHF.R.U32.HI R5, RZ, 0x18, R0 ;  /* 0x00000018ff057819 */ /* 0x000fc80000011600 */
[----:B------:R-:W-:-:S04]  /*fa60*/  LOP3.LUT R4, R4, R5, RZ, 0xfc, !PT ;  /* 0x0000000504047212 */ /* 0x000fc800078efcff */
[----:B------:R-:W-:Y:S02]  /*fa70*/  PRMT R0, R4, 0x7610, R0 ;  /* 0x0000761004007816 */ /* 0x000fe40000000000 */
.L_x_3022:
[----:B------:R-:W-:Y:S05]  /*fa80*/  BSYNC B0 ;  /* 0x0000000000007941 */ /* 0x000fea0003800000 */
.L_x_3021:
[----:B------:R0:W-:Y:S01]  /*fa90*/  STG.E.U8 [R2.64], R0 ;  /* 0x0000000002007986 */ /* 0x0001e2000c101124 */
[----:B------:R-:W-:Y:S05]  /*faa0*/  BRA `(.L_x_3001) ;  /* 0x0000049000007947 */ /* 0x000fea0003800000 */
.L_x_3019:
        /* <DEDUP_REMOVED lines=17> */
.L_x_3026:
[----:B------:R-:W-:-:S04]  /*fbc0*/  LOP3.LUT R0, R17, 0x80000000, RZ, 0xc0, !PT ;  /* 0x8000000011007812 */ /* 0x000fc800078ec0ff */
[----:B------:R-:W-:-:S04]  /*fbd0*/  SHF.R.U32.HI R5, RZ, 0x18, R0 ;  /* 0x00000018ff057819 */ /* 0x000fc80000011600 */
[----:B------:R-:W-:-:S04]  /*fbe0*/  LOP3.LUT R4, R4, R5, RZ, 0xfc, !PT ;  /* 0x0000000504047212 */ /* 0x000fc800078efcff */
[----:B------:R-:W-:Y:S02]  /*fbf0*/  PRMT R0, R4, 0x7610, R0 ;  /* 0x0000761004007816 */ /* 0x000fe40000000000 */
.L_x_3025:
[----:B------:R-:W-:Y:S05]  /*fc00*/  BSYNC B0 ;  /* 0x0000000000007941 */ /* 0x000fea0003800000 */
.L_x_3024:
[----:B------:R0:W-:Y:S01]  /*fc10*/  STG.E.U8 [R2.64], R0 ;  /* 0x0000000002007986 */ /* 0x0001e2000c101124 */
[----:B------:R-:W-:Y:S05]  /*fc20*/  BRA `(.L_x_3001) ;  /* 0x0000031000007947 */ /* 0x000fea0003800000 */
.L_x_3018:
[----:B------:R-:W-:-:S13]  /*fc30*/  ISETP.NE.AND P0, PT, R0, 0x1c, PT ;  /* 0x0000001c0000780c */ /* 0x000fda0003f05270 */
[----:B------:R-:W-:Y:S05]  /*fc40*/  @!P0 BRA `(.L_x_3027) ;  /* 0x000002c000008947 */ /* 0x000fea0003800000 */
[----:B------:R-:W-:-:S13]  /*fc50*/  ISETP.NE.AND P0, PT, R0, 0x1d, PT ;  /* 0x0000001d0000780c */ /* 0x000fda0003f05270 */
[----:B------:R-:W-:Y:S05]  /*fc60*/  @!P0 BRA `(.L_x_3028) ;  /* 0x0000026000008947 */ /* 0x000fea0003800000 */
[----:B------:R-:W-:-:S13]  /*fc70*/  ISETP.NE.AND P0, PT, R0, 0x2c, PT ;  /* 0x0000002c0000780c */ /* 0x000fda0003f05270 */
[----:B------:R-:W-:Y:S05]  /*fc80*/  @P0 BRA `(.L_x_3000) ;  /* 0x0000010000000947 */ /* 0x000fea0003800000 */
[----:B------:R-:W-:Y:S01]  /*fc90*/  PRMT R17, RZ, 0x5410, R17 ;  /* 0x00005410ff117816 */ /* 0x000fe20000000011 */
[----:B------:R-:W-:Y:S01]  /*fca0*/  IMAD.MOV.U32 R5, RZ, RZ, 0xff ;  /* 0x000000ffff057424 */ /* 0x000fe200078e00ff */
[----:B------:R-:W-:Y:S02]  /*fcb0*/  PLOP3.LUT P0, PT, PT, PT, PT, 0x80, 0x0 ;  /* 0x000000000000781c */ /* 0x000fe40003f0f070 */
        /* <DEDUP_REMOVED lines=13> */
.L_x_3000:
        /* <DEDUP_REMOVED lines=20> */
.L_x_3028:
[----:B------:R-:W-:-:S06]  /*fed0*/  PRMT R4, RZ, 0x5410, R17 ;  /* 0x00005410ff047816 */ /* 0x000fcc0000000011 */
[----:B------:R-:W0:Y:S02]  /*fee0*/  F2I.U64.TRUNC R4, R4 ;  /* 0x0000000400047311 */ /* 0x000e24000020d800 */
[----:B0-----:R0:W-:Y:S01]  /*fef0*/  STG.E.64 [R2.64], R4 ;  /* 0x0000000402007986 */ /* 0x0011e2000c101b24 */
[----:B------:R-:W-:Y:S05]  /*ff00*/  BRA `(.L_x_3001) ;  /* 0x0000003000007947 */ /* 0x000fea0003800000 */
.L_x_3027:
[----:B------:R-:W-:-:S06]  /*ff10*/  PRMT R17, RZ, 0x5410, R17 ;  /* 0x00005410ff117816 */ /* 0x000fcc0000000011 */
[----:B------:R-:W0:Y:S02]  /*ff20*/  F2I.FTZ.U32.TRUNC.NTZ R17, R17 ;  /* 0x0000001100117305 */ /* 0x000e24000021f000 */
[----:B0-----:R0:W-:Y:S02]  /*ff30*/  STG.E [R2.64], R17 ;  /* 0x0000001102007986 */ /* 0x0011e4000c101924 */
.L_x_3001:
[----:B------:R-:W-:Y:S02]  /*ff40*/  IADD3 R28, R28, 0x80, RZ ;  /* 0x000000801c1c7810 */ /* 0x000fe40007ffe0ff */
.L_x_2962:
[----:B------:R-:W-:Y:S05]  /*ff50*/  BSYNC B6 ;  /* 0x0000000000067941 */ /* 0x000fea0003800000 */
.L_x_2961:
        /* <DEDUP_REMOVED lines=23> */
.L_x_3032:
[----:B------:R-:W-:-:S06]  /*100d0*/  PRMT R5, RZ, 0x5410, R16 ;  /* 0x00005410ff057816 */ /* 0x000fcc0000000010 */
[----:B------:R-:W0:Y:S02]  /*100e0*/  F2I.S64.TRUNC R4, R5 ;  /* 0x0000000500047311 */ /* 0x000e24000020d900 */
[----:B0-----:R-:W-:Y:S01]  /*100f0*/  STG.E.U8 [R2.64], R4 ;  /* 0x0000000402007986 */ /* 0x001fe2000c101124 */
[----:B------:R-:W-:Y:S05]  /*10100*/  EXIT ;  /* 0x000000000000794d */ /* 0x000fea0003800000 */
.L_x_3031:
        /* <DEDUP_REMOVED lines=10> */
.L_x_3035:
[----:B------:R-:W-:-:S04]  /*101b0*/  PRMT R16, RZ, 0x5410, R16 ;  /* 0x00005410ff107816 */ /* 0x000fc80000000010 */
[----:B------:R-:W0:Y:S02]  /*101c0*/  F2I.FTZ.TRUNC.NTZ R5, R16 ;  /* 0x0000001000057305 */ /* 0x000e24000021f100 */
[----:B0-----:R-:W-:Y:S01]  /*101d0*/  STG.E [R2.64], R5 ;  /* 0x0000000502007986 */ /* 0x001fe2000c101924 */
[----:B------:R-:W-:Y:S05]  /*101e0*/  EXIT ;  /* 0x000000000000794d */ /* 0x000fea0003800000 */
.L_x_3034:
[----:B------:R-:W-:-:S04]  /*101f0*/  PRMT R16, RZ, 0x5410, R16 ;  /* 0x00005410ff107816 */ /* 0x000fc80000000010 */
[----:B------:R-:W0:Y:S02]  /*10200*/  F2I.FTZ.TRUNC.NTZ R5, R16 ;  /* 0x0000001000057305 */ /* 0x000e24000021f100 */
[----:B0-----:R-:W-:Y:S01]  /*10210*/  STG.E.U16 [R2.64], R5 ;  /* 0x0000000502007986 */ /* 0x001fe2000c101524 */
[----:B------:R-:W-:Y:S05]  /*10220*/  EXIT ;  /* 0x000000000000794d */ /* 0x000fea0003800000 */
.L_x_3030:
        /* <DEDUP_REMOVED lines=9> */
.L_x_3037:
[----:B------:R-:W-:-:S04]  /*102c0*/  PRMT R0, RZ, 0x5410, R16 ;  /* 0x00005410ff007816 */ /* 0x000fc80000000010 */
[----:B------:R-:W-:-:S05]  /*102d0*/  F2FP.PACK_AB R0, RZ, R0 ;  /* 0x00000000ff00723e */ /* 0x000fca00000000ff */
[----:B------:R-:W-:Y:S01]  /*102e0*/  STG.E.U16 [R2.64], R0 ;  /* 0x0000000002007986 */ /* 0x000fe2000c101524 */
[----:B------:R-:W-:Y:S05]  /*102f0*/  EXIT ;  /* 0x000000000000794d */ /* 0x000fea0003800000 */
.L_x_3036:
        /* <DEDUP_REMOVED lines=10> */
.L_x_3039:
[----:B------:R-:W-:-:S04]  /*103a0*/  PRMT R16, RZ, 0x5410, R16 ;  /* 0x00005410ff107816 */ /* 0x000fc80000000010 */
[----:B------:R-:W-:-:S04]  /*103b0*/  F2FP.PACK_AB R5, RZ, R16 ;  /* 0x00000010ff05723e */ /* 0x000fc800000000ff */
[----:B------:R-:W-:-:S05]  /*103c0*/  PRMT R5, R5, 0x5410, RZ ;  /* 0x0000541005057816 */ /* 0x000fca00000000ff */
[----:B------:R-:W-:Y:S01]  /*103d0*/  STG.E [R2.64], R5 ;  /* 0x0000000502007986 */ /* 0x000fe2000c101924 */
[----:B------:R-:W-:Y:S05]  /*103e0*/  EXIT ;  /* 0x000000000000794d */ /* 0x000fea0003800000 */
.L_x_3038:
[----:B------:R-:W-:-:S05]  /*103f0*/  PRMT R4, RZ, 0x5410, R16 ;  /* 0x00005410ff047816 */ /* 0x000fca0000000010 */
[----:B------:R-:W-:-:S06]  /*10400*/  FMUL.FTZ R4, R4, 1 ;  /* 0x3f80000004047820 */ /* 0x000fcc0000410000 */
[----:B------:R-:W0:Y:S02]  /*10410*/  F2F.F64.F32 R4, R4 ;  /* 0x0000000400047310 */ /* 0x000e240000201800 */
[----:B0-----:R-:W-:Y:S01]  /*10420*/  STG.E.64 [R2.64], R4 ;  /* 0x0000000402007986 */ /* 0x001fe2000c101b24 */
[----:B------:R-:W-:Y:S05]  /*10430*/  EXIT ;  /* 0x000000000000794d */ /* 0x000fea0003800000 */
.L_x_3029:
        /* <DEDUP_REMOVED lines=13> */
.L_x_3042:
[----:B------:R-:W-:Y:S01]  /*10510*/  PRMT R16, RZ, 0x5410, R16 ;  /* 0x00005410ff107816 */ /* 0x000fe20000000010 */
[----:B------:R-:W-:-:S04]  /*10520*/  CS2R R6, SRZ ;  /* 0x0000000000067805 */ /* 0x000fc8000001ff00 */
[----:B------:R-:W-:-:S06]  /*10530*/  FMUL.FTZ R4, R16, 1 ;  /* 0x3f80000010047820 */ /* 0x000fcc0000410000 */
[----:B------:R-:W0:Y:S02]  /*10540*/  F2F.F64.F32 R4, R4 ;  /* 0x0000000400047310 */ /* 0x000e240000201800 */
[----:B0-----:R-:W-:Y:S01]  /*10550*/  STG.E.128 [R2.64], R4 ;  /* 0x0000000402007986 */ /* 0x001fe2000c101d24 */
[----:B------:R-:W-:Y:S05]  /*10560*/  EXIT ;  /* 0x000000000000794d */ /* 0x000fea0003800000 */
.L_x_3041:
        /* <DEDUP_REMOVED lines=21> */
.L_x_3046:
[----:B------:R-:W-:Y:S05]  /*106c0*/  BSYNC B0 ;  /* 0x0000000000007941 */ /* 0x000fea0003800000 */
.L_x_3045:
[----:B------:R-:W-:-:S05]  /*106d0*/  LOP3.LUT R5, R0, R5, RZ, 0xfc, !PT ;  /* 0x0000000500057212 */ /* 0x000fca00078efcff */
[----:B------:R-:W-:Y:S01]  /*106e0*/  STG.E.U8 [R2.64], R5 ;  /* 0x0000000502007986 */ /* 0x000fe2000c101124 */
[----:B------:R-:W-:Y:S05]  /*106f0*/  EXIT ;  /* 0x000000000000794d */ /* 0x000fea0003800000 */
.L_x_3044:
        /* <DEDUP_REMOVED lines=13> */
.L_x_3048:
[----:B------:R-:W-:Y:S01]  /*107d0*/  IMAD.MOV.U32 R0, RZ, RZ, 0x7f ;  /* 0x0000007fff007424 */ /* 0x000fe200078e00ff */
[----:B------:R-:W-:-:S04]  /*107e0*/  ISETP.GT.U32.AND P0, PT, R4, 0x7f800000, PT ;  /* 0x7f8000000400780c */ /* 0x000fc80003f04070 */
[----:B------:R-:W-:-:S04]  /*107f0*/  SEL R0, R0, 0x7c, P0 ;  /* 0x0000007c00007807 */ /* 0x000fc80000000000 */
.L_x_3049:
[----:B------:R-:W-:Y:S05]  /*10800*/  BSYNC B0 ;  /* 0x0000000000007941 */ /* 0x000fea0003800000 */
.L_x_3047:
[----:B------:R-:W-:-:S04]  /*10810*/  LOP3.LUT R4, R5, 0x80000000, RZ, 0xc0, !PT ;  /* 0x8000000005047812 */ /* 0x000fc800078ec0ff */
[----:B------:R-:W-:-:S04]  /*10820*/  SHF.R.U32.HI R5, RZ, 0x18, R4 ;  /* 0x00000018ff057819 */ /* 0x000fc80000011604 */
[----:B------:R-:W-:-:S05]  /*10830*/  LOP3.LUT R5, R0, R5, RZ, 0xfc, !PT ;  /* 0x0000000500057212 */ /* 0x000fca00078efcff */
[----:B------:R-:W-:Y:S01]  /*10840*/  STG.E.U8 [R2.64], R5 ;  /* 0x0000000502007986 */ /* 0x000fe2000c101124 */
[----:B------:R-:W-:Y:S05]  /*10850*/  EXIT ;  /* 0x000000000000794d */ /* 0x000fea0003800000 */
.L_x_3043:
[----:B------:R-:W-:Y:S01]  /*10860*/  STG.E.U16 [R2.64], R16 ;  /* 0x0000001002007986 */ /* 0x000fe2000c101524 */
[----:B------:R-:W-:Y:S05]  /*10870*/  EXIT ;  /* 0x000000000000794d */ /* 0x000fea0003800000 */
.L_x_3040:
        /* <DEDUP_REMOVED lines=12> */
.L_x_3052:
        /* <DEDUP_REMOVED lines=17> */
.L_x_3055:
[----:B------:R-:W-:-:S04]  /*10a50*/  LOP3.LUT R0, R7, 0x80000000, RZ, 0xc0, !PT ;  /* 0x8000000007007812 */ /* 0x000fc800078ec0ff */
[----:B------:R-:W-:-:S04]  /*10a60*/  SHF.R.U32.HI R5, RZ, 0x18, R0 ;  /* 0x00000018ff057819 */ /* 0x000fc80000011600 */
[----:B------:R-:W-:-:S04]  /*10a70*/  LOP3.LUT R4, R4, R5, RZ, 0xfc, !PT ;  /* 0x0000000504047212 */ /* 0x000fc800078efcff */
[----:B------:R-:W-:Y:S02]  /*10a80*/  PRMT R0, R4, 0x7610, R0 ;  /* 0x0000761004007816 */ /* 0x000fe40000000000 */
.L_x_3054:
[----:B------:R-:W-:Y:S05]  /*10a90*/  BSYNC B0 ;  /* 0x0000000000007941 */ /* 0x000fea0003800000 */
.L_x_3053:
[----:B------:R-:W-:Y:S01]  /*10aa0*/  STG.E.U8 [R2.64], R0 ;  /* 0x0000000002007986 */ /* 0x000fe2000c101124 */
[----:B------:R-:W-:Y:S05]  /*10ab0*/  EXIT ;  /* 0x000000000000794d */ /* 0x000fea0003800000 */
.L_x_3051:
        /* <DEDUP_REMOVED lines=17> */
.L_x_3058:
[----:B------:R-:W-:-:S04]  /*10bd0*/  LOP3.LUT R0, R7, 0x80000000, RZ, 0xc0, !PT ;  /* 0x8000000007007812 */ /* 0x000fc800078ec0ff */
[----:B------:R-:W-:-:S04]  /*10be0*/  SHF.R.U32.HI R5, RZ, 0x18, R0 ;  /* 0x00000018ff057819 */ /* 0x000fc80000011600 */
[----:B------:R-:W-:-:S04]  /*10bf0*/  LOP3.LUT R4, R4, R5, RZ, 0xfc, !PT ;  /* 0x0000000504047212 */ /* 0x000fc800078efcff */
[----:B------:R-:W-:Y:S02]  /*10c00*/  PRMT R0, R4, 0x7610, R0 ;  /* 0x0000761004007816 */ /* 0x000fe40000000000 */
.L_x_3057:
[----:B------:R-:W-:Y:S05]  /*10c10*/  BSYNC B0 ;  /* 0x0000000000007941 */ /* 0x000fea0003800000 */
.L_x_3056:
[----:B------:R-:W-:Y:S01]  /*10c20*/  STG.E.U8 [R2.64], R0 ;  /* 0x0000000002007986 */ /* 0x000fe2000c101124 */
[----:B------:R-:W-:Y:S05]  /*10c30*/  EXIT ;  /* 0x000000000000794d */ /* 0x000fea0003800000 */
.L_x_3050:
        /* <DEDUP_REMOVED lines=22> */
.L_x_3033:
        /* <DEDUP_REMOVED lines=20> */
.L_x_3060:
[----:B------:R-:W-:-:S06]  /*10ee0*/  PRMT R4, RZ, 0x5410, R16 ;  /* 0x00005410ff047816 */ /* 0x000fcc0000000010 */
[----:B------:R-:W0:Y:S02]  /*10ef0*/  F2I.U64.TRUNC R4, R4 ;  /* 0x0000000400047311 */ /* 0x000e24000020d800 */
[----:B0-----:R-:W-:Y:S01]  /*10f00*/  STG.E.64 [R2.64], R4 ;  /* 0x0000000402007986 */ /* 0x001fe2000c101b24 */
[----:B------:R-:W-:Y:S05]  /*10f10*/  EXIT ;  /* 0x000000000000794d */ /* 0x000fea0003800000 */
.L_x_3059:
[----:B------:R-:W-:-:S04]  /*10f20*/  PRMT R16, RZ, 0x5410, R16 ;  /* 0x00005410ff107816 */ /* 0x000fc80000000010 */
[----:B------:R-:W0:Y:S02]  /*10f30*/  F2I.FTZ.U32.TRUNC.NTZ R5, R16 ;  /* 0x0000001000057305 */ /* 0x000e24000021f000 */
[----:B0-----:R-:W-:Y:S01]  /*10f40*/  STG.E [R2.64], R5 ;  /* 0x0000000502007986 */ /* 0x001fe2000c101924 */
[----:B------:R-:W-:Y:S05]  /*10f50*/  EXIT ;  /* 0x000000000000794d */ /* 0x000fea0003800000 */
.L_x_3061:
        /* <DEDUP_REMOVED lines=10> */
.L_x_22924:


//--------------------- .text._ZN2at6native18elementwise_kernelILi128ELi4EZNS0_22gpu_kernel_impl_nocastIZZZNS0_54_GLOBAL__N__d8c5977b_16_LinearAlgebra_cu_9e10b42f_321716addr_kernel_cudaERNS_14TensorIteratorERKN3c106ScalarES9_ENKUlvE_clEvENKUlvE8_clEvEUlNS6_8BFloat16ESC_SC_E0_EEvRNS_18TensorIteratorBaseERKT_EUliE_EEviT1_ --------------------------
	.section	.text._ZN2at6native18elementwise_kernelILi128ELi4EZNS0_22gpu_kernel_impl_nocastIZZZNS0_54_GLOBAL__N__d8c5977b_16_LinearAlgebra_cu_9e10b42f_321716addr_kernel_cudaERNS_14TensorIteratorERKN3c106ScalarES9_ENKUlvE_clEvENKUlvE8_clEvEUlNS6_8BFloat16ESC_SC_E0_EEvRNS_18TensorIteratorBaseERKT_EUliE_EEviT1_,"ax",@progbits
	.sectioninfo	@"SHI_REGISTERS=14"
	.align	128
        .global         _ZN2at6native18elementwise_kernelILi128ELi4EZNS0_22gpu_kernel_impl_nocastIZZZNS0_54_GLOBAL__N__d8c5977b_16_LinearAlgebra_cu_9e10b42f_321716addr_kernel_cudaERNS_14TensorIteratorERKN3c106ScalarES9_ENKUlvE_clEvENKUlvE8_clEvEUlNS6_8BFloat16ESC_SC_E0_EEvRNS_18TensorIteratorBaseERKT_EUliE_EEviT1_
        .type           _ZN2at6native18elementwise_kernelILi128ELi4EZNS0_22gpu_kernel_impl_nocastIZZZNS0_54_GLOBAL__N__d8c5977b_16_LinearAlgebra_cu_9e10b42f_321716addr_kernel_cudaERNS_14TensorIteratorERKN3c106ScalarES9_ENKUlvE_clEvENKUlvE8_clEvEUlNS6_8BFloat16ESC_SC_E0_EEvRNS_18TensorIteratorBaseERKT_EUliE_EEviT1_,@function
        .size           _ZN2at6native18elementwise_kernelILi128ELi4EZNS0_22gpu_kernel_impl_nocastIZZZNS0_54_GLOBAL__N__d8c5977b_16_LinearAlgebra_cu_9e10b42f_321716addr_kernel_cudaERNS_14TensorIteratorERKN3c106ScalarES9_ENKUlvE_clEvENKUlvE8_clEvEUlNS6_8BFloat16ESC_SC_E0_EEvRNS_18TensorIteratorBaseERKT_EUliE_EEviT1_,(.L_x_22925 - _ZN2at6native18elementwise_kernelILi128ELi4EZNS0_22gpu_kernel_impl_nocastIZZZNS0_54_GLOBAL__N__d8c5977b_16_LinearAlgebra_cu_9e10b42f_321716addr_kernel_cudaERNS_14TensorIteratorERKN3c106ScalarES9_ENKUlvE_clEvENKUlvE8_clEvEUlNS6_8BFloat16ESC_SC_E0_EEvRNS_18TensorIteratorBaseERKT_EUliE_EEviT1_)
        .other          _ZN2at6native18elementwise_kernelILi128ELi4EZNS0_22gpu_kernel_impl_nocastIZZZNS0_54_GLOBAL__N__d8c5977b_16_LinearAlgebra_cu_9e10b42f_321716addr_kernel_cudaERNS_14TensorIteratorERKN3c106ScalarES9_ENKUlvE_clEvENKUlvE8_clEvEUlNS6_8BFloat16ESC_SC_E0_EEvRNS_18TensorIteratorBaseERKT_EUliE_EEviT1_,@"STO_CUDA_ENTRY STV_DEFAULT"
_ZN2at6native18elementwise_kernelILi128ELi4EZNS0_22gpu_kernel_impl_nocastIZZZNS0_54_GLOBAL__N__d8c5977b_16_LinearAlgebra_cu_9e10b42f_321716addr_kernel_cudaERNS_14TensorIteratorERKN3c106ScalarES9_ENKUlvE_clEvENKUlvE8_clEvEUlNS6_8BFloat16ESC_SC_E0_EEvRNS_18TensorIteratorBaseERKT_EUliE_EEviT1_:
.text._ZN2at6native18elementwise_kernelILi128ELi4EZNS0_22gpu_kernel_impl_nocastIZZZNS0_54_GLOBAL__N__d8c5977b_16_LinearAlgebra_cu_9e10b42f_321716addr_kernel_cudaERNS_14TensorIteratorERKN3c106ScalarES9_ENKUlvE_clEvENKUlvE8_clEvEUlNS6_8BFloat16ESC_SC_E0_EEvRNS_18TensorIteratorBaseERKT_EUliE_EEviT1_:
        /* <DEDUP_REMOVED lines=287> */
.L_x_3064:
[----:B------:R-:W-:Y:S01]  /*11f0*/  IADD3 R6, P0, R5, c[0x0][0x430], RZ ;  /* 0x00010c0005067a10 */ /* 0x000fe20007f1e0ff */
[----:B------:R-:W-:Y:S01]  /*1200*/  ULDC UR4, c[0x0][0x448] ;  /* 0x0001120000047ab9 */ /* 0x000fe20000000800 */
        /* <DEDUP_REMOVED lines=8> */
[----:B------:R-:W-:Y:S01]  /*1290*/  UPRMT UR5, URZ, 0x5410, UR4 ;  /* 0x000054103f057896 */ /* 0x000fe20008000004 */
[----:B------:R-:W-:Y:S01]  /*12a0*/  IADD3 R3, R3, 0x80, RZ ;  /* 0x0000008003037810 */ /* 0x000fe20007ffe0ff */
[----:B------:R-:W-:Y:S01]  /*12b0*/  UPRMT UR4, URZ, 0x7610, UR4 ;  /* 0x000076103f047896 */ /* 0x000fe20008000004 */
[----:B--2---:R-:W-:Y:S02]  /*12c0*/  PRMT R6, RZ, 0x5410, R6 ;  /* 0x00005410ff067816 */ /* 0x004fe40000000006 */
[----:B---3--:R-:W-:-:S03]  /*12d0*/  PRMT R4, RZ, 0x5410, R4 ;  /* 0x00005410ff047816 */ /* 0x008fc60000000004 */
[----:B------:R-:W-:Y:S02]  /*12e0*/  FMUL.FTZ R2, R6, UR5 ;  /* 0x0000000506027c20 */ /* 0x000fe40008410000 */
[----:B------:R-:W-:-:S05]  /*12f0*/  FMUL.FTZ R7, R4, UR4 ;  /* 0x0000000404077c20 */ /* 0x000fca0008410000 */
[----:B------:R-:W-:Y:S02]  /*1300*/  F2FP.BF16.PACK_AB R2, R7, R2 ;  /* 0x000000020702723e */ /* 0x000fe400000010ff */
[----:B----4-:R-:W-:Y:S02]  /*1310*/  PRMT R5, RZ, 0x5410, R8 ;  /* 0x00005410ff057816 */ /* 0x010fe40000000008 */
[--C-:B------:R-:W-:Y:S02]  /*1320*/  PRMT R4, RZ, 0x7610, R2.reuse ;  /* 0x00007610ff047816 */ /* 0x100fe40000000002 */
[----:B------:R-:W-:-:S03]  /*1330*/  PRMT R2, RZ, 0x5410, R2 ;  /* 0x00005410ff027816 */ /* 0x000fc60000000002 */
[----:B------:R-:W-:-:S05]  /*1340*/  FMUL.FTZ R4, R4, R5 ;  /* 0x0000000504047220 */ /* 0x000fca0000410000 */
[----:B------:R-:W-:-:S04]  /*1350*/  F2FP.BF16.PACK_AB R4, RZ, R4 ;  /* 0x00000004ff04723e */ /* 0x000fc800000010ff */
[----:B------:R-:W-:Y:S02]  /*1360*/  PRMT R5, RZ, 0x5410, R4 ;  /* 0x00005410ff057816 */ /* 0x000fe40000000004 */
[----:B------:R-:W-:-:S03]  /*1370*/  IADD3 R4, P0, R0, c[0x0][0x428], RZ ;  /* 0x00010a0000047a10 */ /* 0x000fc60007f1e0ff */
[----:B------:R-:W-:Y:S01]  /*1380*/  FADD.FTZ R2, R2, R5 ;  /* 0x0000000502027221 */ /* 0x000fe20000010000 */
[----:B------:R-:W-:-:S04]  /*1390*/  IADD3.X R5, RZ, c[0x0][0x42c], RZ, P0, !PT ;  /* 0x00010b00ff057a10 */ /* 0x000fc800007fe4ff */
[----:B------:R-:W-:-:S05]  /*13a0*/  F2FP.BF16.PACK_AB R2, RZ, R2 ;  /* 0x00000002ff02723e */ /* 0x000fca00000010ff */
[----:B------:R0:W-:Y:S02]  /*13b0*/  STG.E.U16 [R4.64], R2 ;  /* 0x0000000204007986 */ /* 0x0001e4000c101506 */
.L_x_3063:
[----:B------:R-:W-:Y:S05]  /*13c0*/  BSYNC B0 ;  /* 0x0000000000007941 */ /* 0x000fea0003800000 */
.L_x_3062:
        /* <DEDUP_REMOVED lines=281> */
.L_x_3067:
        /* <DEDUP_REMOVED lines=26> */
[----:B------:R-:W-:Y:S02]  /*2700*/  IADD3.X R5, RZ, c[0x0][0x42c], RZ, P0, !PT ;  /* 0x00010b00ff057a10 */ /* 0x000fe400007fe4ff */
[----:B------:R-:W-:Y:S02]  /*2710*/  ISETP.GE.AND P0, PT, R3, c[0x0][0x160], PT ;  /* 0x0000580003007a0c */ /* 0x000fe40003f06270 */
[----:B------:R-:W-:-:S05]  /*2720*/  F2FP.BF16.PACK_AB R2, RZ, R2 ;  /* 0x00000002ff02723e */ /* 0x000fca00000010ff */
        /* <DEDUP_REMOVED lines=280> */
.L_x_3068:
        /* <DEDUP_REMOVED lines=29> */
.L_x_3066:
[----:B------:R-:W-:Y:S05]  /*3a80*/  BSYNC B0 ;  /* 0x0000000000007941 */ /* 0x000fea0003800000 */
.L_x_3065:
        /* <DEDUP_REMOVED lines=280> */
.L_x_3069:
        /* <DEDUP_REMOVED lines=10> */
[----:B------:R-:W-:Y:S02]  /*4cb0*/  UPRMT UR4, UR4, 0x5410, UR5 ;  /* 0x0000541004047896 */ /* 0x000fe40008000005 */
[----:B------:R-:W-:Y:S02]  /*4cc0*/  UPRMT UR5, URZ, 0x7610, UR5 ;  /* 0x000076103f057896 */ /* 0x000fe40008000005 */
        /* <DEDUP_REMOVED lines=13> */
[----:B------:R-:W-:-:S05]  /*4da0*/  FADD.FTZ R3, R6, R3 ;  /* 0x0000000306037221 */ /* 0x000fca0000010000 */
[----:B------:R-:W-:Y:S02]  /*4db0*/  F2FP.BF16.PACK_AB R0, RZ, R3 ;  /* 0x00000003ff00723e */ /* 0x000fe400000010ff */
[----:B------:R-:W-:-:S05]  /*4dc0*/  IADD3.X R3, RZ, c[0x0][0x42c], RZ, P0, !PT ;  /* 0x00010b00ff037a10 */ /* 0x000fca00007fe4ff */
[----:B------:R-:W-:Y:S01]  /*4dd0*/  STG.E.U16 [R2.64], R0 ;  /* 0x0000000002007986 */ /* 0x000fe2000c101506 */
[----:B------:R-:W-:Y:S05]  /*4de0*/  EXIT ;  /* 0x000000000000794d */ /* 0x000fea0003800000 */
.L_x_3070:
        /* <DEDUP_REMOVED lines=9> */
.L_x_22925:


//--------------------- .text._ZN2at6native27unrolled_elementwise_kernelIZZZNS0_54_GLOBAL__N__d8c5977b_16_LinearAlgebra_cu_9e10b42f_321716addr_kernel_cudaERNS_14TensorIteratorERKN3c106ScalarES8_ENKUlvE_clEvENKUlvE8_clEvEUlNS5_8BFloat16ESB_SB_E0_St5arrayIPcLm4EELi4E23TrivialOffsetCalculatorILi3EjESG_ILi1EjENS0_6memory15LoadWithoutCastENSJ_16StoreWithoutCastEEEviT_T0_T2_T3_T4_T5_ --------------------------
	.section	.text._ZN2at6native27unrolled_elementwise_kernelIZZZNS0_54_GLOBAL__N__d8c5977b_16_LinearAlgebra_cu_9e10b42f_321716addr_kernel_cudaERNS_14TensorIteratorERKN3c106ScalarES8_ENKUlvE_clEvENKUlvE8_clEvEUlNS5_8BFloat16ESB_SB_E0_St5arrayIPcLm4EELi4E23TrivialOffsetCalculatorILi3EjESG_ILi1EjENS0_6memory15LoadWithoutCastENSJ_16StoreWithoutCastEEEviT_T0_T2_T3_T4_T5_,"ax",@progbits
	.sectioninfo	@"SHI_REGISTERS=32"
	.align	128
        .global         _ZN2at6native27unrolled_elementwise_kernelIZZZNS0_54_GLOBAL__N__d8c5977b_16_LinearAlgebra_cu_9e10b42f_321716addr_kernel_cudaERNS_14TensorIteratorERKN3c106ScalarES8_ENKUlvE_clEvENKUlvE8_clEvEUlNS5_8BFloat16ESB_SB_E0_St5arrayIPcLm4EELi4E23TrivialOffsetCalculatorILi3EjESG_ILi1EjENS0_6memory15LoadWithoutCastENSJ_16StoreWithoutCastEEEviT_T0_T2_T3_T4_T5_
        .type           _ZN2at6native27unrolled_elementwise_kernelIZZZNS0_54_GLOBAL__N__d8c5977b_16_LinearAlgebra_cu_9e10b42f_321716addr_kernel_cudaERNS_14TensorIteratorERKN3c106ScalarES8_ENKUlvE_clEvENKUlvE8_clEvEUlNS5_8BFloat16ESB_SB_E0_St5arrayIPcLm4EELi4E23TrivialOffsetCalculatorILi3EjESG_ILi1EjENS0_6memory15LoadWithoutCastENSJ_16StoreWithoutCastEEEviT_T0_T2_T3_T4_T5_,@function
        .size           _ZN2at6native27unrolled_elementwise_kernelIZZZNS0_54_GLOBAL__N__d8c5977b_16_LinearAlgebra_cu_9e10b42f_321716addr_kernel_cudaERNS_14TensorIteratorERKN3c106ScalarES8_ENKUlvE_clEvENKUlvE8_clEvEUlNS5_8BFloat16ESB_SB_E0_St5arrayIPcLm4EELi4E23TrivialOffsetCalculatorILi3EjESG_ILi1EjENS0_6memory15LoadWithoutCastENSJ_16StoreWithoutCastEEEviT_T0_T2_T3_T4_T5_,(.L_x_22926 - _ZN2at6native27unrolled_elementwise_kernelIZZZNS0_54_GLOBAL__N__d8c5977b_16_LinearAlgebra_cu_9e10b42f_321716addr_kernel_cudaERNS_14TensorIteratorERKN3c106ScalarES8_ENKUlvE_clEvENKUlvE8_clEvEUlNS5_8BFloat16ESB_SB_E0_St5arrayIPcLm4EELi4E23TrivialOffsetCalculatorILi3EjESG_ILi1EjENS0_6memory15LoadWithoutCastENSJ_16StoreWithoutCastEEEviT_T0_T2_T3_T4_T5_)
        .other          _ZN2at6native27unrolled_elementwise_kernelIZZZNS0_54_GLOBAL__N__d8c5977b_16_LinearAlgebra_cu_9e10b42f_321716addr_kernel_cudaERNS_14TensorIteratorERKN3c106ScalarES8_ENKUlvE_clEvENKUlvE8_clEvEUlNS5_8BFloat16ESB_SB_E0_St5arrayIPcLm4EELi4E23TrivialOffsetCalculatorILi3EjESG_ILi1EjENS0_6memory15LoadWithoutCastENSJ_16StoreWithoutCastEEEviT_T0_T2_T3_T4_T5_,@"STO_CUDA_ENTRY STV_DEFAULT"
_ZN2at6native27unrolled_elementwise_kernelIZZZNS0_54_GLOBAL__N__d8c5977b_16_LinearAlgebra_cu_9e10b42f_321716addr_kernel_cudaERNS_14TensorIteratorERKN3c106ScalarES8_ENKUlvE_clEvENKUlvE8_clEvEUlNS5_8BFloat16ESB_SB_E0_St5arrayIPcLm4EELi4E23TrivialOffsetCalculatorILi3EjESG_ILi1EjENS0_6memory15LoadWithoutCastENSJ_16StoreWithoutCastEEEviT_T0_T2_T3_T4_T5_:
.text._ZN2at6native27unrolled_elementwise_kernelIZZZNS0_54_GLOBAL__N__d8c5977b_16_LinearAlgebra_cu_9e10b42f_321716addr_kernel_cudaERNS_14TensorIteratorERKN3c106ScalarES8_ENKUlvE_clEvENKUlvE8_clEvEUlNS5_8BFloat16ESB_SB_E0_St5arrayIPcLm4EELi4E23TrivialOffsetCalculatorILi3EjESG_ILi1EjENS0_6memory15LoadWithoutCastENSJ_16StoreWithoutCastEEEviT_T0_T2_T3_T4_T5_:
        /* <DEDUP_REMOVED lines=13> */
[----:B------:R-:W-:Y:S01]  /*00d0*/  @!P0 IMAD R14, R0, 0x200, R15 ;  /* 0x00000200000e8824 */ /* 0x000fe200078e020f */
[----:B------:R-:W-:-:S04]  /*00e0*/  @!P0 IADD3 R15, R15, 0x80, RZ ;  /* 0x000000800f0f8810 */ /* 0x000fc80007ffe0ff */
[----:B------:R-:W-:-:S13]  /*00f0*/  ISETP.GE.AND P1, PT, R15, R16, PT ;  /* 0x000000100f00720c */ /* 0x000fda0003f26270 */
[----:B------:R-:W-:Y:S01]  /*0100*/  @!P1 IMAD R6, R0, 0x200, R15 ;  /* 0x0000020000069824 */ /* 0x000fe200078e020f */
[----:B------:R-:W-:Y:S01]  /*0110*/  @!P1 IADD3 R15, R15, 0x80, RZ ;  /* 0x000000800f0f9810 */ /* 0x000fe20007ffe0ff */
[----:B------:R-:W-:-:S03]  /*0120*/  @!P1 IMAD.MOV.U32 R7, RZ, RZ, 0x2 ;  /* 0x00000002ff079424 */ /* 0x000fc600078e00ff */
[----:B------:R-:W-:Y:S01]  /*0130*/  ISETP.GE.AND P3, PT, R15, R16, PT ;  /* 0x000000100f00720c */ /* 0x000fe20003f66270 */
        /* <DEDUP_REMOVED lines=16> */
[----:B------:R-:W-:Y:S02]  /*0240*/  @!P2 IMAD R15, R0, 0x200, R15 ;  /* 0x00000200000fa824 */ /* 0x000fe400078e020f */
[----:B------:R-:W-:-:S04]  /*0250*/  @!P2 IMAD.MOV.U32 R28, RZ, RZ, 0x2 ;  /* 0x00000002ff1ca424 */ /* 0x000fc800078e00ff */
        /* <DEDUP_REMOVED lines=22> */
[C---:B---3--:R-:W-:Y:S01]  /*03c0*/  IADD3 R3, R5.reuse, 0x100, RZ ;  /* 0x0000010005037810 */ /* 0x048fe20007ffe0ff */
[----:B------:R-:W-:Y:S01]  /*03d0*/  @!P0 IMAD R2, R0, 0x200, R23 ;  /* 0x0000020000028824 */ /* 0x000fe200078e0217 */
[----:B-1----:R-:W-:Y:S01]  /*03e0*/  IADD3 R7, R5, 0x180, RZ ;  /* 0x0000018005077810 */ /* 0x002fe20007ffe0ff */
[----:B------:R-:W-:Y:S01]  /*03f0*/  @!P0 IMAD.MOV.U32 R5, RZ, RZ, R9 ;  /* 0x000000ffff058224 */ /* 0x000fe200078e0009 */
[-C--:B------:R-:W-:Y:S01]  /*0400*/  ISETP.GE.AND P2, PT, R3, R16.reuse, PT ;  /* 0x000000100300720c */ /* 0x080fe20003f46270 */
[----:B------:R-:W-:Y:S01]  /*0410*/  @!P0 IMAD.MOV.U32 R3, RZ, RZ, 0x2 ;  /* 0x00000002ff038424 */ /* 0x000fe200078e00ff */
[----:B------:R-:W-:Y:S01]  /*0420*/  BSSY B0, `(.L_x_3071) ;  /* 0x0000016000007945 */ /* 0x000fe20003800000 */
[----:B------:R-:W-:-:S02]  /*0430*/  ISETP.GE.AND P1, PT, R9, R16, PT ;  /* 0x000000100900720c */ /* 0x000fc40003f26270 */
[-C--:B------:R-:W-:Y:S01]  /*0440*/  ISETP.GE.AND P3, PT, R7, R16.reuse, PT ;  /* 0x000000100700720c */ /* 0x080fe20003f66270 */
[----:B------:R-:W-:Y:S01]  /*0450*/  @!P0 IMAD.WIDE.U32 R2, R2, R3, c[0x0][0x178] ;  /* 0x00005e0002028625 */ /* 0x000fe200078e0003 */
[----:B------:R-:W-:Y:S01]  /*0460*/  ISETP.GE.AND P4, PT, R5, R16, PT ;  /* 0x000000100500720c */ /* 0x000fe20003f86270 */
[----:B------:R-:W-:Y:S07]  /*0470*/  @P0 BRA `(.L_x_3072) ;  /* 0x0000010000000947 */ /* 0x000fee0003800000 */
        /* <DEDUP_REMOVED lines=16> */
.L_x_3072:
[----:B0-----:R-:W-:Y:S05]  /*0580*/  BSYNC B0 ;  /* 0x0000000000007941 */ /* 0x001fea0003800000 */
.L_x_3071:
        /* <DEDUP_REMOVED lines=18> */
.L_x_3074:
[----:B------:R-:W-:Y:S05]  /*06b0*/  BSYNC B0 ;  /* 0x0000000000007941 */ /* 0x000fea0003800000 */
.L_x_3073:
        /* <DEDUP_REMOVED lines=18> */
.L_x_3076:
[----:B------:R-:W-:Y:S05]  /*07e0*/  BSYNC B0 ;  /* 0x0000000000007941 */ /* 0x000fea0003800000 */
.L_x_3075:
        /* <DEDUP_REMOVED lines=18> */
.L_x_3078:
[----:B------:R-:W-:Y:S05]  /*0910*/  BSYNC B0 ;  /* 0x0000000000007941 */ /* 0x000fea0003800000 */
.L_x_3077:
[----:B------:R0:W-:Y:S01]  /*0920*/  @!P0 STG.E.U16 [R2.64], R4 ;  /* 0x0000000402008986 */ /* 0x0001e2000c101506 */
[----:B------:R-:W-:Y:S01]  /*0930*/  BSSY B0, `(.L_x_3079) ;  /* 0x000000d000007945 */ /* 0x000fe20003800000 */
[----:B------:R-:W-:Y:S05]  /*0940*/  @P4 BRA `(.L_x_3080) ;  /* 0x000000b000004947 */ /* 0x000fea0003800000 */
[----:B0-----:R-:W-:Y:S01]  /*0950*/  IMAD R2, R0, 0x200, R5 ;  /* 0x0000020000027824 */ /* 0x001fe200078e0205 */
[----:B------:R-:W-:Y:S01]  /*0960*/  IADD3 R5, R5, 0x80, RZ ;  /* 0x0000008005057810 */ /* 0x000fe20007ffe0ff */
[----:B------:R-:W-:Y:S01]  /*0970*/  IMAD.MOV.U32 R7, RZ, RZ, 0x2 ;  /* 0x00000002ff077424 */ /* 0x000fe200078e00ff */
[----:B------:R-:W-:Y:S02]  /*0980*/  PRMT R10, R6, 0x7610, R10 ;  /* 0x00007610060a7816 */ /* 0x000fe4000000000a */
[----:B------:R-:W-:Y:S01]  /*0990*/  ISETP.GE.AND P0, PT, R5, R16, PT ;  /* 0x000000100500720c */ /* 0x000fe20003f06270 */
[----:B------:R-:W-:-:S05]  /*09a0*/  IMAD.WIDE.U32 R2, R2, R7, c[0x0][0x178] ;  /* 0x00005e0002027625 */ /* 0x000fca00078e0007 */
[----:B------:R0:W-:Y:S07]  /*09b0*/  STG.E.U16 [R2.64], R10 ;  /* 0x0000000a02007986 */ /* 0x0001ee000c101506 */
[----:B------:R-:W-:Y:S01]  /*09c0*/  @!P0 IMAD R4, R0, 0x200, R5 ;  /* 0x0000020000048824 */ /* 0x000fe200078e0205 */
[----:B------:R-:W-:-:S03]  /*09d0*/  @!P0 IADD3 R5, R5, 0x80, RZ ;  /* 0x0000008005058810 */ /* 0x000fc60007ffe0ff */
[----:B------:R-:W-:-:S05]  /*09e0*/  @!P0 IMAD.WIDE.U32 R6, R4, R7, c[0x0][0x178] ;  /* 0x00005e0004068625 */ /* 0x000fca00078e0007 */
[----:B------:R0:W-:Y:S02]  /*09f0*/  @!P0 STG.E.U16 [R6.64], R9 ;  /* 0x0000000906008986 */ /* 0x0001e4000c101506 */
.L_x_3080:
[----:B------:R-:W-:Y:S05]  /*0a00*/  BSYNC B0 ;  /* 0x0000000000007941 */ /* 0x000fea0003800000 */
.L_x_3079:
[----:B------:R-:W-:-:S13]  /*0a10*/  ISETP.GE.AND P0, PT, R5, R16, PT ;  /* 0x000000100500720c */ /* 0x000fda0003f06270 */
[----:B------:R-:W-:Y:S05]  /*0a20*/  @P0 EXIT ;  /* 0x000000000000094d */ /* 0x000fea0003800000 */
[----:B0-----:R-:W-:Y:S02]  /*0a30*/  IMAD R2, R0, 0x200, R5 ;  /* 0x0000020000027824 */ /* 0x001fe400078e0205 */
[----:B------:R-:W-:-:S04]  /*0a40*/  IMAD.MOV.U32 R3, RZ, RZ, 0x2 ;  /* 0x00000002ff037424 */ /* 0x000fc800078e00ff */
[----:B------:R-:W-:-:S05]  /*0a50*/  IMAD.WIDE.U32 R2, R2, R3, c[0x0][0x178] ;  /* 0x00005e0002027625 */ /* 0x000fca00078e0003 */
[----:B------:R-:W-:Y:S01]  /*0a60*/  STG.E.U16 [R2.64], R8 ;  /* 0x0000000802007986 */ /* 0x000fe2000c101506 */
[----:B------:R-:W-:Y:S05]  /*0a70*/  EXIT ;  /* 0x000000000000794d */ /* 0x000fea0003800000 */
.L_x_3081:
        /* <DEDUP_REMOVED lines=16> */
.L_x_22926:


//--------------------- .text._ZN2at6native29vectorized_elementwise_kernelILi2EZZZNS0_54_GLOBAL__N__d8c5977b_16_LinearAlgebra_cu_9e10b42f_321716addr_kernel_cudaERNS_14TensorIteratorERKN3c106ScalarES8_ENKUlvE_clEvENKUlvE8_clEvEUlNS5_8BFloat16ESB_SB_E0_St5arrayIPcLm4EEEEviT0_T1_ --------------------------
	.section	.text._ZN2at6native29vectorized_elementwise_kernelILi2EZZZNS0_54_GLOBAL__N__d8c5977b_16_LinearAlgebra_cu_9e10b42f_321716addr_kernel_cudaERNS_14TensorIteratorERKN3c106ScalarES8_ENKUlvE_clEvENKUlvE8_clEvEUlNS5_8BFloat16ESB_SB_E0_St5arrayIPcLm4EEEEviT0_T1_,"ax",@progbits
	.sectioninfo	@"SHI_REGISTERS=40"
	.align	128
        .global         _ZN2at6native29vectorized_elementwise_kernelILi2EZZZNS0_54_GLOBAL__N__d8c5977b_16_LinearAlgebra_cu_9e10b42f_321716addr_kernel_cudaERNS_14TensorIteratorERKN3c106ScalarES8_ENKUlvE_clEvENKUlvE8_clEvEUlNS5_8BFloat16ESB_SB_E0_St5arrayIPcLm4EEEEviT0_T1_
        .type           _ZN2at6native29vectorized_elementwise_kernelILi2EZZZNS0_54_GLOBAL__N__d8c5977b_16_LinearAlgebra_cu_9e10b42f_321716addr_kernel_cudaERNS_14TensorIteratorERKN3c106ScalarES8_ENKUlvE_clEvENKUlvE8_clEvEUlNS5_8BFloat16ESB_SB_E0_St5arrayIPcLm4EEEEviT0_T1_,@function
        .size           _ZN2at6native29vectorized_elementwise_kernelILi2EZZZNS0_54_GLOBAL__N__d8c5977b_16_LinearAlgebra_cu_9e10b42f_321716addr_kernel_cudaERNS_14TensorIteratorERKN3c106ScalarES8_ENKUlvE_clEvENKUlvE8_clEvEUlNS5_8BFloat16ESB_SB_E0_St5arrayIPcLm4EEEEviT0_T1_,(.L_x_22927 - _ZN2at6native29vectorized_elementwise_kernelILi2EZZZNS0_54_GLOBAL__N__d8c5977b_16_LinearAlgebra_cu_9e10b42f_321716addr_kernel_cudaERNS_14TensorIteratorERKN3c106ScalarES8_ENKUlvE_clEvENKUlvE8_clEvEUlNS5_8BFloat16ESB_SB_E0_St5arrayIPcLm4EEEEviT0_T1_)
        .other          _ZN2at6native29vectorized_elementwise_kernelILi2EZZZNS0_54_GLOBAL__N__d8c5977b_16_LinearAlgebra_cu_9e10b42f_321716addr_kernel_cudaERNS_14TensorIteratorERKN3c106ScalarES8_ENKUlvE_clEvENKUlvE8_clEvEUlNS5_8BFloat16ESB_SB_E0_St5arrayIPcLm4EEEEviT0_T1_,@"STO_CUDA_ENTRY STV_DEFAULT"
_ZN2at6native29vectorized_elementwise_kernelILi2EZZZNS0_54_GLOBAL__N__d8c5977b_16_LinearAlgebra_cu_9e10b42f_321716addr_kernel_cudaERNS_14TensorIteratorERKN3c106ScalarES8_ENKUlvE_clEvENKUlvE8_clEvEUlNS5_8BFloat16ESB_SB_E0_St5arrayIPcLm4EEEEviT0_T1_:
.text._ZN2at6native29vectorized_elementwise_kernelILi2EZZZNS0_54_GLOBAL__N__d8c5977b_16_LinearAlgebra_cu_9e10b42f_321716addr_kernel_cudaERNS_14TensorIteratorERKN3c106ScalarES8_ENKUlvE_clEvENKUlvE8_clEvEUlNS5_8BFloat16ESB_SB_E0_St5arrayIPcLm4EEEEviT0_T1_:
        /* <DEDUP_REMOVED lines=8> */
[----:B------:R-:W-:Y:S01]  /*0080*/  IMAD.MOV.U32 R3, RZ, RZ, 0x2 ;  /* 0x00000002ff037424 */ /* 0x000fe200078e00ff */
[----:B------:R-:W-:-:S03]  /*0090*/  ULDC UR5, c[0x0][0x168] ;  /* 0x00005a0000057ab9 */ /* 0x000fc60000000800 */
[----:B------:R-:W-:-:S04]  /*00a0*/  IMAD.WIDE R4, R0, R3, c[0x0][0x180] ;  /* 0x0000600000047625 */ /* 0x000fc800078e0203 */
[----:B------:R-:W-:-:S04]  /*00b0*/  IMAD.WIDE R6, R0, R3, c[0x0][0x188] ;  /* 0x0000620000067625 */ /* 0x000fc800078e0203 */
[----:B0-----:R-:W-:-:S04]  /*00c0*/  IMAD.WIDE.U32 R14, R2, 0x4, R4 ;  /* 0x00000004020e7825 */ /* 0x001fc800078e0004 */
[----:B------:R-:W-:Y:S01]  /*00d0*/  IMAD.WIDE.U32 R16, R2, 0x4, R6 ;  /* 0x0000000402107825 */ /* 0x000fe200078e0006 */
[----:B------:R-:W2:Y:S03]  /*00e0*/  LDG.E R20, [R14.64] ;  /* 0x000000060e147981 */ /* 0x000ea6000c1e1900 */
[----:B------:R-:W-:Y:S01]  /*00f0*/  IMAD.WIDE R4, R0, R3, c[0x0][0x190] ;  /* 0x0000640000047625 */ /* 0x000fe200078e0203 */
[----:B------:R-:W3:Y:S04]  /*0100*/  LDG.E R21, [R16.64] ;  /* 0x0000000610157981 */ /* 0x000ee8000c1e1900 */
[----:B------:R3:W4:Y:S01]  /*0110*/  LDG.E R10, [R14.64+0x200] ;  /* 0x000200060e0a7981 */ /* 0x000722000c1e1900 */
[----:B------:R-:W-:-:S03]  /*0120*/  IMAD.WIDE.U32 R18, R2, 0x4, R4 ;  /* 0x0000000402127825 */ /* 0x000fc600078e0004 */
[----:B------:R0:W5:Y:S04]  /*0130*/  LDG.E R12, [R16.64+0x200] ;  /* 0x00020006100c7981 */ /* 0x000168000c1e1900 */
[----:B------:R-:W4:Y:S04]  /*0140*/  LDG.E R22, [R18.64] ;  /* 0x0000000612167981 */ /* 0x000f28000c1e1900 */
[----:B------:R5:W4:Y:S04]  /*0150*/  LDG.E R9, [R18.64+0x200] ;  /* 0x0002000612097981 */ /* 0x000b28000c1e1900 */
[----:B------:R3:W5:Y:S04]  /*0160*/  LDG.E R6, [R14.64+0x400] ;  /* 0x000400060e067981 */ /* 0x000768000c1e1900 */
[----:B------:R0:W5:Y:S04]  /*0170*/  LDG.E R7, [R16.64+0x400] ;  /* 0x0004000610077981 */ /* 0x000168000c1e1900 */
[----:B------:R5:W5:Y:S04]  /*0180*/  LDG.E R4, [R18.64+0x400] ;  /* 0x0004000612047981 */ /* 0x000b68000c1e1900 */
[----:B------:R3:W5:Y:S04]  /*0190*/  LDG.E R5, [R14.64+0x600] ;  /* 0x000600060e057981 */ /* 0x000768000c1e1900 */
[----:B------:R0:W5:Y:S04]  /*01a0*/  LDG.E R8, [R16.64+0x600] ;  /* 0x0006000610087981 */ /* 0x000168000c1e1900 */
[----:B------:R5:W5:Y:S01]  /*01b0*/  LDG.E R11, [R18.64+0x600] ;  /* 0x00060006120b7981 */ /* 0x000b62000c1e1900 */
[----:B------:R-:W-:-:S02]  /*01c0*/  UPRMT UR4, UR4, 0x5410, UR5 ;  /* 0x0000541004047896 */ /* 0x000fc40008000005 */
[----:B------:R-:W-:Y:S02]  /*01d0*/  UPRMT UR5, URZ, 0x7610, UR5 ;  /* 0x000076103f057896 */ /* 0x000fe40008000005 */
[----:B------:R-:W-:Y:S01]  /*01e0*/  UPRMT UR4, URZ, 0x7610, UR4 ;  /* 0x000076103f047896 */ /* 0x000fe20008000004 */
[--C-:B--2---:R-:W-:Y:S02]  /*01f0*/  PRMT R13, RZ, 0x5410, R20.reuse ;  /* 0x00005410ff0d7816 */ /* 0x104fe40000000014 */
[--C-:B---3--:R-:W-:Y:S02]  /*0200*/  PRMT R14, RZ, 0x5410, R21.reuse ;  /* 0x00005410ff0e7816 */ /* 0x108fe40000000015 */
[----:B------:R-:W-:Y:S02]  /*0210*/  PRMT R15, RZ, 0x7610, R20 ;  /* 0x00007610ff0f7816 */ /* 0x000fe40000000014 */
[----:B0-----:R-:W-:Y:S01]  /*0220*/  PRMT R16, RZ, 0x7610, R21 ;  /* 0x00007610ff107816 */ /* 0x001fe20000000015 */
[----:B------:R-:W-:-:S02]  /*0230*/  FMUL.FTZ R13, R13, UR4 ;  /* 0x000000040d0d7c20 */ /* 0x000fc40008410000 */
[----:B------:R-:W-:Y:S02]  /*0240*/  FMUL.FTZ R14, R14, UR5 ;  /* 0x000000050e0e7c20 */ /* 0x000fe40008410000 */
[----:B------:R-:W-:Y:S02]  /*0250*/  FMUL.FTZ R15, R15, UR4 ;  /* 0x000000040f0f7c20 */ /* 0x000fe40008410000 */
[----:B------:R-:W-:Y:S01]  /*0260*/  FMUL.FTZ R16, R16, UR5 ;  /* 0x0000000510107c20 */ /* 0x000fe20008410000 */
[----:B------:R-:W-:-:S04]  /*0270*/  F2FP.BF16.PACK_AB R13, R14, R13 ;  /* 0x0000000d0e0d723e */ /* 0x000fc800000010ff */
[----:B------:R-:W-:Y:S02]  /*0280*/  F2FP.BF16.PACK_AB R14, R16, R15 ;  /* 0x0000000f100e723e */ /* 0x000fe400000010ff */
[--C-:B----4-:R-:W-:Y:S02]  /*0290*/  PRMT R16, RZ, 0x5410, R22.reuse ;  /* 0x00005410ff107816 */ /* 0x110fe40000000016 */
[----:B------:R-:W-:Y:S02]  /*02a0*/  PRMT R15, RZ, 0x7610, R13 ;  /* 0x00007610ff0f7816 */ /* 0x000fe4000000000d */
[----:B------:R-:W-:-:S03]  /*02b0*/  PRMT R17, RZ, 0x7610, R22 ;  /* 0x00007610ff117816 */ /* 0x000fc60000000016 */
[----:B------:R-:W-:Y:S01]  /*02c0*/  FMUL.FTZ R15, R15, R16 ;  /* 0x000000100f0f7220 */ /* 0x000fe20000410000 */
[----:B------:R-:W-:Y:S02]  /*02d0*/  PRMT R16, RZ, 0x7610, R14 ;  /* 0x00007610ff107816 */ /* 0x000fe4000000000e */
[----:B-----5:R-:W-:-:S03]  /*02e0*/  PRMT R19, RZ, 0x5410, R12 ;  /* 0x00005410ff137816 */ /* 0x020fc6000000000c */
[----:B------:R-:W-:Y:S01]  /*02f0*/  FMUL.FTZ R17, R16, R17 ;  /* 0x0000001110117220 */ /* 0x000fe20000410000 */
[--C-:B------:R-:W-:Y:S02]  /*0300*/  PRMT R16, RZ, 0x5410, R10.reuse ;  /* 0x00005410ff107816 */ /* 0x100fe4000000000a */
[----:B------:R-:W-:Y:S01]  /*0310*/  F2FP.BF16.PACK_AB R15, RZ, R15 ;  /* 0x0000000fff0f723e */ /* 0x000fe200000010ff */
[----:B------:R-:W-:Y:S01]  /*0320*/  FMUL.FTZ R19, R19, UR5 ;  /* 0x0000000513137c20 */ /* 0x000fe20008410000 */
[----:B------:R-:W-:Y:S01]  /*0330*/  PRMT R13, RZ, 0x5410, R13 ;  /* 0x00005410ff0d7816 */ /* 0x000fe2000000000d */
[----:B------:R-:W-:Y:S01]  /*0340*/  FMUL.FTZ R18, R16, UR4 ;  /* 0x0000000410127c20 */ /* 0x000fe20008410000 */
[----:B------:R-:W-:Y:S02]  /*0350*/  PRMT R16, RZ, 0x5410, R15 ;  /* 0x00005410ff107816 */ /* 0x000fe4000000000f */
[----:B------:R-:W-:Y:S02]  /*0360*/  PRMT R10, RZ, 0x7610, R10 ;  /* 0x00007610ff0a7816 */ /* 0x000fe4000000000a */
[----:B------:R-:W-:Y:S01]  /*0370*/  F2FP.BF16.PACK_AB R18, R19, R18 ;  /* 0x000000121312723e */ /* 0x000fe200000010ff */
[----:B------:R-:W-:Y:S01]  /*0380*/  FADD.FTZ R13, R13, R16 ;  /* 0x000000100d0d7221 */ /* 0x000fe20000010000 */
[----:B------:R-:W-:Y:S01]  /*0390*/  PRMT R16, RZ, 0x7610, R12 ;  /* 0x00007610ff107816 */ /* 0x000fe2000000000c */
[----:B------:R-:W-:Y:S01]  /*03a0*/  FMUL.FTZ R12, R10, UR4 ;  /* 0x000000040a0c7c20 */ /* 0x000fe20008410000 */
[----:B------:R-:W-:-:S02]  /*03b0*/  PRMT R15, RZ, 0x5410, R9 ;  /* 0x00005410ff0f7816 */ /* 0x000fc40000000009 */
[----:B------:R-:W-:Y:S01]  /*03c0*/  PRMT R10, RZ, 0x7610, R18 ;  /* 0x00007610ff0a7816 */ /* 0x000fe20000000012 */
[----:B------:R-:W-:Y:S01]  /*03d0*/  FMUL.FTZ R19, R16, UR5 ;  /* 0x0000000510137c20 */ /* 0x000fe20008410000 */
[----:B------:R-:W-:-:S03]  /*03e0*/  F2FP.BF16.PACK_AB R17, RZ, R17 ;  /* 0x00000011ff11723e */ /* 0x000fc600000010ff */
[----:B------:R-:W-:Y:S01]  /*03f0*/  FMUL.FTZ R15, R10, R15 ;  /* 0x0000000f0a0f7220 */ /* 0x000fe20000410000 */
[----:B------:R-:W-:Y:S02]  /*0400*/  PRMT R10, RZ, 0x5410, R14 ;  /* 0x00005410ff0a7816 */ /* 0x000fe4000000000e */
[----:B------:R-:W-:Y:S02]  /*0410*/  F2FP.BF16.PACK_AB R14, R19, R12 ;  /* 0x0000000c130e723e */ /* 0x000fe400000010ff */
[----:B------:R-:W-:Y:S02]  /*0420*/  PRMT R17, RZ, 0x5410, R17 ;  /* 0x00005410ff117816 */ /* 0x000fe40000000011 */
[----:B------:R-:W-:Y:S02]  /*0430*/  PRMT R12, RZ, 0x7610, R9 ;  /* 0x00007610ff0c7816 */ /* 0x000fe40000000009 */
[----:B------:R-:W-:Y:S01]  /*0440*/  PRMT R9, RZ, 0x5410, R6 ;  /* 0x00005410ff097816 */ /* 0x000fe20000000006 */
[----:B------:R-:W-:Y:S01]  /*0450*/  FADD.FTZ R10, R10, R17 ;  /* 0x000000110a0a7221 */ /* 0x000fe20000010000 */
[----:B------:R-:W-:-:S03]  /*0460*/  PRMT R16, RZ, 0x5410, R7 ;  /* 0x00005410ff107816 */ /* 0x000fc60000000007 */
[----:B------:R-:W-:Y:S01]  /*0470*/  FMUL.FTZ R17, R9, UR4 ;  /* 0x0000000409117c20 */ /* 0x000fe20008410000 */
[----:B------:R-:W-:Y:S02]  /*0480*/  PRMT R9, RZ, 0x7610, R14 ;  /* 0x00007610ff097816 */ /* 0x000fe4000000000e */
[----:B------:R-:W-:Y:S01]  /*0490*/  F2FP.BF16.PACK_AB R15, RZ, R15 ;  /* 0x0000000fff0f723e */ /* 0x000fe200000010ff */
[----:B------:R-:W-:Y:S02]  /*04a0*/  FMUL.FTZ R20, R16, UR5 ;  /* 0x0000000510147c20 */ /* 0x000fe40008410000 */
[----:B------:R-:W-:Y:S01]  /*04b0*/  FMUL.FTZ R16, R9, R12 ;  /* 0x0000000c09107220 */ /* 0x000fe20000410000 */
[----:B------:R-:W-:Y:S02]  /*04c0*/  PRMT R9, RZ, 0x5410, R18 ;  /* 0x00005410ff097816 */ /* 0x000fe40000000012 */
[----:B------:R-:W-:Y:S02]  /*04d0*/  PRMT R12, RZ, 0x5410, R15 ;  /* 0x00005410ff0c7816 */ /* 0x000fe4000000000f */
[----:B------:R-:W-:-:S02]  /*04e0*/  PRMT R6, RZ, 0x7610, R6 ;  /* 0x00007610ff067816 */ /* 0x000fc40000000006 */
[----:B------:R-:W-:Y:S01]  /*04f0*/  PRMT R7, RZ, 0x7610, R7 ;  /* 0x00007610ff077816 */ /* 0x000fe20000000007 */
[----:B------:R-:W-:Y:S01]  /*0500*/  FADD.FTZ R9, R9, R12 ;  /* 0x0000000c09097221 */ /* 0x000fe20000010000 */
[----:B------:R-:W-:Y:S01]  /*0510*/  F2FP.BF16.PACK_AB R12, R20, R17 ;  /* 0x00000011140c723e */ /* 0x000fe200000010ff */
[----:B------:R-:W-:Y:S02]  /*0520*/  FMUL.FTZ R15, R6, UR4 ;  /* 0x00000004060f7c20 */ /* 0x000fe40008410000 */
[----:B------:R-:W-:Y:S01]  /*0530*/  FMUL.FTZ R18, R7, UR5 ;  /* 0x0000000507127c20 */ /* 0x000fe20008410000 */
[----:B------:R-:W-:Y:S02]  /*0540*/  PRMT R7, RZ, 0x5410, R4 ;  /* 0x00005410ff077816 */ /* 0x000fe40000000004 */
[----:B------:R-:W-:Y:S02]  /*0550*/  PRMT R6, RZ, 0x7610, R12 ;  /* 0x00007610ff067816 */ /* 0x000fe4000000000c */
[----:B------:R-:W-:-:S03]  /*0560*/  F2FP.BF16.PACK_AB R16, RZ, R16 ;  /* 0x00000010ff10723e */ /* 0x000fc600000010ff */
[----:B------:R-:W-:Y:S01]  /*0570*/  FMUL.FTZ R17, R6, R7 ;  /* 0x0000000706117220 */ /* 0x000fe20000410000 */
[----:B------:R-:W-:Y:S02]  /*0580*/  F2FP.BF16.PACK_AB R7, R18, R15 ;  /* 0x0000000f1207723e */ /* 0x000fe400000010ff */
[----:B------:R-:W-:Y:S02]  /*0590*/  PRMT R6, RZ, 0x5410, R14 ;  /* 0x00005410ff067816 */ /* 0x000fe4000000000e */
[----:B------:R-:W-:-:S05]  /*05a0*/  PRMT R15, RZ, 0x5410, R16 ;  /* 0x00005410ff0f7816 */ /* 0x000fca0000000010 */
[----:B------:R-:W-:Y:S01]  /*05b0*/  FADD.FTZ R6, R6, R15 ;  /* 0x0000000f06067221 */ /* 0x000fe20000010000 */
[----:B------:R-:W-:Y:S02]  /*05c0*/  PRMT R15, RZ, 0x7610, R4 ;  /* 0x00007610ff0f7816 */ /* 0x000fe40000000004 */
[----:B------:R-:W-:Y:S02]  /*05d0*/  PRMT R4, RZ, 0x7610, R7 ;  /* 0x00007610ff047816 */ /* 0x000fe40000000007 */
[----:B------:R-:W-:-:S03]  /*05e0*/  PRMT R14, RZ, 0x5410, R8 ;  /* 0x00005410ff0e7816 */ /* 0x000fc60000000008 */
[----:B------:R-:W-:Y:S01]  /*05f0*/  FMUL.FTZ R15, R4, R15 ;  /* 0x0000000f040f7220 */ /* 0x000fe20000410000 */
[--C-:B------:R-:W-:Y:S01]  /*0600*/  PRMT R4, RZ, 0x5410, R5.reuse ;  /* 0x00005410ff047816 */ /* 0x100fe20000000005 */
[----:B------:R-:W-:Y:S01]  /*0610*/  FMUL.FTZ R14, R14, UR5 ;  /* 0x000000050e0e7c20 */ /* 0x000fe20008410000 */
[----:B------:R-:W-:Y:S02]  /*0620*/  F2FP.BF16.PACK_AB R17, RZ, R17 ;  /* 0x00000011ff11723e */ /* 0x000fe400000010ff */
[----:B------:R-:W-:Y:S01]  /*0630*/  PRMT R16, RZ, 0x7610, R5 ;  /* 0x00007610ff107816 */ /* 0x000fe20000000005 */
[----:B------:R-:W-:Y:S01]  /*0640*/  FMUL.FTZ R5, R4, UR4 ;  /* 0x0000000404057c20 */ /* 0x000fe20008410000 */
[----:B------:R-:W-:Y:S02]  /*0650*/  PRMT R8, RZ, 0x7610, R8 ;  /* 0x00007610ff087816 */ /* 0x000fe40000000008 */
[----:B------:R-:W-:Y:S02]  /*0660*/  PRMT R4, RZ, 0x5410, R12 ;  /* 0x00005410ff047816 */ /* 0x000fe4000000000c */
[----:B------:R-:W-:Y:S01]  /*0670*/  PRMT R17, RZ, 0x5410, R17 ;  /* 0x00005410ff117816 */ /* 0x000fe20000000011 */
[----:B------:R-:W-:Y:S01]  /*0680*/  FMUL.FTZ R16, R16, UR4 ;  /* 0x0000000410107c20 */ /* 0x000fe20008410000 */
[----:B------:R-:W-:Y:S01]  /*0690*/  F2FP.BF16.PACK_AB R5, R14, R5 ;  /* 0x000000050e05723e */ /* 0x000fe200000010ff */
[----:B------:R-:W-:-:S02]  /*06a0*/  FMUL.FTZ R19, R8, UR5 ;  /* 0x0000000508137c20 */ /* 0x000fc40008410000 */
[----:B------:R-:W-:Y:S01]  /*06b0*/  FADD.FTZ R4, R4, R17 ;  /* 0x0000001104047221 */ /* 0x000fe20000010000 */
[----:B------:R-:W-:Y:S02]  /*06c0*/  PRMT R17, RZ, 0x5410, R11 ;  /* 0x00005410ff117816 */ /* 0x000fe4000000000b */
[----:B------:R-:W-:Y:S02]  /*06d0*/  PRMT R8, RZ, 0x7610, R5 ;  /* 0x00007610ff087816 */ /* 0x000fe40000000005 */
[----:B------:R-:W-:Y:S02]  /*06e0*/  F2FP.BF16.PACK_AB R16, R19, R16 ;  /* 0x000000101310723e */ /* 0x000fe400000010ff */
[----:B------:R-:W-:Y:S01]  /*06f0*/  PRMT R11, RZ, 0x7610, R11 ;  /* 0x00007610ff0b7816 */ /* 0x000fe2000000000b */
[----:B------:R-:W-:Y:S01]  /*0700*/  FMUL.FTZ R17, R8, R17 ;  /* 0x0000001108117220 */ /* 0x000fe20000410000 */
[----:B------:R-:W-:Y:S02]  /*0710*/  PRMT R8, RZ, 0x7610, R16 ;  /* 0x00007610ff087816 */ /* 0x000fe40000000010 */
[----:B------:R-:W-:-:S03]  /*0720*/  F2FP.BF16.PACK_AB R15, RZ, R15 ;  /* 0x0000000fff0f723e */ /* 0x000fc600000010ff */
[----:B------:R-:W-:Y:S01]  /*0730*/  FMUL.FTZ R11, R8, R11 ;  /* 0x0000000b080b7220 */ /* 0x000fe20000410000 */
[----:B------:R-:W-:Y:S02]  /*0740*/  F2FP.BF16.PACK_AB R17, RZ, R17 ;  /* 0x00000011ff11723e */ /* 0x000fe400000010ff */
[----:B------:R-:W-:Y:S02]  /*0750*/  PRMT R8, RZ, 0x5410, R15 ;  /* 0x00005410ff087816 */ /* 0x000fe4000000000f */
[----:B------:R-:W-:Y:S01]  /*0760*/  F2FP.BF16.PACK_AB R11, RZ, R11 ;  /* 0x0000000bff0b723e */ /* 0x000fe200000010ff */
[----:B------:R-:W-:Y:S01]  /*0770*/  IMAD.WIDE.U32 R14, R0, R3, c[0x0][0x178] ;  /* 0x00005e00000e7625 */ /* 0x000fe200078e0003 */
[----:B------:R-:W-:Y:S02]  /*0780*/  PRMT R7, RZ, 0x5410, R7 ;  /* 0x00005410ff077816 */ /* 0x000fe40000000007 */
[----:B------:R-:W-:Y:S02]  /*0790*/  PRMT R5, RZ, 0x5410, R5 ;  /* 0x00005410ff057816 */ /* 0x000fe40000000005 */
[----:B------:R-:W-:-:S02]  /*07a0*/  PRMT R0, RZ, 0x5410, R17 ;  /* 0x00005410ff007816 */ /* 0x000fc40000000011 */
[----:B------:R-:W-:Y:S02]  /*07b0*/  PRMT R16, RZ, 0x5410, R16 ;  /* 0x00005410ff107816 */ /* 0x000fe40000000010 */
[----:B------:R-:W-:Y:S01]  /*07c0*/  PRMT R11, RZ, 0x5410, R11 ;  /* 0x00005410ff0b7816 */ /* 0x000fe2000000000b */
[----:B------:R-:W-:Y:S02]  /*07d0*/  FADD.FTZ R7, R7, R8 ;  /* 0x0000000807077221 */ /* 0x000fe40000010000 */
[----:B------:R-:W-:Y:S02]  /*07e0*/  FADD.FTZ R0, R5, R0 ;  /* 0x0000000005007221 */ /* 0x000fe40000010000 */
[----:B------:R-:W-:Y:S01]  /*07f0*/  FADD.FTZ R11, R16, R11 ;  /* 0x0000000b100b7221 */ /* 0x000fe20000010000 */
[----:B------:R-:W-:Y:S01]  /*0800*/  F2FP.BF16.PACK_AB R13, R10, R13 ;  /* 0x0000000d0a0d723e */ /* 0x000fe200000010ff */
[----:B------:R-:W-:Y:S01]  /*0810*/  IMAD.WIDE R14, R2, 0x4, R14 ;  /* 0x00000004020e7825 */ /* 0x000fe200078e020e */
[----:B------:R-:W-:-:S02]  /*0820*/  F2FP.BF16.PACK_AB R9, R6, R9 ;  /* 0x000000090609723e */ /* 0x000fc400000010ff */
[----:B------:R-:W-:Y:S02]  /*0830*/  F2FP.BF16.PACK_AB R7, R7, R4 ;  /* 0x000000040707723e */ /* 0x000fe400000010ff */
[----:B------:R-:W-:Y:S01]  /*0840*/  F2FP.BF16.PACK_AB R11, R11, R0 ;  /* 0x000000000b0b723e */ /* 0x000fe200000010ff */
[----:B------:R-:W-:Y:S04]  /*0850*/  STG.E [R14.64], R13 ;  /* 0x0000000d0e007986 */ /* 0x000fe8000c101906 */
[----:B------:R-:W-:Y:S04]  /*0860*/  STG.E [R14.64+0x200], R9 ;  /* 0x000200090e007986 */ /* 0x000fe8000c101906 */
[----:B------:R-:W-:Y:S04]  /*0870*/  STG.E [R14.64+0x400], R7 ;  /* 0x000400070e007986 */ /* 0x000fe8000c101906 */
[----:B------:R-:W-:Y:S01]  /*0880*/  STG.E [R14.64+0x600], R11 ;  /* 0x0006000b0e007986 */ /* 0x000fe2000c101906 */
[----:B------:R-:W-:Y:S05]  /*0890*/  EXIT ;  /* 0x000000000000794d */ /* 0x000fea0003800000 */
.L_x_3082:
        /* <DEDUP_REMOVED lines=8> */
[----:B------:R-:W-:Y:S01]  /*0920*/  @!P2 IMAD.IADD R14, R0, 0x1, R33 ;  /* 0x00000001000ea824 */ /* 0x000fe200078e0221 */
[----:B------:R-:W-:Y:S01]  /*0930*/  @!P2 IADD3 R33, R33, 0x80, RZ ;  /* 0x000000802121a810 */ /* 0x000fe20007ffe0ff */
[----:B------:R-:W-:-:S03]  /*0940*/  @!P2 IMAD.MOV.U32 R15, RZ, RZ, 0x2 ;  /* 0x00000002ff0fa424 */ /* 0x000fc600078e00ff */
[CC--:B------:R-:W-:Y:S01]  /*0950*/  ISETP.GE.AND P3, PT, R33.reuse, R2.reuse, PT ;  /* 0x000000022100720c */ /* 0x0c0fe20003f66270 */
[CC--:B------:R-:W-:Y:S01]  /*0960*/  @!P2 IMAD.WIDE.U32 R16, R14.reuse, R15.reuse, c[0x0][0x188] ;  /* 0x000062000e10a625 */ /* 0x0c0fe200078e000f */
[----:B------:R-:W-:Y:S02]  /*0970*/  PRMT R7, RZ, 0x7610, R7 ;  /* 0x00007610ff077816 */ /* 0x000fe40000000007 */
[----:B------:R-:W-:Y:S01]  /*0980*/  PRMT R8, RZ, 0x7610, R8 ;  /* 0x00007610ff087816 */ /* 0x000fe20000000008 */
[-C--:B------:R-:W-:Y:S01]  /*0990*/  @!P2 IMAD.WIDE.U32 R12, R14, R15.reuse, c[0x0][0x180] ;  /* 0x000060000e0ca625 */ /* 0x080fe200078e000f */
[----:B------:R0:W5:Y:S07]  /*09a0*/  @!P2 LDG.E.U16 R5, [R16.64] ;  /* 0x000000061005a981 */ /* 0x00016e000c1e1500 */
[----:B------:R-:W-:Y:S01]  /*09b0*/  @!P3 IMAD.IADD R22, R0, 0x1, R33 ;  /* 0x000000010016b824 */ /* 0x000fe200078e0221 */
[----:B------:R-:W-:Y:S01]  /*09c0*/  @!P3 IADD3 R33, R33, 0x80, RZ ;  /* 0x000000802121b810 */ /* 0x000fe20007ffe0ff */
[----:B------:R-:W-:Y:S01]  /*09d0*/  @!P3 IMAD.MOV.U32 R23, RZ, RZ, 0x2 ;  /* 0x00000002ff17b424 */ /* 0x000fe200078e00ff */
[----:B------:R-:W-:Y:S01]  /*09e0*/  PRMT R9, RZ, 0x7610, R9 ;  /* 0x00007610ff097816 */ /* 0x000fe20000000009 */
[----:B------:R-:W-:Y:S01]  /*09f0*/  @!P2 IMAD.WIDE.U32 R14, R14, R15, c[0x0][0x190] ;  /* 0x000064000e0ea625 */ /* 0x000fe200078e000f */
[----:B------:R-:W-:Y:S01]  /*0a00*/  ISETP.GE.AND P4, PT, R33, R2, PT ;  /* 0x000000022100720c */ /* 0x000fe20003f86270 */
[----:B------:R1:W5:-:S12]  /*0a10*/  @!P2 LDG.E.U16 R4, [R12.64] ;  /* 0x000000060c04a981 */ /* 0x000358000c1e1500 */
[----:B------:R-:W-:Y:S01]  /*0a20*/  @!P4 IMAD.IADD R36, R0, 0x1, R33 ;  /* 0x000000010024c824 */ /* 0x000fe200078e0221 */
        /* <DEDUP_REMOVED lines=14> */
[----:B------:R-:W-:Y:S01]  /*0b10*/  PRMT R6, RZ, 0x7610, R6 ;  /* 0x00007610ff067816 */ /* 0x000fe20000000006 */
[----:B------:R-:W-:Y:S01]  /*0b20*/  @!P4 IMAD.MOV.U32 R37, RZ, RZ, 0x2 ;  /* 0x00000002ff25c424 */ /* 0x000fe200078e00ff */
[----:B-1----:R-:W-:Y:S01]  /*0b30*/  PRMT R12, RZ, 0x7610, R12 ;  /* 0x00007610ff0c7816 */ /* 0x002fe2000000000c */
[----:B------:R-:W-:Y:S02]  /*0b40*/  @!P5 IMAD.MOV.U32 R19, RZ, RZ, 0x2 ;  /* 0x00000002ff13d424 */ /* 0x000fe400078e00ff */
[-C--:B------:R-:W-:Y:S01]  /*0b50*/  @!P4 IMAD.WIDE.U32 R24, R36, R37.reuse, c[0x0][0x180] ;  /* 0x000060002418c625 */ /* 0x080fe200078e0025 */
[----:B------:R1:W5:Y:S05]  /*0b60*/  @!P2 LDG.E.U16 R6, [R14.64] ;  /* 0x000000060e06a981 */ /* 0x00036a000c1e1500 */
[----:B------:R-:W-:Y:S01]  /*0b70*/  @!P3 IMAD.IADD R32, R0, 0x1, R33 ;  /* 0x000000010020b824 */ /* 0x000fe200078e0221 */
[----:B------:R-:W-:Y:S01]  /*0b80*/  @!P3 IADD3 R33, R33, 0x80, RZ ;  /* 0x000000802121b810 */ /* 0x000fe20007ffe0ff */
[----:B------:R-:W-:Y:S01]  /*0b90*/  @!P4 IMAD.WIDE.U32 R34, R36, R37, c[0x0][0x188] ;  /* 0x000062002422c625 */ /* 0x000fe200078e0025 */
[----:B------:R-:W-:-:S02]  /*0ba0*/  PRMT R10, RZ, 0x7610, R10 ;  /* 0x00007610ff0a7816 */ /* 0x000fc4000000000a */
[----:B------:R-:W-:Y:S01]  /*0bb0*/  ISETP.GE.AND P2, PT, R33, R2, PT ;  /* 0x000000022100720c */ /* 0x000fe20003f46270 */
[----:B------:R-:W-:Y:S01]  /*0bc0*/  @!P4 IMAD.WIDE.U32 R36, R36, R37, c[0x0][0x190] ;  /* 0x000064002424c625 */ /* 0x000fe200078e0025 */
[----:B------:R-:W-:Y:S02]  /*0bd0*/  PRMT R13, RZ, 0x7610, R13 ;  /* 0x00007610ff0d7816 */ /* 0x000fe4000000000d */
[----:B-1----:R-:W-:Y:S01]  /*0be0*/  PRMT R15, RZ, 0x7610, R15 ;  /* 0x00007610ff0f7816 */ /* 0x002fe2000000000f */
[CC--:B--2---:R-:W-:Y:S01]  /*0bf0*/  @!P5 IMAD.WIDE.U32 R20, R18.reuse, R19.reuse, c[0x0][0x180] ;  /* 0x000060001214d625 */ /* 0x0c4fe200078e0013 */
[----:B------:R1:W5:Y:S03]  /*0c00*/  @!P4 LDG.E.U16 R12, [R36.64] ;  /* 0x00000006240cc981 */ /* 0x000366000c1e1500 */
[----:B------:R-:W-:Y:S01]  /*0c10*/  @!P5 IMAD.WIDE.U32 R26, R18, R19, c[0x0][0x188] ;  /* 0x00006200121ad625 */ /* 0x000fe200078e0013 */
[----:B------:R-:W-:Y:S01]  /*0c20*/  PRMT R11, RZ, 0x7610, R11 ;  /* 0x00007610ff0b7816 */ /* 0x000fe2000000000b */
[----:B------:R2:W5:Y:S02]  /*0c30*/  @!P4 LDG.E.U16 R10, [R24.64] ;  /* 0x00000006180ac981 */ /* 0x000564000c1e1500 */
[----:B------:R-:W-:-:S02]  /*0c40*/  @!P1 IMAD.MOV.U32 R31, RZ, RZ, 0x2 ;  /* 0x00000002ff1f9424 */ /* 0x000fc400078e00ff */
[----:B------:R-:W-:Y:S01]  /*0c50*/  @!P5 IMAD.WIDE.U32 R18, R18, R19, c[0x0][0x190] ;  /* 0x000064001212d625 */ /* 0x000fe200078e0013 */
[----:B------:R4:W5:Y:S01]  /*0c60*/  @!P5 LDG.E.U16 R13, [R20.64] ;  /* 0x00000006140dd981 */ /* 0x000962000c1e1500 */
[----:B0-----:R-:W-:Y:S02]  /*0c70*/  PRMT R17, RZ, 0x7610, R17 ;  /* 0x00007610ff117816 */ /* 0x001fe40000000011 */
[----:B-1----:R-:W-:Y:S01]  /*0c80*/  @!P3 IMAD.MOV.U32 R37, RZ, RZ, 0x2 ;  /* 0x00000002ff25b424 */ /* 0x002fe200078e00ff */
[----:B------:R-:W-:Y:S01]  /*0c90*/  PRMT R14, RZ, 0x7610, R14 ;  /* 0x00007610ff0e7816 */ /* 0x000fe2000000000e */
[CC--:B---3--:R-:W-:Y:S01]  /*0ca0*/  @!P1 IMAD.WIDE.U32 R22, R29.reuse, R31.reuse, c[0x0][0x180] ;  /* 0x000060001d169625 */ /* 0x0c8fe200078e001f */
[----:B------:R0:W5:Y:S01]  /*0cb0*/  @!P5 LDG.E.U16 R15, [R18.64] ;  /* 0x00000006120fd981 */ /* 0x000162000c1e1500 */
[----:B------:R-:W-:Y:S02]  /*0cc0*/  PRMT R28, RZ, 0x7610, R28 ;  /* 0x00007610ff1c7816 */ /* 0x000fe4000000001c */
[CC--:B--2---:R-:W-:Y:S01]  /*0cd0*/  @!P1 IMAD.WIDE.U32 R24, R29.reuse, R31.reuse, c[0x0][0x188] ;  /* 0x000062001d189625 */ /* 0x0c4fe200078e001f */
[----:B------:R-:W-:Y:S01]  /*0ce0*/  PRMT R16, RZ, 0x7610, R16 ;  /* 0x00007610ff107816 */ /* 0x000fe20000000010 */
[----:B------:R1:W5:Y:S02]  /*0cf0*/  @!P4 LDG.E.U16 R11, [R34.64] ;  /* 0x00000006220bc981 */ /* 0x000364000c1e1500 */
[----:B----4-:R-:W-:Y:S01]  /*0d00*/  @!P1 IMAD.WIDE.U32 R20, R29, R31, c[0x0][0x190] ;  /* 0x000064001d149625 */ /* 0x010fe200078e001f */
[----:B------:R-:W-:Y:S01]  /*0d10*/  PRMT R29, RZ, 0x7610, R29 ;  /* 0x00007610ff1d7816 */ /* 0x000fe2000000001d */
[----:B------:R2:W5:Y:S02]  /*0d20*/  @!P1 LDG.E.U16 R17, [R24.64] ;  /* 0x0000000618119981 */ /* 0x000564000c1e1500 */
[----:B0-----:R-:W-:-:S02]  /*0d30*/  @!P3 IMAD.WIDE.U32 R18, R32, R37, c[0x0][0x180] ;  /* 0x000060002012b625 */ /* 0x001fc400078e0025 */
[----:B------:R0:W5:Y:S02]  /*0d40*/  @!P5 LDG.E.U16 R14, [R26.64] ;  /* 0x000000061a0ed981 */ /* 0x000164000c1e1500 */
[----:B------:R-:W-:Y:S01]  /*0d50*/  @!P2 IMAD.IADD R33, R0, 0x1, R33 ;  /* 0x000000010021a824 */ /* 0x000fe200078e0221 */
[----:B-1----:R-:W-:Y:S01]  /*0d60*/  PRMT R35, RZ, 0x7610, R35 ;  /* 0x00007610ff237816 */ /* 0x002fe20000000023 */
[----:B------:R-:W-:Y:S01]  /*0d70*/  @!P2 IMAD.MOV.U32 R36, RZ, RZ, 0x2 ;  /* 0x00000002ff24a424 */ /* 0x000fe200078e00ff */
[----:B------:R1:W5:Y:S01]  /*0d80*/  @!P1 LDG.E.U16 R28, [R20.64] ;  /* 0x00000006141c9981 */ /* 0x000362000c1e1500 */
[----:B--2---:R-:W-:Y:S01]  /*0d90*/  @!P3 IMAD.WIDE.U32 R24, R32, R37, c[0x0][0x190] ;  /* 0x000064002018b625 */ /* 0x004fe200078e0025 */
[----:B------:R-:W-:Y:S02]  /*0da0*/  PRMT R31, RZ, 0x7610, R31 ;  /* 0x00007610ff1f7816 */ /* 0x000fe4000000001f */
[----:B------:R2:W5:Y:S01]  /*0db0*/  @!P3 LDG.E.U16 R29, [R18.64] ;  /* 0x00000006121db981 */ /* 0x000562000c1e1500 */
[----:B0-----:R-:W-:Y:S01]  /*0dc0*/  @!P2 IMAD.WIDE.U32 R26, R33, R36, c[0x0][0x180] ;  /* 0x00006000211aa625 */ /* 0x001fe200078e0024 */
[----:B------:R-:W-:-:S02]  /*0dd0*/  PRMT R34, RZ, 0x7610, R34 ;  /* 0x00007610ff227816 */ /* 0x000fc40000000022 */
[----:B------:R0:W5:Y:S01]  /*0de0*/  @!P1 LDG.E.U16 R16, [R22.64] ;  /* 0x0000000616109981 */ /* 0x000162000c1e1500 */
[----:B-1----:R-:W-:-:S03]  /*0df0*/  @!P2 IMAD.WIDE.U32 R20, R33, R36, c[0x0][0x188] ;  /* 0x000062002114a625 */ /* 0x002fc600078e0024 */
[----:B------:R1:W5:Y:S01]  /*0e00*/  @!P3 LDG.E.U16 R35, [R24.64] ;  /* 0x000000061823b981 */ /* 0x000362000c1e1500 */
[----:B--2---:R-:W-:Y:S01]  /*0e10*/  @!P2 IMAD.WIDE.U32 R18, R33, R36, c[0x0][0x190] ;  /* 0x000064002112a625 */ /* 0x004fe200078e0024 */
[----:B------:R-:W-:Y:S02]  /*0e20*/  PRMT R36, RZ, 0x7610, R36 ;  /* 0x00007610ff247816 */ /* 0x000fe40000000024 */
[----:B------:R2:W5:Y:S01]  /*0e30*/  @!P2 LDG.E.U16 R34, [R26.64] ;  /* 0x000000061a22a981 */ /* 0x000562000c1e1500 */
[----:B0-----:R-:W-:-:S04]  /*0e40*/  @!P3 IMAD.WIDE.U32 R22, R32, R37, c[0x0][0x188] ;  /* 0x000062002016b625 */ /* 0x001fc800078e0025 */
[----:B-1----:R-:W-:Y:S01]  /*0e50*/  @!P0 IMAD.MOV.U32 R25, RZ, RZ, 0x2 ;  /* 0x00000002ff198424 */ /* 0x002fe200078e00ff */
[----:B------:R0:W5:Y:S01]  /*0e60*/  @!P3 LDG.E.U16 R31, [R22.64] ;  /* 0x00000006161fb981 */ /* 0x000162000c1e1500 */
[----:B------:R-:W-:Y:S02]  /*0e70*/  PRMT R37, RZ, 0x7610, R37 ;  /* 0x00007610ff257816 */ /* 0x000fe40000000025 */
[CC--:B------:R-:W-:Y:S01]  /*0e80*/  @!P0 IMAD.WIDE.U32 R32, R30.reuse, R25.reuse, c[0x0][0x180] ;  /* 0x000060001e208625 */ /* 0x0c0fe200078e0019 */
[----:B------:R1:W5:Y:S01]  /*0e90*/  @!P2 LDG.E.U16 R36, [R18.64] ;  /* 0x000000061224a981 */ /* 0x000362000c1e1500 */
[----:B--2---:R-:W-:Y:S02]  /*0ea0*/  PRMT R26, RZ, 0x7610, R26 ;  /* 0x00007610ff1a7816 */ /* 0x004fe4000000001a */
[----:B------:R-:W-:Y:S01]  /*0eb0*/  PRMT R27, RZ, 0x7610, R27 ;  /* 0x00007610ff1b7816 */ /* 0x000fe2000000001b */
[----:B------:R2:W5:Y:S01]  /*0ec0*/  @!P2 LDG.E.U16 R37, [R20.64] ;  /* 0x000000061425a981 */ /* 0x000562000c1e1500 */
[----:B0-----:R-:W-:Y:S01]  /*0ed0*/  @!P0 IMAD.WIDE.U32 R22, R30, R25, c[0x0][0x188] ;  /* 0x000062001e168625 */ /* 0x001fe200078e0019 */
[----:B-1----:R-:W-:-:S03]  /*0ee0*/  PRMT R18, RZ, 0x7610, R18 ;  /* 0x00007610ff127816 */ /* 0x002fc60000000012 */
[----:B------:R-:W-:Y:S01]  /*0ef0*/  @!P0 IMAD.WIDE.U32 R24, R30, R25, c[0x0][0x190] ;  /* 0x000064001e188625 */ /* 0x000fe200078e0019 */
[----:B------:R2:W5:Y:S04]  /*0f00*/  @!P0 LDG.E.U16 R26, [R22.64] ;  /* 0x00000006161a8981 */ /* 0x000568000c1e1500 */
[----:B------:R2:W5:Y:S04]  /*0f10*/  @!P0 LDG.E.U16 R18, [R32.64] ;  /* 0x0000000620128981 */ /* 0x000568000c1e1500 */
[----:B------:R2:W5:Y:S01]  /*0f20*/  @!P0 LDG.E.U16 R27, [R24.64] ;  /* 0x00000006181b8981 */ /* 0x000562000c1e1500 */
[----:B------:R-:W-:Y:S01]  /*0f30*/  BSSY B0, `(.L_x_3083) ;  /* 0x0000012000007945 */ /* 0x000fe20003800000 */
[----:B------:R-:W-:Y:S05]  /*0f40*/  @P0 BRA `(.L_x_3084) ;  /* 0x0000010000000947 */ /* 0x000fea0003800000 */
[----:B------:R-:W-:Y:S01]  /*0f50*/  ULDC UR4, c[0x0][0x168] ;  /* 0x00005a0000047ab9 */ /* 0x000fe20000000800 */
[----:B-----5:R-:W-:Y:S01]  /*0f60*/  PRMT R18, RZ, 0x5410, R18 ;  /* 0x00005410ff127816 */ /* 0x020fe20000000012 */
[----:B------:R-:W-:Y:S01]  /*0f70*/  UPRMT UR5, URZ, 0x5410, UR4 ;  /* 0x000054103f057896 */ /* 0x000fe20008000004 */
[----:B------:R-:W-:Y:S01]  /*0f80*/  PRMT R26, RZ, 0x5410, R26 ;  /* 0x00005410ff1a7816 */ /* 0x000fe2000000001a */
[----:B------:R-:W-:Y:S01]  /*0f90*/  UPRMT UR4, URZ, 0x7610, UR4 ;  /* 0x000076103f047896 */ /* 0x000fe20008000004 */
[----:B--2---:R-:W-:-:S03]  /*0fa0*/  PRMT R20, RZ, 0x5410, R27 ;  /* 0x00005410ff147816 */ /* 0x004fc6000000001b */
        /* <DEDUP_REMOVED lines=10> */
.L_x_3084:
[----:B------:R-:W-:Y:S05]  /*1050*/  BSYNC B0 ;  /* 0x0000000000007941 */ /* 0x000fea0003800000 */
.L_x_3083:
[C---:B--2---:R-:W-:Y:S01]  /*1060*/  IADD3 R21, R3.reuse, 0x200, RZ ;  /* 0x0000020003157810 */ /* 0x044fe20007ffe0ff */
[----:B-----5:R-:W-:Y:S01]  /*1070*/  @!P0 IMAD.IADD R18, R0, 0x1, R3 ;  /* 0x0000000100128824 */ /* 0x020fe200078e0203 */
[----:B------:R-:W-:Y:S01]  /*1080*/  IADD3 R19, R3, 0x100, RZ ;  /* 0x0000010003137810 */ /* 0x000fe20007ffe0ff */
[----:B------:R-:W-:Y:S01]  /*1090*/  @!P0 IMAD.MOV.U32 R25, RZ, RZ, 0x2 ;  /* 0x00000002ff198424 */ /* 0x000fe200078e00ff */
[-C--:B------:R-:W-:Y:S01]  /*10a0*/  ISETP.GE.AND P2, PT, R21, R2.reuse, PT ;  /* 0x000000021500720c */ /* 0x080fe20003f46270 */
[----:B------:R-:W-:Y:S01]  /*10b0*/  BSSY B0, `(.L_x_3085) ;  /* 0x000001f000007945 */ /* 0x000fe20003800000 */
        /* <DEDUP_REMOVED lines=9> */
[----:B------:R-:W-:Y:S02]  /*1150*/  IADD3 R23, R3, 0x380, RZ ;  /* 0x0000038003177810 */ /* 0x000fe40007ffe0ff */
[-C--:B------:R-:W-:Y:S01]  /*1160*/  ISETP.GE.AND P4, PT, R19, R2.reuse, PT ;  /* 0x000000021300720c */ /* 0x080fe20003f86270 */
[----:B------:R-:W-:Y:S01]  /*1170*/  @!P0 IMAD.WIDE.U32 R18, R18, R25, c[0x0][0x178] ;  /* 0x00005e0012128625 */ /* 0x000fe200078e0019 */
[----:B------:R-:W-:Y:S01]  /*1180*/  ISETP.GE.AND P5, PT, R23, R2, PT ;  /* 0x000000021700720c */ /* 0x000fe20003fa6270 */
[----:B------:R-:W-:Y:S07]  /*1190*/  @P6 BRA `(.L_x_3086) ;  /* 0x0000010000006947 */ /* 0x000fee0003800000 */
[----:B------:R-:W-:Y:S01]  /*11a0*/  ULDC UR4, c[0x0][0x168] ;  /* 0x00005a0000047ab9 */ /* 0x000fe20000000800 */
[----:B------:R-:W-:Y:S01]  /*11b0*/  PRMT R4, RZ, 0x5410, R4 ;  /* 0x00005410ff047816 */ /* 0x000fe20000000004 */
        /* <DEDUP_REMOVED lines=14> */
.L_x_3086:
[----:B------:R-:W-:Y:S05]  /*12a0*/  BSYNC B0 ;  /* 0x0000000000007941 */ /* 0x000fea0003800000 */
.L_x_3085:
[----:B------:R-:W-:Y:S01]  /*12b0*/  ISETP.NE.AND P6, PT, R22, RZ, PT ;  /* 0x000000ff1600720c */ /* 0x000fe20003fc5270 */
[----:B------:R-:W-:-:S12]  /*12c0*/  BSSY B0, `(.L_x_3087) ;  /* 0x0000012000007945 */ /* 0x000fd80003800000 */
[----:B------:R-:W-:Y:S05]  /*12d0*/  @P6 BRA `(.L_x_3088) ;  /* 0x0000010000006947 */ /* 0x000fea0003800000 */
        /* <DEDUP_REMOVED lines=16> */
.L_x_3088:
[----:B------:R-:W-:Y:S05]  /*13e0*/  BSYNC B0 ;  /* 0x0000000000007941 */ /* 0x000fea0003800000 */
.L_x_3087:
[----:B------:R-:W-:Y:S01]  /*13f0*/  BSSY B0, `(.L_x_3089) ;  /* 0x0000012000007945 */ /* 0x000fe20003800000 */
        /* <DEDUP_REMOVED lines=17> */
.L_x_3090:
[----:B------:R-:W-:Y:S05]  /*1510*/  BSYNC B0 ;  /* 0x0000000000007941 */ /* 0x000fea0003800000 */
.L_x_3089:
        /* <DEDUP_REMOVED lines=18> */
.L_x_3092:
[----:B------:R-:W-:Y:S05]  /*1640*/  BSYNC B0 ;  /* 0x0000000000007941 */ /* 0x000fea0003800000 */
.L_x_3091:
        /* <DEDUP_REMOVED lines=18> */
.L_x_3094:
[----:B------:R-:W-:Y:S05]  /*1770*/  BSYNC B0 ;  /* 0x0000000000007941 */ /* 0x000fea0003800000 */
.L_x_3093:
[----:B------:R-:W-:Y:S01]  /*1780*/  BSSY B0, `(.L_x_3095) ;  /* 0x0000012000007945 */ /* 0x000fe20003800000 */
[----:B------:R-:W-:Y:S05]  /*1790*/  @P4 BRA `(.L_x_3096) ;  /* 0x0000010000004947 */ /* 0x000fea0003800000 */
[----:B------:R-:W-:Y:S01]  /*17a0*/  ULDC UR4, c[0x0][0x168] ;  /* 0x00005a0000047ab9 */ /* 0x000fe20000000800 */
[----:B------:R-:W-:Y:S01]  /*17b0*/  PRMT R29, RZ, 0x5410, R29 ;  /* 0x00005410ff1d7816 */ /* 0x000fe2000000001d */
[----:B------:R-:W-:Y:S01]  /*17c0*/  UPRMT UR5, URZ, 0x5410, UR4 ;  /* 0x000054103f057896 */ /* 0x000fe20008000004 */
[----:B------:R-:W-:Y:S01]  /*17d0*/  PRMT R31, RZ, 0x5410, R31 ;  /* 0x00005410ff1f7816 */ /* 0x000fe2000000001f */
[----:B------:R-:W-:-:S04]  /*17e0*/  UPRMT UR4, URZ, 0x7610, UR4 ;  /* 0x000076103f047896 */ /* 0x000fc80008000004 */
[----:B------:R-:W-:Y:S02]  /*17f0*/  FMUL.FTZ R29, R29, UR5 ;  /* 0x000000051d1d7c20 */ /* 0x000fe40008410000 */
[----:B------:R-:W-:-:S05]  /*1800*/  FMUL.FTZ R10, R31, UR4 ;  /* 0x000000041f0a7c20 */ /* 0x000fca0008410000 */
[----:B------:R-:W-:Y:S02]  /*1810*/  F2FP.BF16.PACK_AB R29, R10, R29 ;  /* 0x0000001d0a1d723e */ /* 0x000fe400000010ff */
[----:B------:R-:W-:Y:S02]  /*1820*/  PRMT R10, RZ, 0x5410, R35 ;  /* 0x00005410ff0a7816 */ /* 0x000fe40000000023 */
[--C-:B------:R-:W-:Y:S02]  /*1830*/  PRMT R9, RZ, 0x7610, R29.reuse ;  /* 0x00007610ff097816 */ /* 0x100fe4000000001d */
[----:B------:R-:W-:-:S03]  /*1840*/  PRMT R29, RZ, 0x5410, R29 ;  /* 0x00005410ff1d7816 */ /* 0x000fc6000000001d */
[----:B------:R-:W-:-:S05]  /*1850*/  FMUL.FTZ R9, R9, R10 ;  /* 0x0000000a09097220 */ /* 0x000fca0000410000 */
[----:B------:R-:W-:-:S04]  /*1860*/  F2FP.BF16.PACK_AB R9, RZ, R9 ;  /* 0x00000009ff09723e */ /* 0x000fc800000010ff */
[----:B------:R-:W-:-:S05]  /*1870*/  PRMT R10, RZ, 0x5410, R9 ;  /* 0x00005410ff0a7816 */ /* 0x000fca0000000009 */
[----:B------:R-:W-:-:S05]  /*1880*/  FADD.FTZ R9, R29, R10 ;  /* 0x0000000a1d097221 */ /* 0x000fca0000010000 */
[----:B------:R-:W-:Y:S02]  /*1890*/  F2FP.BF16.PACK_AB R9, RZ, R9 ;  /* 0x00000009ff09723e */ /* 0x000fe400000010ff */
.L_x_3096:
[----:B------:R-:W-:Y:S05]  /*18a0*/  BSYNC B0 ;  /* 0x0000000000007941 */ /* 0x000fea0003800000 */
.L_x_3095:
        /* <DEDUP_REMOVED lines=18> */
.L_x_3098:
[----:B------:R-:W-:Y:S05]  /*19d0*/  BSYNC B0 ;  /* 0x0000000000007941 */ /* 0x000fea0003800000 */
.L_x_3097:
[----:B------:R-:W-:Y:S01]  /*19e0*/  @!P0 IMAD.MOV.U32 R3, RZ, RZ, R21 ;  /* 0x000000ffff038224 */ /* 0x000fe200078e0015 */
[----:B------:R0:W-:Y:S01]  /*19f0*/  @!P0 STG.E.U16 [R18.64], R20 ;  /* 0x0000001412008986 */ /* 0x0001e2000c101506 */
[----:B------:R-:W-:Y:S01]  /*1a00*/  BSSY B0, `(.L_x_3099) ;  /* 0x000002e000007945 */ /* 0x000fe20003800000 */
[----:B------:R-:W-:Y:S02]  /*1a10*/  BSSY B1, `(.L_x_3100) ;  /* 0x0000026000017945 */ /* 0x000fe40003800000 */
[----:B------:R-:W-:-:S13]  /*1a20*/  ISETP.GE.AND P0, PT, R3, R2, PT ;  /* 0x000000020300720c */ /* 0x000fda0003f06270 */
[----:B------:R-:W-:Y:S05]  /*1a30*/  @P0 BRA `(.L_x_3101) ;  /* 0x000000d000000947 */ /* 0x000fea0003800000 */
[----:B0-----:R-:W-:Y:S01]  /*1a40*/  IMAD.IADD R12, R0, 0x1, R3 ;  /* 0x00000001000c7824 */ /* 0x001fe200078e0203 */
[----:B------:R-:W-:Y:S01]  /*1a50*/  IADD3 R3, R3, 0x80, RZ ;  /* 0x0000008003037810 */ /* 0x000fe20007ffe0ff */
[----:B------:R-:W-:-:S03]  /*1a60*/  IMAD.MOV.U32 R13, RZ, RZ, 0x2 ;  /* 0x00000002ff0d7424 */ /* 0x000fc600078e00ff */
[----:B------:R-:W-:Y:S01]  /*1a70*/  ISETP.GE.AND P0, PT, R3, R2, PT ;  /* 0x000000020300720c */ /* 0x000fe20003f06270 */
[----:B------:R-:W-:-:S05]  /*1a80*/  IMAD.WIDE.U32 R12, R12, R13, c[0x0][0x178] ;  /* 0x00005e000c0c7625 */ /* 0x000fca00078e000d */
[----:B------:R0:W-:Y:S07]  /*1a90*/  STG.E.U16 [R12.64], R4 ;  /* 0x000000040c007986 */ /* 0x0001ee000c101506 */
[----:B------:R-:W-:Y:S05]  /*1aa0*/  @P0 BRA `(.L_x_3102) ;  /* 0x000000d000000947 */ /* 0x000fea0003800000 */
[----:B0-----:R-:W-:Y:S01]  /*1ab0*/  IMAD.IADD R4, R0, 0x1, R3 ;  /* 0x0000000100047824 */ /* 0x001fe200078e0203 */
[----:B------:R-:W-:Y:S01]  /*1ac0*/  PRMT R12, R5, 0x7610, R12 ;  /* 0x00007610050c7816 */ /* 0x000fe2000000000c */
[----:B------:R-:W-:Y:S01]  /*1ad0*/  IMAD.MOV.U32 R11, RZ, RZ, 0x2 ;  /* 0x00000002ff0b7424 */ /* 0x000fe200078e00ff */
[----:B------:R-:W-:-:S03]  /*1ae0*/  IADD3 R3, R3, 0x80, RZ ;  /* 0x0000008003037810 */ /* 0x000fc60007ffe0ff */
[----:B------:R-:W-:-:S05]  /*1af0*/  IMAD.WIDE.U32 R4, R4, R11, c[0x0][0x178] ;  /* 0x00005e0004047625 */ /* 0x000fca00078e000b */
[----:B------:R0:W-:Y:S02]  /*1b00*/  STG.E.U16 [R4.64], R12 ;  /* 0x0000000c04007986 */ /* 0x0001e4000c101506 */
.L_x_3101:
[----:B0-----:R-:W-:-:S13]  /*1b10*/  ISETP.GE.AND P0, PT, R3, R2, PT ;  /* 0x000000020300720c */ /* 0x001fda0003f06270 */
[----:B------:R-:W-:Y:S05]  /*1b20*/  @P0 BRA `(.L_x_3103) ;  /* 0x000000c000000947 */ /* 0x000fea0003800000 */
[----:B------:R-:W-:Y:S01]  /*1b30*/  IMAD.IADD R4, R0, 0x1, R3 ;  /* 0x0000000100047824 */ /* 0x000fe200078e0203 */
[----:B------:R-:W-:Y:S01]  /*1b40*/  IADD3 R3, R3, 0x80, RZ ;  /* 0x0000008003037810 */ /* 0x000fe20007ffe0ff */
[----:B------:R-:W-:-:S04]  /*1b50*/  IMAD.MOV.U32 R5, RZ, RZ, 0x2 ;  /* 0x00000002ff057424 */ /* 0x000fc800078e00ff */
[----:B------:R-:W-:-:S05]  /*1b60*/  IMAD.WIDE.U32 R4, R4, R5, c[0x0][0x178] ;  /* 0x00005e0004047625 */ /* 0x000fca00078e0005 */
[----:B------:R0:W-:Y:S02]  /*1b70*/  STG.E.U16 [R4.64], R6 ;  /* 0x0000000604007986 */ /* 0x0001e4000c101506 */
.L_x_3102:
[----:B------:R-:W-:-:S13]  /*1b80*/  ISETP.GE.AND P0, PT, R3, R2, PT ;  /* 0x000000020300720c */ /* 0x000fda0003f06270 */
[----:B------:R-:W-:Y:S05]  /*1b90*/  @P0 BRA `(.L_x_3104) ;  /* 0x000000d000000947 */ /* 0x000fea0003800000 */
[----:B0-----:R-:W-:Y:S01]  /*1ba0*/  IMAD.IADD R4, R0, 0x1, R3 ;  /* 0x0000000100047824 */ /* 0x001fe200078e0203 */
[----:B------:R-:W-:Y:S01]  /*1bb0*/  IADD3 R3, R3, 0x80, RZ ;  /* 0x0000008003037810 */ /* 0x000fe20007ffe0ff */
[----:B------:R-:W-:-:S04]  /*1bc0*/  IMAD.MOV.U32 R5, RZ, RZ, 0x2 ;  /* 0x00000002ff057424 */ /* 0x000fc800078e00ff */
[----:B------:R-:W-:-:S05]  /*1bd0*/  IMAD.WIDE.U32 R4, R4, R5, c[0x0][0x178] ;  /* 0x00005e0004047625 */ /* 0x000fca00078e0005 */
[----:B------:R0:W-:Y:S02]  /*1be0*/  STG.E.U16 [R4.64], R7 ;  /* 0x0000000704007986 */ /* 0x0001e4000c101506 */
.L_x_3103:
[----:B------:R-:W-:-:S13]  /*1bf0*/  ISETP.GE.AND P0, PT, R3, R2, PT ;  /* 0x000000020300720c */ /* 0x000fda0003f06270 */
[----:B------:R-:W-:Y:S01]  /*1c00*/  @P0 BREAK B1 ;  /* 0x0000000000010942 */ /* 0x000fe20003800000 */
[----:B------:R-:W-:Y:S05]  /*1c10*/  @P0 BRA `(.L_x_3105) ;  /* 0x000000c000000947 */ /* 0x000fea0003800000 */
[----:B0-----:R-:W-:Y:S01]  /*1c20*/  IMAD.IADD R4, R0, 0x1, R3 ;  /* 0x0000000100047824 */ /* 0x001fe200078e0203 */
[----:B------:R-:W-:Y:S01]  /*1c30*/  IADD3 R3, R3, 0x80, RZ ;  /* 0x0000008003037810 */ /* 0x000fe20007ffe0ff */
[----:B------:R-:W-:-:S04]  /*1c40*/  IMAD.MOV.U32 R5, RZ, RZ, 0x2 ;  /* 0x00000002ff057424 */ /* 0x000fc800078e00ff */
[----:B------:R-:W-:-:S05]  /*1c50*/  IMAD.WIDE.U32 R4, R4, R5, c[0x0][0x178] ;  /* 0x00005e0004047625 */ /* 0x000fca00078e0005 */
[----:B------:R0:W-:Y:S02]  /*1c60*/  STG.E.U16 [R4.64], R8 ;  /* 0x0000000804007986 */ /* 0x0001e4000c101506 */
.L_x_3104:
[----:B------:R-:W-:Y:S05]  /*1c70*/  BSYNC B1 ;  /* 0x0000000000017941 */ /* 0x000fea0003800000 */
.L_x_3100:
[----:B------:R-:W-:-:S13]  /*1c80*/  ISETP.GE.AND P0, PT, R3, R2, PT ;  /* 0x000000020300720c */ /* 0x000fda0003f06270 */
[----:B0-----:R-:W-:Y:S01]  /*1c90*/  @!P0 IMAD.IADD R4, R0, 0x1, R3 ;  /* 0x0000000100048824 */ /* 0x001fe200078e0203 */
[----:B------:R-:W-:Y:S01]  /*1ca0*/  @!P0 IADD3 R3, R3, 0x80, RZ ;  /* 0x0000008003038810 */ /* 0x000fe20007ffe0ff */
[----:B------:R-:W-:-:S04]  /*1cb0*/  @!P0 IMAD.MOV.U32 R5, RZ, RZ, 0x2 ;  /* 0x00000002ff058424 */ /* 0x000fc800078e00ff */
[----:B------:R-:W-:-:S05]  /*1cc0*/  @!P0 IMAD.WIDE.U32 R4, R4, R5, c[0x0][0x178] ;  /* 0x00005e0004048625 */ /* 0x000fca00078e0005 */
[----:B------:R0:W-:Y:S02]  /*1cd0*/  @!P0 STG.E.U16 [R4.64], R9 ;  /* 0x0000000904008986 */ /* 0x0001e4000c101506 */
.L_x_3105:
[----:B------:R-:W-:Y:S05]  /*1ce0*/  BSYNC B0 ;  /* 0x0000000000007941 */ /* 0x000fea0003800000 */
.L_x_3099:
        /* <DEDUP_REMOVED lines=8> */
.L_x_3106:
        /* <DEDUP_REMOVED lines=9> */
.L_x_22927:


//--------------------- .text._ZN2at6native29vectorized_elementwise_kernelILi4EZZZNS0_54_GLOBAL__N__d8c5977b_16_LinearAlgebra_cu_9e10b42f_321716addr_kernel_cudaERNS_14TensorIteratorERKN3c106ScalarES8_ENKUlvE_clEvENKUlvE8_clEvEUlNS5_8BFloat16ESB_SB_E0_St5arrayIPcLm4EEEEviT0_T1_ --------------------------
	.section	.text._ZN2at6native29vectorized_elementwise_kernelILi4EZZZNS0_54_GLOBAL__N__d8c5977b_16_LinearAlgebra_cu_9e10b42f_321716addr_kernel_cudaERNS_14TensorIteratorERKN3c106ScalarES8_ENKUlvE_clEvENKUlvE8_clEvEUlNS5_8BFloat16ESB_SB_E0_St5arrayIPcLm4EEEEviT0_T1_,"ax",@progbits
	.sectioninfo	@"SHI_REGISTERS=40"
	.align	128
        .global         _ZN2at6native29vectorized_elementwise_kernelILi4EZZZNS0_54_GLOBAL__N__d8c5977b_16_LinearAlgebra_cu_9e10b42f_321716addr_kernel_cudaERNS_14TensorIteratorERKN3c106ScalarES8_ENKUlvE_clEvENKUlvE8_clEvEUlNS5_8BFloat16ESB_SB_E0_St5arrayIPcLm4EEEEviT0_T1_
        .type           _ZN2at6native29vectorized_elementwise_kernelILi4EZZZNS0_54_GLOBAL__N__d8c5977b_16_LinearAlgebra_cu_9e10b42f_321716addr_kernel_cudaERNS_14TensorIteratorERKN3c106ScalarES8_ENKUlvE_clEvENKUlvE8_clEvEUlNS5_8BFloat16ESB_SB_E0_St5arrayIPcLm4EEEEviT0_T1_,@function
        .size           _ZN2at6native29vectorized_elementwise_kernelILi4EZZZNS0_54_GLOBAL__N__d8c5977b_16_LinearAlgebra_cu_9e10b42f_321716addr_kernel_cudaERNS_14TensorIteratorERKN3c106ScalarES8_ENKUlvE_clEvENKUlvE8_clEvEUlNS5_8BFloat16ESB_SB_E0_St5arrayIPcLm4EEEEviT0_T1_,(.L_x_22928 - _ZN2at6native29vectorized_elementwise_kernelILi4EZZZNS0_54_GLOBAL__N__d8c5977b_16_LinearAlgebra_cu_9e10b42f_321716addr_kernel_cudaERNS_14TensorIteratorERKN3c106ScalarES8_ENKUlvE_clEvENKUlvE8_clEvEUlNS5_8BFloat16ESB_SB_E0_St5arrayIPcLm4EEEEviT0_T1_)
        .other          _ZN2at6native29vectorized_elementwise_kernelILi4EZZZNS0_54_GLOBAL__N__d8c5977b_16_LinearAlgebra_cu_9e10b42f_321716addr_kernel_cudaERNS_14TensorIteratorERKN3c106ScalarES8_ENKUlvE_clEvENKUlvE8_clEvEUlNS5_8BFloat16ESB_SB_E0_St5arrayIPcLm4EEEEviT0_T1_,@"STO_CUDA_ENTRY STV_DEFAULT"
_ZN2at6native29vectorized_elementwise_kernelILi4EZZZNS0_54_GLOBAL__N__d8c5977b_16_LinearAlgebra_cu_9e10b42f_321716addr_kernel_cudaERNS_14TensorIteratorERKN3c106ScalarES8_ENKUlvE_clEvENKUlvE8_clEvEUlNS5_8BFloat16ESB_SB_E0_St5arrayIPcLm4EEEEviT0_T1_:
.text._ZN2at6native29vectorized_elementwise_kernelILi4EZZZNS0_54_GLOBAL__N__d8c5977b_16_LinearAlgebra_cu_9e10b42f_321716addr_kernel_cudaERNS_14TensorIteratorERKN3c106ScalarES8_ENKUlvE_clEvENKUlvE8_clEvEUlNS5_8BFloat16ESB_SB_E0_St5arrayIPcLm4EEEEviT0_T1_:
        /* <DEDUP_REMOVED lines=14> */
[----:B------:R-:W2:Y:S03]  /*00e0*/  LDG.E.64 R14, [R16.64] ;  /* 0x00000006100e7981 */ /* 0x000ea6000c1e1b00 */
[----:B------:R-:W-:Y:S01]  /*00f0*/  IMAD.WIDE R2, R0, R7, c[0x0][0x190] ;  /* 0x0000640000027625 */ /* 0x000fe200078e0207 */
[----:B------:R-:W3:Y:S04]  /*0100*/  LDG.E.64 R12, [R18.64] ;  /* 0x00000006120c7981 */ /* 0x000ee8000c1e1b00 */
[----:B------:R0:W4:Y:S01]  /*0110*/  LDG.E.64 R4, [R18.64+0x400] ;  /* 0x0004000612047981 */ /* 0x000122000c1e1b00 */
[----:B------:R-:W-:-:S03]  /*0120*/  IMAD.WIDE.U32 R20, R6, 0x8, R2 ;  /* 0x0000000806147825 */ /* 0x000fc600078e0002 */
[----:B------:R2:W5:Y:S04]  /*0130*/  LDG.E.64 R2, [R16.64+0x400] ;  /* 0x0004000610027981 */ /* 0x000568000c1e1b00 */
[----:B------:R-:W0:Y:S04]  /*0140*/  LDG.E.64 R10, [R20.64] ;  /* 0x00000006140a7981 */ /* 0x000e28000c1e1b00 */
[----:B------:R1:W4:Y:S01]  /*0150*/  LDG.E.64 R8, [R20.64+0x400] ;  /* 0x0004000614087981 */ /* 0x000322000c1e1b00 */
[----:B------:R-:W-:Y:S02]  /*0160*/  UPRMT UR4, UR4, 0x5410, UR5 ;  /* 0x0000541004047896 */ /* 0x000fe40008000005 */
[----:B------:R-:W-:-:S02]  /*0170*/  UPRMT UR5, URZ, 0x7610, UR5 ;  /* 0x000076103f057896 */ /* 0x000fc40008000005 */
[----:B------:R-:W-:Y:S01]  /*0180*/  UPRMT UR4, URZ, 0x7610, UR4 ;  /* 0x000076103f047896 */ /* 0x000fe20008000004 */
[----:B--2---:R-:W-:Y:S02]  /*0190*/  PRMT R16, RZ, 0x5410, R14 ;  /* 0x00005410ff107816 */ /* 0x004fe4000000000e */
[----:B---3--:R-:W-:-:S03]  /*01a0*/  PRMT R17, RZ, 0x5410, R12 ;  /* 0x00005410ff117816 */ /* 0x008fc6000000000c */
[----:B------:R-:W-:Y:S02]  /*01b0*/  FMUL.FTZ R22, R16, UR4 ;  /* 0x0000000410167c20 */ /* 0x000fe40008410000 */
[----:B------:R-:W-:-:S05]  /*01c0*/  FMUL.FTZ R17, R17, UR5 ;  /* 0x0000000511117c20 */ /* 0x000fca0008410000 */
[----:B------:R-:W-:Y:S02]  /*01d0*/  F2FP.BF16.PACK_AB R16, R17, R22 ;  /* 0x000000161110723e */ /* 0x000fe400000010ff */
[----:B0-----:R-:W-:Y:S02]  /*01e0*/  PRMT R18, RZ, 0x5410, R10 ;  /* 0x00005410ff127816 */ /* 0x001fe4000000000a */
[----:B------:R-:W-:Y:S02]  /*01f0*/  PRMT R17, RZ, 0x7610, R16 ;  /* 0x00007610ff117816 */ /* 0x000fe40000000010 */
[----:B------:R-:W-:Y:S02]  /*0200*/  PRMT R14, RZ, 0x7610, R14 ;  /* 0x00007610ff0e7816 */ /* 0x000fe4000000000e */
[----:B------:R-:W-:Y:S01]  /*0210*/  PRMT R12, RZ, 0x7610, R12 ;  /* 0x00007610ff0c7816 */ /* 0x000fe2000000000c */
[----:B------:R-:W-:Y:S01]  /*0220*/  FMUL.FTZ R17, R17, R18 ;  /* 0x0000001211117220 */ /* 0x000fe20000410000 */
[----:B------:R-:W-:-:S02]  /*0230*/  PRMT R18, RZ, 0x5410, R15 ;  /* 0x00005410ff127816 */ /* 0x000fc4000000000f */
[----:B------:R-:W-:Y:S01]  /*0240*/  PRMT R19, RZ, 0x5410, R13 ;  /* 0x00005410ff137816 */ /* 0x000fe2000000000d */
[----:B------:R-:W-:Y:S01]  /*0250*/  FMUL.FTZ R14, R14, UR4 ;  /* 0x000000040e0e7c20 */ /* 0x000fe20008410000 */
[----:B-1----:R-:W-:Y:S01]  /*0260*/  PRMT R20, RZ, 0x7610, R15 ;  /* 0x00007610ff147816 */ /* 0x002fe2000000000f */
[----:B------:R-:W-:Y:S02]  /*0270*/  FMUL.FTZ R15, R12, UR5 ;  /* 0x000000050c0f7c20 */ /* 0x000fe40008410000 */
[----:B------:R-:W-:Y:S01]  /*0280*/  FMUL.FTZ R12, R18, UR4 ;  /* 0x00000004120c7c20 */ /* 0x000fe20008410000 */
[----:B------:R-:W-:Y:S01]  /*0290*/  PRMT R18, RZ, 0x7610, R13 ;  /* 0x00007610ff127816 */ /* 0x000fe2000000000d */
[----:B------:R-:W-:Y:S01]  /*02a0*/  FMUL.FTZ R19, R19, UR5 ;  /* 0x0000000513137c20 */ /* 0x000fe20008410000 */
[----:B------:R-:W-:Y:S02]  /*02b0*/  F2FP.BF16.PACK_AB R13, R15, R14 ;  /* 0x0000000e0f0d723e */ /* 0x000fe400000010ff */
[----:B------:R-:W-:-:S02]  /*02c0*/  PRMT R15, RZ, 0x7610, R10 ;  /* 0x00007610ff0f7816 */ /* 0x000fc4000000000a */
[----:B------:R-:W-:Y:S01]  /*02d0*/  F2FP.BF16.PACK_AB R12, R19, R12 ;  /* 0x0000000c130c723e */ /* 0x000fe200000010ff */
[----:B------:R-:W-:Y:S01]  /*02e0*/  FMUL.FTZ R20, R20, UR4 ;  /* 0x0000000414147c20 */ /* 0x000fe20008410000 */
[----:B------:R-:W-:Y:S01]  /*02f0*/  PRMT R10, RZ, 0x7610, R13 ;  /* 0x00007610ff0a7816 */ /* 0x000fe2000000000d */
[----:B------:R-:W-:Y:S01]  /*0300*/  FMUL.FTZ R21, R18, UR5 ;  /* 0x0000000512157c20 */ /* 0x000fe20008410000 */
[----:B------:R-:W-:Y:S02]  /*0310*/  PRMT R19, RZ, 0x5410, R11 ;  /* 0x00005410ff137816 */ /* 0x000fe4000000000b */
[----:B------:R-:W-:Y:S01]  /*0320*/  PRMT R14, RZ, 0x7610, R12 ;  /* 0x00007610ff0e7816 */ /* 0x000fe2000000000c */
[----:B------:R-:W-:Y:S01]  /*0330*/  FMUL.FTZ R15, R10, R15 ;  /* 0x0000000f0a0f7220 */ /* 0x000fe20000410000 */
[----:B------:R-:W-:-:S03]  /*0340*/  F2FP.BF16.PACK_AB R10, R21, R20 ;  /* 0x00000014150a723e */ /* 0x000fc600000010ff */
[----:B------:R-:W-:Y:S01]  /*0350*/  FMUL.FTZ R19, R14, R19 ;  /* 0x000000130e137220 */ /* 0x000fe20000410000 */
[----:B------:R-:W-:Y:S02]  /*0360*/  PRMT R14, RZ, 0x7610, R11 ;  /* 0x00007610ff0e7816 */ /* 0x000fe4000000000b */
[----:B------:R-:W-:Y:S02]  /*0370*/  PRMT R11, RZ, 0x7610, R10 ;  /* 0x00007610ff0b7816 */ /* 0x000fe4000000000a */
[----:B------:R-:W-:-:S03]  /*0380*/  F2FP.BF16.PACK_AB R17, RZ, R17 ;  /* 0x00000011ff11723e */ /* 0x000fc600000010ff */
[----:B------:R-:W-:Y:S01]  /*0390*/  FMUL.FTZ R18, R11, R14 ;  /* 0x0000000e0b127220 */ /* 0x000fe20000410000 */
[----:B------:R-:W-:Y:S02]  /*03a0*/  PRMT R11, RZ, 0x5410, R16 ;  /* 0x00005410ff0b7816 */ /* 0x000fe40000000010 */
[----:B------:R-:W-:Y:S02]  /*03b0*/  PRMT R14, RZ, 0x5410, R17 ;  /* 0x00005410ff0e7816 */ /* 0x000fe40000000011 */
[----:B------:R-:W-:Y:S02]  /*03c0*/  F2FP.BF16.PACK_AB R15, RZ, R15 ;  /* 0x0000000fff0f723e */ /* 0x000fe400000010ff */
[----:B------:R-:W-:Y:S01]  /*03d0*/  PRMT R13, RZ, 0x5410, R13 ;  /* 0x00005410ff0d7816 */ /* 0x000fe2000000000d */
[----:B------:R-:W-:Y:S01]  /*03e0*/  FADD.FTZ R11, R11, R14 ;  /* 0x0000000e0b0b7221 */ /* 0x000fe20000010000 */
[----:B------:R-:W-:Y:S02]  /*03f0*/  PRMT R14, RZ, 0x5410, R15 ;  /* 0x00005410ff0e7816 */ /* 0x000fe4000000000f */
[----:B----4-:R-:W-:-:S03]  /*0400*/  PRMT R16, RZ, 0x5410, R4 ;  /* 0x00005410ff107816 */ /* 0x010fc60000000004 */
[----:B------:R-:W-:Y:S01]  /*0410*/  FADD.FTZ R14, R13, R14 ;  /* 0x0000000e0d0e7221 */ /* 0x000fe20000010000 */
[----:B-----5:R-:W-:Y:S01]  /*0420*/  PRMT R13, RZ, 0x5410, R2 ;  /* 0x00005410ff0d7816 */ /* 0x020fe20000000002 */
[----:B------:R-:W-:Y:S01]  /*0430*/  FMUL.FTZ R16, R16, UR5 ;  /* 0x0000000510107c20 */ /* 0x000fe20008410000 */
[----:B------:R-:W-:-:S03]  /*0440*/  F2FP.BF16.PACK_AB R18, RZ, R18 ;  /* 0x00000012ff12723e */ /* 0x000fc600000010ff */
[----:B------:R-:W-:Y:S01]  /*0450*/  FMUL.FTZ R15, R13, UR4 ;  /* 0x000000040d0f7c20 */ /* 0x000fe20008410000 */
[----:B------:R-:W-:Y:S02]  /*0460*/  PRMT R10, RZ, 0x5410, R10 ;  /* 0x00005410ff0a7816 */ /* 0x000fe4000000000a */
[----:B------:R-:W-:Y:S02]  /*0470*/  PRMT R13, RZ, 0x5410, R18 ;  /* 0x00005410ff0d7816 */ /* 0x000fe40000000012 */
[----:B------:R-:W-:Y:S02]  /*0480*/  PRMT R4, RZ, 0x7610, R4 ;  /* 0x00007610ff047816 */ /* 0x000fe40000000004 */
[----:B------:R-:W-:Y:S01]  /*0490*/  F2FP.BF16.PACK_AB R15, R16, R15 ;  /* 0x0000000f100f723e */ /* 0x000fe200000010ff */
[----:B------:R-:W-:Y:S01]  /*04a0*/  FADD.FTZ R13, R10, R13 ;  /* 0x0000000d0a0d7221 */ /* 0x000fe20000010000 */
[--C-:B------:R-:W-:Y:S02]  /*04b0*/  PRMT R16, RZ, 0x5410, R3.reuse ;  /* 0x00005410ff107816 */ /* 0x100fe40000000003 */
[----:B------:R-:W-:Y:S01]  /*04c0*/  PRMT R18, RZ, 0x7610, R3 ;  /* 0x00007610ff127816 */ /* 0x000fe20000000003 */
[----:B------:R-:W-:Y:S01]  /*04d0*/  FMUL.FTZ R3, R4, UR5 ;  /* 0x0000000504037c20 */ /* 0x000fe20008410000 */
[----:B------:R-:W-:-:S02]  /*04e0*/  PRMT R17, RZ, 0x5410, R8 ;  /* 0x00005410ff117816 */ /* 0x000fc40000000008 */
[----:B------:R-:W-:Y:S02]  /*04f0*/  PRMT R10, RZ, 0x7610, R15 ;  /* 0x00007610ff0a7816 */ /* 0x000fe4000000000f */
[----:B------:R-:W-:Y:S02]  /*0500*/  PRMT R2, RZ, 0x7610, R2 ;  /* 0x00007610ff027816 */ /* 0x000fe40000000002 */
[--C-:B------:R-:W-:Y:S01]  /*0510*/  PRMT R4, RZ, 0x5410, R5.reuse ;  /* 0x00005410ff047816 */ /* 0x100fe20000000005 */
[----:B------:R-:W-:Y:S01]  /*0520*/  FMUL.FTZ R10, R10, R17 ;  /* 0x000000110a0a7220 */ /* 0x000fe20000410000 */
[----:B------:R-:W-:Y:S01]  /*0530*/  PRMT R5, RZ, 0x7610, R5 ;  /* 0x00007610ff057816 */ /* 0x000fe20000000005 */
[----:B------:R-:W-:Y:S02]  /*0540*/  FMUL.FTZ R2, R2, UR4 ;  /* 0x0000000402027c20 */ /* 0x000fe40008410000 */
[----:B------:R-:W-:Y:S02]  /*0550*/  FMUL.FTZ R16, R16, UR4 ;  /* 0x0000000410107c20 */ /* 0x000fe40008410000 */
[----:B------:R-:W-:Y:S01]  /*0560*/  FMUL.FTZ R17, R4, UR5 ;  /* 0x0000000504117c20 */ /* 0x000fe20008410000 */
[----:B------:R-:W-:Y:S01]  /*0570*/  F2FP.BF16.PACK_AB R2, R3, R2 ;  /* 0x000000020302723e */ /* 0x000fe200000010ff */
[----:B------:R-:W-:-:S02]  /*0580*/  FMUL.FTZ R18, R18, UR4 ;  /* 0x0000000412127c20 */ /* 0x000fc40008410000 */
[----:B------:R-:W-:Y:S01]  /*0590*/  FMUL.FTZ R5, R5, UR5 ;  /* 0x0000000505057c20 */ /* 0x000fe20008410000 */
[----:B------:R-:W-:Y:S02]  /*05a0*/  F2FP.BF16.PACK_AB R16, R17, R16 ;  /* 0x000000101110723e */ /* 0x000fe400000010ff */
[----:B------:R-:W-:Y:S02]  /*05b0*/  PRMT R8, RZ, 0x7610, R8 ;  /* 0x00007610ff087816 */ /* 0x000fe40000000008 */
[----:B------:R-:W-:Y:S02]  /*05c0*/  PRMT R3, RZ, 0x7610, R2 ;  /* 0x00007610ff037816 */ /* 0x000fe40000000002 */
[----:B------:R-:W-:Y:S02]  /*05d0*/  F2FP.BF16.PACK_AB R18, R5, R18 ;  /* 0x000000120512723e */ /* 0x000fe400000010ff */
[--C-:B------:R-:W-:Y:S02]  /*05e0*/  PRMT R5, RZ, 0x5410, R9.reuse ;  /* 0x00005410ff057816 */ /* 0x100fe40000000009 */
[----:B------:R-:W-:Y:S01]  /*05f0*/  PRMT R4, RZ, 0x7610, R16 ;  /* 0x00007610ff047816 */ /* 0x000fe20000000010 */
[----:B------:R-:W-:Y:S01]  /*0600*/  FMUL.FTZ R3, R3, R8 ;  /* 0x0000000803037220 */ /* 0x000fe20000410000 */
[----:B------:R-:W-:-:S03]  /*0610*/  PRMT R8, RZ, 0x7610, R9 ;  /* 0x00007610ff087816 */ /* 0x000fc60000000009 */
[----:B------:R-:W-:Y:S01]  /*0620*/  FMUL.FTZ R4, R4, R5 ;  /* 0x0000000504047220 */ /* 0x000fe20000410000 */
[----:B------:R-:W-:Y:S02]  /*0630*/  PRMT R5, RZ, 0x7610, R18 ;  /* 0x00007610ff057816 */ /* 0x000fe40000000012 */
[----:B------:R-:W-:-:S03]  /*0640*/  F2FP.BF16.PACK_AB R3, RZ, R3 ;  /* 0x00000003ff03723e */ /* 0x000fc600000010ff */
[----:B------:R-:W-:Y:S01]  /*0650*/  FMUL.FTZ R8, R5, R8 ;  /* 0x0000000805087220 */ /* 0x000fe20000410000 */
[----:B------:R-:W-:Y:S02]  /*0660*/  PRMT R2, RZ, 0x5410, R2 ;  /* 0x00005410ff027816 */ /* 0x000fe40000000002 */
[----:B------:R-:W-:Y:S02]  /*0670*/  PRMT R3, RZ, 0x5410, R3 ;  /* 0x00005410ff037816 */ /* 0x000fe40000000003 */
[----:B------:R-:W-:Y:S02]  /*0680*/  F2FP.BF16.PACK_AB R19, RZ, R19 ;  /* 0x00000013ff13723e */ /* 0x000fe400000010ff */
[----:B------:R-:W-:Y:S02]  /*0690*/  F2FP.BF16.PACK_AB R10, RZ, R10 ;  /* 0x0000000aff0a723e */ /* 0x000fe400000010ff */
[----:B------:R-:W-:Y:S02]  /*06a0*/  F2FP.BF16.PACK_AB R4, RZ, R4 ;  /* 0x00000004ff04723e */ /* 0x000fe400000010ff */
[----:B------:R-:W-:Y:S01]  /*06b0*/  F2FP.BF16.PACK_AB R8, RZ, R8 ;  /* 0x00000008ff08723e */ /* 0x000fe200000010ff */
[----:B------:R-:W-:Y:S01]  /*06c0*/  FADD.FTZ R5, R2, R3 ;  /* 0x0000000302057221 */ /* 0x000fe20000010000 */
[----:B------:R-:W-:Y:S01]  /*06d0*/  PRMT R12, RZ, 0x5410, R12 ;  /* 0x00005410ff0c7816 */ /* 0x000fe2000000000c */
[----:B------:R-:W-:Y:S01]  /*06e0*/  IMAD.WIDE.U32 R2, R0, R7, c[0x0][0x178] ;  /* 0x00005e0000027625 */ /* 0x000fe200078e0007 */
[----:B------:R-:W-:-:S02]  /*06f0*/  PRMT R19, RZ, 0x5410, R19 ;  /* 0x00005410ff137816 */ /* 0x000fc40000000013 */
[----:B------:R-:W-:Y:S02]  /*0700*/  PRMT R15, RZ, 0x5410, R15 ;  /* 0x00005410ff0f7816 */ /* 0x000fe4000000000f */
[----:B------:R-:W-:Y:S02]  /*0710*/  PRMT R10, RZ, 0x5410, R10 ;  /* 0x00005410ff0a7816 */ /* 0x000fe4000000000a */
[----:B------:R-:W-:Y:S02]  /*0720*/  PRMT R16, RZ, 0x5410, R16 ;  /* 0x00005410ff107816 */ /* 0x000fe40000000010 */
[----:B------:R-:W-:Y:S02]  /*0730*/  PRMT R7, RZ, 0x5410, R4 ;  /* 0x00005410ff077816 */ /* 0x000fe40000000004 */
[----:B------:R-:W-:Y:S02]  /*0740*/  PRMT R18, RZ, 0x5410, R18 ;  /* 0x00005410ff127816 */ /* 0x000fe40000000012 */
[----:B------:R-:W-:Y:S01]  /*0750*/  PRMT R9, RZ, 0x5410, R8 ;  /* 0x00005410ff097816 */ /* 0x000fe20000000008 */
[----:B------:R-:W-:-:S02]  /*0760*/  FADD.FTZ R12, R12, R19 ;  /* 0x000000130c0c7221 */ /* 0x000fc40000010000 */
[----:B------:R-:W-:Y:S02]  /*0770*/  FADD.FTZ R10, R15, R10 ;  /* 0x0000000a0f0a7221 */ /* 0x000fe40000010000 */
[----:B------:R-:W-:Y:S02]  /*0780*/  FADD.FTZ R7, R16, R7 ;  /* 0x0000000710077221 */ /* 0x000fe40000010000 */
[----:B------:R-:W-:Y:S01]  /*0790*/  FADD.FTZ R18, R18, R9 ;  /* 0x0000000912127221 */ /* 0x000fe20000010000 */
[----:B------:R-:W-:Y:S01]  /*07a0*/  F2FP.BF16.PACK_AB R14, R14, R11 ;  /* 0x0000000b0e0e723e */ /* 0x000fe200000010ff */
[----:B------:R-:W-:Y:S01]  /*07b0*/  IMAD.WIDE R2, R6, 0x8, R2 ;  /* 0x0000000806027825 */ /* 0x000fe200078e0202 */
[----:B------:R-:W-:Y:S02]  /*07c0*/  F2FP.BF16.PACK_AB R15, R13, R12 ;  /* 0x0000000c0d0f723e */ /* 0x000fe400000010ff */
[----:B------:R-:W-:Y:S02]  /*07d0*/  F2FP.BF16.PACK_AB R6, R5, R10 ;  /* 0x0000000a0506723e */ /* 0x000fe400000010ff */
[----:B------:R-:W-:Y:S01]  /*07e0*/  F2FP.BF16.PACK_AB R7, R18, R7 ;  /* 0x000000071207723e */ /* 0x000fe200000010ff */
[----:B------:R-:W-:Y:S04]  /*07f0*/  STG.E.64 [R2.64], R14 ;  /* 0x0000000e02007986 */ /* 0x000fe8000c101b06 */
[----:B------:R-:W-:Y:S01]  /*0800*/  STG.E.64 [R2.64+0x400], R6 ;  /* 0x0004000602007986 */ /* 0x000fe2000c101b06 */
[----:B------:R-:W-:Y:S05]  /*0810*/  EXIT ;  /* 0x000000000000794d */ /* 0x000fea0003800000 */
.L_x_3107:
        /* <DEDUP_REMOVED lines=123> */
.L_x_3109:
[----:B------:R-:W-:Y:S05]  /*0fd0*/  BSYNC B0 ;  /* 0x0000000000007941 */ /* 0x000fea0003800000 */
.L_x_3108:
        /* <DEDUP_REMOVED lines=36> */
.L_x_3111:
[----:B------:R-:W-:Y:S05]  /*1220*/  BSYNC B0 ;  /* 0x0000000000007941 */ /* 0x000fea0003800000 */
.L_x_3110:
        /* <DEDUP_REMOVED lines=19> */
.L_x_3113:
[----:B------:R-:W-:Y:S05]  /*1360*/  BSYNC B0 ;  /* 0x0000000000007941 */ /* 0x000fea0003800000 */
.L_x_3112:
        /* <DEDUP_REMOVED lines=18> */
.L_x_3115:
[----:B------:R-:W-:Y:S05]  /*1490*/  BSYNC B0 ;  /* 0x0000000000007941 */ /* 0x000fea0003800000 */
.L_x_3114:
        /* <DEDUP_REMOVED lines=18> */
.L_x_3117:
[----:B------:R-:W-:Y:S05]  /*15c0*/  BSYNC B0 ;  /* 0x0000000000007941 */ /* 0x000fea0003800000 */
.L_x_3116:
        /* <DEDUP_REMOVED lines=18> */
.L_x_3119:
[----:B------:R-:W-:Y:S05]  /*16f0*/  BSYNC B0 ;  /* 0x0000000000007941 */ /* 0x000fea0003800000 */
.L_x_3118:
        /* <DEDUP_REMOVED lines=18> */
.L_x_3121:
[----:B------:R-:W-:Y:S05]  /*1820*/  BSYNC B0 ;  /* 0x0000000000007941 */ /* 0x000fea0003800000 */
.L_x_3120:
        /* <DEDUP_REMOVED lines=18> */
.L_x_3123:
[----:B------:R-:W-:Y:S05]  /*1950*/  BSYNC B0 ;  /* 0x0000000000007941 */ /* 0x000fea0003800000 */
.L_x_3122:
        /* <DEDUP_REMOVED lines=19> */
.L_x_3126:
[----:B0-----:R-:W-:-:S13]  /*1a90*/  ISETP.GE.AND P0, PT, R3, R2, PT ;  /* 0x000000020300720c */ /* 0x001fda0003f06270 */
[----:B------:R-:W-:Y:S05]  /*1aa0*/  @P0 BRA `(.L_x_3128) ;  /* 0x000000c000000947 */ /* 0x000fea0003800000 */
[----:B------:R-:W-:Y:S01]  /*1ab0*/  IMAD.IADD R4, R0, 0x1, R3 ;  /* 0x0000000100047824 */ /* 0x000fe200078e0203 */
[----:B------:R-:W-:Y:S01]  /*1ac0*/  IADD3 R3, R3, 0x80, RZ ;  /* 0x0000008003037810 */ /* 0x000fe20007ffe0ff */
[----:B------:R-:W-:-:S04]  /*1ad0*/  IMAD.MOV.U32 R5, RZ, RZ, 0x2 ;  /* 0x00000002ff057424 */ /* 0x000fc800078e00ff */
[----:B------:R-:W-:-:S05]  /*1ae0*/  IMAD.WIDE.U32 R4, R4, R5, c[0x0][0x178] ;  /* 0x00005e0004047625 */ /* 0x000fca00078e0005 */
[----:B------:R0:W-:Y:S02]  /*1af0*/  STG.E.U16 [R4.64], R6 ;  /* 0x0000000604007986 */ /* 0x0001e4000c101506 */
.L_x_3127:
[----:B------:R-:W-:-:S13]  /*1b00*/  ISETP.GE.AND P0, PT, R3, R2, PT ;  /* 0x000000020300720c */ /* 0x000fda0003f06270 */
[----:B------:R-:W-:Y:S05]  /*1b10*/  @P0 BRA `(.L_x_3129) ;  /* 0x000000d000000947 */ /* 0x000fea0003800000 */
[----:B0-----:R-:W-:Y:S01]  /*1b20*/  IMAD.IADD R4, R0, 0x1, R3 ;  /* 0x0000000100047824 */ /* 0x001fe200078e0203 */
[----:B------:R-:W-:Y:S01]  /*1b30*/  IADD3 R3, R3, 0x80, RZ ;  /* 0x0000008003037810 */ /* 0x000fe20007ffe0ff */
[----:B------:R-:W-:-:S04]  /*1b40*/  IMAD.MOV.U32 R5, RZ, RZ, 0x2 ;  /* 0x00000002ff057424 */ /* 0x000fc800078e00ff */
[----:B------:R-:W-:-:S05]  /*1b50*/  IMAD.WIDE.U32 R4, R4, R5, c[0x0][0x178] ;  /* 0x00005e0004047625 */ /* 0x000fca00078e0005 */
[----:B------:R0:W-:Y:S02]  /*1b60*/  STG.E.U16 [R4.64], R7 ;  /* 0x0000000704007986 */ /* 0x0001e4000c101506 */
.L_x_3128:
        /* <DEDUP_REMOVED lines=8> */
.L_x_3129:
[----:B------:R-:W-:Y:S05]  /*1bf0*/  BSYNC B1 ;  /* 0x0000000000017941 */ /* 0x000fea0003800000 */
.L_x_3125:
[----:B------:R-:W-:-:S13]  /*1c00*/  ISETP.GE.AND P0, PT, R3, R2, PT ;  /* 0x000000020300720c */ /* 0x000fda0003f06270 */
[----:B0-----:R-:W-:Y:S01]  /*1c10*/  @!P0 IMAD.IADD R4, R0, 0x1, R3 ;  /* 0x0000000100048824 */ /* 0x001fe200078e0203 */
[----:B------:R-:W-:Y:S01]  /*1c20*/  @!P0 IADD3 R3, R3, 0x80, RZ ;  /* 0x0000008003038810 */ /* 0x000fe20007ffe0ff */
[----:B------:R-:W-:-:S04]  /*1c30*/  @!P0 IMAD.MOV.U32 R5, RZ, RZ, 0x2 ;  /* 0x00000002ff058424 */ /* 0x000fc800078e00ff */
[----:B------:R-:W-:-:S05]  /*1c40*/  @!P0 IMAD.WIDE.U32 R4, R4, R5, c[0x0][0x178] ;  /* 0x00005e0004048625 */ /* 0x000fca00078e0005 */
[----:B------:R0:W-:Y:S02]  /*1c50*/  @!P0 STG.E.U16 [R4.64], R9 ;  /* 0x0000000904008986 */ /* 0x0001e4000c101506 */
.L_x_3130:
[----:B------:R-:W-:Y:S05]  /*1c60*/  BSYNC B0 ;  /* 0x0000000000007941 */ /* 0x000fea0003800000 */
.L_x_3124:
        /* <DEDUP_REMOVED lines=8> */
.L_x_3131:
        /* <DEDUP_REMOVED lines=9> */
.L_x_22928:


//--------------------- .text._ZN2at6native29vectorized_elementwise_kernelILi8EZZZNS0_54_GLOBAL__N__d8c5977b_16_LinearAlgebra_cu_9e10b42f_321716addr_kernel_cudaERNS_14TensorIteratorERKN3c106ScalarES8_ENKUlvE_clEvENKUlvE8_clEvEUlNS5_8BFloat16ESB_SB_E0_St5arrayIPcLm4EEEEviT0_T1_ --------------------------
	.section	.text._ZN2at6native29vectorized_elementwise_kernelILi8EZZZNS0_54_GLOBAL__N__d8c5977b_16_LinearAlgebra_cu_9e10b42f_321716addr_kernel_cudaERNS_14TensorIteratorERKN3c106ScalarES8_ENKUlvE_clEvENKUlvE8_clEvEUlNS5_8BFloat16ESB_SB_E0_St5arrayIPcLm4EEEEviT0_T1_,"ax",@progbits
	.sectioninfo	@"SHI_REGISTERS=4"
	.align	128
        .global         _ZN2at6native29vectorized_elementwise_kernelILi8EZZZNS0_54_GLOBAL__N__d8c5977b_16_LinearAlgebra_cu_9e10b42f_321716addr_kernel_cudaERNS_14TensorIteratorERKN3c106ScalarES8_ENKUlvE_clEvENKUlvE8_clEvEUlNS5_8BFloat16ESB_SB_E0_St5arrayIPcLm4EEEEviT0_T1_
        .type           _ZN2at6native29vectorized_elementwise_kernelILi8EZZZNS0_54_GLOBAL__N__d8c5977b_16_LinearAlgebra_cu_9e10b42f_321716addr_kernel_cudaERNS_14TensorIteratorERKN3c106ScalarES8_ENKUlvE_clEvENKUlvE8_clEvEUlNS5_8BFloat16ESB_SB_E0_St5arrayIPcLm4EEEEviT0_T1_,@function
        .size           _ZN2at6native29vectorized_elementwise_kernelILi8EZZZNS0_54_GLOBAL__N__d8c5977b_16_LinearAlgebra_cu_9e10b42f_321716addr_kernel_cudaERNS_14TensorIteratorERKN3c106ScalarES8_ENKUlvE_clEvENKUlvE8_clEvEUlNS5_8BFloat16ESB_SB_E0_St5arrayIPcLm4EEEEviT0_T1_,(.L_x_22929 - _ZN2at6native29vectorized_elementwise_kernelILi8EZZZNS0_54_GLOBAL__N__d8c5977b_16_LinearAlgebra_cu_9e10b42f_321716addr_kernel_cudaERNS_14TensorIteratorERKN3c106ScalarES8_ENKUlvE_clEvENKUlvE8_clEvEUlNS5_8BFloat16ESB_SB_E0_St5arrayIPcLm4EEEEviT0_T1_)
        .other          _ZN2at6native29vectorized_elementwise_kernelILi8EZZZNS0_54_GLOBAL__N__d8c5977b_16_LinearAlgebra_cu_9e10b42f_321716addr_kernel_cudaERNS_14TensorIteratorERKN3c106ScalarES8_ENKUlvE_clEvENKUlvE8_clEvEUlNS5_8BFloat16ESB_SB_E0_St5arrayIPcLm4EEEEviT0_T1_,@"STO_CUDA_ENTRY STV_DEFAULT"
_ZN2at6native29vectorized_elementwise_kernelILi8EZZZNS0_54_GLOBAL__N__d8c5977b_16_LinearAlgebra_cu_9e10b42f_321716addr_kernel_cudaERNS_14TensorIteratorERKN3c106ScalarES8_ENKUlvE_clEvENKUlvE8_clEvEUlNS5_8BFloat16ESB_SB_E0_St5arrayIPcLm4EEEEviT0_T1_:
.text._ZN2at6native29vectorized_elementwise_kernelILi8EZZZNS0_54_GLOBAL__N__d8c5977b_16_LinearAlgebra_cu_9e10b42f_321716addr_kernel_cudaERNS_14TensorIteratorERKN3c106ScalarES8_ENKUlvE_clEvENKUlvE8_clEvEUlNS5_8BFloat16ESB_SB_E0_St5arrayIPcLm4EEEEviT0_T1_:
[----:B------:R-:W-:Y:S02]  /*0000*/  MOV R1, c[0x0][0x28] ;  /* 0x00000a0000017a02 */ /* 0x000fe40000000f00 */
[----:B------:R-:W-:Y:S05]  /*0010*/  EXIT ;  /* 0x000000000000794d */ /* 0x000fea0003800000 */
.L_x_3132:
        /* <DEDUP_REMOVED lines=14> */
.L_x_22929:


//--------------------- .text._ZN2at6native18elementwise_kernelILi128ELi4EZNS0_15gpu_kernel_implIZZZNS0_54_GLOBAL__N__d8c5977b_16_LinearAlgebra_cu_9e10b42f_321716addr_kernel_cudaERNS_14TensorIteratorERKN3c106ScalarES9_ENKUlvE_clEvENKUlvE8_clEvEUlNS6_8BFloat16ESC_SC_E_EEvRNS_18TensorIteratorBaseERKT_EUliE_EEviT1_ --------------------------
	.section	.text._ZN2at6native18elementwise_kernelILi128ELi4EZNS0_15gpu_kernel_implIZZZNS0_54_GLOBAL__N__d8c5977b_16_LinearAlgebra_cu_9e10b42f_321716addr_kernel_cudaERNS_14TensorIteratorERKN3c106ScalarES9_ENKUlvE_clEvENKUlvE8_clEvEUlNS6_8BFloat16ESC_SC_E_EEvRNS_18TensorIteratorBaseERKT_EUliE_EEviT1_,"ax",@progbits
	.sectioninfo	@"SHI_REGISTERS=27"
	.align	128
        .global         _ZN2at6native18elementwise_kernelILi128ELi4EZNS0_15gpu_kernel_implIZZZNS0_54_GLOBAL__N__d8c5977b_16_LinearAlgebra_cu_9e10b42f_321716addr_kernel_cudaERNS_14TensorIteratorERKN3c106ScalarES9_ENKUlvE_clEvENKUlvE8_clEvEUlNS6_8BFloat16ESC_SC_E_EEvRNS_18TensorIteratorBaseERKT_EUliE_EEviT1_
        .type           _ZN2at6native18elementwise_kernelILi128ELi4EZNS0_15gpu_kernel_implIZZZNS0_54_GLOBAL__N__d8c5977b_16_LinearAlgebra_cu_9e10b42f_321716addr_kernel_cudaERNS_14TensorIteratorERKN3c106ScalarES9_ENKUlvE_clEvENKUlvE8_clEvEUlNS6_8BFloat16ESC_SC_E_EEvRNS_18TensorIteratorBaseERKT_EUliE_EEviT1_,@function
        .size           _ZN2at6native18elementwise_kernelILi128ELi4EZNS0_15gpu_kernel_implIZZZNS0_54_GLOBAL__N__d8c5977b_16_LinearAlgebra_cu_9e10b42f_321716addr_kernel_cudaERNS_14TensorIteratorERKN3c106ScalarES9_ENKUlvE_clEvENKUlvE8_clEvEUlNS6_8BFloat16ESC_SC_E_EEvRNS_18TensorIteratorBaseERKT_EUliE_EEviT1_,(.L_x_22930 - _ZN2at6native18elementwise_kernelILi128ELi4EZNS0_15gpu_kernel_implIZZZNS0_54_GLOBAL__N__d8c5977b_16_LinearAlgebra_cu_9e10b42f_321716addr_kernel_cudaERNS_14TensorIteratorERKN3c106ScalarES9_ENKUlvE_clEvENKUlvE8_clEvEUlNS6_8BFloat16ESC_SC_E_EEvRNS_18TensorIteratorBaseERKT_EUliE_EEviT1_)
        .other          _ZN2at6native18elementwise_kernelILi128ELi4EZNS0_15gpu_kernel_implIZZZNS0_54_GLOBAL__N__d8c5977b_16_LinearAlgebra_cu_9e10b42f_321716addr_kernel_cudaERNS_14TensorIteratorERKN3c106ScalarES9_ENKUlvE_clEvENKUlvE8_clEvEUlNS6_8BFloat16ESC_SC_E_EEvRNS_18TensorIteratorBaseERKT_EUliE_EEviT1_,@"STO_CUDA_ENTRY STV_DEFAULT"
_ZN2at6native18elementwise_kernelILi128ELi4EZNS0_15gpu_kernel_implIZZZNS0_54_GLOBAL__N__d8c5977b_16_LinearAlgebra_cu_9e10b42f_321716addr_kernel_cudaERNS_14TensorIteratorERKN3c106ScalarES9_ENKUlvE_clEvENKUlvE8_clEvEUlNS6_8BFloat16ESC_SC_E_EEvRNS_18TensorIteratorBaseERKT_EUliE_EEviT1_:
.text._ZN2at6native18elementwise_kernelILi128ELi4EZNS0_15gpu_kernel_implIZZZNS0_54_GLOBAL__N__d8c5977b_16_LinearAlgebra_cu_9e10b42f_321716addr_kernel_cudaERNS_14TensorIteratorERKN3c106ScalarES9_ENKUlvE_clEvENKUlvE8_clEvEUlNS6_8BFloat16ESC_SC_E_EEvRNS_18TensorIteratorBaseERKT_EUliE_EEviT1_:
        /* <DEDUP_REMOVED lines=262> */
.L_x_3135:
        /* <DEDUP_REMOVED lines=29> */
.L_x_3136:
        /* <DEDUP_REMOVED lines=19> */
.L_x_3140:
[----:B------:R-:W2:Y:S02]  /*1360*/  LDG.E.U8 R2, [R2.64] ;  /* 0x0000002402027981 */ /* 0x000ea4000c1e1100 */
[----:B--2---:R-:W0:Y:S02]  /*1370*/  I2F.U16 R0, R2 ;  /* 0x0000000200007306 */ /* 0x004e240000101000 */
[----:B0-----:R-:W-:-:S04]  /*1380*/  F2FP.BF16.PACK_AB R0, RZ, R0 ;  /* 0x00000000ff00723e */ /* 0x001fc800000010ff */
[----:B------:R-:W-:Y:S01]  /*1390*/  PRMT R23, R0, 0x7610, R23 ;  /* 0x0000761000177816 */ /* 0x000fe20000000017 */
[----:B------:R-:W-:Y:S05]  /*13a0*/  BRA `(.L_x_3142) ;  /* 0x00000f0000007947 */ /* 0x000fea0003800000 */
.L_x_3139:
        /* <DEDUP_REMOVED lines=11> */
.L_x_3144:
[----:B------:R-:W2:Y:S02]  /*1460*/  LDG.E R2, [R2.64] ;  /* 0x0000002402027981 */ /* 0x000ea4000c1e1900 */
[----:B--2---:R-:W0:Y:S02]  /*1470*/  I2F R0, R2 ;  /* 0x0000000200007306 */ /* 0x004e240000201400 */
[----:B0-----:R-:W-:-:S04]  /*1480*/  F2FP.BF16.PACK_AB R0, RZ, R0 ;  /* 0x00000000ff00723e */ /* 0x001fc800000010ff */
[----:B------:R-:W-:Y:S01]  /*1490*/  PRMT R23, R0, 0x7610, R23 ;  /* 0x0000761000177816 */ /* 0x000fe20000000017 */
[----:B------:R-:W-:Y:S05]  /*14a0*/  BRA `(.L_x_3142) ;  /* 0x00000e0000007947 */ /* 0x000fea0003800000 */
.L_x_3143:
[----:B------:R-:W2:Y:S02]  /*14b0*/  LDG.E.U16 R2, [R2.64] ;  /* 0x0000002402027981 */ /* 0x000ea4000c1e1500 */
[----:B--2---:R-:W0:Y:S02]  /*14c0*/  I2F.S16 R0, R2 ;  /* 0x0000000200007306 */ /* 0x004e240000101400 */
[----:B0-----:R-:W-:-:S04]  /*14d0*/  F2FP.BF16.PACK_AB R0, RZ, R0 ;  /* 0x00000000ff00723e */ /* 0x001fc800000010ff */
[----:B------:R-:W-:Y:S01]  /*14e0*/  PRMT R23, R0, 0x7610, R23 ;  /* 0x0000761000177816 */ /* 0x000fe20000000017 */
[----:B------:R-:W-:Y:S05]  /*14f0*/  BRA `(.L_x_3142) ;  /* 0x00000db000007947 */ /* 0x000fea0003800000 */
.L_x_3138:
        /* <DEDUP_REMOVED lines=9> */
.L_x_3146:
[----:B------:R-:W2:Y:S02]  /*1590*/  LDG.E.U16 R0, [R2.64] ;  /* 0x0000002402007981 */ /* 0x000ea4000c1e1500 */
[----:B--2---:R-:W-:-:S05]  /*15a0*/  HADD2.F32 R0, -RZ, R0.H0_H0 ;  /* 0x20000000ff007230 */ /* 0x004fca0000004100 */
[----:B------:R-:W-:-:S04]  /*15b0*/  F2FP.BF16.PACK_AB R0, RZ, R0 ;  /* 0x00000000ff00723e */ /* 0x000fc800000010ff */
[----:B------:R-:W-:Y:S01]  /*15c0*/  PRMT R23, R0, 0x7610, R23 ;  /* 0x0000761000177816 */ /* 0x000fe20000000017 */
[----:B------:R-:W-:Y:S05]  /*15d0*/  BRA `(.L_x_3142) ;  /* 0x00000cd000007947 */ /* 0x000fea0003800000 */
.L_x_3145:
        /* <DEDUP_REMOVED lines=9> */
.L_x_3148:
[----:B------:R-:W2:Y:S02]  /*1670*/  LDG.E.U16 R2, [R2.64] ;  /* 0x0000002402027981 */ /* 0x000ea4000c1e1500 */
[----:B--2---:R-:W-:-:S05]  /*1680*/  HADD2.F32 R0, -RZ, R2.H0_H0 ;  /* 0x20000002ff007230 */ /* 0x004fca0000004100 */
[----:B------:R-:W-:-:S04]  /*1690*/  F2FP.BF16.PACK_AB R0, RZ, R0 ;  /* 0x00000000ff00723e */ /* 0x000fc800000010ff */
[----:B------:R-:W-:Y:S01]  /*16a0*/  PRMT R23, R0, 0x7610, R23 ;  /* 0x0000761000177816 */ /* 0x000fe20000000017 */
[----:B------:R-:W-:Y:S05]  /*16b0*/  BRA `(.L_x_3142) ;  /* 0x00000bf000007947 */ /* 0x000fea0003800000 */
.L_x_3147:
[----:B------:R-:W2:Y:S02]  /*16c0*/  LDG.E.64 R2, [R2.64] ;  /* 0x0000002402027981 */ /* 0x000ea4000c1e1b00 */
[----:B--2---:R-:W0:Y:S01]  /*16d0*/  F2F.F32.F64 R0, R2 ;  /* 0x0000000200007310 */ /* 0x004e220000301000 */
[----:B------:R-:W0:-:S14]  /*16e0*/  DSETP.GEU.AND P0, PT, |R2|, c[0x2][0x0], PT ;  /* 0x008000000200762a */ /* 0x000e1c0003f0e200 */
[----:B0-----:R-:W-:-:S05]  /*16f0*/  @!P0 FMUL R0, R0, 1.175494350822287508e-38 ;  /* 0x0080000000008820 */ /* 0x001fca0000400000 */
[----:B------:R-:W-:-:S04]  /*1700*/  F2FP.BF16.PACK_AB R0, RZ, R0 ;  /* 0x00000000ff00723e */ /* 0x000fc800000010ff */
[----:B------:R-:W-:Y:S01]  /*1710*/  PRMT R23, R0, 0x7610, R23 ;  /* 0x0000761000177816 */ /* 0x000fe20000000017 */
[----:B------:R-:W-:Y:S05]  /*1720*/  BRA `(.L_x_3142) ;  /* 0x00000b8000007947 */ /* 0x000fea0003800000 */
.L_x_3137:
        /* <DEDUP_REMOVED lines=14> */
.L_x_3151:
[----:B------:R-:W2:Y:S02]  /*1810*/  LDG.E.64 R2, [R2.64] ;  /* 0x0000002402027981 */ /* 0x000ea4000c1e1b00 */
[----:B--2---:R-:W0:Y:S01]  /*1820*/  F2F.F32.F64 R0, R2 ;  /* 0x0000000200007310 */ /* 0x004e220000301000 */
[----:B------:R-:W0:-:S14]  /*1830*/  DSETP.GEU.AND P0, PT, |R2|, c[0x2][0x0], PT ;  /* 0x008000000200762a */ /* 0x000e1c0003f0e200 */
[----:B0-----:R-:W-:-:S05]  /*1840*/  @!P0 FMUL R0, R0, 1.175494350822287508e-38 ;  /* 0x0080000000008820 */ /* 0x001fca0000400000 */
[----:B------:R-:W-:-:S04]  /*1850*/  F2FP.BF16.PACK_AB R0, RZ, R0 ;  /* 0x00000000ff00723e */ /* 0x000fc800000010ff */
[----:B------:R-:W-:Y:S01]  /*1860*/  PRMT R23, R0, 0x7610, R23 ;  /* 0x0000761000177816 */ /* 0x000fe20000000017 */
[----:B------:R-:W-:Y:S05]  /*1870*/  BRA `(.L_x_3142) ;  /* 0x00000a3000007947 */ /* 0x000fea0003800000 */
.L_x_3150:
        /* <DEDUP_REMOVED lines=28> */
.L_x_3153:
        /* <DEDUP_REMOVED lines=15> */
.L_x_3152:
[----:B------:R0:W5:Y:S01]  /*1b30*/  LDG.E.U16 R23, [R2.64] ;  /* 0x0000002402177981 */ /* 0x000162000c1e1500 */
[----:B------:R-:W-:Y:S05]  /*1b40*/  BRA `(.L_x_3142) ;  /* 0x0000076000007947 */ /* 0x000fea0003800000 */
.L_x_3149:
        /* <DEDUP_REMOVED lines=12> */
.L_x_3156:
        /* <DEDUP_REMOVED lines=21> */
.L_x_3160:
[----:B------:R-:W-:Y:S05]  /*1d60*/  BSYNC B1 ;  /* 0x0000000000017941 */ /* 0x000fea0003800000 */
.L_x_3159:
[----:B------:R-:W-:Y:S01]  /*1d70*/  LEA R3, R0, 0x3b800000, 0x17 ;  /* 0x3b80000000037811 */ /* 0x000fe200078eb8ff */
[----:B------:R-:W-:-:S05]  /*1d80*/  IMAD.SHL.U32 R0, R2, 0x100000, RZ ;  /* 0x0010000002007824 */ /* 0x000fca00078e00ff */
[----:B------:R-:W-:Y:S02]  /*1d90*/  LOP3.LUT R0, R3, R0, R4, 0xfe, !PT ;  /* 0x0000000003007212 */ /* 0x000fe400078efe04 */
.L_x_3158:
[----:B------:R-:W-:Y:S05]  /*1da0*/  BSYNC B0 ;  /* 0x0000000000007941 */ /* 0x000fea0003800000 */
.L_x_3157:
[----:B------:R-:W-:-:S04]  /*1db0*/  F2FP.BF16.PACK_AB R0, RZ, R0 ;  /* 0x00000000ff00723e */ /* 0x000fc800000010ff */
[----:B------:R-:W-:Y:S01]  /*1dc0*/  PRMT R23, R0, 0x7610, R23 ;  /* 0x0000761000177816 */ /* 0x000fe20000000017 */
[----:B------:R-:W-:Y:S05]  /*1dd0*/  BRA `(.L_x_3142) ;  /* 0x000004d000007947 */ /* 0x000fea0003800000 */
.L_x_3155:
        /* <DEDUP_REMOVED lines=21> */
.L_x_3164:
[----:B------:R-:W-:Y:S05]  /*1f30*/  BSYNC B1 ;  /* 0x0000000000017941 */ /* 0x000fea0003800000 */
.L_x_3163:
[----:B------:R-:W-:Y:S01]  /*1f40*/  LEA R3, R0, 0x37800000, 0x17 ;  /* 0x3780000000037811 */ /* 0x000fe200078eb8ff */
[----:B------:R-:W-:-:S05]  /*1f50*/  IMAD.SHL.U32 R0, R2, 0x200000, RZ ;  /* 0x0020000002007824 */ /* 0x000fca00078e00ff */
[----:B------:R-:W-:Y:S02]  /*1f60*/  LOP3.LUT R0, R3, R0, R4, 0xfe, !PT ;  /* 0x0000000003007212 */ /* 0x000fe400078efe04 */
.L_x_3162:
[----:B------:R-:W-:Y:S05]  /*1f70*/  BSYNC B0 ;  /* 0x0000000000007941 */ /* 0x000fea0003800000 */
.L_x_3161:
[----:B------:R-:W-:-:S04]  /*1f80*/  F2FP.BF16.PACK_AB R0, RZ, R0 ;  /* 0x00000000ff00723e */ /* 0x000fc800000010ff */
[----:B------:R-:W-:Y:S01]  /*1f90*/  PRMT R23, R0, 0x7610, R23 ;  /* 0x0000761000177816 */ /* 0x000fe20000000017 */
[----:B------:R-:W-:Y:S05]  /*1fa0*/  BRA `(.L_x_3142) ;  /* 0x0000030000007947 */ /* 0x000fea0003800000 */
.L_x_3154:
        /* <DEDUP_REMOVED lines=14> */
.L_x_3168:
[----:B------:R-:W-:Y:S05]  /*2090*/  BSYNC B0 ;  /* 0x0000000000007941 */ /* 0x000fea0003800000 */
.L_x_3167:
[----:B------:R-:W-:-:S04]  /*20a0*/  F2FP.BF16.PACK_AB R0, RZ, R0 ;  /* 0x00000000ff00723e */ /* 0x000fc800000010ff */
[----:B------:R-:W-:Y:S01]  /*20b0*/  PRMT R23, R0, 0x7610, R23 ;  /* 0x0000761000177816 */ /* 0x000fe20000000017 */
[----:B------:R-:W-:Y:S05]  /*20c0*/  BRA `(.L_x_3142) ;  /* 0x000001e000007947 */ /* 0x000fea0003800000 */
.L_x_3141:
        /* <DEDUP_REMOVED lines=21> */
.L_x_3166:
[----:B------:R-:W2:Y:S02]  /*2220*/  LDG.E.64 R2, [R2.64] ;  /* 0x0000002402027981 */ /* 0x000ea4000c1e1b00 */
[----:B--2---:R-:W0:Y:S02]  /*2230*/  I2F.U64 R0, R2 ;  /* 0x0000000200007312 */ /* 0x004e240000301000 */
[----:B0-----:R-:W-:-:S04]  /*2240*/  F2FP.BF16.PACK_AB R0, RZ, R0 ;  /* 0x00000000ff00723e */ /* 0x001fc800000010ff */
[----:B------:R-:W-:Y:S01]  /*2250*/  PRMT R23, R0, 0x7610, R23 ;  /* 0x0000761000177816 */ /* 0x000fe20000000017 */
[----:B------:R-:W-:Y:S05]  /*2260*/  BRA `(.L_x_3142) ;  /* 0x0000004000007947 */ /* 0x000fea0003800000 */
.L_x_3165:
[----:B------:R-:W2:Y:S02]  /*2270*/  LDG.E R2, [R2.64] ;  /* 0x0000002402027981 */ /* 0x000ea4000c1e1900 */
[----:B--2---:R-:W0:Y:S02]  /*2280*/  I2F.U32 R0, R2 ;  /* 0x0000000200007306 */ /* 0x004e240000201000 */
[----:B0-----:R-:W-:-:S04]  /*2290*/  F2FP.BF16.PACK_AB R0, RZ, R0 ;  /* 0x00000000ff00723e */ /* 0x001fc800000010ff */
[----:B------:R-:W-:Y:S02]  /*22a0*/  PRMT R23, R0, 0x7610, R23 ;  /* 0x0000761000177816 */ /* 0x000fe40000000017 */
.L_x_3142:
        /* <DEDUP_REMOVED lines=18> */
.L_x_3172:
[----:B------:R-:W2:Y:S02]  /*23d0*/  LDG.E.U8 R2, [R2.64] ;  /* 0x0000002402027981 */ /* 0x000ea4000c1e1100 */
[----:B--2---:R-:W0:Y:S02]  /*23e0*/  I2F.U16 R0, R2 ;  /* 0x0000000200007306 */ /* 0x004e240000101000 */
[----:B0-----:R-:W-:Y:S01]  /*23f0*/  F2FP.BF16.PACK_AB R0, RZ, R0 ;  /* 0x00000000ff00723e */ /* 0x001fe200000010ff */
[----:B------:R-:W-:Y:S05]  /*2400*/  BRA `(.L_x_3174) ;  /* 0x00000e3000007947 */ /* 0x000fea0003800000 */
.L_x_3171:
        /* <DEDUP_REMOVED lines=10> */
.L_x_3176:
[----:B------:R-:W2:Y:S02]  /*24b0*/  LDG.E R2, [R2.64] ;  /* 0x0000002402027981 */ /* 0x000ea4000c1e1900 */
[----:B--2---:R-:W0:Y:S02]  /*24c0*/  I2F R0, R2 ;  /* 0x0000000200007306 */ /* 0x004e240000201400 */
[----:B0-----:R-:W-:Y:S01]  /*24d0*/  F2FP.BF16.PACK_AB R0, RZ, R0 ;  /* 0x00000000ff00723e */ /* 0x001fe200000010ff */
[----:B------:R-:W-:Y:S05]  /*24e0*/  BRA `(.L_x_3174) ;  /* 0x00000d5000007947 */ /* 0x000fea0003800000 */
.L_x_3175:
[----:B------:R-:W2:Y:S02]  /*24f0*/  LDG.E.U16 R2, [R2.64] ;  /* 0x0000002402027981 */ /* 0x000ea4000c1e1500 */
[----:B--2---:R-:W0:Y:S02]  /*2500*/  I2F.S16 R0, R2 ;  /* 0x0000000200007306 */ /* 0x004e240000101400 */
[----:B0-----:R-:W-:Y:S01]  /*2510*/  F2FP.BF16.PACK_AB R0, RZ, R0 ;  /* 0x00000000ff00723e */ /* 0x001fe200000010ff */
[----:B------:R-:W-:Y:S05]  /*2520*/  BRA `(.L_x_3174) ;  /* 0x00000d1000007947 */ /* 0x000fea0003800000 */
.L_x_3170:
        /* <DEDUP_REMOVED lines=9> */
.L_x_3178:
[----:B------:R-:W2:Y:S02]  /*25c0*/  LDG.E.U16 R0, [R2.64] ;  /* 0x0000002402007981 */ /* 0x000ea4000c1e1500 */
[----:B--2---:R-:W-:-:S05]  /*25d0*/  HADD2.F32 R0, -RZ, R0.H0_H0 ;  /* 0x20000000ff007230 */ /* 0x004fca0000004100 */
[----:B------:R-:W-:Y:S01]  /*25e0*/  F2FP.BF16.PACK_AB R0, RZ, R0 ;  /* 0x00000000ff00723e */ /* 0x000fe200000010ff */
[----:B------:R-:W-:Y:S05]  /*25f0*/  BRA `(.L_x_3174) ;  /* 0x00000c4000007947 */ /* 0x000fea0003800000 */
.L_x_3177:
        /* <DEDUP_REMOVED lines=9> */
.L_x_3180:
[----:B------:R-:W2:Y:S02]  /*2690*/  LDG.E.U16 R2, [R2.64] ;  /* 0x0000002402027981 */ /* 0x000ea4000c1e1500 */
[----:B--2---:R-:W-:-:S05]  /*26a0*/  HADD2.F32 R0, -RZ, R2.H0_H0 ;  /* 0x20000002ff007230 */ /* 0x004fca0000004100 */
[----:B------:R-:W-:Y:S01]  /*26b0*/  F2FP.BF16.PACK_AB R0, RZ, R0 ;  /* 0x00000000ff00723e */ /* 0x000fe200000010ff */
[----:B------:R-:W-:Y:S05]  /*26c0*/  BRA `(.L_x_3174) ;  /* 0x00000b7000007947 */ /* 0x000fea0003800000 */
.L_x_3179:
[----:B------:R-:W2:Y:S02]  /*26d0*/  LDG.E.64 R2, [R2.64] ;  /* 0x0000002402027981 */ /* 0x000ea4000c1e1b00 */
[----:B--2---:R-:W0:Y:S01]  /*26e0*/  F2F.F32.F64 R0, R2 ;  /* 0x0000000200007310 */ /* 0x004e220000301000 */
[----:B------:R-:W0:-:S14]  /*26f0*/  DSETP.GEU.AND P0, PT, |R2|, c[0x2][0x0], PT ;  /* 0x008000000200762a */ /* 0x000e1c0003f0e200 */
[----:B0-----:R-:W-:-:S05]  /*2700*/  @!P0 FMUL R0, R0, 1.175494350822287508e-38 ;  /* 0x0080000000008820 */ /* 0x001fca0000400000 */
[----:B------:R-:W-:Y:S01]  /*2710*/  F2FP.BF16.PACK_AB R0, RZ, R0 ;  /* 0x00000000ff00723e */ /* 0x000fe200000010ff */
[----:B------:R-:W-:Y:S05]  /*2720*/  BRA `(.L_x_3174) ;  /* 0x00000b1000007947 */ /* 0x000fea0003800000 */
.L_x_3169:
        /* <DEDUP_REMOVED lines=13> */
.L_x_3183:
[----:B------:R-:W2:Y:S02]  /*2800*/  LDG.E.64 R2, [R2.64] ;  /* 0x0000002402027981 */ /* 0x000ea4000c1e1b00 */
[----:B--2---:R-:W0:Y:S01]  /*2810*/  F2F.F32.F64 R0, R2 ;  /* 0x0000000200007310 */ /* 0x004e220000301000 */
[----:B------:R-:W0:-:S14]  /*2820*/  DSETP.GEU.AND P0, PT, |R2|, c[0x2][0x0], PT ;  /* 0x008000000200762a */ /* 0x000e1c0003f0e200 */
[----:B0-----:R-:W-:-:S05]  /*2830*/  @!P0 FMUL R0, R0, 1.175494350822287508e-38 ;  /* 0x0080000000008820 */ /* 0x001fca0000400000 */
[----:B------:R-:W-:Y:S01]  /*2840*/  F2FP.BF16.PACK_AB R0, RZ, R0 ;  /* 0x00000000ff00723e */ /* 0x000fe200000010ff */
[----:B------:R-:W-:Y:S05]  /*2850*/  BRA `(.L_x_3174) ;  /* 0x000009e000007947 */ /* 0x000fea0003800000 */
.L_x_3182:
        /* <DEDUP_REMOVED lines=28> */
.L_x_3185:
        /* <DEDUP_REMOVED lines=15> */
.L_x_3184:
[----:B------:R0:W5:Y:S01]  /*2b10*/  LDG.E.U16 R0, [R2.64] ;  /* 0x0000002402007981 */ /* 0x000162000c1e1500 */
[----:B------:R-:W-:Y:S05]  /*2b20*/  BRA `(.L_x_3174) ;  /* 0x0000071000007947 */ /* 0x000fea0003800000 */
.L_x_3181:
        /* <DEDUP_REMOVED lines=12> */
.L_x_3188:
        /* <DEDUP_REMOVED lines=21> */
.L_x_3192:
[----:B------:R-:W-:Y:S05]  /*2d40*/  BSYNC B1 ;  /* 0x0000000000017941 */ /* 0x000fea0003800000 */
.L_x_3191:
[----:B------:R-:W-:Y:S01]  /*2d50*/  LEA R3, R0, 0x3b800000, 0x17 ;  /* 0x3b80000000037811 */ /* 0x000fe200078eb8ff */
[----:B------:R-:W-:-:S05]  /*2d60*/  IMAD.SHL.U32 R0, R2, 0x100000, RZ ;  /* 0x0010000002007824 */ /* 0x000fca00078e00ff */
[----:B------:R-:W-:Y:S02]  /*2d70*/  LOP3.LUT R0, R3, R0, R4, 0xfe, !PT ;  /* 0x0000000003007212 */ /* 0x000fe400078efe04 */
.L_x_3190:
[----:B------:R-:W-:Y:S05]  /*2d80*/  BSYNC B0 ;  /* 0x0000000000007941 */ /* 0x000fea0003800000 */
.L_x_3189:
[----:B------:R-:W-:Y:S01]  /*2d90*/  F2FP.BF16.PACK_AB R0, RZ, R0 ;  /* 0x00000000ff00723e */ /* 0x000fe200000010ff */
[----:B------:R-:W-:Y:S05]  /*2da0*/  BRA `(.L_x_3174) ;  /* 0x0000049000007947 */ /* 0x000fea0003800000 */
.L_x_3187:
        /* <DEDUP_REMOVED lines=21> */
.L_x_3196:
[----:B------:R-:W-:Y:S05]  /*2f00*/  BSYNC B1 ;  /* 0x0000000000017941 */ /* 0x000fea0003800000 */
.L_x_3195:
[----:B------:R-:W-:Y:S01]  /*2f10*/  LEA R3, R0, 0x37800000, 0x17 ;  /* 0x3780000000037811 */ /* 0x000fe200078eb8ff */
[----:B------:R-:W-:-:S05]  /*2f20*/  IMAD.SHL.U32 R0, R2, 0x200000, RZ ;  /* 0x0020000002007824 */ /* 0x000fca00078e00ff */
[----:B------:R-:W-:Y:S02]  /*2f30*/  LOP3.LUT R0, R3, R0, R4, 0xfe, !PT ;  /* 0x0000000003007212 */ /* 0x000fe400078efe04 */
.L_x_3194:
[----:B------:R-:W-:Y:S05]  /*2f40*/  BSYNC B0 ;  /* 0x0000000000007941 */ /* 0x000fea0003800000 */
.L_x_3193:
[----:B------:R-:W-:Y:S01]  /*2f50*/  F2FP.BF16.PACK_AB R0, RZ, R0 ;  /* 0x00000000ff00723e */ /* 0x000fe200000010ff */
[----:B------:R-:W-:Y:S05]  /*2f60*/  BRA `(.L_x_3174) ;  /* 0x000002d000007947 */ /* 0x000fea0003800000 */
.L_x_3186:
        /* <DEDUP_REMOVED lines=14> */
.L_x_3200:
[----:B------:R-:W-:Y:S05]  /*3050*/  BSYNC B0 ;  /* 0x0000000000007941 */ /* 0x000fea0003800000 */
.L_x_3199:
[----:B------:R-:W-:Y:S01]  /*3060*/  F2FP.BF16.PACK_AB R0, RZ, R0 ;  /* 0x00000000ff00723e */ /* 0x000fe200000010ff */
[----:B------:R-:W-:Y:S05]  /*3070*/  BRA `(.L_x_3174) ;  /* 0x000001c000007947 */ /* 0x000fea0003800000 */
.L_x_3173:
        /* <DEDUP_REMOVED lines=21> */
.L_x_3198:
[----:B------:R-:W2:Y:S02]  /*31d0*/  LDG.E.64 R2, [R2.64] ;  /* 0x0000002402027981 */ /* 0x000ea4000c1e1b00 */
[----:B--2---:R-:W0:Y:S02]  /*31e0*/  I2F.U64 R0, R2 ;  /* 0x0000000200007312 */ /* 0x004e240000301000 */
[----:B0-----:R-:W-:Y:S01]  /*31f0*/  F2FP.BF16.PACK_AB R0, RZ, R0 ;  /* 0x00000000ff00723e */ /* 0x001fe200000010ff */
[----:B------:R-:W-:Y:S05]  /*3200*/  BRA `(.L_x_3174) ;  /* 0x0000003000007947 */ /* 0x000fea0003800000 */
.L_x_3197:
[----:B------:R-:W2:Y:S02]  /*3210*/  LDG.E R2, [R2.64] ;  /* 0x0000002402027981 */ /* 0x000ea4000c1e1900 */
[----:B--2---:R-:W0:Y:S02]  /*3220*/  I2F.U32 R0, R2 ;  /* 0x0000000200007306 */ /* 0x004e240000201000 */
[----:B0-----:R-:W-:-:S06]  /*3230*/  F2FP.BF16.PACK_AB R0, RZ, R0 ;  /* 0x00000000ff00723e */ /* 0x001fcc00000010ff */
.L_x_3174:
[----:B0-----:R-:W0:Y:S01]  /*3240*/  LDC.U8 R3, c[0x0][0x458] ;  /* 0x00011600ff037b82 */ /* 0x001e220000000000 */
[----:B------:R-:W-:Y:S01]  /*3250*/  ULDC.U16 UR4, c[0x0][0x448] ;  /* 0x0001120000047ab9 */ /* 0x000fe20000000400 */
[----:B-----5:R-:W-:Y:S01]  /*3260*/  PRMT R23, RZ, 0x5410, R23 ;  /* 0x00005410ff177816 */ /* 0x020fe20000000017 */
[----:B------:R-:W-:Y:S01]  /*3270*/  UPRMT UR4, URZ, 0x5410, UR4 ;  /* 0x000054103f047896 */ /* 0x000fe20008000004 */
[----:B------:R-:W-:-:S05]  /*3280*/  PRMT R0, RZ, 0x5410, R0 ;  /* 0x00005410ff007816 */ /* 0x000fca0000000000 */
[----:B------:R-:W-:-:S05]  /*3290*/  FMUL.FTZ R23, R23, UR4 ;  /* 0x0000000417177c20 */ /* 0x000fca0008410000 */
[----:B------:R-:W-:-:S04]  /*32a0*/  F2FP.BF16.PACK_AB R23, RZ, R23 ;  /* 0x00000017ff17723e */ /* 0x000fc800000010ff */
[----:B------:R-:W-:-:S05]  /*32b0*/  PRMT R23, RZ, 0x5410, R23 ;  /* 0x00005410ff177816 */ /* 0x000fca0000000017 */
[----:B------:R-:W-:Y:S01]  /*32c0*/  FMUL.FTZ R0, R23, R0 ;  /* 0x0000000017007220 */ /* 0x000fe20000410000 */
[----:B0-----:R-:W-:-:S04]  /*32d0*/  PRMT R2, R3, 0x9910, RZ ;  /* 0x0000991003027816 */ /* 0x001fc800000000ff */
[----:B------:R-:W-:Y:S02]  /*32e0*/  ISETP.GT.AND P0, PT, R2, 0x9, PT ;  /* 0x000000090200780c */ /* 0x000fe40003f04270 */
[----:B------:R-:W-:-:S11]  /*32f0*/  F2FP.BF16.PACK_AB R0, RZ, R0 ;  /* 0x00000000ff00723e */ /* 0x000fd600000010ff */
        /* <DEDUP_REMOVED lines=13> */
.L_x_3204:
[----:B------:R-:W-:-:S06]  /*33d0*/  PRMT R3, RZ, 0x5410, R0 ;  /* 0x00005410ff037816 */ /* 0x000fcc0000000000 */
[----:B------:R-:W0:Y:S02]  /*33e0*/  F2I.S64.TRUNC R2, R3 ;  /* 0x0000000300027311 */ /* 0x000e24000020d900 */
[----:B0-----:R0:W-:Y:S01]  /*33f0*/  STG.E.U8 [R16.64], R2 ;  /* 0x0000000210007986 */ /* 0x0011e2000c101124 */
[----:B------:R-:W-:Y:S05]  /*3400*/  BRA `(.L_x_3206) ;  /* 0x00000e4000007947 */ /* 0x000fea0003800000 */
.L_x_3203:
        /* <DEDUP_REMOVED lines=10> */
.L_x_3208:
[----:B------:R-:W-:-:S04]  /*34b0*/  PRMT R0, RZ, 0x5410, R0 ;  /* 0x00005410ff007816 */ /* 0x000fc80000000000 */
[----:B------:R-:W0:Y:S02]  /*34c0*/  F2I.FTZ.TRUNC.NTZ R3, R0 ;  /* 0x0000000000037305 */ /* 0x000e24000021f100 */
[----:B0-----:R0:W-:Y:S01]  /*34d0*/  STG.E [R16.64], R3 ;  /* 0x0000000310007986 */ /* 0x0011e2000c101924 */
[----:B------:R-:W-:Y:S05]  /*34e0*/  BRA `(.L_x_3206) ;  /* 0x00000d6000007947 */ /* 0x000fea0003800000 */
.L_x_3207:
[----:B------:R-:W-:-:S04]  /*34f0*/  PRMT R0, RZ, 0x5410, R0 ;  /* 0x00005410ff007816 */ /* 0x000fc80000000000 */
[----:B------:R-:W0:Y:S02]  /*3500*/  F2I.FTZ.TRUNC.NTZ R3, R0 ;  /* 0x0000000000037305 */ /* 0x000e24000021f100 */
[----:B0-----:R0:W-:Y:S01]  /*3510*/  STG.E.U16 [R16.64], R3 ;  /* 0x0000000310007986 */ /* 0x0011e2000c101524 */
[----:B------:R-:W-:Y:S05]  /*3520*/  BRA `(.L_x_3206) ;  /* 0x00000d2000007947 */ /* 0x000fea0003800000 */
.L_x_3202:
        /* <DEDUP_REMOVED lines=9> */
.L_x_3210:
[----:B------:R-:W-:-:S04]  /*35c0*/  PRMT R0, RZ, 0x5410, R0 ;  /* 0x00005410ff007816 */ /* 0x000fc80000000000 */
[----:B------:R-:W-:-:S05]  /*35d0*/  F2FP.PACK_AB R0, RZ, R0 ;  /* 0x00000000ff00723e */ /* 0x000fca00000000ff */
[----:B------:R0:W-:Y:S01]  /*35e0*/  STG.E.U16 [R16.64], R0 ;  /* 0x0000000010007986 */ /* 0x0001e2000c101524 */
[----:B------:R-:W-:Y:S05]  /*35f0*/  BRA `(.L_x_3206) ;  /* 0x00000c5000007947 */ /* 0x000fea0003800000 */
.L_x_3209:
        /* <DEDUP_REMOVED lines=10> */
.L_x_3212:
[----:B------:R-:W-:-:S04]  /*36a0*/  PRMT R0, RZ, 0x5410, R0 ;  /* 0x00005410ff007816 */ /* 0x000fc80000000000 */
[----:B------:R-:W-:-:S04]  /*36b0*/  F2FP.PACK_AB R3, RZ, R0 ;  /* 0x00000000ff03723e */ /* 0x000fc800000000ff */
[----:B------:R-:W-:-:S05]  /*36c0*/  PRMT R3, R3, 0x5410, RZ ;  /* 0x0000541003037816 */ /* 0x000fca00000000ff */
[----:B------:R0:W-:Y:S01]  /*36d0*/  STG.E [R16.64], R3 ;  /* 0x0000000310007986 */ /* 0x0001e2000c101924 */
[----:B------:R-:W-:Y:S05]  /*36e0*/  BRA `(.L_x_3206) ;  /* 0x00000b6000007947 */ /* 0x000fea0003800000 */
.L_x_3211:
[----:B------:R-:W-:-:S05]  /*36f0*/  PRMT R2, RZ, 0x5410, R0 ;  /* 0x00005410ff027816 */ /* 0x000fca0000000000 */
[----:B------:R-:W-:-:S06]  /*3700*/  FMUL.FTZ R2, R2, 1 ;  /* 0x3f80000002027820 */ /* 0x000fcc0000410000 */
[----:B------:R-:W0:Y:S02]  /*3710*/  F2F.F64.F32 R2, R2 ;  /* 0x0000000200027310 */ /* 0x000e240000201800 */
[----:B0-----:R0:W-:Y:S01]  /*3720*/  STG.E.64 [R16.64], R2 ;  /* 0x0000000210007986 */ /* 0x0011e2000c101b24 */
[----:B------:R-:W-:Y:S05]  /*3730*/  BRA `(.L_x_3206) ;  /* 0x00000b1000007947 */ /* 0x000fea0003800000 */
.L_x_3201:
        /* <DEDUP_REMOVED lines=13> */
.L_x_3215:
[----:B------:R-:W-:Y:S01]  /*3810*/  PRMT R0, RZ, 0x5410, R0 ;  /* 0x00005410ff007816 */ /* 0x000fe20000000000 */
[----:B------:R-:W-:-:S04]  /*3820*/  CS2R R6, SRZ ;  /* 0x0000000000067805 */ /* 0x000fc8000001ff00 */
[----:B------:R-:W-:-:S04]  /*3830*/  FMUL.FTZ R0, R0, 1 ;  /* 0x3f80000000007820 */ /* 0x000fc80000410000 */
[----:B------:R-:W0:Y:S02]  /*3840*/  F2F.F64.F32 R4, R0 ;  /* 0x0000000000047310 */ /* 0x000e240000201800 */
[----:B0-----:R0:W-:Y:S01]  /*3850*/  STG.E.128 [R16.64], R4 ;  /* 0x0000000410007986 */ /* 0x0011e2000c101d24 */
[----:B------:R-:W-:Y:S05]  /*3860*/  BRA `(.L_x_3206) ;  /* 0x000009e000007947 */ /* 0x000fea0003800000 */
.L_x_3214:
        /* <DEDUP_REMOVED lines=21> */
.L_x_3219:
[----:B------:R-:W-:Y:S05]  /*39c0*/  BSYNC B0 ;  /* 0x0000000000007941 */ /* 0x000fea0003800000 */
.L_x_3218:
[----:B------:R-:W-:-:S05]  /*39d0*/  LOP3.LUT R3, R0, R3, RZ, 0xfc, !PT ;  /* 0x0000000300037212 */ /* 0x000fca00078efcff */
[----:B------:R0:W-:Y:S01]  /*39e0*/  STG.E.U8 [R16.64], R3 ;  /* 0x0000000310007986 */ /* 0x0001e2000c101124 */
[----:B------:R-:W-:Y:S05]  /*39f0*/  BRA `(.L_x_3206) ;  /* 0x0000085000007947 */ /* 0x000fea0003800000 */
.L_x_3217:
        /* <DEDUP_REMOVED lines=13> */
.L_x_3221:
[----:B------:R-:W-:Y:S01]  /*3ad0*/  IMAD.MOV.U32 R0, RZ, RZ, 0x7f ;  /* 0x0000007fff007424 */ /* 0x000fe200078e00ff */
[----:B------:R-:W-:-:S04]  /*3ae0*/  ISETP.GT.U32.AND P0, PT, R2, 0x7f800000, PT ;  /* 0x7f8000000200780c */ /* 0x000fc80003f04070 */
[----:B------:R-:W-:-:S04]  /*3af0*/  SEL R0, R0, 0x7c, P0 ;  /* 0x0000007c00007807 */ /* 0x000fc80000000000 */
.L_x_3222:
[----:B------:R-:W-:Y:S05]  /*3b00*/  BSYNC B0 ;  /* 0x0000000000007941 */ /* 0x000fea0003800000 */
.L_x_3220:
[----:B------:R-:W-:-:S04]  /*3b10*/  LOP3.LUT R2, R3, 0x80000000, RZ, 0xc0, !PT ;  /* 0x8000000003027812 */ /* 0x000fc800078ec0ff */
[----:B------:R-:W-:-:S04]  /*3b20*/  SHF.R.U32.HI R3, RZ, 0x18, R2 ;  /* 0x00000018ff037819 */ /* 0x000fc80000011602 */
[----:B------:R-:W-:-:S05]  /*3b30*/  LOP3.LUT R3, R0, R3, RZ, 0xfc, !PT ;  /* 0x0000000300037212 */ /* 0x000fca00078efcff */
[----:B------:R0:W-:Y:S01]  /*3b40*/  STG.E.U8 [R16.64], R3 ;  /* 0x0000000310007986 */ /* 0x0001e2000c101124 */
[----:B------:R-:W-:Y:S05]  /*3b50*/  BRA `(.L_x_3206) ;  /* 0x000006f000007947 */ /* 0x000fea0003800000 */
.L_x_3216:
[----:B------:R0:W-:Y:S01]  /*3b60*/  STG.E.U16 [R16.64], R0 ;  /* 0x0000000010007986 */ /* 0x0001e2000c101524 */
[----:B------:R-:W-:Y:S05]  /*3b70*/  BRA `(.L_x_3206) ;  /* 0x000006d000007947 */ /* 0x000fea0003800000 */
.L_x_3213:
        /* <DEDUP_REMOVED lines=12> */
.L_x_3225:
        /* <DEDUP_REMOVED lines=17> */
.L_x_3228:
[----:B------:R-:W-:-:S04]  /*3d50*/  LOP3.LUT R2, R3, 0x80000000, RZ, 0xc0, !PT ;  /* 0x8000000003027812 */ /* 0x000fc800078ec0ff */
[----:B------:R-:W-:-:S04]  /*3d60*/  SHF.R.U32.HI R3, RZ, 0x18, R2 ;  /* 0x00000018ff037819 */ /* 0x000fc80000011602 */
[----:B------:R-:W-:-:S04]  /*3d70*/  LOP3.LUT R0, R0, R3, RZ, 0xfc, !PT ;  /* 0x0000000300007212 */ /* 0x000fc800078efcff */
[----:B------:R-:W-:Y:S02]  /*3d80*/  PRMT R8, R0, 0x7610, R8 ;  /* 0x0000761000087816 */ /* 0x000fe40000000008 */
.L_x_3227:
[----:B------:R-:W-:Y:S05]  /*3d90*/  BSYNC B0 ;  /* 0x0000000000007941 */ /* 0x000fea0003800000 */
.L_x_3226:
[----:B------:R0:W-:Y:S01]  /*3da0*/  STG.E.U8 [R16.64], R8 ;  /* 0x0000000810007986 */ /* 0x0001e2000c101124 */
[----:B------:R-:W-:Y:S05]  /*3db0*/  BRA `(.L_x_3206) ;  /* 0x0000049000007947 */ /* 0x000fea0003800000 */
.L_x_3224:
        /* <DEDUP_REMOVED lines=17> */
.L_x_3231:
[----:B------:R-:W-:-:S04]  /*3ed0*/  LOP3.LUT R2, R3, 0x80000000, RZ, 0xc0, !PT ;  /* 0x8000000003027812 */ /* 0x000fc800078ec0ff */
[----:B------:R-:W-:-:S04]  /*3ee0*/  SHF.R.U32.HI R3, RZ, 0x18, R2 ;  /* 0x00000018ff037819 */ /* 0x000fc80000011602 */
[----:B------:R-:W-:-:S04]  /*3ef0*/  LOP3.LUT R0, R0, R3, RZ, 0xfc, !PT ;  /* 0x0000000300007212 */ /* 0x000fc800078efcff */
[----:B------:R-:W-:Y:S02]  /*3f00*/  PRMT R8, R0, 0x7610, R8 ;  /* 0x0000761000087816 */ /* 0x000fe40000000008 */
.L_x_3230:
[----:B------:R-:W-:Y:S05]  /*3f10*/  BSYNC B0 ;  /* 0x0000000000007941 */ /* 0x000fea0003800000 */
.L_x_3229:
[----:B------:R0:W-:Y:S01]  /*3f20*/  STG.E.U8 [R16.64], R8 ;  /* 0x0000000810007986 */ /* 0x0001e2000c101124 */
[----:B------:R-:W-:Y:S05]  /*3f30*/  BRA `(.L_x_3206) ;  /* 0x0000031000007947 */ /* 0x000fea0003800000 */
.L_x_3223:
        /* <DEDUP_REMOVED lines=22> */
.L_x_3205:
        /* <DEDUP_REMOVED lines=20> */
.L_x_3233:
[----:B------:R-:W-:-:S06]  /*41e0*/  PRMT R2, RZ, 0x5410, R0 ;  /* 0x00005410ff027816 */ /* 0x000fcc0000000000 */
[----:B------:R-:W0:Y:S02]  /*41f0*/  F2I.U64.TRUNC R2, R2 ;  /* 0x0000000200027311 */ /* 0x000e24000020d800 */
[----:B0-----:R0:W-:Y:S01]  /*4200*/  STG.E.64 [R16.64], R2 ;  /* 0x0000000210007986 */ /* 0x0011e2000c101b24 */
[----:B------:R-:W-:Y:S05]  /*4210*/  BRA `(.L_x_3206) ;  /* 0x0000003000007947 */ /* 0x000fea0003800000 */
.L_x_3232:
[----:B------:R-:W-:-:S04]  /*4220*/  PRMT R0, RZ, 0x5410, R0 ;  /* 0x00005410ff007816 */ /* 0x000fc80000000000 */
[----:B------:R-:W0:Y:S02]  /*4230*/  F2I.FTZ.U32.TRUNC.NTZ R3, R0 ;  /* 0x0000000000037305 */ /* 0x000e24000021f000 */
[----:B0-----:R0:W-:Y:S02]  /*4240*/  STG.E [R16.64], R3 ;  /* 0x0000000310007986 */ /* 0x0011e4000c101924 */
.L_x_3206:
[----:B------:R-:W-:-:S05]  /*4250*/  IMAD R18, R19, 0x200, R18 ;  /* 0x0000020013127824 */ /* 0x000fca00078e0212 */
[----:B------:R-:W-:Y:S02]  /*4260*/  IADD3 R23, R18, 0x80, RZ ;  /* 0x0000008012177810 */ /* 0x000fe40007ffe0ff */
.L_x_3134:
[----:B------:R-:W-:Y:S05]  /*4270*/  BSYNC B6 ;  /* 0x0000000000067941 */ /* 0x000fea0003800000 */
.L_x_3133:
        /* <DEDUP_REMOVED lines=257> */
.L_x_3236:
        /* <DEDUP_REMOVED lines=29> */
.L_x_3237:
        /* <DEDUP_REMOVED lines=19> */
.L_x_3241:
[----:B------:R-:W2:Y:S02]  /*5590*/  LDG.E.U8 R2, [R2.64] ;  /* 0x0000002402027981 */ /* 0x000ea4000c1e1100 */
[----:B--2---:R-:W0:Y:S02]  /*55a0*/  I2F.U16 R0, R2 ;  /* 0x0000000200007306 */ /* 0x004e240000101000 */
[----:B0-----:R-:W-:-:S04]  /*55b0*/  F2FP.BF16.PACK_AB R0, RZ, R0 ;  /* 0x00000000ff00723e */ /* 0x001fc800000010ff */
[----:B------:R-:W-:Y:S01]  /*55c0*/  PRMT R19, R0, 0x7610, R19 ;  /* 0x0000761000137816 */ /* 0x000fe20000000013 */
[----:B------:R-:W-:Y:S05]  /*55d0*/  BRA `(.L_x_3243) ;  /* 0x00000f0000007947 */ /* 0x000fea0003800000 */
.L_x_3240:
        /* <DEDUP_REMOVED lines=11> */
.L_x_3245:
[----:B------:R-:W2:Y:S02]  /*5690*/  LDG.E R2, [R2.64] ;  /* 0x0000002402027981 */ /* 0x000ea4000c1e1900 */
[----:B--2---:R-:W0:Y:S02]  /*56a0*/  I2F R0, R2 ;  /* 0x0000000200007306 */ /* 0x004e240000201400 */
[----:B0-----:R-:W-:-:S04]  /*56b0*/  F2FP.BF16.PACK_AB R0, RZ, R0 ;  /* 0x00000000ff00723e */ /* 0x001fc800000010ff */
[----:B------:R-:W-:Y:S01]  /*56c0*/  PRMT R19, R0, 0x7610, R19 ;  /* 0x0000761000137816 */ /* 0x000fe20000000013 */
[----:B------:R-:W-:Y:S05]  /*56d0*/  BRA `(.L_x_3243) ;  /* 0x00000e0000007947 */ /* 0x000fea0003800000 */
.L_x_3244:
[----:B------:R-:W2:Y:S02]  /*56e0*/  LDG.E.U16 R2, [R2.64] ;  /* 0x0000002402027981 */ /* 0x000ea4000c1e1500 */
[----:B--2---:R-:W0:Y:S02]  /*56f0*/  I2F.S16 R0, R2 ;  /* 0x0000000200007306 */ /* 0x004e240000101400 */
[----:B0-----:R-:W-:-:S04]  /*5700*/  F2FP.BF16.PACK_AB R0, RZ, R0 ;  /* 0x00000000ff00723e */ /* 0x001fc800000010ff */
[----:B------:R-:W-:Y:S01]  /*5710*/  PRMT R19, R0, 0x7610, R19 ;  /* 0x0000761000137816 */ /* 0x000fe20000000013 */
[----:B------:R-:W-:Y:S05]  /*5720*/  BRA `(.L_x_3243) ;  /* 0x00000db000007947 */ /* 0x000fea0003800000 */
.L_x_3239:
        /* <DEDUP_REMOVED lines=9> */
.L_x_3247:
[----:B------:R-:W2:Y:S02]  /*57c0*/  LDG.E.U16 R0, [R2.64] ;  /* 0x0000002402007981 */ /* 0x000ea4000c1e1500 */
[----:B--2---:R-:W-:-:S05]  /*57d0*/  HADD2.F32 R0, -RZ, R0.H0_H0 ;  /* 0x20000000ff007230 */ /* 0x004fca0000004100 */
[----:B------:R-:W-:-:S04]  /*57e0*/  F2FP.BF16.PACK_AB R0, RZ, R0 ;  /* 0x00000000ff00723e */ /* 0x000fc800000010ff */
[----:B------:R-:W-:Y:S01]  /*57f0*/  PRMT R19, R0, 0x7610, R19 ;  /* 0x0000761000137816 */ /* 0x000fe20000000013 */
[----:B------:R-:W-:Y:S05]  /*5800*/  BRA `(.L_x_3243) ;  /* 0x00000cd000007947 */ /* 0x000fea0003800000 */
.L_x_3246:
        /* <DEDUP_REMOVED lines=9> */
.L_x_3249:
[----:B------:R-:W2:Y:S02]  /*58a0*/  LDG.E.U16 R2, [R2.64] ;  /* 0x0000002402027981 */ /* 0x000ea4000c1e1500 */
[----:B--2---:R-:W-:-:S05]  /*58b0*/  HADD2.F32 R0, -RZ, R2.H0_H0 ;  /* 0x20000002ff007230 */ /* 0x004fca0000004100 */
[----:B------:R-:W-:-:S04]  /*58c0*/  F2FP.BF16.PACK_AB R0, RZ, R0 ;  /* 0x00000000ff00723e */ /* 0x000fc800000010ff */
[----:B------:R-:W-:Y:S01]  /*58d0*/  PRMT R19, R0, 0x7610, R19 ;  /* 0x0000761000137816 */ /* 0x000fe20000000013 */
[----:B------:R-:W-:Y:S05]  /*58e0*/  BRA `(.L_x_3243) ;  /* 0x00000bf000007947 */ /* 0x000fea0003800000 */
.L_x_3248:
[----:B------:R-:W2:Y:S02]  /*58f0*/  LDG.E.64 R2, [R2.64] ;  /* 0x0000002402027981 */ /* 0x000ea4000c1e1b00 */
[----:B--2---:R-:W0:Y:S01]  /*5900*/  F2F.F32.F64 R0, R2 ;  /* 0x0000000200007310 */ /* 0x004e220000301000 */
[----:B------:R-:W0:-:S14]  /*5910*/  DSETP.GEU.AND P0, PT, |R2|, c[0x2][0x0], PT ;  /* 0x008000000200762a */ /* 0x000e1c0003f0e200 */
[----:B0-----:R-:W-:-:S05]  /*5920*/  @!P0 FMUL R0, R0, 1.175494350822287508e-38 ;  /* 0x0080000000008820 */ /* 0x001fca0000400000 */
[----:B------:R-:W-:-:S04]  /*5930*/  F2FP.BF16.PACK_AB R0, RZ, R0 ;  /* 0x00000000ff00723e */ /* 0x000fc800000010ff */
[----:B------:R-:W-:Y:S01]  /*5940*/  PRMT R19, R0, 0x7610, R19 ;  /* 0x0000761000137816 */ /* 0x000fe20000000013 */
[----:B------:R-:W-:Y:S05]  /*5950*/  BRA `(.L_x_3243) ;  /* 0x00000b8000007947 */ /* 0x000fea0003800000 */
.L_x_3238:
        /* <DEDUP_REMOVED lines=14> */
.L_x_3252:
[----:B------:R-:W2:Y:S02]  /*5a40*/  LDG.E.64 R2, [R2.64] ;  /* 0x0000002402027981 */ /* 0x000ea4000c1e1b00 */
[----:B--2---:R-:W0:Y:S01]  /*5a50*/  F2F.F32.F64 R0, R2 ;  /* 0x0000000200007310 */ /* 0x004e220000301000 */
[----:B------:R-:W0:-:S14]  /*5a60*/  DSETP.GEU.AND P0, PT, |R2|, c[0x2][0x0], PT ;  /* 0x008000000200762a */ /* 0x000e1c0003f0e200 */
[----:B0-----:R-:W-:-:S05]  /*5a70*/  @!P0 FMUL R0, R0, 1.175494350822287508e-38 ;  /* 0x0080000000008820 */ /* 0x001fca0000400000 */
[----:B------:R-:W-:-:S04]  /*5a80*/  F2FP.BF16.PACK_AB R0, RZ, R0 ;  /* 0x00000000ff00723e */ /* 0x000fc800000010ff */
[----:B------:R-:W-:Y:S01]  /*5a90*/  PRMT R19, R0, 0x7610, R19 ;  /* 0x0000761000137816 */ /* 0x000fe20000000013 */
[----:B------:R-:W-:Y:S05]  /*5aa0*/  BRA `(.L_x_3243) ;  /* 0x00000a3000007947 */ /* 0x000fea0003800000 */
.L_x_3251:
        /* <DEDUP_REMOVED lines=28> */
.L_x_3254:
        /* <DEDUP_REMOVED lines=15> */
.L_x_3253:
[----:B------:R0:W5:Y:S01]  /*5d60*/  LDG.E.U16 R19, [R2.64] ;  /* 0x0000002402137981 */ /* 0x000162000c1e1500 */
[----:B------:R-:W-:Y:S05]  /*5d70*/  BRA `(.L_x_3243) ;  /* 0x0000076000007947 */ /* 0x000fea0003800000 */
.L_x_3250:
        /* <DEDUP_REMOVED lines=12> */
.L_x_3257:
        /* <DEDUP_REMOVED lines=21> */
.L_x_3261:
[----:B------:R-:W-:Y:S05]  /*5f90*/  BSYNC B1 ;  /* 0x0000000000017941 */ /* 0x000fea0003800000 */
.L_x_3260:
[----:B------:R-:W-:Y:S01]  /*5fa0*/  LEA R3, R0, 0x3b800000, 0x17 ;  /* 0x3b80000000037811 */ /* 0x000fe200078eb8ff */
[----:B------:R-:W-:-:S05]  /*5fb0*/  IMAD.SHL.U32 R0, R2, 0x100000, RZ ;  /* 0x0010000002007824 */ /* 0x000fca00078e00ff */
[----:B------:R-:W-:Y:S02]  /*5fc0*/  LOP3.LUT R0, R3, R0, R4, 0xfe, !PT ;  /* 0x0000000003007212 */ /* 0x000fe400078efe04 */
.L_x_3259:
[----:B------:R-:W-:Y:S05]  /*5fd0*/  BSYNC B0 ;  /* 0x0000000000007941 */ /* 0x000fea0003800000 */
.L_x_3258:
[----:B------:R-:W-:-:S04]  /*5fe0*/  F2FP.BF16.PACK_AB R0, RZ, R0 ;  /* 0x00000000ff00723e */ /* 0x000fc800000010ff */
[----:B------:R-:W-:Y:S01]  /*5ff0*/  PRMT R19, R0, 0x7610, R19 ;  /* 0x0000761000137816 */ /* 0x000fe20000000013 */
[----:B------:R-:W-:Y:S05]  /*6000*/  BRA `(.L_x_3243) ;  /* 0x000004d000007947 */ /* 0x000fea0003800000 */
.L_x_3256:
        /* <DEDUP_REMOVED lines=21> */
.L_x_3265:
[----:B------:R-:W-:Y:S05]  /*6160*/  BSYNC B1 ;  /* 0x0000000000017941 */ /* 0x000fea0003800000 */
.L_x_3264:
[----:B------:R-:W-:Y:S01]  /*6170*/  LEA R3, R0, 0x37800000, 0x17 ;  /* 0x3780000000037811 */ /* 0x000fe200078eb8ff */
[----:B------:R-:W-:-:S05]  /*6180*/  IMAD.SHL.U32 R0, R2, 0x200000, RZ ;  /* 0x0020000002007824 */ /* 0x000fca00078e00ff */
[----:B------:R-:W-:Y:S02]  /*6190*/  LOP3.LUT R0, R3, R0, R4, 0xfe, !PT ;  /* 0x0000000003007212 */ /* 0x000fe400078efe04 */
.L_x_3263:
[----:B------:R-:W-:Y:S05]  /*61a0*/  BSYNC B0 ;  /* 0x0000000000007941 */ /* 0x000fea0003800000 */
.L_x_3262:
[----:B------:R-:W-:-:S04]  /*61b0*/  F2FP.BF16.PACK_AB R0, RZ, R0 ;  /* 0x00000000ff00723e */ /* 0x000fc800000010ff */
[----:B------:R-:W-:Y:S01]  /*61c0*/  PRMT R19, R0, 0x7610, R19 ;  /* 0x0000761000137816 */ /* 0x000fe20000000013 */
[----:B------:R-:W-:Y:S05]  /*61d0*/  BRA `(.L_x_3243) ;  /* 0x0000030000007947 */ /* 0x000fea0003800000 */
.L_x_3255:
        /* <DEDUP_REMOVED lines=14> */
.L_x_3269:
[----:B------:R-:W-:Y:S05]  /*62c0*/  BSYNC B0 ;  /* 0x0000000000007941 */ /* 0x000fea0003800000 */
.L_x_3268:
[----:B------:R-:W-:-:S04]  /*62d0*/  F2FP.BF16.PACK_AB R0, RZ, R0 ;  /* 0x00000000ff00723e */ /* 0x000fc800000010ff */
[----:B------:R-:W-:Y:S01]  /*62e0*/  PRMT R19, R0, 0x7610, R19 ;  /* 0x0000761000137816 */ /* 0x000fe20000000013 */
[----:B------:R-:W-:Y:S05]  /*62f0*/  BRA `(.L_x_3243) ;  /* 0x000001e000007947 */ /* 0x000fea0003800000 */
.L_x_3242:
        /* <DEDUP_REMOVED lines=21> */
.L_x_3267:
[----:B------:R-:W2:Y:S02]  /*6450*/  LDG.E.64 R2, [R2.64] ;  /* 0x0000002402027981 */ /* 0x000ea4000c1e1b00 */
[----:B--2---:R-:W0:Y:S02]  /*6460*/  I2F.U64 R0, R2 ;  /* 0x0000000200007312 */ /* 0x004e240000301000 */
[----:B0-----:R-:W-:-:S04]  /*6470*/  F2FP.BF16.PACK_AB R0, RZ, R0 ;  /* 0x00000000ff00723e */ /* 0x001fc800000010ff */
[----:B------:R-:W-:Y:S01]  /*6480*/  PRMT R19, R0, 0x7610, R19 ;  /* 0x0000761000137816 */ /* 0x000fe20000000013 */
[----:B------:R-:W-:Y:S05]  /*6490*/  BRA `(.L_x_3243) ;  /* 0x0000004000007947 */ /* 0x000fea0003800000 */
.L_x_3266:
[----:B------:R-:W2:Y:S02]  /*64a0*/  LDG.E R2, [R2.64] ;  /* 0x0000002402027981 */ /* 0x000ea4000c1e1900 */
[----:B--2---:R-:W0:Y:S02]  /*64b0*/  I2F.U32 R0, R2 ;  /* 0x0000000200007306 */ /* 0x004e240000201000 */
[----:B0-----:R-:W-:-:S04]  /*64c0*/  F2FP.BF16.PACK_AB R0, RZ, R0 ;  /* 0x00000000ff00723e */ /* 0x001fc800000010ff */
[----:B------:R-:W-:Y:S02]  /*64d0*/  PRMT R19, R0, 0x7610, R19 ;  /* 0x0000761000137816 */ /* 0x000fe40000000013 */
.L_x_3243:
        /* <DEDUP_REMOVED lines=18> */
.L_x_3273:
[----:B------:R-:W2:Y:S02]  /*6600*/  LDG.E.U8 R2, [R2.64] ;  /* 0x0000002402027981 */ /* 0x000ea4000c1e1100 */
[----:B--2---:R-:W0:Y:S02]  /*6610*/  I2F.U16 R0, R2 ;  /* 0x0000000200007306 */ /* 0x004e240000101000 */
[----:B0-----:R-:W-:Y:S01]  /*6620*/  F2FP.BF16.PACK_AB R0, RZ, R0 ;  /* 0x00000000ff00723e */ /* 0x001fe200000010ff */
[----:B------:R-:W-:Y:S05]  /*6630*/  BRA `(.L_x_3275) ;  /* 0x00000e3000007947 */ /* 0x000fea0003800000 */
.L_x_3272:
        /* <DEDUP_REMOVED lines=10> */
.L_x_3277:
[----:B------:R-:W2:Y:S02]  /*66e0*/  LDG.E R2, [R2.64] ;  /* 0x0000002402027981 */ /* 0x000ea4000c1e1900 */
[----:B--2---:R-:W0:Y:S02]  /*66f0*/  I2F R0, R2 ;  /* 0x0000000200007306 */ /* 0x004e240000201400 */
[----:B0-----:R-:W-:Y:S01]  /*6700*/  F2FP.BF16.PACK_AB R0, RZ, R0 ;  /* 0x00000000ff00723e */ /* 0x001fe200000010ff */
[----:B------:R-:W-:Y:S05]  /*6710*/  BRA `(.L_x_3275) ;  /* 0x00000d5000007947 */ /* 0x000fea0003800000 */
.L_x_3276:
[----:B------:R-:W2:Y:S02]  /*6720*/  LDG.E.U16 R2, [R2.64] ;  /* 0x0000002402027981 */ /* 0x000ea4000c1e1500 */
[----:B--2---:R-:W0:Y:S02]  /*6730*/  I2F.S16 R0, R2 ;  /* 0x0000000200007306 */ /* 0x004e240000101400 */
[----:B0-----:R-:W-:Y:S01]  /*6740*/  F2FP.BF16.PACK_AB R0, RZ, R0 ;  /* 0x00000000ff00723e */ /* 0x001fe200000010ff */
[----:B------:R-:W-:Y:S05]  /*6750*/  BRA `(.L_x_3275) ;  /* 0x00000d1000007947 */ /* 0x000fea0003800000 */
.L_x_3271:
        /* <DEDUP_REMOVED lines=9> */
.L_x_3279:
[----:B------:R-:W2:Y:S02]  /*67f0*/  LDG.E.U16 R0, [R2.64] ;  /* 0x0000002402007981 */ /* 0x000ea4000c1e1500 */
[----:B--2---:R-:W-:-:S05]  /*6800*/  HADD2.F32 R0, -RZ, R0.H0_H0 ;  /* 0x20000000ff007230 */ /* 0x004fca0000004100 */
[----:B------:R-:W-:Y:S01]  /*6810*/  F2FP.BF16.PACK_AB R0, RZ, R0 ;  /* 0x00000000ff00723e */ /* 0x000fe200000010ff */
[----:B------:R-:W-:Y:S05]  /*6820*/  BRA `(.L_x_3275) ;  /* 0x00000c4000007947 */ /* 0x000fea0003800000 */
.L_x_3278:
        /* <DEDUP_REMOVED lines=9> */
.L_x_3281:
[----:B------:R-:W2:Y:S02]  /*68c0*/  LDG.E.U16 R2, [R2.64] ;  /* 0x0000002402027981 */ /* 0x000ea4000c1e1500 */
[----:B--2---:R-:W-:-:S05]  /*68d0*/  HADD2.F32 R0, -RZ, R2.H0_H0 ;  /* 0x20000002ff007230 */ /* 0x004fca0000004100 */
[----:B------:R-:W-:Y:S01]  /*68e0*/  F2FP.BF16.PACK_AB R0, RZ, R0 ;  /* 0x00000000ff00723e */ /* 0x000fe200000010ff */
[----:B------:R-:W-:Y:S05]  /*68f0*/  BRA `(.L_x_3275) ;  /* 0x00000b7000007947 */ /* 0x000fea0003800000 */
.L_x_3280:
[----:B------:R-:W2:Y:S02]  /*6900*/  LDG.E.64 R2, [R2.64] ;  /* 0x0000002402027981 */ /* 0x000ea4000c1e1b00 */
[----:B--2---:R-:W0:Y:S01]  /*6910*/  F2F.F32.F64 R0, R2 ;  /* 0x0000000200007310 */ /* 0x004e220000301000 */
[----:B------:R-:W0:-:S14]  /*6920*/  DSETP.GEU.AND P0, PT, |R2|, c[0x2][0x0], PT ;  /* 0x008000000200762a */ /* 0x000e1c0003f0e200 */
[----:B0-----:R-:W-:-:S05]  /*6930*/  @!P0 FMUL R0, R0, 1.175494350822287508e-38 ;  /* 0x0080000000008820 */ /* 0x001fca0000400000 */
[----:B------:R-:W-:Y:S01]  /*6940*/  F2FP.BF16.PACK_AB R0, RZ, R0 ;  /* 0x00000000ff00723e */ /* 0x000fe200000010ff */
[----:B------:R-:W-:Y:S05]  /*6950*/  BRA `(.L_x_3275) ;  /* 0x00000b1000007947 */ /* 0x000fea0003800000 */
.L_x_3270:
        /* <DEDUP_REMOVED lines=13> */
.L_x_3284:
[----:B------:R-:W2:Y:S02]  /*6a30*/  LDG.E.64 R2, [R2.64] ;  /* 0x0000002402027981 */ /* 0x000ea4000c1e1b00 */
[----:B--2---:R-:W0:Y:S01]  /*6a40*/  F2F.F32.F64 R0, R2 ;  /* 0x0000000200007310 */ /* 0x004e220000301000 */
[----:B------:R-:W0:-:S14]  /*6a50*/  DSETP.GEU.AND P0, PT, |R2|, c[0x2][0x0], PT ;  /* 0x008000000200762a */ /* 0x000e1c0003f0e200 */
[----:B0-----:R-:W-:-:S05]  /*6a60*/  @!P0 FMUL R0, R0, 1.175494350822287508e-38 ;  /* 0x0080000000008820 */ /* 0x001fca0000400000 */
[----:B------:R-:W-:Y:S01]  /*6a70*/  F2FP.BF16.PACK_AB R0, RZ, R0 ;  /* 0x00000000ff00723e */ /* 0x000fe200000010ff */
[----:B------:R-:W-:Y:S05]  /*6a80*/  BRA `(.L_x_3275) ;  /* 0x000009e000007947 */ /* 0x000fea0003800000 */
.L_x_3283:
        /* <DEDUP_REMOVED lines=28> */
.L_x_3286:
        /* <DEDUP_REMOVED lines=15> */
.L_x_3285:
[----:B------:R0:W5:Y:S01]  /*6d40*/  LDG.E.U16 R0, [R2.64] ;  /* 0x0000002402007981 */ /* 0x000162000c1e1500 */
[----:B------:R-:W-:Y:S05]  /*6d50*/  BRA `(.L_x_3275) ;  /* 0x0000071000007947 */ /* 0x000fea0003800000 */
.L_x_3282:
        /* <DEDUP_REMOVED lines=12> */
.L_x_3289:
        /* <DEDUP_REMOVED lines=21> */
.L_x_3293:
[----:B------:R-:W-:Y:S05]  /*6f70*/  BSYNC B1 ;  /* 0x0000000000017941 */ /* 0x000fea0003800000 */
.L_x_3292:
[----:B------:R-:W-:Y:S01]  /*6f80*/  LEA R3, R0, 0x3b800000, 0x17 ;  /* 0x3b80000000037811 */ /* 0x000fe200078eb8ff */
[----:B------:R-:W-:-:S05]  /*6f90*/  IMAD.SHL.U32 R0, R2, 0x100000, RZ ;  /* 0x0010000002007824 */ /* 0x000fca00078e00ff */
[----:B------:R-:W-:Y:S02]  /*6fa0*/  LOP3.LUT R0, R3, R0, R4, 0xfe, !PT ;  /* 0x0000000003007212 */ /* 0x000fe400078efe04 */
.L_x_3291:
[----:B------:R-:W-:Y:S05]  /*6fb0*/  BSYNC B0 ;  /* 0x0000000000007941 */ /* 0x000fea0003800000 */
.L_x_3290:
[----:B------:R-:W-:Y:S01]  /*6fc0*/  F2FP.BF16.PACK_AB R0, RZ, R0 ;  /* 0x00000000ff00723e */ /* 0x000fe200000010ff */
[----:B------:R-:W-:Y:S05]  /*6fd0*/  BRA `(.L_x_3275) ;  /* 0x0000049000007947 */ /* 0x000fea0003800000 */
.L_x_3288:
        /* <DEDUP_REMOVED lines=21> */
.L_x_3297:
[----:B------:R-:W-:Y:S05]  /*7130*/  BSYNC B1 ;  /* 0x0000000000017941 */ /* 0x000fea0003800000 */
.L_x_3296:
[----:B------:R-:W-:Y:S01]  /*7140*/  LEA R3, R0, 0x37800000, 0x17 ;  /* 0x3780000000037811 */ /* 0x000fe200078eb8ff */
[----:B------:R-:W-:-:S05]  /*7150*/  IMAD.SHL.U32 R0, R2, 0x200000, RZ ;  /* 0x0020000002007824 */ /* 0x000fca00078e00ff */
[----:B------:R-:W-:Y:S02]  /*7160*/  LOP3.LUT R0, R3, R0, R4, 0xfe, !PT ;  /* 0x0000000003007212 */ /* 0x000fe400078efe04 */
.L_x_3295:
[----:B------:R-:W-:Y:S05]  /*7170*/  BSYNC B0 ;  /* 0x0000000000007941 */ /* 0x000fea0003800000 */
.L_x_3294:
[----:B------:R-:W-:Y:S01]  /*7180*/  F2FP.BF16.PACK_AB R0, RZ, R0 ;  /* 0x00000000ff00723e */ /* 0x000fe200000010ff */
[----:B------:R-:W-:Y:S05]  /*7190*/  BRA `(.L_x_3275) ;  /* 0x000002d000007947 */ /* 0x000fea0003800000 */
.L_x_3287:
        /* <DEDUP_REMOVED lines=14> */
.L_x_3301:
[----:B------:R-:W-:Y:S05]  /*7280*/  BSYNC B0 ;  /* 0x0000000000007941 */ /* 0x000fea0003800000 */
.L_x_3300:
[----:B------:R-:W-:Y:S01]  /*7290*/  F2FP.BF16.PACK_AB R0, RZ, R0 ;  /* 0x00000000ff00723e */ /* 0x000fe200000010ff */
[----:B------:R-:W-:Y:S05]  /*72a0*/  BRA `(.L_x_3275) ;  /* 0x000001c000007947 */ /* 0x000fea0003800000 */
.L_x_3274:
        /* <DEDUP_REMOVED lines=21> */
.L_x_3299:
[----:B------:R-:W2:Y:S02]  /*7400*/  LDG.E.64 R2, [R2.64] ;  /* 0x0000002402027981 */ /* 0x000ea4000c1e1b00 */
[----:B--2---:R-:W0:Y:S02]  /*7410*/  I2F.U64 R0, R2 ;  /* 0x0000000200007312 */ /* 0x004e240000301000 */
[----:B0-----:R-:W-:Y:S01]  /*7420*/  F2FP.BF16.PACK_AB R0, RZ, R0 ;  /* 0x00000000ff00723e */ /* 0x001fe200000010ff */
[----:B------:R-:W-:Y:S05]  /*7430*/  BRA `(.L_x_3275) ;  /* 0x0000003000007947 */ /* 0x000fea0003800000 */
.L_x_3298:
[----:B------:R-:W2:Y:S02]  /*7440*/  LDG.E R2, [R2.64] ;  /* 0x0000002402027981 */ /* 0x000ea4000c1e1900 */
[----:B--2---:R-:W0:Y:S02]  /*7450*/  I2F.U32 R0, R2 ;  /* 0x0000000200007306 */ /* 0x004e240000201000 */
[----:B0-----:R-:W-:-:S06]  /*7460*/  F2FP.BF16.PACK_AB R0, RZ, R0 ;  /* 0x00000000ff00723e */ /* 0x001fcc00000010ff */
.L_x_3275:
        /* <DEDUP_REMOVED lines=25> */
.L_x_3305:
[----:B------:R-:W-:-:S06]  /*7600*/  PRMT R3, RZ, 0x5410, R0 ;  /* 0x00005410ff037816 */ /* 0x000fcc0000000000 */
[----:B------:R-:W0:Y:S02]  /*7610*/  F2I.S64.TRUNC R2, R3 ;  /* 0x0000000300027311 */ /* 0x000e24000020d900 */
[----:B0-----:R0:W-:Y:S01]  /*7620*/  STG.E.U8 [R16.64], R2 ;  /* 0x0000000210007986 */ /* 0x0011e2000c101124 */
[----:B------:R-:W-:Y:S05]  /*7630*/  BRA `(.L_x_3307) ;  /* 0x00000e4000007947 */ /* 0x000fea0003800000 */
.L_x_3304:
        /* <DEDUP_REMOVED lines=10> */
.L_x_3309:
[----:B------:R-:W-:-:S04]  /*76e0*/  PRMT R0, RZ, 0x5410, R0 ;  /* 0x00005410ff007816 */ /* 0x000fc80000000000 */
[----:B------:R-:W0:Y:S02]  /*76f0*/  F2I.FTZ.TRUNC.NTZ R3, R0 ;  /* 0x0000000000037305 */ /* 0x000e24000021f100 */
[----:B0-----:R0:W-:Y:S01]  /*7700*/  STG.E [R16.64], R3 ;  /* 0x0000000310007986 */ /* 0x0011e2000c101924 */
[----:B------:R-:W-:Y:S05]  /*7710*/  BRA `(.L_x_3307) ;  /* 0x00000d6000007947 */ /* 0x000fea0003800000 */
.L_x_3308:
[----:B------:R-:W-:-:S04]  /*7720*/  PRMT R0, RZ, 0x5410, R0 ;  /* 0x00005410ff007816 */ /* 0x000fc80000000000 */
[----:B------:R-:W0:Y:S02]  /*7730*/  F2I.FTZ.TRUNC.NTZ R3, R0 ;  /* 0x0000000000037305 */ /* 0x000e24000021f100 */
[----:B0-----:R0:W-:Y:S01]  /*7740*/  STG.E.U16 [R16.64], R3 ;  /* 0x0000000310007986 */ /* 0x0011e2000c101524 */
[----:B------:R-:W-:Y:S05]  /*7750*/  BRA `(.L_x_3307) ;  /* 0x00000d2000007947 */ /* 0x000fea0003800000 */
.L_x_3303:
        /* <DEDUP_REMOVED lines=9> */
.L_x_3311:
[----:B------:R-:W-:-:S04]  /*77f0*/  PRMT R0, RZ, 0x5410, R0 ;  /* 0x00005410ff007816 */ /* 0x000fc80000000000 */
[----:B------:R-:W-:-:S05]  /*7800*/  F2FP.PACK_AB R0, RZ, R0 ;  /* 0x00000000ff00723e */ /* 0x000fca00000000ff */
[----:B------:R0:W-:Y:S01]  /*7810*/  STG.E.U16 [R16.64], R0 ;  /* 0x0000000010007986 */ /* 0x0001e2000c101524 */
[----:B------:R-:W-:Y:S05]  /*7820*/  BRA `(.L_x_3307) ;  /* 0x00000c5000007947 */ /* 0x000fea0003800000 */
.L_x_3310:
        /* <DEDUP_REMOVED lines=10> */
.L_x_3313:
[----:B------:R-:W-:-:S04]  /*78d0*/  PRMT R0, RZ, 0x5410, R0 ;  /* 0x00005410ff007816 */ /* 0x000fc80000000000 */
[----:B------:R-:W-:-:S04]  /*78e0*/  F2FP.PACK_AB R3, RZ, R0 ;  /* 0x00000000ff03723e */ /* 0x000fc800000000ff */
[----:B------:R-:W-:-:S05]  /*78f0*/  PRMT R3, R3, 0x5410, RZ ;  /* 0x0000541003037816 */ /* 0x000fca00000000ff */
[----:B------:R0:W-:Y:S01]  /*7900*/  STG.E [R16.64], R3 ;  /* 0x0000000310007986 */ /* 0x0001e2000c101924 */
[----:B------:R-:W-:Y:S05]  /*7910*/  BRA `(.L_x_3307) ;  /* 0x00000b6000007947 */ /* 0x000fea0003800000 */
.L_x_3312:
[----:B------:R-:W-:-:S05]  /*7920*/  PRMT R2, RZ, 0x5410, R0 ;  /* 0x00005410ff027816 */ /* 0x000fca0000000000 */
[----:B------:R-:W-:-:S06]  /*7930*/  FMUL.FTZ R2, R2, 1 ;  /* 0x3f80000002027820 */ /* 0x000fcc0000410000 */
[----:B------:R-:W0:Y:S02]  /*7940*/  F2F.F64.F32 R2, R2 ;  /* 0x0000000200027310 */ /* 0x000e240000201800 */
[----:B0-----:R0:W-:Y:S01]  /*7950*/  STG.E.64 [R16.64], R2 ;  /* 0x0000000210007986 */ /* 0x0011e2000c101b24 */
[----:B------:R-:W-:Y:S05]  /*7960*/  BRA `(.L_x_3307) ;  /* 0x00000b1000007947 */ /* 0x000fea0003800000 */
.L_x_3302:
        /* <DEDUP_REMOVED lines=13> */
.L_x_3316:
[----:B------:R-:W-:Y:S01]  /*7a40*/  PRMT R0, RZ, 0x5410, R0 ;  /* 0x00005410ff007816 */ /* 0x000fe20000000000 */
[----:B------:R-:W-:-:S04]  /*7a50*/  CS2R R6, SRZ ;  /* 0x0000000000067805 */ /* 0x000fc8000001ff00 */
[----:B------:R-:W-:-:S04]  /*7a60*/  FMUL.FTZ R0, R0, 1 ;  /* 0x3f80000000007820 */ /* 0x000fc80000410000 */
[----:B------:R-:W0:Y:S02]  /*7a70*/  F2F.F64.F32 R4, R0 ;  /* 0x0000000000047310 */ /* 0x000e240000201800 */
[----:B0-----:R0:W-:Y:S01]  /*7a80*/  STG.E.128 [R16.64], R4 ;  /* 0x0000000410007986 */ /* 0x0011e2000c101d24 */
[----:B------:R-:W-:Y:S05]  /*7a90*/  BRA `(.L_x_3307) ;  /* 0x000009e000007947 */ /* 0x000fea0003800000 */
.L_x_3315:
        /* <DEDUP_REMOVED lines=21> */
.L_x_3320:
[----:B------:R-:W-:Y:S05]  /*7bf0*/  BSYNC B0 ;  /* 0x0000000000007941 */ /* 0x000fea0003800000 */
.L_x_3319:
[----:B------:R-:W-:-:S05]  /*7c00*/  LOP3.LUT R3, R0, R3, RZ, 0xfc, !PT ;  /* 0x0000000300037212 */ /* 0x000fca00078efcff */
[----:B------:R0:W-:Y:S01]  /*7c10*/  STG.E.U8 [R16.64], R3 ;  /* 0x0000000310007986 */ /* 0x0001e2000c101124 */
[----:B------:R-:W-:Y:S05]  /*7c20*/  BRA `(.L_x_3307) ;  /* 0x0000085000007947 */ /* 0x000fea0003800000 */
.L_x_3318:
        /* <DEDUP_REMOVED lines=13> */
.L_x_3322:
[----:B------:R-:W-:Y:S01]  /*7d00*/  IMAD.MOV.U32 R0, RZ, RZ, 0x7f ;  /* 0x0000007fff007424 */ /* 0x000fe200078e00ff */
[----:B------:R-:W-:-:S04]  /*7d10*/  ISETP.GT.U32.AND P0, PT, R2, 0x7f800000, PT ;  /* 0x7f8000000200780c */ /* 0x000fc80003f04070 */
[----:B------:R-:W-:-:S04]  /*7d20*/  SEL R0, R0, 0x7c, P0 ;  /* 0x0000007c00007807 */ /* 0x000fc80000000000 */
.L_x_3323:
[----:B------:R-:W-:Y:S05]  /*7d30*/  BSYNC B0 ;  /* 0x0000000000007941 */ /* 0x000fea0003800000 */
.L_x_3321:
[----:B------:R-:W-:-:S04]  /*7d40*/  LOP3.LUT R2, R3, 0x80000000, RZ, 0xc0, !PT ;  /* 0x8000000003027812 */ /* 0x000fc800078ec0ff */
[----:B------:R-:W-:-:S04]  /*7d50*/  SHF.R.U32.HI R3, RZ, 0x18, R2 ;  /* 0x00000018ff037819 */ /* 0x000fc80000011602 */
[----:B------:R-:W-:-:S05]  /*7d60*/  LOP3.LUT R3, R0, R3, RZ, 0xfc, !PT ;  /* 0x0000000300037212 */ /* 0x000fca00078efcff */
[----:B------:R0:W-:Y:S01]  /*7d70*/  STG.E.U8 [R16.64], R3 ;  /* 0x0000000310007986 */ /* 0x0001e2000c101124 */
[----:B------:R-:W-:Y:S05]  /*7d80*/  BRA `(.L_x_3307) ;  /* 0x000006f000007947 */ /* 0x000fea0003800000 */
.L_x_3317:
[----:B------:R0:W-:Y:S01]  /*7d90*/  STG.E.U16 [R16.64], R0 ;  /* 0x0000000010007986 */ /* 0x0001e2000c101524 */
[----:B------:R-:W-:Y:S05]  /*7da0*/  BRA `(.L_x_3307) ;  /* 0x000006d000007947 */ /* 0x000fea0003800000 */
.L_x_3314:
        /* <DEDUP_REMOVED lines=12> */
.L_x_3326:
        /* <DEDUP_REMOVED lines=17> */
.L_x_3329:
[----:B------:R-:W-:-:S04]  /*7f80*/  LOP3.LUT R2, R3, 0x80000000, RZ, 0xc0, !PT ;  /* 0x8000000003027812 */ /* 0x000fc800078ec0ff */
[----:B------:R-:W-:-:S04]  /*7f90*/  SHF.R.U32.HI R3, RZ, 0x18, R2 ;  /* 0x00000018ff037819 */ /* 0x000fc80000011602 */
[----:B------:R-:W-:-:S04]  /*7fa0*/  LOP3.LUT R0, R0, R3, RZ, 0xfc, !PT ;  /* 0x0000000300007212 */ /* 0x000fc800078efcff */
[----:B------:R-:W-:Y:S02]  /*7fb0*/  PRMT R8, R0, 0x7610, R8 ;  /* 0x0000761000087816 */ /* 0x000fe40000000008 */
.L_x_3328:
[----:B------:R-:W-:Y:S05]  /*7fc0*/  BSYNC B0 ;  /* 0x0000000000007941 */ /* 0x000fea0003800000 */
.L_x_3327:
[----:B------:R0:W-:Y:S01]  /*7fd0*/  STG.E.U8 [R16.64], R8 ;  /* 0x0000000810007986 */ /* 0x0001e2000c101124 */
[----:B------:R-:W-:Y:S05]  /*7fe0*/  BRA `(.L_x_3307) ;  /* 0x0000049000007947 */ /* 0x000fea0003800000 */
.L_x_3325:
        /* <DEDUP_REMOVED lines=17> */
.L_x_3332:
[----:B------:R-:W-:-:S04]  /*8100*/  LOP3.LUT R2, R3, 0x80000000, RZ, 0xc0, !PT ;  /* 0x8000000003027812 */ /* 0x000fc800078ec0ff */
[----:B------:R-:W-:-:S04]  /*8110*/  SHF.R.U32.HI R3, RZ, 0x18, R2 ;  /* 0x00000018ff037819 */ /* 0x000fc80000011602 */
[----:B------:R-:W-:-:S04]  /*8120*/  LOP3.LUT R0, R0, R3, RZ, 0xfc, !PT ;  /* 0x0000000300007212 */ /* 0x000fc800078efcff */
[----:B------:R-:W-:Y:S02]  /*8130*/  PRMT R8, R0, 0x7610, R8 ;  /* 0x0000761000087816 */ /* 0x000fe40000000008 */
.L_x_3331:
[----:B------:R-:W-:Y:S05]  /*8140*/  BSYNC B0 ;  /* 0x0000000000007941 */ /* 0x000fea0003800000 */
.L_x_3330:
[----:B------:R0:W-:Y:S01]  /*8150*/  STG.E.U8 [R16.64], R8 ;  /* 0x0000000810007986 */ /* 0x0001e2000c101124 */
[----:B------:R-:W-:Y:S05]  /*8160*/  BRA `(.L_x_3307) ;  /* 0x0000031000007947 */ /* 0x000fea0003800000 */
.L_x_3324:
        /* <DEDUP_REMOVED lines=22> */
.L_x_3306:
        /* <DEDUP_REMOVED lines=20> */
.L_x_3334:
[----:B------:R-:W-:-:S06]  /*8410*/  PRMT R2, RZ, 0x5410, R0 ;  /* 0x00005410ff027816 */ /* 0x000fcc0000000000 */
[----:B------:R-:W0:Y:S02]  /*8420*/  F2I.U64.TRUNC R2, R2 ;  /* 0x0000000200027311 */ /* 0x000e24000020d800 */
[----:B0-----:R0:W-:Y:S01]  /*8430*/  STG.E.64 [R16.64], R2 ;  /* 0x0000000210007986 */ /* 0x0011e2000c101b24 */
[----:B------:R-:W-:Y:S05]  /*8440*/  BRA `(.L_x_3307) ;  /* 0x0000003000007947 */ /* 0x000fea0003800000 */
.L_x_3333:
[----:B------:R-:W-:-:S04]  /*8450*/  PRMT R0, RZ, 0x5410, R0 ;  /* 0x00005410ff007816 */ /* 0x000fc80000000000 */
[----:B------:R-:W0:Y:S02]  /*8460*/  F2I.FTZ.U32.TRUNC.NTZ R3, R0 ;  /* 0x0000000000037305 */ /* 0x000e24000021f000 */
[----:B0-----:R0:W-:Y:S02]  /*8470*/  STG.E [R16.64], R3 ;  /* 0x0000000310007986 */ /* 0x0011e4000c101924 */
.L_x_3307:
        /* <DEDUP_REMOVED lines=257> */
.L_x_3335:
        /* <DEDUP_REMOVED lines=29> */
.L_x_3336:
        /* <DEDUP_REMOVED lines=19> */
.L_x_3340:
[----:B------:R-:W2:Y:S02]  /*9790*/  LDG.E.U8 R2, [R2.64] ;  /* 0x0000002402027981 */ /* 0x000ea4000c1e1100 */
[----:B--2---:R-:W0:Y:S02]  /*97a0*/  I2F.U16 R0, R2 ;  /* 0x0000000200007306 */ /* 0x004e240000101000 */
[----:B0-----:R-:W-:-:S04]  /*97b0*/  F2FP.BF16.PACK_AB R0, RZ, R0 ;  /* 0x00000000ff00723e */ /* 0x001fc800000010ff */
[----:B------:R-:W-:Y:S01]  /*97c0*/  PRMT R19, R0, 0x7610, R19 ;  /* 0x0000761000137816 */ /* 0x000fe20000000013 */
[----:B------:R-:W-:Y:S05]  /*97d0*/  BRA `(.L_x_3342) ;  /* 0x00000f0000007947 */ /* 0x000fea0003800000 */
.L_x_3339:
        /* <DEDUP_REMOVED lines=11> */
.L_x_3344:
[----:B------:R-:W2:Y:S02]  /*9890*/  LDG.E R2, [R2.64] ;  /* 0x0000002402027981 */ /* 0x000ea4000c1e1900 */
[----:B--2---:R-:W0:Y:S02]  /*98a0*/  I2F R0, R2 ;  /* 0x0000000200007306 */ /* 0x004e240000201400 */
[----:B0-----:R-:W-:-:S04]  /*98b0*/  F2FP.BF16.PACK_AB R0, RZ, R0 ;  /* 0x00000000ff00723e */ /* 0x001fc800000010ff */
[----:B------:R-:W-:Y:S01]  /*98c0*/  PRMT R19, R0, 0x7610, R19 ;  /* 0x0000761000137816 */ /* 0x000fe20000000013 */
[----:B------:R-:W-:Y:S05]  /*98d0*/  BRA `(.L_x_3342) ;  /* 0x00000e0000007947 */ /* 0x000fea0003800000 */
.L_x_3343:
[----:B------:R-:W2:Y:S02]  /*98e0*/  LDG.E.U16 R2, [R2.64] ;  /* 0x0000002402027981 */ /* 0x000ea4000c1e1500 */
[----:B--2---:R-:W0:Y:S02]  /*98f0*/  I2F.S16 R0, R2 ;  /* 0x0000000200007306 */ /* 0x004e240000101400 */
[----:B0-----:R-:W-:-:S04]  /*9900*/  F2FP.BF16.PACK_AB R0, RZ, R0 ;  /* 0x00000000ff00723e */ /* 0x001fc800000010ff */
[----:B------:R-:W-:Y:S01]  /*9910*/  PRMT R19, R0, 0x7610, R19 ;  /* 0x0000761000137816 */ /* 0x000fe20000000013 */
[----:B------:R-:W-:Y:S05]  /*9920*/  BRA `(.L_x_3342) ;  /* 0x00000db000007947 */ /* 0x000fea0003800000 */
.L_x_3338:
        /* <DEDUP_REMOVED lines=9> */
.L_x_3346:
[----:B------:R-:W2:Y:S02]  /*99c0*/  LDG.E.U16 R0, [R2.64] ;  /* 0x0000002402007981 */ /* 0x000ea4000c1e1500 */
[----:B--2---:R-:W-:-:S05]  /*99d0*/  HADD2.F32 R0, -RZ, R0.H0_H0 ;  /* 0x20000000ff007230 */ /* 0x004fca0000004100 */
[----:B------:R-:W-:-:S04]  /*99e0*/  F2FP.BF16.PACK_AB R0, RZ, R0 ;  /* 0x00000000ff00723e */ /* 0x000fc800000010ff */
[----:B------:R-:W-:Y:S01]  /*99f0*/  PRMT R19, R0, 0x7610, R19 ;  /* 0x0000761000137816 */ /* 0x000fe20000000013 */
[----:B------:R-:W-:Y:S05]  /*9a00*/  BRA `(.L_x_3342) ;  /* 0x00000cd000007947 */ /* 0x000fea0003800000 */
.L_x_3345:
        /* <DEDUP_REMOVED lines=9> */
.L_x_3348:
[----:B------:R-:W2:Y:S02]  /*9aa0*/  LDG.E.U16 R2, [R2.64] ;  /* 0x0000002402027981 */ /* 0x000ea4000c1e1500 */
[----:B--2---:R-:W-:-:S05]  /*9ab0*/  HADD2.F32 R0, -RZ, R2.H0_H0 ;  /* 0x20000002ff007230 */ /* 0x004fca0000004100 */
[----:B------:R-:W-:-:S04]  /*9ac0*/  F2FP.BF16.PACK_AB R0, RZ, R0 ;  /* 0x00000000ff00723e */ /* 0x000fc800000010ff */
[----:B------:R-:W-:Y:S01]  /*9ad0*/  PRMT R19, R0, 0x7610, R19 ;  /* 0x0000761000137816 */ /* 0x000fe20000000013 */
[----:B------:R-:W-:Y:S05]  /*9ae0*/  BRA `(.L_x_3342) ;  /* 0x00000bf000007947 */ /* 0x000fea0003800000 */
.L_x_3347:
[----:B------:R-:W2:Y:S02]  /*9af0*/  LDG.E.64 R2, [R2.64] ;  /* 0x0000002402027981 */ /* 0x000ea4000c1e1b00 */
[----:B--2---:R-:W0:Y:S01]  /*9b00*/  F2F.F32.F64 R0, R2 ;  /* 0x0000000200007310 */ /* 0x004e220000301000 */
[----:B------:R-:W0:-:S14]  /*9b10*/  DSETP.GEU.AND P0, PT, |R2|, c[0x2][0x0], PT ;  /* 0x008000000200762a */ /* 0x000e1c0003f0e200 */
[----:B0-----:R-:W-:-:S05]  /*9b20*/  @!P0 FMUL R0, R0, 1.175494350822287508e-38 ;  /* 0x0080000000008820 */ /* 0x001fca0000400000 */
[----:B------:R-:W-:-:S04]  /*9b30*/  F2FP.BF16.PACK_AB R0, RZ, R0 ;  /* 0x00000000ff00723e */ /* 0x000fc800000010ff */
[----:B------:R-:W-:Y:S01]  /*9b40*/  PRMT R19, R0, 0x7610, R19 ;  /* 0x0000761000137816 */ /* 0x000fe20000000013 */
[----:B------:R-:W-:Y:S05]  /*9b50*/  BRA `(.L_x_3342) ;  /* 0x00000b8000007947 */ /* 0x000fea0003800000 */
.L_x_3337:
        /* <DEDUP_REMOVED lines=14> */
.L_x_3351:
[----:B------:R-:W2:Y:S02]  /*9c40*/  LDG.E.64 R2, [R2.64] ;  /* 0x0000002402027981 */ /* 0x000ea4000c1e1b00 */
[----:B--2---:R-:W0:Y:S01]  /*9c50*/  F2F.F32.F64 R0, R2 ;  /* 0x0000000200007310 */ /* 0x004e220000301000 */
[----:B------:R-:W0:-:S14]  /*9c60*/  DSETP.GEU.AND P0, PT, |R2|, c[0x2][0x0], PT ;  /* 0x008000000200762a */ /* 0x000e1c0003f0e200 */
[----:B0-----:R-:W-:-:S05]  /*9c70*/  @!P0 FMUL R0, R0, 1.175494350822287508e-38 ;  /* 0x0080000000008820 */ /* 0x001fca0000400000 */
[----:B------:R-:W-:-:S04]  /*9c80*/  F2FP.BF16.PACK_AB R0, RZ, R0 ;  /* 0x00000000ff00723e */ /* 0x000fc800000010ff */
[----:B------:R-:W-:Y:S01]  /*9c90*/  PRMT R19, R0, 0x7610, R19 ;  /* 0x0000761000137816 */ /* 0x000fe20000000013 */
[----:B------:R-:W-:Y:S05]  /*9ca0*/  BRA `(.L_x_3342) ;  /* 0x00000a3000007947 */ /* 0x000fea0003800000 */
.L_x_3350:
        /* <DEDUP_REMOVED lines=28> */
.L_x_3353:
        /* <DEDUP_REMOVED lines=15> */
.L_x_3352:
[----:B------:R0:W5:Y:S01]  /*9f60*/  LDG.E.U16 R19, [R2.64] ;  /* 0x0000002402137981 */ /* 0x000162000c1e1500 */
[----:B------:R-:W-:Y:S05]  /*9f70*/  BRA `(.L_x_3342) ;  /* 0x0000076000007947 */ /* 0x000fea0003800000 */
.L_x_3349:
        /* <DEDUP_REMOVED lines=12> */
.L_x_3356:
        /* <DEDUP_REMOVED lines=21> */
.L_x_3360:
[----:B------:R-:W-:Y:S05]  /*a190*/  BSYNC B1 ;  /* 0x0000000000017941 */ /* 0x000fea0003800000 */
.L_x_3359:
[----:B------:R-:W-:Y:S01]  /*a1a0*/  LEA R3, R0, 0x3b800000, 0x17 ;  /* 0x3b80000000037811 */ /* 0x000fe200078eb8ff */
[----:B------:R-:W-:-:S05]  /*a1b0*/  IMAD.SHL.U32 R0, R2, 0x100000, RZ ;  /* 0x0010000002007824 */ /* 0x000fca00078e00ff */
[----:B------:R-:W-:Y:S02]  /*a1c0*/  LOP3.LUT R0, R3, R0, R4, 0xfe, !PT ;  /* 0x0000000003007212 */ /* 0x000fe400078efe04 */
.L_x_3358:
[----:B------:R-:W-:Y:S05]  /*a1d0*/  BSYNC B0 ;  /* 0x0000000000007941 */ /* 0x000fea0003800000 */
.L_x_3357:
[----:B------:R-:W-:-:S04]  /*a1e0*/  F2FP.BF16.PACK_AB R0, RZ, R0 ;  /* 0x00000000ff00723e */ /* 0x000fc800000010ff */
[----:B------:R-:W-:Y:S01]  /*a1f0*/  PRMT R19, R0, 0x7610, R19 ;  /* 0x0000761000137816 */ /* 0x000fe20000000013 */
[----:B------:R-:W-:Y:S05]  /*a200*/  BRA `(.L_x_3342) ;  /* 0x000004d000007947 */ /* 0x000fea0003800000 */
.L_x_3355:
        /* <DEDUP_REMOVED lines=21> */
.L_x_3364:
[----:B------:R-:W-:Y:S05]  /*a360*/  BSYNC B1 ;  /* 0x0000000000017941 */ /* 0x000fea0003800000 */
.L_x_3363:
[----:B------:R-:W-:Y:S01]  /*a370*/  LEA R3, R0, 0x37800000, 0x17 ;  /* 0x3780000000037811 */ /* 0x000fe200078eb8ff */
[----:B------:R-:W-:-:S05]  /*a380*/  IMAD.SHL.U32 R0, R2, 0x200000, RZ ;  /* 0x0020000002007824 */ /* 0x000fca00078e00ff */
[----:B------:R-:W-:Y:S02]  /*a390*/  LOP3.LUT R0, R3, R0, R4, 0xfe, !PT ;  /* 0x0000000003007212 */ /* 0x000fe400078efe04 */
.L_x_3362:
[----:B------:R-:W-:Y:S05]  /*a3a0*/  BSYNC B0 ;  /* 0x0000000000007941 */ /* 0x000fea0003800000 */
.L_x_3361:
[----:B------:R-:W-:-:S04]  /*a3b0*/  F2FP.BF16.PACK_AB R0, RZ, R0 ;  /* 0x00000000ff00723e */ /* 0x000fc800000010ff */
[----:B------:R-:W-:Y:S01]  /*a3c0*/  PRMT R19, R0, 0x7610, R19 ;  /* 0x0000761000137816 */ /* 0x000fe20000000013 */
[----:B------:R-:W-:Y:S05]  /*a3d0*/  BRA `(.L_x_3342) ;  /* 0x0000030000007947 */ /* 0x000fea0003800000 */
.L_x_3354:
        /* <DEDUP_REMOVED lines=14> */
.L_x_3368:
[----:B------:R-:W-:Y:S05]  /*a4c0*/  BSYNC B0 ;  /* 0x0000000000007941 */ /* 0x000fea0003800000 */
.L_x_3367:
[----:B------:R-:W-:-:S04]  /*a4d0*/  F2FP.BF16.PACK_AB R0, RZ, R0 ;  /* 0x00000000ff00723e */ /* 0x000fc800000010ff */
[----:B------:R-:W-:Y:S01]  /*a4e0*/  PRMT R19, R0, 0x7610, R19 ;  /* 0x0000761000137816 */ /* 0x000fe20000000013 */
[----:B------:R-:W-:Y:S05]  /*a4f0*/  BRA `(.L_x_3342) ;  /* 0x000001e000007947 */ /* 0x000fea0003800000 */
.L_x_3341:
        /* <DEDUP_REMOVED lines=21> */
.L_x_3366:
[----:B------:R-:W2:Y:S02]  /*a650*/  LDG.E.64 R2, [R2.64] ;  /* 0x0000002402027981 */ /* 0x000ea4000c1e1b00 */
[----:B--2---:R-:W0:Y:S02]  /*a660*/  I2F.U64 R0, R2 ;  /* 0x0000000200007312 */ /* 0x004e240000301000 */
[----:B0-----:R-:W-:-:S04]  /*a670*/  F2FP.BF16.PACK_AB R0, RZ, R0 ;  /* 0x00000000ff00723e */ /* 0x001fc800000010ff */
[----:B------:R-:W-:Y:S01]  /*a680*/  PRMT R19, R0, 0x7610, R19 ;  /* 0x0000761000137816 */ /* 0x000fe20000000013 */
[----:B------:R-:W-:Y:S05]  /*a690*/  BRA `(.L_x_3342) ;  /* 0x0000004000007947 */ /* 0x000fea0003800000 */
.L_x_3365:
[----:B------:R-:W2:Y:S02]  /*a6a0*/  LDG.E R2, [R2.64] ;  /* 0x0000002402027981 */ /* 0x000ea4000c1e1900 */
[----:B--2---:R-:W0:Y:S02]  /*a6b0*/  I2F.U32 R0, R2 ;  /* 0x0000000200007306 */ /* 0x004e240000201000 */
[----:B0-----:R-:W-:-:S04]  /*a6c0*/  F2FP.BF16.PACK_AB R0, RZ, R0 ;  /* 0x00000000ff00723e */ /* 0x001fc800000010ff */
[----:B------:R-:W-:Y:S02]  /*a6d0*/  PRMT R19, R0, 0x7610, R19 ;  /* 0x0000761000137816 */ /* 0x000fe40000000013 */
.L_x_3342:
        /* <DEDUP_REMOVED lines=18> */
.L_x_3372:
[----:B------:R-:W2:Y:S02]  /*a800*/  LDG.E.U8 R2, [R2.64] ;  /* 0x0000002402027981 */ /* 0x000ea4000c1e1100 */
[----:B--2---:R-:W0:Y:S02]  /*a810*/  I2F.U16 R0, R2 ;  /* 0x0000000200007306 */ /* 0x004e240000101000 */
[----:B0-----:R-:W-:Y:S01]  /*a820*/  F2FP.BF16.PACK_AB R0, RZ, R0 ;  /* 0x00000000ff00723e */ /* 0x001fe200000010ff */
[----:B------:R-:W-:Y:S05]  /*a830*/  BRA `(.L_x_3374) ;  /* 0x00000e3000007947 */ /* 0x000fea0003800000 */
.L_x_3371:
        /* <DEDUP_REMOVED lines=10> */
.L_x_3376:
[----:B------:R-:W2:Y:S02]  /*a8e0*/  LDG.E R2, [R2.64] ;  /* 0x0000002402027981 */ /* 0x000ea4000c1e1900 */
[----:B--2---:R-:W0:Y:S02]  /*a8f0*/  I2F R0, R2 ;  /* 0x0000000200007306 */ /* 0x004e240000201400 */
[----:B0-----:R-:W-:Y:S01]  /*a900*/  F2FP.BF16.PACK_AB R0, RZ, R0 ;  /* 0x00000000ff00723e */ /* 0x001fe200000010ff */
[----:B------:R-:W-:Y:S05]  /*a910*/  BRA `(.L_x_3374) ;  /* 0x00000d5000007947 */ /* 0x000fea0003800000 */
.L_x_3375:
[----:B------:R-:W2:Y:S02]  /*a920*/  LDG.E.U16 R2, [R2.64] ;  /* 0x0000002402027981 */ /* 0x000ea4000c1e1500 */
[----:B--2---:R-:W0:Y:S02]  /*a930*/  I2F.S16 R0, R2 ;  /* 0x0000000200007306 */ /* 0x004e240000101400 */
[----:B0-----:R-:W-:Y:S01]  /*a940*/  F2FP.BF16.PACK_AB R0, RZ, R0 ;  /* 0x00000000ff00723e */ /* 0x001fe200000010ff */
[----:B------:R-:W-:Y:S05]  /*a950*/  BRA `(.L_x_3374) ;  /* 0x00000d1000007947 */ /* 0x000fea0003800000 */
.L_x_3370:
        /* <DEDUP_REMOVED lines=9> */
.L_x_3378:
[----:B------:R-:W2:Y:S02]  /*a9f0*/  LDG.E.U16 R0, [R2.64] ;  /* 0x0000002402007981 */ /* 0x000ea4000c1e1500 */
[----:B--2---:R-:W-:-:S05]  /*aa00*/  HADD2.F32 R0, -RZ, R0.H0_H0 ;  /* 0x20000000ff007230 */ /* 0x004fca0000004100 */
[----:B------:R-:W-:Y:S01]  /*aa10*/  F2FP.BF16.PACK_AB R0, RZ, R0 ;  /* 0x00000000ff00723e */ /* 0x000fe200000010ff */
[----:B------:R-:W-:Y:S05]  /*aa20*/  BRA `(.L_x_3374) ;  /* 0x00000c4000007947 */ /* 0x000fea0003800000 */
.L_x_3377:
        /* <DEDUP_REMOVED lines=9> */
.L_x_3380:
[----:B------:R-:W2:Y:S02]  /*aac0*/  LDG.E.U16 R2, [R2.64] ;  /* 0x0000002402027981 */ /* 0x000ea4000c1e1500 */
[----:B--2---:R-:W-:-:S05]  /*aad0*/  HADD2.F32 R0, -RZ, R2.H0_H0 ;  /* 0x20000002ff007230 */ /* 0x004fca0000004100 */
[----:B------:R-:W-:Y:S01]  /*aae0*/  F2FP.BF16.PACK_AB R0, RZ, R0 ;  /* 0x00000000ff00723e */ /* 0x000fe200000010ff */
[----:B------:R-:W-:Y:S05]  /*aaf0*/  BRA `(.L_x_3374) ;  /* 0x00000b7000007947 */ /* 0x000fea0003800000 */
.L_x_3379:
[----:B------:R-:W2:Y:S02]  /*ab00*/  LDG.E.64 R2, [R2.64] ;  /* 0x0000002402027981 */ /* 0x000ea4000c1e1b00 */
[----:B--2---:R-:W0:Y:S01]  /*ab10*/  F2F.F32.F64 R0, R2 ;  /* 0x0000000200007310 */ /* 0x004e220000301000 */
[----:B------:R-:W0:-:S14]  /*ab20*/  DSETP.GEU.AND P0, PT, |R2|, c[0x2][0x0], PT ;  /* 0x008000000200762a */ /* 0x000e1c0003f0e200 */
[----:B0-----:R-:W-:-:S05]  /*ab30*/  @!P0 FMUL R0, R0, 1.175494350822287508e-38 ;  /* 0x0080000000008820 */ /* 0x001fca0000400000 */
[----:B------:R-:W-:Y:S01]  /*ab40*/  F2FP.BF16.PACK_AB R0, RZ, R0 ;  /* 0x00000000ff00723e */ /* 0x000fe200000010ff */
[----:B------:R-:W-:Y:S05]  /*ab50*/  BRA `(.L_x_3374) ;  /* 0x00000b1000007947 */ /* 0x000fea0003800000 */
.L_x_3369:
        /* <DEDUP_REMOVED lines=13> */
.L_x_3383:
[----:B------:R-:W2:Y:S02]  /*ac30*/  LDG.E.64 R2, [R2.64] ;  /* 0x0000002402027981 */ /* 0x000ea4000c1e1b00 */
[----:B--2---:R-:W0:Y:S01]  /*ac40*/  F2F.F32.F64 R0, R2 ;  /* 0x0000000200007310 */ /* 0x004e220000301000 */
[----:B------:R-:W0:-:S14]  /*ac50*/  DSETP.GEU.AND P0, PT, |R2|, c[0x2][0x0], PT ;  /* 0x008000000200762a */ /* 0x000e1c0003f0e200 */
[----:B0-----:R-:W-:-:S05]  /*ac60*/  @!P0 FMUL R0, R0, 1.175494350822287508e-38 ;  /* 0x0080000000008820 */ /* 0x001fca0000400000 */
[----:B------:R-:W-:Y:S01]  /*ac70*/  F2FP.BF16.PACK_AB R0, RZ, R0 ;  /* 0x00000000ff00723e */ /* 0x000fe200000010ff */
[----:B------:R-:W-:Y:S05]  /*ac80*/  BRA `(.L_x_3374) ;  /* 0x000009e000007947 */ /* 0x000fea0003800000 */
.L_x_3382:
        /* <DEDUP_REMOVED lines=28> */
.L_x_3385:
        /* <DEDUP_REMOVED lines=15> */
.L_x_3384:
[----:B------:R0:W5:Y:S01]  /*af40*/  LDG.E.U16 R0, [R2.64] ;  /* 0x0000002402007981 */ /* 0x000162000c1e1500 */
[----:B------:R-:W-:Y:S05]  /*af50*/  BRA `(.L_x_3374) ;  /* 0x0000071000007947 */ /* 0x000fea0003800000 */
.L_x_3381:
        /* <DEDUP_REMOVED lines=12> */
.L_x_3388:
        /* <DEDUP_REMOVED lines=21> */
.L_x_3392:
[----:B------:R-:W-:Y:S05]  /*b170*/  BSYNC B1 ;  /* 0x0000000000017941 */ /* 0x000fea0003800000 */
.L_x_3391:
[----:B------:R-:W-:Y:S01]  /*b180*/  LEA R3, R0, 0x3b800000, 0x17 ;  /* 0x3b80000000037811 */ /* 0x000fe200078eb8ff */
[----:B------:R-:W-:-:S05]  /*b190*/  IMAD.SHL.U32 R0, R2, 0x100000, RZ ;  /* 0x0010000002007824 */ /* 0x000fca00078e00ff */
[----:B------:R-:W-:Y:S02]  /*b1a0*/  LOP3.LUT R0, R3, R0, R4, 0xfe, !PT ;  /* 0x0000000003007212 */ /* 0x000fe400078efe04 */
.L_x_3390:
[----:B------:R-:W-:Y:S05]  /*b1b0*/  BSYNC B0 ;  /* 0x0000000000007941 */ /* 0x000fea0003800000 */
.L_x_3389:
[----:B------:R-:W-:Y:S01]  /*b1c0*/  F2FP.BF16.PACK_AB R0, RZ, R0 ;  /* 0x00000000ff00723e */ /* 0x000fe200000010ff */
[----:B------:R-:W-:Y:S05]  /*b1d0*/  BRA `(.L_x_3374) ;  /* 0x0000049000007947 */ /* 0x000fea0003800000 */
.L_x_3387:
        /* <DEDUP_REMOVED lines=21> */
.L_x_3396:
[----:B------:R-:W-:Y:S05]  /*b330*/  BSYNC B1 ;  /* 0x0000000000017941 */ /* 0x000fea0003800000 */
.L_x_3395:
[----:B------:R-:W-:Y:S01]  /*b340*/  LEA R3, R0, 0x37800000, 0x17 ;  /* 0x3780000000037811 */ /* 0x000fe200078eb8ff */
[----:B------:R-:W-:-:S05]  /*b350*/  IMAD.SHL.U32 R0, R2, 0x200000, RZ ;  /* 0x0020000002007824 */ /* 0x000fca00078e00ff */
[----:B------:R-:W-:Y:S02]  /*b360*/  LOP3.LUT R0, R3, R0, R4, 0xfe, !PT ;  /* 0x0000000003007212 */ /* 0x000fe400078efe04 */
.L_x_3394:
[----:B------:R-:W-:Y:S05]  /*b370*/  BSYNC B0 ;  /* 0x0000000000007941 */ /* 0x000fea0003800000 */
.L_x_3393:
[----:B------:R-:W-:Y:S01]  /*b380*/  F2FP.BF16.PACK_AB R0, RZ, R0 ;  /* 0x00000000ff00723e */ /* 0x000fe200000010ff */
[----:B------:R-:W-:Y:S05]  /*b390*/  BRA `(.L_x_3374) ;  /* 0x000002d000007947 */ /* 0x000fea0003800000 */
.L_x_3386:
        /* <DEDUP_REMOVED lines=14> */
.L_x_3400:
[----:B------:R-:W-:Y:S05]  /*b480*/  BSYNC B0 ;  /* 0x0000000000007941 */ /* 0x000fea0003800000 */
.L_x_3399:
[----:B------:R-:W-:Y:S01]  /*b490*/  F2FP.BF16.PACK_AB R0, RZ, R0 ;  /* 0x00000000ff00723e */ /* 0x000fe200000010ff */
[----:B------:R-:W-:Y:S05]  /*b4a0*/  BRA `(.L_x_3374) ;  /* 0x000001c000007947 */ /* 0x000fea0003800000 */
.L_x_3373:
        /* <DEDUP_REMOVED lines=21> */
.L_x_3398:
[----:B------:R-:W2:Y:S02]  /*b600*/  LDG.E.64 R2, [R2.64] ;  /* 0x0000002402027981 */ /* 0x000ea4000c1e1b00 */
[----:B--2---:R-:W0:Y:S02]  /*b610*/  I2F.U64 R0, R2 ;  /* 0x0000000200007312 */ /* 0x004e240000301000 */
[----:B0-----:R-:W-:Y:S01]  /*b620*/  F2FP.BF16.PACK_AB R0, RZ, R0 ;  /* 0x00000000ff00723e */ /* 0x001fe200000010ff */
[----:B------:R-:W-:Y:S05]  /*b630*/  BRA `(.L_x_3374) ;  /* 0x0000003000007947 */ /* 0x000fea0003800000 */
.L_x_3397:
[----:B------:R-:W2:Y:S02]  /*b640*/  LDG.E R2, [R2.64] ;  /* 0x0000002402027981 */ /* 0x000ea4000c1e1900 */
[----:B--2---:R-:W0:Y:S02]  /*b650*/  I2F.U32 R0, R2 ;  /* 0x0000000200007306 */ /* 0x004e240000201000 */
[----:B0-----:R-:W-:-:S06]  /*b660*/  F2FP.BF16.PACK_AB R0, RZ, R0 ;  /* 0x00000000ff00723e */ /* 0x001fcc00000010ff */
.L_x_3374:
        /* <DEDUP_REMOVED lines=25> */
.L_x_3404:
[----:B------:R-:W-:-:S06]  /*b800*/  PRMT R3, RZ, 0x5410, R0 ;  /* 0x00005410ff037816 */ /* 0x000fcc0000000000 */
[----:B------:R-:W0:Y:S02]  /*b810*/  F2I.S64.TRUNC R2, R3 ;  /* 0x0000000300027311 */ /* 0x000e24000020d900 */
[----:B0-----:R0:W-:Y:S01]  /*b820*/  STG.E.U8 [R16.64], R2 ;  /* 0x0000000210007986 */ /* 0x0011e2000c101124 */
[----:B------:R-:W-:Y:S05]  /*b830*/  BRA `(.L_x_3406) ;  /* 0x00000e4000007947 */ /* 0x000fea0003800000 */
.L_x_3403:
        /* <DEDUP_REMOVED lines=10> */
.L_x_3408:
[----:B------:R-:W-:-:S04]  /*b8e0*/  PRMT R0, RZ, 0x5410, R0 ;  /* 0x00005410ff007816 */ /* 0x000fc80000000000 */
[----:B------:R-:W0:Y:S02]  /*b8f0*/  F2I.FTZ.TRUNC.NTZ R3, R0 ;  /* 0x0000000000037305 */ /* 0x000e24000021f100 */
[----:B0-----:R0:W-:Y:S01]  /*b900*/  STG.E [R16.64], R3 ;  /* 0x0000000310007986 */ /* 0x0011e2000c101924 */
[----:B------:R-:W-:Y:S05]  /*b910*/  BRA `(.L_x_3406) ;  /* 0x00000d6000007947 */ /* 0x000fea0003800000 */
.L_x_3407:
[----:B------:R-:W-:-:S04]  /*b920*/  PRMT R0, RZ, 0x5410, R0 ;  /* 0x00005410ff007816 */ /* 0x000fc80000000000 */
[----:B------:R-:W0:Y:S02]  /*b930*/  F2I.FTZ.TRUNC.NTZ R3, R0 ;  /* 0x0000000000037305 */ /* 0x000e24000021f100 */
[----:B0-----:R0:W-:Y:S01]  /*b940*/  STG.E.U16 [R16.64], R3 ;  /* 0x0000000310007986 */ /* 0x0011e2000c101524 */
[----:B------:R-:W-:Y:S05]  /*b950*/  BRA `(.L_x_3406) ;  /* 0x00000d2000007947 */ /* 0x000fea0003800000 */
.L_x_3402:
        /* <DEDUP_REMOVED lines=9> */
.L_x_3410:
[----:B------:R-:W-:-:S04]  /*b9f0*/  PRMT R0, RZ, 0x5410, R0 ;  /* 0x00005410ff007816 */ /* 0x000fc80000000000 */
[----:B------:R-:W-:-:S05]  /*ba00*/  F2FP.PACK_AB R0, RZ, R0 ;  /* 0x00000000ff00723e */ /* 0x000fca00000000ff */
[----:B------:R0:W-:Y:S01]  /*ba10*/  STG.E.U16 [R16.64], R0 ;  /* 0x0000000010007986 */ /* 0x0001e2000c101524 */
[----:B------:R-:W-:Y:S05]  /*ba20*/  BRA `(.L_x_3406) ;  /* 0x00000c5000007947 */ /* 0x000fea0003800000 */
.L_x_3409:
        /* <DEDUP_REMOVED lines=10> */
.L_x_3412:
[----:B------:R-:W-:-:S04]  /*bad0*/  PRMT R0, RZ, 0x5410, R0 ;  /* 0x00005410ff007816 */ /* 0x000fc80000000000 */
[----:B------:R-:W-:-:S04]  /*bae0*/  F2FP.PACK_AB R3, RZ, R0 ;  /* 0x00000000ff03723e */ /* 0x000fc800000000ff */
[----:B------:R-:W-:-:S05]  /*baf0*/  PRMT R3, R3, 0x5410, RZ ;  /* 0x0000541003037816 */ /* 0x000fca00000000ff */
[----:B------:R0:W-:Y:S01]  /*bb00*/  STG.E [R16.64], R3 ;  /* 0x0000000310007986 */ /* 0x0001e2000c101924 */
[----:B------:R-:W-:Y:S05]  /*bb10*/  BRA `(.L_x_3406) ;  /* 0x00000b6000007947 */ /* 0x000fea0003800000 */
.L_x_3411:
[----:B------:R-:W-:-:S05]  /*bb20*/  PRMT R2, RZ, 0x5410, R0 ;  /* 0x00005410ff027816 */ /* 0x000fca0000000000 */
[----:B------:R-:W-:-:S06]  /*bb30*/  FMUL.FTZ R2, R2, 1 ;  /* 0x3f80000002027820 */ /* 0x000fcc0000410000 */
[----:B------:R-:W0:Y:S02]  /*bb40*/  F2F.F64.F32 R2, R2 ;  /* 0x0000000200027310 */ /* 0x000e240000201800 */
[----:B0-----:R0:W-:Y:S01]  /*bb50*/  STG.E.64 [R16.64], R2 ;  /* 0x0000000210007986 */ /* 0x0011e2000c101b24 */
[----:B------:R-:W-:Y:S05]  /*bb60*/  BRA `(.L_x_3406) ;  /* 0x00000b1000007947 */ /* 0x000fea0003800000 */
.L_x_3401:
        /* <DEDUP_REMOVED lines=13> */
.L_x_3415:
[----:B------:R-:W-:Y:S01]  /*bc40*/  PRMT R0, RZ, 0x5410, R0 ;  /* 0x00005410ff007816 */ /* 0x000fe20000000000 */
[----:B------:R-:W-:-:S04]  /*bc50*/  CS2R R6, SRZ ;  /* 0x0000000000067805 */ /* 0x000fc8000001ff00 */
[----:B------:R-:W-:-:S04]  /*bc60*/  FMUL.FTZ R0, R0, 1 ;  /* 0x3f80000000007820 */ /* 0x000fc80000410000 */
[----:B------:R-:W0:Y:S02]  /*bc70*/  F2F.F64.F32 R4, R0 ;  /* 0x0000000000047310 */ /* 0x000e240000201800 */
[----:B0-----:R0:W-:Y:S01]  /*bc80*/  STG.E.128 [R16.64], R4 ;  /* 0x0000000410007986 */ /* 0x0011e2000c101d24 */
[----:B------:R-:W-:Y:S05]  /*bc90*/  BRA `(.L_x_3406) ;  /* 0x000009e000007947 */ /* 0x000fea0003800000 */
.L_x_3414:
        /* <DEDUP_REMOVED lines=21> */
.L_x_3419:
[----:B------:R-:W-:Y:S05]  /*bdf0*/  BSYNC B0 ;  /* 0x0000000000007941 */ /* 0x000fea0003800000 */
.L_x_3418:
[----:B------:R-:W-:-:S05]  /*be00*/  LOP3.LUT R3, R0, R3, RZ, 0xfc, !PT ;  /* 0x0000000300037212 */ /* 0x000fca00078efcff */
[----:B------:R0:W-:Y:S01]  /*be10*/  STG.E.U8 [R16.64], R3 ;  /* 0x0000000310007986 */ /* 0x0001e2000c101124 */
[----:B------:R-:W-:Y:S05]  /*be20*/  BRA `(.L_x_3406) ;  /* 0x0000085000007947 */ /* 0x000fea0003800000 */
.L_x_3417:
        /* <DEDUP_REMOVED lines=13> */
.L_x_3421:
[----:B------:R-:W-:Y:S01]  /*bf00*/  IMAD.MOV.U32 R0, RZ, RZ, 0x7f ;  /* 0x0000007fff007424 */ /* 0x000fe200078e00ff */
[----:B------:R-:W-:-:S04]  /*bf10*/  ISETP.GT.U32.AND P0, PT, R2, 0x7f800000, PT ;  /* 0x7f8000000200780c */ /* 0x000fc80003f04070 */
[----:B------:R-:W-:-:S04]  /*bf20*/  SEL R0, R0, 0x7c, P0 ;  /* 0x0000007c00007807 */ /* 0x000fc80000000000 */
.L_x_3422:
[----:B------:R-:W-:Y:S05]  /*bf30*/  BSYNC B0 ;  /* 0x0000000000007941 */ /* 0x000fea0003800000 */
.L_x_3420:
[----:B------:R-:W-:-:S04]  /*bf40*/  LOP3.LUT R2, R3, 0x80000000, RZ, 0xc0, !PT ;  /* 0x8000000003027812 */ /* 0x000fc800078ec0ff */
[----:B------:R-:W-:-:S04]  /*bf50*/  SHF.R.U32.HI R3, RZ, 0x18, R2 ;  /* 0x00000018ff037819 */ /* 0x000fc80000011602 */
[----:B------:R-:W-:-:S05]  /*bf60*/  LOP3.LUT R3, R0, R3, RZ, 0xfc, !PT ;  /* 0x0000000300037212 */ /* 0x000fca00078efcff */
[----:B------:R0:W-:Y:S01]  /*bf70*/  STG.E.U8 [R16.64], R3 ;  /* 0x0000000310007986 */ /* 0x0001e2000c101124 */
[----:B------:R-:W-:Y:S05]  /*bf80*/  BRA `(.L_x_3406) ;  /* 0x000006f000007947 */ /* 0x000fea0003800000 */
.L_x_3416:
[----:B------:R0:W-:Y:S01]  /*bf90*/  STG.E.U16 [R16.64], R0 ;  /* 0x0000000010007986 */ /* 0x0001e2000c101524 */
[----:B------:R-:W-:Y:S05]  /*bfa0*/  BRA `(.L_x_3406) ;  /* 0x000006d000007947 */ /* 0x000fea0003800000 */
.L_x_3413:
        /* <DEDUP_REMOVED lines=12> */
.L_x_3425:
        /* <DEDUP_REMOVED lines=17> */
.L_x_3428:
[----:B------:R-:W-:-:S04]  /*c180*/  LOP3.LUT R2, R3, 0x80000000, RZ, 0xc0, !PT ;  /* 0x8000000003027812 */ /* 0x000fc800078ec0ff */
[----:B------:R-:W-:-:S04]  /*c190*/  SHF.R.U32.HI R3, RZ, 0x18, R2 ;  /* 0x00000018ff037819 */ /* 0x000fc80000011602 */
[----:B------:R-:W-:-:S04]  /*c1a0*/  LOP3.LUT R0, R0, R3, RZ, 0xfc, !PT ;  /* 0x0000000300007212 */ /* 0x000fc800078efcff */
[----:B------:R-:W-:Y:S02]  /*c1b0*/  PRMT R8, R0, 0x7610, R8 ;  /* 0x0000761000087816 */ /* 0x000fe40000000008 */
.L_x_3427:
[----:B------:R-:W-:Y:S05]  /*c1c0*/  BSYNC B0 ;  /* 0x0000000000007941 */ /* 0x000fea0003800000 */
.L_x_3426:
[----:B------:R0:W-:Y:S01]  /*c1d0*/  STG.E.U8 [R16.64], R8 ;  /* 0x0000000810007986 */ /* 0x0001e2000c101124 */
[----:B------:R-:W-:Y:S05]  /*c1e0*/  BRA `(.L_x_3406) ;  /* 0x0000049000007947 */ /* 0x000fea0003800000 */
.L_x_3424:
        /* <DEDUP_REMOVED lines=17> */
.L_x_3431:
[----:B------:R-:W-:-:S04]  /*c300*/  LOP3.LUT R2, R3, 0x80000000, RZ, 0xc0, !PT ;  /* 0x8000000003027812 */ /* 0x000fc800078ec0ff */
[----:B------:R-:W-:-:S04]  /*c310*/  SHF.R.U32.HI R3, RZ, 0x18, R2 ;  /* 0x00000018ff037819 */ /* 0x000fc80000011602 */
[----:B------:R-:W-:-:S04]  /*c320*/  LOP3.LUT R0, R0, R3, RZ, 0xfc, !PT ;  /* 0x0000000300007212 */ /* 0x000fc800078efcff */
[----:B------:R-:W-:Y:S02]  /*c330*/  PRMT R8, R0, 0x7610, R8 ;  /* 0x0000761000087816 */ /* 0x000fe40000000008 */
.L_x_3430:
[----:B------:R-:W-:Y:S05]  /*c340*/  BSYNC B0 ;  /* 0x0000000000007941 */ /* 0x000fea0003800000 */
.L_x_3429:
[----:B------:R0:W-:Y:S01]  /*c350*/  STG.E.U8 [R16.64], R8 ;  /* 0x0000000810007986 */ /* 0x0001e2000c101124 */
[----:B------:R-:W-:Y:S05]  /*c360*/  BRA `(.L_x_3406) ;  /* 0x0000031000007947 */ /* 0x000fea0003800000 */
.L_x_3423:
        /* <DEDUP_REMOVED lines=22> */
.L_x_3405:
        /* <DEDUP_REMOVED lines=20> */
.L_x_3433:
[----:B------:R-:W-:-:S06]  /*c610*/  PRMT R2, RZ, 0x5410, R0 ;  /* 0x00005410ff027816 */ /* 0x000fcc0000000000 */
[----:B------:R-:W0:Y:S02]  /*c620*/  F2I.U64.TRUNC R2, R2 ;  /* 0x0000000200027311 */ /* 0x000e24000020d800 */
[----:B0-----:R0:W-:Y:S01]  /*c630*/  STG.E.64 [R16.64], R2 ;  /* 0x0000000210007986 */ /* 0x0011e2000c101b24 */
[----:B------:R-:W-:Y:S05]  /*c640*/  BRA `(.L_x_3406) ;  /* 0x0000003000007947 */ /* 0x000fea0003800000 */
.L_x_3432:
[----:B------:R-:W-:-:S04]  /*c650*/  PRMT R0, RZ, 0x5410, R0 ;  /* 0x00005410ff007816 */ /* 0x000fc80000000000 */
[----:B------:R-:W0:Y:S02]  /*c660*/  F2I.FTZ.U32.TRUNC.NTZ R3, R0 ;  /* 0x0000000000037305 */ /* 0x000e24000021f000 */
[----:B0-----:R0:W-:Y:S02]  /*c670*/  STG.E [R16.64], R3 ;  /* 0x0000000310007986 */ /* 0x0011e4000c101924 */
.L_x_3406:
[----:B------:R-:W-:Y:S02]  /*c680*/  IADD3 R23, R23, 0x80, RZ ;  /* 0x0000008017177810 */ /* 0x000fe40007ffe0ff */
.L_x_3235:
[----:B------:R-:W-:Y:S05]  /*c690*/  BSYNC B6 ;  /* 0x0000000000067941 */ /* 0x000fea0003800000 */
.L_x_3234:
        /* <DEDUP_REMOVED lines=256> */
.L_x_3434:
        /* <DEDUP_REMOVED lines=29> */
.L_x_3435:
        /* <DEDUP_REMOVED lines=19> */
.L_x_3439:
[----:B------:R-:W2:Y:S02]  /*d9a0*/  LDG.E.U8 R2, [R2.64] ;  /* 0x0000002402027981 */ /* 0x000ea4000c1e1100 */
[----:B--2---:R-:W0:Y:S02]  /*d9b0*/  I2F.U16 R0, R2 ;  /* 0x0000000200007306 */ /* 0x004e240000101000 */
[----:B0-----:R-:W-:-:S04]  /*d9c0*/  F2FP.BF16.PACK_AB R0, RZ, R0 ;  /* 0x00000000ff00723e */ /* 0x001fc800000010ff */
[----:B------:R-:W-:Y:S01]  /*d9d0*/  PRMT R19, R0, 0x7610, R19 ;  /* 0x0000761000137816 */ /* 0x000fe20000000013 */
[----:B------:R-:W-:Y:S05]  /*d9e0*/  BRA `(.L_x_3441) ;  /* 0x00000f0000007947 */ /* 0x000fea0003800000 */
.L_x_3438:
        /* <DEDUP_REMOVED lines=11> */
.L_x_3443:
[----:B------:R-:W2:Y:S02]  /*daa0*/  LDG.E R2, [R2.64] ;  /* 0x0000002402027981 */ /* 0x000ea4000c1e1900 */
[----:B--2---:R-:W0:Y:S02]  /*dab0*/  I2F R0, R2 ;  /* 0x0000000200007306 */ /* 0x004e240000201400 */
[----:B0-----:R-:W-:-:S04]  /*dac0*/  F2FP.BF16.PACK_AB R0, RZ, R0 ;  /* 0x00000000ff00723e */ /* 0x001fc800000010ff */
[----:B------:R-:W-:Y:S01]  /*dad0*/  PRMT R19, R0, 0x7610, R19 ;  /* 0x0000761000137816 */ /* 0x000fe20000000013 */
[----:B------:R-:W-:Y:S05]  /*dae0*/  BRA `(.L_x_3441) ;  /* 0x00000e0000007947 */ /* 0x000fea0003800000 */
.L_x_3442:
[----:B------:R-:W2:Y:S02]  /*daf0*/  LDG.E.U16 R2, [R2.64] ;  /* 0x0000002402027981 */ /* 0x000ea4000c1e1500 */
[----:B--2---:R-:W0:Y:S02]  /*db00*/  I2F.S16 R0, R2 ;  /* 0x0000000200007306 */ /* 0x004e240000101400 */
[----:B0-----:R-:W-:-:S04]  /*db10*/  F2FP.BF16.PACK_AB R0, RZ, R0 ;  /* 0x00000000ff00723e */ /* 0x001fc800000010ff */
[----:B------:R-:W-:Y:S01]  /*db20*/  PRMT R19, R0, 0x7610, R19 ;  /* 0x0000761000137816 */ /* 0x000fe20000000013 */
[----:B------:R-:W-:Y:S05]  /*db30*/  BRA `(.L_x_3441) ;  /* 0x00000db000007947 */ /* 0x000fea0003800000 */
.L_x_3437:
        /* <DEDUP_REMOVED lines=9> */
.L_x_3445:
[----:B------:R-:W2:Y:S02]  /*dbd0*/  LDG.E.U16 R0, [R2.64] ;  /* 0x0000002402007981 */ /* 0x000ea4000c1e1500 */
[----:B--2---:R-:W-:-:S05]  /*dbe0*/  HADD2.F32 R0, -RZ, R0.H0_H0 ;  /* 0x20000000ff007230 */ /* 0x004fca0000004100 */
[----:B------:R-:W-:-:S04]  /*dbf0*/  F2FP.BF16.PACK_AB R0, RZ, R0 ;  /* 0x00000000ff00723e */ /* 0x000fc800000010ff */
[----:B------:R-:W-:Y:S01]  /*dc00*/  PRMT R19, R0, 0x7610, R19 ;  /* 0x0000761000137816 */ /* 0x000fe20000000013 */
[----:B------:R-:W-:Y:S05]  /*dc10*/  BRA `(.L_x_3441) ;  /* 0x00000cd000007947 */ /* 0x000fea0003800000 */
.L_x_3444:
        /* <DEDUP_REMOVED lines=9> */
.L_x_3447:
[----:B------:R-:W2:Y:S02]  /*dcb0*/  LDG.E.U16 R2, [R2.64] ;  /* 0x0000002402027981 */ /* 0x000ea4000c1e1500 */
[----:B--2---:R-:W-:-:S05]  /*dcc0*/  HADD2.F32 R0, -RZ, R2.H0_H0 ;  /* 0x20000002ff007230 */ /* 0x004fca0000004100 */
[----:B------:R-:W-:-:S04]  /*dcd0*/  F2FP.BF16.PACK_AB R0, RZ, R0 ;  /* 0x00000000ff00723e */ /* 0x000fc800000010ff */
[----:B------:R-:W-:Y:S01]  /*dce0*/  PRMT R19, R0, 0x7610, R19 ;  /* 0x0000761000137816 */ /* 0x000fe20000000013 */
[----:B------:R-:W-:Y:S05]  /*dcf0*/  BRA `(.L_x_3441) ;  /* 0x00000bf000007947 */ /* 0x000fea0003800000 */
.L_x_3446:
[----:B------:R-:W2:Y:S02]  /*dd00*/  LDG.E.64 R2, [R2.64] ;  /* 0x0000002402027981 */ /* 0x000ea4000c1e1b00 */
[----:B--2---:R-:W0:Y:S01]  /*dd10*/  F2F.F32.F64 R0, R2 ;  /* 0x0000000200007310 */ /* 0x004e220000301000 */
[----:B------:R-:W0:-:S14]  /*dd20*/  DSETP.GEU.AND P0, PT, |R2|, c[0x2][0x0], PT ;  /* 0x008000000200762a */ /* 0x000e1c0003f0e200 */
[----:B0-----:R-:W-:-:S05]  /*dd30*/  @!P0 FMUL R0, R0, 1.175494350822287508e-38 ;  /* 0x0080000000008820 */ /* 0x001fca0000400000 */
[----:B------:R-:W-:-:S04]  /*dd40*/  F2FP.BF16.PACK_AB R0, RZ, R0 ;  /* 0x00000000ff00723e */ /* 0x000fc800000010ff */
[----:B------:R-:W-:Y:S01]  /*dd50*/  PRMT R19, R0, 0x7610, R19 ;  /* 0x0000761000137816 */ /* 0x000fe20000000013 */
[----:B------:R-:W-:Y:S05]  /*dd60*/  BRA `(.L_x_3441) ;  /* 0x00000b8000007947 */ /* 0x000fea0003800000 */
.L_x_3436:
        /* <DEDUP_REMOVED lines=14> */
.L_x_3450:
[----:B------:R-:W2:Y:S02]  /*de50*/  LDG.E.64 R2, [R2.64] ;  /* 0x0000002402027981 */ /* 0x000ea4000c1e1b00 */
[----:B--2---:R-:W0:Y:S01]  /*de60*/  F2F.F32.F64 R0, R2 ;  /* 0x0000000200007310 */ /* 0x004e220000301000 */
[----:B------:R-:W0:-:S14]  /*de70*/  DSETP.GEU.AND P0, PT, |R2|, c[0x2][0x0], PT ;  /* 0x008000000200762a */ /* 0x000e1c0003f0e200 */
[----:B0-----:R-:W-:-:S05]  /*de80*/  @!P0 FMUL R0, R0, 1.175494350822287508e-38 ;  /* 0x0080000000008820 */ /* 0x001fca0000400000 */
[----:B------:R-:W-:-:S04]  /*de90*/  F2FP.BF16.PACK_AB R0, RZ, R0 ;  /* 0x00000000ff00723e */ /* 0x000fc800000010ff */
[----:B------:R-:W-:Y:S01]  /*dea0*/  PRMT R19, R0, 0x7610, R19 ;  /* 0x0000761000137816 */ /* 0x000fe20000000013 */
[----:B------:R-:W-:Y:S05]  /*deb0*/  BRA `(.L_x_3441) ;  /* 0x00000a3000007947 */ /* 0x000fea0003800000 */
.L_x_3449:
        /* <DEDUP_REMOVED lines=28> */
.L_x_3452:
        /* <DEDUP_REMOVED lines=15> */
.L_x_3451:
[----:B------:R0:W5:Y:S01]  /*e170*/  LDG.E.U16 R19, [R2.64] ;  /* 0x0000002402137981 */ /* 0x000162000c1e1500 */
[----:B------:R-:W-:Y:S05]  /*e180*/  BRA `(.L_x_3441) ;  /* 0x0000076000007947 */ /* 0x000fea0003800000 */
.L_x_3448:
        /* <DEDUP_REMOVED lines=12> */
.L_x_3455:
        /* <DEDUP_REMOVED lines=21> */
.L_x_3459:
[----:B------:R-:W-:Y:S05]  /*e3a0*/  BSYNC B1 ;  /* 0x0000000000017941 */ /* 0x000fea0003800000 */
.L_x_3458:
[----:B------:R-:W-:Y:S01]  /*e3b0*/  LEA R3, R0, 0x3b800000, 0x17 ;  /* 0x3b80000000037811 */ /* 0x000fe200078eb8ff */
[----:B------:R-:W-:-:S05]  /*e3c0*/  IMAD.SHL.U32 R0, R2, 0x100000, RZ ;  /* 0x0010000002007824 */ /* 0x000fca00078e00ff */
[----:B------:R-:W-:Y:S02]  /*e3d0*/  LOP3.LUT R0, R3, R0, R4, 0xfe, !PT ;  /* 0x0000000003007212 */ /* 0x000fe400078efe04 */
.L_x_3457:
[----:B------:R-:W-:Y:S05]  /*e3e0*/  BSYNC B0 ;  /* 0x0000000000007941 */ /* 0x000fea0003800000 */
.L_x_3456:
[----:B------:R-:W-:-:S04]  /*e3f0*/  F2FP.BF16.PACK_AB R0, RZ, R0 ;  /* 0x00000000ff00723e */ /* 0x000fc800000010ff */
[----:B------:R-:W-:Y:S01]  /*e400*/  PRMT R19, R0, 0x7610, R19 ;  /* 0x0000761000137816 */ /* 0x000fe20000000013 */
[----:B------:R-:W-:Y:S05]  /*e410*/  BRA `(.L_x_3441) ;  /* 0x000004d000007947 */ /* 0x000fea0003800000 */
.L_x_3454:
        /* <DEDUP_REMOVED lines=21> */
.L_x_3463:
[----:B------:R-:W-:Y:S05]  /*e570*/  BSYNC B1 ;  /* 0x0000000000017941 */ /* 0x000fea0003800000 */
.L_x_3462:
[----:B------:R-:W-:Y:S01]  /*e580*/  LEA R3, R0, 0x37800000, 0x17 ;  /* 0x3780000000037811 */ /* 0x000fe200078eb8ff */
[----:B------:R-:W-:-:S05]  /*e590*/  IMAD.SHL.U32 R0, R2, 0x200000, RZ ;  /* 0x0020000002007824 */ /* 0x000fca00078e00ff */
[----:B------:R-:W-:Y:S02]  /*e5a0*/  LOP3.LUT R0, R3, R0, R4, 0xfe, !PT ;  /* 0x0000000003007212 */ /* 0x000fe400078efe04 */
.L_x_3461:
[----:B------:R-:W-:Y:S05]  /*e5b0*/  BSYNC B0 ;  /* 0x0000000000007941 */ /* 0x000fea0003800000 */
.L_x_3460:
[----:B------:R-:W-:-:S04]  /*e5c0*/  F2FP.BF16.PACK_AB R0, RZ, R0 ;  /* 0x00000000ff00723e */ /* 0x000fc800000010ff */
[----:B------:R-:W-:Y:S01]  /*e5d0*/  PRMT R19, R0, 0x7610, R19 ;  /* 0x0000761000137816 */ /* 0x000fe20000000013 */
[----:B------:R-:W-:Y:S05]  /*e5e0*/  BRA `(.L_x_3441) ;  /* 0x0000030000007947 */ /* 0x000fea0003800000 */
.L_x_3453:
        /* <DEDUP_REMOVED lines=14> */
.L_x_3467:
[----:B------:R-:W-:Y:S05]  /*e6d0*/  BSYNC B0 ;  /* 0x0000000000007941 */ /* 0x000fea0003800000 */
.L_x_3466:
[----:B------:R-:W-:-:S04]  /*e6e0*/  F2FP.BF16.PACK_AB R0, RZ, R0 ;  /* 0x00000000ff00723e */ /* 0x000fc800000010ff */
[----:B------:R-:W-:Y:S01]  /*e6f0*/  PRMT R19, R0, 0x7610, R19 ;  /* 0x0000761000137816 */ /* 0x000fe20000000013 */
[----:B------:R-:W-:Y:S05]  /*e700*/  BRA `(.L_x_3441) ;  /* 0x000001e000007947 */ /* 0x000fea0003800000 */
.L_x_3440:
        /* <DEDUP_REMOVED lines=21> */
.L_x_3465:
[----:B------:R-:W2:Y:S02]  /*e860*/  LDG.E.64 R2, [R2.64] ;  /* 0x0000002402027981 */ /* 0x000ea4000c1e1b00 */
[----:B--2---:R-:W0:Y:S02]  /*e870*/  I2F.U64 R0, R2 ;  /* 0x0000000200007312 */ /* 0x004e240000301000 */
[----:B0-----:R-:W-:-:S04]  /*e880*/  F2FP.BF16.PACK_AB R0, RZ, R0 ;  /* 0x00000000ff00723e */ /* 0x001fc800000010ff */
[----:B------:R-:W-:Y:S01]  /*e890*/  PRMT R19, R0, 0x7610, R19 ;  /* 0x0000761000137816 */ /* 0x000fe20000000013 */
[----:B------:R-:W-:Y:S05]  /*e8a0*/  BRA `(.L_x_3441) ;  /* 0x0000004000007947 */ /* 0x000fea0003800000 */
.L_x_3464:
[----:B------:R-:W2:Y:S02]  /*e8b0*/  LDG.E R2, [R2.64] ;  /* 0x0000002402027981 */ /* 0x000ea4000c1e1900 */
[----:B--2---:R-:W0:Y:S02]  /*e8c0*/  I2F.U32 R0, R2 ;  /* 0x0000000200007306 */ /* 0x004e240000201000 */
[----:B0-----:R-:W-:-:S04]  /*e8d0*/  F2FP.BF16.PACK_AB R0, RZ, R0 ;  /* 0x00000000ff00723e */ /* 0x001fc800000010ff */
[----:B------:R-:W-:Y:S02]  /*e8e0*/  PRMT R19, R0, 0x7610, R19 ;  /* 0x0000761000137816 */ /* 0x000fe40000000013 */
.L_x_3441:
        /* <DEDUP_REMOVED lines=18> */
.L_x_3471:
[----:B------:R-:W2:Y:S02]  /*ea10*/  LDG.E.U8 R2, [R2.64] ;  /* 0x0000002402027981 */ /* 0x000ea4000c1e1100 */
[----:B--2---:R-:W0:Y:S02]  /*ea20*/  I2F.U16 R0, R2 ;  /* 0x0000000200007306 */ /* 0x004e240000101000 */
[----:B0-----:R-:W-:Y:S01]  /*ea30*/  F2FP.BF16.PACK_AB R0, RZ, R0 ;  /* 0x00000000ff00723e */ /* 0x001fe200000010ff */
[----:B------:R-:W-:Y:S05]  /*ea40*/  BRA `(.L_x_3473) ;  /* 0x00000e3000007947 */ /* 0x000fea0003800000 */
.L_x_3470:
        /* <DEDUP_REMOVED lines=10> */
.L_x_3475:
[----:B------:R-:W2:Y:S02]  /*eaf0*/  LDG.E R2, [R2.64] ;  /* 0x0000002402027981 */ /* 0x000ea4000c1e1900 */
[----:B--2---:R-:W0:Y:S02]  /*eb00*/  I2F R0, R2 ;  /* 0x0000000200007306 */ /* 0x004e240000201400 */
[----:B0-----:R-:W-:Y:S01]  /*eb10*/  F2FP.BF16.PACK_AB R0, RZ, R0 ;  /* 0x00000000ff00723e */ /* 0x001fe200000010ff */
[----:B------:R-:W-:Y:S05]  /*eb20*/  BRA `(.L_x_3473) ;  /* 0x00000d5000007947 */ /* 0x000fea0003800000 */
.L_x_3474:
[----:B------:R-:W2:Y:S02]  /*eb30*/  LDG.E.U16 R2, [R2.64] ;  /* 0x0000002402027981 */ /* 0x000ea4000c1e1500 */
[----:B--2---:R-:W0:Y:S02]  /*eb40*/  I2F.S16 R0, R2 ;  /* 0x0000000200007306 */ /* 0x004e240000101400 */
[----:B0-----:R-:W-:Y:S01]  /*eb50*/  F2FP.BF16.PACK_AB R0, RZ, R0 ;  /* 0x00000000ff00723e */ /* 0x001fe200000010ff */
[----:B------:R-:W-:Y:S05]  /*eb60*/  BRA `(.L_x_3473) ;  /* 0x00000d1000007947 */ /* 0x000fea0003800000 */
.L_x_3469:
        /* <DEDUP_REMOVED lines=9> */
.L_x_3477:
[----:B------:R-:W2:Y:S02]  /*ec00*/  LDG.E.U16 R0, [R2.64] ;  /* 0x0000002402007981 */ /* 0x000ea4000c1e1500 */
[----:B--2---:R-:W-:-:S05]  /*ec10*/  HADD2.F32 R0, -RZ, R0.H0_H0 ;  /* 0x20000000ff007230 */ /* 0x004fca0000004100 */
[----:B------:R-:W-:Y:S01]  /*ec20*/  F2FP.BF16.PACK_AB R0, RZ, R0 ;  /* 0x00000000ff00723e */ /* 0x000fe200000010ff */
[----:B------:R-:W-:Y:S05]  /*ec30*/  BRA `(.L_x_3473) ;  /* 0x00000c4000007947 */ /* 0x000fea0003800000 */
.L_x_3476:
        /* <DEDUP_REMOVED lines=9> */
.L_x_3479:
[----:B------:R-:W2:Y:S02]  /*ecd0*/  LDG.E.U16 R2, [R2.64] ;  /* 0x0000002402027981 */ /* 0x000ea4000c1e1500 */
[----:B--2---:R-:W-:-:S05]  /*ece0*/  HADD2.F32 R0, -RZ, R2.H0_H0 ;  /* 0x20000002ff007230 */ /* 0x004fca0000004100 */
[----:B------:R-:W-:Y:S01]  /*ecf0*/  F2FP.BF16.PACK_AB R0, RZ, R0 ;  /* 0x00000000ff00723e */ /* 0x000fe200000010ff */
[----:B------:R-:W-:Y:S05]  /*ed00*/  BRA `(.L_x_3473) ;  /* 0x00000b7000007947 */ /* 0x000fea0003800000 */
.L_x_3478:
[----:B------:R-:W2:Y:S02]  /*ed10*/  LDG.E.64 R2, [R2.64] ;  /* 0x0000002402027981 */ /* 0x000ea4000c1e1b00 */
[----:B--2---:R-:W0:Y:S01]  /*ed20*/  F2F.F32.F64 R0, R2 ;  /* 0x0000000200007310 */ /* 0x004e220000301000 */
[----:B------:R-:W0:-:S14]  /*ed30*/  DSETP.GEU.AND P0, PT, |R2|, c[0x2][0x0], PT ;  /* 0x008000000200762a */ /* 0x000e1c0003f0e200 */
[----:B0-----:R-:W-:-:S05]  /*ed40*/  @!P0 FMUL R0, R0, 1.175494350822287508e-38 ;  /* 0x0080000000008820 */ /* 0x001fca0000400000 */
[----:B------:R-:W-:Y:S01]  /*ed50*/  F2FP.BF16.PACK_AB R0, RZ, R0 ;  /* 0x00000000ff00723e */ /* 0x000fe200000010ff */
[----:B------:R-:W-:Y:S05]  /*ed60*/  BRA `(.L_x_3473) ;  /* 0x00000b1000007947 */ /* 0x000fea0003800000 */
.L_x_3468:
        /* <DEDUP_REMOVED lines=13> */
.L_x_3482:
[----:B------:R-:W2:Y:S02]  /*ee40*/  LDG.E.64 R2, [R2.64] ;  /* 0x0000002402027981 */ /* 0x000ea4000c1e1b00 */
[----:B--2---:R-:W0:Y:S01]  /*ee50*/  F2F.F32.F64 R0, R2 ;  /* 0x0000000200007310 */ /* 0x004e220000301000 */
[----:B------:R-:W0:-:S14]  /*ee60*/  DSETP.GEU.AND P0, PT, |R2|, c[0x2][0x0], PT ;  /* 0x008000000200762a */ /* 0x000e1c0003f0e200 */
[----:B0-----:R-:W-:-:S05]  /*ee70*/  @!P0 FMUL R0, R0, 1.175494350822287508e-38 ;  /* 0x0080000000008820 */ /* 0x001fca0000400000 */
[----:B------:R-:W-:Y:S01]  /*ee80*/  F2FP.BF16.PACK_AB R0, RZ, R0 ;  /* 0x00000000ff00723e */ /* 0x000fe200000010ff */
[----:B------:R-:W-:Y:S05]  /*ee90*/  BRA `(.L_x_3473) ;  /* 0x000009e000007947 */ /* 0x000fea0003800000 */
.L_x_3481:
        /* <DEDUP_REMOVED lines=28> */
.L_x_3484:
        /* <DEDUP_REMOVED lines=15> */
.L_x_3483:
[----:B------:R0:W5:Y:S01]  /*f150*/  LDG.E.U16 R0, [R2.64] ;  /* 0x0000002402007981 */ /* 0x000162000c1e1500 */
[----:B------:R-:W-:Y:S05]  /*f160*/  BRA `(.L_x_3473) ;  /* 0x0000071000007947 */ /* 0x000fea0003800000 */
.L_x_3480:
        /* <DEDUP_REMOVED lines=12> */
.L_x_3487:
        /* <DEDUP_REMOVED lines=21> */
.L_x_3491:
[----:B------:R-:W-:Y:S05]  /*f380*/  BSYNC B1 ;  /* 0x0000000000017941 */ /* 0x000fea0003800000 */
.L_x_3490:
[----:B------:R-:W-:Y:S01]  /*f390*/  LEA R3, R0, 0x3b800000, 0x17 ;  /* 0x3b80000000037811 */ /* 0x000fe200078eb8ff */
[----:B------:R-:W-:-:S05]  /*f3a0*/  IMAD.SHL.U32 R0, R2, 0x100000, RZ ;  /* 0x0010000002007824 */ /* 0x000fca00078e00ff */
[----:B------:R-:W-:Y:S02]  /*f3b0*/  LOP3.LUT R0, R3, R0, R4, 0xfe, !PT ;  /* 0x0000000003007212 */ /* 0x000fe400078efe04 */
.L_x_3489:
[----:B------:R-:W-:Y:S05]  /*f3c0*/  BSYNC B0 ;  /* 0x0000000000007941 */ /* 0x000fea0003800000 */
.L_x_3488:
[----:B------:R-:W-:Y:S01]  /*f3d0*/  F2FP.BF16.PACK_AB R0, RZ, R0 ;  /* 0x00000000ff00723e */ /* 0x000fe200000010ff */
[----:B------:R-:W-:Y:S05]  /*f3e0*/  BRA `(.L_x_3473) ;  /* 0x0000049000007947 */ /* 0x000fea0003800000 */
.L_x_3486:
        /* <DEDUP_REMOVED lines=21> */
.L_x_3495:
[----:B------:R-:W-:Y:S05]  /*f540*/  BSYNC B1 ;  /* 0x0000000000017941 */ /* 0x000fea0003800000 */
.L_x_3494:
[----:B------:R-:W-:Y:S01]  /*f550*/  LEA R3, R0, 0x37800000, 0x17 ;  /* 0x3780000000037811 */ /* 0x000fe200078eb8ff */
[----:B------:R-:W-:-:S05]  /*f560*/  IMAD.SHL.U32 R0, R2, 0x200000, RZ ;  /* 0x0020000002007824 */ /* 0x000fca00078e00ff */
[----:B------:R-:W-:Y:S02]  /*f570*/  LOP3.LUT R0, R3, R0, R4, 0xfe, !PT ;  /* 0x0000000003007212 */ /* 0x000fe400078efe04 */
.L_x_3493:
[----:B------:R-:W-:Y:S05]  /*f580*/  BSYNC B0 ;  /* 0x0000000000007941 */ /* 0x000fea0003800000 */
.L_x_3492:
[----:B------:R-:W-:Y:S01]  /*f590*/  F2FP.BF16.PACK_AB R0, RZ, R0 ;  /* 0x00000000ff00723e */ /* 0x000fe200000010ff */
[----:B------:R-:W-:Y:S05]  /*f5a0*/  BRA `(.L_x_3473) ;  /* 0x000002d000007947 */ /* 0x000fea0003800000 */
.L_x_3485:
        /* <DEDUP_REMOVED lines=14> */
.L_x_3499:
[----:B------:R-:W-:Y:S05]  /*f690*/  BSYNC B0 ;  /* 0x0000000000007941 */ /* 0x000fea0003800000 */
.L_x_3498:
[----:B------:R-:W-:Y:S01]  /*f6a0*/  F2FP.BF16.PACK_AB R0, RZ, R0 ;  /* 0x00000000ff00723e */ /* 0x000fe200000010ff */
[----:B------:R-:W-:Y:S05]  /*f6b0*/  BRA `(.L_x_3473) ;  /* 0x000001c000007947 */ /* 0x000fea0003800000 */
.L_x_3472:
        /* <DEDUP_REMOVED lines=21> */
.L_x_3497:
[----:B------:R-:W2:Y:S02]  /*f810*/  LDG.E.64 R2, [R2.64] ;  /* 0x0000002402027981 */ /* 0x000ea4000c1e1b00 */
[----:B--2---:R-:W0:Y:S02]  /*f820*/  I2F.U64 R0, R2 ;  /* 0x0000000200007312 */ /* 0x004e240000301000 */
[----:B0-----:R-:W-:Y:S01]  /*f830*/  F2FP.BF16.PACK_AB R0, RZ, R0 ;  /* 0x00000000ff00723e */ /* 0x001fe200000010ff */
[----:B------:R-:W-:Y:S05]  /*f840*/  BRA `(.L_x_3473) ;  /* 0x0000003000007947 */ /* 0x000fea0003800000 */
.L_x_3496:
[----:B------:R-:W2:Y:S02]  /*f850*/  LDG.E R2, [R2.64] ;  /* 0x0000002402027981 */ /* 0x000ea4000c1e1900 */
[----:B--2---:R-:W0:Y:S02]  /*f860*/  I2F.U32 R0, R2 ;  /* 0x0000000200007306 */ /* 0x004e240000201000 */
[----:B0-----:R-:W-:-:S06]  /*f870*/  F2FP.BF16.PACK_AB R0, RZ, R0 ;  /* 0x00000000ff00723e */ /* 0x001fcc00000010ff */
.L_x_3473:
        /* <DEDUP_REMOVED lines=25> */
.L_x_3503:
[----:B------:R-:W-:-:S06]  /*fa10*/  PRMT R3, RZ, 0x5410, R0 ;  /* 0x00005410ff037816 */ /* 0x000fcc0000000000 */
[----:B------:R-:W0:Y:S02]  /*fa20*/  F2I.S64.TRUNC R2, R3 ;  /* 0x0000000300027311 */ /* 0x000e24000020d900 */
[----:B0-----:R-:W-:Y:S01]  /*fa30*/  STG.E.U8 [R16.64], R2 ;  /* 0x0000000210007986 */ /* 0x001fe2000c101124 */
[----:B------:R-:W-:Y:S05]  /*fa40*/  EXIT ;  /* 0x000000000000794d */ /* 0x000fea0003800000 */
.L_x_3502:
        /* <DEDUP_REMOVED lines=10> */
.L_x_3506:
[----:B------:R-:W-:-:S04]  /*faf0*/  PRMT R0, RZ, 0x5410, R0 ;  /* 0x00005410ff007816 */ /* 0x000fc80000000000 */
[----:B------:R-:W0:Y:S02]  /*fb00*/  F2I.FTZ.TRUNC.NTZ R3, R0 ;  /* 0x0000000000037305 */ /* 0x000e24000021f100 */
[----:B0-----:R-:W-:Y:S01]  /*fb10*/  STG.E [R16.64], R3 ;  /* 0x0000000310007986 */ /* 0x001fe2000c101924 */
[----:B------:R-:W-:Y:S05]  /*fb20*/  EXIT ;  /* 0x000000000000794d */ /* 0x000fea0003800000 */
.L_x_3505:
[----:B------:R-:W-:-:S04]  /*fb30*/  PRMT R0, RZ, 0x5410, R0 ;  /* 0x00005410ff007816 */ /* 0x000fc80000000000 */
[----:B------:R-:W0:Y:S02]  /*fb40*/  F2I.FTZ.TRUNC.NTZ R3, R0 ;  /* 0x0000000000037305 */ /* 0x000e24000021f100 */
[----:B0-----:R-:W-:Y:S01]  /*fb50*/  STG.E.U16 [R16.64], R3 ;  /* 0x0000000310007986 */ /* 0x001fe2000c101524 */
[----:B------:R-:W-:Y:S05]  /*fb60*/  EXIT ;  /* 0x000000000000794d */ /* 0x000fea0003800000 */
.L_x_3501:
        /* <DEDUP_REMOVED lines=9> */
.L_x_3508:
[----:B------:R-:W-:-:S04]  /*fc00*/  PRMT R0, RZ, 0x5410, R0 ;  /* 0x00005410ff007816 */ /* 0x000fc80000000000 */
[----:B------:R-:W-:-:S05]  /*fc10*/  F2FP.PACK_AB R0, RZ, R0 ;  /* 0x00000000ff00723e */ /* 0x000fca00000000ff */
[----:B------:R-:W-:Y:S01]  /*fc20*/  STG.E.U16 [R16.64], R0 ;  /* 0x0000000010007986 */ /* 0x000fe2000c101524 */
[----:B------:R-:W-:Y:S05]  /*fc30*/  EXIT ;  /* 0x000000000000794d */ /* 0x000fea0003800000 */
.L_x_3507:
        /* <DEDUP_REMOVED lines=10> */
.L_x_3510:
[----:B------:R-:W-:-:S04]  /*fce0*/  PRMT R0, RZ, 0x5410, R0 ;  /* 0x00005410ff007816 */ /* 0x000fc80000000000 */
[----:B------:R-:W-:-:S04]  /*fcf0*/  F2FP.PACK_AB R3, RZ, R0 ;  /* 0x00000000ff03723e */ /* 0x000fc800000000ff */
[----:B------:R-:W-:-:S05]  /*fd00*/  PRMT R3, R3, 0x5410, RZ ;  /* 0x0000541003037816 */ /* 0x000fca00000000ff */
[----:B------:R-:W-:Y:S01]  /*fd10*/  STG.E [R16.64], R3 ;  /* 0x0000000310007986 */ /* 0x000fe2000c101924 */
[----:B------:R-:W-:Y:S05]  /*fd20*/  EXIT ;  /* 0x000000000000794d */ /* 0x000fea0003800000 */
.L_x_3509:
[----:B------:R-:W-:-:S05]  /*fd30*/  PRMT R2, RZ, 0x5410, R0 ;  /* 0x00005410ff027816 */ /* 0x000fca0000000000 */
[----:B------:R-:W-:-:S06]  /*fd40*/  FMUL.FTZ R2, R2, 1 ;  /* 0x3f80000002027820 */ /* 0x000fcc0000410000 */
[----:B------:R-:W0:Y:S02]  /*fd50*/  F2F.F64.F32 R2, R2 ;  /* 0x0000000200027310 */ /* 0x000e240000201800 */
[----:B0-----:R-:W-:Y:S01]  /*fd60*/  STG.E.64 [R16.64], R2 ;  /* 0x0000000210007986 */ /* 0x001fe2000c101b24 */
[----:B------:R-:W-:Y:S05]  /*fd70*/  EXIT ;  /* 0x000000000000794d */ /* 0x000fea0003800000 */
.L_x_3500:
        /* <DEDUP_REMOVED lines=13> */
.L_x_3513:
[----:B------:R-:W-:Y:S01]  /*fe50*/  PRMT R0, RZ, 0x5410, R0 ;  /* 0x00005410ff007816 */ /* 0x000fe20000000000 */
[----:B------:R-:W-:-:S04]  /*fe60*/  CS2R R6, SRZ ;  /* 0x0000000000067805 */ /* 0x000fc8000001ff00 */
[----:B------:R-:W-:-:S04]  /*fe70*/  FMUL.FTZ R0, R0, 1 ;  /* 0x3f80000000007820 */ /* 0x000fc80000410000 */
[----:B------:R-:W0:Y:S02]  /*fe80*/  F2F.F64.F32 R4, R0 ;  /* 0x0000000000047310 */ /* 0x000e240000201800 */
[----:B0-----:R-:W-:Y:S01]  /*fe90*/  STG.E.128 [R16.64], R4 ;  /* 0x0000000410007986 */ /* 0x001fe2000c101d24 */
[----:B------:R-:W-:Y:S05]  /*fea0*/  EXIT ;  /* 0x000000000000794d */ /* 0x000fea0003800000 */
.L_x_3512:
        /* <DEDUP_REMOVED lines=21> */
.L_x_3517:
[----:B------:R-:W-:Y:S05]  /*10000*/  BSYNC B0 ;  /* 0x0000000000007941 */ /* 0x000fea0003800000 */
.L_x_3516:
[----:B------:R-:W-:-:S05]  /*10010*/  LOP3.LUT R3, R0, R3, RZ, 0xfc, !PT ;  /* 0x0000000300037212 */ /* 0x000fca00078efcff */
[----:B------:R-:W-:Y:S01]  /*10020*/  STG.E.U8 [R16.64], R3 ;  /* 0x0000000310007986 */ /* 0x000fe2000c101124 */
[----:B------:R-:W-:Y:S05]  /*10030*/  EXIT ;  /* 0x000000000000794d */ /* 0x000fea0003800000 */
.L_x_3515:
        /* <DEDUP_REMOVED lines=13> */
.L_x_3519:
[----:B------:R-:W-:Y:S01]  /*10110*/  IMAD.MOV.U32 R0, RZ, RZ, 0x7f ;  /* 0x0000007fff007424 */ /* 0x000fe200078e00ff */
[----:B------:R-:W-:-:S04]  /*10120*/  ISETP.GT.U32.AND P0, PT, R2, 0x7f800000, PT ;  /* 0x7f8000000200780c */ /* 0x000fc80003f04070 */
[----:B------:R-:W-:-:S04]  /*10130*/  SEL R0, R0, 0x7c, P0 ;  /* 0x0000007c00007807 */ /* 0x000fc80000000000 */
.L_x_3520:
[----:B------:R-:W-:Y:S05]  /*10140*/  BSYNC B0 ;  /* 0x0000000000007941 */ /* 0x000fea0003800000 */
.L_x_3518:
[----:B------:R-:W-:-:S04]  /*10150*/  LOP3.LUT R2, R3, 0x80000000, RZ, 0xc0, !PT ;  /* 0x8000000003027812 */ /* 0x000fc800078ec0ff */
[----:B------:R-:W-:-:S04]  /*10160*/  SHF.R.U32.HI R3, RZ, 0x18, R2 ;  /* 0x00000018ff037819 */ /* 0x000fc80000011602 */
[----:B------:R-:W-:-:S05]  /*10170*/  LOP3.LUT R3, R0, R3, RZ, 0xfc, !PT ;  /* 0x0000000300037212 */ /* 0x000fca00078efcff */
[----:B------:R-:W-:Y:S01]  /*10180*/  STG.E.U8 [R16.64], R3 ;  /* 0x0000000310007986 */ /* 0x000fe2000c101124 */
[----:B------:R-:W-:Y:S05]  /*10190*/  EXIT ;  /* 0x000000000000794d */ /* 0x000fea0003800000 */
.L_x_3514:
[----:B------:R-:W-:Y:S01]  /*101a0*/  STG.E.U16 [R16.64], R0 ;  /* 0x0000000010007986 */ /* 0x000fe2000c101524 */
[----:B------:R-:W-:Y:S05]  /*101b0*/  EXIT ;  /* 0x000000000000794d */ /* 0x000fea0003800000 */
.L_x_3511:
        /* <DEDUP_REMOVED lines=12> */
.L_x_3523:
        /* <DEDUP_REMOVED lines=17> */
.L_x_3526:
[----:B------:R-:W-:-:S04]  /*10390*/  LOP3.LUT R2, R3, 0x80000000, RZ, 0xc0, !PT ;  /* 0x8000000003027812 */ /* 0x000fc800078ec0ff */
[----:B------:R-:W-:-:S04]  /*103a0*/  SHF.R.U32.HI R3, RZ, 0x18, R2 ;  /* 0x00000018ff037819 */ /* 0x000fc80000011602 */
[----:B------:R-:W-:-:S04]  /*103b0*/  LOP3.LUT R0, R0, R3, RZ, 0xfc, !PT ;  /* 0x0000000300007212 */ /* 0x000fc800078efcff */
[----:B------:R-:W-:Y:S02]  /*103c0*/  PRMT R8, R0, 0x7610, R8 ;  /* 0x0000761000087816 */ /* 0x000fe40000000008 */
.L_x_3525:
[----:B------:R-:W-:Y:S05]  /*103d0*/  BSYNC B0 ;  /* 0x0000000000007941 */ /* 0x000fea0003800000 */
.L_x_3524:
[----:B------:R-:W-:Y:S01]  /*103e0*/  STG.E.U8 [R16.64], R8 ;  /* 0x0000000810007986 */ /* 0x000fe2000c101124 */
[----:B------:R-:W-:Y:S05]  /*103f0*/  EXIT ;  /* 0x000000000000794d */ /* 0x000fea0003800000 */
.L_x_3522:
        /* <DEDUP_REMOVED lines=17> */
.L_x_3529:
[----:B------:R-:W-:-:S04]  /*10510*/  LOP3.LUT R2, R3, 0x80000000, RZ, 0xc0, !PT ;  /* 0x8000000003027812 */ /* 0x000fc800078ec0ff */
[----:B------:R-:W-:-:S04]  /*10520*/  SHF.R.U32.HI R3, RZ, 0x18, R2 ;  /* 0x00000018ff037819 */ /* 0x000fc80000011602 */
[----:B------:R-:W-:-:S04]  /*10530*/  LOP3.LUT R0, R0, R3, RZ, 0xfc, !PT ;  /* 0x0000000300007212 */ /* 0x000fc800078efcff */
[----:B------:R-:W-:Y:S02]  /*10540*/  PRMT R8, R0, 0x7610, R8 ;  /* 0x0000761000087816 */ /* 0x000fe40000000008 */
.L_x_3528:
[----:B------:R-:W-:Y:S05]  /*10550*/  BSYNC B0 ;  /* 0x0000000000007941 */ /* 0x000fea0003800000 */
.L_x_3527:
[----:B------:R-:W-:Y:S01]  /*10560*/  STG.E.U8 [R16.64], R8 ;  /* 0x0000000810007986 */ /* 0x000fe2000c101124 */
[----:B------:R-:W-:Y:S05]  /*10570*/  EXIT ;  /* 0x000000000000794d */ /* 0x000fea0003800000 */
.L_x_3521:
        /* <DEDUP_REMOVED lines=22> */
.L_x_3504:
        /* <DEDUP_REMOVED lines=20> */
.L_x_3531:
[----:B------:R-:W-:-:S06]  /*10820*/  PRMT R2, RZ, 0x5410, R0 ;  /* 0x00005410ff027816 */ /* 0x000fcc0000000000 */
[----:B------:R-:W0:Y:S02]  /*10830*/  F2I.U64.TRUNC R2, R2 ;  /* 0x0000000200027311 */ /* 0x000e24000020d800 */
[----:B0-----:R-:W-:Y:S01]  /*10840*/  STG.E.64 [R16.64], R2 ;  /* 0x0000000210007986 */ /* 0x001fe2000c101b24 */
[----:B------:R-:W-:Y:S05]  /*10850*/  EXIT ;  /* 0x000000000000794d */ /* 0x000fea0003800000 */
.L_x_3530:
[----:B------:R-:W-:-:S04]  /*10860*/  PRMT R0, RZ, 0x5410, R0 ;  /* 0x00005410ff007816 */ /* 0x000fc80000000000 */
[----:B------:R-:W0:Y:S02]  /*10870*/  F2I.FTZ.U32.TRUNC.NTZ R3, R0 ;  /* 0x0000000000037305 */ /* 0x000e24000021f000 */
[----:B0-----:R-:W-:Y:S01]  /*10880*/  STG.E [R16.64], R3 ;  /* 0x0000000310007986 */ /* 0x001fe2000c101924 */
[----:B------:R-:W-:Y:S05]  /*10890*/  EXIT ;  /* 0x000000000000794d */ /* 0x000fea0003800000 */
.L_x_3532:
        /* <DEDUP_REMOVED lines=14> */
.L_x_22930:


//--------------------- .text._ZN2at6native27unrolled_elementwise_kernelIZZZNS0_54_GLOBAL__N__d8c5977b_16_LinearAlgebra_cu_9e10b42f_321716addr_kernel_cudaERNS_14TensorIteratorERKN3c106ScalarES8_ENKUlvE_clEvENKUlvE8_clEvEUlNS5_8BFloat16ESB_SB_E_St5arrayIPcLm4EELi4E23TrivialOffsetCalculatorILi3EjESG_ILi1EjENS0_6memory12LoadWithCastILi3EEENSJ_13StoreWithCastILi1EEEEEviT_T0_T2_T3_T4_T5_ --------------------------
	.section	.text._ZN2at6native27unrolled_elementwise_kernelIZZZNS0_54_GLOBAL__N__d8c5977b_16_LinearAlgebra_cu_9e10b42f_321716addr_kernel_cudaERNS_14TensorIteratorERKN3c106ScalarES8_ENKUlvE_clEvENKUlvE8_clEvEUlNS5_8BFloat16ESB_SB_E_St5arrayIPcLm4EELi4E23TrivialOffsetCalculatorILi3EjESG_ILi1EjENS0_6memory12LoadWithCastILi3EEENSJ_13StoreWithCastILi1EEEEEviT_T0_T2_T3_T4_T5_,"ax",@progbits
	.sectioninfo	@"SHI_REGISTERS=32"
	.align	128
        .global         _ZN2at6native27unrolled_elementwise_kernelIZZZNS0_54_GLOBAL__N__d8c5977b_16_LinearAlgebra_cu_9e10b42f_321716addr_kernel_cudaERNS_14TensorIteratorERKN3c106ScalarES8_ENKUlvE_clEvENKUlvE8_clEvEUlNS5_8BFloat16ESB_SB_E_St5arrayIPcLm4EELi4E23TrivialOffsetCalculatorILi3EjESG_ILi1EjENS0_6memory12LoadWithCastILi3EEENSJ_13StoreWithCastILi1EEEEEviT_T0_T2_T3_T4_T5_
        .type           _ZN2at6native27unrolled_elementwise_kernelIZZZNS0_54_GLOBAL__N__d8c5977b_16_LinearAlgebra_cu_9e10b42f_321716addr_kernel_cudaERNS_14TensorIteratorERKN3c106ScalarES8_ENKUlvE_clEvENKUlvE8_clEvEUlNS5_8BFloat16ESB_SB_E_St5arrayIPcLm4EELi4E23TrivialOffsetCalculatorILi3EjESG_ILi1EjENS0_6memory12LoadWithCastILi3EEENSJ_13StoreWithCastILi1EEEEEviT_T0_T2_T3_T4_T5_,@function
        .size           _ZN2at6native27unrolled_elementwise_kernelIZZZNS0_54_GLOBAL__N__d8c5977b_16_LinearAlgebra_cu_9e10b42f_321716addr_kernel_cudaERNS_14TensorIteratorERKN3c106ScalarES8_ENKUlvE_clEvENKUlvE8_clEvEUlNS5_8BFloat16ESB_SB_E_St5arrayIPcLm4EELi4E23TrivialOffsetCalculatorILi3EjESG_ILi1EjENS0_6memory12LoadWithCastILi3EEENSJ_13StoreWithCastILi1EEEEEviT_T0_T2_T3_T4_T5_,(.L_x_22931 - _ZN2at6native27unrolled_elementwise_kernelIZZZNS0_54_GLOBAL__N__d8c5977b_16_LinearAlgebra_cu_9e10b42f_321716addr_kernel_cudaERNS_14TensorIteratorERKN3c106ScalarES8_ENKUlvE_clEvENKUlvE8_clEvEUlNS5_8BFloat16ESB_SB_E_St5arrayIPcLm4EELi4E23TrivialOffsetCalculatorILi3EjESG_ILi1EjENS0_6memory12LoadWithCastILi3EEENSJ_13StoreWithCastILi1EEEEEviT_T0_T2_T3_T4_T5_)
        .other          _ZN2at6native27unrolled_elementwise_kernelIZZZNS0_54_GLOBAL__N__d8c5977b_16_LinearAlgebra_cu_9e10b42f_321716addr_kernel_cudaERNS_14TensorIteratorERKN3c106ScalarES8_ENKUlvE_clEvENKUlvE8_clEvEUlNS5_8BFloat16ESB_SB_E_St5arrayIPcLm4EELi4E23TrivialOffsetCalculatorILi3EjESG_ILi1EjENS0_6memory12LoadWithCastILi3EEENSJ_13StoreWithCastILi1EEEEEviT_T0_T2_T3_T4_T5_,@"STO_CUDA_ENTRY STV_DEFAULT"
_ZN2at6native27unrolled_elementwise_kernelIZZZNS0_54_GLOBAL__N__d8c5977b_16_LinearAlgebra_cu_9e10b42f_321716addr_kernel_cudaERNS_14TensorIteratorERKN3c106ScalarES8_ENKUlvE_clEvENKUlvE8_clEvEUlNS5_8BFloat16ESB_SB_E_St5arrayIPcLm4EELi4E23TrivialOffsetCalculatorILi3EjESG_ILi1EjENS0_6memory12LoadWithCastILi3EEENSJ_13StoreWithCastILi1EEEEEviT_T0_T2_T3_T4_T5_:
.text._ZN2at6native27unrolled_elementwise_kernelIZZZNS0_54_GLOBAL__N__d8c5977b_16_LinearAlgebra_cu_9e10b42f_321716addr_kernel_cudaERNS_14TensorIteratorERKN3c106ScalarES8_ENKUlvE_clEvENKUlvE8_clEvEUlNS5_8BFloat16ESB_SB_E_St5arrayIPcLm4EELi4E23TrivialOffsetCalculatorILi3EjESG_ILi1EjENS0_6memory12LoadWithCastILi3EEENSJ_13StoreWithCastILi1EEEEEviT_T0_T2_T3_T4_T5_:
        /* <DEDUP_REMOVED lines=43> */
.L_x_3535:
        /* <DEDUP_REMOVED lines=19> */
.L_x_3539:
[----:B------:R-:W2:Y:S02]  /*03e0*/  LDG.E.U8 R2, [R2.64] ;  /* 0x0000002402027981 */ /* 0x000ea4000c1e1100 */
[----:B--2---:R-:W0:Y:S02]  /*03f0*/  I2F.U16 R0, R2 ;  /* 0x0000000200007306 */ /* 0x004e240000101000 */
[----:B0-----:R-:W-:-:S04]  /*0400*/  F2FP.BF16.PACK_AB R0, RZ, R0 ;  /* 0x00000000ff00723e */ /* 0x001fc800000010ff */
[----:B------:R-:W-:Y:S01]  /*0410*/  PRMT R19, R0, 0x7610, R19 ;  /* 0x0000761000137816 */ /* 0x000fe20000000013 */
[----:B------:R-:W-:Y:S05]  /*0420*/  BRA `(.L_x_3541) ;  /* 0x00000f0000007947 */ /* 0x000fea0003800000 */
.L_x_3538:
        /* <DEDUP_REMOVED lines=11> */
.L_x_3543:
[----:B------:R-:W2:Y:S02]  /*04e0*/  LDG.E R2, [R2.64] ;  /* 0x0000002402027981 */ /* 0x000ea4000c1e1900 */
[----:B--2---:R-:W0:Y:S02]  /*04f0*/  I2F R0, R2 ;  /* 0x0000000200007306 */ /* 0x004e240000201400 */
[----:B0-----:R-:W-:-:S04]  /*0500*/  F2FP.BF16.PACK_AB R0, RZ, R0 ;  /* 0x00000000ff00723e */ /* 0x001fc800000010ff */
[----:B------:R-:W-:Y:S01]  /*0510*/  PRMT R19, R0, 0x7610, R19 ;  /* 0x0000761000137816 */ /* 0x000fe20000000013 */
[----:B------:R-:W-:Y:S05]  /*0520*/  BRA `(.L_x_3541) ;  /* 0x00000e0000007947 */ /* 0x000fea0003800000 */
.L_x_3542:
[----:B------:R-:W2:Y:S02]  /*0530*/  LDG.E.U16 R2, [R2.64] ;  /* 0x0000002402027981 */ /* 0x000ea4000c1e1500 */
[----:B--2---:R-:W0:Y:S02]  /*0540*/  I2F.S16 R0, R2 ;  /* 0x0000000200007306 */ /* 0x004e240000101400 */
[----:B0-----:R-:W-:-:S04]  /*0550*/  F2FP.BF16.PACK_AB R0, RZ, R0 ;  /* 0x00000000ff00723e */ /* 0x001fc800000010ff */
[----:B------:R-:W-:Y:S01]  /*0560*/  PRMT R19, R0, 0x7610, R19 ;  /* 0x0000761000137816 */ /* 0x000fe20000000013 */
[----:B------:R-:W-:Y:S05]  /*0570*/  BRA `(.L_x_3541) ;  /* 0x00000db000007947 */ /* 0x000fea0003800000 */
.L_x_3537:
        /* <DEDUP_REMOVED lines=9> */
.L_x_3545:
[----:B------:R-:W2:Y:S02]  /*0610*/  LDG.E.U16 R0, [R2.64] ;  /* 0x0000002402007981 */ /* 0x000ea4000c1e1500 */
[----:B--2---:R-:W-:-:S05]  /*0620*/  HADD2.F32 R0, -RZ, R0.H0_H0 ;  /* 0x20000000ff007230 */ /* 0x004fca0000004100 */
[----:B------:R-:W-:-:S04]  /*0630*/  F2FP.BF16.PACK_AB R0, RZ, R0 ;  /* 0x00000000ff00723e */ /* 0x000fc800000010ff */
[----:B------:R-:W-:Y:S01]  /*0640*/  PRMT R19, R0, 0x7610, R19 ;  /* 0x0000761000137816 */ /* 0x000fe20000000013 */
[----:B------:R-:W-:Y:S05]  /*0650*/  BRA `(.L_x_3541) ;  /* 0x00000cd000007947 */ /* 0x000fea0003800000 */
.L_x_3544:
        /* <DEDUP_REMOVED lines=9> */
.L_x_3547:
[----:B------:R-:W2:Y:S02]  /*06f0*/  LDG.E.U16 R2, [R2.64] ;  /* 0x0000002402027981 */ /* 0x000ea4000c1e1500 */
[----:B--2---:R-:W-:-:S05]  /*0700*/  HADD2.F32 R0, -RZ, R2.H0_H0 ;  /* 0x20000002ff007230 */ /* 0x004fca0000004100 */
[----:B------:R-:W-:-:S04]  /*0710*/  F2FP.BF16.PACK_AB R0, RZ, R0 ;  /* 0x00000000ff00723e */ /* 0x000fc800000010ff */
[----:B------:R-:W-:Y:S01]  /*0720*/  PRMT R19, R0, 0x7610, R19 ;  /* 0x0000761000137816 */ /* 0x000fe20000000013 */
[----:B------:R-:W-:Y:S05]  /*0730*/  BRA `(.L_x_3541) ;  /* 0x00000bf000007947 */ /* 0x000fea0003800000 */
.L_x_3546:
[----:B------:R-:W2:Y:S02]  /*0740*/  LDG.E.64 R2, [R2.64] ;  /* 0x0000002402027981 */ /* 0x000ea4000c1e1b00 */
[----:B--2---:R-:W0:Y:S01]  /*0750*/  F2F.F32.F64 R0, R2 ;  /* 0x0000000200007310 */ /* 0x004e220000301000 */
[----:B------:R-:W0:-:S14]  /*0760*/  DSETP.GEU.AND P0, PT, |R2|, c[0x2][0x0], PT ;  /* 0x008000000200762a */ /* 0x000e1c0003f0e200 */
[----:B0-----:R-:W-:-:S05]  /*0770*/  @!P0 FMUL R0, R0, 1.175494350822287508e-38 ;  /* 0x0080000000008820 */ /* 0x001fca0000400000 */
[----:B------:R-:W-:-:S04]  /*0780*/  F2FP.BF16.PACK_AB R0, RZ, R0 ;  /* 0x00000000ff00723e */ /* 0x000fc800000010ff */
[----:B------:R-:W-:Y:S01]  /*0790*/  PRMT R19, R0, 0x7610, R19 ;  /* 0x0000761000137816 */ /* 0x000fe20000000013 */
[----:B------:R-:W-:Y:S05]  /*07a0*/  BRA `(.L_x_3541) ;  /* 0x00000b8000007947 */ /* 0x000fea0003800000 */
.L_x_3536:
        /* <DEDUP_REMOVED lines=14> */
.L_x_3550:
[----:B------:R-:W2:Y:S02]  /*0890*/  LDG.E.64 R2, [R2.64] ;  /* 0x0000002402027981 */ /* 0x000ea4000c1e1b00 */
[----:B--2---:R-:W0:Y:S01]  /*08a0*/  F2F.F32.F64 R0, R2 ;  /* 0x0000000200007310 */ /* 0x004e220000301000 */
[----:B------:R-:W0:-:S14]  /*08b0*/  DSETP.GEU.AND P0, PT, |R2|, c[0x2][0x0], PT ;  /* 0x008000000200762a */ /* 0x000e1c0003f0e200 */
[----:B0-----:R-:W-:-:S05]  /*08c0*/  @!P0 FMUL R0, R0, 1.175494350822287508e-38 ;  /* 0x0080000000008820 */ /* 0x001fca0000400000 */
[----:B------:R-:W-:-:S04]  /*08d0*/  F2FP.BF16.PACK_AB R0, RZ, R0 ;  /* 0x00000000ff00723e */ /* 0x000fc800000010ff */
[----:B------:R-:W-:Y:S01]  /*08e0*/  PRMT R19, R0, 0x7610, R19 ;  /* 0x0000761000137816 */ /* 0x000fe20000000013 */
[----:B------:R-:W-:Y:S05]  /*08f0*/  BRA `(.L_x_3541) ;  /* 0x00000a3000007947 */ /* 0x000fea0003800000 */
.L_x_3549:
        /* <DEDUP_REMOVED lines=28> */
.L_x_3552:
        /* <DEDUP_REMOVED lines=15> */
.L_x_3551:
[----:B------:R0:W5:Y:S01]  /*0bb0*/  LDG.E.U16 R19, [R2.64] ;  /* 0x0000002402137981 */ /* 0x000162000c1e1500 */
[----:B------:R-:W-:Y:S05]  /*0bc0*/  BRA `(.L_x_3541) ;  /* 0x0000076000007947 */ /* 0x000fea0003800000 */
.L_x_3548:
        /* <DEDUP_REMOVED lines=12> */
.L_x_3555:
        /* <DEDUP_REMOVED lines=21> */
.L_x_3559:
[----:B------:R-:W-:Y:S05]  /*0de0*/  BSYNC B1 ;  /* 0x0000000000017941 */ /* 0x000fea0003800000 */
.L_x_3558:
[----:B------:R-:W-:Y:S01]  /*0df0*/  LEA R3, R0, 0x3b800000, 0x17 ;  /* 0x3b80000000037811 */ /* 0x000fe200078eb8ff */
[----:B------:R-:W-:-:S05]  /*0e00*/  IMAD.SHL.U32 R0, R2, 0x100000, RZ ;  /* 0x0010000002007824 */ /* 0x000fca00078e00ff */
[----:B------:R-:W-:Y:S02]  /*0e10*/  LOP3.LUT R0, R3, R0, R4, 0xfe, !PT ;  /* 0x0000000003007212 */ /* 0x000fe400078efe04 */
.L_x_3557:
[----:B------:R-:W-:Y:S05]  /*0e20*/  BSYNC B0 ;  /* 0x0000000000007941 */ /* 0x000fea0003800000 */
.L_x_3556:
[----:B------:R-:W-:-:S04]  /*0e30*/  F2FP.BF16.PACK_AB R0, RZ, R0 ;  /* 0x00000000ff00723e */ /* 0x000fc800000010ff */
[----:B------:R-:W-:Y:S01]  /*0e40*/  PRMT R19, R0, 0x7610, R19 ;  /* 0x0000761000137816 */ /* 0x000fe20000000013 */
[----:B------:R-:W-:Y:S05]  /*0e50*/  BRA `(.L_x_3541) ;  /* 0x000004d000007947 */ /* 0x000fea0003800000 */
.L_x_3554:
        /* <DEDUP_REMOVED lines=21> */
.L_x_3563:
[----:B------:R-:W-:Y:S05]  /*0fb0*/  BSYNC B1 ;  /* 0x0000000000017941 */ /* 0x000fea0003800000 */
.L_x_3562:
[----:B------:R-:W-:Y:S01]  /*0fc0*/  LEA R3, R0, 0x37800000, 0x17 ;  /* 0x3780000000037811 */ /* 0x000fe200078eb8ff */
[----:B------:R-:W-:-:S05]  /*0fd0*/  IMAD.SHL.U32 R0, R2, 0x200000, RZ ;  /* 0x0020000002007824 */ /* 0x000fca00078e00ff */
[----:B------:R-:W-:Y:S02]  /*0fe0*/  LOP3.LUT R0, R3, R0, R4, 0xfe, !PT ;  /* 0x0000000003007212 */ /* 0x000fe400078efe04 */
.L_x_3561:
[----:B------:R-:W-:Y:S05]  /*0ff0*/  BSYNC B0 ;  /* 0x0000000000007941 */ /* 0x000fea0003800000 */
.L_x_3560:
[----:B------:R-:W-:-:S04]  /*1000*/  F2FP.BF16.PACK_AB R0, RZ, R0 ;  /* 0x00000000ff00723e */ /* 0x000fc800000010ff */
[----:B------:R-:W-:Y:S01]  /*1010*/  PRMT R19, R0, 0x7610, R19 ;  /* 0x0000761000137816 */ /* 0x000fe20000000013 */
[----:B------:R-:W-:Y:S05]  /*1020*/  BRA `(.L_x_3541) ;  /* 0x0000030000007947 */ /* 0x000fea0003800000 */
.L_x_3553:
        /* <DEDUP_REMOVED lines=14> */
.L_x_3567:
[----:B------:R-:W-:Y:S05]  /*1110*/  BSYNC B0 ;  /* 0x0000000000007941 */ /* 0x000fea0003800000 */
.L_x_3566:
[----:B------:R-:W-:-:S04]  /*1120*/  F2FP.BF16.PACK_AB R0, RZ, R0 ;  /* 0x00000000ff00723e */ /* 0x000fc800000010ff */
[----:B------:R-:W-:Y:S01]  /*1130*/  PRMT R19, R0, 0x7610, R19 ;  /* 0x0000761000137816 */ /* 0x000fe20000000013 */
[----:B------:R-:W-:Y:S05]  /*1140*/  BRA `(.L_x_3541) ;  /* 0x000001e000007947 */ /* 0x000fea0003800000 */
.L_x_3540:
        /* <DEDUP_REMOVED lines=21> */
.L_x_3565:
[----:B------:R-:W2:Y:S02]  /*12a0*/  LDG.E.64 R2, [R2.64] ;  /* 0x0000002402027981 */ /* 0x000ea4000c1e1b00 */
[----:B--2---:R-:W0:Y:S02]  /*12b0*/  I2F.U64 R0, R2 ;  /* 0x0000000200007312 */ /* 0x004e240000301000 */
[----:B0-----:R-:W-:-:S04]  /*12c0*/  F2FP.BF16.PACK_AB R0, RZ, R0 ;  /* 0x00000000ff00723e */ /* 0x001fc800000010ff */
[----:B------:R-:W-:Y:S01]  /*12d0*/  PRMT R19, R0, 0x7610, R19 ;  /* 0x0000761000137816 */ /* 0x000fe20000000013 */
[----:B------:R-:W-:Y:S05]  /*12e0*/  BRA `(.L_x_3541) ;  /* 0x0000004000007947 */ /* 0x000fea0003800000 */
.L_x_3564:
[----:B------:R-:W2:Y:S02]  /*12f0*/  LDG.E R2, [R2.64] ;  /* 0x0000002402027981 */ /* 0x000ea4000c1e1900 */
[----:B--2---:R-:W0:Y:S02]  /*1300*/  I2F.U32 R0, R2 ;  /* 0x0000000200007306 */ /* 0x004e240000201000 */
[----:B0-----:R-:W-:-:S04]  /*1310*/  F2FP.BF16.PACK_AB R0, RZ, R0 ;  /* 0x00000000ff00723e */ /* 0x001fc800000010ff */
[----:B------:R-:W-:Y:S02]  /*1320*/  PRMT R19, R0, 0x7610, R19 ;  /* 0x0000761000137816 */ /* 0x000fe40000000013 */
.L_x_3541:
        /* <DEDUP_REMOVED lines=19> */
.L_x_3571:
[----:B------:R-:W2:Y:S02]  /*1460*/  LDG.E.U8 R2, [R2.64] ;  /* 0x0000002402027981 */ /* 0x000ea4000c1e1100 */
[----:B--2---:R-:W0:Y:S02]  /*1470*/  I2F.U16 R0, R2 ;  /* 0x0000000200007306 */ /* 0x004e240000101000 */
[----:B0-----:R-:W-:-:S04]  /*1480*/  F2FP.BF16.PACK_AB R0, RZ, R0 ;  /* 0x00000000ff00723e */ /* 0x001fc800000010ff */
[----:B------:R-:W-:Y:S01]  /*1490*/  PRMT R18, R0, 0x7610, R18 ;  /* 0x0000761000127816 */ /* 0x000fe20000000012 */
[----:B------:R-:W-:Y:S05]  /*14a0*/  BRA `(.L_x_3573) ;  /* 0x00000f0000007947 */ /* 0x000fea0003800000 */
.L_x_3570:
        /* <DEDUP_REMOVED lines=11> */
.L_x_3575:
[----:B------:R-:W2:Y:S02]  /*1560*/  LDG.E R2, [R2.64] ;  /* 0x0000002402027981 */ /* 0x000ea4000c1e1900 */
[----:B--2---:R-:W0:Y:S02]  /*1570*/  I2F R0, R2 ;  /* 0x0000000200007306 */ /* 0x004e240000201400 */
[----:B0-----:R-:W-:-:S04]  /*1580*/  F2FP.BF16.PACK_AB R0, RZ, R0 ;  /* 0x00000000ff00723e */ /* 0x001fc800000010ff */
[----:B------:R-:W-:Y:S01]  /*1590*/  PRMT R18, R0, 0x7610, R18 ;  /* 0x0000761000127816 */ /* 0x000fe20000000012 */
[----:B------:R-:W-:Y:S05]  /*15a0*/  BRA `(.L_x_3573) ;  /* 0x00000e0000007947 */ /* 0x000fea0003800000 */
.L_x_3574:
[----:B------:R-:W2:Y:S02]  /*15b0*/  LDG.E.U16 R2, [R2.64] ;  /* 0x0000002402027981 */ /* 0x000ea4000c1e1500 */
[----:B--2---:R-:W0:Y:S02]  /*15c0*/  I2F.S16 R0, R2 ;  /* 0x0000000200007306 */ /* 0x004e240000101400 */
[----:B0-----:R-:W-:-:S04]  /*15d0*/  F2FP.BF16.PACK_AB R0, RZ, R0 ;  /* 0x00000000ff00723e */ /* 0x001fc800000010ff */
[----:B------:R-:W-:Y:S01]  /*15e0*/  PRMT R18, R0, 0x7610, R18 ;  /* 0x0000761000127816 */ /* 0x000fe20000000012 */
[----:B------:R-:W-:Y:S05]  /*15f0*/  BRA `(.L_x_3573) ;  /* 0x00000db000007947 */ /* 0x000fea0003800000 */
.L_x_3569:
        /* <DEDUP_REMOVED lines=9> */
.L_x_3577:
[----:B------:R-:W2:Y:S02]  /*1690*/  LDG.E.U16 R0, [R2.64] ;  /* 0x0000002402007981 */ /* 0x000ea4000c1e1500 */
[----:B--2---:R-:W-:-:S05]  /*16a0*/  HADD2.F32 R0, -RZ, R0.H0_H0 ;  /* 0x20000000ff007230 */ /* 0x004fca0000004100 */
[----:B------:R-:W-:-:S04]  /*16b0*/  F2FP.BF16.PACK_AB R0, RZ, R0 ;  /* 0x00000000ff00723e */ /* 0x000fc800000010ff */
[----:B------:R-:W-:Y:S01]  /*16c0*/  PRMT R18, R0, 0x7610, R18 ;  /* 0x0000761000127816 */ /* 0x000fe20000000012 */
[----:B------:R-:W-:Y:S05]  /*16d0*/  BRA `(.L_x_3573) ;  /* 0x00000cd000007947 */ /* 0x000fea0003800000 */
.L_x_3576:
        /* <DEDUP_REMOVED lines=9> */
.L_x_3579:
[----:B------:R-:W2:Y:S02]  /*1770*/  LDG.E.U16 R2, [R2.64] ;  /* 0x0000002402027981 */ /* 0x000ea4000c1e1500 */
[----:B--2---:R-:W-:-:S05]  /*1780*/  HADD2.F32 R0, -RZ, R2.H0_H0 ;  /* 0x20000002ff007230 */ /* 0x004fca0000004100 */
[----:B------:R-:W-:-:S04]  /*1790*/  F2FP.BF16.PACK_AB R0, RZ, R0 ;  /* 0x00000000ff00723e */ /* 0x000fc800000010ff */
[----:B------:R-:W-:Y:S01]  /*17a0*/  PRMT R18, R0, 0x7610, R18 ;  /* 0x0000761000127816 */ /* 0x000fe20000000012 */
[----:B------:R-:W-:Y:S05]  /*17b0*/  BRA `(.L_x_3573) ;  /* 0x00000bf000007947 */ /* 0x000fea0003800000 */
.L_x_3578:
[----:B------:R-:W2:Y:S02]  /*17c0*/  LDG.E.64 R2, [R2.64] ;  /* 0x0000002402027981 */ /* 0x000ea4000c1e1b00 */
[----:B--2---:R-:W0:Y:S01]  /*17d0*/  F2F.F32.F64 R0, R2 ;  /* 0x0000000200007310 */ /* 0x004e220000301000 */
[----:B------:R-:W0:-:S14]  /*17e0*/  DSETP.GEU.AND P0, PT, |R2|, c[0x2][0x0], PT ;  /* 0x008000000200762a */ /* 0x000e1c0003f0e200 */
[----:B0-----:R-:W-:-:S05]  /*17f0*/  @!P0 FMUL R0, R0, 1.175494350822287508e-38 ;  /* 0x0080000000008820 */ /* 0x001fca0000400000 */
[----:B------:R-:W-:-:S04]  /*1800*/  F2FP.BF16.PACK_AB R0, RZ, R0 ;  /* 0x00000000ff00723e */ /* 0x000fc800000010ff */
[----:B------:R-:W-:Y:S01]  /*1810*/  PRMT R18, R0, 0x7610, R18 ;  /* 0x0000761000127816 */ /* 0x000fe20000000012 */
[----:B------:R-:W-:Y:S05]  /*1820*/  BRA `(.L_x_3573) ;  /* 0x00000b8000007947 */ /* 0x000fea0003800000 */
.L_x_3568:
        /* <DEDUP_REMOVED lines=14> */
.L_x_3582:
[----:B------:R-:W2:Y:S02]  /*1910*/  LDG.E.64 R2, [R2.64] ;  /* 0x0000002402027981 */ /* 0x000ea4000c1e1b00 */
[----:B--2---:R-:W0:Y:S01]  /*1920*/  F2F.F32.F64 R0, R2 ;  /* 0x0000000200007310 */ /* 0x004e220000301000 */
[----:B------:R-:W0:-:S14]  /*1930*/  DSETP.GEU.AND P0, PT, |R2|, c[0x2][0x0], PT ;  /* 0x008000000200762a */ /* 0x000e1c0003f0e200 */
[----:B0-----:R-:W-:-:S05]  /*1940*/  @!P0 FMUL R0, R0, 1.175494350822287508e-38 ;  /* 0x0080000000008820 */ /* 0x001fca0000400000 */
[----:B------:R-:W-:-:S04]  /*1950*/  F2FP.BF16.PACK_AB R0, RZ, R0 ;  /* 0x00000000ff00723e */ /* 0x000fc800000010ff */
[----:B------:R-:W-:Y:S01]  /*1960*/  PRMT R18, R0, 0x7610, R18 ;  /* 0x0000761000127816 */ /* 0x000fe20000000012 */
[----:B------:R-:W-:Y:S05]  /*1970*/  BRA `(.L_x_3573) ;  /* 0x00000a3000007947 */ /* 0x000fea0003800000 */
.L_x_3581:
        /* <DEDUP_REMOVED lines=28> */
.L_x_3584:
        /* <DEDUP_REMOVED lines=15> */
.L_x_3583:
[----:B------:R0:W5:Y:S01]  /*1c30*/  LDG.E.U16 R18, [R2.64] ;  /* 0x0000002402127981 */ /* 0x000162000c1e1500 */
[----:B------:R-:W-:Y:S05]  /*1c40*/  BRA `(.L_x_3573) ;  /* 0x0000076000007947 */ /* 0x000fea0003800000 */
.L_x_3580:
        /* <DEDUP_REMOVED lines=12> */
.L_x_3587:
        /* <DEDUP_REMOVED lines=21> */
.L_x_3591:
[----:B------:R-:W-:Y:S05]  /*1e60*/  BSYNC B1 ;  /* 0x0000000000017941 */ /* 0x000fea0003800000 */
.L_x_3590:
[----:B------:R-:W-:Y:S01]  /*1e70*/  LEA R3, R0, 0x3b800000, 0x17 ;  /* 0x3b80000000037811 */ /* 0x000fe200078eb8ff */
[----:B------:R-:W-:-:S05]  /*1e80*/  IMAD.SHL.U32 R0, R2, 0x100000, RZ ;  /* 0x0010000002007824 */ /* 0x000fca00078e00ff */
[----:B------:R-:W-:Y:S02]  /*1e90*/  LOP3.LUT R0, R3, R0, R4, 0xfe, !PT ;  /* 0x0000000003007212 */ /* 0x000fe400078efe04 */
.L_x_3589:
[----:B------:R-:W-:Y:S05]  /*1ea0*/  BSYNC B0 ;  /* 0x0000000000007941 */ /* 0x000fea0003800000 */
.L_x_3588:
[----:B------:R-:W-:-:S04]  /*1eb0*/  F2FP.BF16.PACK_AB R0, RZ, R0 ;  /* 0x00000000ff00723e */ /* 0x000fc800000010ff */
[----:B------:R-:W-:Y:S01]  /*1ec0*/  PRMT R18, R0, 0x7610, R18 ;  /* 0x0000761000127816 */ /* 0x000fe20000000012 */
[----:B------:R-:W-:Y:S05]  /*1ed0*/  BRA `(.L_x_3573) ;  /* 0x000004d000007947 */ /* 0x000fea0003800000 */
.L_x_3586:
        /* <DEDUP_REMOVED lines=21> */
.L_x_3595:
[----:B------:R-:W-:Y:S05]  /*2030*/  BSYNC B1 ;  /* 0x0000000000017941 */ /* 0x000fea0003800000 */
.L_x_3594:
[----:B------:R-:W-:Y:S01]  /*2040*/  LEA R3, R0, 0x37800000, 0x17 ;  /* 0x3780000000037811 */ /* 0x000fe200078eb8ff */
[----:B------:R-:W-:-:S05]  /*2050*/  IMAD.SHL.U32 R0, R2, 0x200000, RZ ;  /* 0x0020000002007824 */ /* 0x000fca00078e00ff */
[----:B------:R-:W-:Y:S02]  /*2060*/  LOP3.LUT R0, R3, R0, R4, 0xfe, !PT ;  /* 0x0000000003007212 */ /* 0x000fe400078efe04 */
.L_x_3593:
[----:B------:R-:W-:Y:S05]  /*2070*/  BSYNC B0 ;  /* 0x0000000000007941 */ /* 0x000fea0003800000 */
.L_x_3592:
[----:B------:R-:W-:-:S04]  /*2080*/  F2FP.BF16.PACK_AB R0, RZ, R0 ;  /* 0x00000000ff00723e */ /* 0x000fc800000010ff */
[----:B------:R-:W-:Y:S01]  /*2090*/  PRMT R18, R0, 0x7610, R18 ;  /* 0x0000761000127816 */ /* 0x000fe20000000012 */
[----:B------:R-:W-:Y:S05]  /*20a0*/  BRA `(.L_x_3573) ;  /* 0x0000030000007947 */ /* 0x000fea0003800000 */
.L_x_3585:
        /* <DEDUP_REMOVED lines=14> */
.L_x_3599:
[----:B------:R-:W-:Y:S05]  /*2190*/  BSYNC B0 ;  /* 0x0000000000007941 */ /* 0x000fea0003800000 */
.L_x_3598:
[----:B------:R-:W-:-:S04]  /*21a0*/  F2FP.BF16.PACK_AB R0, RZ, R0 ;  /* 0x00000000ff00723e */ /* 0x000fc800000010ff */
[----:B------:R-:W-:Y:S01]  /*21b0*/  PRMT R18, R0, 0x7610, R18 ;  /* 0x0000761000127816 */ /* 0x000fe20000000012 */
[----:B------:R-:W-:Y:S05]  /*21c0*/  BRA `(.L_x_3573) ;  /* 0x000001e000007947 */ /* 0x000fea0003800000 */
.L_x_3572:
        /* <DEDUP_REMOVED lines=21> */
.L_x_3597:
[----:B------:R-:W2:Y:S02]  /*2320*/  LDG.E.64 R2, [R2.64] ;  /* 0x0000002402027981 */ /* 0x000ea4000c1e1b00 */
[----:B--2---:R-:W0:Y:S02]  /*2330*/  I2F.U64 R0, R2 ;  /* 0x0000000200007312 */ /* 0x004e240000301000 */
[----:B0-----:R-:W-:-:S04]  /*2340*/  F2FP.BF16.PACK_AB R0, RZ, R0 ;  /* 0x00000000ff00723e */ /* 0x001fc800000010ff */
[----:B------:R-:W-:Y:S01]  /*2350*/  PRMT R18, R0, 0x7610, R18 ;  /* 0x0000761000127816 */ /* 0x000fe20000000012 */
[----:B------:R-:W-:Y:S05]  /*2360*/  BRA `(.L_x_3573) ;  /* 0x0000004000007947 */ /* 0x000fea0003800000 */
.L_x_3596:
[----:B------:R-:W2:Y:S02]  /*2370*/  LDG.E R2, [R2.64] ;  /* 0x0000002402027981 */ /* 0x000ea4000c1e1900 */
[----:B--2---:R-:W0:Y:S02]  /*2380*/  I2F.U32 R0, R2 ;  /* 0x0000000200007306 */ /* 0x004e240000201000 */
[----:B0-----:R-:W-:-:S04]  /*2390*/  F2FP.BF16.PACK_AB R0, RZ, R0 ;  /* 0x00000000ff00723e */ /* 0x001fc800000010ff */
[----:B------:R-:W-:Y:S02]  /*23a0*/  PRMT R18, R0, 0x7610, R18 ;  /* 0x0000761000127816 */ /* 0x000fe40000000012 */
.L_x_3573:
[----:B------:R-:W-:-:S05]  /*23b0*/  IADD3 R28, R28, 0x80, RZ ;  /* 0x000000801c1c7810 */ /* 0x000fca0007ffe0ff */
.L_x_3534:
[----:B-1-34-:R-:W-:Y:S05]  /*23c0*/  BSYNC B6 ;  /* 0x0000000000067941 */ /* 0x01afea0003800000 */
.L_x_3533:
        /* <DEDUP_REMOVED lines=32> */
.L_x_3602:
        /* <DEDUP_REMOVED lines=19> */
.L_x_3606:
[----:B------:R-:W2:Y:S02]  /*2700*/  LDG.E.U8 R2, [R2.64] ;  /* 0x0000002402027981 */ /* 0x000ea4000c1e1100 */
[----:B--2---:R-:W0:Y:S02]  /*2710*/  I2F.U16 R0, R2 ;  /* 0x0000000200007306 */ /* 0x004e240000101000 */
[----:B0-----:R-:W-:-:S04]  /*2720*/  F2FP.BF16.PACK_AB R0, RZ, R0 ;  /* 0x00000000ff00723e */ /* 0x001fc800000010ff */
[----:B------:R-:W-:Y:S01]  /*2730*/  PRMT R22, R0, 0x7610, R22 ;  /* 0x0000761000167816 */ /* 0x000fe20000000016 */
[----:B------:R-:W-:Y:S05]  /*2740*/  BRA `(.L_x_3608) ;  /* 0x00000f1000007947 */ /* 0x000fea0003800000 */
.L_x_3605:
        /* <DEDUP_REMOVED lines=11> */
.L_x_3610:
[----:B------:R-:W2:Y:S02]  /*2800*/  LDG.E R2, [R2.64] ;  /* 0x0000002402027981 */ /* 0x000ea4000c1e1900 */
[----:B--2---:R-:W0:Y:S02]  /*2810*/  I2F R0, R2 ;  /* 0x0000000200007306 */ /* 0x004e240000201400 */
[----:B0-----:R-:W-:-:S04]  /*2820*/  F2FP.BF16.PACK_AB R0, RZ, R0 ;  /* 0x00000000ff00723e */ /* 0x001fc800000010ff */
[----:B------:R-:W-:Y:S01]  /*2830*/  PRMT R22, R0, 0x7610, R22 ;  /* 0x0000761000167816 */ /* 0x000fe20000000016 */
[----:B------:R-:W-:Y:S05]  /*2840*/  BRA `(.L_x_3608) ;  /* 0x00000e1000007947 */ /* 0x000fea0003800000 */
.L_x_3609:
[----:B------:R-:W2:Y:S02]  /*2850*/  LDG.E.U16 R2, [R2.64] ;  /* 0x0000002402027981 */ /* 0x000ea4000c1e1500 */
[----:B--2---:R-:W0:Y:S02]  /*2860*/  I2F.S16 R0, R2 ;  /* 0x0000000200007306 */ /* 0x004e240000101400 */
[----:B0-----:R-:W-:-:S04]  /*2870*/  F2FP.BF16.PACK_AB R0, RZ, R0 ;  /* 0x00000000ff00723e */ /* 0x001fc800000010ff */
[----:B------:R-:W-:Y:S01]  /*2880*/  PRMT R22, R0, 0x7610, R22 ;  /* 0x0000761000167816 */ /* 0x000fe20000000016 */
[----:B------:R-:W-:Y:S05]  /*2890*/  BRA `(.L_x_3608) ;  /* 0x00000dc000007947 */ /* 0x000fea0003800000 */
.L_x_3604:
        /* <DEDUP_REMOVED lines=9> */
.L_x_3612:
[----:B------:R-:W2:Y:S02]  /*2930*/  LDG.E.U16 R0, [R2.64] ;  /* 0x0000002402007981 */ /* 0x000ea4000c1e1500 */
[----:B--2---:R-:W-:-:S05]  /*2940*/  HADD2.F32 R0, -RZ, R0.H0_H0 ;  /* 0x20000000ff007230 */ /* 0x004fca0000004100 */
[----:B------:R-:W-:-:S04]  /*2950*/  F2FP.BF16.PACK_AB R0, RZ, R0 ;  /* 0x00000000ff00723e */ /* 0x000fc800000010ff */
[----:B------:R-:W-:Y:S01]  /*2960*/  PRMT R22, R0, 0x7610, R22 ;  /* 0x0000761000167816 */ /* 0x000fe20000000016 */
[----:B------:R-:W-:Y:S05]  /*2970*/  BRA `(.L_x_3608) ;  /* 0x00000ce000007947 */ /* 0x000fea0003800000 */
.L_x_3611:
        /* <DEDUP_REMOVED lines=9> */
.L_x_3614:
[----:B------:R-:W2:Y:S02]  /*2a10*/  LDG.E.U16 R2, [R2.64] ;  /* 0x0000002402027981 */ /* 0x000ea4000c1e1500 */
[----:B--2---:R-:W-:-:S05]  /*2a20*/  HADD2.F32 R0, -RZ, R2.H0_H0 ;  /* 0x20000002ff007230 */ /* 0x004fca0000004100 */
[----:B------:R-:W-:-:S04]  /*2a30*/  F2FP.BF16.PACK_AB R0, RZ, R0 ;  /* 0x00000000ff00723e */ /* 0x000fc800000010ff */
[----:B------:R-:W-:Y:S01]  /*2a40*/  PRMT R22, R0, 0x7610, R22 ;  /* 0x0000761000167816 */ /* 0x000fe20000000016 */
[----:B------:R-:W-:Y:S05]  /*2a50*/  BRA `(.L_x_3608) ;  /* 0x00000c0000007947 */ /* 0x000fea0003800000 */
.L_x_3613:
[----:B------:R-:W2:Y:S02]  /*2a60*/  LDG.E.64 R2, [R2.64] ;  /* 0x0000002402027981 */ /* 0x000ea4000c1e1b00 */
[----:B--2---:R-:W0:Y:S01]  /*2a70*/  F2F.F32.F64 R0, R2 ;  /* 0x0000000200007310 */ /* 0x004e220000301000 */
[----:B------:R-:W0:-:S14]  /*2a80*/  DSETP.GEU.AND P0, PT, |R2|, c[0x2][0x0], PT ;  /* 0x008000000200762a */ /* 0x000e1c0003f0e200 */
[----:B0-----:R-:W-:-:S05]  /*2a90*/  @!P0 FMUL R0, R0, 1.175494350822287508e-38 ;  /* 0x0080000000008820 */ /* 0x001fca0000400000 */
[----:B------:R-:W-:-:S04]  /*2aa0*/  F2FP.BF16.PACK_AB R0, RZ, R0 ;  /* 0x00000000ff00723e */ /* 0x000fc800000010ff */
[----:B------:R-:W-:Y:S01]  /*2ab0*/  PRMT R22, R0, 0x7610, R22 ;  /* 0x0000761000167816 */ /* 0x000fe20000000016 */
[----:B------:R-:W-:Y:S05]  /*2ac0*/  BRA `(.L_x_3608) ;  /* 0x00000b9000007947 */ /* 0x000fea0003800000 */
.L_x_3603:
        /* <DEDUP_REMOVED lines=14> */
.L_x_3617:
[----:B------:R-:W2:Y:S02]  /*2bb0*/  LDG.E.64 R2, [R2.64] ;  /* 0x0000002402027981 */ /* 0x000ea4000c1e1b00 */
[----:B--2---:R-:W0:Y:S01]  /*2bc0*/  F2F.F32.F64 R0, R2 ;  /* 0x0000000200007310 */ /* 0x004e220000301000 */
[----:B------:R-:W0:-:S14]  /*2bd0*/  DSETP.GEU.AND P0, PT, |R2|, c[0x2][0x0], PT ;  /* 0x008000000200762a */ /* 0x000e1c0003f0e200 */
[----:B0-----:R-:W-:-:S05]  /*2be0*/  @!P0 FMUL R0, R0, 1.175494350822287508e-38 ;  /* 0x0080000000008820 */ /* 0x001fca0000400000 */
[----:B------:R-:W-:-:S04]  /*2bf0*/  F2FP.BF16.PACK_AB R0, RZ, R0 ;  /* 0x00000000ff00723e */ /* 0x000fc800000010ff */
[----:B------:R-:W-:Y:S01]  /*2c00*/  PRMT R22, R0, 0x7610, R22 ;  /* 0x0000761000167816 */ /* 0x000fe20000000016 */
[----:B------:R-:W-:Y:S05]  /*2c10*/  BRA `(.L_x_3608) ;  /* 0x00000a4000007947 */ /* 0x000fea0003800000 */
.L_x_3616:
        /* <DEDUP_REMOVED lines=28> */
.L_x_3619:
        /* <DEDUP_REMOVED lines=16> */
.L_x_3618:
[----:B------:R0:W5:Y:S01]  /*2ee0*/  LDG.E.U16 R22, [R2.64] ;  /* 0x0000002402167981 */ /* 0x000162000c1e1500 */
[----:B------:R-:W-:Y:S05]  /*2ef0*/  BRA `(.L_x_3608) ;  /* 0x0000076000007947 */ /* 0x000fea0003800000 */
.L_x_3615:
        /* <DEDUP_REMOVED lines=12> */
.L_x_3622:
        /* <DEDUP_REMOVED lines=21> */
.L_x_3626:
[----:B------:R-:W-:Y:S05]  /*3110*/  BSYNC B1 ;  /* 0x0000000000017941 */ /* 0x000fea0003800000 */
.L_x_3625:
[----:B------:R-:W-:Y:S01]  /*3120*/  LEA R3, R0, 0x3b800000, 0x17 ;  /* 0x3b80000000037811 */ /* 0x000fe200078eb8ff */
[----:B------:R-:W-:-:S05]  /*3130*/  IMAD.SHL.U32 R0, R2, 0x100000, RZ ;  /* 0x0010000002007824 */ /* 0x000fca00078e00ff */
[----:B------:R-:W-:Y:S02]  /*3140*/  LOP3.LUT R0, R3, R0, R4, 0xfe, !PT ;  /* 0x0000000003007212 */ /* 0x000fe400078efe04 */
.L_x_3624:
[----:B------:R-:W-:Y:S05]  /*3150*/  BSYNC B0 ;  /* 0x0000000000007941 */ /* 0x000fea0003800000 */
.L_x_3623:
[----:B------:R-:W-:-:S04]  /*3160*/  F2FP.BF16.PACK_AB R0, RZ, R0 ;  /* 0x00000000ff00723e */ /* 0x000fc800000010ff */
[----:B------:R-:W-:Y:S01]  /*3170*/  PRMT R22, R0, 0x7610, R22 ;  /* 0x0000761000167816 */ /* 0x000fe20000000016 */
[----:B------:R-:W-:Y:S05]  /*3180*/  BRA `(.L_x_3608) ;  /* 0x000004d000007947 */ /* 0x000fea0003800000 */
.L_x_3621:
        /* <DEDUP_REMOVED lines=21> */
.L_x_3630:
[----:B------:R-:W-:Y:S05]  /*32e0*/  BSYNC B1 ;  /* 0x0000000000017941 */ /* 0x000fea0003800000 */
.L_x_3629:
[----:B------:R-:W-:Y:S01]  /*32f0*/  LEA R3, R0, 0x37800000, 0x17 ;  /* 0x3780000000037811 */ /* 0x000fe200078eb8ff */
[----:B------:R-:W-:-:S05]  /*3300*/  IMAD.SHL.U32 R0, R2, 0x200000, RZ ;  /* 0x0020000002007824 */ /* 0x000fca00078e00ff */
[----:B------:R-:W-:Y:S02]  /*3310*/  LOP3.LUT R0, R3, R0, R4, 0xfe, !PT ;  /* 0x0000000003007212 */ /* 0x000fe400078efe04 */
.L_x_3628:
[----:B------:R-:W-:Y:S05]  /*3320*/  BSYNC B0 ;  /* 0x0000000000007941 */ /* 0x000fea0003800000 */
.L_x_3627:
[----:B------:R-:W-:-:S04]  /*3330*/  F2FP.BF16.PACK_AB R0, RZ, R0 ;  /* 0x00000000ff00723e */ /* 0x000fc800000010ff */
[----:B------:R-:W-:Y:S01]  /*3340*/  PRMT R22, R0, 0x7610, R22 ;  /* 0x0000761000167816 */ /* 0x000fe20000000016 */
[----:B------:R-:W-:Y:S05]  /*3350*/  BRA `(.L_x_3608) ;  /* 0x0000030000007947 */ /* 0x000fea0003800000 */
.L_x_3620:
        /* <DEDUP_REMOVED lines=14> */
.L_x_3634:
[----:B------:R-:W-:Y:S05]  /*3440*/  BSYNC B0 ;  /* 0x0000000000007941 */ /* 0x000fea0003800000 */
.L_x_3633:
[----:B------:R-:W-:-:S04]  /*3450*/  F2FP.BF16.PACK_AB R0, RZ, R0 ;  /* 0x00000000ff00723e */ /* 0x000fc800000010ff */
[----:B------:R-:W-:Y:S01]  /*3460*/  PRMT R22, R0, 0x7610, R22 ;  /* 0x0000761000167816 */ /* 0x000fe20000000016 */
[----:B------:R-:W-:Y:S05]  /*3470*/  BRA `(.L_x_3608) ;  /* 0x000001e000007947 */ /* 0x000fea0003800000 */
.L_x_3607:
        /* <DEDUP_REMOVED lines=21> */
.L_x_3632:
[----:B------:R-:W2:Y:S02]  /*35d0*/  LDG.E.64 R2, [R2.64] ;  /* 0x0000002402027981 */ /* 0x000ea4000c1e1b00 */
[----:B--2---:R-:W0:Y:S02]  /*35e0*/  I2F.U64 R0, R2 ;  /* 0x0000000200007312 */ /* 0x004e240000301000 */
[----:B0-----:R-:W-:-:S04]  /*35f0*/  F2FP.BF16.PACK_AB R0, RZ, R0 ;  /* 0x00000000ff00723e */ /* 0x001fc800000010ff */
[----:B------:R-:W-:Y:S01]  /*3600*/  PRMT R22, R0, 0x7610, R22 ;  /* 0x0000761000167816 */ /* 0x000fe20000000016 */
[----:B------:R-:W-:Y:S05]  /*3610*/  BRA `(.L_x_3608) ;  /* 0x0000004000007947 */ /* 0x000fea0003800000 */
.L_x_3631:
[----:B------:R-:W2:Y:S02]  /*3620*/  LDG.E R2, [R2.64] ;  /* 0x0000002402027981 */ /* 0x000ea4000c1e1900 */
[----:B--2---:R-:W0:Y:S02]  /*3630*/  I2F.U32 R0, R2 ;  /* 0x0000000200007306 */ /* 0x004e240000201000 */
[----:B0-----:R-:W-:-:S04]  /*3640*/  F2FP.BF16.PACK_AB R0, RZ, R0 ;  /* 0x00000000ff00723e */ /* 0x001fc800000010ff */
[----:B------:R-:W-:Y:S02]  /*3650*/  PRMT R22, R0, 0x7610, R22 ;  /* 0x0000761000167816 */ /* 0x000fe40000000016 */
.L_x_3608:
        /* <DEDUP_REMOVED lines=19> */
.L_x_3638:
[----:B------:R-:W2:Y:S02]  /*3790*/  LDG.E.U8 R2, [R2.64] ;  /* 0x0000002402027981 */ /* 0x000ea4000c1e1100 */
[----:B--2---:R-:W0:Y:S02]  /*37a0*/  I2F.U16 R0, R2 ;  /* 0x0000000200007306 */ /* 0x004e240000101000 */
[----:B0-----:R-:W-:-:S04]  /*37b0*/  F2FP.BF16.PACK_AB R0, RZ, R0 ;  /* 0x00000000ff00723e */ /* 0x001fc800000010ff */
[----:B------:R-:W-:Y:S01]  /*37c0*/  PRMT R17, R0, 0x7610, R17 ;  /* 0x0000761000117816 */ /* 0x000fe20000000011 */
[----:B------:R-:W-:Y:S05]  /*37d0*/  BRA `(.L_x_3640) ;  /* 0x00000f0000007947 */ /* 0x000fea0003800000 */
.L_x_3637:
        /* <DEDUP_REMOVED lines=11> */
.L_x_3642:
[----:B------:R-:W2:Y:S02]  /*3890*/  LDG.E R2, [R2.64] ;  /* 0x0000002402027981 */ /* 0x000ea4000c1e1900 */
[----:B--2---:R-:W0:Y:S02]  /*38a0*/  I2F R0, R2 ;  /* 0x0000000200007306 */ /* 0x004e240000201400 */
[----:B0-----:R-:W-:-:S04]  /*38b0*/  F2FP.BF16.PACK_AB R0, RZ, R0 ;  /* 0x00000000ff00723e */ /* 0x001fc800000010ff */
[----:B------:R-:W-:Y:S01]  /*38c0*/  PRMT R17, R0, 0x7610, R17 ;  /* 0x0000761000117816 */ /* 0x000fe20000000011 */
[----:B------:R-:W-:Y:S05]  /*38d0*/  BRA `(.L_x_3640) ;  /* 0x00000e0000007947 */ /* 0x000fea0003800000 */
.L_x_3641:
[----:B------:R-:W2:Y:S02]  /*38e0*/  LDG.E.U16 R2, [R2.64] ;  /* 0x0000002402027981 */ /* 0x000ea4000c1e1500 */
[----:B--2---:R-:W0:Y:S02]  /*38f0*/  I2F.S16 R0, R2 ;  /* 0x0000000200007306 */ /* 0x004e240000101400 */
[----:B0-----:R-:W-:-:S04]  /*3900*/  F2FP.BF16.PACK_AB R0, RZ, R0 ;  /* 0x00000000ff00723e */ /* 0x001fc800000010ff */
[----:B------:R-:W-:Y:S01]  /*3910*/  PRMT R17, R0, 0x7610, R17 ;  /* 0x0000761000117816 */ /* 0x000fe20000000011 */
[----:B------:R-:W-:Y:S05]  /*3920*/  BRA `(.L_x_3640) ;  /* 0x00000db000007947 */ /* 0x000fea0003800000 */
.L_x_3636:
        /* <DEDUP_REMOVED lines=9> */
.L_x_3644:
[----:B------:R-:W2:Y:S02]  /*39c0*/  LDG.E.U16 R0, [R2.64] ;  /* 0x0000002402007981 */ /* 0x000ea4000c1e1500 */
[----:B--2---:R-:W-:-:S05]  /*39d0*/  HADD2.F32 R0, -RZ, R0.H0_H0 ;  /* 0x20000000ff007230 */ /* 0x004fca0000004100 */
[----:B------:R-:W-:-:S04]  /*39e0*/  F2FP.BF16.PACK_AB R0, RZ, R0 ;  /* 0x00000000ff00723e */ /* 0x000fc800000010ff */
[----:B------:R-:W-:Y:S01]  /*39f0*/  PRMT R17, R0, 0x7610, R17 ;  /* 0x0000761000117816 */ /* 0x000fe20000000011 */
[----:B------:R-:W-:Y:S05]  /*3a00*/  BRA `(.L_x_3640) ;  /* 0x00000cd000007947 */ /* 0x000fea0003800000 */
.L_x_3643:
        /* <DEDUP_REMOVED lines=9> */
.L_x_3646:
[----:B------:R-:W2:Y:S02]  /*3aa0*/  LDG.E.U16 R2, [R2.64] ;  /* 0x0000002402027981 */ /* 0x000ea4000c1e1500 */
[----:B--2---:R-:W-:-:S05]  /*3ab0*/  HADD2.F32 R0, -RZ, R2.H0_H0 ;  /* 0x20000002ff007230 */ /* 0x004fca0000004100 */
[----:B------:R-:W-:-:S04]  /*3ac0*/  F2FP.BF16.PACK_AB R0, RZ, R0 ;  /* 0x00000000ff00723e */ /* 0x000fc800000010ff */
[----:B------:R-:W-:Y:S01]  /*3ad0*/  PRMT R17, R0, 0x7610, R17 ;  /* 0x0000761000117816 */ /* 0x000fe20000000011 */
[----:B------:R-:W-:Y:S05]  /*3ae0*/  BRA `(.L_x_3640) ;  /* 0x00000bf000007947 */ /* 0x000fea0003800000 */
.L_x_3645:
[----:B------:R-:W2:Y:S02]  /*3af0*/  LDG.E.64 R2, [R2.64] ;  /* 0x0000002402027981 */ /* 0x000ea4000c1e1b00 */
[----:B--2---:R-:W0:Y:S01]  /*3b00*/  F2F.F32.F64 R0, R2 ;  /* 0x0000000200007310 */ /* 0x004e220000301000 */
[----:B------:R-:W0:-:S14]  /*3b10*/  DSETP.GEU.AND P0, PT, |R2|, c[0x2][0x0], PT ;  /* 0x008000000200762a */ /* 0x000e1c0003f0e200 */
[----:B0-----:R-:W-:-:S05]  /*3b20*/  @!P0 FMUL R0, R0, 1.175494350822287508e-38 ;  /* 0x0080000000008820 */ /* 0x001fca0000400000 */
[----:B------:R-:W-:-:S04]  /*3b30*/  F2FP.BF16.PACK_AB R0, RZ, R0 ;  /* 0x00000000ff00723e */ /* 0x000fc800000010ff */
[----:B------:R-:W-:Y:S01]  /*3b40*/  PRMT R17, R0, 0x7610, R17 ;  /* 0x0000761000117816 */ /* 0x000fe20000000011 */
[----:B------:R-:W-:Y:S05]  /*3b50*/  BRA `(.L_x_3640) ;  /* 0x00000b8000007947 */ /* 0x000fea0003800000 */
.L_x_3635:
        /* <DEDUP_REMOVED lines=14> */
.L_x_3649:
[----:B------:R-:W2:Y:S02]  /*3c40*/  LDG.E.64 R2, [R2.64] ;  /* 0x0000002402027981 */ /* 0x000ea4000c1e1b00 */
[----:B--2---:R-:W0:Y:S01]  /*3c50*/  F2F.F32.F64 R0, R2 ;  /* 0x0000000200007310 */ /* 0x004e220000301000 */
[----:B------:R-:W0:-:S14]  /*3c60*/  DSETP.GEU.AND P0, PT, |R2|, c[0x2][0x0], PT ;  /* 0x008000000200762a */ /* 0x000e1c0003f0e200 */
[----:B0-----:R-:W-:-:S05]  /*3c70*/  @!P0 FMUL R0, R0, 1.175494350822287508e-38 ;  /* 0x0080000000008820 */ /* 0x001fca0000400000 */
[----:B------:R-:W-:-:S04]  /*3c80*/  F2FP.BF16.PACK_AB R0, RZ, R0 ;  /* 0x00000000ff00723e */ /* 0x000fc800000010ff */
[----:B------:R-:W-:Y:S01]  /*3c90*/  PRMT R17, R0, 0x7610, R17 ;  /* 0x0000761000117816 */ /* 0x000fe20000000011 */
[----:B------:R-:W-:Y:S05]  /*3ca0*/  BRA `(.L_x_3640) ;  /* 0x00000a3000007947 */ /* 0x000fea0003800000 */
.L_x_3648:
        /* <DEDUP_REMOVED lines=28> */
.L_x_3651:
        /* <DEDUP_REMOVED lines=15> */
.L_x_3650:
[----:B------:R0:W5:Y:S01]  /*3f60*/  LDG.E.U16 R17, [R2.64] ;  /* 0x0000002402117981 */ /* 0x000162000c1e1500 */
[----:B------:R-:W-:Y:S05]  /*3f70*/  BRA `(.L_x_3640) ;  /* 0x0000076000007947 */ /* 0x000fea0003800000 */
.L_x_3647:
        /* <DEDUP_REMOVED lines=12> */
.L_x_3654:
        /* <DEDUP_REMOVED lines=21> */
.L_x_3658:
[----:B------:R-:W-:Y:S05]  /*4190*/  BSYNC B1 ;  /* 0x0000000000017941 */ /* 0x000fea0003800000 */
.L_x_3657:
[----:B------:R-:W-:Y:S01]  /*41a0*/  LEA R3, R0, 0x3b800000, 0x17 ;  /* 0x3b80000000037811 */ /* 0x000fe200078eb8ff */
[----:B------:R-:W-:-:S05]  /*41b0*/  IMAD.SHL.U32 R0, R2, 0x100000, RZ ;  /* 0x0010000002007824 */ /* 0x000fca00078e00ff */
[----:B------:R-:W-:Y:S02]  /*41c0*/  LOP3.LUT R0, R3, R0, R4, 0xfe, !PT ;  /* 0x0000000003007212 */ /* 0x000fe400078efe04 */
.L_x_3656:
[----:B------:R-:W-:Y:S05]  /*41d0*/  BSYNC B0 ;  /* 0x0000000000007941 */ /* 0x000fea0003800000 */
.L_x_3655:
[----:B------:R-:W-:-:S04]  /*41e0*/  F2FP.BF16.PACK_AB R0, RZ, R0 ;  /* 0x00000000ff00723e */ /* 0x000fc800000010ff */
[----:B------:R-:W-:Y:S01]  /*41f0*/  PRMT R17, R0, 0x7610, R17 ;  /* 0x0000761000117816 */ /* 0x000fe20000000011 */
[----:B------:R-:W-:Y:S05]  /*4200*/  BRA `(.L_x_3640) ;  /* 0x000004d000007947 */ /* 0x000fea0003800000 */
.L_x_3653:
        /* <DEDUP_REMOVED lines=21> */
.L_x_3662:
[----:B------:R-:W-:Y:S05]  /*4360*/  BSYNC B1 ;  /* 0x0000000000017941 */ /* 0x000fea0003800000 */
.L_x_3661:
[----:B------:R-:W-:Y:S01]  /*4370*/  LEA R3, R0, 0x37800000, 0x17 ;  /* 0x3780000000037811 */ /* 0x000fe200078eb8ff */
[----:B------:R-:W-:-:S05]  /*4380*/  IMAD.SHL.U32 R0, R2, 0x200000, RZ ;  /* 0x0020000002007824 */ /* 0x000fca00078e00ff */
[----:B------:R-:W-:Y:S02]  /*4390*/  LOP3.LUT R0, R3, R0, R4, 0xfe, !PT ;  /* 0x0000000003007212 */ /* 0x000fe400078efe04 */
.L_x_3660:
[----:B------:R-:W-:Y:S05]  /*43a0*/  BSYNC B0 ;  /* 0x0000000000007941 */ /* 0x000fea0003800000 */
.L_x_3659:
[----:B------:R-:W-:-:S04]  /*43b0*/  F2FP.BF16.PACK_AB R0, RZ, R0 ;  /* 0x00000000ff00723e */ /* 0x000fc800000010ff */
[----:B------:R-:W-:Y:S01]  /*43c0*/  PRMT R17, R0, 0x7610, R17 ;  /* 0x0000761000117816 */ /* 0x000fe20000000011 */
[----:B------:R-:W-:Y:S05]  /*43d0*/  BRA `(.L_x_3640) ;  /* 0x0000030000007947 */ /* 0x000fea0003800000 */
.L_x_3652:
        /* <DEDUP_REMOVED lines=14> */
.L_x_3666:
[----:B------:R-:W-:Y:S05]  /*44c0*/  BSYNC B0 ;  /* 0x0000000000007941 */ /* 0x000fea0003800000 */
.L_x_3665:
[----:B------:R-:W-:-:S04]  /*44d0*/  F2FP.BF16.PACK_AB R0, RZ, R0 ;  /* 0x00000000ff00723e */ /* 0x000fc800000010ff */
[----:B------:R-:W-:Y:S01]  /*44e0*/  PRMT R17, R0, 0x7610, R17 ;  /* 0x0000761000117816 */ /* 0x000fe20000000011 */
[----:B------:R-:W-:Y:S05]  /*44f0*/  BRA `(.L_x_3640) ;  /* 0x000001e000007947 */ /* 0x000fea0003800000 */
.L_x_3639:
        /* <DEDUP_REMOVED lines=21> */
.L_x_3664:
[----:B------:R-:W2:Y:S02]  /*4650*/  LDG.E.64 R2, [R2.64] ;  /* 0x0000002402027981 */ /* 0x000ea4000c1e1b00 */
[----:B--2---:R-:W0:Y:S02]  /*4660*/  I2F.U64 R0, R2 ;  /* 0x0000000200007312 */ /* 0x004e240000301000 */
[----:B0-----:R-:W-:-:S04]  /*4670*/  F2FP.BF16.PACK_AB R0, RZ, R0 ;  /* 0x00000000ff00723e */ /* 0x001fc800000010ff */
[----:B------:R-:W-:Y:S01]  /*4680*/  PRMT R17, R0, 0x7610, R17 ;  /* 0x0000761000117816 */ /* 0x000fe20000000011 */
[----:B------:R-:W-:Y:S05]  /*4690*/  BRA `(.L_x_3640) ;  /* 0x0000004000007947 */ /* 0x000fea0003800000 */
.L_x_3663:
[----:B------:R-:W2:Y:S02]  /*46a0*/  LDG.E R2, [R2.64] ;  /* 0x0000002402027981 */ /* 0x000ea4000c1e1900 */
[----:B--2---:R-:W0:Y:S02]  /*46b0*/  I2F.U32 R0, R2 ;  /* 0x0000000200007306 */ /* 0x004e240000201000 */
[----:B0-----:R-:W-:-:S04]  /*46c0*/  F2FP.BF16.PACK_AB R0, RZ, R0 ;  /* 0x00000000ff00723e */ /* 0x001fc800000010ff */
[----:B------:R-:W-:Y:S02]  /*46d0*/  PRMT R17, R0, 0x7610, R17 ;  /* 0x0000761000117816 */ /* 0x000fe40000000011 */
.L_x_3640:
[----:B------:R-:W-:-:S05]  /*46e0*/  IADD3 R28, R28, 0x80, RZ ;  /* 0x000000801c1c7810 */ /* 0x000fca0007ffe0ff */
.L_x_3601:
[----:B------:R-:W-:Y:S05]  /*46f0*/  BSYNC B6 ;  /* 0x0000000000067941 */ /* 0x000fea0003800000 */
.L_x_3600:
        /* <DEDUP_REMOVED lines=34> */
.L_x_3669:
        /* <DEDUP_REMOVED lines=19> */
.L_x_3673:
[----:B------:R-:W2:Y:S02]  /*4a50*/  LDG.E.U8 R4, [R4.64] ;  /* 0x0000002404047981 */ /* 0x000ea4000c1e1100 */
[----:B--2---:R-:W0:Y:S02]  /*4a60*/  I2F.U16 R0, R4 ;  /* 0x0000000400007306 */ /* 0x004e240000101000 */
[----:B0-----:R-:W-:-:S04]  /*4a70*/  F2FP.BF16.PACK_AB R0, RZ, R0 ;  /* 0x00000000ff00723e */ /* 0x001fc800000010ff */
[----:B------:R-:W-:Y:S01]  /*4a80*/  PRMT R2, R0, 0x7610, R2 ;  /* 0x0000761000027816 */ /* 0x000fe20000000002 */
[----:B------:R-:W-:Y:S05]  /*4a90*/  BRA `(.L_x_3675) ;  /* 0x00000ef000007947 */ /* 0x000fea0003800000 */
.L_x_3672:
        /* <DEDUP_REMOVED lines=11> */
.L_x_3677:
[----:B------:R-:W2:Y:S02]  /*4b50*/  LDG.E R4, [R4.64] ;  /* 0x0000002404047981 */ /* 0x000ea4000c1e1900 */
[----:B--2---:R-:W0:Y:S02]  /*4b60*/  I2F R0, R4 ;  /* 0x0000000400007306 */ /* 0x004e240000201400 */
[----:B0-----:R-:W-:-:S04]  /*4b70*/  F2FP.BF16.PACK_AB R0, RZ, R0 ;  /* 0x00000000ff00723e */ /* 0x001fc800000010ff */
[----:B------:R-:W-:Y:S01]  /*4b80*/  PRMT R2, R0, 0x7610, R2 ;  /* 0x0000761000027816 */ /* 0x000fe20000000002 */
[----:B------:R-:W-:Y:S05]  /*4b90*/  BRA `(.L_x_3675) ;  /* 0x00000df000007947 */ /* 0x000fea0003800000 */
.L_x_3676:
[----:B------:R-:W2:Y:S02]  /*4ba0*/  LDG.E.U16 R4, [R4.64] ;  /* 0x0000002404047981 */ /* 0x000ea4000c1e1500 */
[----:B--2---:R-:W0:Y:S02]  /*4bb0*/  I2F.S16 R0, R4 ;  /* 0x0000000400007306 */ /* 0x004e240000101400 */
[----:B0-----:R-:W-:-:S04]  /*4bc0*/  F2FP.BF16.PACK_AB R0, RZ, R0 ;  /* 0x00000000ff00723e */ /* 0x001fc800000010ff */
[----:B------:R-:W-:Y:S01]  /*4bd0*/  PRMT R2, R0, 0x7610, R2 ;  /* 0x0000761000027816 */ /* 0x000fe20000000002 */
[----:B------:R-:W-:Y:S05]  /*4be0*/  BRA `(.L_x_3675) ;  /* 0x00000da000007947 */ /* 0x000fea0003800000 */
.L_x_3671:
        /* <DEDUP_REMOVED lines=9> */
.L_x_3679:
[----:B------:R-:W2:Y:S02]  /*4c80*/  LDG.E.U16 R0, [R4.64] ;  /* 0x0000002404007981 */ /* 0x000ea4000c1e1500 */
[----:B--2---:R-:W-:-:S05]  /*4c90*/  HADD2.F32 R0, -RZ, R0.H0_H0 ;  /* 0x20000000ff007230 */ /* 0x004fca0000004100 */
[----:B------:R-:W-:-:S04]  /*4ca0*/  F2FP.BF16.PACK_AB R0, RZ, R0 ;  /* 0x00000000ff00723e */ /* 0x000fc800000010ff */
[----:B------:R-:W-:Y:S01]  /*4cb0*/  PRMT R2, R0, 0x7610, R2 ;  /* 0x0000761000027816 */ /* 0x000fe20000000002 */
[----:B------:R-:W-:Y:S05]  /*4cc0*/  BRA `(.L_x_3675) ;  /* 0x00000cc000007947 */ /* 0x000fea0003800000 */
.L_x_3678:
        /* <DEDUP_REMOVED lines=9> */
.L_x_3681:
[----:B------:R-:W2:Y:S02]  /*4d60*/  LDG.E.U16 R4, [R4.64] ;  /* 0x0000002404047981 */ /* 0x000ea4000c1e1500 */
[----:B--2---:R-:W-:-:S05]  /*4d70*/  HADD2.F32 R0, -RZ, R4.H0_H0 ;  /* 0x20000004ff007230 */ /* 0x004fca0000004100 */
[----:B------:R-:W-:-:S04]  /*4d80*/  F2FP.BF16.PACK_AB R0, RZ, R0 ;  /* 0x00000000ff00723e */ /* 0x000fc800000010ff */
[----:B------:R-:W-:Y:S01]  /*4d90*/  PRMT R2, R0, 0x7610, R2 ;  /* 0x0000761000027816 */ /* 0x000fe20000000002 */
[----:B------:R-:W-:Y:S05]  /*4da0*/  BRA `(.L_x_3675) ;  /* 0x00000be000007947 */ /* 0x000fea0003800000 */
.L_x_3680:
[----:B------:R-:W2:Y:S02]  /*4db0*/  LDG.E.64 R4, [R4.64] ;  /* 0x0000002404047981 */ /* 0x000ea4000c1e1b00 */
[----:B--2---:R-:W0:Y:S01]  /*4dc0*/  F2F.F32.F64 R0, R4 ;  /* 0x0000000400007310 */ /* 0x004e220000301000 */
[----:B------:R-:W0:-:S14]  /*4dd0*/  DSETP.GEU.AND P0, PT, |R4|, c[0x2][0x0], PT ;  /* 0x008000000400762a */ /* 0x000e1c0003f0e200 */
[----:B0-----:R-:W-:-:S05]  /*4de0*/  @!P0 FMUL R0, R0, 1.175494350822287508e-38 ;  /* 0x0080000000008820 */ /* 0x001fca0000400000 */
[----:B------:R-:W-:-:S04]  /*4df0*/  F2FP.BF16.PACK_AB R0, RZ, R0 ;  /* 0x00000000ff00723e */ /* 0x000fc800000010ff */
[----:B------:R-:W-:Y:S01]  /*4e00*/  PRMT R2, R0, 0x7610, R2 ;  /* 0x0000761000027816 */ /* 0x000fe20000000002 */
[----:B------:R-:W-:Y:S05]  /*4e10*/  BRA `(.L_x_3675) ;  /* 0x00000b7000007947 */ /* 0x000fea0003800000 */
.L_x_3670:
        /* <DEDUP_REMOVED lines=14> */
.L_x_3684:
[----:B------:R-:W2:Y:S02]  /*4f00*/  LDG.E.64 R4, [R4.64] ;  /* 0x0000002404047981 */ /* 0x000ea4000c1e1b00 */
[----:B--2---:R-:W0:Y:S01]  /*4f10*/  F2F.F32.F64 R0, R4 ;  /* 0x0000000400007310 */ /* 0x004e220000301000 */
[----:B------:R-:W0:-:S14]  /*4f20*/  DSETP.GEU.AND P0, PT, |R4|, c[0x2][0x0], PT ;  /* 0x008000000400762a */ /* 0x000e1c0003f0e200 */
[----:B0-----:R-:W-:-:S05]  /*4f30*/  @!P0 FMUL R0, R0, 1.175494350822287508e-38 ;  /* 0x0080000000008820 */ /* 0x001fca0000400000 */
[----:B------:R-:W-:-:S04]  /*4f40*/  F2FP.BF16.PACK_AB R0, RZ, R0 ;  /* 0x00000000ff00723e */ /* 0x000fc800000010ff */
[----:B------:R-:W-:Y:S01]  /*4f50*/  PRMT R2, R0, 0x7610, R2 ;  /* 0x0000761000027816 */ /* 0x000fe20000000002 */
[----:B------:R-:W-:Y:S05]  /*4f60*/  BRA `(.L_x_3675) ;  /* 0x00000a2000007947 */ /* 0x000fea0003800000 */
.L_x_3683:
        /* <DEDUP_REMOVED lines=28> */
.L_x_3686:
        /* <DEDUP_REMOVED lines=14> */
.L_x_3685:
[----:B------:R0:W5:Y:S01]  /*5210*/  LDG.E.U16 R2, [R4.64] ;  /* 0x0000002404027981 */ /* 0x000162000c1e1500 */
[----:B------:R-:W-:Y:S05]  /*5220*/  BRA `(.L_x_3675) ;  /* 0x0000076000007947 */ /* 0x000fea0003800000 */
.L_x_3682:
        /* <DEDUP_REMOVED lines=12> */
.L_x_3689:
        /* <DEDUP_REMOVED lines=21> */
.L_x_3693:
[----:B------:R-:W-:Y:S05]  /*5440*/  BSYNC B1 ;  /* 0x0000000000017941 */ /* 0x000fea0003800000 */
.L_x_3692:
[----:B------:R-:W-:Y:S01]  /*5450*/  LEA R3, R0, 0x3b800000, 0x17 ;  /* 0x3b80000000037811 */ /* 0x000fe200078eb8ff */
[----:B------:R-:W-:-:S05]  /*5460*/  IMAD.SHL.U32 R0, R2, 0x100000, RZ ;  /* 0x0010000002007824 */ /* 0x000fca00078e00ff */
[----:B------:R-:W-:Y:S02]  /*5470*/  LOP3.LUT R0, R3, R0, R4, 0xfe, !PT ;  /* 0x0000000003007212 */ /* 0x000fe400078efe04 */
.L_x_3691:
[----:B------:R-:W-:Y:S05]  /*5480*/  BSYNC B0 ;  /* 0x0000000000007941 */ /* 0x000fea0003800000 */
.L_x_3690:
[----:B------:R-:W-:-:S04]  /*5490*/  F2FP.BF16.PACK_AB R0, RZ, R0 ;  /* 0x00000000ff00723e */ /* 0x000fc800000010ff */
[----:B------:R-:W-:Y:S01]  /*54a0*/  PRMT R2, R0, 0x7610, R2 ;  /* 0x0000761000027816 */ /* 0x000fe20000000002 */
[----:B------:R-:W-:Y:S05]  /*54b0*/  BRA `(.L_x_3675) ;  /* 0x000004d000007947 */ /* 0x000fea0003800000 */
.L_x_3688:
        /* <DEDUP_REMOVED lines=21> */
.L_x_3697:
[----:B------:R-:W-:Y:S05]  /*5610*/  BSYNC B1 ;  /* 0x0000000000017941 */ /* 0x000fea0003800000 */
.L_x_3696:
[----:B------:R-:W-:Y:S01]  /*5620*/  LEA R3, R0, 0x37800000, 0x17 ;  /* 0x3780000000037811 */ /* 0x000fe200078eb8ff */
[----:B------:R-:W-:-:S05]  /*5630*/  IMAD.SHL.U32 R0, R2, 0x200000, RZ ;  /* 0x0020000002007824 */ /* 0x000fca00078e00ff */
[----:B------:R-:W-:Y:S02]  /*5640*/  LOP3.LUT R0, R3, R0, R4, 0xfe, !PT ;  /* 0x0000000003007212 */ /* 0x000fe400078efe04 */
.L_x_3695:
[----:B------:R-:W-:Y:S05]  /*5650*/  BSYNC B0 ;  /* 0x0000000000007941 */ /* 0x000fea0003800000 */
.L_x_3694:
[----:B------:R-:W-:-:S04]  /*5660*/  F2FP.BF16.PACK_AB R0, RZ, R0 ;  /* 0x00000000ff00723e */ /* 0x000fc800000010ff */
[----:B------:R-:W-:Y:S01]  /*5670*/  PRMT R2, R0, 0x7610, R2 ;  /* 0x0000761000027816 */ /* 0x000fe20000000002 */
[----:B------:R-:W-:Y:S05]  /*5680*/  BRA `(.L_x_3675) ;  /* 0x0000030000007947 */ /* 0x000fea0003800000 */
.L_x_3687:
        /* <DEDUP_REMOVED lines=14> */
.L_x_3701:
[----:B------:R-:W-:Y:S05]  /*5770*/  BSYNC B0 ;  /* 0x0000000000007941 */ /* 0x000fea0003800000 */
.L_x_3700:
[----:B------:R-:W-:-:S04]  /*5780*/  F2FP.BF16.PACK_AB R0, RZ, R0 ;  /* 0x00000000ff00723e */ /* 0x000fc800000010ff */
[----:B------:R-:W-:Y:S01]  /*5790*/  PRMT R2, R0, 0x7610, R2 ;  /* 0x0000761000027816 */ /* 0x000fe20000000002 */
[----:B------:R-:W-:Y:S05]  /*57a0*/  BRA `(.L_x_3675) ;  /* 0x000001e000007947 */ /* 0x000fea0003800000 */
.L_x_3674:
        /* <DEDUP_REMOVED lines=21> */
.L_x_3699:
[----:B------:R-:W2:Y:S02]  /*5900*/  LDG.E.64 R4, [R4.64] ;  /* 0x0000002404047981 */ /* 0x000ea4000c1e1b00 */
[----:B--2---:R-:W0:Y:S02]  /*5910*/  I2F.U64 R0, R4 ;  /* 0x0000000400007312 */ /* 0x004e240000301000 */
[----:B0-----:R-:W-:-:S04]  /*5920*/  F2FP.BF16.PACK_AB R0, RZ, R0 ;  /* 0x00000000ff00723e */ /* 0x001fc800000010ff */
[----:B------:R-:W-:Y:S01]  /*5930*/  PRMT R2, R0, 0x7610, R2 ;  /* 0x0000761000027816 */ /* 0x000fe20000000002 */
[----:B------:R-:W-:Y:S05]  /*5940*/  BRA `(.L_x_3675) ;  /* 0x0000004000007947 */ /* 0x000fea0003800000 */
.L_x_3698:
[----:B------:R-:W2:Y:S02]  /*5950*/  LDG.E R4, [R4.64] ;  /* 0x0000002404047981 */ /* 0x000ea4000c1e1900 */
[----:B--2---:R-:W0:Y:S02]  /*5960*/  I2F.U32 R0, R4 ;  /* 0x0000000400007306 */ /* 0x004e240000201000 */
[----:B0-----:R-:W-:-:S04]  /*5970*/  F2FP.BF16.PACK_AB R0, RZ, R0 ;  /* 0x00000000ff00723e */ /* 0x001fc800000010ff */
[----:B------:R-:W-:Y:S02]  /*5980*/  PRMT R2, R0, 0x7610, R2 ;  /* 0x0000761000027816 */ /* 0x000fe40000000002 */
.L_x_3675:
        /* <DEDUP_REMOVED lines=19> */
.L_x_3705:
[----:B------:R-:W2:Y:S02]  /*5ac0*/  LDG.E.U8 R4, [R4.64] ;  /* 0x0000002404047981 */ /* 0x000ea4000c1e1100 */
[----:B--2---:R-:W0:Y:S02]  /*5ad0*/  I2F.U16 R0, R4 ;  /* 0x0000000400007306 */ /* 0x004e240000101000 */
[----:B0-----:R-:W-:-:S04]  /*5ae0*/  F2FP.BF16.PACK_AB R0, RZ, R0 ;  /* 0x00000000ff00723e */ /* 0x001fc800000010ff */
[----:B------:R-:W-:Y:S01]  /*5af0*/  PRMT R29, R0, 0x7610, R29 ;  /* 0x00007610001d7816 */ /* 0x000fe2000000001d */
[----:B------:R-:W-:Y:S05]  /*5b00*/  BRA `(.L_x_3707) ;  /* 0x00000f0000007947 */ /* 0x000fea0003800000 */
.L_x_3704:
        /* <DEDUP_REMOVED lines=11> */
.L_x_3709:
[----:B------:R-:W2:Y:S02]  /*5bc0*/  LDG.E R4, [R4.64] ;  /* 0x0000002404047981 */ /* 0x000ea4000c1e1900 */
[----:B--2---:R-:W0:Y:S02]  /*5bd0*/  I2F R0, R4 ;  /* 0x0000000400007306 */ /* 0x004e240000201400 */
[----:B0-----:R-:W-:-:S04]  /*5be0*/  F2FP.BF16.PACK_AB R0, RZ, R0 ;  /* 0x00000000ff00723e */ /* 0x001fc800000010ff */
[----:B------:R-:W-:Y:S01]  /*5bf0*/  PRMT R29, R0, 0x7610, R29 ;  /* 0x00007610001d7816 */ /* 0x000fe2000000001d */
[----:B------:R-:W-:Y:S05]  /*5c00*/  BRA `(.L_x_3707) ;  /* 0x00000e0000007947 */ /* 0x000fea0003800000 */
.L_x_3708:
[----:B------:R-:W2:Y:S02]  /*5c10*/  LDG.E.U16 R4, [R4.64] ;  /* 0x0000002404047981 */ /* 0x000ea4000c1e1500 */
[----:B--2---:R-:W0:Y:S02]  /*5c20*/  I2F.S16 R0, R4 ;  /* 0x0000000400007306 */ /* 0x004e240000101400 */
[----:B0-----:R-:W-:-:S04]  /*5c30*/  F2FP.BF16.PACK_AB R0, RZ, R0 ;  /* 0x00000000ff00723e */ /* 0x001fc800000010ff */
[----:B------:R-:W-:Y:S01]  /*5c40*/  PRMT R29, R0, 0x7610, R29 ;  /* 0x00007610001d7816 */ /* 0x000fe2000000001d */
[----:B------:R-:W-:Y:S05]  /*5c50*/  BRA `(.L_x_3707) ;  /* 0x00000db000007947 */ /* 0x000fea0003800000 */
.L_x_3703:
        /* <DEDUP_REMOVED lines=9> */
.L_x_3711:
[----:B------:R-:W2:Y:S02]  /*5cf0*/  LDG.E.U16 R0, [R4.64] ;  /* 0x0000002404007981 */ /* 0x000ea4000c1e1500 */
[----:B--2---:R-:W-:-:S05]  /*5d00*/  HADD2.F32 R0, -RZ, R0.H0_H0 ;  /* 0x20000000ff007230 */ /* 0x004fca0000004100 */
[----:B------:R-:W-:-:S04]  /*5d10*/  F2FP.BF16.PACK_AB R0, RZ, R0 ;  /* 0x00000000ff00723e */ /* 0x000fc800000010ff */
[----:B------:R-:W-:Y:S01]  /*5d20*/  PRMT R29, R0, 0x7610, R29 ;  /* 0x00007610001d7816 */ /* 0x000fe2000000001d */
[----:B------:R-:W-:Y:S05]  /*5d30*/  BRA `(.L_x_3707) ;  /* 0x00000cd000007947 */ /* 0x000fea0003800000 */
.L_x_3710:
        /* <DEDUP_REMOVED lines=9> */
.L_x_3713:
[----:B------:R-:W2:Y:S02]  /*5dd0*/  LDG.E.U16 R4, [R4.64] ;  /* 0x0000002404047981 */ /* 0x000ea4000c1e1500 */
[----:B--2---:R-:W-:-:S05]  /*5de0*/  HADD2.F32 R0, -RZ, R4.H0_H0 ;  /* 0x20000004ff007230 */ /* 0x004fca0000004100 */
[----:B------:R-:W-:-:S04]  /*5df0*/  F2FP.BF16.PACK_AB R0, RZ, R0 ;  /* 0x00000000ff00723e */ /* 0x000fc800000010ff */
[----:B------:R-:W-:Y:S01]  /*5e00*/  PRMT R29, R0, 0x7610, R29 ;  /* 0x00007610001d7816 */ /* 0x000fe2000000001d */
[----:B------:R-:W-:Y:S05]  /*5e10*/  BRA `(.L_x_3707) ;  /* 0x00000bf000007947 */ /* 0x000fea0003800000 */
.L_x_3712:
[----:B------:R-:W2:Y:S02]  /*5e20*/  LDG.E.64 R4, [R4.64] ;  /* 0x0000002404047981 */ /* 0x000ea4000c1e1b00 */
[----:B--2---:R-:W0:Y:S01]  /*5e30*/  F2F.F32.F64 R0, R4 ;  /* 0x0000000400007310 */ /* 0x004e220000301000 */
[----:B------:R-:W0:-:S14]  /*5e40*/  DSETP.GEU.AND P0, PT, |R4|, c[0x2][0x0], PT ;  /* 0x008000000400762a */ /* 0x000e1c0003f0e200 */
[----:B0-----:R-:W-:-:S05]  /*5e50*/  @!P0 FMUL R0, R0, 1.175494350822287508e-38 ;  /* 0x0080000000008820 */ /* 0x001fca0000400000 */
[----:B------:R-:W-:-:S04]  /*5e60*/  F2FP.BF16.PACK_AB R0, RZ, R0 ;  /* 0x00000000ff00723e */ /* 0x000fc800000010ff */
[----:B------:R-:W-:Y:S01]  /*5e70*/  PRMT R29, R0, 0x7610, R29 ;  /* 0x00007610001d7816 */ /* 0x000fe2000000001d */
[----:B------:R-:W-:Y:S05]  /*5e80*/  BRA `(.L_x_3707) ;  /* 0x00000b8000007947 */ /* 0x000fea0003800000 */
.L_x_3702:
        /* <DEDUP_REMOVED lines=14> */
.L_x_3716:
[----:B------:R-:W2:Y:S02]  /*5f70*/  LDG.E.64 R4, [R4.64] ;  /* 0x0000002404047981 */ /* 0x000ea4000c1e1b00 */
[----:B--2---:R-:W0:Y:S01]  /*5f80*/  F2F.F32.F64 R0, R4 ;  /* 0x0000000400007310 */ /* 0x004e220000301000 */
[----:B------:R-:W0:-:S14]  /*5f90*/  DSETP.GEU.AND P0, PT, |R4|, c[0x2][0x0], PT ;  /* 0x008000000400762a */ /* 0x000e1c0003f0e200 */
[----:B0-----:R-:W-:-:S05]  /*5fa0*/  @!P0 FMUL R0, R0, 1.175494350822287508e-38 ;  /* 0x0080000000008820 */ /* 0x001fca0000400000 */
[----:B------:R-:W-:-:S04]  /*5fb0*/  F2FP.BF16.PACK_AB R0, RZ, R0 ;  /* 0x00000000ff00723e */ /* 0x000fc800000010ff */
[----:B------:R-:W-:Y:S01]  /*5fc0*/  PRMT R29, R0, 0x7610, R29 ;  /* 0x00007610001d7816 */ /* 0x000fe2000000001d */
[----:B------:R-:W-:Y:S05]  /*5fd0*/  BRA `(.L_x_3707) ;  /* 0x00000a3000007947 */ /* 0x000fea0003800000 */
.L_x_3715:
        /* <DEDUP_REMOVED lines=28> */
.L_x_3718:
        /* <DEDUP_REMOVED lines=15> */
.L_x_3717:
[----:B------:R0:W5:Y:S01]  /*6290*/  LDG.E.U16 R29, [R4.64] ;  /* 0x00000024041d7981 */ /* 0x000162000c1e1500 */
[----:B------:R-:W-:Y:S05]  /*62a0*/  BRA `(.L_x_3707) ;  /* 0x0000076000007947 */ /* 0x000fea0003800000 */
.L_x_3714:
        /* <DEDUP_REMOVED lines=12> */
.L_x_3721:
        /* <DEDUP_REMOVED lines=21> */
.L_x_3725:
[----:B------:R-:W-:Y:S05]  /*64c0*/  BSYNC B1 ;  /* 0x0000000000017941 */ /* 0x000fea0003800000 */
.L_x_3724:
[----:B------:R-:W-:Y:S01]  /*64d0*/  LEA R5, R0, 0x3b800000, 0x17 ;  /* 0x3b80000000057811 */ /* 0x000fe200078eb8ff */
[----:B------:R-:W-:-:S05]  /*64e0*/  IMAD.SHL.U32 R0, R3, 0x100000, RZ ;  /* 0x0010000003007824 */ /* 0x000fca00078e00ff */
[----:B------:R-:W-:Y:S02]  /*64f0*/  LOP3.LUT R0, R5, R0, R6, 0xfe, !PT ;  /* 0x0000000005007212 */ /* 0x000fe400078efe06 */
.L_x_3723:
[----:B------:R-:W-:Y:S05]  /*6500*/  BSYNC B0 ;  /* 0x0000000000007941 */ /* 0x000fea0003800000 */
.L_x_3722:
[----:B------:R-:W-:-:S04]  /*6510*/  F2FP.BF16.PACK_AB R0, RZ, R0 ;  /* 0x00000000ff00723e */ /* 0x000fc800000010ff */
[----:B------:R-:W-:Y:S01]  /*6520*/  PRMT R29, R0, 0x7610, R29 ;  /* 0x00007610001d7816 */ /* 0x000fe2000000001d */
[----:B------:R-:W-:Y:S05]  /*6530*/  BRA `(.L_x_3707) ;  /* 0x000004d000007947 */ /* 0x000fea0003800000 */
.L_x_3720:
        /* <DEDUP_REMOVED lines=21> */
.L_x_3729:
[----:B------:R-:W-:Y:S05]  /*6690*/  BSYNC B1 ;  /* 0x0000000000017941 */ /* 0x000fea0003800000 */
.L_x_3728:
[----:B------:R-:W-:Y:S01]  /*66a0*/  LEA R5, R0, 0x37800000, 0x17 ;  /* 0x3780000000057811 */ /* 0x000fe200078eb8ff */
[----:B------:R-:W-:-:S05]  /*66b0*/  IMAD.SHL.U32 R0, R3, 0x200000, RZ ;  /* 0x0020000003007824 */ /* 0x000fca00078e00ff */
[----:B------:R-:W-:Y:S02]  /*66c0*/  LOP3.LUT R0, R5, R0, R6, 0xfe, !PT ;  /* 0x0000000005007212 */ /* 0x000fe400078efe06 */
.L_x_3727:
[----:B------:R-:W-:Y:S05]  /*66d0*/  BSYNC B0 ;  /* 0x0000000000007941 */ /* 0x000fea0003800000 */
.L_x_3726:
[----:B------:R-:W-:-:S04]  /*66e0*/  F2FP.BF16.PACK_AB R0, RZ, R0 ;  /* 0x00000000ff00723e */ /* 0x000fc800000010ff */
[----:B------:R-:W-:Y:S01]  /*66f0*/  PRMT R29, R0, 0x7610, R29 ;  /* 0x00007610001d7816 */ /* 0x000fe2000000001d */
[----:B------:R-:W-:Y:S05]  /*6700*/  BRA `(.L_x_3707) ;  /* 0x0000030000007947 */ /* 0x000fea0003800000 */
.L_x_3719:
        /* <DEDUP_REMOVED lines=14> */
.L_x_3733:
[----:B------:R-:W-:Y:S05]  /*67f0*/  BSYNC B0 ;  /* 0x0000000000007941 */ /* 0x000fea0003800000 */
.L_x_3732:
[----:B------:R-:W-:-:S04]  /*6800*/  F2FP.BF16.PACK_AB R0, RZ, R0 ;  /* 0x00000000ff00723e */ /* 0x000fc800000010ff */
[----:B------:R-:W-:Y:S01]  /*6810*/  PRMT R29, R0, 0x7610, R29 ;  /* 0x00007610001d7816 */ /* 0x000fe2000000001d */
[----:B------:R-:W-:Y:S05]  /*6820*/  BRA `(.L_x_3707) ;  /* 0x000001e000007947 */ /* 0x000fea0003800000 */
.L_x_3706:
        /* <DEDUP_REMOVED lines=21> */
.L_x_3731:
[----:B------:R-:W2:Y:S02]  /*6980*/  LDG.E.64 R4, [R4.64] ;  /* 0x0000002404047981 */ /* 0x000ea4000c1e1b00 */
[----:B--2---:R-:W0:Y:S02]  /*6990*/  I2F.U64 R0, R4 ;  /* 0x0000000400007312 */ /* 0x004e240000301000 */
[----:B0-----:R-:W-:-:S04]  /*69a0*/  F2FP.BF16.PACK_AB R0, RZ, R0 ;  /* 0x00000000ff00723e */ /* 0x001fc800000010ff */
[----:B------:R-:W-:Y:S01]  /*69b0*/  PRMT R29, R0, 0x7610, R29 ;  /* 0x00007610001d7816 */ /* 0x000fe2000000001d */
[----:B------:R-:W-:Y:S05]  /*69c0*/  BRA `(.L_x_3707) ;  /* 0x0000004000007947 */ /* 0x000fea0003800000 */
.L_x_3730:
[----:B------:R-:W2:Y:S02]  /*69d0*/  LDG.E R4, [R4.64] ;  /* 0x0000002404047981 */ /* 0x000ea4000c1e1900 */
[----:B--2---:R-:W0:Y:S02]  /*69e0*/  I2F.U32 R0, R4 ;  /* 0x0000000400007306 */ /* 0x004e240000201000 */
[----:B0-----:R-:W-:-:S04]  /*69f0*/  F2FP.BF16.PACK_AB R0, RZ, R0 ;  /* 0x00000000ff00723e */ /* 0x001fc800000010ff */
[----:B------:R-:W-:Y:S02]  /*6a00*/  PRMT R29, R0, 0x7610, R29 ;  /* 0x00007610001d7816 */ /* 0x000fe4000000001d */
.L_x_3707:
[----:B------:R-:W-:-:S05]  /*6a10*/  IADD3 R28, R28, 0x80, RZ ;  /* 0x000000801c1c7810 */ /* 0x000fca0007ffe0ff */
.L_x_3668:
[----:B------:R-:W-:Y:S05]  /*6a20*/  BSYNC B6 ;  /* 0x0000000000067941 */ /* 0x000fea0003800000 */
.L_x_3667:
        /* <DEDUP_REMOVED lines=32> */
.L_x_3736:
        /* <DEDUP_REMOVED lines=19> */
.L_x_3740:
[----:B------:R-:W2:Y:S02]  /*6d60*/  LDG.E.U8 R4, [R4.64] ;  /* 0x0000002404047981 */ /* 0x000ea4000c1e1100 */
[----:B--2---:R-:W0:Y:S02]  /*6d70*/  I2F.U16 R0, R4 ;  /* 0x0000000400007306 */ /* 0x004e240000101000 */
[----:B0-----:R-:W-:-:S04]  /*6d80*/  F2FP.BF16.PACK_AB R0, RZ, R0 ;  /* 0x00000000ff00723e */ /* 0x001fc800000010ff */
[----:B------:R-:W-:Y:S01]  /*6d90*/  PRMT R16, R0, 0x7610, R16 ;  /* 0x0000761000107816 */ /* 0x000fe20000000010 */
[----:B------:R-:W-:Y:S05]  /*6da0*/  BRA `(.L_x_3742) ;  /* 0x00000f0000007947 */ /* 0x000fea0003800000 */
.L_x_3739:
        /* <DEDUP_REMOVED lines=11> */
.L_x_3744:
[----:B------:R-:W2:Y:S02]  /*6e60*/  LDG.E R4, [R4.64] ;  /* 0x0000002404047981 */ /* 0x000ea4000c1e1900 */
[----:B--2---:R-:W0:Y:S02]  /*6e70*/  I2F R0, R4 ;  /* 0x0000000400007306 */ /* 0x004e240000201400 */
[----:B0-----:R-:W-:-:S04]  /*6e80*/  F2FP.BF16.PACK_AB R0, RZ, R0 ;  /* 0x00000000ff00723e */ /* 0x001fc800000010ff */
[----:B------:R-:W-:Y:S01]  /*6e90*/  PRMT R16, R0, 0x7610, R16 ;  /* 0x0000761000107816 */ /* 0x000fe20000000010 */
[----:B------:R-:W-:Y:S05]  /*6ea0*/  BRA `(.L_x_3742) ;  /* 0x00000e0000007947 */ /* 0x000fea0003800000 */
.L_x_3743:
[----:B------:R-:W2:Y:S02]  /*6eb0*/  LDG.E.U16 R4, [R4.64] ;  /* 0x0000002404047981 */ /* 0x000ea4000c1e1500 */
[----:B--2---:R-:W0:Y:S02]  /*6ec0*/  I2F.S16 R0, R4 ;  /* 0x0000000400007306 */ /* 0x004e240000101400 */
[----:B0-----:R-:W-:-:S04]  /*6ed0*/  F2FP.BF16.PACK_AB R0, RZ, R0 ;  /* 0x00000000ff00723e */ /* 0x001fc800000010ff */
[----:B------:R-:W-:Y:S01]  /*6ee0*/  PRMT R16, R0, 0x7610, R16 ;  /* 0x0000761000107816 */ /* 0x000fe20000000010 */
[----:B------:R-:W-:Y:S05]  /*6ef0*/  BRA `(.L_x_3742) ;  /* 0x00000db000007947 */ /* 0x000fea0003800000 */
.L_x_3738:
        /* <DEDUP_REMOVED lines=9> */
.L_x_3746:
[----:B------:R-:W2:Y:S02]  /*6f90*/  LDG.E.U16 R0, [R4.64] ;  /* 0x0000002404007981 */ /* 0x000ea4000c1e1500 */
[----:B--2---:R-:W-:-:S05]  /*6fa0*/  HADD2.F32 R0, -RZ, R0.H0_H0 ;  /* 0x20000000ff007230 */ /* 0x004fca0000004100 */
[----:B------:R-:W-:-:S04]  /*6fb0*/  F2FP.BF16.PACK_AB R0, RZ, R0 ;  /* 0x00000000ff00723e */ /* 0x000fc800000010ff */
[----:B------:R-:W-:Y:S01]  /*6fc0*/  PRMT R16, R0, 0x7610, R16 ;  /* 0x0000761000107816 */ /* 0x000fe20000000010 */
[----:B------:R-:W-:Y:S05]  /*6fd0*/  BRA `(.L_x_3742) ;  /* 0x00000cd000007947 */ /* 0x000fea0003800000 */
.L_x_3745:
        /* <DEDUP_REMOVED lines=9> */
.L_x_3748:
[----:B------:R-:W2:Y:S02]  /*7070*/  LDG.E.U16 R4, [R4.64] ;  /* 0x0000002404047981 */ /* 0x000ea4000c1e1500 */
[----:B--2---:R-:W-:-:S05]  /*7080*/  HADD2.F32 R0, -RZ, R4.H0_H0 ;  /* 0x20000004ff007230 */ /* 0x004fca0000004100 */
[----:B------:R-:W-:-:S04]  /*7090*/  F2FP.BF16.PACK_AB R0, RZ, R0 ;  /* 0x00000000ff00723e */ /* 0x000fc800000010ff */
[----:B------:R-:W-:Y:S01]  /*70a0*/  PRMT R16, R0, 0x7610, R16 ;  /* 0x0000761000107816 */ /* 0x000fe20000000010 */
[----:B------:R-:W-:Y:S05]  /*70b0*/  BRA `(.L_x_3742) ;  /* 0x00000bf000007947 */ /* 0x000fea0003800000 */
.L_x_3747:
[----:B------:R-:W2:Y:S02]  /*70c0*/  LDG.E.64 R4, [R4.64] ;  /* 0x0000002404047981 */ /* 0x000ea4000c1e1b00 */
[----:B--2---:R-:W0:Y:S01]  /*70d0*/  F2F.F32.F64 R0, R4 ;  /* 0x0000000400007310 */ /* 0x004e220000301000 */
[----:B------:R-:W0:-:S14]  /*70e0*/  DSETP.GEU.AND P0, PT, |R4|, c[0x2][0x0], PT ;  /* 0x008000000400762a */ /* 0x000e1c0003f0e200 */
[----:B0-----:R-:W-:-:S05]  /*70f0*/  @!P0 FMUL R0, R0, 1.175494350822287508e-38 ;  /* 0x0080000000008820 */ /* 0x001fca0000400000 */
[----:B------:R-:W-:-:S04]  /*7100*/  F2FP.BF16.PACK_AB R0, RZ, R0 ;  /* 0x00000000ff00723e */ /* 0x000fc800000010ff */
[----:B------:R-:W-:Y:S01]  /*7110*/  PRMT R16, R0, 0x7610, R16 ;  /* 0x0000761000107816 */ /* 0x000fe20000000010 */
[----:B------:R-:W-:Y:S05]  /*7120*/  BRA `(.L_x_3742) ;  /* 0x00000b8000007947 */ /* 0x000fea0003800000 */
.L_x_3737:
        /* <DEDUP_REMOVED lines=14> */
.L_x_3751:
[----:B------:R-:W2:Y:S02]  /*7210*/  LDG.E.64 R4, [R4.64] ;  /* 0x0000002404047981 */ /* 0x000ea4000c1e1b00 */
[----:B--2---:R-:W0:Y:S01]  /*7220*/  F2F.F32.F64 R0, R4 ;  /* 0x0000000400007310 */ /* 0x004e220000301000 */
[----:B------:R-:W0:-:S14]  /*7230*/  DSETP.GEU.AND P0, PT, |R4|, c[0x2][0x0], PT ;  /* 0x008000000400762a */ /* 0x000e1c0003f0e200 */
[----:B0-----:R-:W-:-:S05]  /*7240*/  @!P0 FMUL R0, R0, 1.175494350822287508e-38 ;  /* 0x0080000000008820 */ /* 0x001fca0000400000 */
[----:B------:R-:W-:-:S04]  /*7250*/  F2FP.BF16.PACK_AB R0, RZ, R0 ;  /* 0x00000000ff00723e */ /* 0x000fc800000010ff */
[----:B------:R-:W-:Y:S01]  /*7260*/  PRMT R16, R0, 0x7610, R16 ;  /* 0x0000761000107816 */ /* 0x000fe20000000010 */
[----:B------:R-:W-:Y:S05]  /*7270*/  BRA `(.L_x_3742) ;  /* 0x00000a3000007947 */ /* 0x000fea0003800000 */
.L_x_3750:
        /* <DEDUP_REMOVED lines=28> */
.L_x_3753:
        /* <DEDUP_REMOVED lines=15> */
.L_x_3752:
[----:B------:R0:W5:Y:S01]  /*7530*/  LDG.E.U16 R16, [R4.64] ;  /* 0x0000002404107981 */ /* 0x000162000c1e1500 */
[----:B------:R-:W-:Y:S05]  /*7540*/  BRA `(.L_x_3742) ;  /* 0x0000076000007947 */ /* 0x000fea0003800000 */
.L_x_3749:
        /* <DEDUP_REMOVED lines=12> */
.L_x_3756:
        /* <DEDUP_REMOVED lines=21> */
.L_x_3760:
[----:B------:R-:W-:Y:S05]  /*7760*/  BSYNC B1 ;  /* 0x0000000000017941 */ /* 0x000fea0003800000 */
.L_x_3759:
[----:B------:R-:W-:Y:S01]  /*7770*/  LEA R5, R0, 0x3b800000, 0x17 ;  /* 0x3b80000000057811 */ /* 0x000fe200078eb8ff */
[----:B------:R-:W-:-:S05]  /*7780*/  IMAD.SHL.U32 R0, R3, 0x100000, RZ ;  /* 0x0010000003007824 */ /* 0x000fca00078e00ff */
[----:B------:R-:W-:Y:S02]  /*7790*/  LOP3.LUT R0, R5, R0, R6, 0xfe, !PT ;  /* 0x0000000005007212 */ /* 0x000fe400078efe06 */
.L_x_3758:
[----:B------:R-:W-:Y:S05]  /*77a0*/  BSYNC B0 ;  /* 0x0000000000007941 */ /* 0x000fea0003800000 */
.L_x_3757:
[----:B------:R-:W-:-:S04]  /*77b0*/  F2FP.BF16.PACK_AB R0, RZ, R0 ;  /* 0x00000000ff00723e */ /* 0x000fc800000010ff */
[----:B------:R-:W-:Y:S01]  /*77c0*/  PRMT R16, R0, 0x7610, R16 ;  /* 0x0000761000107816 */ /* 0x000fe20000000010 */
[----:B------:R-:W-:Y:S05]  /*77d0*/  BRA `(.L_x_3742) ;  /* 0x000004d000007947 */ /* 0x000fea0003800000 */
.L_x_3755:
        /* <DEDUP_REMOVED lines=21> */
.L_x_3764:
[----:B------:R-:W-:Y:S05]  /*7930*/  BSYNC B1 ;  /* 0x0000000000017941 */ /* 0x000fea0003800000 */
.L_x_3763:
[----:B------:R-:W-:Y:S01]  /*7940*/  LEA R5, R0, 0x37800000, 0x17 ;  /* 0x3780000000057811 */ /* 0x000fe200078eb8ff */
[----:B------:R-:W-:-:S05]  /*7950*/  IMAD.SHL.U32 R0, R3, 0x200000, RZ ;  /* 0x0020000003007824 */ /* 0x000fca00078e00ff */
[----:B------:R-:W-:Y:S02]  /*7960*/  LOP3.LUT R0, R5, R0, R6, 0xfe, !PT ;  /* 0x0000000005007212 */ /* 0x000fe400078efe06 */
.L_x_3762:
[----:B------:R-:W-:Y:S05]  /*7970*/  BSYNC B0 ;  /* 0x0000000000007941 */ /* 0x000fea0003800000 */
.L_x_3761:
[----:B------:R-:W-:-:S04]  /*7980*/  F2FP.BF16.PACK_AB R0, RZ, R0 ;  /* 0x00000000ff00723e */ /* 0x000fc800000010ff */
[----:B------:R-:W-:Y:S01]  /*7990*/  PRMT R16, R0, 0x7610, R16 ;  /* 0x0000761000107816 */ /* 0x000fe20000000010 */
[----:B------:R-:W-:Y:S05]  /*79a0*/  BRA `(.L_x_3742) ;  /* 0x0000030000007947 */ /* 0x000fea0003800000 */
.L_x_3754:
        /* <DEDUP_REMOVED lines=14> */
.L_x_3768:
[----:B------:R-:W-:Y:S05]  /*7a90*/  BSYNC B0 ;  /* 0x0000000000007941 */ /* 0x000fea0003800000 */
.L_x_3767:
[----:B------:R-:W-:-:S04]  /*7aa0*/  F2FP.BF16.PACK_AB R0, RZ, R0 ;  /* 0x00000000ff00723e */ /* 0x000fc800000010ff */
[----:B------:R-:W-:Y:S01]  /*7ab0*/  PRMT R16, R0, 0x7610, R16 ;  /* 0x0000761000107816 */ /* 0x000fe20000000010 */
[----:B------:R-:W-:Y:S05]  /*7ac0*/  BRA `(.L_x_3742) ;  /* 0x000001e000007947 */ /* 0x000fea0003800000 */
.L_x_3741:
        /* <DEDUP_REMOVED lines=21> */
.L_x_3766:
[----:B------:R-:W2:Y:S02]  /*7c20*/  LDG.E.64 R4, [R4.64] ;  /* 0x0000002404047981 */ /* 0x000ea4000c1e1b00 */
[----:B--2---:R-:W0:Y:S02]  /*7c30*/  I2F.U64 R0, R4 ;  /* 0x0000000400007312 */ /* 0x004e240000301000 */
[----:B0-----:R-:W-:-:S04]  /*7c40*/  F2FP.BF16.PACK_AB R0, RZ, R0 ;  /* 0x00000000ff00723e */ /* 0x001fc800000010ff */
[----:B------:R-:W-:Y:S01]  /*7c50*/  PRMT R16, R0, 0x7610, R16 ;  /* 0x0000761000107816 */ /* 0x000fe20000000010 */
[----:B------:R-:W-:Y:S05]  /*7c60*/  BRA `(.L_x_3742) ;  /* 0x0000004000007947 */ /* 0x000fea0003800000 */
.L_x_3765:
[----:B------:R-:W2:Y:S02]  /*7c70*/  LDG.E R4, [R4.64] ;  /* 0x0000002404047981 */ /* 0x000ea4000c1e1900 */
[----:B--2---:R-:W0:Y:S02]  /*7c80*/  I2F.U32 R0, R4 ;  /* 0x0000000400007306 */ /* 0x004e240000201000 */
[----:B0-----:R-:W-:-:S04]  /*7c90*/  F2FP.BF16.PACK_AB R0, RZ, R0 ;  /* 0x00000000ff00723e */ /* 0x001fc800000010ff */
[----:B------:R-:W-:Y:S02]  /*7ca0*/  PRMT R16, R0, 0x7610, R16 ;  /* 0x0000761000107816 */ /* 0x000fe40000000010 */
.L_x_3742:
        /* <DEDUP_REMOVED lines=18> */
.L_x_3772:
[----:B------:R-:W2:Y:S02]  /*7dd0*/  LDG.E.U8 R4, [R4.64] ;  /* 0x0000002404047981 */ /* 0x000ea4000c1e1100 */
[----:B--2---:R-:W0:Y:S02]  /*7de0*/  I2F.U16 R0, R4 ;  /* 0x0000000400007306 */ /* 0x004e240000101000 */
[----:B0-----:R-:W-:Y:S01]  /*7df0*/  F2FP.BF16.PACK_AB R0, RZ, R0 ;  /* 0x00000000ff00723e */ /* 0x001fe200000010ff */
[----:B------:R-:W-:Y:S05]  /*7e00*/  BRA `(.L_x_3735) ;  /* 0x00000e2000007947 */ /* 0x000fea0003800000 */
.L_x_3771:
        /* <DEDUP_REMOVED lines=10> */
.L_x_3775:
[----:B------:R-:W2:Y:S02]  /*7eb0*/  LDG.E R4, [R4.64] ;  /* 0x0000002404047981 */ /* 0x000ea4000c1e1900 */
[----:B--2---:R-:W0:Y:S02]  /*7ec0*/  I2F R0, R4 ;  /* 0x0000000400007306 */ /* 0x004e240000201400 */
[----:B0-----:R-:W-:Y:S01]  /*7ed0*/  F2FP.BF16.PACK_AB R0, RZ, R0 ;  /* 0x00000000ff00723e */ /* 0x001fe200000010ff */
[----:B------:R-:W-:Y:S05]  /*7ee0*/  BRA `(.L_x_3735) ;  /* 0x00000d4000007947 */ /* 0x000fea0003800000 */
.L_x_3774:
[----:B------:R-:W2:Y:S02]  /*7ef0*/  LDG.E.U16 R4, [R4.64] ;  /* 0x0000002404047981 */ /* 0x000ea4000c1e1500 */
[----:B--2---:R-:W0:Y:S02]  /*7f00*/  I2F.S16 R0, R4 ;  /* 0x0000000400007306 */ /* 0x004e240000101400 */
[----:B0-----:R-:W-:Y:S01]  /*7f10*/  F2FP.BF16.PACK_AB R0, RZ, R0 ;  /* 0x00000000ff00723e */ /* 0x001fe200000010ff */
[----:B------:R-:W-:Y:S05]  /*7f20*/  BRA `(.L_x_3735) ;  /* 0x00000d0000007947 */ /* 0x000fea0003800000 */
.L_x_3770:
        /* <DEDUP_REMOVED lines=9> */
.L_x_3777:
[----:B------:R-:W2:Y:S02]  /*7fc0*/  LDG.E.U16 R0, [R4.64] ;  /* 0x0000002404007981 */ /* 0x000ea4000c1e1500 */
[----:B--2---:R-:W-:-:S05]  /*7fd0*/  HADD2.F32 R0, -RZ, R0.H0_H0 ;  /* 0x20000000ff007230 */ /* 0x004fca0000004100 */
[----:B------:R-:W-:Y:S01]  /*7fe0*/  F2FP.BF16.PACK_AB R0, RZ, R0 ;  /* 0x00000000ff00723e */ /* 0x000fe200000010ff */
[----:B------:R-:W-:Y:S05]  /*7ff0*/  BRA `(.L_x_3735) ;  /* 0x00000c3000007947 */ /* 0x000fea0003800000 */
.L_x_3776:
        /* <DEDUP_REMOVED lines=9> */
.L_x_3779:
[----:B------:R-:W2:Y:S02]  /*8090*/  LDG.E.U16 R4, [R4.64] ;  /* 0x0000002404047981 */ /* 0x000ea4000c1e1500 */
[----:B--2---:R-:W-:-:S05]  /*80a0*/  HADD2.F32 R0, -RZ, R4.H0_H0 ;  /* 0x20000004ff007230 */ /* 0x004fca0000004100 */
[----:B------:R-:W-:Y:S01]  /*80b0*/  F2FP.BF16.PACK_AB R0, RZ, R0 ;  /* 0x00000000ff00723e */ /* 0x000fe200000010ff */
[----:B------:R-:W-:Y:S05]  /*80c0*/  BRA `(.L_x_3735) ;  /* 0x00000b6000007947 */ /* 0x000fea0003800000 */
.L_x_3778:
[----:B------:R-:W2:Y:S02]  /*80d0*/  LDG.E.64 R4, [R4.64] ;  /* 0x0000002404047981 */ /* 0x000ea4000c1e1b00 */
[----:B--2---:R-:W0:Y:S01]  /*80e0*/  F2F.F32.F64 R0, R4 ;  /* 0x0000000400007310 */ /* 0x004e220000301000 */
[----:B------:R-:W0:-:S14]  /*80f0*/  DSETP.GEU.AND P0, PT, |R4|, c[0x2][0x0], PT ;  /* 0x008000000400762a */ /* 0x000e1c0003f0e200 */
[----:B0-----:R-:W-:-:S05]  /*8100*/  @!P0 FMUL R0, R0, 1.175494350822287508e-38 ;  /* 0x0080000000008820 */ /* 0x001fca0000400000 */
[----:B------:R-:W-:Y:S01]  /*8110*/  F2FP.BF16.PACK_AB R0, RZ, R0 ;  /* 0x00000000ff00723e */ /* 0x000fe200000010ff */
[----:B------:R-:W-:Y:S05]  /*8120*/  BRA `(.L_x_3735) ;  /* 0x00000b0000007947 */ /* 0x000fea0003800000 */
.L_x_3769:
        /* <DEDUP_REMOVED lines=13> */
.L_x_3782:
[----:B------:R-:W2:Y:S02]  /*8200*/  LDG.E.64 R4, [R4.64] ;  /* 0x0000002404047981 */ /* 0x000ea4000c1e1b00 */
[----:B--2---:R-:W0:Y:S01]  /*8210*/  F2F.F32.F64 R0, R4 ;  /* 0x0000000400007310 */ /* 0x004e220000301000 */
[----:B------:R-:W0:-:S14]  /*8220*/  DSETP.GEU.AND P0, PT, |R4|, c[0x2][0x0], PT ;  /* 0x008000000400762a */ /* 0x000e1c0003f0e200 */
[----:B0-----:R-:W-:-:S05]  /*8230*/  @!P0 FMUL R0, R0, 1.175494350822287508e-38 ;  /* 0x0080000000008820 */ /* 0x001fca0000400000 */
[----:B------:R-:W-:Y:S01]  /*8240*/  F2FP.BF16.PACK_AB R0, RZ, R0 ;  /* 0x00000000ff00723e */ /* 0x000fe200000010ff */
[----:B------:R-:W-:Y:S05]  /*8250*/  BRA `(.L_x_3735) ;  /* 0x000009d000007947 */ /* 0x000fea0003800000 */
.L_x_3781:
        /* <DEDUP_REMOVED lines=28> */
.L_x_3784:
        /* <DEDUP_REMOVED lines=14> */
.L_x_3783:
[----:B------:R0:W5:Y:S01]  /*8500*/  LDG.E.U16 R0, [R4.64] ;  /* 0x0000002404007981 */ /* 0x000162000c1e1500 */
[----:B------:R-:W-:Y:S05]  /*8510*/  BRA `(.L_x_3735) ;  /* 0x0000071000007947 */ /* 0x000fea0003800000 */
.L_x_3780:
        /* <DEDUP_REMOVED lines=12> */
.L_x_3787:
        /* <DEDUP_REMOVED lines=21> */
.L_x_3791:
[----:B------:R-:W-:Y:S05]  /*8730*/  BSYNC B1 ;  /* 0x0000000000017941 */ /* 0x000fea0003800000 */
.L_x_3790:
[----:B------:R-:W-:Y:S01]  /*8740*/  LEA R5, R0, 0x3b800000, 0x17 ;  /* 0x3b80000000057811 */ /* 0x000fe200078eb8ff */
[----:B------:R-:W-:-:S05]  /*8750*/  IMAD.SHL.U32 R0, R3, 0x100000, RZ ;  /* 0x0010000003007824 */ /* 0x000fca00078e00ff */
[----:B------:R-:W-:Y:S02]  /*8760*/  LOP3.LUT R0, R5, R0, R6, 0xfe, !PT ;  /* 0x0000000005007212 */ /* 0x000fe400078efe06 */
.L_x_3789:
[----:B------:R-:W-:Y:S05]  /*8770*/  BSYNC B0 ;  /* 0x0000000000007941 */ /* 0x000fea0003800000 */
.L_x_3788:
[----:B------:R-:W-:Y:S01]  /*8780*/  F2FP.BF16.PACK_AB R0, RZ, R0 ;  /* 0x00000000ff00723e */ /* 0x000fe200000010ff */
[----:B------:R-:W-:Y:S05]  /*8790*/  BRA `(.L_x_3735) ;  /* 0x0000049000007947 */ /* 0x000fea0003800000 */
.L_x_3786:
        /* <DEDUP_REMOVED lines=21> */
.L_x_3795:
[----:B------:R-:W-:Y:S05]  /*88f0*/  BSYNC B1 ;  /* 0x0000000000017941 */ /* 0x000fea0003800000 */
.L_x_3794:
[----:B------:R-:W-:Y:S01]  /*8900*/  LEA R5, R0, 0x37800000, 0x17 ;  /* 0x3780000000057811 */ /* 0x000fe200078eb8ff */
[----:B------:R-:W-:-:S05]  /*8910*/  IMAD.SHL.U32 R0, R3, 0x200000, RZ ;  /* 0x0020000003007824 */ /* 0x000fca00078e00ff */
[----:B------:R-:W-:Y:S02]  /*8920*/  LOP3.LUT R0, R5, R0, R6, 0xfe, !PT ;  /* 0x0000000005007212 */ /* 0x000fe400078efe06 */
.L_x_3793:
[----:B------:R-:W-:Y:S05]  /*8930*/  BSYNC B0 ;  /* 0x0000000000007941 */ /* 0x000fea0003800000 */
.L_x_3792:
[----:B------:R-:W-:Y:S01]  /*8940*/  F2FP.BF16.PACK_AB R0, RZ, R0 ;  /* 0x00000000ff00723e */ /* 0x000fe200000010ff */
[----:B------:R-:W-:Y:S05]  /*8950*/  BRA `(.L_x_3735) ;  /* 0x000002d000007947 */ /* 0x000fea0003800000 */
.L_x_3785:
        /* <DEDUP_REMOVED lines=14> */
.L_x_3799:
[----:B------:R-:W-:Y:S05]  /*8a40*/  BSYNC B0 ;  /* 0x0000000000007941 */ /* 0x000fea0003800000 */
.L_x_3798:
[----:B------:R-:W-:Y:S01]  /*8a50*/  F2FP.BF16.PACK_AB R0, RZ, R0 ;  /* 0x00000000ff00723e */ /* 0x000fe200000010ff */
[----:B------:R-:W-:Y:S05]  /*8a60*/  BRA `(.L_x_3735) ;  /* 0x000001c000007947 */ /* 0x000fea0003800000 */
.L_x_3773:
        /* <DEDUP_REMOVED lines=21> */
.L_x_3797:
[----:B------:R-:W2:Y:S02]  /*8bc0*/  LDG.E.64 R4, [R4.64] ;  /* 0x0000002404047981 */ /* 0x000ea4000c1e1b00 */
[----:B--2---:R-:W0:Y:S02]  /*8bd0*/  I2F.U64 R0, R4 ;  /* 0x0000000400007312 */ /* 0x004e240000301000 */
[----:B0-----:R-:W-:Y:S01]  /*8be0*/  F2FP.BF16.PACK_AB R0, RZ, R0 ;  /* 0x00000000ff00723e */ /* 0x001fe200000010ff */
[----:B------:R-:W-:Y:S05]  /*8bf0*/  BRA `(.L_x_3735) ;  /* 0x0000003000007947 */ /* 0x000fea0003800000 */
.L_x_3796:
[----:B------:R-:W2:Y:S02]  /*8c00*/  LDG.E R4, [R4.64] ;  /* 0x0000002404047981 */ /* 0x000ea4000c1e1900 */
[----:B--2---:R-:W0:Y:S02]  /*8c10*/  I2F.U32 R0, R4 ;  /* 0x0000000400007306 */ /* 0x004e240000201000 */
[----:B0-----:R-:W-:-:S06]  /*8c20*/  F2FP.BF16.PACK_AB R0, RZ, R0 ;  /* 0x00000000ff00723e */ /* 0x001fcc00000010ff */
.L_x_3735:
[----:B------:R-:W-:Y:S05]  /*8c30*/  BSYNC B6 ;  /* 0x0000000000067941 */ /* 0x000fea0003800000 */
.L_x_3734:
[----:B------:R-:W1:Y:S01]  /*8c40*/  S2R R28, SR_TID.X ;  /* 0x00000000001c7919 */ /* 0x000e620000002100 */
[----:B------:R-:W2:Y:S01]  /*8c50*/  LDC.U8 R24, c[0x0][0x1ac] ;  /* 0x00006b00ff187b82 */ /* 0x000ea20000000000 */
[----:B------:R-:W-:Y:S01]  /*8c60*/  BSSY B0, `(.L_x_3800) ;  /* 0x0000012000007945 */ /* 0x000fe20003800000 */
[----:B-1----:R-:W-:-:S02]  /*8c70*/  ISETP.GE.AND P3, PT, R28, R23, PT ;  /* 0x000000171c00720c */ /* 0x002fc40003f66270 */
[C---:B0-----:R-:W-:Y:S02]  /*8c80*/  IADD3 R4, R28.reuse, 0x100, RZ ;  /* 0x000001001c047810 */ /* 0x041fe40007ffe0ff */
[C---:B------:R-:W-:Y:S02]  /*8c90*/  IADD3 R6, R28.reuse, 0x180, RZ ;  /* 0x000001801c067810 */ /* 0x040fe40007ffe0ff */
[----:B------:R-:W-:Y:S02]  /*8ca0*/  IADD3 R26, R28, 0x80, RZ ;  /* 0x000000801c1a7810 */ /* 0x000fe40007ffe0ff */
[-C--:B------:R-:W-:Y:S02]  /*8cb0*/  ISETP.GE.AND P1, PT, R4, R23.reuse, PT ;  /* 0x000000170400720c */ /* 0x080fe40003f26270 */
[-C--:B------:R-:W-:Y:S02]  /*8cc0*/  ISETP.GE.AND P2, PT, R6, R23.reuse, PT ;  /* 0x000000170600720c */ /* 0x080fe40003f46270 */
[----:B------:R-:W-:Y:S01]  /*8cd0*/  ISETP.GE.AND P0, PT, R26, R23, PT ;  /* 0x000000171a00720c */ /* 0x000fe20003f06270 */
[----:B------:R-:W-:Y:S07]  /*8ce0*/  @P3 BRA `(.L_x_3801) ;  /* 0x0000009000003947 */ /* 0x000fee0003800000 */
[----:B--2---:R-:W-:Y:S01]  /*8cf0*/  ULDC.U16 UR4, c[0x0][0x168] ;  /* 0x00005a0000047ab9 */ /* 0x004fe20000000400 */
[----:B-----5:R-:W-:Y:S01]  /*8d00*/  PRMT R19, RZ, 0x5410, R19 ;  /* 0x00005410ff137816 */ /* 0x020fe20000000013 */
[----:B------:R-:W-:Y:S01]  /*8d10*/  UPRMT UR4, URZ, 0x5410, UR4 ;  /* 0x000054103f047896 */ /* 0x000fe20008000004 */
[----:B------:R-:W-:-:S05]  /*8d20*/  PRMT R18, RZ, 0x5410, R18 ;  /* 0x00005410ff127816 */ /* 0x000fca0000000012 */
[----:B------:R-:W-:-:S05]  /*8d30*/  FMUL.FTZ R19, R19, UR4 ;  /* 0x0000000413137c20 */ /* 0x000fca0008410000 */
[----:B------:R-:W-:-:S04]  /*8d40*/  F2FP.BF16.PACK_AB R19, RZ, R19 ;  /* 0x00000013ff13723e */ /* 0x000fc800000010ff */
[----:B------:R-:W-:-:S05]  /*8d50*/  PRMT R19, RZ, 0x5410, R19 ;  /* 0x00005410ff137816 */ /* 0x000fca0000000013 */
[----:B------:R-:W-:-:S05]  /*8d60*/  FMUL.FTZ R4, R19, R18 ;  /* 0x0000001213047220 */ /* 0x000fca0000410000 */
[----:B------:R-:W-:Y:S02]  /*8d70*/  F2FP.BF16.PACK_AB R4, RZ, R4 ;  /* 0x00000004ff04723e */ /* 0x000fe400000010ff */
.L_x_3801:
[----:B--2---:R-:W-:Y:S05]  /*8d80*/  BSYNC B0 ;  /* 0x0000000000007941 */ /* 0x004fea0003800000 */
.L_x_3800:
[----:B------:R-:W-:Y:S01]  /*8d90*/  BSSY B0, `(.L_x_3802) ;  /* 0x000000b000007945 */ /* 0x000fe20003800000 */
[----:B------:R-:W-:Y:S05]  /*8da0*/  @P0 BRA `(.L_x_3803) ;  /* 0x0000009000000947 */ /* 0x000fea0003800000 */
[----:B------:R-:W-:Y:S01]  /*8db0*/  ULDC.U16 UR4, c[0x0][0x168] ;  /* 0x00005a0000047ab9 */ /* 0x000fe20000000400 */
        /* <DEDUP_REMOVED lines=8> */
.L_x_3803:
[----:B------:R-:W-:Y:S05]  /*8e40*/  BSYNC B0 ;  /* 0x0000000000007941 */ /* 0x000fea0003800000 */
.L_x_3802:
        /* <DEDUP_REMOVED lines=11> */
.L_x_3805:
[----:B------:R-:W-:Y:S05]  /*8f00*/  BSYNC B0 ;  /* 0x0000000000007941 */ /* 0x000fea0003800000 */
.L_x_3804:
        /* <DEDUP_REMOVED lines=11> */
.L_x_3807:
[----:B------:R-:W-:Y:S05]  /*8fc0*/  BSYNC B0 ;  /* 0x0000000000007941 */ /* 0x000fea0003800000 */
.L_x_3806:
[----:B------:R-:W-:Y:S01]  /*8fd0*/  BSSY B6, `(.L_x_3808) ;  /* 0x0000113000067945 */ /* 0x000fe20003800000 */
[----:B------:R-:W-:Y:S05]  /*8fe0*/  @P3 BRA `(.L_x_3809) ;  /* 0x0000111000003947 */ /* 0x000fea0003800000 */
[----:B-----5:R-:W-:Y:S01]  /*8ff0*/  PRMT R0, R24, 0x9910, RZ ;  /* 0x0000991018007816 */ /* 0x020fe200000000ff */
        /* <DEDUP_REMOVED lines=19> */
.L_x_3813:
[----:B------:R-:W-:Y:S01]  /*9130*/  PRMT R5, RZ, 0x5410, R4 ;  /* 0x00005410ff057816 */ /* 0x000fe20000000004 */
[----:B------:R-:W-:-:S05]  /*9140*/  IMAD.MOV.U32 R28, RZ, RZ, R26 ;  /* 0x000000ffff1c7224 */ /* 0x000fca00078e001a */
[----:B------:R-:W0:Y:S02]  /*9150*/  F2I.S64.TRUNC R4, R5 ;  /* 0x0000000500047311 */ /* 0x000e24000020d900 */
[----:B0-----:R0:W-:Y:S01]  /*9160*/  STG.E.U8 [R2.64], R4 ;  /* 0x0000000402007986 */ /* 0x0011e2000c101124 */
[----:B------:R-:W-:Y:S05]  /*9170*/  BRA `(.L_x_3809) ;  /* 0x00000f8000007947 */ /* 0x000fea0003800000 */
.L_x_3812:
        /* <DEDUP_REMOVED lines=11> */
.L_x_3816:
[----:B------:R-:W-:Y:S01]  /*9230*/  PRMT R4, RZ, 0x5410, R4 ;  /* 0x00005410ff047816 */ /* 0x000fe20000000004 */
[----:B------:R-:W-:-:S03]  /*9240*/  IMAD.MOV.U32 R28, RZ, RZ, R26 ;  /* 0x000000ffff1c7224 */ /* 0x000fc600078e001a */
[----:B------:R-:W0:Y:S02]  /*9250*/  F2I.FTZ.TRUNC.NTZ R5, R4 ;  /* 0x0000000400057305 */ /* 0x000e24000021f100 */
[----:B0-----:R0:W-:Y:S01]  /*9260*/  STG.E [R2.64], R5 ;  /* 0x0000000502007986 */ /* 0x0011e2000c101924 */
[----:B------:R-:W-:Y:S05]  /*9270*/  BRA `(.L_x_3809) ;  /* 0x00000e8000007947 */ /* 0x000fea0003800000 */
.L_x_3815:
[----:B------:R-:W-:Y:S01]  /*9280*/  PRMT R4, RZ, 0x5410, R4 ;  /* 0x00005410ff047816 */ /* 0x000fe20000000004 */
[----:B------:R-:W-:-:S03]  /*9290*/  IMAD.MOV.U32 R28, RZ, RZ, R26 ;  /* 0x000000ffff1c7224 */ /* 0x000fc600078e001a */
[----:B------:R-:W0:Y:S02]  /*92a0*/  F2I.FTZ.TRUNC.NTZ R5, R4 ;  /* 0x0000000400057305 */ /* 0x000e24000021f100 */
[----:B0-----:R0:W-:Y:S01]  /*92b0*/  STG.E.U16 [R2.64], R5 ;  /* 0x0000000502007986 */ /* 0x0011e2000c101524 */
[----:B------:R-:W-:Y:S05]  /*92c0*/  BRA `(.L_x_3809) ;  /* 0x00000e3000007947 */ /* 0x000fea0003800000 */
.L_x_3811:
        /* <DEDUP_REMOVED lines=10> */
.L_x_3818:
[----:B------:R-:W-:Y:S01]  /*9370*/  PRMT R0, RZ, 0x5410, R4 ;  /* 0x00005410ff007816 */ /* 0x000fe20000000004 */
[----:B------:R-:W-:-:S03]  /*9380*/  IMAD.MOV.U32 R28, RZ, RZ, R26 ;  /* 0x000000ffff1c7224 */ /* 0x000fc600078e001a */
[----:B------:R-:W-:-:S05]  /*9390*/  F2FP.PACK_AB R0, RZ, R0 ;  /* 0x00000000ff00723e */ /* 0x000fca00000000ff */
[----:B------:R0:W-:Y:S01]  /*93a0*/  STG.E.U16 [R2.64], R0 ;  /* 0x0000000002007986 */ /* 0x0001e2000c101524 */
[----:B------:R-:W-:Y:S05]  /*93b0*/  BRA `(.L_x_3809) ;  /* 0x00000d4000007947 */ /* 0x000fea0003800000 */
.L_x_3817:
        /* <DEDUP_REMOVED lines=11> */
.L_x_3820:
[----:B------:R-:W-:Y:S01]  /*9470*/  PRMT R4, RZ, 0x5410, R4 ;  /* 0x00005410ff047816 */ /* 0x000fe20000000004 */
[----:B------:R-:W-:-:S03]  /*9480*/  IMAD.MOV.U32 R28, RZ, RZ, R26 ;  /* 0x000000ffff1c7224 */ /* 0x000fc600078e001a */
[----:B------:R-:W-:-:S04]  /*9490*/  F2FP.PACK_AB R5, RZ, R4 ;  /* 0x00000004ff05723e */ /* 0x000fc800000000ff */
[----:B------:R-:W-:-:S05]  /*94a0*/  PRMT R5, R5, 0x5410, RZ ;  /* 0x0000541005057816 */ /* 0x000fca00000000ff */
[----:B------:R0:W-:Y:S01]  /*94b0*/  STG.E [R2.64], R5 ;  /* 0x0000000502007986 */ /* 0x0001e2000c101924 */
[----:B------:R-:W-:Y:S05]  /*94c0*/  BRA `(.L_x_3809) ;  /* 0x00000c3000007947 */ /* 0x000fea0003800000 */
.L_x_3819:
[----:B------:R-:W-:Y:S01]  /*94d0*/  PRMT R4, RZ, 0x5410, R4 ;  /* 0x00005410ff047816 */ /* 0x000fe20000000004 */
[----:B------:R-:W-:-:S04]  /*94e0*/  IMAD.MOV.U32 R28, RZ, RZ, R26 ;  /* 0x000000ffff1c7224 */ /* 0x000fc800078e001a */
[----:B------:R-:W-:-:S06]  /*94f0*/  FMUL.FTZ R4, R4, 1 ;  /* 0x3f80000004047820 */ /* 0x000fcc0000410000 */
[----:B------:R-:W0:Y:S02]  /*9500*/  F2F.F64.F32 R4, R4 ;  /* 0x0000000400047310 */ /* 0x000e240000201800 */
[----:B0-----:R0:W-:Y:S01]  /*9510*/  STG.E.64 [R2.64], R4 ;  /* 0x0000000402007986 */ /* 0x0011e2000c101b24 */
[----:B------:R-:W-:Y:S05]  /*9520*/  BRA `(.L_x_3809) ;  /* 0x00000bd000007947 */ /* 0x000fea0003800000 */
.L_x_3810:
        /* <DEDUP_REMOVED lines=14> */
.L_x_3823:
[----:B------:R-:W-:Y:S01]  /*9610*/  PRMT R4, RZ, 0x5410, R4 ;  /* 0x00005410ff047816 */ /* 0x000fe20000000004 */
[----:B------:R-:W-:Y:S01]  /*9620*/  CS2R R6, SRZ ;  /* 0x0000000000067805 */ /* 0x000fe2000001ff00 */
[----:B------:R-:W-:-:S03]  /*9630*/  IMAD.MOV.U32 R28, RZ, RZ, R26 ;  /* 0x000000ffff1c7224 */ /* 0x000fc600078e001a */
[----:B------:R-:W-:-:S06]  /*9640*/  FMUL.FTZ R4, R4, 1 ;  /* 0x3f80000004047820 */ /* 0x000fcc0000410000 */
[----:B------:R-:W0:Y:S02]  /*9650*/  F2F.F64.F32 R4, R4 ;  /* 0x0000000400047310 */ /* 0x000e240000201800 */
[----:B0-----:R0:W-:Y:S01]  /*9660*/  STG.E.128 [R2.64], R4 ;  /* 0x0000000402007986 */ /* 0x0011e2000c101d24 */
[----:B------:R-:W-:Y:S05]  /*9670*/  BRA `(.L_x_3809) ;  /* 0x00000a8000007947 */ /* 0x000fea0003800000 */
.L_x_3822:
        /* <DEDUP_REMOVED lines=21> */
.L_x_3827:
[----:B------:R-:W-:Y:S05]  /*97d0*/  BSYNC B0 ;  /* 0x0000000000007941 */ /* 0x000fea0003800000 */
.L_x_3826:
[----:B------:R-:W-:Y:S01]  /*97e0*/  LOP3.LUT R5, R0, R5, RZ, 0xfc, !PT ;  /* 0x0000000500057212 */ /* 0x000fe200078efcff */
[----:B------:R-:W-:-:S04]  /*97f0*/  IMAD.MOV.U32 R28, RZ, RZ, R26 ;  /* 0x000000ffff1c7224 */ /* 0x000fc800078e001a */
[----:B------:R0:W-:Y:S01]  /*9800*/  STG.E.U8 [R2.64], R5 ;  /* 0x0000000502007986 */ /* 0x0001e2000c101124 */
[----:B------:R-:W-:Y:S05]  /*9810*/  BRA `(.L_x_3809) ;  /* 0x000008e000007947 */ /* 0x000fea0003800000 */
.L_x_3825:
        /* <DEDUP_REMOVED lines=13> */
.L_x_3829:
[----:B------:R-:W-:Y:S01]  /*98f0*/  IMAD.MOV.U32 R0, RZ, RZ, 0x7f ;  /* 0x0000007fff007424 */ /* 0x000fe200078e00ff */
[----:B------:R-:W-:-:S04]  /*9900*/  ISETP.GT.U32.AND P0, PT, R4, 0x7f800000, PT ;  /* 0x7f8000000400780c */ /* 0x000fc80003f04070 */
[----:B------:R-:W-:-:S04]  /*9910*/  SEL R0, R0, 0x7c, P0 ;  /* 0x0000007c00007807 */ /* 0x000fc80000000000 */
.L_x_3830:
[----:B------:R-:W-:Y:S05]  /*9920*/  BSYNC B0 ;  /* 0x0000000000007941 */ /* 0x000fea0003800000 */
.L_x_3828:
[----:B------:R-:W-:Y:S01]  /*9930*/  LOP3.LUT R4, R5, 0x80000000, RZ, 0xc0, !PT ;  /* 0x8000000005047812 */ /* 0x000fe200078ec0ff */
[----:B------:R-:W-:-:S03]  /*9940*/  IMAD.MOV.U32 R28, RZ, RZ, R26 ;  /* 0x000000ffff1c7224 */ /* 0x000fc600078e001a */
[----:B------:R-:W-:-:S04]  /*9950*/  SHF.R.U32.HI R5, RZ, 0x18, R4 ;  /* 0x00000018ff057819 */ /* 0x000fc80000011604 */
[----:B------:R-:W-:-:S05]  /*9960*/  LOP3.LUT R5, R0, R5, RZ, 0xfc, !PT ;  /* 0x0000000500057212 */ /* 0x000fca00078efcff */
[----:B------:R0:W-:Y:S01]  /*9970*/  STG.E.U8 [R2.64], R5 ;  /* 0x0000000502007986 */ /* 0x0001e2000c101124 */
[----:B------:R-:W-:Y:S05]  /*9980*/  BRA `(.L_x_3809) ;  /* 0x0000077000007947 */ /* 0x000fea0003800000 */
.L_x_3824:
[----:B------:R0:W-:Y:S01]  /*9990*/  STG.E.U16 [R2.64], R4 ;  /* 0x0000000402007986 */ /* 0x0001e2000c101524 */
[----:B------:R-:W-:Y:S01]  /*99a0*/  IMAD.MOV.U32 R28, RZ, RZ, R26 ;  /* 0x000000ffff1c7224 */ /* 0x000fe200078e001a */
[----:B------:R-:W-:Y:S05]  /*99b0*/  BRA `(.L_x_3809) ;  /* 0x0000074000007947 */ /* 0x000fea0003800000 */
.L_x_3821:
        /* <DEDUP_REMOVED lines=13> */
.L_x_3833:
        /* <DEDUP_REMOVED lines=17> */
.L_x_3836:
[----:B------:R-:W-:-:S04]  /*9ba0*/  LOP3.LUT R0, R7, 0x80000000, RZ, 0xc0, !PT ;  /* 0x8000000007007812 */ /* 0x000fc800078ec0ff */
[----:B------:R-:W-:-:S04]  /*9bb0*/  SHF.R.U32.HI R5, RZ, 0x18, R0 ;  /* 0x00000018ff057819 */ /* 0x000fc80000011600 */
[----:B------:R-:W-:-:S04]  /*9bc0*/  LOP3.LUT R4, R4, R5, RZ, 0xfc, !PT ;  /* 0x0000000504047212 */ /* 0x000fc800078efcff */
[----:B------:R-:W-:Y:S02]  /*9bd0*/  PRMT R0, R4, 0x7610, R0 ;  /* 0x0000761004007816 */ /* 0x000fe40000000000 */
.L_x_3835:
[----:B------:R-:W-:Y:S05]  /*9be0*/  BSYNC B0 ;  /* 0x0000000000007941 */ /* 0x000fea0003800000 */
.L_x_3834:
[----:B------:R0:W-:Y:S01]  /*9bf0*/  STG.E.U8 [R2.64], R0 ;  /* 0x0000000002007986 */ /* 0x0001e2000c101124 */
[----:B------:R-:W-:Y:S01]  /*9c00*/  IMAD.MOV.U32 R28, RZ, RZ, R26 ;  /* 0x000000ffff1c7224 */ /* 0x000fe200078e001a */
[----:B------:R-:W-:Y:S05]  /*9c10*/  BRA `(.L_x_3809) ;  /* 0x000004e000007947 */ /* 0x000fea0003800000 */
.L_x_3832:
        /* <DEDUP_REMOVED lines=17> */
.L_x_3839:
[----:B------:R-:W-:-:S04]  /*9d30*/  LOP3.LUT R0, R7, 0x80000000, RZ, 0xc0, !PT ;  /* 0x8000000007007812 */ /* 0x000fc800078ec0ff */
[----:B------:R-:W-:-:S04]  /*9d40*/  SHF.R.U32.HI R5, RZ, 0x18, R0 ;  /* 0x00000018ff057819 */ /* 0x000fc80000011600 */
[----:B------:R-:W-:-:S04]  /*9d50*/  LOP3.LUT R4, R4, R5, RZ, 0xfc, !PT ;  /* 0x0000000504047212 */ /* 0x000fc800078efcff */
[----:B------:R-:W-:Y:S02]  /*9d60*/  PRMT R0, R4, 0x7610, R0 ;  /* 0x0000761004007816 */ /* 0x000fe40000000000 */
.L_x_3838:
[----:B------:R-:W-:Y:S05]  /*9d70*/  BSYNC B0 ;  /* 0x0000000000007941 */ /* 0x000fea0003800000 */
.L_x_3837:
[----:B------:R0:W-:Y:S01]  /*9d80*/  STG.E.U8 [R2.64], R0 ;  /* 0x0000000002007986 */ /* 0x0001e2000c101124 */
[----:B------:R-:W-:Y:S01]  /*9d90*/  IMAD.MOV.U32 R28, RZ, RZ, R26 ;  /* 0x000000ffff1c7224 */ /* 0x000fe200078e001a */
[----:B------:R-:W-:Y:S05]  /*9da0*/  BRA `(.L_x_3809) ;  /* 0x0000035000007947 */ /* 0x000fea0003800000 */
.L_x_3831:
        /* <DEDUP_REMOVED lines=23> */
.L_x_3814:
        /* <DEDUP_REMOVED lines=21> */
.L_x_3841:
[----:B------:R-:W-:Y:S01]  /*a070*/  PRMT R4, RZ, 0x5410, R4 ;  /* 0x00005410ff047816 */ /* 0x000fe20000000004 */
[----:B------:R-:W-:-:S05]  /*a080*/  IMAD.MOV.U32 R28, RZ, RZ, R26 ;  /* 0x000000ffff1c7224 */ /* 0x000fca00078e001a */
[----:B------:R-:W0:Y:S02]  /*a090*/  F2I.U64.TRUNC R4, R4 ;  /* 0x0000000400047311 */ /* 0x000e24000020d800 */
[----:B0-----:R0:W-:Y:S01]  /*a0a0*/  STG.E.64 [R2.64], R4 ;  /* 0x0000000402007986 */ /* 0x0011e2000c101b24 */
[----:B------:R-:W-:Y:S05]  /*a0b0*/  BRA `(.L_x_3809) ;  /* 0x0000004000007947 */ /* 0x000fea0003800000 */
.L_x_3840:
[----:B------:R-:W-:Y:S01]  /*a0c0*/  PRMT R4, RZ, 0x5410, R4 ;  /* 0x00005410ff047816 */ /* 0x000fe20000000004 */
[----:B------:R-:W-:-:S03]  /*a0d0*/  IMAD.MOV.U32 R28, RZ, RZ, R26 ;  /* 0x000000ffff1c7224 */ /* 0x000fc600078e001a */
[----:B------:R-:W0:Y:S02]  /*a0e0*/  F2I.FTZ.U32.TRUNC.NTZ R5, R4 ;  /* 0x0000000400057305 */ /* 0x000e24000021f000 */
[----:B0-----:R0:W-:Y:S02]  /*a0f0*/  STG.E [R2.64], R5 ;  /* 0x0000000502007986 */ /* 0x0011e4000c101924 */
.L_x_3809:
[----:B------:R-:W-:Y:S05]  /*a100*/  BSYNC B6 ;  /* 0x0000000000067941 */ /* 0x000fea0003800000 */
.L_x_3808:
[----:B------:R-:W-:Y:S01]  /*a110*/  ISETP.GE.AND P0, PT, R28, R23, PT ;  /* 0x000000171c00720c */ /* 0x000fe20003f06270 */
[----:B------:R-:W-:-:S12]  /*a120*/  BSSY B6, `(.L_x_3842) ;  /* 0x00001fe000067945 */ /* 0x000fd80003800000 */
[----:B------:R-:W-:Y:S05]  /*a130*/  @P0 BRA `(.L_x_3843) ;  /* 0x00001fc000000947 */ /* 0x000fea0003800000 */
[----:B0----5:R-:W-:Y:S01]  /*a140*/  IMAD R0, R27, 0x200, R28 ;  /* 0x000002001b007824 */ /* 0x021fe200078e021c */
        /* <DEDUP_REMOVED lines=19> */
.L_x_3847:
[----:B------:R-:W-:-:S06]  /*a280*/  PRMT R5, RZ, 0x5410, R18 ;  /* 0x00005410ff057816 */ /* 0x000fcc0000000012 */
[----:B------:R-:W0:Y:S02]  /*a290*/  F2I.S64.TRUNC R4, R5 ;  /* 0x0000000500047311 */ /* 0x000e24000020d900 */
[----:B0-----:R0:W-:Y:S01]  /*a2a0*/  STG.E.U8 [R2.64], R4 ;  /* 0x0000000402007986 */ /* 0x0011e2000c101124 */
[----:B------:R-:W-:Y:S05]  /*a2b0*/  BRA `(.L_x_3849) ;  /* 0x00000e4000007947 */ /* 0x000fea0003800000 */
.L_x_3846:
        /* <DEDUP_REMOVED lines=10> */
.L_x_3851:
[----:B------:R-:W-:-:S04]  /*a360*/  PRMT R18, RZ, 0x5410, R18 ;  /* 0x00005410ff127816 */ /* 0x000fc80000000012 */
[----:B------:R-:W0:Y:S02]  /*a370*/  F2I.FTZ.TRUNC.NTZ R5, R18 ;  /* 0x0000001200057305 */ /* 0x000e24000021f100 */
[----:B0-----:R0:W-:Y:S01]  /*a380*/  STG.E [R2.64], R5 ;  /* 0x0000000502007986 */ /* 0x0011e2000c101924 */
[----:B------:R-:W-:Y:S05]  /*a390*/  BRA `(.L_x_3849) ;  /* 0x00000d6000007947 */ /* 0x000fea0003800000 */
.L_x_3850:
[----:B------:R-:W-:-:S04]  /*a3a0*/  PRMT R18, RZ, 0x5410, R18 ;  /* 0x00005410ff127816 */ /* 0x000fc80000000012 */
[----:B------:R-:W0:Y:S02]  /*a3b0*/  F2I.FTZ.TRUNC.NTZ R5, R18 ;  /* 0x0000001200057305 */ /* 0x000e24000021f100 */
[----:B0-----:R0:W-:Y:S01]  /*a3c0*/  STG.E.U16 [R2.64], R5 ;  /* 0x0000000502007986 */ /* 0x0011e2000c101524 */
[----:B------:R-:W-:Y:S05]  /*a3d0*/  BRA `(.L_x_3849) ;  /* 0x00000d2000007947 */ /* 0x000fea0003800000 */
.L_x_3845:
        /* <DEDUP_REMOVED lines=9> */
.L_x_3853:
[----:B------:R-:W-:-:S04]  /*a470*/  PRMT R0, RZ, 0x5410, R18 ;  /* 0x00005410ff007816 */ /* 0x000fc80000000012 */
[----:B------:R-:W-:-:S05]  /*a480*/  F2FP.PACK_AB R0, RZ, R0 ;  /* 0x00000000ff00723e */ /* 0x000fca00000000ff */
[----:B------:R0:W-:Y:S01]  /*a490*/  STG.E.U16 [R2.64], R0 ;  /* 0x0000000002007986 */ /* 0x0001e2000c101524 */
[----:B------:R-:W-:Y:S05]  /*a4a0*/  BRA `(.L_x_3849) ;  /* 0x00000c5000007947 */ /* 0x000fea0003800000 */
.L_x_3852:
        /* <DEDUP_REMOVED lines=10> */
.L_x_3855:
[----:B------:R-:W-:-:S04]  /*a550*/  PRMT R18, RZ, 0x5410, R18 ;  /* 0x00005410ff127816 */ /* 0x000fc80000000012 */
[----:B------:R-:W-:-:S04]  /*a560*/  F2FP.PACK_AB R5, RZ, R18 ;  /* 0x00000012ff05723e */ /* 0x000fc800000000ff */
[----:B------:R-:W-:-:S05]  /*a570*/  PRMT R5, R5, 0x5410, RZ ;  /* 0x0000541005057816 */ /* 0x000fca00000000ff */
[----:B------:R0:W-:Y:S01]  /*a580*/  STG.E [R2.64], R5 ;  /* 0x0000000502007986 */ /* 0x0001e2000c101924 */
[----:B------:R-:W-:Y:S05]  /*a590*/  BRA `(.L_x_3849) ;  /* 0x00000b6000007947 */ /* 0x000fea0003800000 */
.L_x_3854:
[----:B------:R-:W-:-:S05]  /*a5a0*/  PRMT R4, RZ, 0x5410, R18 ;  /* 0x00005410ff047816 */ /* 0x000fca0000000012 */
[----:B------:R-:W-:-:S06]  /*a5b0*/  FMUL.FTZ R4, R4, 1 ;  /* 0x3f80000004047820 */ /* 0x000fcc0000410000 */
[----:B------:R-:W0:Y:S02]  /*a5c0*/  F2F.F64.F32 R4, R4 ;  /* 0x0000000400047310 */ /* 0x000e240000201800 */
[----:B0-----:R0:W-:Y:S01]  /*a5d0*/  STG.E.64 [R2.64], R4 ;  /* 0x0000000402007986 */ /* 0x0011e2000c101b24 */
[----:B------:R-:W-:Y:S05]  /*a5e0*/  BRA `(.L_x_3849) ;  /* 0x00000b1000007947 */ /* 0x000fea0003800000 */
.L_x_3844:
        /* <DEDUP_REMOVED lines=13> */
.L_x_3858:
[----:B------:R-:W-:Y:S01]  /*a6c0*/  PRMT R18, RZ, 0x5410, R18 ;  /* 0x00005410ff127816 */ /* 0x000fe20000000012 */
[----:B------:R-:W-:-:S04]  /*a6d0*/  CS2R R6, SRZ ;  /* 0x0000000000067805 */ /* 0x000fc8000001ff00 */
[----:B------:R-:W-:-:S06]  /*a6e0*/  FMUL.FTZ R4, R18, 1 ;  /* 0x3f80000012047820 */ /* 0x000fcc0000410000 */
[----:B------:R-:W0:Y:S02]  /*a6f0*/  F2F.F64.F32 R4, R4 ;  /* 0x0000000400047310 */ /* 0x000e240000201800 */
[----:B0-----:R0:W-:Y:S01]  /*a700*/  STG.E.128 [R2.64], R4 ;  /* 0x0000000402007986 */ /* 0x0011e2000c101d24 */
[----:B------:R-:W-:Y:S05]  /*a710*/  BRA `(.L_x_3849) ;  /* 0x000009e000007947 */ /* 0x000fea0003800000 */
.L_x_3857:
        /* <DEDUP_REMOVED lines=21> */
.L_x_3862:
[----:B------:R-:W-:Y:S05]  /*a870*/  BSYNC B0 ;  /* 0x0000000000007941 */ /* 0x000fea0003800000 */
.L_x_3861:
[----:B------:R-:W-:-:S05]  /*a880*/  LOP3.LUT R5, R0, R5, RZ, 0xfc, !PT ;  /* 0x0000000500057212 */ /* 0x000fca00078efcff */
[----:B------:R0:W-:Y:S01]  /*a890*/  STG.E.U8 [R2.64], R5 ;  /* 0x0000000502007986 */ /* 0x0001e2000c101124 */
[----:B------:R-:W-:Y:S05]  /*a8a0*/  BRA `(.L_x_3849) ;  /* 0x0000085000007947 */ /* 0x000fea0003800000 */
.L_x_3860:
        /* <DEDUP_REMOVED lines=13> */
.L_x_3864:
[----:B------:R-:W-:Y:S01]  /*a980*/  IMAD.MOV.U32 R0, RZ, RZ, 0x7f ;  /* 0x0000007fff007424 */ /* 0x000fe200078e00ff */
[----:B------:R-:W-:-:S04]  /*a990*/  ISETP.GT.U32.AND P0, PT, R4, 0x7f800000, PT ;  /* 0x7f8000000400780c */ /* 0x000fc80003f04070 */
[----:B------:R-:W-:-:S04]  /*a9a0*/  SEL R0, R0, 0x7c, P0 ;  /* 0x0000007c00007807 */ /* 0x000fc80000000000 */
.L_x_3865:
[----:B------:R-:W-:Y:S05]  /*a9b0*/  BSYNC B0 ;  /* 0x0000000000007941 */ /* 0x000fea0003800000 */
.L_x_3863:
[----:B------:R-:W-:-:S04]  /*a9c0*/  LOP3.LUT R4, R5, 0x80000000, RZ, 0xc0, !PT ;  /* 0x8000000005047812 */ /* 0x000fc800078ec0ff */
[----:B------:R-:W-:-:S04]  /*a9d0*/  SHF.R.U32.HI R5, RZ, 0x18, R4 ;  /* 0x00000018ff057819 */ /* 0x000fc80000011604 */
[----:B------:R-:W-:-:S05]  /*a9e0*/  LOP3.LUT R5, R0, R5, RZ, 0xfc, !PT ;  /* 0x0000000500057212 */ /* 0x000fca00078efcff */
[----:B------:R0:W-:Y:S01]  /*a9f0*/  STG.E.U8 [R2.64], R5 ;  /* 0x0000000502007986 */ /* 0x0001e2000c101124 */
[----:B------:R-:W-:Y:S05]  /*aa00*/  BRA `(.L_x_3849) ;  /* 0x000006f000007947 */ /* 0x000fea0003800000 */
.L_x_3859:
[----:B------:R0:W-:Y:S01]  /*aa10*/  STG.E.U16 [R2.64], R18 ;  /* 0x0000001202007986 */ /* 0x0001e2000c101524 */
[----:B------:R-:W-:Y:S05]  /*aa20*/  BRA `(.L_x_3849) ;  /* 0x000006d000007947 */ /* 0x000fea0003800000 */
.L_x_3856:
        /* <DEDUP_REMOVED lines=12> */
.L_x_3868:
        /* <DEDUP_REMOVED lines=17> */
.L_x_3871:
[----:B------:R-:W-:-:S04]  /*ac00*/  LOP3.LUT R0, R7, 0x80000000, RZ, 0xc0, !PT ;  /* 0x8000000007007812 */ /* 0x000fc800078ec0ff */
[----:B------:R-:W-:-:S04]  /*ac10*/  SHF.R.U32.HI R5, RZ, 0x18, R0 ;  /* 0x00000018ff057819 */ /* 0x000fc80000011600 */
[----:B------:R-:W-:-:S04]  /*ac20*/  LOP3.LUT R4, R4, R5, RZ, 0xfc, !PT ;  /* 0x0000000504047212 */ /* 0x000fc800078efcff */
[----:B------:R-:W-:Y:S02]  /*ac30*/  PRMT R0, R4, 0x7610, R0 ;  /* 0x0000761004007816 */ /* 0x000fe40000000000 */
.L_x_3870:
[----:B------:R-:W-:Y:S05]  /*ac40*/  BSYNC B0 ;  /* 0x0000000000007941 */ /* 0x000fea0003800000 */
.L_x_3869:
[----:B------:R0:W-:Y:S01]  /*ac50*/  STG.E.U8 [R2.64], R0 ;  /* 0x0000000002007986 */ /* 0x0001e2000c101124 */
[----:B------:R-:W-:Y:S05]  /*ac60*/  BRA `(.L_x_3849) ;  /* 0x0000049000007947 */ /* 0x000fea0003800000 */
.L_x_3867:
        /* <DEDUP_REMOVED lines=17> */
.L_x_3874:
[----:B------:R-:W-:-:S04]  /*ad80*/  LOP3.LUT R0, R7, 0x80000000, RZ, 0xc0, !PT ;  /* 0x8000000007007812 */ /* 0x000fc800078ec0ff */
[----:B------:R-:W-:-:S04]  /*ad90*/  SHF.R.U32.HI R5, RZ, 0x18, R0 ;  /* 0x00000018ff057819 */ /* 0x000fc80000011600 */
[----:B------:R-:W-:-:S04]  /*ada0*/  LOP3.LUT R4, R4, R5, RZ, 0xfc, !PT ;  /* 0x0000000504047212 */ /* 0x000fc800078efcff */
[----:B------:R-:W-:Y:S02]  /*adb0*/  PRMT R0, R4, 0x7610, R0 ;  /* 0x0000761004007816 */ /* 0x000fe40000000000 */
.L_x_3873:
[----:B------:R-:W-:Y:S05]  /*adc0*/  BSYNC B0 ;  /* 0x0000000000007941 */ /* 0x000fea0003800000 */
.L_x_3872:
[----:B------:R0:W-:Y:S01]  /*add0*/  STG.E.U8 [R2.64], R0 ;  /* 0x0000000002007986 */ /* 0x0001e2000c101124 */
[----:B------:R-:W-:Y:S05]  /*ade0*/  BRA `(.L_x_3849) ;  /* 0x0000031000007947 */ /* 0x000fea0003800000 */
.L_x_3866:
        /* <DEDUP_REMOVED lines=22> */
.L_x_3848:
        /* <DEDUP_REMOVED lines=20> */
.L_x_3876:
[----:B------:R-:W-:-:S06]  /*b090*/  PRMT R4, RZ, 0x5410, R18 ;  /* 0x00005410ff047816 */ /* 0x000fcc0000000012 */
[----:B------:R-:W0:Y:S02]  /*b0a0*/  F2I.U64.TRUNC R4, R4 ;  /* 0x0000000400047311 */ /* 0x000e24000020d800 */
[----:B0-----:R0:W-:Y:S01]  /*b0b0*/  STG.E.64 [R2.64], R4 ;  /* 0x0000000402007986 */ /* 0x0011e2000c101b24 */
[----:B------:R-:W-:Y:S05]  /*b0c0*/  BRA `(.L_x_3849) ;  /* 0x0000003000007947 */ /* 0x000fea0003800000 */
.L_x_3875:
[----:B------:R-:W-:-:S04]  /*b0d0*/  PRMT R18, RZ, 0x5410, R18 ;  /* 0x00005410ff127816 */ /* 0x000fc80000000012 */
[----:B------:R-:W0:Y:S02]  /*b0e0*/  F2I.FTZ.U32.TRUNC.NTZ R5, R18 ;  /* 0x0000001200057305 */ /* 0x000e24000021f000 */
[----:B0-----:R0:W-:Y:S02]  /*b0f0*/  STG.E [R2.64], R5 ;  /* 0x0000000502007986 */ /* 0x0011e4000c101924 */
.L_x_3849:
        /* <DEDUP_REMOVED lines=23> */
.L_x_3880:
[----:B------:R-:W-:-:S06]  /*b270*/  PRMT R5, RZ, 0x5410, R17 ;  /* 0x00005410ff057816 */ /* 0x000fcc0000000011 */
[----:B------:R-:W0:Y:S02]  /*b280*/  F2I.S64.TRUNC R4, R5 ;  /* 0x0000000500047311 */ /* 0x000e24000020d900 */
[----:B0-----:R0:W-:Y:S01]  /*b290*/  STG.E.U8 [R2.64], R4 ;  /* 0x0000000402007986 */ /* 0x0011e2000c101124 */
[----:B------:R-:W-:Y:S05]  /*b2a0*/  BRA `(.L_x_3882) ;  /* 0x00000e4000007947 */ /* 0x000fea0003800000 */
.L_x_3879:
        /* <DEDUP_REMOVED lines=10> */
.L_x_3884:
[----:B------:R-:W-:-:S06]  /*b350*/  PRMT R17, RZ, 0x5410, R17 ;  /* 0x00005410ff117816 */ /* 0x000fcc0000000011 */
[----:B------:R-:W0:Y:S02]  /*b360*/  F2I.FTZ.TRUNC.NTZ R17, R17 ;  /* 0x0000001100117305 */ /* 0x000e24000021f100 */
[----:B0-----:R0:W-:Y:S01]  /*b370*/  STG.E [R2.64], R17 ;  /* 0x0000001102007986 */ /* 0x0011e2000c101924 */
[----:B------:R-:W-:Y:S05]  /*b380*/  BRA `(.L_x_3882) ;  /* 0x00000d6000007947 */ /* 0x000fea0003800000 */
.L_x_3883:
[----:B------:R-:W-:-:S06]  /*b390*/  PRMT R17, RZ, 0x5410, R17 ;  /* 0x00005410ff117816 */ /* 0x000fcc0000000011 */
[----:B------:R-:W0:Y:S02]  /*b3a0*/  F2I.FTZ.TRUNC.NTZ R17, R17 ;  /* 0x0000001100117305 */ /* 0x000e24000021f100 */
[----:B0-----:R0:W-:Y:S01]  /*b3b0*/  STG.E.U16 [R2.64], R17 ;  /* 0x0000001102007986 */ /* 0x0011e2000c101524 */
[----:B------:R-:W-:Y:S05]  /*b3c0*/  BRA `(.L_x_3882) ;  /* 0x00000d2000007947 */ /* 0x000fea0003800000 */
.L_x_3878:
        /* <DEDUP_REMOVED lines=9> */
.L_x_3886:
[----:B------:R-:W-:-:S04]  /*b460*/  PRMT R0, RZ, 0x5410, R17 ;  /* 0x00005410ff007816 */ /* 0x000fc80000000011 */
[----:B------:R-:W-:-:S05]  /*b470*/  F2FP.PACK_AB R0, RZ, R0 ;  /* 0x00000000ff00723e */ /* 0x000fca00000000ff */
[----:B------:R0:W-:Y:S01]  /*b480*/  STG.E.U16 [R2.64], R0 ;  /* 0x0000000002007986 */ /* 0x0001e2000c101524 */
[----:B------:R-:W-:Y:S05]  /*b490*/  BRA `(.L_x_3882) ;  /* 0x00000c5000007947 */ /* 0x000fea0003800000 */
.L_x_3885:
        /* <DEDUP_REMOVED lines=10> */
.L_x_3888:
[----:B------:R-:W-:-:S04]  /*b540*/  PRMT R17, RZ, 0x5410, R17 ;  /* 0x00005410ff117816 */ /* 0x000fc80000000011 */
[----:B------:R-:W-:-:S04]  /*b550*/  F2FP.PACK_AB R5, RZ, R17 ;  /* 0x00000011ff05723e */ /* 0x000fc800000000ff */
[----:B------:R-:W-:-:S05]  /*b560*/  PRMT R5, R5, 0x5410, RZ ;  /* 0x0000541005057816 */ /* 0x000fca00000000ff */
[----:B------:R0:W-:Y:S01]  /*b570*/  STG.E [R2.64], R5 ;  /* 0x0000000502007986 */ /* 0x0001e2000c101924 */
[----:B------:R-:W-:Y:S05]  /*b580*/  BRA `(.L_x_3882) ;  /* 0x00000b6000007947 */ /* 0x000fea0003800000 */
.L_x_3887:
[----:B------:R-:W-:-:S05]  /*b590*/  PRMT R4, RZ, 0x5410, R17 ;  /* 0x00005410ff047816 */ /* 0x000fca0000000011 */
[----:B------:R-:W-:-:S06]  /*b5a0*/  FMUL.FTZ R4, R4, 1 ;  /* 0x3f80000004047820 */ /* 0x000fcc0000410000 */
[----:B------:R-:W0:Y:S02]  /*b5b0*/  F2F.F64.F32 R4, R4 ;  /* 0x0000000400047310 */ /* 0x000e240000201800 */
[----:B0-----:R0:W-:Y:S01]  /*b5c0*/  STG.E.64 [R2.64], R4 ;  /* 0x0000000402007986 */ /* 0x0011e2000c101b24 */
[----:B------:R-:W-:Y:S05]  /*b5d0*/  BRA `(.L_x_3882) ;  /* 0x00000b1000007947 */ /* 0x000fea0003800000 */
.L_x_3877:
        /* <DEDUP_REMOVED lines=13> */
.L_x_3891:
[----:B------:R-:W-:Y:S01]  /*b6b0*/  PRMT R17, RZ, 0x5410, R17 ;  /* 0x00005410ff117816 */ /* 0x000fe20000000011 */
[----:B------:R-:W-:-:S04]  /*b6c0*/  CS2R R6, SRZ ;  /* 0x0000000000067805 */ /* 0x000fc8000001ff00 */
[----:B------:R-:W-:-:S06]  /*b6d0*/  FMUL.FTZ R4, R17, 1 ;  /* 0x3f80000011047820 */ /* 0x000fcc0000410000 */
[----:B------:R-:W0:Y:S02]  /*b6e0*/  F2F.F64.F32 R4, R4 ;  /* 0x0000000400047310 */ /* 0x000e240000201800 */
[----:B0-----:R0:W-:Y:S01]  /*b6f0*/  STG.E.128 [R2.64], R4 ;  /* 0x0000000402007986 */ /* 0x0011e2000c101d24 */
[----:B------:R-:W-:Y:S05]  /*b700*/  BRA `(.L_x_3882) ;  /* 0x000009e000007947 */ /* 0x000fea0003800000 */
.L_x_3890:
        /* <DEDUP_REMOVED lines=21> */
.L_x_3895:
[----:B------:R-:W-:Y:S05]  /*b860*/  BSYNC B0 ;  /* 0x0000000000007941 */ /* 0x000fea0003800000 */
.L_x_3894:
[----:B------:R-:W-:-:S05]  /*b870*/  LOP3.LUT R5, R0, R5, RZ, 0xfc, !PT ;  /* 0x0000000500057212 */ /* 0x000fca00078efcff */
[----:B------:R0:W-:Y:S01]  /*b880*/  STG.E.U8 [R2.64], R5 ;  /* 0x0000000502007986 */ /* 0x0001e2000c101124 */
[----:B------:R-:W-:Y:S05]  /*b890*/  BRA `(.L_x_3882) ;  /* 0x0000085000007947 */ /* 0x000fea0003800000 */
.L_x_3893:
        /* <DEDUP_REMOVED lines=13> */
.L_x_3897:
[----:B------:R-:W-:Y:S01]  /*b970*/  IMAD.MOV.U32 R0, RZ, RZ, 0x7f ;  /* 0x0000007fff007424 */ /* 0x000fe200078e00ff */
[----:B------:R-:W-:-:S04]  /*b980*/  ISETP.GT.U32.AND P0, PT, R4, 0x7f800000, PT ;  /* 0x7f8000000400780c */ /* 0x000fc80003f04070 */
[----:B------:R-:W-:-:S04]  /*b990*/  SEL R0, R0, 0x7c, P0 ;  /* 0x0000007c00007807 */ /* 0x000fc80000000000 */
.L_x_3898:
[----:B------:R-:W-:Y:S05]  /*b9a0*/  BSYNC B0 ;  /* 0x0000000000007941 */ /* 0x000fea0003800000 */
.L_x_3896:
[----:B------:R-:W-:-:S04]  /*b9b0*/  LOP3.LUT R4, R17, 0x80000000, RZ, 0xc0, !PT ;  /* 0x8000000011047812 */ /* 0x000fc800078ec0ff */
[----:B------:R-:W-:-:S04]  /*b9c0*/  SHF.R.U32.HI R5, RZ, 0x18, R4 ;  /* 0x00000018ff057819 */ /* 0x000fc80000011604 */
[----:B------:R-:W-:-:S05]  /*b9d0*/  LOP3.LUT R5, R0, R5, RZ, 0xfc, !PT ;  /* 0x0000000500057212 */ /* 0x000fca00078efcff */
[----:B------:R0:W-:Y:S01]  /*b9e0*/  STG.E.U8 [R2.64], R5 ;  /* 0x0000000502007986 */ /* 0x0001e2000c101124 */
[----:B------:R-:W-:Y:S05]  /*b9f0*/  BRA `(.L_x_3882) ;  /* 0x000006f000007947 */ /* 0x000fea0003800000 */
.L_x_3892:
[----:B------:R0:W-:Y:S01]  /*ba00*/  STG.E.U16 [R2.64], R17 ;  /* 0x0000001102007986 */ /* 0x0001e2000c101524 */
[----:B------:R-:W-:Y:S05]  /*ba10*/  BRA `(.L_x_3882) ;  /* 0x000006d000007947 */ /* 0x000fea0003800000 */
.L_x_3889:
        /* <DEDUP_REMOVED lines=12> */
.L_x_3901:
        /* <DEDUP_REMOVED lines=17> */
.L_x_3904:
[----:B------:R-:W-:-:S04]  /*bbf0*/  LOP3.LUT R0, R17, 0x80000000, RZ, 0xc0, !PT ;  /* 0x8000000011007812 */ /* 0x000fc800078ec0ff */
[----:B------:R-:W-:-:S04]  /*bc00*/  SHF.R.U32.HI R5, RZ, 0x18, R0 ;  /* 0x00000018ff057819 */ /* 0x000fc80000011600 */
[----:B------:R-:W-:-:S04]  /*bc10*/  LOP3.LUT R4, R4, R5, RZ, 0xfc, !PT ;  /* 0x0000000504047212 */ /* 0x000fc800078efcff */
[----:B------:R-:W-:Y:S02]  /*bc20*/  PRMT R0, R4, 0x7610, R0 ;  /* 0x0000761004007816 */ /* 0x000fe40000000000 */
.L_x_3903:
[----:B------:R-:W-:Y:S05]  /*bc30*/  BSYNC B0 ;  /* 0x0000000000007941 */ /* 0x000fea0003800000 */
.L_x_3902:
[----:B------:R0:W-:Y:S01]  /*bc40*/  STG.E.U8 [R2.64], R0 ;  /* 0x0000000002007986 */ /* 0x0001e2000c101124 */
[----:B------:R-:W-:Y:S05]  /*bc50*/  BRA `(.L_x_3882) ;  /* 0x0000049000007947 */ /* 0x000fea0003800000 */
.L_x_3900:
        /* <DEDUP_REMOVED lines=17> */
.L_x_3907:
[----:B------:R-:W-:-:S04]  /*bd70*/  LOP3.LUT R0, R17, 0x80000000, RZ, 0xc0, !PT ;  /* 0x8000000011007812 */ /* 0x000fc800078ec0ff */
[----:B------:R-:W-:-:S04]  /*bd80*/  SHF.R.U32.HI R5, RZ, 0x18, R0 ;  /* 0x00000018ff057819 */ /* 0x000fc80000011600 */
[----:B------:R-:W-:-:S04]  /*bd90*/  LOP3.LUT R4, R4, R5, RZ, 0xfc, !PT ;  /* 0x0000000504047212 */ /* 0x000fc800078efcff */
[----:B------:R-:W-:Y:S02]  /*bda0*/  PRMT R0, R4, 0x7610, R0 ;  /* 0x0000761004007816 */ /* 0x000fe40000000000 */
.L_x_3906:
[----:B------:R-:W-:Y:S05]  /*bdb0*/  BSYNC B0 ;  /* 0x0000000000007941 */ /* 0x000fea0003800000 */
.L_x_3905:
[----:B------:R0:W-:Y:S01]  /*bdc0*/  STG.E.U8 [R2.64], R0 ;  /* 0x0000000002007986 */ /* 0x0001e2000c101124 */
[----:B------:R-:W-:Y:S05]  /*bdd0*/  BRA `(.L_x_3882) ;  /* 0x0000031000007947 */ /* 0x000fea0003800000 */
.L_x_3899:
        /* <DEDUP_REMOVED lines=22> */
.L_x_3881:
        /* <DEDUP_REMOVED lines=20> */
.L_x_3909:
[----:B------:R-:W-:-:S06]  /*c080*/  PRMT R4, RZ, 0x5410, R17 ;  /* 0x00005410ff047816 */ /* 0x000fcc0000000011 */
[----:B------:R-:W0:Y:S02]  /*c090*/  F2I.U64.TRUNC R4, R4 ;  /* 0x0000000400047311 */ /* 0x000e24000020d800 */
[----:B0-----:R0:W-:Y:S01]  /*c0a0*/  STG.E.64 [R2.64], R4 ;  /* 0x0000000402007986 */ /* 0x0011e2000c101b24 */
[----:B------:R-:W-:Y:S05]  /*c0b0*/  BRA `(.L_x_3882) ;  /* 0x0000003000007947 */ /* 0x000fea0003800000 */
.L_x_3908:
[----:B------:R-:W-:-:S06]  /*c0c0*/  PRMT R17, RZ, 0x5410, R17 ;  /* 0x00005410ff117816 */ /* 0x000fcc0000000011 */
[----:B------:R-:W0:Y:S02]  /*c0d0*/  F2I.FTZ.U32.TRUNC.NTZ R17, R17 ;  /* 0x0000001100117305 */ /* 0x000e24000021f000 */
[----:B0-----:R0:W-:Y:S02]  /*c0e0*/  STG.E [R2.64], R17 ;  /* 0x0000001102007986 */ /* 0x0011e4000c101924 */
.L_x_3882:
[----:B------:R-:W-:Y:S02]  /*c0f0*/  IADD3 R28, R28, 0x80, RZ ;  /* 0x000000801c1c7810 */ /* 0x000fe40007ffe0ff */
.L_x_3843:
[----:B------:R-:W-:Y:S05]  /*c100*/  BSYNC B6 ;  /* 0x0000000000067941 */ /* 0x000fea0003800000 */
.L_x_3842:
[----:B------:R-:W-:-:S13]  /*c110*/  ISETP.GE.AND P0, PT, R28, R23, PT ;  /* 0x000000171c00720c */ /* 0x000fda0003f06270 */
[----:B------:R-:W-:Y:S05]  /*c120*/  @P0 EXIT ;  /* 0x000000000000094d */ /* 0x000fea0003800000 */
[----:B0----5:R-:W-:Y:S01]  /*c130*/  PRMT R0, R24, 0x9910, RZ ;  /* 0x0000991018007816 */ /* 0x021fe200000000ff */
        /* <DEDUP_REMOVED lines=18> */
.L_x_3913:
[----:B------:R-:W-:-:S06]  /*c260*/  PRMT R5, RZ, 0x5410, R16 ;  /* 0x00005410ff057816 */ /* 0x000fcc0000000010 */
[----:B------:R-:W0:Y:S02]  /*c270*/  F2I.S64.TRUNC R4, R5 ;  /* 0x0000000500047311 */ /* 0x000e24000020d900 */
[----:B0-----:R-:W-:Y:S01]  /*c280*/  STG.E.U8 [R2.64], R4 ;  /* 0x0000000402007986 */ /* 0x001fe2000c101124 */
[----:B------:R-:W-:Y:S05]  /*c290*/  EXIT ;  /* 0x000000000000794d */ /* 0x000fea0003800000 */
.L_x_3912:
        /* <DEDUP_REMOVED lines=10> */
.L_x_3916:
[----:B------:R-:W-:-:S04]  /*c340*/  PRMT R16, RZ, 0x5410, R16 ;  /* 0x00005410ff107816 */ /* 0x000fc80000000010 */
[----:B------:R-:W0:Y:S02]  /*c350*/  F2I.FTZ.TRUNC.NTZ R5, R16 ;  /* 0x0000001000057305 */ /* 0x000e24000021f100 */
[----:B0-----:R-:W-:Y:S01]  /*c360*/  STG.E [R2.64], R5 ;  /* 0x0000000502007986 */ /* 0x001fe2000c101924 */
[----:B------:R-:W-:Y:S05]  /*c370*/  EXIT ;  /* 0x000000000000794d */ /* 0x000fea0003800000 */
.L_x_3915:
[----:B------:R-:W-:-:S04]  /*c380*/  PRMT R16, RZ, 0x5410, R16 ;  /* 0x00005410ff107816 */ /* 0x000fc80000000010 */
[----:B------:R-:W0:Y:S02]  /*c390*/  F2I.FTZ.TRUNC.NTZ R5, R16 ;  /* 0x0000001000057305 */ /* 0x000e24000021f100 */
[----:B0-----:R-:W-:Y:S01]  /*c3a0*/  STG.E.U16 [R2.64], R5 ;  /* 0x0000000502007986 */ /* 0x001fe2000c101524 */
[----:B------:R-:W-:Y:S05]  /*c3b0*/  EXIT ;  /* 0x000000000000794d */ /* 0x000fea0003800000 */
.L_x_3911:
        /* <DEDUP_REMOVED lines=9> */
.L_x_3918:
[----:B------:R-:W-:-:S04]  /*c450*/  PRMT R0, RZ, 0x5410, R16 ;  /* 0x00005410ff007816 */ /* 0x000fc80000000010 */
[----:B------:R-:W-:-:S05]  /*c460*/  F2FP.PACK_AB R0, RZ, R0 ;  /* 0x00000000ff00723e */ /* 0x000fca00000000ff */
[----:B------:R-:W-:Y:S01]  /*c470*/  STG.E.U16 [R2.64], R0 ;  /* 0x0000000002007986 */ /* 0x000fe2000c101524 */
[----:B------:R-:W-:Y:S05]  /*c480*/  EXIT ;  /* 0x000000000000794d */ /* 0x000fea0003800000 */
.L_x_3917:
        /* <DEDUP_REMOVED lines=10> */
.L_x_3920:
[----:B------:R-:W-:-:S04]  /*c530*/  PRMT R16, RZ, 0x5410, R16 ;  /* 0x00005410ff107816 */ /* 0x000fc80000000010 */
[----:B------:R-:W-:-:S04]  /*c540*/  F2FP.PACK_AB R5, RZ, R16 ;  /* 0x00000010ff05723e */ /* 0x000fc800000000ff */
[----:B------:R-:W-:-:S05]  /*c550*/  PRMT R5, R5, 0x5410, RZ ;  /* 0x0000541005057816 */ /* 0x000fca00000000ff */
[----:B------:R-:W-:Y:S01]  /*c560*/  STG.E [R2.64], R5 ;  /* 0x0000000502007986 */ /* 0x000fe2000c101924 */
[----:B------:R-:W-:Y:S05]  /*c570*/  EXIT ;  /* 0x000000000000794d */ /* 0x000fea0003800000 */
.L_x_3919:
[----:B------:R-:W-:-:S05]  /*c580*/  PRMT R4, RZ, 0x5410, R16 ;  /* 0x00005410ff047816 */ /* 0x000fca0000000010 */
[----:B------:R-:W-:-:S06]  /*c590*/  FMUL.FTZ R4, R4, 1 ;  /* 0x3f80000004047820 */ /* 0x000fcc0000410000 */
[----:B------:R-:W0:Y:S02]  /*c5a0*/  F2F.F64.F32 R4, R4 ;  /* 0x0000000400047310 */ /* 0x000e240000201800 */
[----:B0-----:R-:W-:Y:S01]  /*c5b0*/  STG.E.64 [R2.64], R4 ;  /* 0x0000000402007986 */ /* 0x001fe2000c101b24 */
[----:B------:R-:W-:Y:S05]  /*c5c0*/  EXIT ;  /* 0x000000000000794d */ /* 0x000fea0003800000 */
.L_x_3910:
        /* <DEDUP_REMOVED lines=13> */
.L_x_3923:
[----:B------:R-:W-:Y:S01]  /*c6a0*/  PRMT R16, RZ, 0x5410, R16 ;  /* 0x00005410ff107816 */ /* 0x000fe20000000010 */
[----:B------:R-:W-:-:S04]  /*c6b0*/  CS2R R6, SRZ ;  /* 0x0000000000067805 */ /* 0x000fc8000001ff00 */
[----:B------:R-:W-:-:S06]  /*c6c0*/  FMUL.FTZ R4, R16, 1 ;  /* 0x3f80000010047820 */ /* 0x000fcc0000410000 */
[----:B------:R-:W0:Y:S02]  /*c6d0*/  F2F.F64.F32 R4, R4 ;  /* 0x0000000400047310 */ /* 0x000e240000201800 */
[----:B0-----:R-:W-:Y:S01]  /*c6e0*/  STG.E.128 [R2.64], R4 ;  /* 0x0000000402007986 */ /* 0x001fe2000c101d24 */
[----:B------:R-:W-:Y:S05]  /*c6f0*/  EXIT ;  /* 0x000000000000794d */ /* 0x000fea0003800000 */
.L_x_3922:
        /* <DEDUP_REMOVED lines=21> */
.L_x_3927:
[----:B------:R-:W-:Y:S05]  /*c850*/  BSYNC B0 ;  /* 0x0000000000007941 */ /* 0x000fea0003800000 */
.L_x_3926:
[----:B------:R-:W-:-:S05]  /*c860*/  LOP3.LUT R5, R0, R5, RZ, 0xfc, !PT ;  /* 0x0000000500057212 */ /* 0x000fca00078efcff */
[----:B------:R-:W-:Y:S01]  /*c870*/  STG.E.U8 [R2.64], R5 ;  /* 0x0000000502007986 */ /* 0x000fe2000c101124 */
[----:B------:R-:W-:Y:S05]  /*c880*/  EXIT ;  /* 0x000000000000794d */ /* 0x000fea0003800000 */
.L_x_3925:
        /* <DEDUP_REMOVED lines=13> */
.L_x_3929:
[----:B------:R-:W-:Y:S01]  /*c960*/  IMAD.MOV.U32 R0, RZ, RZ, 0x7f ;  /* 0x0000007fff007424 */ /* 0x000fe200078e00ff */
[----:B------:R-:W-:-:S04]  /*c970*/  ISETP.GT.U32.AND P0, PT, R4, 0x7f800000, PT ;  /* 0x7f8000000400780c */ /* 0x000fc80003f04070 */
[----:B------:R-:W-:-:S04]  /*c980*/  SEL R0, R0, 0x7c, P0 ;  /* 0x0000007c00007807 */ /* 0x000fc80000000000 */
.L_x_3930:
[----:B------:R-:W-:Y:S05]  /*c990*/  BSYNC B0 ;  /* 0x0000000000007941 */ /* 0x000fea0003800000 */
.L_x_3928:
[----:B------:R-:W-:-:S04]  /*c9a0*/  LOP3.LUT R4, R5, 0x80000000, RZ, 0xc0, !PT ;  /* 0x8000000005047812 */ /* 0x000fc800078ec0ff */
[----:B------:R-:W-:-:S04]  /*c9b0*/  SHF.R.U32.HI R5, RZ, 0x18, R4 ;  /* 0x00000018ff057819 */ /* 0x000fc80000011604 */
[----:B------:R-:W-:-:S05]  /*c9c0*/  LOP3.LUT R5, R0, R5, RZ, 0xfc, !PT ;  /* 0x0000000500057212 */ /* 0x000fca00078efcff */
[----:B------:R-:W-:Y:S01]  /*c9d0*/  STG.E.U8 [R2.64], R5 ;  /* 0x0000000502007986 */ /* 0x000fe2000c101124 */
[----:B------:R-:W-:Y:S05]  /*c9e0*/  EXIT ;  /* 0x000000000000794d */ /* 0x000fea0003800000 */
.L_x_3924:
[----:B------:R-:W-:Y:S01]  /*c9f0*/  STG.E.U16 [R2.64], R16 ;  /* 0x0000001002007986 */ /* 0x000fe2000c101524 */
[----:B------:R-:W-:Y:S05]  /*ca00*/  EXIT ;  /* 0x000000000000794d */ /* 0x000fea0003800000 */
.L_x_3921:
        /* <DEDUP_REMOVED lines=12> */
.L_x_3933:
        /* <DEDUP_REMOVED lines=17> */
.L_x_3936:
[----:B------:R-:W-:-:S04]  /*cbe0*/  LOP3.LUT R0, R7, 0x80000000, RZ, 0xc0, !PT ;  /* 0x8000000007007812 */ /* 0x000fc800078ec0ff */
[----:B------:R-:W-:-:S04]  /*cbf0*/  SHF.R.U32.HI R5, RZ, 0x18, R0 ;  /* 0x00000018ff057819 */ /* 0x000fc80000011600 */
[----:B------:R-:W-:-:S04]  /*cc00*/  LOP3.LUT R4, R4, R5, RZ, 0xfc, !PT ;  /* 0x0000000504047212 */ /* 0x000fc800078efcff */
[----:B------:R-:W-:Y:S02]  /*cc10*/  PRMT R0, R4, 0x7610, R0 ;  /* 0x0000761004007816 */ /* 0x000fe40000000000 */
.L_x_3935:
[----:B------:R-:W-:Y:S05]  /*cc20*/  BSYNC B0 ;  /* 0x0000000000007941 */ /* 0x000fea0003800000 */
.L_x_3934:
[----:B------:R-:W-:Y:S01]  /*cc30*/  STG.E.U8 [R2.64], R0 ;  /* 0x0000000002007986 */ /* 0x000fe2000c101124 */
[----:B------:R-:W-:Y:S05]  /*cc40*/  EXIT ;  /* 0x000000000000794d */ /* 0x000fea0003800000 */
.L_x_3932:
        /* <DEDUP_REMOVED lines=17> */
.L_x_3939:
[----:B------:R-:W-:-:S04]  /*cd60*/  LOP3.LUT R0, R7, 0x80000000, RZ, 0xc0, !PT ;  /* 0x8000000007007812 */ /* 0x000fc800078ec0ff */
[----:B------:R-:W-:-:S04]  /*cd70*/  SHF.R.U32.HI R5, RZ, 0x18, R0 ;  /* 0x00000018ff057819 */ /* 0x000fc80000011600 */
[----:B------:R-:W-:-:S04]  /*cd80*/  LOP3.LUT R4, R4, R5, RZ, 0xfc, !PT ;  /* 0x0000000504047212 */ /* 0x000fc800078efcff */
[----:B------:R-:W-:Y:S02]  /*cd90*/  PRMT R0, R4, 0x7610, R0 ;  /* 0x0000761004007816 */ /* 0x000fe40000000000 */
.L_x_3938:
[----:B------:R-:W-:Y:S05]  /*cda0*/  BSYNC B0 ;  /* 0x0000000000007941 */ /* 0x000fea0003800000 */
.L_x_3937:
[----:B------:R-:W-:Y:S01]  /*cdb0*/  STG.E.U8 [R2.64], R0 ;  /* 0x0000000002007986 */ /* 0x000fe2000c101124 */
[----:B------:R-:W-:Y:S05]  /*cdc0*/  EXIT ;  /* 0x000000000000794d */ /* 0x000fea0003800000 */
.L_x_3931:
        /* <DEDUP_REMOVED lines=22> */
.L_x_3914:
        /* <DEDUP_REMOVED lines=20> */
.L_x_3941:
[----:B------:R-:W-:-:S06]  /*d070*/  PRMT R4, RZ, 0x5410, R16 ;  /* 0x00005410ff047816 */ /* 0x000fcc0000000010 */
[----:B------:R-:W0:Y:S02]  /*d080*/  F2I.U64.TRUNC R4, R4 ;  /* 0x0000000400047311 */ /* 0x000e24000020d800 */
[----:B0-----:R-:W-:Y:S01]  /*d090*/  STG.E.64 [R2.64], R4 ;  /* 0x0000000402007986 */ /* 0x001fe2000c101b24 */
[----:B------:R-:W-:Y:S05]  /*d0a0*/  EXIT ;  /* 0x000000000000794d */ /* 0x000fea0003800000 */
.L_x_3940:
[----:B------:R-:W-:-:S04]  /*d0b0*/  PRMT R16, RZ, 0x5410, R16 ;  /* 0x00005410ff107816 */ /* 0x000fc80000000010 */
[----:B------:R-:W0:Y:S02]  /*d0c0*/  F2I.FTZ.U32.TRUNC.NTZ R5, R16 ;  /* 0x0000001000057305 */ /* 0x000e24000021f000 */
[----:B0-----:R-:W-:Y:S01]  /*d0d0*/  STG.E [R2.64], R5 ;  /* 0x0000000502007986 */ /* 0x001fe2000c101924 */
[----:B------:R-:W-:Y:S05]  /*d0e0*/  EXIT ;  /* 0x000000000000794d */ /* 0x000fea0003800000 */
.L_x_3942:
        /* <DEDUP_REMOVED lines=9> */
.L_x_22931:


//--------------------- .text._ZN2at6native18elementwise_kernelILi128ELi4EZNS0_22gpu_kernel_impl_nocastIZZZNS0_54_GLOBAL__N__d8c5977b_16_LinearAlgebra_cu_9e10b42f_321716addr_kernel_cudaERNS_14TensorIteratorERKN3c106ScalarES9_ENKUlvE_clEvENKUlvE8_clEvEUlNS6_8BFloat16ESC_SC_E_EEvRNS_18TensorIteratorBaseERKT_EUliE_EEviT1_ --------------------------
	.section	.text._ZN2at6native18elementwise_kernelILi128ELi4EZNS0_22gpu_kernel_impl_nocastIZZZNS0_54_GLOBAL__N__d8c5977b_16_LinearAlgebra_cu_9e10b42f_321716addr_kernel_cudaERNS_14TensorIteratorERKN3c106ScalarES9_ENKUlvE_clEvENKUlvE8_clEvEUlNS6_8BFloat16ESC_SC_E_EEvRNS_18TensorIteratorBaseERKT_EUliE_EEviT1_,"ax",@progbits
	.sectioninfo	@"SHI_REGISTERS=12"
	.align	128
        .global         _ZN2at6native18elementwise_kernelILi128ELi4EZNS0_22gpu_kernel_impl_nocastIZZZNS0_54_GLOBAL__N__d8c5977b_16_LinearAlgebra_cu_9e10b42f_321716addr_kernel_cudaERNS_14TensorIteratorERKN3c106ScalarES9_ENKUlvE_clEvENKUlvE8_clEvEUlNS6_8BFloat16ESC_SC_E_EEvRNS_18TensorIteratorBaseERKT_EUliE_EEviT1_
        .type           _ZN2at6native18elementwise_kernelILi128ELi4EZNS0_22gpu_kernel_impl_nocastIZZZNS0_54_GLOBAL__N__d8c5977b_16_LinearAlgebra_cu_9e10b42f_321716addr_kernel_cudaERNS_14TensorIteratorERKN3c106ScalarES9_ENKUlvE_clEvENKUlvE8_clEvEUlNS6_8BFloat16ESC_SC_E_EEvRNS_18TensorIteratorBaseERKT_EUliE_EEviT1_,@function
        .size           _ZN2at6native18elementwise_kernelILi128ELi4EZNS0_22gpu_kernel_impl_nocastIZZZNS0_54_GLOBAL__N__d8c5977b_16_LinearAlgebra_cu_9e10b42f_321716addr_kernel_cudaERNS_14TensorIteratorERKN3c106ScalarES9_ENKUlvE_clEvENKUlvE8_clEvEUlNS6_8BFloat16ESC_SC_E_EEvRNS_18TensorIteratorBaseERKT_EUliE_EEviT1_,(.L_x_22932 - _ZN2at6native18elementwise_kernelILi128ELi4EZNS0_22gpu_kernel_impl_nocastIZZZNS0_54_GLOBAL__N__d8c5977b_16_LinearAlgebra_cu_9e10b42f_321716addr_kernel_cudaERNS_14TensorIteratorERKN3c106ScalarES9_ENKUlvE_clEvENKUlvE8_clEvEUlNS6_8BFloat16ESC_SC_E_EEvRNS_18TensorIteratorBaseERKT_EUliE_EEviT1_)
        .other          _ZN2at6native18elementwise_kernelILi128ELi4EZNS0_22gpu_kernel_impl_nocastIZZZNS0_54_GLOBAL__N__d8c5977b_16_LinearAlgebra_cu_9e10b42f_321716addr_kernel_cudaERNS_14TensorIteratorERKN3c106ScalarES9_ENKUlvE_clEvENKUlvE8_clEvEUlNS6_8BFloat16ESC_SC_E_EEvRNS_18TensorIteratorBaseERKT_EUliE_EEviT1_,@"STO_CUDA_ENTRY STV_DEFAULT"
_ZN2at6native18elementwise_kernelILi128ELi4EZNS0_22gpu_kernel_impl_nocastIZZZNS0_54_GLOBAL__N__d8c5977b_16_LinearAlgebra_cu_9e10b42f_321716addr_kernel_cudaERNS_14TensorIteratorERKN3c106ScalarES9_ENKUlvE_clEvENKUlvE8_clEvEUlNS6_8BFloat16ESC_SC_E_EEvRNS_18TensorIteratorBaseERKT_EUliE_EEviT1_:
.text._ZN2at6native18elementwise_kernelILi128ELi4EZNS0_22gpu_kernel_impl_nocastIZZZNS0_54_GLOBAL__N__d8c5977b_16_LinearAlgebra_cu_9e10b42f_321716addr_kernel_cudaERNS_14TensorIteratorERKN3c106ScalarES9_ENKUlvE_clEvENKUlvE8_clEvEUlNS6_8BFloat16ESC_SC_E_EEvRNS_18TensorIteratorBaseERKT_EUliE_EEviT1_:
        /* <DEDUP_REMOVED lines=261> */
.L_x_3945:
[----:B------:R-:W-:-:S04]  /*1050*/  IADD3 R4, P0, R4, c[0x0][0x438], RZ ;  /* 0x00010e0004047a10 */ /* 0x000fc80007f1e0ff */
[----:B------:R-:W-:Y:S02]  /*1060*/  IADD3.X R5, RZ, c[0x0][0x43c], RZ, P0, !PT ;  /* 0x00010f00ff057a10 */ /* 0x000fe400007fe4ff */
[----:B------:R-:W-:-:S03]  /*1070*/  IADD3 R6, P0, R3, c[0x0][0x440], RZ ;  /* 0x0001100003067a10 */ /* 0x000fc60007f1e0ff */
[----:B------:R-:W2:Y:S01]  /*1080*/  LDG.E.U16 R4, [R4.64] ;  /* 0x0000000604047981 */ /* 0x000ea2000c1e1500 */
[----:B------:R-:W-:-:S05]  /*1090*/  IADD3.X R7, RZ, c[0x0][0x444], RZ, P0, !PT ;  /* 0x00011100ff077a10 */ /* 0x000fca00007fe4ff */
[----:B------:R-:W3:Y:S01]  /*10a0*/  LDG.E.U16 R6, [R6.64] ;  /* 0x0000000606067981 */ /* 0x000ee2000c1e1500 */
[----:B------:R-:W-:Y:S01]  /*10b0*/  ULDC.U16 UR4, c[0x0][0x448] ;  /* 0x0001120000047ab9 */ /* 0x000fe20000000400 */
[----:B------:R-:W-:Y:S01]  /*10c0*/  IADD3 R2, P0, R2, c[0x0][0x428], RZ ;  /* 0x00010a0002027a10 */ /* 0x000fe20007f1e0ff */
[----:B------:R-:W-:Y:S01]  /*10d0*/  UPRMT UR4, URZ, 0x5410, UR4 ;  /* 0x000054103f047896 */ /* 0x000fe20008000004 */
[----:B------:R-:W-:Y:S02]  /*10e0*/  IADD3 R0, R0, 0x80, RZ ;  /* 0x0000008000007810 */ /* 0x000fe40007ffe0ff */
[----:B--2---:R-:W-:-:S05]  /*10f0*/  PRMT R4, RZ, 0x5410, R4 ;  /* 0x00005410ff047816 */ /* 0x004fca0000000004 */
[----:B------:R-:W-:Y:S01]  /*1100*/  FMUL.FTZ R3, R4, UR4 ;  /* 0x0000000404037c20 */ /* 0x000fe20008410000 */
[----:B---3--:R-:W-:-:S04]  /*1110*/  PRMT R6, RZ, 0x5410, R6 ;  /* 0x00005410ff067816 */ /* 0x008fc80000000006 */
[----:B------:R-:W-:-:S04]  /*1120*/  F2FP.BF16.PACK_AB R3, RZ, R3 ;  /* 0x00000003ff03723e */ /* 0x000fc800000010ff */
[----:B------:R-:W-:-:S05]  /*1130*/  PRMT R3, RZ, 0x5410, R3 ;  /* 0x00005410ff037816 */ /* 0x000fca0000000003 */
[----:B------:R-:W-:-:S05]  /*1140*/  FMUL.FTZ R3, R3, R6 ;  /* 0x0000000603037220 */ /* 0x000fca0000410000 */
[----:B------:R-:W-:Y:S02]  /*1150*/  F2FP.BF16.PACK_AB R4, RZ, R3 ;  /* 0x00000003ff04723e */ /* 0x000fe400000010ff */
[----:B------:R-:W-:-:S05]  /*1160*/  IADD3.X R3, RZ, c[0x0][0x42c], RZ, P0, !PT ;  /* 0x00010b00ff037a10 */ /* 0x000fca00007fe4ff */
[----:B------:R0:W-:Y:S02]  /*1170*/  STG.E.U16 [R2.64], R4 ;  /* 0x0000000402007986 */ /* 0x0001e4000c101506 */
.L_x_3944:
[----:B------:R-:W-:Y:S05]  /*1180*/  BSYNC B0 ;  /* 0x0000000000007941 */ /* 0x000fea0003800000 */
.L_x_3943:
        /* <DEDUP_REMOVED lines=256> */
.L_x_3948:
        /* <DEDUP_REMOVED lines=274> */
.L_x_3949:
        /* <DEDUP_REMOVED lines=19> */
.L_x_3947:
[----:B------:R-:W-:Y:S05]  /*33e0*/  BSYNC B0 ;  /* 0x0000000000007941 */ /* 0x000fea0003800000 */
.L_x_3946:
        /* <DEDUP_REMOVED lines=255> */
.L_x_3950:
        /* <DEDUP_REMOVED lines=9> */
[----:B--2---:R-:W-:-:S05]  /*4470*/  PRMT R4, RZ, 0x5410, R4 ;  /* 0x00005410ff047816 */ /* 0x004fca0000000004 */
[----:B------:R-:W-:Y:S01]  /*4480*/  FMUL.FTZ R0, R4, UR4 ;  /* 0x0000000404007c20 */ /* 0x000fe20008410000 */
[----:B---3--:R-:W-:-:S04]  /*4490*/  PRMT R3, RZ, 0x5410, R6 ;  /* 0x00005410ff037816 */ /* 0x008fc80000000006 */
[----:B------:R-:W-:-:S04]  /*44a0*/  F2FP.BF16.PACK_AB R0, RZ, R0 ;  /* 0x00000000ff00723e */ /* 0x000fc800000010ff */
[----:B------:R-:W-:-:S05]  /*44b0*/  PRMT R0, RZ, 0x5410, R0 ;  /* 0x00005410ff007816 */ /* 0x000fca0000000000 */
[----:B------:R-:W-:Y:S01]  /*44c0*/  FMUL.FTZ R0, R0, R3 ;  /* 0x0000000300007220 */ /* 0x000fe20000410000 */
[----:B------:R-:W-:-:S04]  /*44d0*/  IADD3.X R3, RZ, c[0x0][0x42c], RZ, P0, !PT ;  /* 0x00010b00ff037a10 */ /* 0x000fc800007fe4ff */
[----:B------:R-:W-:-:S05]  /*44e0*/  F2FP.BF16.PACK_AB R0, RZ, R0 ;  /* 0x00000000ff00723e */ /* 0x000fca00000010ff */
[----:B------:R-:W-:Y:S01]  /*44f0*/  STG.E.U16 [R2.64], R0 ;  /* 0x0000000002007986 */ /* 0x000fe2000c101506 */
[----:B------:R-:W-:Y:S05]  /*4500*/  EXIT ;  /* 0x000000000000794d */ /* 0x000fea0003800000 */
.L_x_3951:
        /* <DEDUP_REMOVED lines=15> */
.L_x_22932:


//--------------------- .text._ZN2at6native27unrolled_elementwise_kernelIZZZNS0_54_GLOBAL__N__d8c5977b_16_LinearAlgebra_cu_9e10b42f_321716addr_kernel_cudaERNS_14TensorIteratorERKN3c106ScalarES8_ENKUlvE_clEvENKUlvE8_clEvEUlNS5_8BFloat16ESB_SB_E_St5arrayIPcLm4EELi4E23TrivialOffsetCalculatorILi3EjESG_ILi1EjENS0_6memory15LoadWithoutCastENSJ_16StoreWithoutCastEEEviT_T0_T2_T3_T4_T5_ --------------------------
	.section	.text._ZN2at6native27unrolled_elementwise_kernelIZZZNS0_54_GLOBAL__N__d8c5977b_16_LinearAlgebra_cu_9e10b42f_321716addr_kernel_cudaERNS_14TensorIteratorERKN3c106ScalarES8_ENKUlvE_clEvENKUlvE8_clEvEUlNS5_8BFloat16ESB_SB_E_St5arrayIPcLm4EELi4E23TrivialOffsetCalculatorILi3EjESG_ILi1EjENS0_6memory15LoadWithoutCastENSJ_16StoreWithoutCastEEEviT_T0_T2_T3_T4_T5_,"ax",@progbits
	.sectioninfo	@"SHI_REGISTERS=30"
	.align	128
        .global         _ZN2at6native27unrolled_elementwise_kernelIZZZNS0_54_GLOBAL__N__d8c5977b_16_LinearAlgebra_cu_9e10b42f_321716addr_kernel_cudaERNS_14TensorIteratorERKN3c106ScalarES8_ENKUlvE_clEvENKUlvE8_clEvEUlNS5_8BFloat16ESB_SB_E_St5arrayIPcLm4EELi4E23TrivialOffsetCalculatorILi3EjESG_ILi1EjENS0_6memory15LoadWithoutCastENSJ_16StoreWithoutCastEEEviT_T0_T2_T3_T4_T5_
        .type           _ZN2at6native27unrolled_elementwise_kernelIZZZNS0_54_GLOBAL__N__d8c5977b_16_LinearAlgebra_cu_9e10b42f_321716addr_kernel_cudaERNS_14TensorIteratorERKN3c106ScalarES8_ENKUlvE_clEvENKUlvE8_clEvEUlNS5_8BFloat16ESB_SB_E_St5arrayIPcLm4EELi4E23TrivialOffsetCalculatorILi3EjESG_ILi1EjENS0_6memory15LoadWithoutCastENSJ_16StoreWithoutCastEEEviT_T0_T2_T3_T4_T5_,@function
        .size           _ZN2at6native27unrolled_elementwise_kernelIZZZNS0_54_GLOBAL__N__d8c5977b_16_LinearAlgebra_cu_9e10b42f_321716addr_kernel_cudaERNS_14TensorIteratorERKN3c106ScalarES8_ENKUlvE_clEvENKUlvE8_clEvEUlNS5_8BFloat16ESB_SB_E_St5arrayIPcLm4EELi4E23TrivialOffsetCalculatorILi3EjESG_ILi1EjENS0_6memory15LoadWithoutCastENSJ_16StoreWithoutCastEEEviT_T0_T2_T3_T4_T5_,(.L_x_22933 - _ZN2at6native27unrolled_elementwise_kernelIZZZNS0_54_GLOBAL__N__d8c5977b_16_LinearAlgebra_cu_9e10b42f_321716addr_kernel_cudaERNS_14TensorIteratorERKN3c106ScalarES8_ENKUlvE_clEvENKUlvE8_clEvEUlNS5_8BFloat16ESB_SB_E_St5arrayIPcLm4EELi4E23TrivialOffsetCalculatorILi3EjESG_ILi1EjENS0_6memory15LoadWithoutCastENSJ_16StoreWithoutCastEEEviT_T0_T2_T3_T4_T5_)
        .other          _ZN2at6native27unrolled_elementwise_kernelIZZZNS0_54_GLOBAL__N__d8c5977b_16_LinearAlgebra_cu_9e10b42f_321716addr_kernel_cudaERNS_14TensorIteratorERKN3c106ScalarES8_ENKUlvE_clEvENKUlvE8_clEvEUlNS5_8BFloat16ESB_SB_E_St5arrayIPcLm4EELi4E23TrivialOffsetCalculatorILi3EjESG_ILi1EjENS0_6memory15LoadWithoutCastENSJ_16StoreWithoutCastEEEviT_T0_T2_T3_T4_T5_,@"STO_CUDA_ENTRY STV_DEFAULT"
_ZN2at6native27unrolled_elementwise_kernelIZZZNS0_54_GLOBAL__N__d8c5977b_16_LinearAlgebra_cu_9e10b42f_321716addr_kernel_cudaERNS_14TensorIteratorERKN3c106ScalarES8_ENKUlvE_clEvENKUlvE8_clEvEUlNS5_8BFloat16ESB_SB_E_St5arrayIPcLm4EELi4E23TrivialOffsetCalculatorILi3EjESG_ILi1EjENS0_6memory15LoadWithoutCastENSJ_16StoreWithoutCastEEEviT_T0_T2_T3_T4_T5_:
.text._ZN2at6native27unrolled_elementwise_kernelIZZZNS0_54_GLOBAL__N__d8c5977b_16_LinearAlgebra_cu_9e10b42f_321716addr_kernel_cudaERNS_14TensorIteratorERKN3c106ScalarES8_ENKUlvE_clEvENKUlvE8_clEvEUlNS5_8BFloat16ESB_SB_E_St5arrayIPcLm4EELi4E23TrivialOffsetCalculatorILi3EjESG_ILi1EjENS0_6memory15LoadWithoutCastENSJ_16StoreWithoutCastEEEviT_T0_T2_T3_T4_T5_:
[----:B------:R-:W-:Y:S02]  /*0000*/  IMAD.MOV.U32 R1, RZ, RZ, c[0x0][0x28] ;  /* 0x00000a00ff017624 */ /* 0x000fe400078e00ff */
[----:B------:R-:W0:Y:S01]  /*0010*/  S2R R0, SR_CTAID.X ;  /* 0x0000000000007919 */ /* 0x000e220000002500 */
[----:B------:R-:W-:-:S03]  /*0020*/  IMAD.MOV.U32 R3, RZ, RZ, -0x200 ;  /* 0xfffffe00ff037424 */ /* 0x000fc600078e00ff */
[----:B------:R-:W1:Y:S01]  /*0030*/  S2R R19, SR_TID.X ;  /* 0x0000000000137919 */ /* 0x000e620000002100 */
[----:B------:R-:W-:Y:S01]  /*0040*/  ULDC.64 UR6, c[0x0][0x118] ;  /* 0x0000460000067ab9 */ /* 0x000fe20000000a00 */
[----:B------:R-:W-:Y:S02]  /*0050*/  PRMT R14, RZ, 0x7610, R14 ;  /* 0x00007610ff0e7816 */ /* 0x000fe4000000000e */
[----:B------:R-:W-:Y:S01]  /*0060*/  PRMT R13, RZ, 0x7610, R13 ;  /* 0x00007610ff0d7816 */ /* 0x000fe2000000000d */
[----:B0-----:R-:W-:Y:S02]  /*0070*/  IMAD R12, R0, R3, c[0x0][0x160] ;  /* 0x00005800000c7624 */ /* 0x001fe400078e0203 */
[----:B-1----:R-:W-:-:S03]  /*0080*/  IMAD.MOV.U32 R3, RZ, RZ, R19 ;  /* 0x000000ffff037224 */ /* 0x002fc600078e0013 */
[----:B------:R-:W-:Y:S02]  /*0090*/  ISETP.GE.AND P0, PT, R19, R12, PT ;  /* 0x0000000c1300720c */ /* 0x000fe40003f06270 */
[----:B------:R-:W-:Y:S02]  /*00a0*/  PRMT R24, RZ, 0x7610, R24 ;  /* 0x00007610ff187816 */ /* 0x000fe40000000018 */
[----:B------:R-:W-:-:S09]  /*00b0*/  PRMT R25, RZ, 0x7610, R25 ;  /* 0x00007610ff197816 */ /* 0x000fd20000000019 */
[----:B------:R-:W-:Y:S01]  /*00c0*/  @!P0 IMAD R22, R0, 0x200, R3 ;  /* 0x0000020000168824 */ /* 0x000fe200078e0203 */
[----:B------:R-:W-:Y:S01]  /*00d0*/  @!P0 IADD3 R3, R3, 0x80, RZ ;  /* 0x0000008003038810 */ /* 0x000fe20007ffe0ff */
[----:B------:R-:W-:-:S03]  /*00e0*/  @!P0 IMAD.MOV.U32 R23, RZ, RZ, 0x2 ;  /* 0x00000002ff178424 */ /* 0x000fc600078e00ff */
[----:B------:R-:W-:Y:S01]  /*00f0*/  ISETP.GE.AND P1, PT, R3, R12, PT ;  /* 0x0000000c0300720c */ /* 0x000fe20003f26270 */
[----:B------:R-:W-:-:S04]  /*0100*/  @!P0 IMAD.WIDE.U32 R20, R22, R23, c[0x0][0x188] ;  /* 0x0000620016148625 */ /* 0x000fc800078e0017 */
[----:B------:R-:W-:Y:S01]  /*0110*/  @!P0 IMAD.WIDE.U32 R22, R22, R23, c[0x0][0x190] ;  /* 0x0000640016168625 */ /* 0x000fe200078e0017 */
[----:B------:R0:W5:Y:S04]  /*0120*/  @!P0 LDG.E.U16 R24, [R20.64] ;  /* 0x0000000614188981 */ /* 0x000168000c1e1500 */
[----:B------:R0:W5:Y:S03]  /*0130*/  @!P0 LDG.E.U16 R25, [R22.64] ;  /* 0x0000000616198981 */ /* 0x000166000c1e1500 */
[----:B------:R-:W-:Y:S01]  /*0140*/  @!P1 IMAD R2, R0, 0x200, R3 ;  /* 0x0000020000029824 */ /* 0x000fe200078e0203 */
[----:B------:R-:W-:Y:S01]  /*0150*/  @!P1 IADD3 R3, R3, 0x80, RZ ;  /* 0x0000008003039810 */ /* 0x000fe20007ffe0ff */
[----:B------:R-:W-:-:S03]  /*0160*/  @!P1 IMAD.MOV.U32 R5, RZ, RZ, 0x2 ;  /* 0x00000002ff059424 */ /* 0x000fc600078e00ff */
[C---:B------:R-:W-:Y:S01]  /*0170*/  ISETP.GE.AND P3, PT, R3.reuse, R12, PT ;  /* 0x0000000c0300720c */ /* 0x040fe20003f66270 */
[----:B------:R-:W-:Y:S01]  /*0180*/  @!P1 IMAD.WIDE.U32 R8, R2, R5, c[0x0][0x188] ;  /* 0x0000620002089625 */ /* 0x000fe200078e0005 */
[----:B------:R-:W-:Y:S02]  /*0190*/  PRMT R17, RZ, 0x7610, R17 ;  /* 0x00007610ff117816 */ /* 0x000fe40000000011 */
[----:B------:R-:W-:Y:S02]  /*01a0*/  PRMT R16, RZ, 0x7610, R16 ;  /* 0x00007610ff107816 */ /* 0x000fe40000000010 */
[----:B------:R1:W5:Y:S07]  /*01b0*/  @!P1 LDG.E.U16 R14, [R8.64] ;  /* 0x00000006080e9981 */ /* 0x00036e000c1e1500 */
[----:B------:R-:W-:Y:S01]  /*01c0*/  @!P3 IMAD R6, R0, 0x200, R3 ;  /* 0x000002000006b824 */ /* 0x000fe200078e0203 */
[----:B------:R-:W-:-:S04]  /*01d0*/  @!P3 IADD3 R3, R3, 0x80, RZ ;  /* 0x000000800303b810 */ /* 0x000fc80007ffe0ff */
[----:B------:R-:W-:Y:S01]  /*01e0*/  ISETP.GE.AND P2, PT, R3, R12, PT ;  /* 0x0000000c0300720c */ /* 0x000fe20003f46270 */
[----:B------:R-:W-:Y:S01]  /*01f0*/  @!P3 IMAD.MOV.U32 R7, RZ, RZ, 0x2 ;  /* 0x00000002ff07b424 */ /* 0x000fe200078e00ff */
[----:B------:R-:W-:-:S11]  /*0200*/  PRMT R15, RZ, 0x7610, R15 ;  /* 0x00007610ff0f7816 */ /* 0x000fd6000000000f */
[----:B------:R-:W-:Y:S02]  /*0210*/  @!P2 IMAD R10, R0, 0x200, R3 ;  /* 0x00000200000aa824 */ /* 0x000fe400078e0203 */
[----:B------:R-:W-:-:S04]  /*0220*/  @!P1 IMAD.WIDE.U32 R2, R2, R5, c[0x0][0x190] ;  /* 0x0000640002029625 */ /* 0x000fc800078e0005 */
[CC--:B------:R-:W-:Y:S01]  /*0230*/  @!P3 IMAD.WIDE.U32 R4, R6.reuse, R7.reuse, c[0x0][0x188] ;  /* 0x000062000604b625 */ /* 0x0c0fe200078e0007 */
[----:B------:R-:W-:Y:S01]  /*0240*/  PRMT R18, RZ, 0x7610, R18 ;  /* 0x00007610ff127816 */ /* 0x000fe20000000012 */
[----:B------:R2:W5:Y:S02]  /*0250*/  @!P1 LDG.E.U16 R13, [R2.64] ;  /* 0x00000006020d9981 */ /* 0x000564000c1e1500 */
[----:B------:R-:W-:Y:S02]  /*0260*/  @!P2 IMAD.MOV.U32 R11, RZ, RZ, 0x2 ;  /* 0x00000002ff0ba424 */ /* 0x000fe400078e00ff */
[----:B------:R3:W5:Y:S01]  /*0270*/  @!P3 LDG.E.U16 R17, [R4.64] ;  /* 0x000000060411b981 */ /* 0x000762000c1e1500 */
[----:B------:R-:W-:-:S04]  /*0280*/  @!P3 IMAD.WIDE.U32 R6, R6, R7, c[0x0][0x190] ;  /* 0x000064000606b625 */ /* 0x000fc800078e0007 */
[CC--:B-1----:R-:W-:Y:S01]  /*0290*/  @!P2 IMAD.WIDE.U32 R8, R10.reuse, R11.reuse, c[0x0][0x188] ;  /* 0x000062000a08a625 */ /* 0x0c2fe200078e000b */
[----:B------:R1:W5:Y:S03]  /*02a0*/  @!P3 LDG.E.U16 R16, [R6.64] ;  /* 0x000000060610b981 */ /* 0x000366000c1e1500 */
[----:B---3--:R-:W-:Y:S01]  /*02b0*/  IMAD.MOV.U32 R5, RZ, RZ, R19 ;  /* 0x000000ffff057224 */ /* 0x008fe200078e0013 */
[----:B------:R0:W5:Y:S01]  /*02c0*/  @!P2 LDG.E.U16 R15, [R8.64] ;  /* 0x00000006080fa981 */ /* 0x000162000c1e1500 */
[----:B------:R-:W-:-:S03]  /*02d0*/  @!P2 IMAD.WIDE.U32 R10, R10, R11, c[0x0][0x190] ;  /* 0x000064000a0aa625 */ /* 0x000fc600078e000b */
[C---:B------:R-:W-:Y:S02]  /*02e0*/  IADD3 R27, R5.reuse, 0x80, RZ ;  /* 0x00000080051b7810 */ /* 0x040fe40007ffe0ff */
[C---:B--2---:R-:W-:Y:S01]  /*02f0*/  IADD3 R3, R5.reuse, 0x100, RZ ;  /* 0x0000010005037810 */ /* 0x044fe20007ffe0ff */
[----:B------:R0:W5:Y:S01]  /*0300*/  @!P2 LDG.E.U16 R18, [R10.64] ;  /* 0x000000060a12a981 */ /* 0x000162000c1e1500 */
[----:B-1----:R-:W-:Y:S01]  /*0310*/  IADD3 R7, R5, 0x180, RZ ;  /* 0x0000018005077810 */ /* 0x002fe20007ffe0ff */
[----:B------:R-:W-:Y:S01]  /*0320*/  @!P0 IMAD.MOV.U32 R5, RZ, RZ, R27 ;  /* 0x000000ffff058224 */ /* 0x000fe200078e001b */
[-C--:B------:R-:W-:Y:S01]  /*0330*/  ISETP.GE.AND P2, PT, R3, R12.reuse, PT ;  /* 0x0000000c0300720c */ /* 0x080fe20003f46270 */
[----:B------:R-:W-:Y:S01]  /*0340*/  @!P0 IMAD R2, R0, 0x200, R19 ;  /* 0x0000020000028824 */ /* 0x000fe200078e0213 */
[----:B------:R-:W-:Y:S01]  /*0350*/  BSSY B0, `(.L_x_3952) ;  /* 0x0000010000007945 */ /* 0x000fe20003800000 */
[----:B------:R-:W-:Y:S01]  /*0360*/  @!P0 IMAD.MOV.U32 R3, RZ, RZ, 0x2 ;  /* 0x00000002ff038424 */ /* 0x000fe200078e00ff */
[----:B------:R-:W-:-:S02]  /*0370*/  ISETP.GE.AND P1, PT, R27, R12, PT ;  /* 0x0000000c1b00720c */ /* 0x000fc40003f26270 */
[-C--:B------:R-:W-:Y:S01]  /*0380*/  ISETP.GE.AND P3, PT, R7, R12.reuse, PT ;  /* 0x0000000c0700720c */ /* 0x080fe20003f66270 */
[----:B------:R-:W-:Y:S01]  /*0390*/  @!P0 IMAD.WIDE.U32 R2, R2, R3, c[0x0][0x178] ;  /* 0x00005e0002028625 */ /* 0x000fe200078e0003 */
[----:B------:R-:W-:Y:S01]  /*03a0*/  ISETP.GE.AND P4, PT, R5, R12, PT ;  /* 0x0000000c0500720c */ /* 0x000fe20003f86270 */
[----:B------:R-:W-:Y:S07]  /*03b0*/  @P0 BRA `(.L_x_3953) ;  /* 0x0000009000000947 */ /* 0x000fee0003800000 */
[----:B0-----:R-:W-:Y:S01]  /*03c0*/  ULDC.U16 UR4, c[0x0][0x168] ;  /* 0x00005a0000047ab9 */ /* 0x001fe20000000400 */
        /* <DEDUP_REMOVED lines=8> */
.L_x_3953:
[----:B0-----:R-:W-:Y:S05]  /*0450*/  BSYNC B0 ;  /* 0x0000000000007941 */ /* 0x001fea0003800000 */
.L_x_3952:
        /* <DEDUP_REMOVED lines=11> */
.L_x_3955:
[----:B------:R-:W-:Y:S05]  /*0510*/  BSYNC B0 ;  /* 0x0000000000007941 */ /* 0x000fea0003800000 */
.L_x_3954:
        /* <DEDUP_REMOVED lines=11> */
.L_x_3957:
[----:B------:R-:W-:Y:S05]  /*05d0*/  BSYNC B0 ;  /* 0x0000000000007941 */ /* 0x000fea0003800000 */
.L_x_3956:
        /* <DEDUP_REMOVED lines=11> */
.L_x_3959:
[----:B------:R-:W-:Y:S05]  /*0690*/  BSYNC B0 ;  /* 0x0000000000007941 */ /* 0x000fea0003800000 */
.L_x_3958:
[----:B------:R0:W-:Y:S01]  /*06a0*/  @!P0 STG.E.U16 [R2.64], R4 ;  /* 0x0000000402008986 */ /* 0x0001e2000c101506 */
[----:B------:R-:W-:Y:S01]  /*06b0*/  BSSY B0, `(.L_x_3960) ;  /* 0x000000c000007945 */ /* 0x000fe20003800000 */
[----:B------:R-:W-:Y:S05]  /*06c0*/  @P4 BRA `(.L_x_3961) ;  /* 0x000000a000004947 */ /* 0x000fea0003800000 */
[----:B0-----:R-:W-:Y:S01]  /*06d0*/  IMAD R2, R0, 0x200, R5 ;  /* 0x0000020000027824 */ /* 0x001fe200078e0205 */
[----:B------:R-:W-:Y:S01]  /*06e0*/  IADD3 R5, R5, 0x80, RZ ;  /* 0x0000008005057810 */ /* 0x000fe20007ffe0ff */
[----:B------:R-:W-:-:S03]  /*06f0*/  IMAD.MOV.U32 R7, RZ, RZ, 0x2 ;  /* 0x00000002ff077424 */ /* 0x000fc600078e00ff */
[----:B------:R-:W-:Y:S01]  /*0700*/  ISETP.GE.AND P0, PT, R5, R12, PT ;  /* 0x0000000c0500720c */ /* 0x000fe20003f06270 */
[----:B------:R-:W-:-:S05]  /*0710*/  IMAD.WIDE.U32 R2, R2, R7, c[0x0][0x178] ;  /* 0x00005e0002027625 */ /* 0x000fca00078e0007 */
[----:B-----5:R0:W-:Y:S07]  /*0720*/  STG.E.U16 [R2.64], R13 ;  /* 0x0000000d02007986 */ /* 0x0201ee000c101506 */
[----:B------:R-:W-:Y:S01]  /*0730*/  @!P0 IMAD R6, R0, 0x200, R5 ;  /* 0x0000020000068824 */ /* 0x000fe200078e0205 */
[----:B------:R-:W-:-:S03]  /*0740*/  @!P0 IADD3 R5, R5, 0x80, RZ ;  /* 0x0000008005058810 */ /* 0x000fc60007ffe0ff */
[----:B------:R-:W-:-:S05]  /*0750*/  @!P0 IMAD.WIDE.U32 R6, R6, R7, c[0x0][0x178] ;  /* 0x00005e0006068625 */ /* 0x000fca00078e0007 */
[----:B------:R0:W-:Y:S02]  /*0760*/  @!P0 STG.E.U16 [R6.64], R16 ;  /* 0x0000001006008986 */ /* 0x0001e4000c101506 */
.L_x_3961:
[----:B------:R-:W-:Y:S05]  /*0770*/  BSYNC B0 ;  /* 0x0000000000007941 */ /* 0x000fea0003800000 */
.L_x_3960:
[----:B------:R-:W-:-:S13]  /*0780*/  ISETP.GE.AND P0, PT, R5, R12, PT ;  /* 0x0000000c0500720c */ /* 0x000fda0003f06270 */
[----:B------:R-:W-:Y:S05]  /*0790*/  @P0 EXIT ;  /* 0x000000000000094d */ /* 0x000fea0003800000 */
[----:B0-----:R-:W-:Y:S02]  /*07a0*/  IMAD R2, R0, 0x200, R5 ;  /* 0x0000020000027824 */ /* 0x001fe400078e0205 */
[----:B------:R-:W-:-:S04]  /*07b0*/  IMAD.MOV.U32 R3, RZ, RZ, 0x2 ;  /* 0x00000002ff037424 */ /* 0x000fc800078e00ff */
[----:B------:R-:W-:-:S05]  /*07c0*/  IMAD.WIDE.U32 R2, R2, R3, c[0x0][0x178] ;  /* 0x00005e0002027625 */ /* 0x000fca00078e0003 */
[----:B-----5:R-:W-:Y:S01]  /*07d0*/  STG.E.U16 [R2.64], R15 ;  /* 0x0000000f02007986 */ /* 0x020fe2000c101506 */
[----:B------:R-:W-:Y:S05]  /*07e0*/  EXIT ;  /* 0x000000000000794d */ /* 0x000fea0003800000 */
.L_x_3962:
        /* <DEDUP_REMOVED lines=9> */
.L_x_22933:


//--------------------- .text._ZN2at6native29vectorized_elementwise_kernelILi2EZZZNS0_54_GLOBAL__N__d8c5977b_16_LinearAlgebra_cu_9e10b42f_321716addr_kernel_cudaERNS_14TensorIteratorERKN3c106ScalarES8_ENKUlvE_clEvENKUlvE8_clEvEUlNS5_8BFloat16ESB_SB_E_St5arrayIPcLm4EEEEviT0_T1_ --------------------------
	.section	.text._ZN2at6native29vectorized_elementwise_kernelILi2EZZZNS0_54_GLOBAL__N__d8c5977b_16_LinearAlgebra_cu_9e10b42f_321716addr_kernel_cudaERNS_14TensorIteratorERKN3c106ScalarES8_ENKUlvE_clEvENKUlvE8_clEvEUlNS5_8BFloat16ESB_SB_E_St5arrayIPcLm4EEEEviT0_T1_,"ax",@progbits
	.sectioninfo	@"SHI_REGISTERS=32"
	.align	128
        .global         _ZN2at6native29vectorized_elementwise_kernelILi2EZZZNS0_54_GLOBAL__N__d8c5977b_16_LinearAlgebra_cu_9e10b42f_321716addr_kernel_cudaERNS_14TensorIteratorERKN3c106ScalarES8_ENKUlvE_clEvENKUlvE8_clEvEUlNS5_8BFloat16ESB_SB_E_St5arrayIPcLm4EEEEviT0_T1_
        .type           _ZN2at6native29vectorized_elementwise_kernelILi2EZZZNS0_54_GLOBAL__N__d8c5977b_16_LinearAlgebra_cu_9e10b42f_321716addr_kernel_cudaERNS_14TensorIteratorERKN3c106ScalarES8_ENKUlvE_clEvENKUlvE8_clEvEUlNS5_8BFloat16ESB_SB_E_St5arrayIPcLm4EEEEviT0_T1_,@function
        .size           _ZN2at6native29vectorized_elementwise_kernelILi2EZZZNS0_54_GLOBAL__N__d8c5977b_16_LinearAlgebra_cu_9e10b42f_321716addr_kernel_cudaERNS_14TensorIteratorERKN3c106ScalarES8_ENKUlvE_clEvENKUlvE8_clEvEUlNS5_8BFloat16ESB_SB_E_St5arrayIPcLm4EEEEviT0_T1_,(.L_x_22934 - _ZN2at6native29vectorized_elementwise_kernelILi2EZZZNS0_54_GLOBAL__N__d8c5977b_16_LinearAlgebra_cu_9e10b42f_321716addr_kernel_cudaERNS_14TensorIteratorERKN3c106ScalarES8_ENKUlvE_clEvENKUlvE8_clEvEUlNS5_8BFloat16ESB_SB_E_St5arrayIPcLm4EEEEviT0_T1_)
        .other          _ZN2at6native29vectorized_elementwise_kernelILi2EZZZNS0_54_GLOBAL__N__d8c5977b_16_LinearAlgebra_cu_9e10b42f_321716addr_kernel_cudaERNS_14TensorIteratorERKN3c106ScalarES8_ENKUlvE_clEvENKUlvE8_clEvEUlNS5_8BFloat16ESB_SB_E_St5arrayIPcLm4EEEEviT0_T1_,@"STO_CUDA_ENTRY STV_DEFAULT"
_ZN2at6native29vectorized_elementwise_kernelILi2EZZZNS0_54_GLOBAL__N__d8c5977b_16_LinearAlgebra_cu_9e10b42f_321716addr_kernel_cudaERNS_14TensorIteratorERKN3c106ScalarES8_ENKUlvE_clEvENKUlvE8_clEvEUlNS5_8BFloat16ESB_SB_E_St5arrayIPcLm4EEEEviT0_T1_:
.text._ZN2at6native29vectorized_elementwise_kernelILi2EZZZNS0_54_GLOBAL__N__d8c5977b_16_LinearAlgebra_cu_9e10b42f_321716addr_kernel_cudaERNS_14TensorIteratorERKN3c106ScalarES8_ENKUlvE_clEvENKUlvE8_clEvEUlNS5_8BFloat16ESB_SB_E_St5arrayIPcLm4EEEEviT0_T1_:
        /* <DEDUP_REMOVED lines=11> */
[----:B------:R-:W2:Y:S01]  /*00b0*/  LDG.E R14, [R10.64] ;  /* 0x000000060a0e7981 */ /* 0x000ea2000c1e1900 */
[----:B------:R-:W-:-:S03]  /*00c0*/  IMAD.WIDE R4, R0, R3, c[0x0][0x190] ;  /* 0x0000640000047625 */ /* 0x000fc600078e0203 */
[----:B------:R0:W3:Y:S03]  /*00d0*/  LDG.E R15, [R10.64+0x200] ;  /* 0x000200060a0f7981 */ /* 0x0000e6000c1e1900 */
[----:B------:R-:W-:Y:S01]  /*00e0*/  IMAD.WIDE.U32 R12, R2, 0x4, R4 ;  /* 0x00000004020c7825 */ /* 0x000fe200078e0004 */
[----:B------:R0:W4:Y:S04]  /*00f0*/  LDG.E R6, [R10.64+0x600] ;  /* 0x000600060a067981 */ /* 0x000128000c1e1900 */
[----:B------:R-:W5:Y:S04]  /*0100*/  LDG.E R16, [R12.64] ;  /* 0x000000060c107981 */ /* 0x000f68000c1e1900 */
[----:B------:R0:W4:Y:S04]  /*0110*/  LDG.E R4, [R10.64+0x400] ;  /* 0x000400060a047981 */ /* 0x000128000c1e1900 */
[----:B------:R1:W4:Y:S04]  /*0120*/  LDG.E R8, [R12.64+0x200] ;  /* 0x000200060c087981 */ /* 0x000328000c1e1900 */
[----:B------:R1:W4:Y:S04]  /*0130*/  LDG.E R5, [R12.64+0x400] ;  /* 0x000400060c057981 */ /* 0x000328000c1e1900 */
[----:B------:R1:W4:Y:S01]  /*0140*/  LDG.E R7, [R12.64+0x600] ;  /* 0x000600060c077981 */ /* 0x000322000c1e1900 */
[----:B------:R-:W-:-:S02]  /*0150*/  ULDC.U16 UR4, c[0x0][0x168] ;  /* 0x00005a0000047ab9 */ /* 0x000fc40000000400 */
[----:B------:R-:W-:Y:S01]  /*0160*/  UPRMT UR4, URZ, 0x5410, UR4 ;  /* 0x000054103f047896 */ /* 0x000fe20008000004 */
[--C-:B--2---:R-:W-:Y:S02]  /*0170*/  PRMT R9, RZ, 0x5410, R14.reuse ;  /* 0x00005410ff097816 */ /* 0x104fe4000000000e */
[----:B0-----:R-:W-:-:S03]  /*0180*/  PRMT R10, RZ, 0x7610, R14 ;  /* 0x00007610ff0a7816 */ /* 0x001fc6000000000e */
[----:B------:R-:W-:Y:S02]  /*0190*/  FMUL.FTZ R9, R9, UR4 ;  /* 0x0000000409097c20 */ /* 0x000fe40008410000 */
[----:B------:R-:W-:Y:S01]  /*01a0*/  FMUL.FTZ R14, R10, UR4 ;  /* 0x000000040a0e7c20 */ /* 0x000fe20008410000 */
[----:B---3--:R-:W-:Y:S02]  /*01b0*/  PRMT R10, RZ, 0x5410, R15 ;  /* 0x00005410ff0a7816 */ /* 0x008fe4000000000f */
[----:B------:R-:W-:-:S03]  /*01c0*/  F2FP.BF16.PACK_AB R9, RZ, R9 ;  /* 0x00000009ff09723e */ /* 0x000fc600000010ff */
[----:B------:R-:W-:Y:S01]  /*01d0*/  FMUL.FTZ R11, R10, UR4 ;  /* 0x000000040a0b7c20 */ /* 0x000fe20008410000 */
[----:B------:R-:W-:Y:S02]  /*01e0*/  PRMT R9, RZ, 0x5410, R9 ;  /* 0x00005410ff097816 */ /* 0x000fe40000000009 */
[----:B-----5:R-:W-:Y:S02]  /*01f0*/  PRMT R10, RZ, 0x5410, R16 ;  /* 0x00005410ff0a7816 */ /* 0x020fe40000000010 */
[----:B------:R-:W-:Y:S02]  /*0200*/  F2FP.BF16.PACK_AB R14, RZ, R14 ;  /* 0x0000000eff0e723e */ /* 0x000fe400000010ff */
[----:B-1----:R-:W-:Y:S01]  /*0210*/  F2FP.BF16.PACK_AB R12, RZ, R11 ;  /* 0x0000000bff0c723e */ /* 0x002fe200000010ff */
[----:B------:R-:W-:Y:S01]  /*0220*/  FMUL.FTZ R9, R9, R10 ;  /* 0x0000000a09097220 */ /* 0x000fe20000410000 */
[----:B------:R-:W-:Y:S02]  /*0230*/  PRMT R10, RZ, 0x5410, R14 ;  /* 0x00005410ff0a7816 */ /* 0x000fe4000000000e */
[----:B------:R-:W-:-:S02]  /*0240*/  PRMT R11, RZ, 0x7610, R16 ;  /* 0x00007610ff0b7816 */ /* 0x000fc40000000010 */
[----:B------:R-:W-:-:S03]  /*0250*/  PRMT R13, RZ, 0x7610, R15 ;  /* 0x00007610ff0d7816 */ /* 0x000fc6000000000f */
[----:B------:R-:W-:Y:S01]  /*0260*/  FMUL.FTZ R10, R10, R11 ;  /* 0x0000000b0a0a7220 */ /* 0x000fe20000410000 */
[--C-:B----4-:R-:W-:Y:S01]  /*0270*/  PRMT R11, RZ, 0x5410, R4.reuse ;  /* 0x00005410ff0b7816 */ /* 0x110fe20000000004 */
[----:B------:R-:W-:Y:S01]  /*0280*/  FMUL.FTZ R13, R13, UR4 ;  /* 0x000000040d0d7c20 */ /* 0x000fe20008410000 */
[----:B------:R-:W-:-:S03]  /*0290*/  PRMT R4, RZ, 0x7610, R4 ;  /* 0x00007610ff047816 */ /* 0x000fc60000000004 */
[----:B------:R-:W-:Y:S01]  /*02a0*/  FMUL.FTZ R14, R11, UR4 ;  /* 0x000000040b0e7c20 */ /* 0x000fe20008410000 */
[----:B------:R-:W-:Y:S02]  /*02b0*/  PRMT R11, RZ, 0x5410, R12 ;  /* 0x00005410ff0b7816 */ /* 0x000fe4000000000c */
[----:B------:R-:W-:Y:S02]  /*02c0*/  PRMT R12, RZ, 0x5410, R8 ;  /* 0x00005410ff0c7816 */ /* 0x000fe40000000008 */
[----:B------:R-:W-:-:S03]  /*02d0*/  F2FP.BF16.PACK_AB R13, RZ, R13 ;  /* 0x0000000dff0d723e */ /* 0x000fc600000010ff */
[----:B------:R-:W-:Y:S02]  /*02e0*/  FMUL.FTZ R11, R11, R12 ;  /* 0x0000000c0b0b7220 */ /* 0x000fe40000410000 */
[----:B------:R-:W-:Y:S01]  /*02f0*/  FMUL.FTZ R12, R4, UR4 ;  /* 0x00000004040c7c20 */ /* 0x000fe20008410000 */
[----:B------:R-:W-:Y:S02]  /*0300*/  PRMT R4, RZ, 0x5410, R13 ;  /* 0x00005410ff047816 */ /* 0x000fe4000000000d */
[----:B------:R-:W-:Y:S02]  /*0310*/  PRMT R13, RZ, 0x7610, R8 ;  /* 0x00007610ff0d7816 */ /* 0x000fe40000000008 */
[----:B------:R-:W-:-:S03]  /*0320*/  F2FP.BF16.PACK_AB R14, RZ, R14 ;  /* 0x0000000eff0e723e */ /* 0x000fc600000010ff */
[----:B------:R-:W-:Y:S01]  /*0330*/  FMUL.FTZ R4, R4, R13 ;  /* 0x0000000d04047220 */ /* 0x000fe20000410000 */
[--C-:B------:R-:W-:Y:S02]  /*0340*/  PRMT R13, RZ, 0x5410, R6.reuse ;  /* 0x00005410ff0d7816 */ /* 0x100fe40000000006 */
[----:B------:R-:W-:Y:S02]  /*0350*/  PRMT R6, RZ, 0x7610, R6 ;  /* 0x00007610ff067816 */ /* 0x000fe40000000006 */
[----:B------:R-:W-:Y:S02]  /*0360*/  F2FP.BF16.PACK_AB R12, RZ, R12 ;  /* 0x0000000cff0c723e */ /* 0x000fe400000010ff */
[----:B------:R-:W-:Y:S01]  /*0370*/  PRMT R8, RZ, 0x5410, R14 ;  /* 0x00005410ff087816 */ /* 0x000fe2000000000e */
[----:B------:R-:W-:Y:S01]  /*0380*/  FMUL.FTZ R14, R13, UR4 ;  /* 0x000000040d0e7c20 */ /* 0x000fe20008410000 */
[----:B------:R-:W-:Y:S01]  /*0390*/  PRMT R13, RZ, 0x5410, R5 ;  /* 0x00005410ff0d7816 */ /* 0x000fe20000000005 */
[----:B------:R-:W-:Y:S01]  /*03a0*/  FMUL.FTZ R6, R6, UR4 ;  /* 0x0000000406067c20 */ /* 0x000fe20008410000 */
[----:B------:R-:W-:-:S02]  /*03b0*/  PRMT R12, RZ, 0x5410, R12 ;  /* 0x00005410ff0c7816 */ /* 0x000fc4000000000c */
[----:B------:R-:W-:Y:S01]  /*03c0*/  PRMT R5, RZ, 0x7610, R5 ;  /* 0x00007610ff057816 */ /* 0x000fe20000000005 */
[----:B------:R-:W-:Y:S01]  /*03d0*/  FMUL.FTZ R8, R8, R13 ;  /* 0x0000000d08087220 */ /* 0x000fe20000410000 */
[----:B------:R-:W-:Y:S02]  /*03e0*/  F2FP.BF16.PACK_AB R14, RZ, R14 ;  /* 0x0000000eff0e723e */ /* 0x000fe400000010ff */
[----:B------:R-:W-:Y:S01]  /*03f0*/  F2FP.BF16.PACK_AB R6, RZ, R6 ;  /* 0x00000006ff06723e */ /* 0x000fe200000010ff */
[----:B------:R-:W-:Y:S02]  /*0400*/  FMUL.FTZ R5, R12, R5 ;  /* 0x000000050c057220 */ /* 0x000fe40000410000 */
[----:B------:R-:W-:Y:S01]  /*0410*/  IMAD.WIDE.U32 R12, R0, R3, c[0x0][0x178] ;  /* 0x00005e00000c7625 */ /* 0x000fe200078e0003 */
[----:B------:R-:W-:Y:S02]  /*0420*/  PRMT R3, RZ, 0x5410, R7 ;  /* 0x00005410ff037816 */ /* 0x000fe40000000007 */
[----:B------:R-:W-:-:S02]  /*0430*/  PRMT R14, RZ, 0x5410, R14 ;  /* 0x00005410ff0e7816 */ /* 0x000fc4000000000e */
[----:B------:R-:W-:Y:S02]  /*0440*/  PRMT R6, RZ, 0x5410, R6 ;  /* 0x00005410ff067816 */ /* 0x000fe40000000006 */
[----:B------:R-:W-:Y:S01]  /*0450*/  PRMT R7, RZ, 0x7610, R7 ;  /* 0x00007610ff077816 */ /* 0x000fe20000000007 */
[----:B------:R-:W-:-:S04]  /*0460*/  FMUL.FTZ R3, R14, R3 ;  /* 0x000000030e037220 */ /* 0x000fc80000410000 */
[----:B------:R-:W-:Y:S01]  /*0470*/  FMUL.FTZ R6, R6, R7 ;  /* 0x0000000706067220 */ /* 0x000fe20000410000 */
[----:B------:R-:W-:Y:S01]  /*0480*/  F2FP.BF16.PACK_AB R9, R10, R9 ;  /* 0x000000090a09723e */ /* 0x000fe200000010ff */
[----:B------:R-:W-:Y:S01]  /*0490*/  IMAD.WIDE R12, R2, 0x4, R12 ;  /* 0x00000004020c7825 */ /* 0x000fe200078e020c */
[----:B------:R-:W-:Y:S02]  /*04a0*/  F2FP.BF16.PACK_AB R11, R4, R11 ;  /* 0x0000000b040b723e */ /* 0x000fe400000010ff */
[----:B------:R-:W-:Y:S02]  /*04b0*/  F2FP.BF16.PACK_AB R5, R5, R8 ;  /* 0x000000080505723e */ /* 0x000fe400000010ff */
[----:B------:R-:W-:Y:S01]  /*04c0*/  F2FP.BF16.PACK_AB R3, R6, R3 ;  /* 0x000000030603723e */ /* 0x000fe200000010ff */
[----:B------:R-:W-:Y:S04]  /*04d0*/  STG.E [R12.64], R9 ;  /* 0x000000090c007986 */ /* 0x000fe8000c101906 */
[----:B------:R-:W-:Y:S04]  /*04e0*/  STG.E [R12.64+0x200], R11 ;  /* 0x0002000b0c007986 */ /* 0x000fe8000c101906 */
[----:B------:R-:W-:Y:S04]  /*04f0*/  STG.E [R12.64+0x400], R5 ;  /* 0x000400050c007986 */ /* 0x000fe8000c101906 */
[----:B------:R-:W-:Y:S01]  /*0500*/  STG.E [R12.64+0x600], R3 ;  /* 0x000600030c007986 */ /* 0x000fe2000c101906 */
[----:B------:R-:W-:Y:S05]  /*0510*/  EXIT ;  /* 0x000000000000794d */ /* 0x000fea0003800000 */
.L_x_3963:
[----:B------:R-:W0:Y:S01]  /*0520*/  S2R R9, SR_TID.X ;  /* 0x0000000000097919 */ /* 0x000e220000002100 */
[----:B------:R-:W-:-:S02]  /*0530*/  PRMT R12, RZ, 0x7610, R12 ;  /* 0x00007610ff0c7816 */ /* 0x000fc4000000000c */
[----:B------:R-:W-:Y:S02]  /*0540*/  PRMT R13, RZ, 0x7610, R13 ;  /* 0x00007610ff0d7816 */ /* 0x000fe4000000000d */
[----:B------:R-:W-:Y:S02]  /*0550*/  PRMT R11, RZ, 0x7610, R11 ;  /* 0x00007610ff0b7816 */ /* 0x000fe4000000000b */
        /* <DEDUP_REMOVED lines=9> */
[----:B------:R-:W-:Y:S01]  /*05f0*/  ISETP.GE.AND P3, PT, R23, R8, PT ;  /* 0x000000081700720c */ /* 0x000fe20003f66270 */
[----:B------:R-:W-:Y:S01]  /*0600*/  @!P2 IMAD.WIDE.U32 R2, R4, R5, c[0x0][0x188] ;  /* 0x000062000402a625 */ /* 0x000fe200078e0005 */
[----:B------:R-:W-:-:S03]  /*0610*/  PRMT R16, RZ, 0x7610, R16 ;  /* 0x00007610ff107816 */ /* 0x000fc60000000010 */
[----:B------:R-:W-:Y:S01]  /*0620*/  @!P2 IMAD.WIDE.U32 R4, R4, R5, c[0x0][0x190] ;  /* 0x000064000404a625 */ /* 0x000fe200078e0005 */
[----:B------:R-:W-:Y:S01]  /*0630*/  PRMT R15, RZ, 0x7610, R15 ;  /* 0x00007610ff0f7816 */ /* 0x000fe2000000000f */
[----:B------:R0:W5:Y:S01]  /*0640*/  @!P2 LDG.E.U16 R10, [R2.64] ;  /* 0x00000006020aa981 */ /* 0x000162000c1e1500 */
[----:B------:R-:W-:-:S03]  /*0650*/  PRMT R14, RZ, 0x7610, R14 ;  /* 0x00007610ff0e7816 */ /* 0x000fc6000000000e */
[----:B------:R1:W5:Y:S02]  /*0660*/  @!P2 LDG.E.U16 R11, [R4.64] ;  /* 0x00000006040ba981 */ /* 0x000364000c1e1500 */
[----:B------:R-:W-:Y:S01]  /*0670*/  @!P3 IMAD.IADD R20, R0, 0x1, R23 ;  /* 0x000000010014b824 */ /* 0x000fe200078e0217 */
[----:B------:R-:W-:Y:S01]  /*0680*/  @!P3 IADD3 R23, R23, 0x80, RZ ;  /* 0x000000801717b810 */ /* 0x000fe20007ffe0ff */
[----:B------:R-:W-:-:S03]  /*0690*/  @!P3 IMAD.MOV.U32 R21, RZ, RZ, 0x2 ;  /* 0x00000002ff15b424 */ /* 0x000fc600078e00ff */
[----:B------:R-:W-:Y:S01]  /*06a0*/  ISETP.GE.AND P4, PT, R23, R8, PT ;  /* 0x000000081700720c */ /* 0x000fe20003f86270 */
[----:B------:R-:W-:-:S04]  /*06b0*/  @!P3 IMAD.WIDE.U32 R6, R20, R21, c[0x0][0x188] ;  /* 0x000062001406b625 */ /* 0x000fc800078e0015 */
[----:B------:R-:W-:Y:S01]  /*06c0*/  @!P3 IMAD.WIDE.U32 R20, R20, R21, c[0x0][0x190] ;  /* 0x000064001414b625 */ /* 0x000fe200078e0015 */
[----:B------:R2:W5:Y:S04]  /*06d0*/  @!P3 LDG.E.U16 R12, [R6.64] ;  /* 0x00000006060cb981 */ /* 0x000568000c1e1500 */
[----:B------:R3:W5:Y:S03]  /*06e0*/  @!P3 LDG.E.U16 R13, [R20.64] ;  /* 0x00000006140db981 */ /* 0x000766000c1e1500 */
[----:B------:R-:W-:Y:S01]  /*06f0*/  @!P4 IMAD.IADD R19, R0, 0x1, R23 ;  /* 0x000000010013c824 */ /* 0x000fe200078e0217 */
[----:B------:R-:W-:-:S04]  /*0700*/  @!P4 IADD3 R23, R23, 0x80, RZ ;  /* 0x000000801717c810 */ /* 0x000fc80007ffe0ff */
[----:B------:R-:W-:-:S13]  /*0710*/  ISETP.GE.AND P5, PT, R23, R8, PT ;  /* 0x000000081700720c */ /* 0x000fda0003fa6270 */
[----:B------:R-:W-:Y:S01]  /*0720*/  @!P5 IMAD.IADD R18, R0, 0x1, R23 ;  /* 0x000000010012d824 */ /* 0x000fe200078e0217 */
[----:B------:R-:W-:-:S04]  /*0730*/  @!P5 IADD3 R23, R23, 0x80, RZ ;  /* 0x000000801717d810 */ /* 0x000fc80007ffe0ff */
[----:B------:R-:W-:Y:S01]  /*0740*/  ISETP.GE.AND P1, PT, R23, R8, PT ;  /* 0x000000081700720c */ /* 0x000fe20003f26270 */
[----:B------:R-:W-:-:S12]  /*0750*/  @!P5 IMAD.MOV.U32 R25, RZ, RZ, 0x2 ;  /* 0x00000002ff19d424 */ /* 0x000fd800078e00ff */
[----:B------:R-:W-:Y:S01]  /*0760*/  @!P1 IMAD.IADD R27, R0, 0x1, R23 ;  /* 0x00000001001b9824 */ /* 0x000fe200078e0217 */
[----:B------:R-:W-:-:S04]  /*0770*/  @!P1 IADD3 R23, R23, 0x80, RZ ;  /* 0x0000008017179810 */ /* 0x000fc80007ffe0ff */
[----:B------:R-:W-:Y:S01]  /*0780*/  ISETP.GE.AND P3, PT, R23, R8, PT ;  /* 0x000000081700720c */ /* 0x000fe20003f66270 */
[----:B------:R-:W-:Y:S02]  /*0790*/  @!P4 IMAD.MOV.U32 R22, RZ, RZ, 0x2 ;  /* 0x00000002ff16c424 */ /* 0x000fe400078e00ff */
[----:B--2---:R-:W-:-:S04]  /*07a0*/  @!P5 IMAD.WIDE.U32 R6, R18, R25, c[0x0][0x188] ;  /* 0x000062001206d625 */ /* 0x004fc800078e0019 */
[CC--:B-1----:R-:W-:Y:S01]  /*07b0*/  @!P4 IMAD.WIDE.U32 R4, R19.reuse, R22.reuse, c[0x0][0x190] ;  /* 0x000064001304c625 */ /* 0x0c2fe200078e0016 */
[----:B------:R1:W5:Y:S03]  /*07c0*/  @!P5 LDG.E.U16 R16, [R6.64] ;  /* 0x000000060610d981 */ /* 0x000366000c1e1500 */
[----:B0-----:R-:W-:Y:S01]  /*07d0*/  @!P4 IMAD.WIDE.U32 R2, R19, R22, c[0x0][0x188] ;  /* 0x000062001302c625 */ /* 0x001fe200078e0016 */
[----:B------:R0:W5:Y:S03]  /*07e0*/  @!P4 LDG.E.U16 R15, [R4.64] ;  /* 0x00000006040fc981 */ /* 0x000166000c1e1500 */
[----:B------:R-:W-:Y:S01]  /*07f0*/  @!P3 IMAD.IADD R29, R0, 0x1, R23 ;  /* 0x00000001001db824 */ /* 0x000fe200078e0217 */
[----:B------:R-:W-:Y:S01]  /*0800*/  PRMT R26, RZ, 0x7610, R26 ;  /* 0x00007610ff1a7816 */ /* 0x000fe2000000001a */
[----:B------:R-:W-:Y:S01]  /*0810*/  @!P1 IMAD.MOV.U32 R28, RZ, RZ, 0x2 ;  /* 0x00000002ff1c9424 */ /* 0x000fe200078e00ff */
[----:B------:R2:W5:Y:S01]  /*0820*/  @!P4 LDG.E.U16 R14, [R2.64] ;  /* 0x00000006020ec981 */ /* 0x000562000c1e1500 */
[----:B-1----:R-:W-:-:S02]  /*0830*/  @!P3 IMAD.MOV.U32 R6, RZ, RZ, 0x2 ;  /* 0x00000002ff06b424 */ /* 0x002fc400078e00ff */
[----:B------:R-:W-:Y:S01]  /*0840*/  @!P5 IMAD.WIDE.U32 R18, R18, R25, c[0x0][0x190] ;  /* 0x000064001212d625 */ /* 0x000fe200078e0019 */
[----:B------:R-:W-:-:S03]  /*0850*/  PRMT R25, RZ, 0x7610, R25 ;  /* 0x00007610ff197816 */ /* 0x000fc60000000019 */
[----:B0-----:R-:W-:-:S04]  /*0860*/  @!P3 IMAD.WIDE.U32 R4, R29, R6, c[0x0][0x188] ;  /* 0x000062001d04b625 */ /* 0x001fc800078e0006 */
[CC--:B---3--:R-:W-:Y:S01]  /*0870*/  @!P1 IMAD.WIDE.U32 R20, R27.reuse, R28.reuse, c[0x0][0x188] ;  /* 0x000062001b149625 */ /* 0x0c8fe200078e001c */
[----:B------:R0:W5:Y:S03]  /*0880*/  @!P3 LDG.E.U16 R26, [R4.64] ;  /* 0x00000006041ab981 */ /* 0x000166000c1e1500 */
[----:B--2---:R-:W-:Y:S01]  /*0890*/  @!P1 IMAD.WIDE.U32 R2, R27, R28, c[0x0][0x190] ;  /* 0x000064001b029625 */ /* 0x004fe200078e001c */
[----:B------:R-:W-:-:S03]  /*08a0*/  PRMT R27, RZ, 0x7610, R27 ;  /* 0x00007610ff1b7816 */ /* 0x000fc6000000001b */
[----:B------:R-:W-:Y:S01]  /*08b0*/  @!P3 IMAD.WIDE.U32 R6, R29, R6, c[0x0][0x190] ;  /* 0x000064001d06b625 */ /* 0x000fe200078e0006 */
[----:B------:R1:W5:Y:S03]  /*08c0*/  @!P1 LDG.E.U16 R25, [R2.64] ;  /* 0x0000000602199981 */ /* 0x000366000c1e1500 */
[----:B0-----:R-:W-:Y:S01]  /*08d0*/  @!P0 IMAD.MOV.U32 R4, RZ, RZ, 0x2 ;  /* 0x00000002ff048424 */ /* 0x001fe200078e00ff */
[----:B------:R0:W5:Y:S01]  /*08e0*/  @!P3 LDG.E.U16 R27, [R6.64] ;  /* 0x00000006061bb981 */ /* 0x000162000c1e1500 */
[----:B------:R-:W-:Y:S02]  /*08f0*/  PRMT R29, RZ, 0x7610, R29 ;  /* 0x00007610ff1d7816 */ /* 0x000fe4000000001d */
[----:B-1----:R-:W-:Y:S01]  /*0900*/  @!P0 IMAD.WIDE.U32 R2, R17, R4, c[0x0][0x188] ;  /* 0x0000620011028625 */ /* 0x002fe200078e0004 */
[----:B0-----:R-:W-:-:S03]  /*0910*/  PRMT R6, RZ, 0x7610, R6 ;  /* 0x00007610ff067816 */ /* 0x001fc60000000006 */
[----:B------:R-:W-:Y:S01]  /*0920*/  @!P0 IMAD.WIDE.U32 R4, R17, R4, c[0x0][0x190] ;  /* 0x0000640011048625 */ /* 0x000fe200078e0004 */
[----:B------:R0:W5:Y:S04]  /*0930*/  @!P0 LDG.E.U16 R29, [R2.64] ;  /* 0x00000006021d8981 */ /* 0x000168000c1e1500 */
[----:B------:R0:W5:Y:S01]  /*0940*/  @!P0 LDG.E.U16 R6, [R4.64] ;  /* 0x0000000604068981 */ /* 0x000162000c1e1500 */
[----:B------:R-:W-:-:S04]  /*0950*/  @!P3 IADD3 R23, R23, 0x80, RZ ;  /* 0x000000801717b810 */ /* 0x000fc80007ffe0ff */
[----:B------:R-:W-:Y:S02]  /*0960*/  ISETP.GE.AND P2, PT, R23, R8, PT ;  /* 0x000000081700720c */ /* 0x000fe40003f46270 */
[----:B------:R-:W-:Y:S02]  /*0970*/  PRMT R22, RZ, 0x7610, R22 ;  /* 0x00007610ff167816 */ /* 0x000fe40000000016 */
[----:B------:R-:W-:-:S04]  /*0980*/  PRMT R24, RZ, 0x7610, R24 ;  /* 0x00007610ff187816 */ /* 0x000fc80000000018 */
[----:B------:R1:W5:Y:S04]  /*0990*/  @!P5 LDG.E.U16 R22, [R18.64] ;  /* 0x000000061216d981 */ /* 0x000368000c1e1500 */
[----:B------:R2:W5:Y:S01]  /*09a0*/  @!P1 LDG.E.U16 R24, [R20.64] ;  /* 0x0000000614189981 */ /* 0x000562000c1e1500 */
[----:B------:R-:W-:Y:S02]  /*09b0*/  @!P2 IMAD.IADD R23, R0, 0x1, R23 ;  /* 0x000000010017a824 */ /* 0x000fe400078e0217 */
[----:B------:R-:W-:-:S04]  /*09c0*/  @!P2 IMAD.MOV.U32 R28, RZ, RZ, 0x2 ;  /* 0x00000002ff1ca424 */ /* 0x000fc800078e00ff */
[----:B-1----:R-:W-:-:S04]  /*09d0*/  @!P2 IMAD.WIDE.U32 R18, R23, R28, c[0x0][0x188] ;  /* 0x000062001712a625 */ /* 0x002fc800078e001c */
[----:B--2---:R-:W-:Y:S01]  /*09e0*/  @!P2 IMAD.WIDE.U32 R20, R23, R28, c[0x0][0x190] ;  /* 0x000064001714a625 */ /* 0x004fe200078e001c */
[----:B------:R-:W-:Y:S02]  /*09f0*/  PRMT R28, RZ, 0x7610, R28 ;  /* 0x00007610ff1c7816 */ /* 0x000fe4000000001c */
[----:B------:R-:W-:Y:S02]  /*0a00*/  PRMT R23, RZ, 0x7610, R23 ;  /* 0x00007610ff177816 */ /* 0x000fe40000000017 */
[C---:B------:R-:W-:Y:S02]  /*0a10*/  IADD3 R7, R9.reuse, 0x100, RZ ;  /* 0x0000010009077810 */ /* 0x040fe40007ffe0ff */
[----:B------:R-:W-:Y:S01]  /*0a20*/  IADD3 R17, R9, 0x180, RZ ;  /* 0x0000018009117810 */ /* 0x000fe20007ffe0ff */
[----:B------:R1:W5:Y:S01]  /*0a30*/  @!P2 LDG.E.U16 R28, [R18.64] ;  /* 0x00000006121ca981 */ /* 0x000362000c1e1500 */
[----:B------:R-:W-:Y:S02]  /*0a40*/  BSSY B0, `(.L_x_3964) ;  /* 0x0000013000007945 */ /* 0x000fe40003800000 */
[-C--:B------:R-:W-:Y:S01]  /*0a50*/  ISETP.GE.AND P1, PT, R17, R8.reuse, PT ;  /* 0x000000081100720c */ /* 0x080fe20003f26270 */
[----:B------:R0:W5:Y:S01]  /*0a60*/  @!P2 LDG.E.U16 R23, [R20.64] ;  /* 0x000000061417a981 */ /* 0x000162000c1e1500 */
[----:B------:R-:W-:-:S02]  /*0a70*/  ISETP.GE.AND P2, PT, R7, R8, PT ;  /* 0x000000080700720c */ /* 0x000fc40003f46270 */
[C---:B------:R-:W-:Y:S02]  /*0a80*/  IADD3 R17, R9.reuse, 0x200, RZ ;  /* 0x0000020009117810 */ /* 0x040fe40007ffe0ff */
[----:B-1----:R-:W-:Y:S02]  /*0a90*/  IADD3 R19, R9, 0x280, RZ ;  /* 0x0000028009137810 */ /* 0x002fe40007ffe0ff */
[----:B------:R-:W-:Y:S02]  /*0aa0*/  P2R R7, PR, RZ, 0x4 ;  /* 0x00000004ff077803 */ /* 0x000fe40000000000 */
[-C--:B------:R-:W-:Y:S02]  /*0ab0*/  ISETP.GE.AND P2, PT, R17, R8.reuse, PT ;  /* 0x000000081100720c */ /* 0x080fe40003f46270 */
        /* <DEDUP_REMOVED lines=11> */
.L_x_3965:
[----:B0-----:R-:W-:Y:S05]  /*0b70*/  BSYNC B0 ;  /* 0x0000000000007941 */ /* 0x001fea0003800000 */
.L_x_3964:
[C---:B------:R-:W-:Y:S01]  /*0b80*/  IADD3 R5, R9.reuse, 0x80, RZ ;  /* 0x0000008009057810 */ /* 0x040fe20007ffe0ff */
[----:B------:R-:W-:Y:S01]  /*0b90*/  @!P0 IMAD.IADD R2, R0, 0x1, R9 ;  /* 0x0000000100028824 */ /* 0x000fe200078e0209 */
[----:B------:R-:W-:Y:S01]  /*0ba0*/  IADD3 R3, R9, 0x300, RZ ;  /* 0x0000030009037810 */ /* 0x000fe20007ffe0ff */
[----:B------:R-:W-:Y:S01]  /*0bb0*/  @!P0 IMAD.MOV.U32 R19, RZ, RZ, 0x2 ;  /* 0x00000002ff138424 */ /* 0x000fe200078e00ff */
[-C--:B------:R-:W-:Y:S01]  /*0bc0*/  ISETP.GE.AND P6, PT, R5, R8.reuse, PT ;  /* 0x000000080500720c */ /* 0x080fe20003fc6270 */
[----:B------:R-:W-:Y:S01]  /*0bd0*/  BSSY B0, `(.L_x_3966) ;  /* 0x000000f000007945 */ /* 0x000fe20003800000 */
[----:B------:R-:W-:Y:S02]  /*0be0*/  IADD3 R17, R9, 0x380, RZ ;  /* 0x0000038009117810 */ /* 0x000fe40007ffe0ff */
[-C--:B------:R-:W-:Y:S01]  /*0bf0*/  ISETP.GE.AND P4, PT, R3, R8.reuse, PT ;  /* 0x000000080300720c */ /* 0x080fe20003f86270 */
[----:B------:R-:W-:Y:S01]  /*0c00*/  @!P0 IMAD.WIDE.U32 R2, R2, R19, c[0x0][0x178] ;  /* 0x00005e0002028625 */ /* 0x000fe200078e0013 */
[----:B------:R-:W-:-:S07]  /*0c10*/  ISETP.GE.AND P5, PT, R17, R8, PT ;  /* 0x000000081100720c */ /* 0x000fce0003fa6270 */
        /* <DEDUP_REMOVED lines=10> */
.L_x_3967:
[----:B------:R-:W-:Y:S05]  /*0cc0*/  BSYNC B0 ;  /* 0x0000000000007941 */ /* 0x000fea0003800000 */
.L_x_3966:
[----:B------:R-:W-:Y:S01]  /*0cd0*/  ISETP.NE.AND P6, PT, R7, RZ, PT ;  /* 0x000000ff0700720c */ /* 0x000fe20003fc5270 */
[----:B------:R-:W-:-:S12]  /*0ce0*/  BSSY B0, `(.L_x_3968) ;  /* 0x000000b000007945 */ /* 0x000fd80003800000 */
        /* <DEDUP_REMOVED lines=10> */
.L_x_3969:
[----:B------:R-:W-:Y:S05]  /*0d90*/  BSYNC B0 ;  /* 0x0000000000007941 */ /* 0x000fea0003800000 */
.L_x_3968:
        /* <DEDUP_REMOVED lines=11> */
.L_x_3971:
[----:B------:R-:W-:Y:S05]  /*0e50*/  BSYNC B0 ;  /* 0x0000000000007941 */ /* 0x000fea0003800000 */
.L_x_3970:
        /* <DEDUP_REMOVED lines=11> */
.L_x_3973:
[----:B------:R-:W-:Y:S05]  /*0f10*/  BSYNC B0 ;  /* 0x0000000000007941 */ /* 0x000fea0003800000 */
.L_x_3972:
        /* <DEDUP_REMOVED lines=11> */
.L_x_3975:
[----:B------:R-:W-:Y:S05]  /*0fd0*/  BSYNC B0 ;  /* 0x0000000000007941 */ /* 0x000fea0003800000 */
.L_x_3974:
        /* <DEDUP_REMOVED lines=11> */
.L_x_3977:
[----:B------:R-:W-:Y:S05]  /*1090*/  BSYNC B0 ;  /* 0x0000000000007941 */ /* 0x000fea0003800000 */
.L_x_3976:
        /* <DEDUP_REMOVED lines=11> */
.L_x_3979:
[----:B------:R-:W-:Y:S05]  /*1150*/  BSYNC B0 ;  /* 0x0000000000007941 */ /* 0x000fea0003800000 */
.L_x_3978:
        /* <DEDUP_REMOVED lines=11> */
[----:B-----5:R0:W-:Y:S07]  /*1210*/  STG.E.U16 [R2.64], R6 ;  /* 0x0000000602007986 */ /* 0x0201ee000c101506 */
[----:B------:R-:W-:Y:S05]  /*1220*/  @P0 BRA `(.L_x_3983) ;  /* 0x000000c000000947 */ /* 0x000fea0003800000 */
[----:B0-----:R-:W-:Y:S01]  /*1230*/  IMAD.IADD R2, R0, 0x1, R9 ;  /* 0x0000000100027824 */ /* 0x001fe200078e0209 */
[----:B------:R-:W-:Y:S01]  /*1240*/  IADD3 R9, R9, 0x80, RZ ;  /* 0x0000008009097810 */ /* 0x000fe20007ffe0ff */
[----:B------:R-:W-:-:S04]  /*1250*/  IMAD.MOV.U32 R3, RZ, RZ, 0x2 ;  /* 0x00000002ff037424 */ /* 0x000fc800078e00ff */
[----:B------:R-:W-:-:S05]  /*1260*/  IMAD.WIDE.U32 R2, R2, R3, c[0x0][0x178] ;  /* 0x00005e0002027625 */ /* 0x000fca00078e0003 */
[----:B------:R0:W-:Y:S02]  /*1270*/  STG.E.U16 [R2.64], R7 ;  /* 0x0000000702007986 */ /* 0x0001e4000c101506 */
.L_x_3982:
[----:B0-----:R-:W-:-:S13]  /*1280*/  ISETP.GE.AND P0, PT, R9, R8, PT ;  /* 0x000000080900720c */ /* 0x001fda0003f06270 */
[----:B------:R-:W-:Y:S05]  /*1290*/  @P0 BRA `(.L_x_3984) ;  /* 0x000000c000000947 */ /* 0x000fea0003800000 */
[----:B------:R-:W-:Y:S01]  /*12a0*/  IMAD.IADD R2, R0, 0x1, R9 ;  /* 0x0000000100027824 */ /* 0x000fe200078e0209 */
[----:B------:R-:W-:Y:S01]  /*12b0*/  IADD3 R9, R9, 0x80, RZ ;  /* 0x0000008009097810 */ /* 0x000fe20007ffe0ff */
[----:B------:R-:W-:-:S04]  /*12c0*/  IMAD.MOV.U32 R3, RZ, RZ, 0x2 ;  /* 0x00000002ff037424 */ /* 0x000fc800078e00ff */
[----:B------:R-:W-:-:S05]  /*12d0*/  IMAD.WIDE.U32 R2, R2, R3, c[0x0][0x178] ;  /* 0x00005e0002027625 */ /* 0x000fca00078e0003 */
[----:B-----5:R0:W-:Y:S02]  /*12e0*/  STG.E.U16 [R2.64], R10 ;  /* 0x0000000a02007986 */ /* 0x0201e4000c101506 */
.L_x_3983:
[----:B------:R-:W-:-:S13]  /*12f0*/  ISETP.GE.AND P0, PT, R9, R8, PT ;  /* 0x000000080900720c */ /* 0x000fda0003f06270 */
[----:B------:R-:W-:Y:S05]  /*1300*/  @P0 BRA `(.L_x_3985) ;  /* 0x000000d000000947 */ /* 0x000fea0003800000 */
[----:B0-----:R-:W-:Y:S01]  /*1310*/  IMAD.IADD R2, R0, 0x1, R9 ;  /* 0x0000000100027824 */ /* 0x001fe200078e0209 */
[----:B------:R-:W-:Y:S01]  /*1320*/  IADD3 R9, R9, 0x80, RZ ;  /* 0x0000008009097810 */ /* 0x000fe20007ffe0ff */
[----:B------:R-:W-:-:S04]  /*1330*/  IMAD.MOV.U32 R3, RZ, RZ, 0x2 ;  /* 0x00000002ff037424 */ /* 0x000fc800078e00ff */
[----:B------:R-:W-:-:S05]  /*1340*/  IMAD.WIDE.U32 R2, R2, R3, c[0x0][0x178] ;  /* 0x00005e0002027625 */ /* 0x000fca00078e0003 */
[----:B------:R0:W-:Y:S02]  /*1350*/  STG.E.U16 [R2.64], R11 ;  /* 0x0000000b02007986 */ /* 0x0001e4000c101506 */
.L_x_3984:
[----:B------:R-:W-:-:S13]  /*1360*/  ISETP.GE.AND P0, PT, R9, R8, PT ;  /* 0x000000080900720c */ /* 0x000fda0003f06270 */
[----:B------:R-:W-:Y:S01]  /*1370*/  @P0 BREAK B1 ;  /* 0x0000000000010942 */ /* 0x000fe20003800000 */
[----:B------:R-:W-:Y:S05]  /*1380*/  @P0 BRA `(.L_x_3986) ;  /* 0x000000c000000947 */ /* 0x000fea0003800000 */
[----:B0-----:R-:W-:Y:S01]  /*1390*/  IMAD.IADD R2, R0, 0x1, R9 ;  /* 0x0000000100027824 */ /* 0x001fe200078e0209 */
[----:B------:R-:W-:Y:S01]  /*13a0*/  IADD3 R9, R9, 0x80, RZ ;  /* 0x0000008009097810 */ /* 0x000fe20007ffe0ff */
[----:B------:R-:W-:-:S04]  /*13b0*/  IMAD.MOV.U32 R3, RZ, RZ, 0x2 ;  /* 0x00000002ff037424 */ /* 0x000fc800078e00ff */
[----:B------:R-:W-:-:S05]  /*13c0*/  IMAD.WIDE.U32 R2, R2, R3, c[0x0][0x178] ;  /* 0x00005e0002027625 */ /* 0x000fca00078e0003 */
[----:B-----5:R0:W-:Y:S02]  /*13d0*/  STG.E.U16 [R2.64], R12 ;  /* 0x0000000c02007986 */ /* 0x0201e4000c101506 */
.L_x_3985:
[----:B------:R-:W-:Y:S05]  /*13e0*/  BSYNC B1 ;  /* 0x0000000000017941 */ /* 0x000fea0003800000 */
.L_x_3981:
[----:B------:R-:W-:-:S13]  /*13f0*/  ISETP.GE.AND P0, PT, R9, R8, PT ;  /* 0x000000080900720c */ /* 0x000fda0003f06270 */
[----:B0-----:R-:W-:Y:S01]  /*1400*/  @!P0 IMAD.IADD R2, R0, 0x1, R9 ;  /* 0x0000000100028824 */ /* 0x001fe200078e0209 */
[----:B------:R-:W-:Y:S01]  /*1410*/  @!P0 IADD3 R9, R9, 0x80, RZ ;  /* 0x0000008009098810 */ /* 0x000fe20007ffe0ff */
[----:B------:R-:W-:-:S04]  /*1420*/  @!P0 IMAD.MOV.U32 R3, RZ, RZ, 0x2 ;  /* 0x00000002ff038424 */ /* 0x000fc800078e00ff */
[----:B------:R-:W-:-:S05]  /*1430*/  @!P0 IMAD.WIDE.U32 R2, R2, R3, c[0x0][0x178] ;  /* 0x00005e0002028625 */ /* 0x000fca00078e0003 */
[----:B------:R0:W-:Y:S02]  /*1440*/  @!P0 STG.E.U16 [R2.64], R13 ;  /* 0x0000000d02008986 */ /* 0x0001e4000c101506 */
.L_x_3986:
[----:B------:R-:W-:Y:S05]  /*1450*/  BSYNC B0 ;  /* 0x0000000000007941 */ /* 0x000fea0003800000 */
.L_x_3980:
[----:B------:R-:W-:Y:S01]  /*1460*/  WARPSYNC 0xffffffff ;  /* 0xffffffff00007948 */ /* 0x000fe20003800000 */
[----:B------:R-:W-:-:S13]  /*1470*/  ISETP.GE.AND P0, PT, R9, R8, PT ;  /* 0x000000080900720c */ /* 0x000fda0003f06270 */
[----:B------:R-:W-:Y:S05]  /*1480*/  @P0 EXIT ;  /* 0x000000000000094d */ /* 0x000fea0003800000 */
[----:B0-----:R-:W-:Y:S02]  /*1490*/  IMAD.IADD R2, R0, 0x1, R9 ;  /* 0x0000000100027824 */ /* 0x001fe400078e0209 */
[----:B------:R-:W-:-:S04]  /*14a0*/  IMAD.MOV.U32 R3, RZ, RZ, 0x2 ;  /* 0x00000002ff037424 */ /* 0x000fc800078e00ff */
[----:B------:R-:W-:-:S05]  /*14b0*/  IMAD.WIDE.U32 R2, R2, R3, c[0x0][0x178] ;  /* 0x00005e0002027625 */ /* 0x000fca00078e0003 */
[----:B-----5:R-:W-:Y:S01]  /*14c0*/  STG.E.U16 [R2.64], R14 ;  /* 0x0000000e02007986 */ /* 0x020fe2000c101506 */
[----:B------:R-:W-:Y:S05]  /*14d0*/  EXIT ;  /* 0x000000000000794d */ /* 0x000fea0003800000 */
.L_x_3987:
        /* <DEDUP_REMOVED lines=10> */
.L_x_22934:


//--------------------- .text._ZN2at6native29vectorized_elementwise_kernelILi4EZZZNS0_54_GLOBAL__N__d8c5977b_16_LinearAlgebra_cu_9e10b42f_321716addr_kernel_cudaERNS_14TensorIteratorERKN3c106ScalarES8_ENKUlvE_clEvENKUlvE8_clEvEUlNS5_8BFloat16ESB_SB_E_St5arrayIPcLm4EEEEviT0_T1_ --------------------------
	.section	.text._ZN2at6native29vectorized_elementwise_kernelILi4EZZZNS0_54_GLOBAL__N__d8c5977b_16_LinearAlgebra_cu_9e10b42f_321716addr_kernel_cudaERNS_14TensorIteratorERKN3c106ScalarES8_ENKUlvE_clEvENKUlvE8_clEvEUlNS5_8BFloat16ESB_SB_E_St5arrayIPcLm4EEEEviT0_T1_,"ax",@progbits
	.sectioninfo	@"SHI_REGISTERS=32"
	.align	128
        .global         _ZN2at6native29vectorized_elementwise_kernelILi4EZZZNS0_54_GLOBAL__N__d8c5977b_16_LinearAlgebra_cu_9e10b42f_321716addr_kernel_cudaERNS_14TensorIteratorERKN3c106ScalarES8_ENKUlvE_clEvENKUlvE8_clEvEUlNS5_8BFloat16ESB_SB_E_St5arrayIPcLm4EEEEviT0_T1_
        .type           _ZN2at6native29vectorized_elementwise_kernelILi4EZZZNS0_54_GLOBAL__N__d8c5977b_16_LinearAlgebra_cu_9e10b42f_321716addr_kernel_cudaERNS_14TensorIteratorERKN3c106ScalarES8_ENKUlvE_clEvENKUlvE8_clEvEUlNS5_8BFloat16ESB_SB_E_St5arrayIPcLm4EEEEviT0_T1_,@function
        .size           _ZN2at6native29vectorized_elementwise_kernelILi4EZZZNS0_54_GLOBAL__N__d8c5977b_16_LinearAlgebra_cu_9e10b42f_321716addr_kernel_cudaERNS_14TensorIteratorERKN3c106ScalarES8_ENKUlvE_clEvENKUlvE8_clEvEUlNS5_8BFloat16ESB_SB_E_St5arrayIPcLm4EEEEviT0_T1_,(.L_x_22935 - _ZN2at6native29vectorized_elementwise_kernelILi4EZZZNS0_54_GLOBAL__N__d8c5977b_16_LinearAlgebra_cu_9e10b42f_321716addr_kernel_cudaERNS_14TensorIteratorERKN3c106ScalarES8_ENKUlvE_clEvENKUlvE8_clEvEUlNS5_8BFloat16ESB_SB_E_St5arrayIPcLm4EEEEviT0_T1_)
        .other          _ZN2at6native29vectorized_elementwise_kernelILi4EZZZNS0_54_GLOBAL__N__d8c5977b_16_LinearAlgebra_cu_9e10b42f_321716addr_kernel_cudaERNS_14TensorIteratorERKN3c106ScalarES8_ENKUlvE_clEvENKUlvE8_clEvEUlNS5_8BFloat16ESB_SB_E_St5arrayIPcLm4EEEEviT0_T1_,@"STO_CUDA_ENTRY STV_DEFAULT"
_ZN2at6native29vectorized_elementwise_kernelILi4EZZZNS0_54_GLOBAL__N__d8c5977b_16_LinearAlgebra_cu_9e10b42f_321716addr_kernel_cudaERNS_14TensorIteratorERKN3c106ScalarES8_ENKUlvE_clEvENKUlvE8_clEvEUlNS5_8BFloat16ESB_SB_E_St5arrayIPcLm4EEEEviT0_T1_:
.text._ZN2at6native29vectorized_elementwise_kernelILi4EZZZNS0_54_GLOBAL__N__d8c5977b_16_LinearAlgebra_cu_9e10b42f_321716addr_kernel_cudaERNS_14TensorIteratorERKN3c106ScalarES8_ENKUlvE_clEvENKUlvE8_clEvEUlNS5_8BFloat16ESB_SB_E_St5arrayIPcLm4EEEEviT0_T1_:
        /* <DEDUP_REMOVED lines=12> */
[----:B------:R-:W-:-:S06]  /*00c0*/  IMAD.WIDE R2, R0, R11, c[0x0][0x190] ;  /* 0x0000640000027625 */ /* 0x000fcc00078e020b */
[----:B------:R-:W-:Y:S02]  /*00d0*/  IMAD.WIDE.U32 R14, R10, 0x8, R2 ;  /* 0x000000080a0e7825 */ /* 0x000fe400078e0002 */
[----:B------:R2:W3:Y:S04]  /*00e0*/  LDG.E.64 R2, [R12.64+0x400] ;  /* 0x000400060c027981 */ /* 0x0004e8000c1e1b00 */
[----:B------:R-:W4:Y:S04]  /*00f0*/  LDG.E.64 R6, [R14.64] ;  /* 0x000000060e067981 */ /* 0x000f28000c1e1b00 */
[----:B------:R0:W5:Y:S01]  /*0100*/  LDG.E.64 R4, [R14.64+0x400] ;  /* 0x000400060e047981 */ /* 0x000162000c1e1b00 */
[----:B------:R-:W-:-:S02]  /*0110*/  ULDC.U16 UR4, c[0x0][0x168] ;  /* 0x00005a0000047ab9 */ /* 0x000fc40000000400 */
[----:B------:R-:W-:Y:S01]  /*0120*/  UPRMT UR4, URZ, 0x5410, UR4 ;  /* 0x000054103f047896 */ /* 0x000fe20008000004 */
[--C-:B--2---:R-:W-:Y:S02]  /*0130*/  PRMT R12, RZ, 0x5410, R8.reuse ;  /* 0x00005410ff0c7816 */ /* 0x104fe40000000008 */
[----:B------:R-:W-:-:S03]  /*0140*/  PRMT R8, RZ, 0x7610, R8 ;  /* 0x00007610ff087816 */ /* 0x000fc60000000008 */
[----:B------:R-:W-:Y:S02]  /*0150*/  FMUL.FTZ R16, R12, UR4 ;  /* 0x000000040c107c20 */ /* 0x000fe40008410000 */
[----:B------:R-:W-:-:S03]  /*0160*/  FMUL.FTZ R17, R8, UR4 ;  /* 0x0000000408117c20 */ /* 0x000fc60008410000 */
[----:B------:R-:W-:Y:S02]  /*0170*/  F2FP.BF16.PACK_AB R16, RZ, R16 ;  /* 0x00000010ff10723e */ /* 0x000fe400000010ff */
[----:B----4-:R-:W-:Y:S02]  /*0180*/  PRMT R13, RZ, 0x5410, R6 ;  /* 0x00005410ff0d7816 */ /* 0x010fe40000000006 */
[----:B------:R-:W-:Y:S02]  /*0190*/  PRMT R8, RZ, 0x5410, R16 ;  /* 0x00005410ff087816 */ /* 0x000fe40000000010 */
[----:B------:R-:W-:Y:S02]  /*01a0*/  F2FP.BF16.PACK_AB R17, RZ, R17 ;  /* 0x00000011ff11723e */ /* 0x000fe400000010ff */
[--C-:B------:R-:W-:Y:S01]  /*01b0*/  PRMT R12, RZ, 0x5410, R9.reuse ;  /* 0x00005410ff0c7816 */ /* 0x100fe20000000009 */
[----:B------:R-:W-:Y:S01]  /*01c0*/  FMUL.FTZ R8, R8, R13 ;  /* 0x0000000d08087220 */ /* 0x000fe20000410000 */
[----:B------:R-:W-:-:S02]  /*01d0*/  PRMT R13, RZ, 0x7610, R9 ;  /* 0x00007610ff0d7816 */ /* 0x000fc40000000009 */
[----:B------:R-:W-:Y:S02]  /*01e0*/  PRMT R9, RZ, 0x5410, R17 ;  /* 0x00005410ff097816 */ /* 0x000fe40000000011 */
[----:B------:R-:W-:Y:S01]  /*01f0*/  PRMT R6, RZ, 0x7610, R6 ;  /* 0x00007610ff067816 */ /* 0x000fe20000000006 */
[----:B------:R-:W-:-:S04]  /*0200*/  FMUL.FTZ R12, R12, UR4 ;  /* 0x000000040c0c7c20 */ /* 0x000fc80008410000 */
[----:B------:R-:W-:Y:S01]  /*0210*/  FMUL.FTZ R9, R9, R6 ;  /* 0x0000000609097220 */ /* 0x000fe20000410000 */
[----:B---3--:R-:W-:Y:S01]  /*0220*/  PRMT R6, RZ, 0x5410, R2 ;  /* 0x00005410ff067816 */ /* 0x008fe20000000002 */
[----:B------:R-:W-:Y:S01]  /*0230*/  FMUL.FTZ R13, R13, UR4 ;  /* 0x000000040d0d7c20 */ /* 0x000fe20008410000 */
[----:B------:R-:W-:-:S03]  /*0240*/  F2FP.BF16.PACK_AB R12, RZ, R12 ;  /* 0x0000000cff0c723e */ /* 0x000fc600000010ff */
[----:B0-----:R-:W-:Y:S01]  /*0250*/  FMUL.FTZ R14, R6, UR4 ;  /* 0x00000004060e7c20 */ /* 0x001fe20008410000 */
[----:B------:R-:W-:Y:S02]  /*0260*/  PRMT R6, RZ, 0x5410, R12 ;  /* 0x00005410ff067816 */ /* 0x000fe4000000000c */
[----:B------:R-:W-:Y:S02]  /*0270*/  F2FP.BF16.PACK_AB R12, RZ, R13 ;  /* 0x0000000dff0c723e */ /* 0x000fe400000010ff */
[--C-:B------:R-:W-:Y:S02]  /*0280*/  PRMT R13, RZ, 0x5410, R7.reuse ;  /* 0x00005410ff0d7816 */ /* 0x100fe40000000007 */
[----:B------:R-:W-:Y:S02]  /*0290*/  PRMT R2, RZ, 0x7610, R2 ;  /* 0x00007610ff027816 */ /* 0x000fe40000000002 */
[----:B------:R-:W-:Y:S01]  /*02a0*/  PRMT R12, RZ, 0x5410, R12 ;  /* 0x00005410ff0c7816 */ /* 0x000fe2000000000c */
[----:B------:R-:W-:Y:S01]  /*02b0*/  FMUL.FTZ R6, R6, R13 ;  /* 0x0000000d06067220 */ /* 0x000fe20000410000 */
[----:B------:R-:W-:Y:S01]  /*02c0*/  PRMT R7, RZ, 0x7610, R7 ;  /* 0x00007610ff077816 */ /* 0x000fe20000000007 */
[----:B------:R-:W-:Y:S01]  /*02d0*/  FMUL.FTZ R2, R2, UR4 ;  /* 0x0000000402027c20 */ /* 0x000fe20008410000 */
[----:B------:R-:W-:-:S02]  /*02e0*/  PRMT R13, RZ, 0x5410, R3 ;  /* 0x00005410ff0d7816 */ /* 0x000fc40000000003 */
[----:B------:R-:W-:Y:S02]  /*02f0*/  F2FP.BF16.PACK_AB R14, RZ, R14 ;  /* 0x0000000eff0e723e */ /* 0x000fe400000010ff */
[----:B------:R-:W-:Y:S01]  /*0300*/  PRMT R3, RZ, 0x7610, R3 ;  /* 0x00007610ff037816 */ /* 0x000fe20000000003 */
[----:B------:R-:W-:Y:S01]  /*0310*/  FMUL.FTZ R7, R12, R7 ;  /* 0x000000070c077220 */ /* 0x000fe20000410000 */
[----:B------:R-:W-:Y:S02]  /*0320*/  F2FP.BF16.PACK_AB R2, RZ, R2 ;  /* 0x00000002ff02723e */ /* 0x000fe400000010ff */
[----:B------:R-:W-:Y:S01]  /*0330*/  PRMT R12, RZ, 0x5410, R14 ;  /* 0x00005410ff0c7816 */ /* 0x000fe2000000000e */
[----:B------:R-:W-:Y:S01]  /*0340*/  FMUL.FTZ R14, R13, UR4 ;  /* 0x000000040d0e7c20 */ /* 0x000fe20008410000 */
[----:B-----5:R-:W-:Y:S01]  /*0350*/  PRMT R13, RZ, 0x5410, R4 ;  /* 0x00005410ff0d7816 */ /* 0x020fe20000000004 */
[----:B------:R-:W-:Y:S01]  /*0360*/  FMUL.FTZ R15, R3, UR4 ;  /* 0x00000004030f7c20 */ /* 0x000fe20008410000 */
[----:B------:R-:W-:-:S02]  /*0370*/  PRMT R2, RZ, 0x5410, R2 ;  /* 0x00005410ff027816 */ /* 0x000fc40000000002 */
[----:B------:R-:W-:Y:S01]  /*0380*/  PRMT R3, RZ, 0x7610, R4 ;  /* 0x00007610ff037816 */ /* 0x000fe20000000004 */
[----:B------:R-:W-:Y:S01]  /*0390*/  FMUL.FTZ R12, R12, R13 ;  /* 0x0000000d0c0c7220 */ /* 0x000fe20000410000 */
[----:B------:R-:W-:Y:S02]  /*03a0*/  F2FP.BF16.PACK_AB R14, RZ, R14 ;  /* 0x0000000eff0e723e */ /* 0x000fe400000010ff */
[----:B------:R-:W-:Y:S01]  /*03b0*/  F2FP.BF16.PACK_AB R15, RZ, R15 ;  /* 0x0000000fff0f723e */ /* 0x000fe200000010ff */
[----:B------:R-:W-:Y:S01]  /*03c0*/  FMUL.FTZ R13, R2, R3 ;  /* 0x00000003020d7220 */ /* 0x000fe20000410000 */
[----:B------:R-:W-:Y:S01]  /*03d0*/  PRMT R14, RZ, 0x5410, R14 ;  /* 0x00005410ff0e7816 */ /* 0x000fe2000000000e */
[----:B------:R-:W-:Y:S01]  /*03e0*/  IMAD.WIDE.U32 R2, R0, R11, c[0x0][0x178] ;  /* 0x00005e0000027625 */ /* 0x000fe200078e000b */
[----:B------:R-:W-:Y:S02]  /*03f0*/  PRMT R11, RZ, 0x5410, R5 ;  /* 0x00005410ff0b7816 */ /* 0x000fe40000000005 */
[----:B------:R-:W-:-:S02]  /*0400*/  PRMT R15, RZ, 0x5410, R15 ;  /* 0x00005410ff0f7816 */ /* 0x000fc4000000000f */
        /* <DEDUP_REMOVED lines=11> */
.L_x_3988:
        /* <DEDUP_REMOVED lines=101> */
.L_x_3990:
[----:B0-----:R-:W-:Y:S05]  /*0b10*/  BSYNC B0 ;  /* 0x0000000000007941 */ /* 0x001fea0003800000 */
.L_x_3989:
        /* <DEDUP_REMOVED lines=20> */
.L_x_3992:
[----:B------:R-:W-:Y:S05]  /*0c60*/  BSYNC B0 ;  /* 0x0000000000007941 */ /* 0x000fea0003800000 */
.L_x_3991:
        /* <DEDUP_REMOVED lines=12> */
.L_x_3994:
[----:B------:R-:W-:Y:S05]  /*0d30*/  BSYNC B0 ;  /* 0x0000000000007941 */ /* 0x000fea0003800000 */
.L_x_3993:
        /* <DEDUP_REMOVED lines=11> */
.L_x_3996:
[----:B------:R-:W-:Y:S05]  /*0df0*/  BSYNC B0 ;  /* 0x0000000000007941 */ /* 0x000fea0003800000 */
.L_x_3995:
        /* <DEDUP_REMOVED lines=11> */
.L_x_3998:
[----:B------:R-:W-:Y:S05]  /*0eb0*/  BSYNC B0 ;  /* 0x0000000000007941 */ /* 0x000fea0003800000 */
.L_x_3997:
        /* <DEDUP_REMOVED lines=11> */
.L_x_4000:
[----:B------:R-:W-:Y:S05]  /*0f70*/  BSYNC B0 ;  /* 0x0000000000007941 */ /* 0x000fea0003800000 */
.L_x_3999:
        /* <DEDUP_REMOVED lines=11> */
.L_x_4002:
[----:B------:R-:W-:Y:S05]  /*1030*/  BSYNC B0 ;  /* 0x0000000000007941 */ /* 0x000fea0003800000 */
.L_x_4001:
        /* <DEDUP_REMOVED lines=11> */
.L_x_4004:
[----:B------:R-:W-:Y:S05]  /*10f0*/  BSYNC B0 ;  /* 0x0000000000007941 */ /* 0x000fea0003800000 */
.L_x_4003:
        /* <DEDUP_REMOVED lines=18> */
.L_x_4007:
[----:B0-----:R-:W-:-:S13]  /*1220*/  ISETP.GE.AND P0, PT, R9, R8, PT ;  /* 0x000000080900720c */ /* 0x001fda0003f06270 */
[----:B------:R-:W-:Y:S05]  /*1230*/  @P0 BRA `(.L_x_4009) ;  /* 0x000000c000000947 */ /* 0x000fea0003800000 */
[----:B------:R-:W-:Y:S01]  /*1240*/  IMAD.IADD R2, R0, 0x1, R9 ;  /* 0x0000000100027824 */ /* 0x000fe200078e0209 */
[----:B------:R-:W-:Y:S01]  /*1250*/  IADD3 R9, R9, 0x80, RZ ;  /* 0x0000008009097810 */ /* 0x000fe20007ffe0ff */
[----:B------:R-:W-:-:S04]  /*1260*/  IMAD.MOV.U32 R3, RZ, RZ, 0x2 ;  /* 0x00000002ff037424 */ /* 0x000fc800078e00ff */
[----:B------:R-:W-:-:S05]  /*1270*/  IMAD.WIDE.U32 R2, R2, R3, c[0x0][0x178] ;  /* 0x00005e0002027625 */ /* 0x000fca00078e0003 */
[----:B-----5:R0:W-:Y:S02]  /*1280*/  STG.E.U16 [R2.64], R10 ;  /* 0x0000000a02007986 */ /* 0x0201e4000c101506 */
.L_x_4008:
[----:B------:R-:W-:-:S13]  /*1290*/  ISETP.GE.AND P0, PT, R9, R8, PT ;  /* 0x000000080900720c */ /* 0x000fda0003f06270 */
[----:B------:R-:W-:Y:S05]  /*12a0*/  @P0 BRA `(.L_x_4010) ;  /* 0x000000d000000947 */ /* 0x000fea0003800000 */
[----:B0-----:R-:W-:Y:S01]  /*12b0*/  IMAD.IADD R2, R0, 0x1, R9 ;  /* 0x0000000100027824 */ /* 0x001fe200078e0209 */
[----:B------:R-:W-:Y:S01]  /*12c0*/  IADD3 R9, R9, 0x80, RZ ;  /* 0x0000008009097810 */ /* 0x000fe20007ffe0ff */
[----:B------:R-:W-:-:S04]  /*12d0*/  IMAD.MOV.U32 R3, RZ, RZ, 0x2 ;  /* 0x00000002ff037424 */ /* 0x000fc800078e00ff */
[----:B------:R-:W-:-:S05]  /*12e0*/  IMAD.WIDE.U32 R2, R2, R3, c[0x0][0x178] ;  /* 0x00005e0002027625 */ /* 0x000fca00078e0003 */
[----:B------:R0:W-:Y:S02]  /*12f0*/  STG.E.U16 [R2.64], R11 ;  /* 0x0000000b02007986 */ /* 0x0001e4000c101506 */
.L_x_4009:
        /* <DEDUP_REMOVED lines=8> */
.L_x_4010:
[----:B------:R-:W-:Y:S05]  /*1380*/  BSYNC B1 ;  /* 0x0000000000017941 */ /* 0x000fea0003800000 */
.L_x_4006:
[----:B------:R-:W-:-:S13]  /*1390*/  ISETP.GE.AND P0, PT, R9, R8, PT ;  /* 0x000000080900720c */ /* 0x000fda0003f06270 */
[----:B0-----:R-:W-:Y:S01]  /*13a0*/  @!P0 IMAD.IADD R2, R0, 0x1, R9 ;  /* 0x0000000100028824 */ /* 0x001fe200078e0209 */
[----:B------:R-:W-:Y:S01]  /*13b0*/  @!P0 IADD3 R9, R9, 0x80, RZ ;  /* 0x0000008009098810 */ /* 0x000fe20007ffe0ff */
[----:B------:R-:W-:-:S04]  /*13c0*/  @!P0 IMAD.MOV.U32 R3, RZ, RZ, 0x2 ;  /* 0x00000002ff038424 */ /* 0x000fc800078e00ff */
[----:B------:R-:W-:-:S05]  /*13d0*/  @!P0 IMAD.WIDE.U32 R2, R2, R3, c[0x0][0x178] ;  /* 0x00005e0002028625 */ /* 0x000fca00078e0003 */
[----:B------:R0:W-:Y:S02]  /*13e0*/  @!P0 STG.E.U16 [R2.64], R13 ;  /* 0x0000000d02008986 */ /* 0x0001e4000c101506 */
.L_x_4011:
[----:B------:R-:W-:Y:S05]  /*13f0*/  BSYNC B0 ;  /* 0x0000000000007941 */ /* 0x000fea0003800000 */
.L_x_4005:
        /* <DEDUP_REMOVED lines=8> */
.L_x_4012:
        /* <DEDUP_REMOVED lines=16> */
.L_x_22935:


//--------------------- .text._ZN2at6native29vectorized_elementwise_kernelILi8EZZZNS0_54_GLOBAL__N__d8c5977b_16_LinearAlgebra_cu_9e10b42f_321716addr_kernel_cudaERNS_14TensorIteratorERKN3c106ScalarES8_ENKUlvE_clEvENKUlvE8_clEvEUlNS5_8BFloat16ESB_SB_E_St5arrayIPcLm4EEEEviT0_T1_ --------------------------
	.section	.text._ZN2at6native29vectorized_elementwise_kernelILi8EZZZNS0_54_GLOBAL__N__d8c5977b_16_LinearAlgebra_cu_9e10b42f_321716addr_kernel_cudaERNS_14TensorIteratorERKN3c106ScalarES8_ENKUlvE_clEvENKUlvE8_clEvEUlNS5_8BFloat16ESB_SB_E_St5arrayIPcLm4EEEEviT0_T1_,"ax",@progbits
	.sectioninfo	@"SHI_REGISTERS=4"
	.align	128
        .global         _ZN2at6native29vectorized_elementwise_kernelILi8EZZZNS0_54_GLOBAL__N__d8c5977b_16_LinearAlgebra_cu_9e10b42f_321716addr_kernel_cudaERNS_14TensorIteratorERKN3c106ScalarES8_ENKUlvE_clEvENKUlvE8_clEvEUlNS5_8BFloat16ESB_SB_E_St5arrayIPcLm4EEEEviT0_T1_
        .type           _ZN2at6native29vectorized_elementwise_kernelILi8EZZZNS0_54_GLOBAL__N__d8c5977b_16_LinearAlgebra_cu_9e10b42f_321716addr_kernel_cudaERNS_14TensorIteratorERKN3c106ScalarES8_ENKUlvE_clEvENKUlvE8_clEvEUlNS5_8BFloat16ESB_SB_E_St5arrayIPcLm4EEEEviT0_T1_,@function
        .size           _ZN2at6native29vectorized_elementwise_kernelILi8EZZZNS0_54_GLOBAL__N__d8c5977b_16_LinearAlgebra_cu_9e10b42f_321716addr_kernel_cudaERNS_14TensorIteratorERKN3c106ScalarES8_ENKUlvE_clEvENKUlvE8_clEvEUlNS5_8BFloat16ESB_SB_E_St5arrayIPcLm4EEEEviT0_T1_,(.L_x_22936 - _ZN2at6native29vectorized_elementwise_kernelILi8EZZZNS0_54_GLOBAL__N__d8c5977b_16_LinearAlgebra_cu_9e10b42f_321716addr_kernel_cudaERNS_14TensorIteratorERKN3c106ScalarES8_ENKUlvE_clEvENKUlvE8_clEvEUlNS5_8BFloat16ESB_SB_E_St5arrayIPcLm4EEEEviT0_T1_)
        .other          _ZN2at6native29vectorized_elementwise_kernelILi8EZZZNS0_54_GLOBAL__N__d8c5977b_16_LinearAlgebra_cu_9e10b42f_321716addr_kernel_cudaERNS_14TensorIteratorERKN3c106ScalarES8_ENKUlvE_clEvENKUlvE8_clEvEUlNS5_8BFloat16ESB_SB_E_St5arrayIPcLm4EEEEviT0_T1_,@"STO_CUDA_ENTRY STV_DEFAULT"
_ZN2at6native29vectorized_elementwise_kernelILi8EZZZNS0_54_GLOBAL__N__d8c5977b_16_LinearAlgebra_cu_9e10b42f_321716addr_kernel_cudaERNS_14TensorIteratorERKN3c106ScalarES8_ENKUlvE_clEvENKUlvE8_clEvEUlNS5_8BFloat16ESB_SB_E_St5arrayIPcLm4EEEEviT0_T1_:
.text._ZN2at6native29vectorized_elementwise_kernelILi8EZZZNS0_54_GLOBAL__N__d8c5977b_16_LinearAlgebra_cu_9e10b42f_321716addr_kernel_cudaERNS_14TensorIteratorERKN3c106ScalarES8_ENKUlvE_clEvENKUlvE8_clEvEUlNS5_8BFloat16ESB_SB_E_St5arrayIPcLm4EEEEviT0_T1_:
[----:B------:R-:W-:Y:S02]  /*0000*/  MOV R1, c[0x0][0x28] ;  /* 0x00000a0000017a02 */ /* 0x000fe40000000f00 */
[----:B------:R-:W-:Y:S05]  /*0010*/  EXIT ;  /* 0x000000000000794d */ /* 0x000fea0003800000 */
.L_x_4013:
        /* <DEDUP_REMOVED lines=14> */
.L_x_22936:


//--------------------- .text._ZN2at6native18elementwise_kernelILi128ELi4EZNS0_15gpu_kernel_implIZZZNS0_54_GLOBAL__N__d8c5977b_16_LinearAlgebra_cu_9e10b42f_321716addr_kernel_cudaERNS_14TensorIteratorERKN3c106ScalarES9_ENKUlvE_clEvENKUlvE7_clEvEUlNS6_7complexIfEESD_SD_E0_EEvRNS_18TensorIteratorBaseERKT_EUliE_EEviT1_ --------------------------
	.section	.text._ZN2at6native18elementwise_kernelILi128ELi4EZNS0_15gpu_kernel_implIZZZNS0_54_GLOBAL__N__d8c5977b_16_LinearAlgebra_cu_9e10b42f_321716addr_kernel_cudaERNS_14TensorIteratorERKN3c106ScalarES9_ENKUlvE_clEvENKUlvE7_clEvEUlNS6_7complexIfEESD_SD_E0_EEvRNS_18TensorIteratorBaseERKT_EUliE_EEviT1_,"ax",@progbits
	.sectioninfo	@"SHI_REGISTERS=28"
	.align	128
        .global         _ZN2at6native18elementwise_kernelILi128ELi4EZNS0_15gpu_kernel_implIZZZNS0_54_GLOBAL__N__d8c5977b_16_LinearAlgebra_cu_9e10b42f_321716addr_kernel_cudaERNS_14TensorIteratorERKN3c106ScalarES9_ENKUlvE_clEvENKUlvE7_clEvEUlNS6_7complexIfEESD_SD_E0_EEvRNS_18TensorIteratorBaseERKT_EUliE_EEviT1_
        .type           _ZN2at6native18elementwise_kernelILi128ELi4EZNS0_15gpu_kernel_implIZZZNS0_54_GLOBAL__N__d8c5977b_16_LinearAlgebra_cu_9e10b42f_321716addr_kernel_cudaERNS_14TensorIteratorERKN3c106ScalarES9_ENKUlvE_clEvENKUlvE7_clEvEUlNS6_7complexIfEESD_SD_E0_EEvRNS_18TensorIteratorBaseERKT_EUliE_EEviT1_,@function
        .size           _ZN2at6native18elementwise_kernelILi128ELi4EZNS0_15gpu_kernel_implIZZZNS0_54_GLOBAL__N__d8c5977b_16_LinearAlgebra_cu_9e10b42f_321716addr_kernel_cudaERNS_14TensorIteratorERKN3c106ScalarES9_ENKUlvE_clEvENKUlvE7_clEvEUlNS6_7complexIfEESD_SD_E0_EEvRNS_18TensorIteratorBaseERKT_EUliE_EEviT1_,(.L_x_22937 - _ZN2at6native18elementwise_kernelILi128ELi4EZNS0_15gpu_kernel_implIZZZNS0_54_GLOBAL__N__d8c5977b_16_LinearAlgebra_cu_9e10b42f_321716addr_kernel_cudaERNS_14TensorIteratorERKN3c106ScalarES9_ENKUlvE_clEvENKUlvE7_clEvEUlNS6_7complexIfEESD_SD_E0_EEvRNS_18TensorIteratorBaseERKT_EUliE_EEviT1_)
        .other          _ZN2at6native18elementwise_kernelILi128ELi4EZNS0_15gpu_kernel_implIZZZNS0_54_GLOBAL__N__d8c5977b_16_LinearAlgebra_cu_9e10b42f_321716addr_kernel_cudaERNS_14TensorIteratorERKN3c106ScalarES9_ENKUlvE_clEvENKUlvE7_clEvEUlNS6_7complexIfEESD_SD_E0_EEvRNS_18TensorIteratorBaseERKT_EUliE_EEviT1_,@"STO_CUDA_ENTRY STV_DEFAULT"
_ZN2at6native18elementwise_kernelILi128ELi4EZNS0_15gpu_kernel_implIZZZNS0_54_GLOBAL__N__d8c5977b_16_LinearAlgebra_cu_9e10b42f_321716addr_kernel_cudaERNS_14TensorIteratorERKN3c106ScalarES9_ENKUlvE_clEvENKUlvE7_clEvEUlNS6_7complexIfEESD_SD_E0_EEvRNS_18TensorIteratorBaseERKT_EUliE_EEviT1_:
.text._ZN2at6native18elementwise_kernelILi128ELi4EZNS0_15gpu_kernel_implIZZZNS0_54_GLOBAL__N__d8c5977b_16_LinearAlgebra_cu_9e10b42f_321716addr_kernel_cudaERNS_14TensorIteratorERKN3c106ScalarES9_ENKUlvE_clEvENKUlvE7_clEvEUlNS6_7complexIfEESD_SD_E0_EEvRNS_18TensorIteratorBaseERKT_EUliE_EEviT1_:
        /* <DEDUP_REMOVED lines=33> */
[C---:B------:R-:W-:Y:S02]  /*0210*/  IMAD R0, R7.reuse, c[0x0][0x2ac], RZ ;  /* 0x0000ab0007007a24 */ /* 0x040fe400078e02ff */
[C---:B------:R-:W-:Y:S02]  /*0220*/  IMAD R22, R7.reuse, c[0x0][0x2b0], R22 ;  /* 0x0000ac0007167a24 */ /* 0x040fe400078e0216 */
[----:B------:R-:W-:Y:S02]  /*0230*/  IMAD R2, R7, c[0x0][0x2b4], R2 ;  /* 0x0000ad0007027a24 */ /* 0x000fe400078e0202 */
        /* <DEDUP_REMOVED lines=254> */
.L_x_4016:
[----:B------:R-:W0:Y:S01]  /*1220*/  LDC.U8 R6, c[0x0][0x461] ;  /* 0x00011840ff067b82 */ /* 0x000e220000000000 */
[----:B------:R-:W-:Y:S01]  /*1230*/  IADD3 R16, P1, R16, c[0x0][0x428], RZ ;  /* 0x00010a0010107a10 */ /* 0x000fe20007f3e0ff */
[----:B------:R-:W-:Y:S01]  /*1240*/  BSSY B6, `(.L_x_4017) ;  /* 0x00000f5000067945 */ /* 0x000fe20003800000 */
        /* <DEDUP_REMOVED lines=14> */
[----:B------:R-:W2:Y:S01]  /*1330*/  LDG.E.S8 R4, [R4.64] ;  /* 0x0000002404047981 */ /* 0x000ea2000c1e1300 */
[----:B------:R-:W-:Y:S01]  /*1340*/  IMAD.MOV.U32 R19, RZ, RZ, RZ ;  /* 0x000000ffff137224 */ /* 0x000fe200078e00ff */
[----:B--2---:R0:W1:Y:S01]  /*1350*/  I2F.S16 R18, R4 ;  /* 0x0000000400127306 */ /* 0x0040620000101400 */
[----:B------:R-:W-:Y:S05]  /*1360*/  BRA `(.L_x_4023) ;  /* 0x00000e2000007947 */ /* 0x000fea0003800000 */
.L_x_4021:
[----:B------:R-:W2:Y:S01]  /*1370*/  LDG.E.U8 R4, [R4.64] ;  /* 0x0000002404047981 */ /* 0x000ea2000c1e1100 */
[----:B------:R-:W-:Y:S01]  /*1380*/  IMAD.MOV.U32 R19, RZ, RZ, RZ ;  /* 0x000000ffff137224 */ /* 0x000fe200078e00ff */
[----:B--2---:R0:W1:Y:S01]  /*1390*/  I2F.U16 R18, R4 ;  /* 0x0000000400127306 */ /* 0x0040620000101000 */
[----:B------:R-:W-:Y:S05]  /*13a0*/  BRA `(.L_x_4023) ;  /* 0x00000de000007947 */ /* 0x000fea0003800000 */
.L_x_4020:
[----:B------:R-:W-:-:S13]  /*13b0*/  ISETP.NE.AND P0, PT, R3, 0x2, PT ;  /* 0x000000020300780c */ /* 0x000fda0003f05270 */
[----:B------:R-:W-:Y:S05]  /*13c0*/  @!P0 BRA `(.L_x_4024) ;  /* 0x000000c000008947 */ /* 0x000fea0003800000 */
[----:B------:R-:W-:-:S13]  /*13d0*/  ISETP.NE.AND P0, PT, R3, 0x3, PT ;  /* 0x000000030300780c */ /* 0x000fda0003f05270 */
[----:B------:R-:W-:Y:S05]  /*13e0*/  @!P0 BRA `(.L_x_4025) ;  /* 0x0000006000008947 */ /* 0x000fea0003800000 */
[----:B------:R-:W-:-:S13]  /*13f0*/  ISETP.NE.AND P0, PT, R3, 0x4, PT ;  /* 0x000000040300780c */ /* 0x000fda0003f05270 */
[----:B------:R-:W-:Y:S05]  /*1400*/  @P0 BRA `(.L_x_4022) ;  /* 0x00000bc000000947 */ /* 0x000fea0003800000 */
[----:B------:R-:W2:Y:S01]  /*1410*/  LDG.E.64 R4, [R4.64] ;  /* 0x0000002404047981 */ /* 0x000ea2000c1e1b00 */
[----:B------:R-:W-:Y:S01]  /*1420*/  IMAD.MOV.U32 R19, RZ, RZ, RZ ;  /* 0x000000ffff137224 */ /* 0x000fe200078e00ff */
[----:B--2---:R0:W1:Y:S01]  /*1430*/  I2F.S64 R18, R4 ;  /* 0x0000000400127312 */ /* 0x0040620000301400 */
[----:B------:R-:W-:Y:S05]  /*1440*/  BRA `(.L_x_4023) ;  /* 0x00000d4000007947 */ /* 0x000fea0003800000 */
.L_x_4025:
[----:B------:R-:W2:Y:S01]  /*1450*/  LDG.E R4, [R4.64] ;  /* 0x0000002404047981 */ /* 0x000ea2000c1e1900 */
[----:B------:R-:W-:Y:S01]  /*1460*/  IMAD.MOV.U32 R19, RZ, RZ, RZ ;  /* 0x000000ffff137224 */ /* 0x000fe200078e00ff */
[----:B--2---:R0:W1:Y:S01]  /*1470*/  I2F R18, R4 ;  /* 0x0000000400127306 */ /* 0x0040620000201400 */
[----:B------:R-:W-:Y:S05]  /*1480*/  BRA `(.L_x_4023) ;  /* 0x00000d0000007947 */ /* 0x000fea0003800000 */
.L_x_4024:
[----:B------:R-:W2:Y:S01]  /*1490*/  LDG.E.U16 R4, [R4.64] ;  /* 0x0000002404047981 */ /* 0x000ea2000c1e1500 */
[----:B------:R-:W-:Y:S01]  /*14a0*/  IMAD.MOV.U32 R19, RZ, RZ, RZ ;  /* 0x000000ffff137224 */ /* 0x000fe200078e00ff */
[----:B--2---:R0:W1:Y:S01]  /*14b0*/  I2F.S16 R18, R4 ;  /* 0x0000000400127306 */ /* 0x0040620000101400 */
[----:B------:R-:W-:Y:S05]  /*14c0*/  BRA `(.L_x_4023) ;  /* 0x00000cc000007947 */ /* 0x000fea0003800000 */
.L_x_4019:
[----:B------:R-:W-:-:S13]  /*14d0*/  ISETP.GT.AND P0, PT, R3, 0x6, PT ;  /* 0x000000060300780c */ /* 0x000fda0003f04270 */
[----:B------:R-:W-:Y:S05]  /*14e0*/  @P0 BRA `(.L_x_4026) ;  /* 0x000000b000000947 */ /* 0x000fea0003800000 */
[----:B------:R-:W-:-:S13]  /*14f0*/  ISETP.NE.AND P0, PT, R3, 0x5, PT ;  /* 0x000000050300780c */ /* 0x000fda0003f05270 */
[----:B------:R-:W-:Y:S05]  /*1500*/  @!P0 BRA `(.L_x_4027) ;  /* 0x0000005000008947 */ /* 0x000fea0003800000 */
[----:B------:R-:W-:-:S13]  /*1510*/  ISETP.NE.AND P0, PT, R3, 0x6, PT ;  /* 0x000000060300780c */ /* 0x000fda0003f05270 */
[----:B------:R-:W-:Y:S05]  /*1520*/  @P0 BRA `(.L_x_4022) ;  /* 0x00000aa000000947 */ /* 0x000fea0003800000 */
[----:B------:R0:W5:Y:S01]  /*1530*/  LDG.E R18, [R4.64] ;  /* 0x0000002404127981 */ /* 0x000162000c1e1900 */
[----:B------:R-:W-:Y:S01]  /*1540*/  IMAD.MOV.U32 R19, RZ, RZ, RZ ;  /* 0x000000ffff137224 */ /* 0x000fe200078e00ff */
[----:B------:R-:W-:Y:S05]  /*1550*/  BRA `(.L_x_4023) ;  /* 0x00000c3000007947 */ /* 0x000fea0003800000 */
.L_x_4027:
[----:B------:R-:W2:Y:S01]  /*1560*/  LDG.E.U16 R4, [R4.64] ;  /* 0x0000002404047981 */ /* 0x000ea2000c1e1500 */
[----:B------:R-:W-:Y:S01]  /*1570*/  IMAD.MOV.U32 R19, RZ, RZ, RZ ;  /* 0x000000ffff137224 */ /* 0x000fe200078e00ff */
[----:B--2---:R-:W-:Y:S01]  /*1580*/  HADD2.F32 R18, -RZ, R4.H0_H0 ;  /* 0x20000004ff127230 */ /* 0x004fe20000004100 */
[----:B------:R-:W-:Y:S05]  /*1590*/  BRA `(.L_x_4023) ;  /* 0x00000bf000007947 */ /* 0x000fea0003800000 */
.L_x_4026:
[----:B------:R-:W-:-:S13]  /*15a0*/  ISETP.NE.AND P0, PT, R3, 0x7, PT ;  /* 0x000000070300780c */ /* 0x000fda0003f05270 */
[----:B------:R-:W-:Y:S05]  /*15b0*/  @!P0 BRA `(.L_x_4028) ;  /* 0x000000a000008947 */ /* 0x000fea0003800000 */
[----:B------:R-:W-:-:S13]  /*15c0*/  ISETP.NE.AND P0, PT, R3, 0x8, PT ;  /* 0x000000080300780c */ /* 0x000fda0003f05270 */
[----:B------:R-:W-:Y:S05]  /*15d0*/  @!P0 BRA `(.L_x_4029) ;  /* 0x0000004000008947 */ /* 0x000fea0003800000 */
[----:B------:R-:W-:-:S13]  /*15e0*/  ISETP.NE.AND P0, PT, R3, 0x9, PT ;  /* 0x000000090300780c */ /* 0x000fda0003f05270 */
[----:B------:R-:W-:Y:S05]  /*15f0*/  @P0 BRA `(.L_x_4022) ;  /* 0x000009d000000947 */ /* 0x000fea0003800000 */
[----:B------:R0:W5:Y:S01]  /*1600*/  LDG.E.64 R18, [R4.64] ;  /* 0x0000002404127981 */ /* 0x000162000c1e1b00 */
[----:B------:R-:W-:Y:S05]  /*1610*/  BRA `(.L_x_4023) ;  /* 0x00000b7000007947 */ /* 0x000fea0003800000 */
.L_x_4029:
[----:B------:R-:W2:Y:S02]  /*1620*/  LDG.E R4, [R4.64] ;  /* 0x0000002404047981 */ /* 0x000ea4000c1e1900 */
[--C-:B--2---:R-:W-:Y:S02]  /*1630*/  HADD2.F32 R19, -RZ, R4.reuse.H1_H1 ;  /* 0x30000004ff137230 */ /* 0x104fe40000004100 */
[----:B------:R-:W-:Y:S01]  /*1640*/  HADD2.F32 R18, -RZ, R4.H0_H0 ;  /* 0x20000004ff127230 */ /* 0x000fe20000004100 */
[----:B------:R-:W-:Y:S05]  /*1650*/  BRA `(.L_x_4023) ;  /* 0x00000b3000007947 */ /* 0x000fea0003800000 */
.L_x_4028:
[----:B------:R-:W2:Y:S01]  /*1660*/  LDG.E.64 R4, [R4.64] ;  /* 0x0000002404047981 */ /* 0x000ea2000c1e1b00 */
[----:B------:R-:W-:Y:S01]  /*1670*/  IMAD.MOV.U32 R19, RZ, RZ, RZ ;  /* 0x000000ffff137224 */ /* 0x000fe200078e00ff */
[----:B--2---:R-:W0:Y:S01]  /*1680*/  F2F.F32.F64 R18, R4 ;  /* 0x0000000400127310 */ /* 0x004e220000301000 */
[----:B------:R-:W0:-:S14]  /*1690*/  DSETP.GEU.AND P0, PT, |R4|, c[0x2][0x0], PT ;  /* 0x008000000400762a */ /* 0x000e1c0003f0e200 */
[----:B0-----:R-:W-:Y:S01]  /*16a0*/  @!P0 FMUL R18, R18, 1.175494350822287508e-38 ;  /* 0x0080000012128820 */ /* 0x001fe20000400000 */
[----:B------:R-:W-:Y:S05]  /*16b0*/  BRA `(.L_x_4023) ;  /* 0x00000ad000007947 */ /* 0x000fea0003800000 */
.L_x_4018:
        /* <DEDUP_REMOVED lines=8> */
[----:B------:R-:W2:Y:S01]  /*1740*/  LDG.E.U8 R4, [R4.64] ;  /* 0x0000002404047981 */ /* 0x000ea2000c1e1100 */
[----:B------:R-:W-:Y:S01]  /*1750*/  IMAD.MOV.U32 R19, RZ, RZ, RZ ;  /* 0x000000ffff137224 */ /* 0x000fe200078e00ff */
[----:B--2---:R-:W-:-:S04]  /*1760*/  ISETP.NE.AND P0, PT, R4, RZ, PT ;  /* 0x000000ff0400720c */ /* 0x004fc80003f05270 */
[----:B------:R-:W-:Y:S01]  /*1770*/  FSEL R18, RZ, 1, !P0 ;  /* 0x3f800000ff127808 */ /* 0x000fe20004000000 */
[----:B------:R-:W-:Y:S05]  /*1780*/  BRA `(.L_x_4023) ;  /* 0x00000a0000007947 */ /* 0x000fea0003800000 */
.L_x_4032:
[----:B------:R-:W2:Y:S02]  /*1790*/  LDG.E.128 R4, [R4.64] ;  /* 0x0000002404047981 */ /* 0x000ea4000c1e1d00 */
[----:B--2---:R-:W0:Y:S01]  /*17a0*/  F2F.F32.F64 R19, R6 ;  /* 0x0000000600137310 */ /* 0x004e220000301000 */
[----:B------:R-:W0:-:S04]  /*17b0*/  DSETP.GEU.AND P0, PT, |R6|, c[0x2][0x0], PT ;  /* 0x008000000600762a */ /* 0x000e080003f0e200 */
[----:B------:R-:W1:-:S03]  /*17c0*/  DSETP.GEU.AND P1, PT, |R4|, c[0x2][0x0], PT ;  /* 0x008000000400762a */ /* 0x000e460003f2e200 */
[----:B------:R-:W1:Y:S07]  /*17d0*/  F2F.F32.F64 R18, R4 ;  /* 0x0000000400127310 */ /* 0x000e6e0000301000 */
[----:B0-----:R-:W-:-:S04]  /*17e0*/  @!P0 FMUL R19, R19, 1.175494350822287508e-38 ;  /* 0x0080000013138820 */ /* 0x001fc80000400000 */
[----:B-1----:R-:W-:Y:S01]  /*17f0*/  @!P1 FMUL R18, R18, 1.175494350822287508e-38 ;  /* 0x0080000012129820 */ /* 0x002fe20000400000 */
[----:B------:R-:W-:Y:S05]  /*1800*/  BRA `(.L_x_4023) ;  /* 0x0000098000007947 */ /* 0x000fea0003800000 */
.L_x_4031:
        /* <DEDUP_REMOVED lines=8> */
[----:B------:R-:W-:Y:S02]  /*1890*/  IMAD.MOV.U32 R19, RZ, RZ, RZ ;  /* 0x000000ffff137224 */ /* 0x000fe400078e00ff */
        /* <DEDUP_REMOVED lines=16> */
[----:B------:R-:W-:Y:S01]  /*19a0*/  LOP3.LUT R18, R3, 0x80000000, R18, 0xf8, !PT ;  /* 0x8000000003127812 */ /* 0x000fe200078ef812 */
[----:B------:R-:W-:Y:S05]  /*19b0*/  BRA `(.L_x_4023) ;  /* 0x000007d000007947 */ /* 0x000fea0003800000 */
.L_x_4034:
[----:B------:R-:W2:Y:S01]  /*19c0*/  LDG.E.U8 R4, [R4.64] ;  /* 0x0000002404047981 */ /* 0x000ea2000c1e1100 */
[----:B------:R-:W-:Y:S02]  /*19d0*/  IMAD.MOV.U32 R19, RZ, RZ, RZ ;  /* 0x000000ffff137224 */ /* 0x000fe400078e00ff */
        /* <DEDUP_REMOVED lines=10> */
[----:B------:R-:W-:Y:S01]  /*1a80*/  LOP3.LUT R18, R18, 0x80000000, R3, 0xf8, !PT ;  /* 0x8000000012127812 */ /* 0x000fe200078ef803 */
[----:B------:R-:W-:Y:S05]  /*1a90*/  BRA `(.L_x_4023) ;  /* 0x000006f000007947 */ /* 0x000fea0003800000 */
.L_x_4033:
[----:B------:R-:W2:Y:S01]  /*1aa0*/  LDG.E.U16 R4, [R4.64] ;  /* 0x0000002404047981 */ /* 0x000ea2000c1e1500 */
[----:B------:R-:W-:Y:S01]  /*1ab0*/  IMAD.MOV.U32 R19, RZ, RZ, RZ ;  /* 0x000000ffff137224 */ /* 0x000fe200078e00ff */
[----:B--2---:R-:W-:Y:S01]  /*1ac0*/  PRMT R18, RZ, 0x5410, R4 ;  /* 0x00005410ff127816 */ /* 0x004fe20000000004 */
[----:B------:R-:W-:Y:S05]  /*1ad0*/  BRA `(.L_x_4023) ;  /* 0x000006b000007947 */ /* 0x000fea0003800000 */
.L_x_4030:
        /* <DEDUP_REMOVED lines=8> */
[----:B------:R-:W2:Y:S01]  /*1b60*/  LDG.E.U16 R4, [R4.64] ;  /* 0x0000002404047981 */ /* 0x000ea2000c1e1500 */
[----:B------:R-:W-:Y:S01]  /*1b70*/  IMAD.MOV.U32 R19, RZ, RZ, RZ ;  /* 0x000000ffff137224 */ /* 0x000fe200078e00ff */
[----:B--2---:R0:W1:Y:S01]  /*1b80*/  I2F.U16 R18, R4 ;  /* 0x0000000400127306 */ /* 0x0040620000101000 */
[----:B------:R-:W-:Y:S05]  /*1b90*/  BRA `(.L_x_4023) ;  /* 0x000005f000007947 */ /* 0x000fea0003800000 */
.L_x_4037:
[----:B------:R-:W2:Y:S01]  /*1ba0*/  LDG.E.U8 R3, [R4.64] ;  /* 0x0000002404037981 */ /* 0x000ea2000c1e1100 */
[----:B------:R-:W-:Y:S01]  /*1bb0*/  CS2R R18, SRZ ;  /* 0x0000000000127805 */ /* 0x000fe2000001ff00 */
        /* <DEDUP_REMOVED lines=18> */
.L_x_4039:
[----:B------:R-:W-:Y:S05]  /*1ce0*/  BSYNC B0 ;  /* 0x0000000000007941 */ /* 0x000fea0003800000 */
.L_x_4038:
[----:B------:R-:W-:Y:S01]  /*1cf0*/  IMAD.SHL.U32 R3, R3, 0x100000, RZ ;  /* 0x0010000003037824 */ /* 0x000fe200078e00ff */
[----:B------:R-:W-:-:S04]  /*1d00*/  LEA R5, R0, 0x3b800000, 0x17 ;  /* 0x3b80000000057811 */ /* 0x000fc800078eb8ff */
[----:B------:R-:W-:Y:S01]  /*1d10*/  LOP3.LUT R18, R5, R3, R18, 0xfe, !PT ;  /* 0x0000000305127212 */ /* 0x000fe200078efe12 */
[----:B------:R-:W-:Y:S05]  /*1d20*/  BRA `(.L_x_4023) ;  /* 0x0000046000007947 */ /* 0x000fea0003800000 */
.L_x_4036:
        /* <DEDUP_REMOVED lines=20> */
.L_x_4041:
[----:B------:R-:W-:Y:S05]  /*1e70*/  BSYNC B0 ;  /* 0x0000000000007941 */ /* 0x000fea0003800000 */
.L_x_4040:
[----:B------:R-:W-:Y:S01]  /*1e80*/  IMAD.SHL.U32 R3, R3, 0x200000, RZ ;  /* 0x0020000003037824 */ /* 0x000fe200078e00ff */
[----:B------:R-:W-:-:S04]  /*1e90*/  LEA R5, R0, 0x37800000, 0x17 ;  /* 0x3780000000057811 */ /* 0x000fc800078eb8ff */
[----:B------:R-:W-:Y:S01]  /*1ea0*/  LOP3.LUT R18, R5, R3, R18, 0xfe, !PT ;  /* 0x0000000305127212 */ /* 0x000fe200078efe12 */
[----:B------:R-:W-:Y:S05]  /*1eb0*/  BRA `(.L_x_4023) ;  /* 0x000002d000007947 */ /* 0x000fea0003800000 */
.L_x_4035:
        /* <DEDUP_REMOVED lines=14> */
.L_x_4045:
[----:B------:R-:W-:Y:S05]  /*1fa0*/  BSYNC B0 ;  /* 0x0000000000007941 */ /* 0x000fea0003800000 */
.L_x_4044:
[----:B------:R-:W-:Y:S01]  /*1fb0*/  IMAD.MOV.U32 R19, RZ, RZ, RZ ;  /* 0x000000ffff137224 */ /* 0x000fe200078e00ff */
[----:B------:R-:W-:Y:S05]  /*1fc0*/  BRA `(.L_x_4023) ;  /* 0x000001c000007947 */ /* 0x000fea0003800000 */
.L_x_4022:
        /* <DEDUP_REMOVED lines=18> */
[----:B0-----:R-:W-:Y:S05]  /*20f0*/  CALL.ABS.NOINC R14 ;  /* 0x000000000e007343 */ /* 0x001fea0003c00000 */
[----:B------:R-:W-:Y:S01]  /*2100*/  CS2R R18, SRZ ;  /* 0x0000000000127805 */ /* 0x000fe2000001ff00 */
[----:B------:R-:W-:Y:S05]  /*2110*/  BRA `(.L_x_4023) ;  /* 0x0000007000007947 */ /* 0x000fea0003800000 */
.L_x_4043:
[----:B------:R-:W2:Y:S01]  /*2120*/  LDG.E.64 R4, [R4.64] ;  /* 0x0000002404047981 */ /* 0x000ea2000c1e1b00 */
[----:B------:R-:W-:Y:S01]  /*2130*/  IMAD.MOV.U32 R19, RZ, RZ, RZ ;  /* 0x000000ffff137224 */ /* 0x000fe200078e00ff */
[----:B--2---:R0:W1:Y:S01]  /*2140*/  I2F.U64 R18, R4 ;  /* 0x0000000400127312 */ /* 0x0040620000301000 */
[----:B------:R-:W-:Y:S05]  /*2150*/  BRA `(.L_x_4023) ;  /* 0x0000003000007947 */ /* 0x000fea0003800000 */
.L_x_4042:
[----:B------:R-:W2:Y:S01]  /*2160*/  LDG.E R4, [R4.64] ;  /* 0x0000002404047981 */ /* 0x000ea2000c1e1900 */
[----:B------:R-:W-:Y:S01]  /*2170*/  IMAD.MOV.U32 R19, RZ, RZ, RZ ;  /* 0x000000ffff137224 */ /* 0x000fe200078e00ff */
[----:B--2---:R0:W1:Y:S06]  /*2180*/  I2F.U32 R18, R4 ;  /* 0x0000000400127306 */ /* 0x00406c0000201000 */
.L_x_4023:
[----:B------:R-:W-:Y:S05]  /*2190*/  BSYNC B6 ;  /* 0x0000000000067941 */ /* 0x000fea0003800000 */
.L_x_4017:
[----:B------:R-:W2:Y:S01]  /*21a0*/  LDC.U8 R3, c[0x0][0x462] ;  /* 0x00011880ff037b82 */ /* 0x000ea20000000000 */
[----:B0-----:R-:W-:Y:S01]  /*21b0*/  IADD3 R4, P1, R22, c[0x0][0x438], RZ ;  /* 0x00010e0016047a10 */ /* 0x001fe20007f3e0ff */
[----:B------:R-:W-:Y:S04]  /*21c0*/  BSSY B6, `(.L_x_4046) ;  /* 0x00000f3000067945 */ /* 0x000fe80003800000 */
[----:B------:R-:W-:Y:S01]  /*21d0*/  IMAD.X R5, RZ, RZ, c[0x0][0x43c], P1 ;  /* 0x00010f00ff057624 */ /* 0x000fe200008e06ff */
[----:B--2---:R-:W-:-:S04]  /*21e0*/  PRMT R0, R3, 0x9910, RZ ;  /* 0x0000991003007816 */ /* 0x004fc800000000ff */
        /* <DEDUP_REMOVED lines=12> */
[----:B--2---:R0:W2:Y:S01]  /*22b0*/  I2F.S16 R22, R4 ;  /* 0x0000000400167306 */ /* 0x0040a20000101400 */
[----:B------:R-:W-:Y:S05]  /*22c0*/  BRA `(.L_x_4052) ;  /* 0x00000e2000007947 */ /* 0x000fea0003800000 */
.L_x_4050:
[----:B------:R-:W2:Y:S01]  /*22d0*/  LDG.E.U8 R4, [R4.64] ;  /* 0x0000002404047981 */ /* 0x000ea2000c1e1100 */
[----:B------:R-:W-:Y:S01]  /*22e0*/  IMAD.MOV.U32 R23, RZ, RZ, RZ ;  /* 0x000000ffff177224 */ /* 0x000fe200078e00ff */
[----:B--2---:R0:W2:Y:S01]  /*22f0*/  I2F.U16 R22, R4 ;  /* 0x0000000400167306 */ /* 0x0040a20000101000 */
[----:B------:R-:W-:Y:S05]  /*2300*/  BRA `(.L_x_4052) ;  /* 0x00000de000007947 */ /* 0x000fea0003800000 */
.L_x_4049:
        /* <DEDUP_REMOVED lines=8> */
[----:B--2---:R0:W2:Y:S01]  /*2390*/  I2F.S64 R22, R4 ;  /* 0x0000000400167312 */ /* 0x0040a20000301400 */
[----:B------:R-:W-:Y:S05]  /*23a0*/  BRA `(.L_x_4052) ;  /* 0x00000d4000007947 */ /* 0x000fea0003800000 */
.L_x_4054:
[----:B------:R-:W2:Y:S01]  /*23b0*/  LDG.E R4, [R4.64] ;  /* 0x0000002404047981 */ /* 0x000ea2000c1e1900 */
[----:B------:R-:W-:Y:S01]  /*23c0*/  IMAD.MOV.U32 R23, RZ, RZ, RZ ;  /* 0x000000ffff177224 */ /* 0x000fe200078e00ff */
[----:B--2---:R0:W2:Y:S01]  /*23d0*/  I2F R22, R4 ;  /* 0x0000000400167306 */ /* 0x0040a20000201400 */
[----:B------:R-:W-:Y:S05]  /*23e0*/  BRA `(.L_x_4052) ;  /* 0x00000d0000007947 */ /* 0x000fea0003800000 */
.L_x_4053:
[----:B------:R-:W2:Y:S01]  /*23f0*/  LDG.E.U16 R4, [R4.64] ;  /* 0x0000002404047981 */ /* 0x000ea2000c1e1500 */
[----:B------:R-:W-:Y:S01]  /*2400*/  IMAD.MOV.U32 R23, RZ, RZ, RZ ;  /* 0x000000ffff177224 */ /* 0x000fe200078e00ff */
[----:B--2---:R0:W2:Y:S01]  /*2410*/  I2F.S16 R22, R4 ;  /* 0x0000000400167306 */ /* 0x0040a20000101400 */
[----:B------:R-:W-:Y:S05]  /*2420*/  BRA `(.L_x_4052) ;  /* 0x00000cc000007947 */ /* 0x000fea0003800000 */
.L_x_4048:
        /* <DEDUP_REMOVED lines=9> */
.L_x_4056:
[----:B------:R-:W2:Y:S01]  /*24c0*/  LDG.E.U16 R4, [R4.64] ;  /* 0x0000002404047981 */ /* 0x000ea2000c1e1500 */
[----:B------:R-:W-:Y:S01]  /*24d0*/  IMAD.MOV.U32 R23, RZ, RZ, RZ ;  /* 0x000000ffff177224 */ /* 0x000fe200078e00ff */
[----:B--2---:R-:W-:Y:S01]  /*24e0*/  HADD2.F32 R22, -RZ, R4.H0_H0 ;  /* 0x20000004ff167230 */ /* 0x004fe20000004100 */
[----:B------:R-:W-:Y:S05]  /*24f0*/  BRA `(.L_x_4052) ;  /* 0x00000bf000007947 */ /* 0x000fea0003800000 */
.L_x_4055:
        /* <DEDUP_REMOVED lines=8> */
.L_x_4058:
[----:B------:R-:W2:Y:S02]  /*2580*/  LDG.E R4, [R4.64] ;  /* 0x0000002404047981 */ /* 0x000ea4000c1e1900 */
[--C-:B--2---:R-:W-:Y:S02]  /*2590*/  HADD2.F32 R23, -RZ, R4.reuse.H1_H1 ;  /* 0x30000004ff177230 */ /* 0x104fe40000004100 */
[----:B------:R-:W-:Y:S01]  /*25a0*/  HADD2.F32 R22, -RZ, R4.H0_H0 ;  /* 0x20000004ff167230 */ /* 0x000fe20000004100 */
[----:B------:R-:W-:Y:S05]  /*25b0*/  BRA `(.L_x_4052) ;  /* 0x00000b3000007947 */ /* 0x000fea0003800000 */
.L_x_4057:
[----:B------:R-:W2:Y:S01]  /*25c0*/  LDG.E.64 R4, [R4.64] ;  /* 0x0000002404047981 */ /* 0x000ea2000c1e1b00 */
[----:B------:R-:W-:Y:S01]  /*25d0*/  IMAD.MOV.U32 R23, RZ, RZ, RZ ;  /* 0x000000ffff177224 */ /* 0x000fe200078e00ff */
[----:B--2---:R-:W0:Y:S01]  /*25e0*/  F2F.F32.F64 R22, R4 ;  /* 0x0000000400167310 */ /* 0x004e220000301000 */
[----:B------:R-:W0:-:S14]  /*25f0*/  DSETP.GEU.AND P0, PT, |R4|, c[0x2][0x0], PT ;  /* 0x008000000400762a */ /* 0x000e1c0003f0e200 */
[----:B0-----:R-:W-:Y:S01]  /*2600*/  @!P0 FMUL R22, R22, 1.175494350822287508e-38 ;  /* 0x0080000016168820 */ /* 0x001fe20000400000 */
[----:B------:R-:W-:Y:S05]  /*2610*/  BRA `(.L_x_4052) ;  /* 0x00000ad000007947 */ /* 0x000fea0003800000 */
.L_x_4047:
        /* <DEDUP_REMOVED lines=13> */
.L_x_4061:
[----:B------:R-:W2:Y:S02]  /*26f0*/  LDG.E.128 R4, [R4.64] ;  /* 0x0000002404047981 */ /* 0x000ea4000c1e1d00 */
[----:B--2---:R-:W0:Y:S01]  /*2700*/  F2F.F32.F64 R23, R6 ;  /* 0x0000000600177310 */ /* 0x004e220000301000 */
[----:B------:R-:W0:-:S04]  /*2710*/  DSETP.GEU.AND P0, PT, |R6|, c[0x2][0x0], PT ;  /* 0x008000000600762a */ /* 0x000e080003f0e200 */
[----:B------:R-:W2:-:S03]  /*2720*/  DSETP.GEU.AND P1, PT, |R4|, c[0x2][0x0], PT ;  /* 0x008000000400762a */ /* 0x000e860003f2e200 */
[----:B------:R-:W2:Y:S07]  /*2730*/  F2F.F32.F64 R22, R4 ;  /* 0x0000000400167310 */ /* 0x000eae0000301000 */
[----:B0-----:R-:W-:-:S04]  /*2740*/  @!P0 FMUL R23, R23, 1.175494350822287508e-38 ;  /* 0x0080000017178820 */ /* 0x001fc80000400000 */
[----:B--2---:R-:W-:Y:S01]  /*2750*/  @!P1 FMUL R22, R22, 1.175494350822287508e-38 ;  /* 0x0080000016169820 */ /* 0x004fe20000400000 */
[----:B------:R-:W-:Y:S05]  /*2760*/  BRA `(.L_x_4052) ;  /* 0x0000098000007947 */ /* 0x000fea0003800000 */
.L_x_4060:
        /* <DEDUP_REMOVED lines=27> */
.L_x_4063:
        /* <DEDUP_REMOVED lines=14> */
.L_x_4062:
[----:B------:R-:W2:Y:S01]  /*2a00*/  LDG.E.U16 R4, [R4.64] ;  /* 0x0000002404047981 */ /* 0x000ea2000c1e1500 */
[----:B------:R-:W-:Y:S01]  /*2a10*/  IMAD.MOV.U32 R23, RZ, RZ, RZ ;  /* 0x000000ffff177224 */ /* 0x000fe200078e00ff */
[----:B--2---:R-:W-:Y:S01]  /*2a20*/  PRMT R22, RZ, 0x5410, R4 ;  /* 0x00005410ff167816 */ /* 0x004fe20000000004 */
[----:B------:R-:W-:Y:S05]  /*2a30*/  BRA `(.L_x_4052) ;  /* 0x000006b000007947 */ /* 0x000fea0003800000 */
.L_x_4059:
        /* <DEDUP_REMOVED lines=10> */
[----:B--2---:R0:W2:Y:S01]  /*2ae0*/  I2F.U16 R22, R4 ;  /* 0x0000000400167306 */ /* 0x0040a20000101000 */
[----:B------:R-:W-:Y:S05]  /*2af0*/  BRA `(.L_x_4052) ;  /* 0x000005f000007947 */ /* 0x000fea0003800000 */
.L_x_4066:
        /* <DEDUP_REMOVED lines=20> */
.L_x_4068:
[----:B------:R-:W-:Y:S05]  /*2c40*/  BSYNC B0 ;  /* 0x0000000000007941 */ /* 0x000fea0003800000 */
.L_x_4067:
[----:B------:R-:W-:Y:S01]  /*2c50*/  IMAD.SHL.U32 R3, R3, 0x100000, RZ ;  /* 0x0010000003037824 */ /* 0x000fe200078e00ff */
[----:B------:R-:W-:-:S04]  /*2c60*/  LEA R5, R0, 0x3b800000, 0x17 ;  /* 0x3b80000000057811 */ /* 0x000fc800078eb8ff */
[----:B------:R-:W-:Y:S01]  /*2c70*/  LOP3.LUT R22, R5, R3, R22, 0xfe, !PT ;  /* 0x0000000305167212 */ /* 0x000fe200078efe16 */
[----:B------:R-:W-:Y:S05]  /*2c80*/  BRA `(.L_x_4052) ;  /* 0x0000046000007947 */ /* 0x000fea0003800000 */
.L_x_4065:
        /* <DEDUP_REMOVED lines=20> */
.L_x_4070:
[----:B------:R-:W-:Y:S05]  /*2dd0*/  BSYNC B0 ;  /* 0x0000000000007941 */ /* 0x000fea0003800000 */
.L_x_4069:
[----:B------:R-:W-:Y:S01]  /*2de0*/  IMAD.SHL.U32 R3, R3, 0x200000, RZ ;  /* 0x0020000003037824 */ /* 0x000fe200078e00ff */
[----:B------:R-:W-:-:S04]  /*2df0*/  LEA R5, R0, 0x37800000, 0x17 ;  /* 0x3780000000057811 */ /* 0x000fc800078eb8ff */
[----:B------:R-:W-:Y:S01]  /*2e00*/  LOP3.LUT R22, R5, R3, R22, 0xfe, !PT ;  /* 0x0000000305167212 */ /* 0x000fe200078efe16 */
[----:B------:R-:W-:Y:S05]  /*2e10*/  BRA `(.L_x_4052) ;  /* 0x000002d000007947 */ /* 0x000fea0003800000 */
.L_x_4064:
        /* <DEDUP_REMOVED lines=14> */
.L_x_4074:
[----:B------:R-:W-:Y:S05]  /*2f00*/  BSYNC B0 ;  /* 0x0000000000007941 */ /* 0x000fea0003800000 */
.L_x_4073:
[----:B------:R-:W-:Y:S01]  /*2f10*/  IMAD.MOV.U32 R23, RZ, RZ, RZ ;  /* 0x000000ffff177224 */ /* 0x000fe200078e00ff */
[----:B------:R-:W-:Y:S05]  /*2f20*/  BRA `(.L_x_4052) ;  /* 0x000001c000007947 */ /* 0x000fea0003800000 */
.L_x_4051:
        /* <DEDUP_REMOVED lines=18> */
[----:B01---5:R-:W-:Y:S05]  /*3050*/  CALL.ABS.NOINC R14 ;  /* 0x000000000e007343 */ /* 0x023fea0003c00000 */
[----:B------:R-:W-:Y:S01]  /*3060*/  CS2R R22, SRZ ;  /* 0x0000000000167805 */ /* 0x000fe2000001ff00 */
[----:B------:R-:W-:Y:S05]  /*3070*/  BRA `(.L_x_4052) ;  /* 0x0000007000007947 */ /* 0x000fea0003800000 */
.L_x_4072:
[----:B------:R-:W2:Y:S01]  /*3080*/  LDG.E.64 R4, [R4.64] ;  /* 0x0000002404047981 */ /* 0x000ea2000c1e1b00 */
[----:B------:R-:W-:Y:S01]  /*3090*/  IMAD.MOV.U32 R23, RZ, RZ, RZ ;  /* 0x000000ffff177224 */ /* 0x000fe200078e00ff */
[----:B--2---:R0:W2:Y:S01]  /*30a0*/  I2F.U64 R22, R4 ;  /* 0x0000000400167312 */ /* 0x0040a20000301000 */
[----:B------:R-:W-:Y:S05]  /*30b0*/  BRA `(.L_x_4052) ;  /* 0x0000003000007947 */ /* 0x000fea0003800000 */
.L_x_4071:
[----:B------:R-:W2:Y:S01]  /*30c0*/  LDG.E R4, [R4.64] ;  /* 0x0000002404047981 */ /* 0x000ea2000c1e1900 */
[----:B------:R-:W-:Y:S01]  /*30d0*/  IMAD.MOV.U32 R23, RZ, RZ, RZ ;  /* 0x000000ffff177224 */ /* 0x000fe200078e00ff */
[----:B--2---:R0:W2:Y:S06]  /*30e0*/  I2F.U32 R22, R4 ;  /* 0x0000000400167306 */ /* 0x0040ac0000201000 */
.L_x_4052:
[----:B------:R-:W-:Y:S05]  /*30f0*/  BSYNC B6 ;  /* 0x0000000000067941 */ /* 0x000fea0003800000 */
.L_x_4046:
[----:B------:R-:W3:Y:S01]  /*3100*/  LDC.U8 R3, c[0x0][0x463] ;  /* 0x000118c0ff037b82 */ /* 0x000ee20000000000 */
[----:B0-----:R-:W-:Y:S01]  /*3110*/  IADD3 R4, P1, R2, c[0x0][0x440], RZ ;  /* 0x0001100002047a10 */ /* 0x001fe20007f3e0ff */
[----:B------:R-:W-:Y:S04]  /*3120*/  BSSY B6, `(.L_x_4075) ;  /* 0x00000f3000067945 */ /* 0x000fe80003800000 */
[----:B------:R-:W-:Y:S01]  /*3130*/  IMAD.X R5, RZ, RZ, c[0x0][0x444], P1 ;  /* 0x00011100ff057624 */ /* 0x000fe200008e06ff */
[----:B---3--:R-:W-:-:S04]  /*3140*/  PRMT R0, R3, 0x9910, RZ ;  /* 0x0000991003007816 */ /* 0x008fc800000000ff */
        /* <DEDUP_REMOVED lines=10> */
[----:B------:R-:W3:Y:S01]  /*31f0*/  LDG.E.S8 R2, [R4.64] ;  /* 0x0000002404027981 */ /* 0x000ee2000c1e1300 */
[----:B------:R-:W-:Y:S01]  /*3200*/  IMAD.MOV.U32 R3, RZ, RZ, RZ ;  /* 0x000000ffff037224 */ /* 0x000fe200078e00ff */
[----:B---3--:R-:W0:Y:S01]  /*3210*/  I2F.S16 R2, R2 ;  /* 0x0000000200027306 */ /* 0x008e220000101400 */
[----:B------:R-:W-:Y:S05]  /*3220*/  BRA `(.L_x_4081) ;  /* 0x00000e2000007947 */ /* 0x000fea0003800000 */
.L_x_4079:
[----:B------:R-:W3:Y:S01]  /*3230*/  LDG.E.U8 R2, [R4.64] ;  /* 0x0000002404027981 */ /* 0x000ee2000c1e1100 */
[----:B------:R-:W-:Y:S01]  /*3240*/  IMAD.MOV.U32 R3, RZ, RZ, RZ ;  /* 0x000000ffff037224 */ /* 0x000fe200078e00ff */
[----:B---3--:R-:W0:Y:S01]  /*3250*/  I2F.U16 R2, R2 ;  /* 0x0000000200027306 */ /* 0x008e220000101000 */
[----:B------:R-:W-:Y:S05]  /*3260*/  BRA `(.L_x_4081) ;  /* 0x00000de000007947 */ /* 0x000fea0003800000 */
.L_x_4078:
[----:B------:R-:W-:-:S13]  /*3270*/  ISETP.NE.AND P0, PT, R0, 0x2, PT ;  /* 0x000000020000780c */ /* 0x000fda0003f05270 */
[----:B------:R-:W-:Y:S05]  /*3280*/  @!P0 BRA `(.L_x_4082) ;  /* 0x000000c000008947 */ /* 0x000fea0003800000 */
[----:B------:R-:W-:-:S13]  /*3290*/  ISETP.NE.AND P0, PT, R0, 0x3, PT ;  /* 0x000000030000780c */ /* 0x000fda0003f05270 */
[----:B------:R-:W-:Y:S05]  /*32a0*/  @!P0 BRA `(.L_x_4083) ;  /* 0x0000006000008947 */ /* 0x000fea0003800000 */
[----:B------:R-:W-:-:S13]  /*32b0*/  ISETP.NE.AND P0, PT, R0, 0x4, PT ;  /* 0x000000040000780c */ /* 0x000fda0003f05270 */
[----:B------:R-:W-:Y:S05]  /*32c0*/  @P0 BRA `(.L_x_4080) ;  /* 0x00000bc000000947 */ /* 0x000fea0003800000 */
[----:B------:R-:W3:Y:S01]  /*32d0*/  LDG.E.64 R4, [R4.64] ;  /* 0x0000002404047981 */ /* 0x000ee2000c1e1b00 */
[----:B------:R-:W-:Y:S01]  /*32e0*/  IMAD.MOV.U32 R3, RZ, RZ, RZ ;  /* 0x000000ffff037224 */ /* 0x000fe200078e00ff */
[----:B---3--:R0:W3:Y:S01]  /*32f0*/  I2F.S64 R2, R4 ;  /* 0x0000000400027312 */ /* 0x0080e20000301400 */
[----:B------:R-:W-:Y:S05]  /*3300*/  BRA `(.L_x_4081) ;  /* 0x00000d4000007947 */ /* 0x000fea0003800000 */
.L_x_4083:
[----:B------:R-:W3:Y:S01]  /*3310*/  LDG.E R2, [R4.64] ;  /* 0x0000002404027981 */ /* 0x000ee2000c1e1900 */
[----:B------:R-:W-:Y:S01]  /*3320*/  IMAD.MOV.U32 R3, RZ, RZ, RZ ;  /* 0x000000ffff037224 */ /* 0x000fe200078e00ff */
[----:B---3--:R-:W0:Y:S01]  /*3330*/  I2F R2, R2 ;  /* 0x0000000200027306 */ /* 0x008e220000201400 */
[----:B------:R-:W-:Y:S05]  /*3340*/  BRA `(.L_x_4081) ;  /* 0x00000d0000007947 */ /* 0x000fea0003800000 */
.L_x_4082:
[----:B------:R-:W3:Y:S01]  /*3350*/  LDG.E.U16 R2, [R4.64] ;  /* 0x0000002404027981 */ /* 0x000ee2000c1e1500 */
[----:B------:R-:W-:Y:S01]  /*3360*/  IMAD.MOV.U32 R3, RZ, RZ, RZ ;  /* 0x000000ffff037224 */ /* 0x000fe200078e00ff */
[----:B---3--:R-:W0:Y:S01]  /*3370*/  I2F.S16 R2, R2 ;  /* 0x0000000200027306 */ /* 0x008e220000101400 */
[----:B------:R-:W-:Y:S05]  /*3380*/  BRA `(.L_x_4081) ;  /* 0x00000cc000007947 */ /* 0x000fea0003800000 */
.L_x_4077:
        /* <DEDUP_REMOVED lines=9> */
.L_x_4085:
[----:B------:R-:W3:Y:S01]  /*3420*/  LDG.E.U16 R2, [R4.64] ;  /* 0x0000002404027981 */ /* 0x000ee2000c1e1500 */
[----:B------:R-:W-:Y:S01]  /*3430*/  IMAD.MOV.U32 R3, RZ, RZ, RZ ;  /* 0x000000ffff037224 */ /* 0x000fe200078e00ff */
[----:B---3--:R-:W-:Y:S01]  /*3440*/  HADD2.F32 R2, -RZ, R2.H0_H0 ;  /* 0x20000002ff027230 */ /* 0x008fe20000004100 */
[----:B------:R-:W-:Y:S05]  /*3450*/  BRA `(.L_x_4081) ;  /* 0x00000bf000007947 */ /* 0x000fea0003800000 */
.L_x_4084:
        /* <DEDUP_REMOVED lines=8> */
.L_x_4087:
[----:B------:R-:W3:Y:S02]  /*34e0*/  LDG.E R2, [R4.64] ;  /* 0x0000002404027981 */ /* 0x000ee4000c1e1900 */
[--C-:B---3--:R-:W-:Y:S02]  /*34f0*/  HADD2.F32 R3, -RZ, R2.reuse.H1_H1 ;  /* 0x30000002ff037230 */ /* 0x108fe40000004100 */
[----:B------:R-:W-:Y:S01]  /*3500*/  HADD2.F32 R2, -RZ, R2.H0_H0 ;  /* 0x20000002ff027230 */ /* 0x000fe20000004100 */
[----:B------:R-:W-:Y:S05]  /*3510*/  BRA `(.L_x_4081) ;  /* 0x00000b3000007947 */ /* 0x000fea0003800000 */
.L_x_4086:
[----:B------:R-:W3:Y:S01]  /*3520*/  LDG.E.64 R4, [R4.64] ;  /* 0x0000002404047981 */ /* 0x000ee2000c1e1b00 */
[----:B------:R-:W-:Y:S01]  /*3530*/  IMAD.MOV.U32 R3, RZ, RZ, RZ ;  /* 0x000000ffff037224 */ /* 0x000fe200078e00ff */
[----:B---3--:R-:W0:Y:S01]  /*3540*/  F2F.F32.F64 R2, R4 ;  /* 0x0000000400027310 */ /* 0x008e220000301000 */
[----:B------:R-:W0:-:S14]  /*3550*/  DSETP.GEU.AND P0, PT, |R4|, c[0x2][0x0], PT ;  /* 0x008000000400762a */ /* 0x000e1c0003f0e200 */
[----:B0-----:R-:W-:Y:S01]  /*3560*/  @!P0 FMUL R2, R2, 1.175494350822287508e-38 ;  /* 0x0080000002028820 */ /* 0x001fe20000400000 */
[----:B------:R-:W-:Y:S05]  /*3570*/  BRA `(.L_x_4081) ;  /* 0x00000ad000007947 */ /* 0x000fea0003800000 */
.L_x_4076:
        /* <DEDUP_REMOVED lines=8> */
[----:B------:R-:W3:Y:S01]  /*3600*/  LDG.E.U8 R4, [R4.64] ;  /* 0x0000002404047981 */ /* 0x000ee2000c1e1100 */
[----:B------:R-:W-:Y:S01]  /*3610*/  IMAD.MOV.U32 R3, RZ, RZ, RZ ;  /* 0x000000ffff037224 */ /* 0x000fe200078e00ff */
[----:B---3--:R-:W-:-:S04]  /*3620*/  ISETP.NE.AND P0, PT, R4, RZ, PT ;  /* 0x000000ff0400720c */ /* 0x008fc80003f05270 */
[----:B------:R-:W-:Y:S01]  /*3630*/  FSEL R2, RZ, 1, !P0 ;  /* 0x3f800000ff027808 */ /* 0x000fe20004000000 */
[----:B------:R-:W-:Y:S05]  /*3640*/  BRA `(.L_x_4081) ;  /* 0x00000a0000007947 */ /* 0x000fea0003800000 */
.L_x_4090:
[----:B------:R-:W3:Y:S02]  /*3650*/  LDG.E.128 R4, [R4.64] ;  /* 0x0000002404047981 */ /* 0x000ee4000c1e1d00 */
[----:B---3--:R-:W0:Y:S01]  /*3660*/  F2F.F32.F64 R3, R6 ;  /* 0x0000000600037310 */ /* 0x008e220000301000 */
[----:B------:R-:W0:-:S04]  /*3670*/  DSETP.GEU.AND P0, PT, |R6|, c[0x2][0x0], PT ;  /* 0x008000000600762a */ /* 0x000e080003f0e200 */
[----:B------:R-:W3:-:S03]  /*3680*/  DSETP.GEU.AND P1, PT, |R4|, c[0x2][0x0], PT ;  /* 0x008000000400762a */ /* 0x000ec60003f2e200 */
[----:B------:R-:W3:Y:S07]  /*3690*/  F2F.F32.F64 R2, R4 ;  /* 0x0000000400027310 */ /* 0x000eee0000301000 */
[----:B0-----:R-:W-:-:S04]  /*36a0*/  @!P0 FMUL R3, R3, 1.175494350822287508e-38 ;  /* 0x0080000003038820 */ /* 0x001fc80000400000 */
[----:B---3--:R-:W-:Y:S01]  /*36b0*/  @!P1 FMUL R2, R2, 1.175494350822287508e-38 ;  /* 0x0080000002029820 */ /* 0x008fe20000400000 */
[----:B------:R-:W-:Y:S05]  /*36c0*/  BRA `(.L_x_4081) ;  /* 0x0000098000007947 */ /* 0x000fea0003800000 */
.L_x_4089:
[----:B------:R-:W-:-:S13]  /*36d0*/  ISETP.NE.AND P0, PT, R0, 0xf, PT ;  /* 0x0000000f0000780c */ /* 0x000fda0003f05270 */
[----:B------:R-:W-:Y:S05]  /*36e0*/  @!P0 BRA `(.L_x_4091) ;  /* 0x0000027000008947 */ /* 0x000fea0003800000 */
[----:B------:R-:W-:-:S13]  /*36f0*/  ISETP.NE.AND P0, PT, R0, 0x17, PT ;  /* 0x000000170000780c */ /* 0x000fda0003f05270 */
[----:B------:R-:W-:Y:S05]  /*3700*/  @!P0 BRA `(.L_x_4092) ;  /* 0x0000017000008947 */ /* 0x000fea0003800000 */
[----:B------:R-:W-:-:S13]  /*3710*/  ISETP.NE.AND P0, PT, R0, 0x18, PT ;  /* 0x000000180000780c */ /* 0x000fda0003f05270 */
[----:B------:R-:W-:Y:S05]  /*3720*/  @P0 BRA `(.L_x_4080) ;  /* 0x0000076000000947 */ /* 0x000fea0003800000 */
[----:B------:R-:W3:Y:S01]  /*3730*/  LDG.E.U8 R2, [R4.64] ;  /* 0x0000002404027981 */ /* 0x000ee2000c1e1100 */
[----:B------:R-:W-:Y:S02]  /*3740*/  IMAD.MOV.U32 R8, RZ, RZ, -0x800000 ;  /* 0xff800000ff087424 */ /* 0x000fe400078e00ff */
[----:B---3--:R-:W-:-:S05]  /*3750*/  IMAD.SHL.U32 R2, R2, 0x1000000, RZ ;  /* 0x0100000002027824 */ /* 0x008fca00078e00ff */
        /* <DEDUP_REMOVED lines=14> */
[----:B------:R-:W-:Y:S01]  /*3840*/  LOP3.LUT R5, R6, R3, RZ, 0x30, !PT ;  /* 0x0000000306057212 */ /* 0x000fe200078e30ff */
[----:B------:R-:W-:-:S03]  /*3850*/  IMAD.MOV.U32 R3, RZ, RZ, RZ ;  /* 0x000000ffff037224 */ /* 0x000fc600078e00ff */
[----:B------:R-:W-:Y:S01]  /*3860*/  LOP3.LUT R2, R5, 0x80000000, R2, 0xf8, !PT ;  /* 0x8000000005027812 */ /* 0x000fe200078ef802 */
[----:B------:R-:W-:Y:S05]  /*3870*/  BRA `(.L_x_4081) ;  /* 0x000007d000007947 */ /* 0x000fea0003800000 */
.L_x_4092:
[----:B------:R-:W3:Y:S01]  /*3880*/  LDG.E.U8 R4, [R4.64] ;  /* 0x0000002404047981 */ /* 0x000ee2000c1e1100 */
[----:B------:R-:W-:Y:S02]  /*3890*/  IMAD.MOV.U32 R3, RZ, RZ, RZ ;  /* 0x000000ffff037224 */ /* 0x000fe400078e00ff */
[C---:B---3--:R-:W-:Y:S02]  /*38a0*/  IMAD.SHL.U32 R0, R4.reuse, 0x2000000, RZ ;  /* 0x0200000004007824 */ /* 0x048fe400078e00ff */
        /* <DEDUP_REMOVED lines=9> */
[----:B------:R-:W-:Y:S01]  /*3940*/  LOP3.LUT R2, R2, 0x80000000, R7, 0xf8, !PT ;  /* 0x8000000002027812 */ /* 0x000fe200078ef807 */
[----:B------:R-:W-:Y:S05]  /*3950*/  BRA `(.L_x_4081) ;  /* 0x000006f000007947 */ /* 0x000fea0003800000 */
.L_x_4091:
[----:B------:R-:W3:Y:S01]  /*3960*/  LDG.E.U16 R2, [R4.64] ;  /* 0x0000002404027981 */ /* 0x000ee2000c1e1500 */
[----:B------:R-:W-:Y:S01]  /*3970*/  IMAD.MOV.U32 R3, RZ, RZ, RZ ;  /* 0x000000ffff037224 */ /* 0x000fe200078e00ff */
[----:B---3--:R-:W-:Y:S01]  /*3980*/  PRMT R2, RZ, 0x5410, R2 ;  /* 0x00005410ff027816 */ /* 0x008fe20000000002 */
[----:B------:R-:W-:Y:S05]  /*3990*/  BRA `(.L_x_4081) ;  /* 0x000006b000007947 */ /* 0x000fea0003800000 */
.L_x_4088:
        /* <DEDUP_REMOVED lines=8> */
[----:B------:R-:W3:Y:S01]  /*3a20*/  LDG.E.U16 R2, [R4.64] ;  /* 0x0000002404027981 */ /* 0x000ee2000c1e1500 */
[----:B------:R-:W-:Y:S01]  /*3a30*/  IMAD.MOV.U32 R3, RZ, RZ, RZ ;  /* 0x000000ffff037224 */ /* 0x000fe200078e00ff */
[----:B---3--:R-:W0:Y:S01]  /*3a40*/  I2F.U16 R2, R2 ;  /* 0x0000000200027306 */ /* 0x008e220000101000 */
[----:B------:R-:W-:Y:S05]  /*3a50*/  BRA `(.L_x_4081) ;  /* 0x000005f000007947 */ /* 0x000fea0003800000 */
.L_x_4095:
[----:B------:R-:W3:Y:S01]  /*3a60*/  LDG.E.U8 R5, [R4.64] ;  /* 0x0000002404057981 */ /* 0x000ee2000c1e1100 */
[----:B------:R-:W-:Y:S01]  /*3a70*/  CS2R R2, SRZ ;  /* 0x0000000000027805 */ /* 0x000fe2000001ff00 */
[----:B---3--:R-:W-:-:S13]  /*3a80*/  ISETP.NE.AND P0, PT, R5, RZ, PT ;  /* 0x000000ff0500720c */ /* 0x008fda0003f05270 */
        /* <DEDUP_REMOVED lines=17> */
.L_x_4097:
[----:B------:R-:W-:Y:S05]  /*3ba0*/  BSYNC B0 ;  /* 0x0000000000007941 */ /* 0x000fea0003800000 */
.L_x_4096:
[----:B------:R-:W-:Y:S01]  /*3bb0*/  IMAD.SHL.U32 R2, R2, 0x100000, RZ ;  /* 0x0010000002027824 */ /* 0x000fe200078e00ff */
[----:B------:R-:W-:-:S04]  /*3bc0*/  LEA R5, R0, 0x3b800000, 0x17 ;  /* 0x3b80000000057811 */ /* 0x000fc800078eb8ff */
[----:B------:R-:W-:Y:S01]  /*3bd0*/  LOP3.LUT R2, R5, R2, R6, 0xfe, !PT ;  /* 0x0000000205027212 */ /* 0x000fe200078efe06 */
[----:B------:R-:W-:Y:S05]  /*3be0*/  BRA `(.L_x_4081) ;  /* 0x0000046000007947 */ /* 0x000fea0003800000 */
.L_x_4094:
        /* <DEDUP_REMOVED lines=20> */
.L_x_4099:
[----:B------:R-:W-:Y:S05]  /*3d30*/  BSYNC B0 ;  /* 0x0000000000007941 */ /* 0x000fea0003800000 */
.L_x_4098:
[----:B------:R-:W-:Y:S01]  /*3d40*/  IMAD.SHL.U32 R2, R2, 0x200000, RZ ;  /* 0x0020000002027824 */ /* 0x000fe200078e00ff */
[----:B------:R-:W-:-:S04]  /*3d50*/  LEA R5, R0, 0x37800000, 0x17 ;  /* 0x3780000000057811 */ /* 0x000fc800078eb8ff */
[----:B------:R-:W-:Y:S01]  /*3d60*/  LOP3.LUT R2, R5, R2, R6, 0xfe, !PT ;  /* 0x0000000205027212 */ /* 0x000fe200078efe06 */
[----:B------:R-:W-:Y:S05]  /*3d70*/  BRA `(.L_x_4081) ;  /* 0x000002d000007947 */ /* 0x000fea0003800000 */
.L_x_4093:
[----:B------:R-:W-:-:S13]  /*3d80*/  ISETP.NE.AND P0, PT, R0, 0x1c, PT ;  /* 0x0000001c0000780c */ /* 0x000fda0003f05270 */
[----:B------:R-:W-:Y:S05]  /*3d90*/  @!P0 BRA `(.L_x_4100) ;  /* 0x0000028000008947 */ /* 0x000fea0003800000 */
[----:B------:R-:W-:-:S13]  /*3da0*/  ISETP.NE.AND P0, PT, R0, 0x1d, PT ;  /* 0x0000001d0000780c */ /* 0x000fda0003f05270 */
[----:B------:R-:W-:Y:S05]  /*3db0*/  @!P0 BRA `(.L_x_4101) ;  /* 0x0000022000008947 */ /* 0x000fea0003800000 */
[----:B------:R-:W-:-:S13]  /*3dc0*/  ISETP.NE.AND P0, PT, R0, 0x2c, PT ;  /* 0x0000002c0000780c */ /* 0x000fda0003f05270 */
[----:B------:R-:W-:Y:S05]  /*3dd0*/  @P0 BRA `(.L_x_4080) ;  /* 0x000000b000000947 */ /* 0x000fea0003800000 */
[----:B------:R-:W3:Y:S01]  /*3de0*/  LDG.E.U8 R4, [R4.64] ;  /* 0x0000002404047981 */ /* 0x000ee2000c1e1100 */
[----:B------:R-:W-:Y:S01]  /*3df0*/  BSSY B0, `(.L_x_4102) ;  /* 0x0000007000007945 */ /* 0x000fe20003800000 */
[----:B------:R-:W-:Y:S01]  /*3e00*/  IMAD.MOV.U32 R2, RZ, RZ, 0x400000 ;  /* 0x00400000ff027424 */ /* 0x000fe200078e00ff */
[----:B---3--:R-:W-:-:S13]  /*3e10*/  ISETP.NE.AND P0, PT, R4, RZ, PT ;  /* 0x000000ff0400720c */ /* 0x008fda0003f05270 */
[----:B------:R-:W-:Y:S05]  /*3e20*/  @!P0 BRA `(.L_x_4103) ;  /* 0x0000003000008947 */ /* 0x000fea0003800000 */
[----:B------:R-:W-:-:S13]  /*3e30*/  ISETP.NE.AND P0, PT, R4, 0xff, PT ;  /* 0x000000ff0400780c */ /* 0x000fda0003f05270 */
[----:B------:R-:W-:Y:S02]  /*3e40*/  @!P0 IMAD.MOV.U32 R2, RZ, RZ, 0x7f800001 ;  /* 0x7f800001ff028424 */ /* 0x000fe400078e00ff */
[----:B------:R-:W-:Y:S02]  /*3e50*/  @P0 IMAD.SHL.U32 R2, R4, 0x800000, RZ ;  /* 0x0080000004020824 */ /* 0x000fe400078e00ff */
.L_x_4103:
[----:B------:R-:W-:Y:S05]  /*3e60*/  BSYNC B0 ;  /* 0x0000000000007941 */ /* 0x000fea0003800000 */
.L_x_4102:
[----:B------:R-:W-:Y:S01]  /*3e70*/  IMAD.MOV.U32 R3, RZ, RZ, RZ ;  /* 0x000000ffff037224 */ /* 0x000fe200078e00ff */
[----:B------:R-:W-:Y:S05]  /*3e80*/  BRA `(.L_x_4081) ;  /* 0x000001c000007947 */ /* 0x000fea0003800000 */
.L_x_4080:
        /* <DEDUP_REMOVED lines=18> */
[----:B012--5:R-:W-:Y:S05]  /*3fb0*/  CALL.ABS.NOINC R2 ;  /* 0x0000000002007343 */ /* 0x027fea0003c00000 */
[----:B------:R-:W-:Y:S01]  /*3fc0*/  CS2R R2, SRZ ;  /* 0x0000000000027805 */ /* 0x000fe2000001ff00 */
[----:B------:R-:W-:Y:S05]  /*3fd0*/  BRA `(.L_x_4081) ;  /* 0x0000007000007947 */ /* 0x000fea0003800000 */
.L_x_4101:
[----:B------:R-:W3:Y:S01]  /*3fe0*/  LDG.E.64 R4, [R4.64] ;  /* 0x0000002404047981 */ /* 0x000ee2000c1e1b00 */
[----:B------:R-:W-:Y:S01]  /*3ff0*/  IMAD.MOV.U32 R3, RZ, RZ, RZ ;  /* 0x000000ffff037224 */ /* 0x000fe200078e00ff */
[----:B---3--:R0:W3:Y:S01]  /*4000*/  I2F.U64 R2, R4 ;  /* 0x0000000400027312 */ /* 0x0080e20000301000 */
[----:B------:R-:W-:Y:S05]  /*4010*/  BRA `(.L_x_4081) ;  /* 0x0000003000007947 */ /* 0x000fea0003800000 */
.L_x_4100:
[----:B------:R-:W3:Y:S01]  /*4020*/  LDG.E R2, [R4.64] ;  /* 0x0000002404027981 */ /* 0x000ee2000c1e1900 */
[----:B------:R-:W-:Y:S01]  /*4030*/  IMAD.MOV.U32 R3, RZ, RZ, RZ ;  /* 0x000000ffff037224 */ /* 0x000fe200078e00ff */
[----:B---3--:R-:W0:Y:S06]  /*4040*/  I2F.U32 R2, R2 ;  /* 0x0000000200027306 */ /* 0x008e2c0000201000 */
.L_x_4081:
[----:B------:R-:W-:Y:S05]  /*4050*/  BSYNC B6 ;  /* 0x0000000000067941 */ /* 0x000fea0003800000 */
.L_x_4075:
[----:B------:R-:W4:Y:S01]  /*4060*/  LDC.U8 R8, c[0x0][0x460] ;  /* 0x00011800ff087b82 */ /* 0x000f220000000000 */
[----:B--2--5:R-:W-:Y:S02]  /*4070*/  FMUL.FTZ R0, R22, c[0x0][0x454] ;  /* 0x0001150016007a20 */ /* 0x024fe40000410000 */
[----:B0-----:R-:W-:Y:S02]  /*4080*/  FMUL.FTZ R5, R19, c[0x0][0x44c] ;  /* 0x0001130013057a20 */ /* 0x001fe40000410000 */
[----:B------:R-:W-:-:S02]  /*4090*/  FFMA.FTZ R0, R23, c[0x0][0x450], R0 ;  /* 0x0001140017007a23 */ /* 0x000fc40000010000 */
[----:B------:R-:W-:Y:S02]  /*40a0*/  FMUL.FTZ R7, R23, c[0x0][0x454] ;  /* 0x0001150017077a20 */ /* 0x000fe40000410000 */
[----:B-1----:R-:W-:Y:S02]  /*40b0*/  FFMA.FTZ R5, R18, c[0x0][0x448], -R5 ;  /* 0x0001120012057a23 */ /* 0x002fe40000010805 */
[----:B------:R-:W-:Y:S02]  /*40c0*/  FMUL.FTZ R4, R0, R3 ;  /* 0x0000000300047220 */ /* 0x000fe40000410000 */
[----:B------:R-:W-:Y:S02]  /*40d0*/  FFMA.FTZ R7, R22, c[0x0][0x450], -R7 ;  /* 0x0001140016077a23 */ /* 0x000fe40000010807 */
[----:B------:R-:W-:Y:S02]  /*40e0*/  FMUL.FTZ R18, R18, c[0x0][0x44c] ;  /* 0x0001130012127a20 */ /* 0x000fe40000410000 */
[----:B---3--:R-:W-:-:S02]  /*40f0*/  FMUL.FTZ R0, R0, R2 ;  /* 0x0000000200007220 */ /* 0x008fc40000410000 */
[----:B------:R-:W-:Y:S02]  /*4100*/  FFMA.FTZ R18, R19, c[0x0][0x448], R18 ;  /* 0x0001120013127a23 */ /* 0x000fe40000010012 */
[C---:B------:R-:W-:Y:S02]  /*4110*/  FFMA.FTZ R2, R7.reuse, R2, -R4 ;  /* 0x0000000207027223 */ /* 0x040fe40000010804 */
[----:B------:R-:W-:Y:S01]  /*4120*/  FFMA.FTZ R3, R7, R3, R0 ;  /* 0x0000000307037223 */ /* 0x000fe20000010000 */
[----:B----4-:R-:W-:Y:S01]  /*4130*/  PRMT R6, R8, 0x9910, RZ ;  /* 0x0000991008067816 */ /* 0x010fe200000000ff */
[----:B------:R-:W-:Y:S02]  /*4140*/  FADD.FTZ R2, R5, R2 ;  /* 0x0000000205027221 */ /* 0x000fe40000010000 */
[----:B------:R-:W-:Y:S01]  /*4150*/  FADD.FTZ R3, R18, R3 ;  /* 0x0000000312037221 */ /* 0x000fe20000010000 */
        /* <DEDUP_REMOVED lines=10> */
[----:B------:R-:W0:Y:S02]  /*4200*/  F2I.FTZ.TRUNC.NTZ R3, R2 ;  /* 0x0000000200037305 */ /* 0x000e24000021f100 */
[----:B0-----:R0:W-:Y:S01]  /*4210*/  STG.E.U8 [R16.64], R3 ;  /* 0x0000000310007986 */ /* 0x0011e2000c101124 */
[----:B------:R-:W-:Y:S05]  /*4220*/  BRA `(.L_x_4109) ;  /* 0x00000d8000007947 */ /* 0x000fea0003800000 */
.L_x_4107:
[----:B------:R-:W0:Y:S02]  /*4230*/  F2I.S64.TRUNC R2, R2 ;  /* 0x0000000200027311 */ /* 0x000e24000020d900 */
[----:B0-----:R-:W-:-:S05]  /*4240*/  IMAD.MOV.U32 R5, RZ, RZ, R2 ;  /* 0x000000ffff057224 */ /* 0x001fca00078e0002 */
[----:B------:R0:W-:Y:S01]  /*4250*/  STG.E.U8 [R16.64], R5 ;  /* 0x0000000510007986 */ /* 0x0001e2000c101124 */
[----:B------:R-:W-:Y:S05]  /*4260*/  BRA `(.L_x_4109) ;  /* 0x00000d4000007947 */ /* 0x000fea0003800000 */
.L_x_4106:
[----:B------:R-:W-:-:S13]  /*4270*/  ISETP.NE.AND P0, PT, R6, 0x2, PT ;  /* 0x000000020600780c */ /* 0x000fda0003f05270 */
[----:B------:R-:W-:Y:S05]  /*4280*/  @!P0 BRA `(.L_x_4110) ;  /* 0x000000a000008947 */ /* 0x000fea0003800000 */
[----:B------:R-:W-:-:S13]  /*4290*/  ISETP.NE.AND P0, PT, R6, 0x3, PT ;  /* 0x000000030600780c */ /* 0x000fda0003f05270 */
[----:B------:R-:W-:Y:S05]  /*42a0*/  @!P0 BRA `(.L_x_4111) ;  /* 0x0000005000008947 */ /* 0x000fea0003800000 */
[----:B------:R-:W-:-:S13]  /*42b0*/  ISETP.NE.AND P0, PT, R6, 0x4, PT ;  /* 0x000000040600780c */ /* 0x000fda0003f05270 */
[----:B------:R-:W-:Y:S05]  /*42c0*/  @P0 BRA `(.L_x_4108) ;  /* 0x00000b5000000947 */ /* 0x000fea0003800000 */
[----:B------:R-:W0:Y:S02]  /*42d0*/  F2I.S64.TRUNC R2, R2 ;  /* 0x0000000200027311 */ /* 0x000e24000020d900 */
[----:B0-----:R0:W-:Y:S01]  /*42e0*/  STG.E.64 [R16.64], R2 ;  /* 0x0000000210007986 */ /* 0x0011e2000c101b24 */
[----:B------:R-:W-:Y:S05]  /*42f0*/  BRA `(.L_x_4109) ;  /* 0x00000cb000007947 */ /* 0x000fea0003800000 */
.L_x_4111:
[----:B------:R-:W0:Y:S02]  /*4300*/  F2I.FTZ.TRUNC.NTZ R3, R2 ;  /* 0x0000000200037305 */ /* 0x000e24000021f100 */
[----:B0-----:R0:W-:Y:S01]  /*4310*/  STG.E [R16.64], R3 ;  /* 0x0000000310007986 */ /* 0x0011e2000c101924 */
[----:B------:R-:W-:Y:S05]  /*4320*/  BRA `(.L_x_4109) ;  /* 0x00000c8000007947 */ /* 0x000fea0003800000 */
.L_x_4110:
[----:B------:R-:W0:Y:S02]  /*4330*/  F2I.FTZ.TRUNC.NTZ R3, R2 ;  /* 0x0000000200037305 */ /* 0x000e24000021f100 */
[----:B0-----:R0:W-:Y:S01]  /*4340*/  STG.E.U16 [R16.64], R3 ;  /* 0x0000000310007986 */ /* 0x0011e2000c101524 */
[----:B------:R-:W-:Y:S05]  /*4350*/  BRA `(.L_x_4109) ;  /* 0x00000c5000007947 */ /* 0x000fea0003800000 */
.L_x_4105:
[----:B------:R-:W-:-:S13]  /*4360*/  ISETP.GT.AND P0, PT, R6, 0x6, PT ;  /* 0x000000060600780c */ /* 0x000fda0003f04270 */
[----:B------:R-:W-:Y:S05]  /*4370*/  @P0 BRA `(.L_x_4112) ;  /* 0x0000009000000947 */ /* 0x000fea0003800000 */
[----:B------:R-:W-:-:S13]  /*4380*/  ISETP.NE.AND P0, PT, R6, 0x5, PT ;  /* 0x000000050600780c */ /* 0x000fda0003f05270 */
[----:B------:R-:W-:Y:S05]  /*4390*/  @!P0 BRA `(.L_x_4113) ;  /* 0x0000004000008947 */ /* 0x000fea0003800000 */
[----:B------:R-:W-:-:S13]  /*43a0*/  ISETP.NE.AND P0, PT, R6, 0x6, PT ;  /* 0x000000060600780c */ /* 0x000fda0003f05270 */
[----:B------:R-:W-:Y:S05]  /*43b0*/  @P0 BRA `(.L_x_4108) ;  /* 0x00000a6000000947 */ /* 0x000fea0003800000 */
[----:B------:R0:W-:Y:S01]  /*43c0*/  STG.E [R16.64], R2 ;  /* 0x0000000210007986 */ /* 0x0001e2000c101924 */
[----:B------:R-:W-:Y:S05]  /*43d0*/  BRA `(.L_x_4109) ;  /* 0x00000bd000007947 */ /* 0x000fea0003800000 */
.L_x_4113:
[----:B------:R-:W-:-:S05]  /*43e0*/  F2FP.PACK_AB R2, RZ, R2 ;  /* 0x00000002ff02723e */ /* 0x000fca00000000ff */
[----:B------:R0:W-:Y:S01]  /*43f0*/  STG.E.U16 [R16.64], R2 ;  /* 0x0000000210007986 */ /* 0x0001e2000c101524 */
[----:B------:R-:W-:Y:S05]  /*4400*/  BRA `(.L_x_4109) ;  /* 0x00000ba000007947 */ /* 0x000fea0003800000 */
.L_x_4112:
[----:B------:R-:W-:-:S13]  /*4410*/  ISETP.NE.AND P0, PT, R6, 0x7, PT ;  /* 0x000000070600780c */ /* 0x000fda0003f05270 */
[----:B------:R-:W-:Y:S05]  /*4420*/  @!P0 BRA `(.L_x_4114) ;  /* 0x0000009000008947 */ /* 0x000fea0003800000 */
[----:B------:R-:W-:-:S13]  /*4430*/  ISETP.NE.AND P0, PT, R6, 0x8, PT ;  /* 0x000000080600780c */ /* 0x000fda0003f05270 */
[----:B------:R-:W-:Y:S05]  /*4440*/  @!P0 BRA `(.L_x_4115) ;  /* 0x0000004000008947 */ /* 0x000fea0003800000 */
[----:B------:R-:W-:-:S13]  /*4450*/  ISETP.NE.AND P0, PT, R6, 0x9, PT ;  /* 0x000000090600780c */ /* 0x000fda0003f05270 */
[----:B------:R-:W-:Y:S05]  /*4460*/  @P0 BRA `(.L_x_4108) ;  /* 0x000009b000000947 */ /* 0x000fea0003800000 */
[----:B------:R0:W-:Y:S01]  /*4470*/  STG.E.64 [R16.64], R2 ;  /* 0x0000000210007986 */ /* 0x0001e2000c101b24 */
[----:B------:R-:W-:Y:S05]  /*4480*/  BRA `(.L_x_4109) ;  /* 0x00000b2000007947 */ /* 0x000fea0003800000 */
.L_x_4115:
[----:B------:R-:W-:-:S05]  /*4490*/  F2FP.PACK_AB R3, R3, R2 ;  /* 0x000000020303723e */ /* 0x000fca00000000ff */
[----:B------:R0:W-:Y:S01]  /*44a0*/  STG.E [R16.64], R3 ;  /* 0x0000000310007986 */ /* 0x0001e2000c101924 */
[----:B------:R-:W-:Y:S05]  /*44b0*/  BRA `(.L_x_4109) ;  /* 0x00000af000007947 */ /* 0x000fea0003800000 */
.L_x_4114:
[----:B------:R-:W-:-:S06]  /*44c0*/  FMUL.FTZ R2, R2, 1 ;  /* 0x3f80000002027820 */ /* 0x000fcc0000410000 */
[----:B------:R-:W0:Y:S02]  /*44d0*/  F2F.F64.F32 R2, R2 ;  /* 0x0000000200027310 */ /* 0x000e240000201800 */
[----:B0-----:R0:W-:Y:S01]  /*44e0*/  STG.E.64 [R16.64], R2 ;  /* 0x0000000210007986 */ /* 0x0011e2000c101b24 */
[----:B------:R-:W-:Y:S05]  /*44f0*/  BRA `(.L_x_4109) ;  /* 0x00000ab000007947 */ /* 0x000fea0003800000 */
.L_x_4104:
        /* <DEDUP_REMOVED lines=8> */
[----:B------:R-:W-:Y:S02]  /*4580*/  FSETP.NEU.FTZ.AND P0, PT, R2, RZ, PT ;  /* 0x000000ff0200720b */ /* 0x000fe40003f1d000 */
[----:B------:R-:W-:-:S04]  /*4590*/  FSETP.NEU.FTZ.AND P1, PT, R3, RZ, PT ;  /* 0x000000ff0300720b */ /* 0x000fc80003f3d000 */
[----:B------:R-:W-:-:S04]  /*45a0*/  PLOP3.LUT P0, PT, P0, P1, PT, 0xa8, 0x0 ;  /* 0x000000000000781c */ /* 0x000fc80000703570 */
[----:B------:R-:W-:-:S05]  /*45b0*/  SEL R3, RZ, 0x1, !P0 ;  /* 0x00000001ff037807 */ /* 0x000fca0004000000 */
[----:B------:R0:W-:Y:S01]  /*45c0*/  STG.E.U8 [R16.64], R3 ;  /* 0x0000000310007986 */ /* 0x0001e2000c101124 */
[----:B------:R-:W-:Y:S05]  /*45d0*/  BRA `(.L_x_4109) ;  /* 0x000009d000007947 */ /* 0x000fea0003800000 */
.L_x_4118:
[----:B------:R-:W-:Y:S02]  /*45e0*/  FMUL.FTZ R6, R3, 1 ;  /* 0x3f80000003067820 */ /* 0x000fe40000410000 */
[----:B------:R-:W-:-:S04]  /*45f0*/  FMUL.FTZ R4, R2, 1 ;  /* 0x3f80000002047820 */ /* 0x000fc80000410000 */
[----:B------:R-:W-:Y:S08]  /*4600*/  F2F.F64.F32 R6, R6 ;  /* 0x0000000600067310 */ /* 0x000ff00000201800 */
[----:B------:R-:W0:Y:S02]  /*4610*/  F2F.F64.F32 R4, R4 ;  /* 0x0000000400047310 */ /* 0x000e240000201800 */
[----:B0-----:R0:W-:Y:S01]  /*4620*/  STG.E.128 [R16.64], R4 ;  /* 0x0000000410007986 */ /* 0x0011e2000c101d24 */
[----:B------:R-:W-:Y:S05]  /*4630*/  BRA `(.L_x_4109) ;  /* 0x0000097000007947 */ /* 0x000fea0003800000 */
.L_x_4117:
[----:B------:R-:W-:-:S13]  /*4640*/  ISETP.NE.AND P0, PT, R6, 0xf, PT ;  /* 0x0000000f0600780c */ /* 0x000fda0003f05270 */
[----:B------:R-:W-:Y:S05]  /*4650*/  @!P0 BRA `(.L_x_4119) ;  /* 0x000002b000008947 */ /* 0x000fea0003800000 */
[----:B------:R-:W-:-:S13]  /*4660*/  ISETP.NE.AND P0, PT, R6, 0x17, PT ;  /* 0x000000170600780c */ /* 0x000fda0003f05270 */
[----:B------:R-:W-:Y:S05]  /*4670*/  @!P0 BRA `(.L_x_4120) ;  /* 0x0000014000008947 */ /* 0x000fea0003800000 */
[----:B------:R-:W-:-:S13]  /*4680*/  ISETP.NE.AND P0, PT, R6, 0x18, PT ;  /* 0x000000180600780c */ /* 0x000fda0003f05270 */
[----:B------:R-:W-:Y:S05]  /*4690*/  @P0 BRA `(.L_x_4108) ;  /* 0x0000078000000947 */ /* 0x000fea0003800000 */
[C---:B------:R-:W-:Y:S01]  /*46a0*/  LOP3.LUT R4, R2.reuse, 0x7fffffff, RZ, 0xc0, !PT ;  /* 0x7fffffff02047812 */ /* 0x040fe200078ec0ff */
[----:B------:R-:W-:Y:S01]  /*46b0*/  BSSY B0, `(.L_x_4121) ;  /* 0x000000d000007945 */ /* 0x000fe20003800000 */
[----:B------:R-:W-:Y:S02]  /*46c0*/  LOP3.LUT R0, R2, 0x80000000, RZ, 0xc0, !PT ;  /* 0x8000000002007812 */ /* 0x000fe400078ec0ff */
[----:B------:R-:W-:Y:S02]  /*46d0*/  ISETP.GT.U32.AND P0, PT, R4, 0x43efffff, PT ;  /* 0x43efffff0400780c */ /* 0x000fe40003f04070 */
[----:B------:R-:W-:Y:S01]  /*46e0*/  SHF.R.U32.HI R5, RZ, 0x18, R0 ;  /* 0x00000018ff057819 */ /* 0x000fe20000011600 */
[----:B------:R-:W-:-:S10]  /*46f0*/  IMAD.MOV.U32 R0, RZ, RZ, 0x7f ;  /* 0x0000007fff007424 */ /* 0x000fd400078e00ff */
[----:B------:R-:W-:Y:S05]  /*4700*/  @P0 BRA `(.L_x_4122) ;  /* 0x0000007000000947 */ /* 0x000fea0003800000 */
[----:B------:R-:W-:-:S13]  /*4710*/  ISETP.GE.U32.AND P0, PT, R4, 0x3c800000, PT ;  /* 0x3c8000000400780c */ /* 0x000fda0003f06070 */
[----:B------:R-:W-:-:S04]  /*4720*/  @P0 SHF.R.U32.HI R0, RZ, 0x14, R2 ;  /* 0x00000014ff000819 */ /* 0x000fc80000011602 */
[----:B------:R-:W-:-:S04]  /*4730*/  @P0 LOP3.LUT R3, R0, 0x1, RZ, 0xc0, !PT ;  /* 0x0000000100030812 */ /* 0x000fc800078ec0ff */
[----:B------:R-:W-:Y:S01]  /*4740*/  @P0 IADD3 R3, R2, 0x407ffff, R3 ;  /* 0x0407ffff02030810 */ /* 0x000fe20007ffe003 */
[----:B------:R-:W-:-:S03]  /*4750*/  @!P0 FADD.FTZ R2, R4, 16384 ;  /* 0x4680000004028421 */ /* 0x000fc60000010000 */
[----:B------:R-:W-:Y:S02]  /*4760*/  @P0 SHF.R.U32.HI R0, RZ, 0x14, R3 ;  /* 0x00000014ff000819 */ /* 0x000fe40000011603 */
[----:B------:R-:W-:Y:S02]  /*4770*/  @!P0 IADD3 R0, R2, -0x46800000, RZ ;  /* 0xb980000002008810 */ /* 0x000fe40007ffe0ff */
.L_x_4122:
[----:B------:R-:W-:Y:S05]  /*4780*/  BSYNC B0 ;  /* 0x0000000000007941 */ /* 0x000fea0003800000 */
.L_x_4121:
[----:B------:R-:W-:-:S05]  /*4790*/  LOP3.LUT R5, R0, R5, RZ, 0xfc, !PT ;  /* 0x0000000500057212 */ /* 0x000fca00078efcff */
[----:B------:R0:W-:Y:S01]  /*47a0*/  STG.E.U8 [R16.64], R5 ;  /* 0x0000000510007986 */ /* 0x0001e2000c101124 */
[----:B------:R-:W-:Y:S05]  /*47b0*/  BRA `(.L_x_4109) ;  /* 0x000007f000007947 */ /* 0x000fea0003800000 */
.L_x_4120:
[----:B------:R-:W-:Y:S01]  /*47c0*/  LOP3.LUT R4, R2, 0x7fffffff, RZ, 0xc0, !PT ;  /* 0x7fffffff02047812 */ /* 0x000fe200078ec0ff */
[----:B------:R-:W-:Y:S03]  /*47d0*/  BSSY B0, `(.L_x_4123) ;  /* 0x000000e000007945 */ /* 0x000fe60003800000 */
[----:B------:R-:W-:-:S13]  /*47e0*/  ISETP.GT.U32.AND P0, PT, R4, 0x477fffff, PT ;  /* 0x477fffff0400780c */ /* 0x000fda0003f04070 */
[----:B------:R-:W-:Y:S05]  /*47f0*/  @P0 BRA `(.L_x_4124) ;  /* 0x0000008000000947 */ /* 0x000fea0003800000 */
[----:B------:R-:W-:-:S13]  /*4800*/  ISETP.GE.U32.AND P0, PT, R4, 0x38800000, PT ;  /* 0x388000000400780c */ /* 0x000fda0003f06070 */
[----:B------:R-:W-:-:S04]  /*4810*/  @P0 SHF.R.U32.HI R0, RZ, 0x15, R2 ;  /* 0x00000015ff000819 */ /* 0x000fc80000011602 */
[----:B------:R-:W-:-:S04]  /*4820*/  @P0 LOP3.LUT R3, R0, 0x1, RZ, 0xc0, !PT ;  /* 0x0000000100030812 */ /* 0x000fc800078ec0ff */
[----:B------:R-:W-:Y:S01]  /*4830*/  @P0 IADD3 R0, R2, 0x80fffff, R3 ;  /* 0x080fffff02000810 */ /* 0x000fe20007ffe003 */
[----:B------:R-:W-:-:S03]  /*4840*/  @!P0 FADD.FTZ R3, R4, 128 ;  /* 0x4300000004038421 */ /* 0x000fc60000010000 */
[----:B------:R-:W-:Y:S02]  /*4850*/  @P0 SHF.R.U32.HI R0, RZ, 0x15, R0 ;  /* 0x00000015ff000819 */ /* 0x000fe40000011600 */
[----:B------:R-:W-:Y:S01]  /*4860*/  @!P0 IADD3 R0, R3, -0x43000000, RZ ;  /* 0xbd00000003008810 */ /* 0x000fe20007ffe0ff */
[----:B------:R-:W-:Y:S05]  /*4870*/  BRA `(.L_x_4125) ;  /* 0x0000003000007947 */ /* 0x000fea0003800000 */
.L_x_4124:
[----:B------:R-:W-:Y:S01]  /*4880*/  IMAD.MOV.U32 R0, RZ, RZ, 0x7f ;  /* 0x0000007fff007424 */ /* 0x000fe200078e00ff */
[----:B------:R-:W-:-:S04]  /*4890*/  ISETP.GT.U32.AND P0, PT, R4, 0x7f800000, PT ;  /* 0x7f8000000400780c */ /* 0x000fc80003f04070 */
[----:B------:R-:W-:-:S04]  /*48a0*/  SEL R0, R0, 0x7c, P0 ;  /* 0x0000007c00007807 */ /* 0x000fc80000000000 */
.L_x_4125:
[----:B------:R-:W-:Y:S05]  /*48b0*/  BSYNC B0 ;  /* 0x0000000000007941 */ /* 0x000fea0003800000 */
.L_x_4123:
[----:B------:R-:W-:-:S04]  /*48c0*/  LOP3.LUT R2, R2, 0x80000000, RZ, 0xc0, !PT ;  /* 0x8000000002027812 */ /* 0x000fc800078ec0ff */
[----:B------:R-:W-:-:S04]  /*48d0*/  SHF.R.U32.HI R3, RZ, 0x18, R2 ;  /* 0x00000018ff037819 */ /* 0x000fc80000011602 */
[----:B------:R-:W-:-:S05]  /*48e0*/  LOP3.LUT R3, R0, R3, RZ, 0xfc, !PT ;  /* 0x0000000300037212 */ /* 0x000fca00078efcff */
[----:B------:R0:W-:Y:S01]  /*48f0*/  STG.E.U8 [R16.64], R3 ;  /* 0x0000000310007986 */ /* 0x0001e2000c101124 */
[----:B------:R-:W-:Y:S05]  /*4900*/  BRA `(.L_x_4109) ;  /* 0x000006a000007947 */ /* 0x000fea0003800000 */
.L_x_4119:
[----:B------:R-:W-:-:S05]  /*4910*/  F2FP.BF16.PACK_AB R2, RZ, R2 ;  /* 0x00000002ff02723e */ /* 0x000fca00000010ff */
[----:B------:R0:W-:Y:S01]  /*4920*/  STG.E.U16 [R16.64], R2 ;  /* 0x0000000210007986 */ /* 0x0001e2000c101524 */
[----:B------:R-:W-:Y:S05]  /*4930*/  BRA `(.L_x_4109) ;  /* 0x0000067000007947 */ /* 0x000fea0003800000 */
.L_x_4116:
        /* <DEDUP_REMOVED lines=8> */
[----:B------:R-:W0:Y:S02]  /*49c0*/  F2I.FTZ.U32.TRUNC.NTZ R3, R2 ;  /* 0x0000000200037305 */ /* 0x000e24000021f000 */
[----:B0-----:R0:W-:Y:S01]  /*49d0*/  STG.E.U16 [R16.64], R3 ;  /* 0x0000000310007986 */ /* 0x0011e2000c101524 */
[----:B------:R-:W-:Y:S05]  /*49e0*/  BRA `(.L_x_4109) ;  /* 0x000005c000007947 */ /* 0x000fea0003800000 */
.L_x_4128:
[----:B------:R-:W-:Y:S01]  /*49f0*/  LOP3.LUT R3, R2, 0x7fffffff, RZ, 0xc0, !PT ;  /* 0x7fffffff02037812 */ /* 0x000fe200078ec0ff */
[----:B------:R-:W-:Y:S01]  /*4a00*/  BSSY B0, `(.L_x_4129) ;  /* 0x0000013000007945 */ /* 0x000fe20003800000 */
[----:B------:R-:W-:Y:S02]  /*4a10*/  IMAD.MOV.U32 R8, RZ, RZ, 0x80 ;  /* 0x00000080ff087424 */ /* 0x000fe400078e00ff */
        /* <DEDUP_REMOVED lines=13> */
.L_x_4131:
[----:B------:R-:W-:-:S04]  /*4af0*/  LOP3.LUT R2, R2, 0x80000000, RZ, 0xc0, !PT ;  /* 0x8000000002027812 */ /* 0x000fc800078ec0ff */
[----:B------:R-:W-:-:S04]  /*4b00*/  SHF.R.U32.HI R3, RZ, 0x18, R2 ;  /* 0x00000018ff037819 */ /* 0x000fc80000011602 */
[----:B------:R-:W-:-:S04]  /*4b10*/  LOP3.LUT R0, R0, R3, RZ, 0xfc, !PT ;  /* 0x0000000300007212 */ /* 0x000fc800078efcff */
[----:B------:R-:W-:Y:S02]  /*4b20*/  PRMT R8, R0, 0x7610, R8 ;  /* 0x0000761000087816 */ /* 0x000fe40000000008 */
.L_x_4130:
[----:B------:R-:W-:Y:S05]  /*4b30*/  BSYNC B0 ;  /* 0x0000000000007941 */ /* 0x000fea0003800000 */
.L_x_4129:
[----:B------:R0:W-:Y:S01]  /*4b40*/  STG.E.U8 [R16.64], R8 ;  /* 0x0000000810007986 */ /* 0x0001e2000c101124 */
[----:B------:R-:W-:Y:S05]  /*4b50*/  BRA `(.L_x_4109) ;  /* 0x0000045000007947 */ /* 0x000fea0003800000 */
.L_x_4127:
        /* <DEDUP_REMOVED lines=16> */
.L_x_4134:
[----:B------:R-:W-:-:S04]  /*4c60*/  LOP3.LUT R2, R2, 0x80000000, RZ, 0xc0, !PT ;  /* 0x8000000002027812 */ /* 0x000fc800078ec0ff */
[----:B------:R-:W-:-:S04]  /*4c70*/  SHF.R.U32.HI R3, RZ, 0x18, R2 ;  /* 0x00000018ff037819 */ /* 0x000fc80000011602 */
[----:B------:R-:W-:-:S04]  /*4c80*/  LOP3.LUT R0, R0, R3, RZ, 0xfc, !PT ;  /* 0x0000000300007212 */ /* 0x000fc800078efcff */
[----:B------:R-:W-:Y:S02]  /*4c90*/  PRMT R8, R0, 0x7610, R8 ;  /* 0x0000761000087816 */ /* 0x000fe40000000008 */
.L_x_4133:
[----:B------:R-:W-:Y:S05]  /*4ca0*/  BSYNC B0 ;  /* 0x0000000000007941 */ /* 0x000fea0003800000 */
.L_x_4132:
[----:B------:R0:W-:Y:S01]  /*4cb0*/  STG.E.U8 [R16.64], R8 ;  /* 0x0000000810007986 */ /* 0x0001e2000c101124 */
[----:B------:R-:W-:Y:S05]  /*4cc0*/  BRA `(.L_x_4109) ;  /* 0x000002e000007947 */ /* 0x000fea0003800000 */
.L_x_4126:
[----:B------:R-:W-:-:S13]  /*4cd0*/  ISETP.NE.AND P0, PT, R6, 0x1c, PT ;  /* 0x0000001c0600780c */ /* 0x000fda0003f05270 */
[----:B------:R-:W-:Y:S05]  /*4ce0*/  @!P0 BRA `(.L_x_4135) ;  /* 0x000002a000008947 */ /* 0x000fea0003800000 */
[----:B------:R-:W-:-:S13]  /*4cf0*/  ISETP.NE.AND P0, PT, R6, 0x1d, PT ;  /* 0x0000001d0600780c */ /* 0x000fda0003f05270 */
[----:B------:R-:W-:Y:S05]  /*4d00*/  @!P0 BRA `(.L_x_4136) ;  /* 0x0000025000008947 */ /* 0x000fea0003800000 */
[----:B------:R-:W-:-:S13]  /*4d10*/  ISETP.NE.AND P0, PT, R6, 0x2c, PT ;  /* 0x0000002c0600780c */ /* 0x000fda0003f05270 */
[----:B------:R-:W-:Y:S05]  /*4d20*/  @P0 BRA `(.L_x_4108) ;  /* 0x000000f000000947 */ /* 0x000fea0003800000 */
[----:B------:R-:W-:Y:S02]  /*4d30*/  SHF.R.U32.HI R4, RZ, 0x17, R2 ;  /* 0x00000017ff047819 */ /* 0x000fe40000011602 */
[----:B------:R-:W-:Y:S02]  /*4d40*/  PLOP3.LUT P0, PT, PT, PT, PT, 0x80, 0x0 ;  /* 0x000000000000781c */ /* 0x000fe40003f0f070 */
        /* <DEDUP_REMOVED lines=13> */
.L_x_4108:
        /* <DEDUP_REMOVED lines=20> */
.L_x_4136:
[----:B------:R-:W0:Y:S02]  /*4f60*/  F2I.U64.TRUNC R2, R2 ;  /* 0x0000000200027311 */ /* 0x000e24000020d800 */
[----:B0-----:R0:W-:Y:S01]  /*4f70*/  STG.E.64 [R16.64], R2 ;  /* 0x0000000210007986 */ /* 0x0011e2000c101b24 */
[----:B------:R-:W-:Y:S05]  /*4f80*/  BRA `(.L_x_4109) ;  /* 0x0000002000007947 */ /* 0x000fea0003800000 */
.L_x_4135:
[----:B------:R-:W0:Y:S02]  /*4f90*/  F2I.FTZ.U32.TRUNC.NTZ R3, R2 ;  /* 0x0000000200037305 */ /* 0x000e24000021f000 */
[----:B0-----:R0:W-:Y:S02]  /*4fa0*/  STG.E [R16.64], R3 ;  /* 0x0000000310007986 */ /* 0x0011e4000c101924 */
.L_x_4109:
[----:B------:R-:W-:-:S05]  /*4fb0*/  IMAD R19, R24, 0x200, R25 ;  /* 0x0000020018137824 */ /* 0x000fca00078e0219 */
[----:B------:R-:W-:Y:S02]  /*4fc0*/  IADD3 R19, R19, 0x80, RZ ;  /* 0x0000008013137810 */ /* 0x000fe40007ffe0ff */
.L_x_4015:
[----:B------:R-:W-:Y:S05]  /*4fd0*/  BSYNC B7 ;  /* 0x0000000000077941 */ /* 0x000fea0003800000 */
.L_x_4014:
[----:B------:R-:W-:Y:S01]  /*4fe0*/  ISETP.GE.AND P0, PT, R19, c[0x0][0x160], PT ;  /* 0x0000580013007a0c */ /* 0x000fe20003f06270 */
[----:B------:R-:W-:-:S12]  /*4ff0*/  BSSY B7, `(.L_x_4137) ;  /* 0x00009ea000077945 */ /* 0x000fd80003800000 */
[----:B------:R-:W-:Y:S05]  /*5000*/  @P0 BRA `(.L_x_4138) ;  /* 0x00009e8000000947 */ /* 0x000fea0003800000 */
[----:B------:R-:W-:Y:S01]  /*5010*/  ISETP.NE.AND P0, PT, RZ, c[0x0][0x168], PT ;  /* 0x00005a00ff007a0c */ /* 0x000fe20003f05270 */
[----:B------:R-:W-:Y:S02]  /*5020*/  IMAD.MOV.U32 R18, RZ, RZ, RZ ;  /* 0x000000ffff127224 */ /* 0x000fe400078e00ff */
[----:B------:R-:W-:Y:S02]  /*5030*/  IMAD.MOV.U32 R24, RZ, RZ, RZ ;  /* 0x000000ffff187224 */ /* 0x000fe400078e00ff */
[----:B------:R-:W-:Y:S02]  /*5040*/  IMAD.MOV.U32 R0, RZ, RZ, RZ ;  /* 0x000000ffff007224 */ /* 0x000fe400078e00ff */
[----:B0-----:R-:W-:-:S06]  /*5050*/  IMAD.MOV.U32 R16, RZ, RZ, RZ ;  /* 0x000000ffff107224 */ /* 0x001fcc00078e00ff */
        /* <DEDUP_REMOVED lines=276> */
.L_x_4139:
        /* <DEDUP_REMOVED lines=21> */
.L_x_4144:
[----:B------:R-:W2:Y:S01]  /*62f0*/  LDG.E.U8 R2, [R2.64] ;  /* 0x0000002402027981 */ /* 0x000ea2000c1e1100 */
[----:B------:R-:W-:Y:S01]  /*6300*/  IMAD.MOV.U32 R23, RZ, RZ, RZ ;  /* 0x000000ffff177224 */ /* 0x000fe200078e00ff */
[----:B--2---:R0:W1:Y:S01]  /*6310*/  I2F.U16 R22, R2 ;  /* 0x0000000200167306 */ /* 0x0040620000101000 */
[----:B------:R-:W-:Y:S05]  /*6320*/  BRA `(.L_x_4146) ;  /* 0x00000de000007947 */ /* 0x000fea0003800000 */
.L_x_4143:
        /* <DEDUP_REMOVED lines=10> */
.L_x_4148:
[----:B------:R-:W2:Y:S01]  /*63d0*/  LDG.E R2, [R2.64] ;  /* 0x0000002402027981 */ /* 0x000ea2000c1e1900 */
[----:B------:R-:W-:Y:S01]  /*63e0*/  IMAD.MOV.U32 R23, RZ, RZ, RZ ;  /* 0x000000ffff177224 */ /* 0x000fe200078e00ff */
[----:B--2---:R0:W1:Y:S01]  /*63f0*/  I2F R22, R2 ;  /* 0x0000000200167306 */ /* 0x0040620000201400 */
[----:B------:R-:W-:Y:S05]  /*6400*/  BRA `(.L_x_4146) ;  /* 0x00000d0000007947 */ /* 0x000fea0003800000 */
.L_x_4147:
[----:B------:R-:W2:Y:S01]  /*6410*/  LDG.E.U16 R2, [R2.64] ;  /* 0x0000002402027981 */ /* 0x000ea2000c1e1500 */
[----:B------:R-:W-:Y:S01]  /*6420*/  IMAD.MOV.U32 R23, RZ, RZ, RZ ;  /* 0x000000ffff177224 */ /* 0x000fe200078e00ff */
[----:B--2---:R0:W1:Y:S01]  /*6430*/  I2F.S16 R22, R2 ;  /* 0x0000000200167306 */ /* 0x0040620000101400 */
[----:B------:R-:W-:Y:S05]  /*6440*/  BRA `(.L_x_4146) ;  /* 0x00000cc000007947 */ /* 0x000fea0003800000 */
.L_x_4142:
        /* <DEDUP_REMOVED lines=9> */
.L_x_4150:
[----:B------:R-:W2:Y:S01]  /*64e0*/  LDG.E.U16 R2, [R2.64] ;  /* 0x0000002402027981 */ /* 0x000ea2000c1e1500 */
[----:B------:R-:W-:Y:S01]  /*64f0*/  IMAD.MOV.U32 R23, RZ, RZ, RZ ;  /* 0x000000ffff177224 */ /* 0x000fe200078e00ff */
[----:B--2---:R-:W-:Y:S01]  /*6500*/  HADD2.F32 R22, -RZ, R2.H0_H0 ;  /* 0x20000002ff167230 */ /* 0x004fe20000004100 */
[----:B------:R-:W-:Y:S05]  /*6510*/  BRA `(.L_x_4146) ;  /* 0x00000bf000007947 */ /* 0x000fea0003800000 */
.L_x_4149:
        /* <DEDUP_REMOVED lines=8> */
.L_x_4152:
[----:B------:R-:W2:Y:S02]  /*65a0*/  LDG.E R2, [R2.64] ;  /* 0x0000002402027981 */ /* 0x000ea4000c1e1900 */
[--C-:B--2---:R-:W-:Y:S02]  /*65b0*/  HADD2.F32 R23, -RZ, R2.reuse.H1_H1 ;  /* 0x30000002ff177230 */ /* 0x104fe40000004100 */
[----:B------:R-:W-:Y:S01]  /*65c0*/  HADD2.F32 R22, -RZ, R2.H0_H0 ;  /* 0x20000002ff167230 */ /* 0x000fe20000004100 */
[----:B------:R-:W-:Y:S05]  /*65d0*/  BRA `(.L_x_4146) ;  /* 0x00000b3000007947 */ /* 0x000fea0003800000 */
.L_x_4151:
[----:B------:R-:W2:Y:S01]  /*65e0*/  LDG.E.64 R2, [R2.64] ;  /* 0x0000002402027981 */ /* 0x000ea2000c1e1b00 */
[----:B------:R-:W-:Y:S01]  /*65f0*/  IMAD.MOV.U32 R23, RZ, RZ, RZ ;  /* 0x000000ffff177224 */ /* 0x000fe200078e00ff */
[----:B--2---:R-:W0:Y:S01]  /*6600*/  F2F.F32.F64 R22, R2 ;  /* 0x0000000200167310 */ /* 0x004e220000301000 */
[----:B------:R-:W0:-:S14]  /*6610*/  DSETP.GEU.AND P0, PT, |R2|, c[0x2][0x0], PT ;  /* 0x008000000200762a */ /* 0x000e1c0003f0e200 */
[----:B0-----:R-:W-:Y:S01]  /*6620*/  @!P0 FMUL R22, R22, 1.175494350822287508e-38 ;  /* 0x0080000016168820 */ /* 0x001fe20000400000 */
[----:B------:R-:W-:Y:S05]  /*6630*/  BRA `(.L_x_4146) ;  /* 0x00000ad000007947 */ /* 0x000fea0003800000 */
.L_x_4141:
        /* <DEDUP_REMOVED lines=13> */
.L_x_4155:
        /* <DEDUP_REMOVED lines=8> */
.L_x_4154:
        /* <DEDUP_REMOVED lines=12> */
[----:B------:R-:W-:-:S04]  /*6850*/  IADD3 R2, R0, -0x1, RZ ;  /* 0xffffffff00027810 */ /* 0x000fc80007ffe0ff */
[----:B------:R-:W-:Y:S02]  /*6860*/  SHF.R.S32.HI R2, RZ, 0x1f, R2 ;  /* 0x0000001fff027819 */ /* 0x000fe40000011402 */
[----:B0-----:R-:W-:-:S04]  /*6870*/  IADD3 R4, -R4, 0x1f, RZ ;  /* 0x0000001f04047810 */ /* 0x001fc80007ffe1ff */
[C---:B------:R-:W-:Y:S02]  /*6880*/  ISETP.GT.U32.AND P0, PT, R4.reuse, 0x4, PT ;  /* 0x000000040400780c */ /* 0x040fe40003f04070 */
[----:B------:R-:W-:-:S04]  /*6890*/  IADD3 R4, R4, -0x4, RZ ;  /* 0xfffffffc04047810 */ /* 0x000fc80007ffe0ff */
[----:B------:R-:W-:Y:S02]  /*68a0*/  SEL R5, R4, RZ, P0 ;  /* 0x000000ff04057207 */ /* 0x000fe40000000000 */
[----:B------:R-:W-:-:S03]  /*68b0*/  IADD3 R4, R0, 0x1000000, RZ ;  /* 0x0100000000047810 */ /* 0x000fc60007ffe0ff */
[----:B------:R-:W-:Y:S01]  /*68c0*/  IMAD R6, R5, R6, 0x3c000000 ;  /* 0x3c00000005067424 */ /* 0x000fe200078e0206 */
[----:B------:R-:W-:Y:S02]  /*68d0*/  SHF.L.U32 R5, R0, R5, RZ ;  /* 0x0000000500057219 */ /* 0x000fe400000006ff */
[----:B------:R-:W-:Y:S02]  /*68e0*/  SHF.R.S32.HI R4, RZ, 0x8, R4 ;  /* 0x00000008ff047819 */ /* 0x000fe40000011404 */
[----:B------:R-:W-:-:S04]  /*68f0*/  LEA.HI R5, R5, R6, RZ, 0x1c ;  /* 0x0000000605057211 */ /* 0x000fc800078fe0ff */
[----:B------:R-:W-:-:S04]  /*6900*/  LOP3.LUT R5, R5, 0x7f800000, R4, 0xf8, !PT ;  /* 0x7f80000005057812 */ /* 0x000fc800078ef804 */
[----:B------:R-:W-:-:S04]  /*6910*/  LOP3.LUT R5, R5, R2, RZ, 0x30, !PT ;  /* 0x0000000205057212 */ /* 0x000fc800078e30ff */
[----:B------:R-:W-:Y:S01]  /*6920*/  LOP3.LUT R22, R5, 0x80000000, R22, 0xf8, !PT ;  /* 0x8000000005167812 */ /* 0x000fe200078ef816 */
[----:B------:R-:W-:Y:S05]  /*6930*/  BRA `(.L_x_4146) ;  /* 0x000007d000007947 */ /* 0x000fea0003800000 */
.L_x_4157:
[----:B------:R-:W2:Y:S01]  /*6940*/  LDG.E.U8 R2, [R2.64] ;  /* 0x0000002402027981 */ /* 0x000ea2000c1e1100 */
[----:B------:R-:W-:Y:S02]  /*6950*/  IMAD.MOV.U32 R23, RZ, RZ, RZ ;  /* 0x000000ffff177224 */ /* 0x000fe400078e00ff */
        /* <DEDUP_REMOVED lines=12> */
.L_x_4156:
[----:B------:R-:W2:Y:S01]  /*6a20*/  LDG.E.U16 R2, [R2.64] ;  /* 0x0000002402027981 */ /* 0x000ea2000c1e1500 */
[----:B------:R-:W-:Y:S01]  /*6a30*/  IMAD.MOV.U32 R23, RZ, RZ, RZ ;  /* 0x000000ffff177224 */ /* 0x000fe200078e00ff */
[----:B--2---:R-:W-:Y:S01]  /*6a40*/  PRMT R22, RZ, 0x5410, R2 ;  /* 0x00005410ff167816 */ /* 0x004fe20000000002 */
[----:B------:R-:W-:Y:S05]  /*6a50*/  BRA `(.L_x_4146) ;  /* 0x000006b000007947 */ /* 0x000fea0003800000 */
.L_x_4153:
        /* <DEDUP_REMOVED lines=12> */
.L_x_4160:
        /* <DEDUP_REMOVED lines=20> */
.L_x_4162:
[----:B------:R-:W-:Y:S05]  /*6c60*/  BSYNC B0 ;  /* 0x0000000000007941 */ /* 0x000fea0003800000 */
.L_x_4161:
[----:B------:R-:W-:Y:S01]  /*6c70*/  IMAD.SHL.U32 R2, R2, 0x100000, RZ ;  /* 0x0010000002027824 */ /* 0x000fe200078e00ff */
[----:B------:R-:W-:-:S04]  /*6c80*/  LEA R3, R0, 0x3b800000, 0x17 ;  /* 0x3b80000000037811 */ /* 0x000fc800078eb8ff */
[----:B------:R-:W-:Y:S01]  /*6c90*/  LOP3.LUT R22, R3, R2, R22, 0xfe, !PT ;  /* 0x0000000203167212 */ /* 0x000fe200078efe16 */
[----:B------:R-:W-:Y:S05]  /*6ca0*/  BRA `(.L_x_4146) ;  /* 0x0000046000007947 */ /* 0x000fea0003800000 */
.L_x_4159:
        /* <DEDUP_REMOVED lines=20> */
.L_x_4164:
[----:B------:R-:W-:Y:S05]  /*6df0*/  BSYNC B0 ;  /* 0x0000000000007941 */ /* 0x000fea0003800000 */
.L_x_4163:
[----:B------:R-:W-:Y:S01]  /*6e00*/  IMAD.SHL.U32 R2, R2, 0x200000, RZ ;  /* 0x0020000002027824 */ /* 0x000fe200078e00ff */
[----:B------:R-:W-:-:S04]  /*6e10*/  LEA R3, R0, 0x37800000, 0x17 ;  /* 0x3780000000037811 */ /* 0x000fc800078eb8ff */
[----:B------:R-:W-:Y:S01]  /*6e20*/  LOP3.LUT R22, R3, R2, R22, 0xfe, !PT ;  /* 0x0000000203167212 */ /* 0x000fe200078efe16 */
[----:B------:R-:W-:Y:S05]  /*6e30*/  BRA `(.L_x_4146) ;  /* 0x000002d000007947 */ /* 0x000fea0003800000 */
.L_x_4158:
        /* <DEDUP_REMOVED lines=14> */
.L_x_4168:
[----:B------:R-:W-:Y:S05]  /*6f20*/  BSYNC B0 ;  /* 0x0000000000007941 */ /* 0x000fea0003800000 */
.L_x_4167:
[----:B------:R-:W-:Y:S01]  /*6f30*/  IMAD.MOV.U32 R23, RZ, RZ, RZ ;  /* 0x000000ffff177224 */ /* 0x000fe200078e00ff */
[----:B------:R-:W-:Y:S05]  /*6f40*/  BRA `(.L_x_4146) ;  /* 0x000001c000007947 */ /* 0x000fea0003800000 */
.L_x_4145:
        /* <DEDUP_REMOVED lines=21> */
.L_x_4166:
[----:B------:R-:W2:Y:S01]  /*70a0*/  LDG.E.64 R2, [R2.64] ;  /* 0x0000002402027981 */ /* 0x000ea2000c1e1b00 */
[----:B------:R-:W-:Y:S01]  /*70b0*/  IMAD.MOV.U32 R23, RZ, RZ, RZ ;  /* 0x000000ffff177224 */ /* 0x000fe200078e00ff */
[----:B--2---:R0:W1:Y:S01]  /*70c0*/  I2F.U64 R22, R2 ;  /* 0x0000000200167312 */ /* 0x0040620000301000 */
[----:B------:R-:W-:Y:S05]  /*70d0*/  BRA `(.L_x_4146) ;  /* 0x0000003000007947 */ /* 0x000fea0003800000 */
.L_x_4165:
[----:B------:R-:W2:Y:S01]  /*70e0*/  LDG.E R2, [R2.64] ;  /* 0x0000002402027981 */ /* 0x000ea2000c1e1900 */
[----:B------:R-:W-:Y:S01]  /*70f0*/  IMAD.MOV.U32 R23, RZ, RZ, RZ ;  /* 0x000000ffff177224 */ /* 0x000fe200078e00ff */
[----:B--2---:R0:W1:Y:S06]  /*7100*/  I2F.U32 R22, R2 ;  /* 0x0000000200167306 */ /* 0x00406c0000201000 */
.L_x_4146:
[----:B------:R-:W-:Y:S05]  /*7110*/  BSYNC B6 ;  /* 0x0000000000067941 */ /* 0x000fea0003800000 */
.L_x_4140:
        /* <DEDUP_REMOVED lines=19> */
.L_x_4173:
[----:B------:R-:W2:Y:S01]  /*7250*/  LDG.E.U8 R2, [R2.64] ;  /* 0x0000002402027981 */ /* 0x000ea2000c1e1100 */
[----:B------:R-:W-:Y:S01]  /*7260*/  IMAD.MOV.U32 R25, RZ, RZ, RZ ;  /* 0x000000ffff197224 */ /* 0x000fe200078e00ff */
[----:B--2---:R0:W2:Y:S01]  /*7270*/  I2F.U16 R24, R2 ;  /* 0x0000000200187306 */ /* 0x0040a20000101000 */
[----:B------:R-:W-:Y:S05]  /*7280*/  BRA `(.L_x_4175) ;  /* 0x00000de000007947 */ /* 0x000fea0003800000 */
.L_x_4172:
        /* <DEDUP_REMOVED lines=10> */
.L_x_4177:
[----:B------:R-:W2:Y:S01]  /*7330*/  LDG.E R2, [R2.64] ;  /* 0x0000002402027981 */ /* 0x000ea2000c1e1900 */
[----:B------:R-:W-:Y:S01]  /*7340*/  IMAD.MOV.U32 R25, RZ, RZ, RZ ;  /* 0x000000ffff197224 */ /* 0x000fe200078e00ff */
[----:B--2---:R0:W2:Y:S01]  /*7350*/  I2F R24, R2 ;  /* 0x0000000200187306 */ /* 0x0040a20000201400 */
[----:B------:R-:W-:Y:S05]  /*7360*/  BRA `(.L_x_4175) ;  /* 0x00000d0000007947 */ /* 0x000fea0003800000 */
.L_x_4176:
[----:B------:R-:W2:Y:S01]  /*7370*/  LDG.E.U16 R2, [R2.64] ;  /* 0x0000002402027981 */ /* 0x000ea2000c1e1500 */
[----:B------:R-:W-:Y:S01]  /*7380*/  IMAD.MOV.U32 R25, RZ, RZ, RZ ;  /* 0x000000ffff197224 */ /* 0x000fe200078e00ff */
[----:B--2---:R0:W2:Y:S01]  /*7390*/  I2F.S16 R24, R2 ;  /* 0x0000000200187306 */ /* 0x0040a20000101400 */
[----:B------:R-:W-:Y:S05]  /*73a0*/  BRA `(.L_x_4175) ;  /* 0x00000cc000007947 */ /* 0x000fea0003800000 */
.L_x_4171:
        /* <DEDUP_REMOVED lines=9> */
.L_x_4179:
[----:B------:R-:W2:Y:S01]  /*7440*/  LDG.E.U16 R2, [R2.64] ;  /* 0x0000002402027981 */ /* 0x000ea2000c1e1500 */
[----:B------:R-:W-:Y:S01]  /*7450*/  IMAD.MOV.U32 R25, RZ, RZ, RZ ;  /* 0x000000ffff197224 */ /* 0x000fe200078e00ff */
[----:B--2---:R-:W-:Y:S01]  /*7460*/  HADD2.F32 R24, -RZ, R2.H0_H0 ;  /* 0x20000002ff187230 */ /* 0x004fe20000004100 */
[----:B------:R-:W-:Y:S05]  /*7470*/  BRA `(.L_x_4175) ;  /* 0x00000bf000007947 */ /* 0x000fea0003800000 */
.L_x_4178:
        /* <DEDUP_REMOVED lines=8> */
.L_x_4181:
[----:B------:R-:W2:Y:S02]  /*7500*/  LDG.E R2, [R2.64] ;  /* 0x0000002402027981 */ /* 0x000ea4000c1e1900 */
[--C-:B--2---:R-:W-:Y:S02]  /*7510*/  HADD2.F32 R25, -RZ, R2.reuse.H1_H1 ;  /* 0x30000002ff197230 */ /* 0x104fe40000004100 */
[----:B------:R-:W-:Y:S01]  /*7520*/  HADD2.F32 R24, -RZ, R2.H0_H0 ;  /* 0x20000002ff187230 */ /* 0x000fe20000004100 */
[----:B------:R-:W-:Y:S05]  /*7530*/  BRA `(.L_x_4175) ;  /* 0x00000b3000007947 */ /* 0x000fea0003800000 */
.L_x_4180:
[----:B------:R-:W2:Y:S01]  /*7540*/  LDG.E.64 R2, [R2.64] ;  /* 0x0000002402027981 */ /* 0x000ea2000c1e1b00 */
[----:B------:R-:W-:Y:S01]  /*7550*/  IMAD.MOV.U32 R25, RZ, RZ, RZ ;  /* 0x000000ffff197224 */ /* 0x000fe200078e00ff */
[----:B--2---:R-:W0:Y:S01]  /*7560*/  F2F.F32.F64 R24, R2 ;  /* 0x0000000200187310 */ /* 0x004e220000301000 */
[----:B------:R-:W0:-:S14]  /*7570*/  DSETP.GEU.AND P0, PT, |R2|, c[0x2][0x0], PT ;  /* 0x008000000200762a */ /* 0x000e1c0003f0e200 */
[----:B0-----:R-:W-:Y:S01]  /*7580*/  @!P0 FMUL R24, R24, 1.175494350822287508e-38 ;  /* 0x0080000018188820 */ /* 0x001fe20000400000 */
[----:B------:R-:W-:Y:S05]  /*7590*/  BRA `(.L_x_4175) ;  /* 0x00000ad000007947 */ /* 0x000fea0003800000 */
.L_x_4170:
        /* <DEDUP_REMOVED lines=13> */
.L_x_4184:
        /* <DEDUP_REMOVED lines=8> */
.L_x_4183:
        /* <DEDUP_REMOVED lines=27> */
.L_x_4186:
        /* <DEDUP_REMOVED lines=14> */
.L_x_4185:
[----:B------:R-:W2:Y:S01]  /*7980*/  LDG.E.U16 R2, [R2.64] ;  /* 0x0000002402027981 */ /* 0x000ea2000c1e1500 */
[----:B------:R-:W-:Y:S01]  /*7990*/  IMAD.MOV.U32 R25, RZ, RZ, RZ ;  /* 0x000000ffff197224 */ /* 0x000fe200078e00ff */
[----:B--2---:R-:W-:Y:S01]  /*79a0*/  PRMT R24, RZ, 0x5410, R2 ;  /* 0x00005410ff187816 */ /* 0x004fe20000000002 */
[----:B------:R-:W-:Y:S05]  /*79b0*/  BRA `(.L_x_4175) ;  /* 0x000006b000007947 */ /* 0x000fea0003800000 */
.L_x_4182:
        /* <DEDUP_REMOVED lines=12> */
.L_x_4189:
        /* <DEDUP_REMOVED lines=20> */
.L_x_4191:
[----:B------:R-:W-:Y:S05]  /*7bc0*/  BSYNC B0 ;  /* 0x0000000000007941 */ /* 0x000fea0003800000 */
.L_x_4190:
[----:B------:R-:W-:Y:S01]  /*7bd0*/  IMAD.SHL.U32 R2, R2, 0x100000, RZ ;  /* 0x0010000002027824 */ /* 0x000fe200078e00ff */
[----:B------:R-:W-:-:S04]  /*7be0*/  LEA R3, R0, 0x3b800000, 0x17 ;  /* 0x3b80000000037811 */ /* 0x000fc800078eb8ff */
[----:B------:R-:W-:Y:S01]  /*7bf0*/  LOP3.LUT R24, R3, R2, R24, 0xfe, !PT ;  /* 0x0000000203187212 */ /* 0x000fe200078efe18 */
[----:B------:R-:W-:Y:S05]  /*7c00*/  BRA `(.L_x_4175) ;  /* 0x0000046000007947 */ /* 0x000fea0003800000 */
.L_x_4188:
        /* <DEDUP_REMOVED lines=20> */
.L_x_4193:
[----:B------:R-:W-:Y:S05]  /*7d50*/  BSYNC B0 ;  /* 0x0000000000007941 */ /* 0x000fea0003800000 */
.L_x_4192:
[----:B------:R-:W-:Y:S01]  /*7d60*/  IMAD.SHL.U32 R2, R2, 0x200000, RZ ;  /* 0x0020000002027824 */ /* 0x000fe200078e00ff */
[----:B------:R-:W-:-:S04]  /*7d70*/  LEA R3, R0, 0x37800000, 0x17 ;  /* 0x3780000000037811 */ /* 0x000fc800078eb8ff */
[----:B------:R-:W-:Y:S01]  /*7d80*/  LOP3.LUT R24, R3, R2, R24, 0xfe, !PT ;  /* 0x0000000203187212 */ /* 0x000fe200078efe18 */
[----:B------:R-:W-:Y:S05]  /*7d90*/  BRA `(.L_x_4175) ;  /* 0x000002d000007947 */ /* 0x000fea0003800000 */
.L_x_4187:
        /* <DEDUP_REMOVED lines=14> */
.L_x_4197:
[----:B------:R-:W-:Y:S05]  /*7e80*/  BSYNC B0 ;  /* 0x0000000000007941 */ /* 0x000fea0003800000 */
.L_x_4196:
[----:B------:R-:W-:Y:S01]  /*7e90*/  IMAD.MOV.U32 R25, RZ, RZ, RZ ;  /* 0x000000ffff197224 */ /* 0x000fe200078e00ff */
[----:B------:R-:W-:Y:S05]  /*7ea0*/  BRA `(.L_x_4175) ;  /* 0x000001c000007947 */ /* 0x000fea0003800000 */
.L_x_4174:
        /* <DEDUP_REMOVED lines=21> */
.L_x_4195:
[----:B------:R-:W2:Y:S01]  /*8000*/  LDG.E.64 R2, [R2.64] ;  /* 0x0000002402027981 */ /* 0x000ea2000c1e1b00 */
[----:B------:R-:W-:Y:S01]  /*8010*/  IMAD.MOV.U32 R25, RZ, RZ, RZ ;  /* 0x000000ffff197224 */ /* 0x000fe200078e00ff */
[----:B--2---:R0:W2:Y:S01]  /*8020*/  I2F.U64 R24, R2 ;  /* 0x0000000200187312 */ /* 0x0040a20000301000 */
[----:B------:R-:W-:Y:S05]  /*8030*/  BRA `(.L_x_4175) ;  /* 0x0000003000007947 */ /* 0x000fea0003800000 */
.L_x_4194:
[----:B------:R-:W2:Y:S01]  /*8040*/  LDG.E R2, [R2.64] ;  /* 0x0000002402027981 */ /* 0x000ea2000c1e1900 */
[----:B------:R-:W-:Y:S01]  /*8050*/  IMAD.MOV.U32 R25, RZ, RZ, RZ ;  /* 0x000000ffff197224 */ /* 0x000fe200078e00ff */
[----:B--2---:R0:W2:Y:S06]  /*8060*/  I2F.U32 R24, R2 ;  /* 0x0000000200187306 */ /* 0x0040ac0000201000 */
.L_x_4175:
[----:B------:R-:W-:Y:S05]  /*8070*/  BSYNC B6 ;  /* 0x0000000000067941 */ /* 0x000fea0003800000 */
.L_x_4169:
[----:B0-----:R-:W0:Y:S01]  /*8080*/  LDC.U8 R2, c[0x0][0x463] ;  /* 0x000118c0ff027b82 */ /* 0x001e220000000000 */
[----:B------:R-:W-:Y:S01]  /*8090*/  IADD3 R4, P0, R18, c[0x0][0x440], RZ ;  /* 0x0001100012047a10 */ /* 0x000fe20007f1e0ff */
[----:B------:R-:W-:Y:S04]  /*80a0*/  BSSY B6, `(.L_x_4198) ;  /* 0x00000f3000067945 */ /* 0x000fe80003800000 */
        /* <DEDUP_REMOVED lines=16> */
.L_x_4202:
[----:B------:R-:W3:Y:S01]  /*81b0*/  LDG.E.U8 R2, [R4.64] ;  /* 0x0000002404027981 */ /* 0x000ee2000c1e1100 */
[----:B------:R-:W-:Y:S01]  /*81c0*/  IMAD.MOV.U32 R3, RZ, RZ, RZ ;  /* 0x000000ffff037224 */ /* 0x000fe200078e00ff */
[----:B---3--:R-:W0:Y:S01]  /*81d0*/  I2F.U16 R2, R2 ;  /* 0x0000000200027306 */ /* 0x008e220000101000 */
[----:B------:R-:W-:Y:S05]  /*81e0*/  BRA `(.L_x_4204) ;  /* 0x00000de000007947 */ /* 0x000fea0003800000 */
.L_x_4201:
        /* <DEDUP_REMOVED lines=10> */
.L_x_4206:
[----:B------:R-:W3:Y:S01]  /*8290*/  LDG.E R2, [R4.64] ;  /* 0x0000002404027981 */ /* 0x000ee2000c1e1900 */
[----:B------:R-:W-:Y:S01]  /*82a0*/  IMAD.MOV.U32 R3, RZ, RZ, RZ ;  /* 0x000000ffff037224 */ /* 0x000fe200078e00ff */
[----:B---3--:R-:W0:Y:S01]  /*82b0*/  I2F R2, R2 ;  /* 0x0000000200027306 */ /* 0x008e220000201400 */
[----:B------:R-:W-:Y:S05]  /*82c0*/  BRA `(.L_x_4204) ;  /* 0x00000d0000007947 */ /* 0x000fea0003800000 */
.L_x_4205:
[----:B------:R-:W3:Y:S01]  /*82d0*/  LDG.E.U16 R2, [R4.64] ;  /* 0x0000002404027981 */ /* 0x000ee2000c1e1500 */
[----:B------:R-:W-:Y:S01]  /*82e0*/  IMAD.MOV.U32 R3, RZ, RZ, RZ ;  /* 0x000000ffff037224 */ /* 0x000fe200078e00ff */
[----:B---3--:R-:W0:Y:S01]  /*82f0*/  I2F.S16 R2, R2 ;  /* 0x0000000200027306 */ /* 0x008e220000101400 */
[----:B------:R-:W-:Y:S05]  /*8300*/  BRA `(.L_x_4204) ;  /* 0x00000cc000007947 */ /* 0x000fea0003800000 */
.L_x_4200:
        /* <DEDUP_REMOVED lines=9> */
.L_x_4208:
[----:B------:R-:W3:Y:S01]  /*83a0*/  LDG.E.U16 R2, [R4.64] ;  /* 0x0000002404027981 */ /* 0x000ee2000c1e1500 */
[----:B------:R-:W-:Y:S01]  /*83b0*/  IMAD.MOV.U32 R3, RZ, RZ, RZ ;  /* 0x000000ffff037224 */ /* 0x000fe200078e00ff */
[----:B---3--:R-:W-:Y:S01]  /*83c0*/  HADD2.F32 R2, -RZ, R2.H0_H0 ;  /* 0x20000002ff027230 */ /* 0x008fe20000004100 */
[----:B------:R-:W-:Y:S05]  /*83d0*/  BRA `(.L_x_4204) ;  /* 0x00000bf000007947 */ /* 0x000fea0003800000 */
.L_x_4207:
        /* <DEDUP_REMOVED lines=8> */
.L_x_4210:
[----:B------:R-:W3:Y:S02]  /*8460*/  LDG.E R2, [R4.64] ;  /* 0x0000002404027981 */ /* 0x000ee4000c1e1900 */
[--C-:B---3--:R-:W-:Y:S02]  /*8470*/  HADD2.F32 R3, -RZ, R2.reuse.H1_H1 ;  /* 0x30000002ff037230 */ /* 0x108fe40000004100 */
[----:B------:R-:W-:Y:S01]  /*8480*/  HADD2.F32 R2, -RZ, R2.H0_H0 ;  /* 0x20000002ff027230 */ /* 0x000fe20000004100 */
[----:B------:R-:W-:Y:S05]  /*8490*/  BRA `(.L_x_4204) ;  /* 0x00000b3000007947 */ /* 0x000fea0003800000 */
.L_x_4209:
[----:B------:R-:W3:Y:S01]  /*84a0*/  LDG.E.64 R4, [R4.64] ;  /* 0x0000002404047981 */ /* 0x000ee2000c1e1b00 */
[----:B------:R-:W-:Y:S01]  /*84b0*/  IMAD.MOV.U32 R3, RZ, RZ, RZ ;  /* 0x000000ffff037224 */ /* 0x000fe200078e00ff */
[----:B---3--:R-:W0:Y:S01]  /*84c0*/  F2F.F32.F64 R2, R4 ;  /* 0x0000000400027310 */ /* 0x008e220000301000 */
[----:B------:R-:W0:-:S14]  /*84d0*/  DSETP.GEU.AND P0, PT, |R4|, c[0x2][0x0], PT ;  /* 0x008000000400762a */ /* 0x000e1c0003f0e200 */
[----:B0-----:R-:W-:Y:S01]  /*84e0*/  @!P0 FMUL R2, R2, 1.175494350822287508e-38 ;  /* 0x0080000002028820 */ /* 0x001fe20000400000 */
[----:B------:R-:W-:Y:S05]  /*84f0*/  BRA `(.L_x_4204) ;  /* 0x00000ad000007947 */ /* 0x000fea0003800000 */
.L_x_4199:
        /* <DEDUP_REMOVED lines=13> */
.L_x_4213:
        /* <DEDUP_REMOVED lines=8> */
.L_x_4212:
        /* <DEDUP_REMOVED lines=27> */
.L_x_4215:
        /* <DEDUP_REMOVED lines=14> */
.L_x_4214:
[----:B------:R-:W3:Y:S01]  /*88e0*/  LDG.E.U16 R2, [R4.64] ;  /* 0x0000002404027981 */ /* 0x000ee2000c1e1500 */
[----:B------:R-:W-:Y:S01]  /*88f0*/  IMAD.MOV.U32 R3, RZ, RZ, RZ ;  /* 0x000000ffff037224 */ /* 0x000fe200078e00ff */
[----:B---3--:R-:W-:Y:S01]  /*8900*/  PRMT R2, RZ, 0x5410, R2 ;  /* 0x00005410ff027816 */ /* 0x008fe20000000002 */
[----:B------:R-:W-:Y:S05]  /*8910*/  BRA `(.L_x_4204) ;  /* 0x000006b000007947 */ /* 0x000fea0003800000 */
.L_x_4211:
        /* <DEDUP_REMOVED lines=12> */
.L_x_4218:
        /* <DEDUP_REMOVED lines=20> */
.L_x_4220:
[----:B------:R-:W-:Y:S05]  /*8b20*/  BSYNC B0 ;  /* 0x0000000000007941 */ /* 0x000fea0003800000 */
.L_x_4219:
[----:B------:R-:W-:Y:S01]  /*8b30*/  IMAD.SHL.U32 R2, R2, 0x100000, RZ ;  /* 0x0010000002027824 */ /* 0x000fe200078e00ff */
[----:B------:R-:W-:-:S04]  /*8b40*/  LEA R5, R0, 0x3b800000, 0x17 ;  /* 0x3b80000000057811 */ /* 0x000fc800078eb8ff */
[----:B------:R-:W-:Y:S01]  /*8b50*/  LOP3.LUT R2, R5, R2, R6, 0xfe, !PT ;  /* 0x0000000205027212 */ /* 0x000fe200078efe06 */
[----:B------:R-:W-:Y:S05]  /*8b60*/  BRA `(.L_x_4204) ;  /* 0x0000046000007947 */ /* 0x000fea0003800000 */
.L_x_4217:
        /* <DEDUP_REMOVED lines=20> */
.L_x_4222:
[----:B------:R-:W-:Y:S05]  /*8cb0*/  BSYNC B0 ;  /* 0x0000000000007941 */ /* 0x000fea0003800000 */
.L_x_4221:
[----:B------:R-:W-:Y:S01]  /*8cc0*/  IMAD.SHL.U32 R2, R2, 0x200000, RZ ;  /* 0x0020000002027824 */ /* 0x000fe200078e00ff */
[----:B------:R-:W-:-:S04]  /*8cd0*/  LEA R5, R0, 0x37800000, 0x17 ;  /* 0x3780000000057811 */ /* 0x000fc800078eb8ff */
[----:B------:R-:W-:Y:S01]  /*8ce0*/  LOP3.LUT R2, R5, R2, R6, 0xfe, !PT ;  /* 0x0000000205027212 */ /* 0x000fe200078efe06 */
[----:B------:R-:W-:Y:S05]  /*8cf0*/  BRA `(.L_x_4204) ;  /* 0x000002d000007947 */ /* 0x000fea0003800000 */
.L_x_4216:
        /* <DEDUP_REMOVED lines=14> */
.L_x_4226:
[----:B------:R-:W-:Y:S05]  /*8de0*/  BSYNC B0 ;  /* 0x0000000000007941 */ /* 0x000fea0003800000 */
.L_x_4225:
[----:B------:R-:W-:Y:S01]  /*8df0*/  IMAD.MOV.U32 R3, RZ, RZ, RZ ;  /* 0x000000ffff037224 */ /* 0x000fe200078e00ff */
[----:B------:R-:W-:Y:S05]  /*8e00*/  BRA `(.L_x_4204) ;  /* 0x000001c000007947 */ /* 0x000fea0003800000 */
.L_x_4203:
        /* <DEDUP_REMOVED lines=21> */
.L_x_4224:
[----:B------:R-:W3:Y:S01]  /*8f60*/  LDG.E.64 R4, [R4.64] ;  /* 0x0000002404047981 */ /* 0x000ee2000c1e1b00 */
[----:B------:R-:W-:Y:S01]  /*8f70*/  IMAD.MOV.U32 R3, RZ, RZ, RZ ;  /* 0x000000ffff037224 */ /* 0x000fe200078e00ff */
[----:B---3--:R0:W3:Y:S01]  /*8f80*/  I2F.U64 R2, R4 ;  /* 0x0000000400027312 */ /* 0x0080e20000301000 */
[----:B------:R-:W-:Y:S05]  /*8f90*/  BRA `(.L_x_4204) ;  /* 0x0000003000007947 */ /* 0x000fea0003800000 */
.L_x_4223:
[----:B------:R-:W3:Y:S01]  /*8fa0*/  LDG.E R2, [R4.64] ;  /* 0x0000002404027981 */ /* 0x000ee2000c1e1900 */
[----:B------:R-:W-:Y:S01]  /*8fb0*/  IMAD.MOV.U32 R3, RZ, RZ, RZ ;  /* 0x000000ffff037224 */ /* 0x000fe200078e00ff */
[----:B---3--:R-:W0:Y:S06]  /*8fc0*/  I2F.U32 R2, R2 ;  /* 0x0000000200027306 */ /* 0x008e2c0000201000 */
.L_x_4204:
[----:B------:R-:W-:Y:S05]  /*8fd0*/  BSYNC B6 ;  /* 0x0000000000067941 */ /* 0x000fea0003800000 */
.L_x_4198:
        /* <DEDUP_REMOVED lines=29> */
.L_x_4230:
[----:B------:R-:W0:Y:S02]  /*91b0*/  F2I.S64.TRUNC R2, R2 ;  /* 0x0000000200027311 */ /* 0x000e24000020d900 */
[----:B0-----:R-:W-:-:S05]  /*91c0*/  IMAD.MOV.U32 R5, RZ, RZ, R2 ;  /* 0x000000ffff057224 */ /* 0x001fca00078e0002 */
[----:B------:R0:W-:Y:S01]  /*91d0*/  STG.E.U8 [R16.64], R5 ;  /* 0x0000000510007986 */ /* 0x0001e2000c101124 */
[----:B------:R-:W-:Y:S05]  /*91e0*/  BRA `(.L_x_4232) ;  /* 0x00000d4000007947 */ /* 0x000fea0003800000 */
.L_x_4229:
        /* <DEDUP_REMOVED lines=9> */
.L_x_4234:
[----:B------:R-:W0:Y:S02]  /*9280*/  F2I.FTZ.TRUNC.NTZ R3, R2 ;  /* 0x0000000200037305 */ /* 0x000e24000021f100 */
[----:B0-----:R0:W-:Y:S01]  /*9290*/  STG.E [R16.64], R3 ;  /* 0x0000000310007986 */ /* 0x0011e2000c101924 */
[----:B------:R-:W-:Y:S05]  /*92a0*/  BRA `(.L_x_4232) ;  /* 0x00000c8000007947 */ /* 0x000fea0003800000 */
.L_x_4233:
[----:B------:R-:W0:Y:S02]  /*92b0*/  F2I.FTZ.TRUNC.NTZ R3, R2 ;  /* 0x0000000200037305 */ /* 0x000e24000021f100 */
[----:B0-----:R0:W-:Y:S01]  /*92c0*/  STG.E.U16 [R16.64], R3 ;  /* 0x0000000310007986 */ /* 0x0011e2000c101524 */
[----:B------:R-:W-:Y:S05]  /*92d0*/  BRA `(.L_x_4232) ;  /* 0x00000c5000007947 */ /* 0x000fea0003800000 */
.L_x_4228:
        /* <DEDUP_REMOVED lines=8> */
.L_x_4236:
[----:B------:R-:W-:-:S05]  /*9360*/  F2FP.PACK_AB R2, RZ, R2 ;  /* 0x00000002ff02723e */ /* 0x000fca00000000ff */
[----:B------:R0:W-:Y:S01]  /*9370*/  STG.E.U16 [R16.64], R2 ;  /* 0x0000000210007986 */ /* 0x0001e2000c101524 */
[----:B------:R-:W-:Y:S05]  /*9380*/  BRA `(.L_x_4232) ;  /* 0x00000ba000007947 */ /* 0x000fea0003800000 */
.L_x_4235:
        /* <DEDUP_REMOVED lines=8> */
.L_x_4238:
[----:B------:R-:W-:-:S05]  /*9410*/  F2FP.PACK_AB R3, R3, R2 ;  /* 0x000000020303723e */ /* 0x000fca00000000ff */
[----:B------:R0:W-:Y:S01]  /*9420*/  STG.E [R16.64], R3 ;  /* 0x0000000310007986 */ /* 0x0001e2000c101924 */
[----:B------:R-:W-:Y:S05]  /*9430*/  BRA `(.L_x_4232) ;  /* 0x00000af000007947 */ /* 0x000fea0003800000 */
.L_x_4237:
[----:B------:R-:W-:-:S06]  /*9440*/  FMUL.FTZ R2, R2, 1 ;  /* 0x3f80000002027820 */ /* 0x000fcc0000410000 */
[----:B------:R-:W0:Y:S02]  /*9450*/  F2F.F64.F32 R2, R2 ;  /* 0x0000000200027310 */ /* 0x000e240000201800 */
[----:B0-----:R0:W-:Y:S01]  /*9460*/  STG.E.64 [R16.64], R2 ;  /* 0x0000000210007986 */ /* 0x0011e2000c101b24 */
[----:B------:R-:W-:Y:S05]  /*9470*/  BRA `(.L_x_4232) ;  /* 0x00000ab000007947 */ /* 0x000fea0003800000 */
.L_x_4227:
        /* <DEDUP_REMOVED lines=14> */
.L_x_4241:
[----:B------:R-:W-:Y:S02]  /*9560*/  FMUL.FTZ R6, R3, 1 ;  /* 0x3f80000003067820 */ /* 0x000fe40000410000 */
[----:B------:R-:W-:-:S04]  /*9570*/  FMUL.FTZ R4, R2, 1 ;  /* 0x3f80000002047820 */ /* 0x000fc80000410000 */
[----:B------:R-:W-:Y:S08]  /*9580*/  F2F.F64.F32 R6, R6 ;  /* 0x0000000600067310 */ /* 0x000ff00000201800 */
[----:B------:R-:W0:Y:S02]  /*9590*/  F2F.F64.F32 R4, R4 ;  /* 0x0000000400047310 */ /* 0x000e240000201800 */
[----:B0-----:R0:W-:Y:S01]  /*95a0*/  STG.E.128 [R16.64], R4 ;  /* 0x0000000410007986 */ /* 0x0011e2000c101d24 */
[----:B------:R-:W-:Y:S05]  /*95b0*/  BRA `(.L_x_4232) ;  /* 0x0000097000007947 */ /* 0x000fea0003800000 */
.L_x_4240:
        /* <DEDUP_REMOVED lines=20> */
.L_x_4245:
[----:B------:R-:W-:Y:S05]  /*9700*/  BSYNC B0 ;  /* 0x0000000000007941 */ /* 0x000fea0003800000 */
.L_x_4244:
[----:B------:R-:W-:-:S05]  /*9710*/  LOP3.LUT R5, R0, R5, RZ, 0xfc, !PT ;  /* 0x0000000500057212 */ /* 0x000fca00078efcff */
[----:B------:R0:W-:Y:S01]  /*9720*/  STG.E.U8 [R16.64], R5 ;  /* 0x0000000510007986 */ /* 0x0001e2000c101124 */
[----:B------:R-:W-:Y:S05]  /*9730*/  BRA `(.L_x_4232) ;  /* 0x000007f000007947 */ /* 0x000fea0003800000 */
.L_x_4243:
        /* <DEDUP_REMOVED lines=12> */
.L_x_4247:
[----:B------:R-:W-:Y:S01]  /*9800*/  IMAD.MOV.U32 R0, RZ, RZ, 0x7f ;  /* 0x0000007fff007424 */ /* 0x000fe200078e00ff */
[----:B------:R-:W-:-:S04]  /*9810*/  ISETP.GT.U32.AND P0, PT, R4, 0x7f800000, PT ;  /* 0x7f8000000400780c */ /* 0x000fc80003f04070 */
[----:B------:R-:W-:-:S04]  /*9820*/  SEL R0, R0, 0x7c, P0 ;  /* 0x0000007c00007807 */ /* 0x000fc80000000000 */
.L_x_4248:
[----:B------:R-:W-:Y:S05]  /*9830*/  BSYNC B0 ;  /* 0x0000000000007941 */ /* 0x000fea0003800000 */
.L_x_4246:
[----:B------:R-:W-:-:S04]  /*9840*/  LOP3.LUT R2, R2, 0x80000000, RZ, 0xc0, !PT ;  /* 0x8000000002027812 */ /* 0x000fc800078ec0ff */
[----:B------:R-:W-:-:S04]  /*9850*/  SHF.R.U32.HI R3, RZ, 0x18, R2 ;  /* 0x00000018ff037819 */ /* 0x000fc80000011602 */
[----:B------:R-:W-:-:S05]  /*9860*/  LOP3.LUT R3, R0, R3, RZ, 0xfc, !PT ;  /* 0x0000000300037212 */ /* 0x000fca00078efcff */
[----:B------:R0:W-:Y:S01]  /*9870*/  STG.E.U8 [R16.64], R3 ;  /* 0x0000000310007986 */ /* 0x0001e2000c101124 */
[----:B------:R-:W-:Y:S05]  /*9880*/  BRA `(.L_x_4232) ;  /* 0x000006a000007947 */ /* 0x000fea0003800000 */
.L_x_4242:
[----:B------:R-:W-:-:S05]  /*9890*/  F2FP.BF16.PACK_AB R2, RZ, R2 ;  /* 0x00000002ff02723e */ /* 0x000fca00000010ff */
[----:B------:R0:W-:Y:S01]  /*98a0*/  STG.E.U16 [R16.64], R2 ;  /* 0x0000000210007986 */ /* 0x0001e2000c101524 */
[----:B------:R-:W-:Y:S05]  /*98b0*/  BRA `(.L_x_4232) ;  /* 0x0000067000007947 */ /* 0x000fea0003800000 */
.L_x_4239:
        /* <DEDUP_REMOVED lines=11> */
.L_x_4251:
        /* <DEDUP_REMOVED lines=16> */
.L_x_4254:
[----:B------:R-:W-:-:S04]  /*9a70*/  LOP3.LUT R2, R2, 0x80000000, RZ, 0xc0, !PT ;  /* 0x8000000002027812 */ /* 0x000fc800078ec0ff */
[----:B------:R-:W-:-:S04]  /*9a80*/  SHF.R.U32.HI R3, RZ, 0x18, R2 ;  /* 0x00000018ff037819 */ /* 0x000fc80000011602 */
[----:B------:R-:W-:-:S04]  /*9a90*/  LOP3.LUT R0, R0, R3, RZ, 0xfc, !PT ;  /* 0x0000000300007212 */ /* 0x000fc800078efcff */
[----:B------:R-:W-:Y:S02]  /*9aa0*/  PRMT R8, R0, 0x7610, R8 ;  /* 0x0000761000087816 */ /* 0x000fe40000000008 */
.L_x_4253:
[----:B------:R-:W-:Y:S05]  /*9ab0*/  BSYNC B0 ;  /* 0x0000000000007941 */ /* 0x000fea0003800000 */
.L_x_4252:
[----:B------:R0:W-:Y:S01]  /*9ac0*/  STG.E.U8 [R16.64], R8 ;  /* 0x0000000810007986 */ /* 0x0001e2000c101124 */
[----:B------:R-:W-:Y:S05]  /*9ad0*/  BRA `(.L_x_4232) ;  /* 0x0000045000007947 */ /* 0x000fea0003800000 */
.L_x_4250:
        /* <DEDUP_REMOVED lines=16> */
.L_x_4257:
[----:B------:R-:W-:-:S04]  /*9be0*/  LOP3.LUT R2, R2, 0x80000000, RZ, 0xc0, !PT ;  /* 0x8000000002027812 */ /* 0x000fc800078ec0ff */
[----:B------:R-:W-:-:S04]  /*9bf0*/  SHF.R.U32.HI R3, RZ, 0x18, R2 ;  /* 0x00000018ff037819 */ /* 0x000fc80000011602 */
[----:B------:R-:W-:-:S04]  /*9c00*/  LOP3.LUT R0, R0, R3, RZ, 0xfc, !PT ;  /* 0x0000000300007212 */ /* 0x000fc800078efcff */
[----:B------:R-:W-:Y:S02]  /*9c10*/  PRMT R8, R0, 0x7610, R8 ;  /* 0x0000761000087816 */ /* 0x000fe40000000008 */
.L_x_4256:
[----:B------:R-:W-:Y:S05]  /*9c20*/  BSYNC B0 ;  /* 0x0000000000007941 */ /* 0x000fea0003800000 */
.L_x_4255:
[----:B------:R0:W-:Y:S01]  /*9c30*/  STG.E.U8 [R16.64], R8 ;  /* 0x0000000810007986 */ /* 0x0001e2000c101124 */
[----:B------:R-:W-:Y:S05]  /*9c40*/  BRA `(.L_x_4232) ;  /* 0x000002e000007947 */ /* 0x000fea0003800000 */
.L_x_4249:
        /* <DEDUP_REMOVED lines=21> */
.L_x_4231:
        /* <DEDUP_REMOVED lines=20> */
.L_x_4259:
[----:B------:R-:W0:Y:S02]  /*9ee0*/  F2I.U64.TRUNC R2, R2 ;  /* 0x0000000200027311 */ /* 0x000e24000020d800 */
[----:B0-----:R0:W-:Y:S01]  /*9ef0*/  STG.E.64 [R16.64], R2 ;  /* 0x0000000210007986 */ /* 0x0011e2000c101b24 */
[----:B------:R-:W-:Y:S05]  /*9f00*/  BRA `(.L_x_4232) ;  /* 0x0000002000007947 */ /* 0x000fea0003800000 */
.L_x_4258:
[----:B------:R-:W0:Y:S02]  /*9f10*/  F2I.FTZ.U32.TRUNC.NTZ R3, R2 ;  /* 0x0000000200037305 */ /* 0x000e24000021f000 */
[----:B0-----:R0:W-:Y:S02]  /*9f20*/  STG.E [R16.64], R3 ;  /* 0x0000000310007986 */ /* 0x0011e4000c101924 */
.L_x_4232:
[----:B------:R-:W-:-:S04]  /*9f30*/  IADD3 R19, R19, 0x80, RZ ;  /* 0x0000008013137810 */ /* 0x000fc80007ffe0ff */
[----:B------:R-:W-:-:S13]  /*9f40*/  ISETP.GE.AND P0, PT, R19, c[0x0][0x160], PT ;  /* 0x0000580013007a0c */ /* 0x000fda0003f06270 */
        /* <DEDUP_REMOVED lines=282> */
.L_x_4260:
        /* <DEDUP_REMOVED lines=21> */
.L_x_4265:
[----:B------:R-:W2:Y:S01]  /*b240*/  LDG.E.U8 R2, [R2.64] ;  /* 0x0000002402027981 */ /* 0x000ea2000c1e1100 */
[----:B------:R-:W-:Y:S01]  /*b250*/  IMAD.MOV.U32 R23, RZ, RZ, RZ ;  /* 0x000000ffff177224 */ /* 0x000fe200078e00ff */
[----:B--2---:R0:W1:Y:S01]  /*b260*/  I2F.U16 R22, R2 ;  /* 0x0000000200167306 */ /* 0x0040620000101000 */
[----:B------:R-:W-:Y:S05]  /*b270*/  BRA `(.L_x_4267) ;  /* 0x00000de000007947 */ /* 0x000fea0003800000 */
.L_x_4264:
        /* <DEDUP_REMOVED lines=10> */
.L_x_4269:
[----:B------:R-:W2:Y:S01]  /*b320*/  LDG.E R2, [R2.64] ;  /* 0x0000002402027981 */ /* 0x000ea2000c1e1900 */
[----:B------:R-:W-:Y:S01]  /*b330*/  IMAD.MOV.U32 R23, RZ, RZ, RZ ;  /* 0x000000ffff177224 */ /* 0x000fe200078e00ff */
[----:B--2---:R0:W1:Y:S01]  /*b340*/  I2F R22, R2 ;  /* 0x0000000200167306 */ /* 0x0040620000201400 */
[----:B------:R-:W-:Y:S05]  /*b350*/  BRA `(.L_x_4267) ;  /* 0x00000d0000007947 */ /* 0x000fea0003800000 */
.L_x_4268:
[----:B------:R-:W2:Y:S01]  /*b360*/  LDG.E.U16 R2, [R2.64] ;  /* 0x0000002402027981 */ /* 0x000ea2000c1e1500 */
[----:B------:R-:W-:Y:S01]  /*b370*/  IMAD.MOV.U32 R23, RZ, RZ, RZ ;  /* 0x000000ffff177224 */ /* 0x000fe200078e00ff */
[----:B--2---:R0:W1:Y:S01]  /*b380*/  I2F.S16 R22, R2 ;  /* 0x0000000200167306 */ /* 0x0040620000101400 */
[----:B------:R-:W-:Y:S05]  /*b390*/  BRA `(.L_x_4267) ;  /* 0x00000cc000007947 */ /* 0x000fea0003800000 */
.L_x_4263:
        /* <DEDUP_REMOVED lines=9> */
.L_x_4271:
[----:B------:R-:W2:Y:S01]  /*b430*/  LDG.E.U16 R2, [R2.64] ;  /* 0x0000002402027981 */ /* 0x000ea2000c1e1500 */
[----:B------:R-:W-:Y:S01]  /*b440*/  IMAD.MOV.U32 R23, RZ, RZ, RZ ;  /* 0x000000ffff177224 */ /* 0x000fe200078e00ff */
[----:B--2---:R-:W-:Y:S01]  /*b450*/  HADD2.F32 R22, -RZ, R2.H0_H0 ;  /* 0x20000002ff167230 */ /* 0x004fe20000004100 */
[----:B------:R-:W-:Y:S05]  /*b460*/  BRA `(.L_x_4267) ;  /* 0x00000bf000007947 */ /* 0x000fea0003800000 */
.L_x_4270:
        /* <DEDUP_REMOVED lines=8> */
.L_x_4273:
[----:B------:R-:W2:Y:S02]  /*b4f0*/  LDG.E R2, [R2.64] ;  /* 0x0000002402027981 */ /* 0x000ea4000c1e1900 */
[--C-:B--2---:R-:W-:Y:S02]  /*b500*/  HADD2.F32 R23, -RZ, R2.reuse.H1_H1 ;  /* 0x30000002ff177230 */ /* 0x104fe40000004100 */
[----:B------:R-:W-:Y:S01]  /*b510*/  HADD2.F32 R22, -RZ, R2.H0_H0 ;  /* 0x20000002ff167230 */ /* 0x000fe20000004100 */
[----:B------:R-:W-:Y:S05]  /*b520*/  BRA `(.L_x_4267) ;  /* 0x00000b3000007947 */ /* 0x000fea0003800000 */
.L_x_4272:
[----:B------:R-:W2:Y:S01]  /*b530*/  LDG.E.64 R2, [R2.64] ;  /* 0x0000002402027981 */ /* 0x000ea2000c1e1b00 */
[----:B------:R-:W-:Y:S01]  /*b540*/  IMAD.MOV.U32 R23, RZ, RZ, RZ ;  /* 0x000000ffff177224 */ /* 0x000fe200078e00ff */
[----:B--2---:R-:W0:Y:S01]  /*b550*/  F2F.F32.F64 R22, R2 ;  /* 0x0000000200167310 */ /* 0x004e220000301000 */
[----:B------:R-:W0:-:S14]  /*b560*/  DSETP.GEU.AND P0, PT, |R2|, c[0x2][0x0], PT ;  /* 0x008000000200762a */ /* 0x000e1c0003f0e200 */
[----:B0-----:R-:W-:Y:S01]  /*b570*/  @!P0 FMUL R22, R22, 1.175494350822287508e-38 ;  /* 0x0080000016168820 */ /* 0x001fe20000400000 */
[----:B------:R-:W-:Y:S05]  /*b580*/  BRA `(.L_x_4267) ;  /* 0x00000ad000007947 */ /* 0x000fea0003800000 */
.L_x_4262:
        /* <DEDUP_REMOVED lines=13> */
.L_x_4276:
        /* <DEDUP_REMOVED lines=8> */
.L_x_4275:
        /* <DEDUP_REMOVED lines=27> */
.L_x_4278:
        /* <DEDUP_REMOVED lines=14> */
.L_x_4277:
[----:B------:R-:W2:Y:S01]  /*b970*/  LDG.E.U16 R2, [R2.64] ;  /* 0x0000002402027981 */ /* 0x000ea2000c1e1500 */
[----:B------:R-:W-:Y:S01]  /*b980*/  IMAD.MOV.U32 R23, RZ, RZ, RZ ;  /* 0x000000ffff177224 */ /* 0x000fe200078e00ff */
[----:B--2---:R-:W-:Y:S01]  /*b990*/  PRMT R22, RZ, 0x5410, R2 ;  /* 0x00005410ff167816 */ /* 0x004fe20000000002 */
[----:B------:R-:W-:Y:S05]  /*b9a0*/  BRA `(.L_x_4267) ;  /* 0x000006b000007947 */ /* 0x000fea0003800000 */
.L_x_4274:
        /* <DEDUP_REMOVED lines=12> */
.L_x_4281:
        /* <DEDUP_REMOVED lines=20> */
.L_x_4283:
[----:B------:R-:W-:Y:S05]  /*bbb0*/  BSYNC B0 ;  /* 0x0000000000007941 */ /* 0x000fea0003800000 */
.L_x_4282:
[----:B------:R-:W-:Y:S01]  /*bbc0*/  IMAD.SHL.U32 R2, R2, 0x100000, RZ ;  /* 0x0010000002027824 */ /* 0x000fe200078e00ff */
[----:B------:R-:W-:-:S04]  /*bbd0*/  LEA R3, R0, 0x3b800000, 0x17 ;  /* 0x3b80000000037811 */ /* 0x000fc800078eb8ff */
[----:B------:R-:W-:Y:S01]  /*bbe0*/  LOP3.LUT R22, R3, R2, R22, 0xfe, !PT ;  /* 0x0000000203167212 */ /* 0x000fe200078efe16 */
[----:B------:R-:W-:Y:S05]  /*bbf0*/  BRA `(.L_x_4267) ;  /* 0x0000046000007947 */ /* 0x000fea0003800000 */
.L_x_4280:
        /* <DEDUP_REMOVED lines=20> */
.L_x_4285:
[----:B------:R-:W-:Y:S05]  /*bd40*/  BSYNC B0 ;  /* 0x0000000000007941 */ /* 0x000fea0003800000 */
.L_x_4284:
[----:B------:R-:W-:Y:S01]  /*bd50*/  IMAD.SHL.U32 R2, R2, 0x200000, RZ ;  /* 0x0020000002027824 */ /* 0x000fe200078e00ff */
[----:B------:R-:W-:-:S04]  /*bd60*/  LEA R3, R0, 0x37800000, 0x17 ;  /* 0x3780000000037811 */ /* 0x000fc800078eb8ff */
[----:B------:R-:W-:Y:S01]  /*bd70*/  LOP3.LUT R22, R3, R2, R22, 0xfe, !PT ;  /* 0x0000000203167212 */ /* 0x000fe200078efe16 */
[----:B------:R-:W-:Y:S05]  /*bd80*/  BRA `(.L_x_4267) ;  /* 0x000002d000007947 */ /* 0x000fea0003800000 */
.L_x_4279:
        /* <DEDUP_REMOVED lines=14> */
.L_x_4289:
[----:B------:R-:W-:Y:S05]  /*be70*/  BSYNC B0 ;  /* 0x0000000000007941 */ /* 0x000fea0003800000 */
.L_x_4288:
[----:B------:R-:W-:Y:S01]  /*be80*/  IMAD.MOV.U32 R23, RZ, RZ, RZ ;  /* 0x000000ffff177224 */ /* 0x000fe200078e00ff */
[----:B------:R-:W-:Y:S05]  /*be90*/  BRA `(.L_x_4267) ;  /* 0x000001c000007947 */ /* 0x000fea0003800000 */
.L_x_4266:
        /* <DEDUP_REMOVED lines=21> */
.L_x_4287:
[----:B------:R-:W2:Y:S01]  /*bff0*/  LDG.E.64 R2, [R2.64] ;  /* 0x0000002402027981 */ /* 0x000ea2000c1e1b00 */
[----:B------:R-:W-:Y:S01]  /*c000*/  IMAD.MOV.U32 R23, RZ, RZ, RZ ;  /* 0x000000ffff177224 */ /* 0x000fe200078e00ff */
[----:B--2---:R0:W1:Y:S01]  /*c010*/  I2F.U64 R22, R2 ;  /* 0x0000000200167312 */ /* 0x0040620000301000 */
[----:B------:R-:W-:Y:S05]  /*c020*/  BRA `(.L_x_4267) ;  /* 0x0000003000007947 */ /* 0x000fea0003800000 */
.L_x_4286:
[----:B------:R-:W2:Y:S01]  /*c030*/  LDG.E R2, [R2.64] ;  /* 0x0000002402027981 */ /* 0x000ea2000c1e1900 */
[----:B------:R-:W-:Y:S01]  /*c040*/  IMAD.MOV.U32 R23, RZ, RZ, RZ ;  /* 0x000000ffff177224 */ /* 0x000fe200078e00ff */
[----:B--2---:R0:W1:Y:S06]  /*c050*/  I2F.U32 R22, R2 ;  /* 0x0000000200167306 */ /* 0x00406c0000201000 */
.L_x_4267:
[----:B------:R-:W-:Y:S05]  /*c060*/  BSYNC B6 ;  /* 0x0000000000067941 */ /* 0x000fea0003800000 */
.L_x_4261:
        /* <DEDUP_REMOVED lines=19> */
.L_x_4294:
[----:B------:R-:W2:Y:S01]  /*c1a0*/  LDG.E.U8 R2, [R2.64] ;  /* 0x0000002402027981 */ /* 0x000ea2000c1e1100 */
[----:B------:R-:W-:Y:S01]  /*c1b0*/  IMAD.MOV.U32 R25, RZ, RZ, RZ ;  /* 0x000000ffff197224 */ /* 0x000fe200078e00ff */
[----:B--2---:R0:W2:Y:S01]  /*c1c0*/  I2F.U16 R24, R2 ;  /* 0x0000000200187306 */ /* 0x0040a20000101000 */
[----:B------:R-:W-:Y:S05]  /*c1d0*/  BRA `(.L_x_4296) ;  /* 0x00000de000007947 */ /* 0x000fea0003800000 */
.L_x_4293:
        /* <DEDUP_REMOVED lines=10> */
.L_x_4298:
[----:B------:R-:W2:Y:S01]  /*c280*/  LDG.E R2, [R2.64] ;  /* 0x0000002402027981 */ /* 0x000ea2000c1e1900 */
[----:B------:R-:W-:Y:S01]  /*c290*/  IMAD.MOV.U32 R25, RZ, RZ, RZ ;  /* 0x000000ffff197224 */ /* 0x000fe200078e00ff */
[----:B--2---:R0:W2:Y:S01]  /*c2a0*/  I2F R24, R2 ;  /* 0x0000000200187306 */ /* 0x0040a20000201400 */
[----:B------:R-:W-:Y:S05]  /*c2b0*/  BRA `(.L_x_4296) ;  /* 0x00000d0000007947 */ /* 0x000fea0003800000 */
.L_x_4297:
[----:B------:R-:W2:Y:S01]  /*c2c0*/  LDG.E.U16 R2, [R2.64] ;  /* 0x0000002402027981 */ /* 0x000ea2000c1e1500 */
[----:B------:R-:W-:Y:S01]  /*c2d0*/  IMAD.MOV.U32 R25, RZ, RZ, RZ ;  /* 0x000000ffff197224 */ /* 0x000fe200078e00ff */
[----:B--2---:R0:W2:Y:S01]  /*c2e0*/  I2F.S16 R24, R2 ;  /* 0x0000000200187306 */ /* 0x0040a20000101400 */
[----:B------:R-:W-:Y:S05]  /*c2f0*/  BRA `(.L_x_4296) ;  /* 0x00000cc000007947 */ /* 0x000fea0003800000 */
.L_x_4292:
        /* <DEDUP_REMOVED lines=9> */
.L_x_4300:
[----:B------:R-:W2:Y:S01]  /*c390*/  LDG.E.U16 R2, [R2.64] ;  /* 0x0000002402027981 */ /* 0x000ea2000c1e1500 */
[----:B------:R-:W-:Y:S01]  /*c3a0*/  IMAD.MOV.U32 R25, RZ, RZ, RZ ;  /* 0x000000ffff197224 */ /* 0x000fe200078e00ff */
[----:B--2---:R-:W-:Y:S01]  /*c3b0*/  HADD2.F32 R24, -RZ, R2.H0_H0 ;  /* 0x20000002ff187230 */ /* 0x004fe20000004100 */
[----:B------:R-:W-:Y:S05]  /*c3c0*/  BRA `(.L_x_4296) ;  /* 0x00000bf000007947 */ /* 0x000fea0003800000 */
.L_x_4299:
        /* <DEDUP_REMOVED lines=8> */
.L_x_4302:
[----:B------:R-:W2:Y:S02]  /*c450*/  LDG.E R2, [R2.64] ;  /* 0x0000002402027981 */ /* 0x000ea4000c1e1900 */
[--C-:B--2---:R-:W-:Y:S02]  /*c460*/  HADD2.F32 R25, -RZ, R2.reuse.H1_H1 ;  /* 0x30000002ff197230 */ /* 0x104fe40000004100 */
[----:B------:R-:W-:Y:S01]  /*c470*/  HADD2.F32 R24, -RZ, R2.H0_H0 ;  /* 0x20000002ff187230 */ /* 0x000fe20000004100 */
[----:B------:R-:W-:Y:S05]  /*c480*/  BRA `(.L_x_4296) ;  /* 0x00000b3000007947 */ /* 0x000fea0003800000 */
.L_x_4301:
[----:B------:R-:W2:Y:S01]  /*c490*/  LDG.E.64 R2, [R2.64] ;  /* 0x0000002402027981 */ /* 0x000ea2000c1e1b00 */
[----:B------:R-:W-:Y:S01]  /*c4a0*/  IMAD.MOV.U32 R25, RZ, RZ, RZ ;  /* 0x000000ffff197224 */ /* 0x000fe200078e00ff */
[----:B--2---:R-:W0:Y:S01]  /*c4b0*/  F2F.F32.F64 R24, R2 ;  /* 0x0000000200187310 */ /* 0x004e220000301000 */
[----:B------:R-:W0:-:S14]  /*c4c0*/  DSETP.GEU.AND P0, PT, |R2|, c[0x2][0x0], PT ;  /* 0x008000000200762a */ /* 0x000e1c0003f0e200 */
[----:B0-----:R-:W-:Y:S01]  /*c4d0*/  @!P0 FMUL R24, R24, 1.175494350822287508e-38 ;  /* 0x0080000018188820 */ /* 0x001fe20000400000 */
[----:B------:R-:W-:Y:S05]  /*c4e0*/  BRA `(.L_x_4296) ;  /* 0x00000ad000007947 */ /* 0x000fea0003800000 */
.L_x_4291:
        /* <DEDUP_REMOVED lines=13> */
.L_x_4305:
        /* <DEDUP_REMOVED lines=8> */
.L_x_4304:
        /* <DEDUP_REMOVED lines=27> */
.L_x_4307:
        /* <DEDUP_REMOVED lines=14> */
.L_x_4306:
[----:B------:R-:W2:Y:S01]  /*c8d0*/  LDG.E.U16 R2, [R2.64] ;  /* 0x0000002402027981 */ /* 0x000ea2000c1e1500 */
[----:B------:R-:W-:Y:S01]  /*c8e0*/  IMAD.MOV.U32 R25, RZ, RZ, RZ ;  /* 0x000000ffff197224 */ /* 0x000fe200078e00ff */
[----:B--2---:R-:W-:Y:S01]  /*c8f0*/  PRMT R24, RZ, 0x5410, R2 ;  /* 0x00005410ff187816 */ /* 0x004fe20000000002 */
[----:B------:R-:W-:Y:S05]  /*c900*/  BRA `(.L_x_4296) ;  /* 0x000006b000007947 */ /* 0x000fea0003800000 */
.L_x_4303:
        /* <DEDUP_REMOVED lines=12> */
.L_x_4310:
        /* <DEDUP_REMOVED lines=20> */
.L_x_4312:
[----:B------:R-:W-:Y:S05]  /*cb10*/  BSYNC B0 ;  /* 0x0000000000007941 */ /* 0x000fea0003800000 */
.L_x_4311:
[----:B------:R-:W-:Y:S01]  /*cb20*/  IMAD.SHL.U32 R2, R2, 0x100000, RZ ;  /* 0x0010000002027824 */ /* 0x000fe200078e00ff */
[----:B------:R-:W-:-:S04]  /*cb30*/  LEA R3, R0, 0x3b800000, 0x17 ;  /* 0x3b80000000037811 */ /* 0x000fc800078eb8ff */
[----:B------:R-:W-:Y:S01]  /*cb40*/  LOP3.LUT R24, R3, R2, R24, 0xfe, !PT ;  /* 0x0000000203187212 */ /* 0x000fe200078efe18 */
[----:B------:R-:W-:Y:S05]  /*cb50*/  BRA `(.L_x_4296) ;  /* 0x0000046000007947 */ /* 0x000fea0003800000 */
.L_x_4309:
        /* <DEDUP_REMOVED lines=20> */
.L_x_4314:
[----:B------:R-:W-:Y:S05]  /*cca0*/  BSYNC B0 ;  /* 0x0000000000007941 */ /* 0x000fea0003800000 */
.L_x_4313:
[----:B------:R-:W-:Y:S01]  /*ccb0*/  IMAD.SHL.U32 R2, R2, 0x200000, RZ ;  /* 0x0020000002027824 */ /* 0x000fe200078e00ff */
[----:B------:R-:W-:-:S04]  /*ccc0*/  LEA R3, R0, 0x37800000, 0x17 ;  /* 0x3780000000037811 */ /* 0x000fc800078eb8ff */
[----:B------:R-:W-:Y:S01]  /*ccd0*/  LOP3.LUT R24, R3, R2, R24, 0xfe, !PT ;  /* 0x0000000203187212 */ /* 0x000fe200078efe18 */
[----:B------:R-:W-:Y:S05]  /*cce0*/  BRA `(.L_x_4296) ;  /* 0x000002d000007947 */ /* 0x000fea0003800000 */
.L_x_4308:
        /* <DEDUP_REMOVED lines=14> */
.L_x_4318:
[----:B------:R-:W-:Y:S05]  /*cdd0*/  BSYNC B0 ;  /* 0x0000000000007941 */ /* 0x000fea0003800000 */
.L_x_4317:
[----:B------:R-:W-:Y:S01]  /*cde0*/  IMAD.MOV.U32 R25, RZ, RZ, RZ ;  /* 0x000000ffff197224 */ /* 0x000fe200078e00ff */
[----:B------:R-:W-:Y:S05]  /*cdf0*/  BRA `(.L_x_4296) ;  /* 0x000001c000007947 */ /* 0x000fea0003800000 */
.L_x_4295:
        /* <DEDUP_REMOVED lines=21> */
.L_x_4316:
[----:B------:R-:W2:Y:S01]  /*cf50*/  LDG.E.64 R2, [R2.64] ;  /* 0x0000002402027981 */ /* 0x000ea2000c1e1b00 */
[----:B------:R-:W-:Y:S01]  /*cf60*/  IMAD.MOV.U32 R25, RZ, RZ, RZ ;  /* 0x000000ffff197224 */ /* 0x000fe200078e00ff */
[----:B--2---:R0:W2:Y:S01]  /*cf70*/  I2F.U64 R24, R2 ;  /* 0x0000000200187312 */ /* 0x0040a20000301000 */
[----:B------:R-:W-:Y:S05]  /*cf80*/  BRA `(.L_x_4296) ;  /* 0x0000003000007947 */ /* 0x000fea0003800000 */
.L_x_4315:
[----:B------:R-:W2:Y:S01]  /*cf90*/  LDG.E R2, [R2.64] ;  /* 0x0000002402027981 */ /* 0x000ea2000c1e1900 */
[----:B------:R-:W-:Y:S01]  /*cfa0*/  IMAD.MOV.U32 R25, RZ, RZ, RZ ;  /* 0x000000ffff197224 */ /* 0x000fe200078e00ff */
[----:B--2---:R0:W2:Y:S06]  /*cfb0*/  I2F.U32 R24, R2 ;  /* 0x0000000200187306 */ /* 0x0040ac0000201000 */
.L_x_4296:
[----:B------:R-:W-:Y:S05]  /*cfc0*/  BSYNC B6 ;  /* 0x0000000000067941 */ /* 0x000fea0003800000 */
.L_x_4290:
        /* <DEDUP_REMOVED lines=19> */
.L_x_4323:
[----:B------:R-:W3:Y:S01]  /*d100*/  LDG.E.U8 R2, [R4.64] ;  /* 0x0000002404027981 */ /* 0x000ee2000c1e1100 */
[----:B------:R-:W-:Y:S01]  /*d110*/  IMAD.MOV.U32 R3, RZ, RZ, RZ ;  /* 0x000000ffff037224 */ /* 0x000fe200078e00ff */
[----:B---3--:R-:W0:Y:S01]  /*d120*/  I2F.U16 R2, R2 ;  /* 0x0000000200027306 */ /* 0x008e220000101000 */
[----:B------:R-:W-:Y:S05]  /*d130*/  BRA `(.L_x_4325) ;  /* 0x00000de000007947 */ /* 0x000fea0003800000 */
.L_x_4322:
        /* <DEDUP_REMOVED lines=10> */
.L_x_4327:
[----:B------:R-:W3:Y:S01]  /*d1e0*/  LDG.E R2, [R4.64] ;  /* 0x0000002404027981 */ /* 0x000ee2000c1e1900 */
[----:B------:R-:W-:Y:S01]  /*d1f0*/  IMAD.MOV.U32 R3, RZ, RZ, RZ ;  /* 0x000000ffff037224 */ /* 0x000fe200078e00ff */
[----:B---3--:R-:W0:Y:S01]  /*d200*/  I2F R2, R2 ;  /* 0x0000000200027306 */ /* 0x008e220000201400 */
[----:B------:R-:W-:Y:S05]  /*d210*/  BRA `(.L_x_4325) ;  /* 0x00000d0000007947 */ /* 0x000fea0003800000 */
.L_x_4326:
[----:B------:R-:W3:Y:S01]  /*d220*/  LDG.E.U16 R2, [R4.64] ;  /* 0x0000002404027981 */ /* 0x000ee2000c1e1500 */
[----:B------:R-:W-:Y:S01]  /*d230*/  IMAD.MOV.U32 R3, RZ, RZ, RZ ;  /* 0x000000ffff037224 */ /* 0x000fe200078e00ff */
[----:B---3--:R-:W0:Y:S01]  /*d240*/  I2F.S16 R2, R2 ;  /* 0x0000000200027306 */ /* 0x008e220000101400 */
[----:B------:R-:W-:Y:S05]  /*d250*/  BRA `(.L_x_4325) ;  /* 0x00000cc000007947 */ /* 0x000fea0003800000 */
.L_x_4321:
        /* <DEDUP_REMOVED lines=9> */
.L_x_4329:
[----:B------:R-:W3:Y:S01]  /*d2f0*/  LDG.E.U16 R2, [R4.64] ;  /* 0x0000002404027981 */ /* 0x000ee2000c1e1500 */
[----:B------:R-:W-:Y:S01]  /*d300*/  IMAD.MOV.U32 R3, RZ, RZ, RZ ;  /* 0x000000ffff037224 */ /* 0x000fe200078e00ff */
[----:B---3--:R-:W-:Y:S01]  /*d310*/  HADD2.F32 R2, -RZ, R2.H0_H0 ;  /* 0x20000002ff027230 */ /* 0x008fe20000004100 */
[----:B------:R-:W-:Y:S05]  /*d320*/  BRA `(.L_x_4325) ;  /* 0x00000bf000007947 */ /* 0x000fea0003800000 */
.L_x_4328:
        /* <DEDUP_REMOVED lines=8> */
.L_x_4331:
[----:B------:R-:W3:Y:S02]  /*d3b0*/  LDG.E R2, [R4.64] ;  /* 0x0000002404027981 */ /* 0x000ee4000c1e1900 */
[--C-:B---3--:R-:W-:Y:S02]  /*d3c0*/  HADD2.F32 R3, -RZ, R2.reuse.H1_H1 ;  /* 0x30000002ff037230 */ /* 0x108fe40000004100 */
[----:B------:R-:W-:Y:S01]  /*d3d0*/  HADD2.F32 R2, -RZ, R2.H0_H0 ;  /* 0x20000002ff027230 */ /* 0x000fe20000004100 */
[----:B------:R-:W-:Y:S05]  /*d3e0*/  BRA `(.L_x_4325) ;  /* 0x00000b3000007947 */ /* 0x000fea0003800000 */
.L_x_4330:
[----:B------:R-:W3:Y:S01]  /*d3f0*/  LDG.E.64 R4, [R4.64] ;  /* 0x0000002404047981 */ /* 0x000ee2000c1e1b00 */
[----:B------:R-:W-:Y:S01]  /*d400*/  IMAD.MOV.U32 R3, RZ, RZ, RZ ;  /* 0x000000ffff037224 */ /* 0x000fe200078e00ff */
[----:B---3--:R-:W0:Y:S01]  /*d410*/  F2F.F32.F64 R2, R4 ;  /* 0x0000000400027310 */ /* 0x008e220000301000 */
[----:B------:R-:W0:-:S14]  /*d420*/  DSETP.GEU.AND P0, PT, |R4|, c[0x2][0x0], PT ;  /* 0x008000000400762a */ /* 0x000e1c0003f0e200 */
[----:B0-----:R-:W-:Y:S01]  /*d430*/  @!P0 FMUL R2, R2, 1.175494350822287508e-38 ;  /* 0x0080000002028820 */ /* 0x001fe20000400000 */
[----:B------:R-:W-:Y:S05]  /*d440*/  BRA `(.L_x_4325) ;  /* 0x00000ad000007947 */ /* 0x000fea0003800000 */
.L_x_4320:
        /* <DEDUP_REMOVED lines=13> */
.L_x_4334:
        /* <DEDUP_REMOVED lines=8> */
.L_x_4333:
        /* <DEDUP_REMOVED lines=27> */
.L_x_4336:
        /* <DEDUP_REMOVED lines=14> */
.L_x_4335:
[----:B------:R-:W3:Y:S01]  /*d830*/  LDG.E.U16 R2, [R4.64] ;  /* 0x0000002404027981 */ /* 0x000ee2000c1e1500 */
[----:B------:R-:W-:Y:S01]  /*d840*/  IMAD.MOV.U32 R3, RZ, RZ, RZ ;  /* 0x000000ffff037224 */ /* 0x000fe200078e00ff */
[----:B---3--:R-:W-:Y:S01]  /*d850*/  PRMT R2, RZ, 0x5410, R2 ;  /* 0x00005410ff027816 */ /* 0x008fe20000000002 */
[----:B------:R-:W-:Y:S05]  /*d860*/  BRA `(.L_x_4325) ;  /* 0x000006b000007947 */ /* 0x000fea0003800000 */
.L_x_4332:
        /* <DEDUP_REMOVED lines=12> */
.L_x_4339:
        /* <DEDUP_REMOVED lines=20> */
.L_x_4341:
[----:B------:R-:W-:Y:S05]  /*da70*/  BSYNC B0 ;  /* 0x0000000000007941 */ /* 0x000fea0003800000 */
.L_x_4340:
[----:B------:R-:W-:Y:S01]  /*da80*/  IMAD.SHL.U32 R2, R2, 0x100000, RZ ;  /* 0x0010000002027824 */ /* 0x000fe200078e00ff */
[----:B------:R-:W-:-:S04]  /*da90*/  LEA R5, R0, 0x3b800000, 0x17 ;  /* 0x3b80000000057811 */ /* 0x000fc800078eb8ff */
[----:B------:R-:W-:Y:S01]  /*daa0*/  LOP3.LUT R2, R5, R2, R6, 0xfe, !PT ;  /* 0x0000000205027212 */ /* 0x000fe200078efe06 */
[----:B------:R-:W-:Y:S05]  /*dab0*/  BRA `(.L_x_4325) ;  /* 0x0000046000007947 */ /* 0x000fea0003800000 */
.L_x_4338:
        /* <DEDUP_REMOVED lines=20> */
.L_x_4343:
[----:B------:R-:W-:Y:S05]  /*dc00*/  BSYNC B0 ;  /* 0x0000000000007941 */ /* 0x000fea0003800000 */
.L_x_4342:
[----:B------:R-:W-:Y:S01]  /*dc10*/  IMAD.SHL.U32 R2, R2, 0x200000, RZ ;  /* 0x0020000002027824 */ /* 0x000fe200078e00ff */
[----:B------:R-:W-:-:S04]  /*dc20*/  LEA R5, R0, 0x37800000, 0x17 ;  /* 0x3780000000057811 */ /* 0x000fc800078eb8ff */
[----:B------:R-:W-:Y:S01]  /*dc30*/  LOP3.LUT R2, R5, R2, R6, 0xfe, !PT ;  /* 0x0000000205027212 */ /* 0x000fe200078efe06 */
[----:B------:R-:W-:Y:S05]  /*dc40*/  BRA `(.L_x_4325) ;  /* 0x000002d000007947 */ /* 0x000fea0003800000 */
.L_x_4337:
        /* <DEDUP_REMOVED lines=14> */
.L_x_4347:
[----:B------:R-:W-:Y:S05]  /*dd30*/  BSYNC B0 ;  /* 0x0000000000007941 */ /* 0x000fea0003800000 */
.L_x_4346:
[----:B------:R-:W-:Y:S01]  /*dd40*/  IMAD.MOV.U32 R3, RZ, RZ, RZ ;  /* 0x000000ffff037224 */ /* 0x000fe200078e00ff */
[----:B------:R-:W-:Y:S05]  /*dd50*/  BRA `(.L_x_4325) ;  /* 0x000001c000007947 */ /* 0x000fea0003800000 */
.L_x_4324:
        /* <DEDUP_REMOVED lines=21> */
.L_x_4345:
[----:B------:R-:W3:Y:S01]  /*deb0*/  LDG.E.64 R4, [R4.64] ;  /* 0x0000002404047981 */ /* 0x000ee2000c1e1b00 */
[----:B------:R-:W-:Y:S01]  /*dec0*/  IMAD.MOV.U32 R3, RZ, RZ, RZ ;  /* 0x000000ffff037224 */ /* 0x000fe200078e00ff */
[----:B---3--:R0:W3:Y:S01]  /*ded0*/  I2F.U64 R2, R4 ;  /* 0x0000000400027312 */ /* 0x0080e20000301000 */
[----:B------:R-:W-:Y:S05]  /*dee0*/  BRA `(.L_x_4325) ;  /* 0x0000003000007947 */ /* 0x000fea0003800000 */
.L_x_4344:
[----:B------:R-:W3:Y:S01]  /*def0*/  LDG.E R2, [R4.64] ;  /* 0x0000002404027981 */ /* 0x000ee2000c1e1900 */
[----:B------:R-:W-:Y:S01]  /*df00*/  IMAD.MOV.U32 R3, RZ, RZ, RZ ;  /* 0x000000ffff037224 */ /* 0x000fe200078e00ff */
[----:B---3--:R-:W0:Y:S06]  /*df10*/  I2F.U32 R2, R2 ;  /* 0x0000000200027306 */ /* 0x008e2c0000201000 */
.L_x_4325:
[----:B------:R-:W-:Y:S05]  /*df20*/  BSYNC B6 ;  /* 0x0000000000067941 */ /* 0x000fea0003800000 */
.L_x_4319:
        /* <DEDUP_REMOVED lines=29> */
.L_x_4351:
[----:B------:R-:W0:Y:S02]  /*e100*/  F2I.S64.TRUNC R2, R2 ;  /* 0x0000000200027311 */ /* 0x000e24000020d900 */
[----:B0-----:R-:W-:-:S05]  /*e110*/  IMAD.MOV.U32 R5, RZ, RZ, R2 ;  /* 0x000000ffff057224 */ /* 0x001fca00078e0002 */
[----:B------:R0:W-:Y:S01]  /*e120*/  STG.E.U8 [R16.64], R5 ;  /* 0x0000000510007986 */ /* 0x0001e2000c101124 */
[----:B------:R-:W-:Y:S05]  /*e130*/  BRA `(.L_x_4353) ;  /* 0x00000d4000007947 */ /* 0x000fea0003800000 */
.L_x_4350:
        /* <DEDUP_REMOVED lines=9> */
.L_x_4355:
[----:B------:R-:W0:Y:S02]  /*e1d0*/  F2I.FTZ.TRUNC.NTZ R3, R2 ;  /* 0x0000000200037305 */ /* 0x000e24000021f100 */
[----:B0-----:R0:W-:Y:S01]  /*e1e0*/  STG.E [R16.64], R3 ;  /* 0x0000000310007986 */ /* 0x0011e2000c101924 */
[----:B------:R-:W-:Y:S05]  /*e1f0*/  BRA `(.L_x_4353) ;  /* 0x00000c8000007947 */ /* 0x000fea0003800000 */
.L_x_4354:
[----:B------:R-:W0:Y:S02]  /*e200*/  F2I.FTZ.TRUNC.NTZ R3, R2 ;  /* 0x0000000200037305 */ /* 0x000e24000021f100 */
[----:B0-----:R0:W-:Y:S01]  /*e210*/  STG.E.U16 [R16.64], R3 ;  /* 0x0000000310007986 */ /* 0x0011e2000c101524 */
[----:B------:R-:W-:Y:S05]  /*e220*/  BRA `(.L_x_4353) ;  /* 0x00000c5000007947 */ /* 0x000fea0003800000 */
.L_x_4349:
        /* <DEDUP_REMOVED lines=8> */
.L_x_4357:
[----:B------:R-:W-:-:S05]  /*e2b0*/  F2FP.PACK_AB R2, RZ, R2 ;  /* 0x00000002ff02723e */ /* 0x000fca00000000ff */
[----:B------:R0:W-:Y:S01]  /*e2c0*/  STG.E.U16 [R16.64], R2 ;  /* 0x0000000210007986 */ /* 0x0001e2000c101524 */
[----:B------:R-:W-:Y:S05]  /*e2d0*/  BRA `(.L_x_4353) ;  /* 0x00000ba000007947 */ /* 0x000fea0003800000 */
.L_x_4356:
        /* <DEDUP_REMOVED lines=8> */
.L_x_4359:
[----:B------:R-:W-:-:S05]  /*e360*/  F2FP.PACK_AB R3, R3, R2 ;  /* 0x000000020303723e */ /* 0x000fca00000000ff */
[----:B------:R0:W-:Y:S01]  /*e370*/  STG.E [R16.64], R3 ;  /* 0x0000000310007986 */ /* 0x0001e2000c101924 */
[----:B------:R-:W-:Y:S05]  /*e380*/  BRA `(.L_x_4353) ;  /* 0x00000af000007947 */ /* 0x000fea0003800000 */
.L_x_4358:
[----:B------:R-:W-:-:S06]  /*e390*/  FMUL.FTZ R2, R2, 1 ;  /* 0x3f80000002027820 */ /* 0x000fcc0000410000 */
[----:B------:R-:W0:Y:S02]  /*e3a0*/  F2F.F64.F32 R2, R2 ;  /* 0x0000000200027310 */ /* 0x000e240000201800 */
[----:B0-----:R0:W-:Y:S01]  /*e3b0*/  STG.E.64 [R16.64], R2 ;  /* 0x0000000210007986 */ /* 0x0011e2000c101b24 */
[----:B------:R-:W-:Y:S05]  /*e3c0*/  BRA `(.L_x_4353) ;  /* 0x00000ab000007947 */ /* 0x000fea0003800000 */
.L_x_4348:
        /* <DEDUP_REMOVED lines=14> */
.L_x_4362:
[----:B------:R-:W-:Y:S02]  /*e4b0*/  FMUL.FTZ R6, R3, 1 ;  /* 0x3f80000003067820 */ /* 0x000fe40000410000 */
[----:B------:R-:W-:-:S04]  /*e4c0*/  FMUL.FTZ R4, R2, 1 ;  /* 0x3f80000002047820 */ /* 0x000fc80000410000 */
[----:B------:R-:W-:Y:S08]  /*e4d0*/  F2F.F64.F32 R6, R6 ;  /* 0x0000000600067310 */ /* 0x000ff00000201800 */
[----:B------:R-:W0:Y:S02]  /*e4e0*/  F2F.F64.F32 R4, R4 ;  /* 0x0000000400047310 */ /* 0x000e240000201800 */
[----:B0-----:R0:W-:Y:S01]  /*e4f0*/  STG.E.128 [R16.64], R4 ;  /* 0x0000000410007986 */ /* 0x0011e2000c101d24 */
[----:B------:R-:W-:Y:S05]  /*e500*/  BRA `(.L_x_4353) ;  /* 0x0000097000007947 */ /* 0x000fea0003800000 */
.L_x_4361:
        /* <DEDUP_REMOVED lines=20> */
.L_x_4366:
[----:B------:R-:W-:Y:S05]  /*e650*/  BSYNC B0 ;  /* 0x0000000000007941 */ /* 0x000fea0003800000 */
.L_x_4365:
[----:B------:R-:W-:-:S05]  /*e660*/  LOP3.LUT R5, R0, R5, RZ, 0xfc, !PT ;  /* 0x0000000500057212 */ /* 0x000fca00078efcff */
[----:B------:R0:W-:Y:S01]  /*e670*/  STG.E.U8 [R16.64], R5 ;  /* 0x0000000510007986 */ /* 0x0001e2000c101124 */
[----:B------:R-:W-:Y:S05]  /*e680*/  BRA `(.L_x_4353) ;  /* 0x000007f000007947 */ /* 0x000fea0003800000 */
.L_x_4364:
        /* <DEDUP_REMOVED lines=12> */
.L_x_4368:
[----:B------:R-:W-:Y:S01]  /*e750*/  IMAD.MOV.U32 R0, RZ, RZ, 0x7f ;  /* 0x0000007fff007424 */ /* 0x000fe200078e00ff */
[----:B------:R-:W-:-:S04]  /*e760*/  ISETP.GT.U32.AND P0, PT, R4, 0x7f800000, PT ;  /* 0x7f8000000400780c */ /* 0x000fc80003f04070 */
[----:B------:R-:W-:-:S04]  /*e770*/  SEL R0, R0, 0x7c, P0 ;  /* 0x0000007c00007807 */ /* 0x000fc80000000000 */
.L_x_4369:
[----:B------:R-:W-:Y:S05]  /*e780*/  BSYNC B0 ;  /* 0x0000000000007941 */ /* 0x000fea0003800000 */
.L_x_4367:
[----:B------:R-:W-:-:S04]  /*e790*/  LOP3.LUT R2, R2, 0x80000000, RZ, 0xc0, !PT ;  /* 0x8000000002027812 */ /* 0x000fc800078ec0ff */
[----:B------:R-:W-:-:S04]  /*e7a0*/  SHF.R.U32.HI R3, RZ, 0x18, R2 ;  /* 0x00000018ff037819 */ /* 0x000fc80000011602 */
[----:B------:R-:W-:-:S05]  /*e7b0*/  LOP3.LUT R3, R0, R3, RZ, 0xfc, !PT ;  /* 0x0000000300037212 */ /* 0x000fca00078efcff */
[----:B------:R0:W-:Y:S01]  /*e7c0*/  STG.E.U8 [R16.64], R3 ;  /* 0x0000000310007986 */ /* 0x0001e2000c101124 */
[----:B------:R-:W-:Y:S05]  /*e7d0*/  BRA `(.L_x_4353) ;  /* 0x000006a000007947 */ /* 0x000fea0003800000 */
.L_x_4363:
[----:B------:R-:W-:-:S05]  /*e7e0*/  F2FP.BF16.PACK_AB R2, RZ, R2 ;  /* 0x00000002ff02723e */ /* 0x000fca00000010ff */
[----:B------:R0:W-:Y:S01]  /*e7f0*/  STG.E.U16 [R16.64], R2 ;  /* 0x0000000210007986 */ /* 0x0001e2000c101524 */
[----:B------:R-:W-:Y:S05]  /*e800*/  BRA `(.L_x_4353) ;  /* 0x0000067000007947 */ /* 0x000fea0003800000 */
.L_x_4360:
        /* <DEDUP_REMOVED lines=11> */
.L_x_4372:
        /* <DEDUP_REMOVED lines=16> */
.L_x_4375:
[----:B------:R-:W-:-:S04]  /*e9c0*/  LOP3.LUT R2, R2, 0x80000000, RZ, 0xc0, !PT ;  /* 0x8000000002027812 */ /* 0x000fc800078ec0ff */
[----:B------:R-:W-:-:S04]  /*e9d0*/  SHF.R.U32.HI R3, RZ, 0x18, R2 ;  /* 0x00000018ff037819 */ /* 0x000fc80000011602 */
[----:B------:R-:W-:-:S04]  /*e9e0*/  LOP3.LUT R0, R0, R3, RZ, 0xfc, !PT ;  /* 0x0000000300007212 */ /* 0x000fc800078efcff */
[----:B------:R-:W-:Y:S02]  /*e9f0*/  PRMT R8, R0, 0x7610, R8 ;  /* 0x0000761000087816 */ /* 0x000fe40000000008 */
.L_x_4374:
[----:B------:R-:W-:Y:S05]  /*ea00*/  BSYNC B0 ;  /* 0x0000000000007941 */ /* 0x000fea0003800000 */
.L_x_4373:
[----:B------:R0:W-:Y:S01]  /*ea10*/  STG.E.U8 [R16.64], R8 ;  /* 0x0000000810007986 */ /* 0x0001e2000c101124 */
[----:B------:R-:W-:Y:S05]  /*ea20*/  BRA `(.L_x_4353) ;  /* 0x0000045000007947 */ /* 0x000fea0003800000 */
.L_x_4371:
        /* <DEDUP_REMOVED lines=16> */
.L_x_4378:
[----:B------:R-:W-:-:S04]  /*eb30*/  LOP3.LUT R2, R2, 0x80000000, RZ, 0xc0, !PT ;  /* 0x8000000002027812 */ /* 0x000fc800078ec0ff */
[----:B------:R-:W-:-:S04]  /*eb40*/  SHF.R.U32.HI R3, RZ, 0x18, R2 ;  /* 0x00000018ff037819 */ /* 0x000fc80000011602 */
[----:B------:R-:W-:-:S04]  /*eb50*/  LOP3.LUT R0, R0, R3, RZ, 0xfc, !PT ;  /* 0x0000000300007212 */ /* 0x000fc800078efcff */
[----:B------:R-:W-:Y:S02]  /*eb60*/  PRMT R8, R0, 0x7610, R8 ;  /* 0x0000761000087816 */ /* 0x000fe40000000008 */
.L_x_4377:
[----:B------:R-:W-:Y:S05]  /*eb70*/  BSYNC B0 ;  /* 0x0000000000007941 */ /* 0x000fea0003800000 */
.L_x_4376:
[----:B------:R0:W-:Y:S01]  /*eb80*/  STG.E.U8 [R16.64], R8 ;  /* 0x0000000810007986 */ /* 0x0001e2000c101124 */
[----:B------:R-:W-:Y:S05]  /*eb90*/  BRA `(.L_x_4353) ;  /* 0x000002e000007947 */ /* 0x000fea0003800000 */
.L_x_4370:
        /* <DEDUP_REMOVED lines=21> */
.L_x_4352:
        /* <DEDUP_REMOVED lines=20> */
.L_x_4380:
[----:B------:R-:W0:Y:S02]  /*ee30*/  F2I.U64.TRUNC R2, R2 ;  /* 0x0000000200027311 */ /* 0x000e24000020d800 */
[----:B0-----:R0:W-:Y:S01]  /*ee40*/  STG.E.64 [R16.64], R2 ;  /* 0x0000000210007986 */ /* 0x0011e2000c101b24 */
[----:B------:R-:W-:Y:S05]  /*ee50*/  BRA `(.L_x_4353) ;  /* 0x0000002000007947 */ /* 0x000fea0003800000 */
.L_x_4379:
[----:B------:R-:W0:Y:S02]  /*ee60*/  F2I.FTZ.U32.TRUNC.NTZ R3, R2 ;  /* 0x0000000200037305 */ /* 0x000e24000021f000 */
[----:B0-----:R0:W-:Y:S02]  /*ee70*/  STG.E [R16.64], R3 ;  /* 0x0000000310007986 */ /* 0x0011e4000c101924 */
.L_x_4353:
[----:B------:R-:W-:Y:S02]  /*ee80*/  IADD3 R19, R19, 0x80, RZ ;  /* 0x0000008013137810 */ /* 0x000fe40007ffe0ff */
.L_x_4138:
[----:B------:R-:W-:Y:S05]  /*ee90*/  BSYNC B7 ;  /* 0x0000000000077941 */ /* 0x000fea0003800000 */
.L_x_4137:
[----:B------:R-:W-:-:S13]  /*eea0*/  ISETP.GE.AND P0, PT, R19, c[0x0][0x160], PT ;  /* 0x0000580013007a0c */ /* 0x000fda0003f06270 */
[----:B------:R-:W-:Y:S05]  /*eeb0*/  @P0 EXIT ;  /* 0x000000000000094d */ /* 0x000fea0003800000 */
        /* <DEDUP_REMOVED lines=281> */
.L_x_4381:
        /* <DEDUP_REMOVED lines=21> */
.L_x_4386:
[----:B------:R-:W2:Y:S01]  /*101a0*/  LDG.E.U8 R2, [R2.64] ;  /* 0x0000002402027981 */ /* 0x000ea2000c1e1100 */
[----:B------:R-:W-:Y:S01]  /*101b0*/  IMAD.MOV.U32 R19, RZ, RZ, RZ ;  /* 0x000000ffff137224 */ /* 0x000fe200078e00ff */
[----:B--2---:R0:W1:Y:S01]  /*101c0*/  I2F.U16 R18, R2 ;  /* 0x0000000200127306 */ /* 0x0040620000101000 */
[----:B------:R-:W-:Y:S05]  /*101d0*/  BRA `(.L_x_4388) ;  /* 0x00000de000007947 */ /* 0x000fea0003800000 */
.L_x_4385:
        /* <DEDUP_REMOVED lines=10> */
.L_x_4390:
[----:B------:R-:W2:Y:S01]  /*10280*/  LDG.E R2, [R2.64] ;  /* 0x0000002402027981 */ /* 0x000ea2000c1e1900 */
[----:B------:R-:W-:Y:S01]  /*10290*/  IMAD.MOV.U32 R19, RZ, RZ, RZ ;  /* 0x000000ffff137224 */ /* 0x000fe200078e00ff */
[----:B--2---:R0:W1:Y:S01]  /*102a0*/  I2F R18, R2 ;  /* 0x0000000200127306 */ /* 0x0040620000201400 */
[----:B------:R-:W-:Y:S05]  /*102b0*/  BRA `(.L_x_4388) ;  /* 0x00000d0000007947 */ /* 0x000fea0003800000 */
.L_x_4389:
[----:B------:R-:W2:Y:S01]  /*102c0*/  LDG.E.U16 R2, [R2.64] ;  /* 0x0000002402027981 */ /* 0x000ea2000c1e1500 */
[----:B------:R-:W-:Y:S01]  /*102d0*/  IMAD.MOV.U32 R19, RZ, RZ, RZ ;  /* 0x000000ffff137224 */ /* 0x000fe200078e00ff */
[----:B--2---:R0:W1:Y:S01]  /*102e0*/  I2F.S16 R18, R2 ;  /* 0x0000000200127306 */ /* 0x0040620000101400 */
[----:B------:R-:W-:Y:S05]  /*102f0*/  BRA `(.L_x_4388) ;  /* 0x00000cc000007947 */ /* 0x000fea0003800000 */
.L_x_4384:
        /* <DEDUP_REMOVED lines=9> */
.L_x_4392:
[----:B------:R-:W2:Y:S01]  /*10390*/  LDG.E.U16 R2, [R2.64] ;  /* 0x0000002402027981 */ /* 0x000ea2000c1e1500 */
[----:B------:R-:W-:Y:S01]  /*103a0*/  IMAD.MOV.U32 R19, RZ, RZ, RZ ;  /* 0x000000ffff137224 */ /* 0x000fe200078e00ff */
[----:B--2---:R-:W-:Y:S01]  /*103b0*/  HADD2.F32 R18, -RZ, R2.H0_H0 ;  /* 0x20000002ff127230 */ /* 0x004fe20000004100 */
[----:B------:R-:W-:Y:S05]  /*103c0*/  BRA `(.L_x_4388) ;  /* 0x00000bf000007947 */ /* 0x000fea0003800000 */
.L_x_4391:
        /* <DEDUP_REMOVED lines=8> */
.L_x_4394:
[----:B------:R-:W2:Y:S02]  /*10450*/  LDG.E R2, [R2.64] ;  /* 0x0000002402027981 */ /* 0x000ea4000c1e1900 */
[--C-:B--2---:R-:W-:Y:S02]  /*10460*/  HADD2.F32 R19, -RZ, R2.reuse.H1_H1 ;  /* 0x30000002ff137230 */ /* 0x104fe40000004100 */
[----:B------:R-:W-:Y:S01]  /*10470*/  HADD2.F32 R18, -RZ, R2.H0_H0 ;  /* 0x20000002ff127230 */ /* 0x000fe20000004100 */
[----:B------:R-:W-:Y:S05]  /*10480*/  BRA `(.L_x_4388) ;  /* 0x00000b3000007947 */ /* 0x000fea0003800000 */
.L_x_4393:
[----:B------:R-:W2:Y:S01]  /*10490*/  LDG.E.64 R2, [R2.64] ;  /* 0x0000002402027981 */ /* 0x000ea2000c1e1b00 */
[----:B------:R-:W-:Y:S01]  /*104a0*/  IMAD.MOV.U32 R19, RZ, RZ, RZ ;  /* 0x000000ffff137224 */ /* 0x000fe200078e00ff */
[----:B--2---:R-:W0:Y:S01]  /*104b0*/  F2F.F32.F64 R18, R2 ;  /* 0x0000000200127310 */ /* 0x004e220000301000 */
[----:B------:R-:W0:-:S14]  /*104c0*/  DSETP.GEU.AND P0, PT, |R2|, c[0x2][0x0], PT ;  /* 0x008000000200762a */ /* 0x000e1c0003f0e200 */
[----:B0-----:R-:W-:Y:S01]  /*104d0*/  @!P0 FMUL R18, R18, 1.175494350822287508e-38 ;  /* 0x0080000012128820 */ /* 0x001fe20000400000 */
[----:B------:R-:W-:Y:S05]  /*104e0*/  BRA `(.L_x_4388) ;  /* 0x00000ad000007947 */ /* 0x000fea0003800000 */
.L_x_4383:
        /* <DEDUP_REMOVED lines=13> */
.L_x_4397:
        /* <DEDUP_REMOVED lines=8> */
.L_x_4396:
        /* <DEDUP_REMOVED lines=27> */
.L_x_4399:
        /* <DEDUP_REMOVED lines=14> */
.L_x_4398:
[----:B------:R-:W2:Y:S01]  /*108d0*/  LDG.E.U16 R2, [R2.64] ;  /* 0x0000002402027981 */ /* 0x000ea2000c1e1500 */
[----:B------:R-:W-:Y:S01]  /*108e0*/  IMAD.MOV.U32 R19, RZ, RZ, RZ ;  /* 0x000000ffff137224 */ /* 0x000fe200078e00ff */
[----:B--2---:R-:W-:Y:S01]  /*108f0*/  PRMT R18, RZ, 0x5410, R2 ;  /* 0x00005410ff127816 */ /* 0x004fe20000000002 */
[----:B------:R-:W-:Y:S05]  /*10900*/  BRA `(.L_x_4388) ;  /* 0x000006b000007947 */ /* 0x000fea0003800000 */
.L_x_4395:
        /* <DEDUP_REMOVED lines=12> */
.L_x_4402:
        /* <DEDUP_REMOVED lines=20> */
.L_x_4404:
[----:B------:R-:W-:Y:S05]  /*10b10*/  BSYNC B0 ;  /* 0x0000000000007941 */ /* 0x000fea0003800000 */
.L_x_4403:
[----:B------:R-:W-:Y:S01]  /*10b20*/  IMAD.SHL.U32 R2, R2, 0x100000, RZ ;  /* 0x0010000002027824 */ /* 0x000fe200078e00ff */
[----:B------:R-:W-:-:S04]  /*10b30*/  LEA R3, R0, 0x3b800000, 0x17 ;  /* 0x3b80000000037811 */ /* 0x000fc800078eb8ff */
[----:B------:R-:W-:Y:S01]  /*10b40*/  LOP3.LUT R18, R3, R2, R18, 0xfe, !PT ;  /* 0x0000000203127212 */ /* 0x000fe200078efe12 */
[----:B------:R-:W-:Y:S05]  /*10b50*/  BRA `(.L_x_4388) ;  /* 0x0000046000007947 */ /* 0x000fea0003800000 */
.L_x_4401:
        /* <DEDUP_REMOVED lines=20> */
.L_x_4406:
[----:B------:R-:W-:Y:S05]  /*10ca0*/  BSYNC B0 ;  /* 0x0000000000007941 */ /* 0x000fea0003800000 */
.L_x_4405:
[----:B------:R-:W-:Y:S01]  /*10cb0*/  IMAD.SHL.U32 R2, R2, 0x200000, RZ ;  /* 0x0020000002027824 */ /* 0x000fe200078e00ff */
[----:B------:R-:W-:-:S04]  /*10cc0*/  LEA R3, R0, 0x37800000, 0x17 ;  /* 0x3780000000037811 */ /* 0x000fc800078eb8ff */
[----:B------:R-:W-:Y:S01]  /*10cd0*/  LOP3.LUT R18, R3, R2, R18, 0xfe, !PT ;  /* 0x0000000203127212 */ /* 0x000fe200078efe12 */
[----:B------:R-:W-:Y:S05]  /*10ce0*/  BRA `(.L_x_4388) ;  /* 0x000002d000007947 */ /* 0x000fea0003800000 */
.L_x_4400:
        /* <DEDUP_REMOVED lines=14> */
.L_x_4410:
[----:B------:R-:W-:Y:S05]  /*10dd0*/  BSYNC B0 ;  /* 0x0000000000007941 */ /* 0x000fea0003800000 */
.L_x_4409:
[----:B------:R-:W-:Y:S01]  /*10de0*/  IMAD.MOV.U32 R19, RZ, RZ, RZ ;  /* 0x000000ffff137224 */ /* 0x000fe200078e00ff */
[----:B------:R-:W-:Y:S05]  /*10df0*/  BRA `(.L_x_4388) ;  /* 0x000001c000007947 */ /* 0x000fea0003800000 */
.L_x_4387:
        /* <DEDUP_REMOVED lines=21> */
.L_x_4408:
[----:B------:R-:W2:Y:S01]  /*10f50*/  LDG.E.64 R2, [R2.64] ;  /* 0x0000002402027981 */ /* 0x000ea2000c1e1b00 */
[----:B------:R-:W-:Y:S01]  /*10f60*/  IMAD.MOV.U32 R19, RZ, RZ, RZ ;  /* 0x000000ffff137224 */ /* 0x000fe200078e00ff */
[----:B--2---:R0:W1:Y:S01]  /*10f70*/  I2F.U64 R18, R2 ;  /* 0x0000000200127312 */ /* 0x0040620000301000 */
[----:B------:R-:W-:Y:S05]  /*10f80*/  BRA `(.L_x_4388) ;  /* 0x0000003000007947 */ /* 0x000fea0003800000 */
.L_x_4407:
[----:B------:R-:W2:Y:S01]  /*10f90*/  LDG.E R2, [R2.64] ;  /* 0x0000002402027981 */ /* 0x000ea2000c1e1900 */
[----:B------:R-:W-:Y:S01]  /*10fa0*/  IMAD.MOV.U32 R19, RZ, RZ, RZ ;  /* 0x000000ffff137224 */ /* 0x000fe200078e00ff */
[----:B--2---:R0:W1:Y:S06]  /*10fb0*/  I2F.U32 R18, R2 ;  /* 0x0000000200127306 */ /* 0x00406c0000201000 */
.L_x_4388:
[----:B------:R-:W-:Y:S05]  /*10fc0*/  BSYNC B6 ;  /* 0x0000000000067941 */ /* 0x000fea0003800000 */
.L_x_4382:
        /* <DEDUP_REMOVED lines=19> */
.L_x_4415:
[----:B------:R-:W2:Y:S01]  /*11100*/  LDG.E.U8 R2, [R2.64] ;  /* 0x0000002402027981 */ /* 0x000ea2000c1e1100 */
[----:B------:R-:W-:Y:S01]  /*11110*/  IMAD.MOV.U32 R23, RZ, RZ, RZ ;  /* 0x000000ffff177224 */ /* 0x000fe200078e00ff */
[----:B--2---:R0:W2:Y:S01]  /*11120*/  I2F.U16 R22, R2 ;  /* 0x0000000200167306 */ /* 0x0040a20000101000 */
[----:B------:R-:W-:Y:S05]  /*11130*/  BRA `(.L_x_4417) ;  /* 0x00000de000007947 */ /* 0x000fea0003800000 */
.L_x_4414:
        /* <DEDUP_REMOVED lines=10> */
.L_x_4419:
[----:B------:R-:W2:Y:S01]  /*111e0*/  LDG.E R2, [R2.64] ;  /* 0x0000002402027981 */ /* 0x000ea2000c1e1900 */
[----:B------:R-:W-:Y:S01]  /*111f0*/  IMAD.MOV.U32 R23, RZ, RZ, RZ ;  /* 0x000000ffff177224 */ /* 0x000fe200078e00ff */
[----:B--2---:R0:W2:Y:S01]  /*11200*/  I2F R22, R2 ;  /* 0x0000000200167306 */ /* 0x0040a20000201400 */
[----:B------:R-:W-:Y:S05]  /*11210*/  BRA `(.L_x_4417) ;  /* 0x00000d0000007947 */ /* 0x000fea0003800000 */
.L_x_4418:
[----:B------:R-:W2:Y:S01]  /*11220*/  LDG.E.U16 R2, [R2.64] ;  /* 0x0000002402027981 */ /* 0x000ea2000c1e1500 */
[----:B------:R-:W-:Y:S01]  /*11230*/  IMAD.MOV.U32 R23, RZ, RZ, RZ ;  /* 0x000000ffff177224 */ /* 0x000fe200078e00ff */
[----:B--2---:R0:W2:Y:S01]  /*11240*/  I2F.S16 R22, R2 ;  /* 0x0000000200167306 */ /* 0x0040a20000101400 */
[----:B------:R-:W-:Y:S05]  /*11250*/  BRA `(.L_x_4417) ;  /* 0x00000cc000007947 */ /* 0x000fea0003800000 */
.L_x_4413:
        /* <DEDUP_REMOVED lines=9> */
.L_x_4421:
[----:B------:R-:W2:Y:S01]  /*112f0*/  LDG.E.U16 R2, [R2.64] ;  /* 0x0000002402027981 */ /* 0x000ea2000c1e1500 */
[----:B------:R-:W-:Y:S01]  /*11300*/  IMAD.MOV.U32 R23, RZ, RZ, RZ ;  /* 0x000000ffff177224 */ /* 0x000fe200078e00ff */
[----:B--2---:R-:W-:Y:S01]  /*11310*/  HADD2.F32 R22, -RZ, R2.H0_H0 ;  /* 0x20000002ff167230 */ /* 0x004fe20000004100 */
[----:B------:R-:W-:Y:S05]  /*11320*/  BRA `(.L_x_4417) ;  /* 0x00000bf000007947 */ /* 0x000fea0003800000 */
.L_x_4420:
        /* <DEDUP_REMOVED lines=8> */
.L_x_4423:
[----:B------:R-:W2:Y:S02]  /*113b0*/  LDG.E R2, [R2.64] ;  /* 0x0000002402027981 */ /* 0x000ea4000c1e1900 */
[--C-:B--2---:R-:W-:Y:S02]  /*113c0*/  HADD2.F32 R23, -RZ, R2.reuse.H1_H1 ;  /* 0x30000002ff177230 */ /* 0x104fe40000004100 */
[----:B------:R-:W-:Y:S01]  /*113d0*/  HADD2.F32 R22, -RZ, R2.H0_H0 ;  /* 0x20000002ff167230 */ /* 0x000fe20000004100 */
[----:B------:R-:W-:Y:S05]  /*113e0*/  BRA `(.L_x_4417) ;  /* 0x00000b3000007947 */ /* 0x000fea0003800000 */
.L_x_4422:
[----:B------:R-:W2:Y:S01]  /*113f0*/  LDG.E.64 R2, [R2.64] ;  /* 0x0000002402027981 */ /* 0x000ea2000c1e1b00 */
[----:B------:R-:W-:Y:S01]  /*11400*/  IMAD.MOV.U32 R23, RZ, RZ, RZ ;  /* 0x000000ffff177224 */ /* 0x000fe200078e00ff */
[----:B--2---:R-:W0:Y:S01]  /*11410*/  F2F.F32.F64 R22, R2 ;  /* 0x0000000200167310 */ /* 0x004e220000301000 */
[----:B------:R-:W0:-:S14]  /*11420*/  DSETP.GEU.AND P0, PT, |R2|, c[0x2][0x0], PT ;  /* 0x008000000200762a */ /* 0x000e1c0003f0e200 */
[----:B0-----:R-:W-:Y:S01]  /*11430*/  @!P0 FMUL R22, R22, 1.175494350822287508e-38 ;  /* 0x0080000016168820 */ /* 0x001fe20000400000 */
[----:B------:R-:W-:Y:S05]  /*11440*/  BRA `(.L_x_4417) ;  /* 0x00000ad000007947 */ /* 0x000fea0003800000 */
.L_x_4412:
        /* <DEDUP_REMOVED lines=13> */
.L_x_4426:
        /* <DEDUP_REMOVED lines=8> */
.L_x_4425:
        /* <DEDUP_REMOVED lines=27> */
.L_x_4428:
        /* <DEDUP_REMOVED lines=14> */
.L_x_4427:
[----:B------:R-:W2:Y:S01]  /*11830*/  LDG.E.U16 R2, [R2.64] ;  /* 0x0000002402027981 */ /* 0x000ea2000c1e1500 */
[----:B------:R-:W-:Y:S01]  /*11840*/  IMAD.MOV.U32 R23, RZ, RZ, RZ ;  /* 0x000000ffff177224 */ /* 0x000fe200078e00ff */
[----:B--2---:R-:W-:Y:S01]  /*11850*/  PRMT R22, RZ, 0x5410, R2 ;  /* 0x00005410ff167816 */ /* 0x004fe20000000002 */
[----:B------:R-:W-:Y:S05]  /*11860*/  BRA `(.L_x_4417) ;  /* 0x000006b000007947 */ /* 0x000fea0003800000 */
.L_x_4424:
        /* <DEDUP_REMOVED lines=12> */
.L_x_4431:
        /* <DEDUP_REMOVED lines=20> */
.L_x_4433:
[----:B------:R-:W-:Y:S05]  /*11a70*/  BSYNC B0 ;  /* 0x0000000000007941 */ /* 0x000fea0003800000 */
.L_x_4432:
[----:B------:R-:W-:Y:S01]  /*11a80*/  IMAD.SHL.U32 R2, R2, 0x100000, RZ ;  /* 0x0010000002027824 */ /* 0x000fe200078e00ff */
[----:B------:R-:W-:-:S04]  /*11a90*/  LEA R3, R0, 0x3b800000, 0x17 ;  /* 0x3b80000000037811 */ /* 0x000fc800078eb8ff */
[----:B------:R-:W-:Y:S01]  /*11aa0*/  LOP3.LUT R22, R3, R2, R22, 0xfe, !PT ;  /* 0x0000000203167212 */ /* 0x000fe200078efe16 */
[----:B------:R-:W-:Y:S05]  /*11ab0*/  BRA `(.L_x_4417) ;  /* 0x0000046000007947 */ /* 0x000fea0003800000 */
.L_x_4430:
        /* <DEDUP_REMOVED lines=20> */
.L_x_4435:
[----:B------:R-:W-:Y:S05]  /*11c00*/  BSYNC B0 ;  /* 0x0000000000007941 */ /* 0x000fea0003800000 */
.L_x_4434:
[----:B------:R-:W-:Y:S01]  /*11c10*/  IMAD.SHL.U32 R2, R2, 0x200000, RZ ;  /* 0x0020000002027824 */ /* 0x000fe200078e00ff */
[----:B------:R-:W-:-:S04]  /*11c20*/  LEA R3, R0, 0x37800000, 0x17 ;  /* 0x3780000000037811 */ /* 0x000fc800078eb8ff */
[----:B------:R-:W-:Y:S01]  /*11c30*/  LOP3.LUT R22, R3, R2, R22, 0xfe, !PT ;  /* 0x0000000203167212 */ /* 0x000fe200078efe16 */
[----:B------:R-:W-:Y:S05]  /*11c40*/  BRA `(.L_x_4417) ;  /* 0x000002d000007947 */ /* 0x000fea0003800000 */
.L_x_4429:
        /* <DEDUP_REMOVED lines=14> */
.L_x_4439:
[----:B------:R-:W-:Y:S05]  /*11d30*/  BSYNC B0 ;  /* 0x0000000000007941 */ /* 0x000fea0003800000 */
.L_x_4438:
[----:B------:R-:W-:Y:S01]  /*11d40*/  IMAD.MOV.U32 R23, RZ, RZ, RZ ;  /* 0x000000ffff177224 */ /* 0x000fe200078e00ff */
[----:B------:R-:W-:Y:S05]  /*11d50*/  BRA `(.L_x_4417) ;  /* 0x000001c000007947 */ /* 0x000fea0003800000 */
.L_x_4416:
        /* <DEDUP_REMOVED lines=21> */
.L_x_4437:
[----:B------:R-:W2:Y:S01]  /*11eb0*/  LDG.E.64 R2, [R2.64] ;  /* 0x0000002402027981 */ /* 0x000ea2000c1e1b00 */
[----:B------:R-:W-:Y:S01]  /*11ec0*/  IMAD.MOV.U32 R23, RZ, RZ, RZ ;  /* 0x000000ffff177224 */ /* 0x000fe200078e00ff */
[----:B--2---:R0:W2:Y:S01]  /*11ed0*/  I2F.U64 R22, R2 ;  /* 0x0000000200167312 */ /* 0x0040a20000301000 */
[----:B------:R-:W-:Y:S05]  /*11ee0*/  BRA `(.L_x_4417) ;  /* 0x0000003000007947 */ /* 0x000fea0003800000 */
.L_x_4436:
[----:B------:R-:W2:Y:S01]  /*11ef0*/  LDG.E R2, [R2.64] ;  /* 0x0000002402027981 */ /* 0x000ea2000c1e1900 */
[----:B------:R-:W-:Y:S01]  /*11f00*/  IMAD.MOV.U32 R23, RZ, RZ, RZ ;  /* 0x000000ffff177224 */ /* 0x000fe200078e00ff */
[----:B--2---:R0:W2:Y:S06]  /*11f10*/  I2F.U32 R22, R2 ;  /* 0x0000000200167306 */ /* 0x0040ac0000201000 */
.L_x_4417:
[----:B------:R-:W-:Y:S05]  /*11f20*/  BSYNC B6 ;  /* 0x0000000000067941 */ /* 0x000fea0003800000 */
.L_x_4411:
        /* <DEDUP_REMOVED lines=19> */
.L_x_4444:
[----:B------:R-:W3:Y:S01]  /*12060*/  LDG.E.U8 R2, [R4.64] ;  /* 0x0000002404027981 */ /* 0x000ee2000c1e1100 */
[----:B------:R-:W-:Y:S01]  /*12070*/  IMAD.MOV.U32 R3, RZ, RZ, RZ ;  /* 0x000000ffff037224 */ /* 0x000fe200078e00ff */
[----:B---3--:R-:W0:Y:S01]  /*12080*/  I2F.U16 R2, R2 ;  /* 0x0000000200027306 */ /* 0x008e220000101000 */
[----:B------:R-:W-:Y:S05]  /*12090*/  BRA `(.L_x_4446) ;  /* 0x00000de000007947 */ /* 0x000fea0003800000 */
.L_x_4443:
        /* <DEDUP_REMOVED lines=10> */
.L_x_4448:
[----:B------:R-:W3:Y:S01]  /*12140*/  LDG.E R2, [R4.64] ;  /* 0x0000002404027981 */ /* 0x000ee2000c1e1900 */
[----:B------:R-:W-:Y:S01]  /*12150*/  IMAD.MOV.U32 R3, RZ, RZ, RZ ;  /* 0x000000ffff037224 */ /* 0x000fe200078e00ff */
[----:B---3--:R-:W0:Y:S01]  /*12160*/  I2F R2, R2 ;  /* 0x0000000200027306 */ /* 0x008e220000201400 */
[----:B------:R-:W-:Y:S05]  /*12170*/  BRA `(.L_x_4446) ;  /* 0x00000d0000007947 */ /* 0x000fea0003800000 */
.L_x_4447:
[----:B------:R-:W3:Y:S01]  /*12180*/  LDG.E.U16 R2, [R4.64] ;  /* 0x0000002404027981 */ /* 0x000ee2000c1e1500 */
[----:B------:R-:W-:Y:S01]  /*12190*/  IMAD.MOV.U32 R3, RZ, RZ, RZ ;  /* 0x000000ffff037224 */ /* 0x000fe200078e00ff */
[----:B---3--:R-:W0:Y:S01]  /*121a0*/  I2F.S16 R2, R2 ;  /* 0x0000000200027306 */ /* 0x008e220000101400 */
[----:B------:R-:W-:Y:S05]  /*121b0*/  BRA `(.L_x_4446) ;  /* 0x00000cc000007947 */ /* 0x000fea0003800000 */
.L_x_4442:
        /* <DEDUP_REMOVED lines=9> */
.L_x_4450:
[----:B------:R-:W3:Y:S01]  /*12250*/  LDG.E.U16 R2, [R4.64] ;  /* 0x0000002404027981 */ /* 0x000ee2000c1e1500 */
[----:B------:R-:W-:Y:S01]  /*12260*/  IMAD.MOV.U32 R3, RZ, RZ, RZ ;  /* 0x000000ffff037224 */ /* 0x000fe200078e00ff */
[----:B---3--:R-:W-:Y:S01]  /*12270*/  HADD2.F32 R2, -RZ, R2.H0_H0 ;  /* 0x20000002ff027230 */ /* 0x008fe20000004100 */
[----:B------:R-:W-:Y:S05]  /*12280*/  BRA `(.L_x_4446) ;  /* 0x00000bf000007947 */ /* 0x000fea0003800000 */
.L_x_4449:
        /* <DEDUP_REMOVED lines=8> */
.L_x_4452:
[----:B------:R-:W3:Y:S02]  /*12310*/  LDG.E R2, [R4.64] ;  /* 0x0000002404027981 */ /* 0x000ee4000c1e1900 */
[--C-:B---3--:R-:W-:Y:S02]  /*12320*/  HADD2.F32 R3, -RZ, R2.reuse.H1_H1 ;  /* 0x30000002ff037230 */ /* 0x108fe40000004100 */
[----:B------:R-:W-:Y:S01]  /*12330*/  HADD2.F32 R2, -RZ, R2.H0_H0 ;  /* 0x20000002ff027230 */ /* 0x000fe20000004100 */
[----:B------:R-:W-:Y:S05]  /*12340*/  BRA `(.L_x_4446) ;  /* 0x00000b3000007947 */ /* 0x000fea0003800000 */
.L_x_4451:
[----:B------:R-:W3:Y:S01]  /*12350*/  LDG.E.64 R4, [R4.64] ;  /* 0x0000002404047981 */ /* 0x000ee2000c1e1b00 */
[----:B------:R-:W-:Y:S01]  /*12360*/  IMAD.MOV.U32 R3, RZ, RZ, RZ ;  /* 0x000000ffff037224 */ /* 0x000fe200078e00ff */
[----:B---3--:R-:W0:Y:S01]  /*12370*/  F2F.F32.F64 R2, R4 ;  /* 0x0000000400027310 */ /* 0x008e220000301000 */
[----:B------:R-:W0:-:S14]  /*12380*/  DSETP.GEU.AND P0, PT, |R4|, c[0x2][0x0], PT ;  /* 0x008000000400762a */ /* 0x000e1c0003f0e200 */
[----:B0-----:R-:W-:Y:S01]  /*12390*/  @!P0 FMUL R2, R2, 1.175494350822287508e-38 ;  /* 0x0080000002028820 */ /* 0x001fe20000400000 */
[----:B------:R-:W-:Y:S05]  /*123a0*/  BRA `(.L_x_4446) ;  /* 0x00000ad000007947 */ /* 0x000fea0003800000 */
.L_x_4441:
        /* <DEDUP_REMOVED lines=13> */
.L_x_4455:
        /* <DEDUP_REMOVED lines=8> */
.L_x_4454:
        /* <DEDUP_REMOVED lines=27> */
.L_x_4457:
        /* <DEDUP_REMOVED lines=14> */
.L_x_4456:
[----:B------:R-:W3:Y:S01]  /*12790*/  LDG.E.U16 R2, [R4.64] ;  /* 0x0000002404027981 */ /* 0x000ee2000c1e1500 */
[----:B------:R-:W-:Y:S01]  /*127a0*/  IMAD.MOV.U32 R3, RZ, RZ, RZ ;  /* 0x000000ffff037224 */ /* 0x000fe200078e00ff */
[----:B---3--:R-:W-:Y:S01]  /*127b0*/  PRMT R2, RZ, 0x5410, R2 ;  /* 0x00005410ff027816 */ /* 0x008fe20000000002 */
[----:B------:R-:W-:Y:S05]  /*127c0*/  BRA `(.L_x_4446) ;  /* 0x000006b000007947 */ /* 0x000fea0003800000 */
.L_x_4453:
        /* <DEDUP_REMOVED lines=12> */
.L_x_4460:
        /* <DEDUP_REMOVED lines=20> */
.L_x_4462:
[----:B------:R-:W-:Y:S05]  /*129d0*/  BSYNC B0 ;  /* 0x0000000000007941 */ /* 0x000fea0003800000 */
.L_x_4461:
[----:B------:R-:W-:Y:S01]  /*129e0*/  IMAD.SHL.U32 R2, R2, 0x100000, RZ ;  /* 0x0010000002027824 */ /* 0x000fe200078e00ff */
[----:B------:R-:W-:-:S04]  /*129f0*/  LEA R5, R0, 0x3b800000, 0x17 ;  /* 0x3b80000000057811 */ /* 0x000fc800078eb8ff */
[----:B------:R-:W-:Y:S01]  /*12a00*/  LOP3.LUT R2, R5, R2, R6, 0xfe, !PT ;  /* 0x0000000205027212 */ /* 0x000fe200078efe06 */
[----:B------:R-:W-:Y:S05]  /*12a10*/  BRA `(.L_x_4446) ;  /* 0x0000046000007947 */ /* 0x000fea0003800000 */
.L_x_4459:
        /* <DEDUP_REMOVED lines=20> */
.L_x_4464:
[----:B------:R-:W-:Y:S05]  /*12b60*/  BSYNC B0 ;  /* 0x0000000000007941 */ /* 0x000fea0003800000 */
.L_x_4463:
[----:B------:R-:W-:Y:S01]  /*12b70*/  IMAD.SHL.U32 R2, R2, 0x200000, RZ ;  /* 0x0020000002027824 */ /* 0x000fe200078e00ff */
[----:B------:R-:W-:-:S04]  /*12b80*/  LEA R5, R0, 0x37800000, 0x17 ;  /* 0x3780000000057811 */ /* 0x000fc800078eb8ff */
[----:B------:R-:W-:Y:S01]  /*12b90*/  LOP3.LUT R2, R5, R2, R6, 0xfe, !PT ;  /* 0x0000000205027212 */ /* 0x000fe200078efe06 */
[----:B------:R-:W-:Y:S05]  /*12ba0*/  BRA `(.L_x_4446) ;  /* 0x000002d000007947 */ /* 0x000fea0003800000 */
.L_x_4458:
        /* <DEDUP_REMOVED lines=14> */
.L_x_4468:
[----:B------:R-:W-:Y:S05]  /*12c90*/  BSYNC B0 ;  /* 0x0000000000007941 */ /* 0x000fea0003800000 */
.L_x_4467:
[----:B------:R-:W-:Y:S01]  /*12ca0*/  IMAD.MOV.U32 R3, RZ, RZ, RZ ;  /* 0x000000ffff037224 */ /* 0x000fe200078e00ff */
[----:B------:R-:W-:Y:S05]  /*12cb0*/  BRA `(.L_x_4446) ;  /* 0x000001c000007947 */ /* 0x000fea0003800000 */
.L_x_4445:
        /* <DEDUP_REMOVED lines=21> */
.L_x_4466:
[----:B------:R-:W3:Y:S01]  /*12e10*/  LDG.E.64 R4, [R4.64] ;  /* 0x0000002404047981 */ /* 0x000ee2000c1e1b00 */
[----:B------:R-:W-:Y:S01]  /*12e20*/  IMAD.MOV.U32 R3, RZ, RZ, RZ ;  /* 0x000000ffff037224 */ /* 0x000fe200078e00ff */
[----:B---3--:R0:W3:Y:S01]  /*12e30*/  I2F.U64 R2, R4 ;  /* 0x0000000400027312 */ /* 0x0080e20000301000 */
[----:B------:R-:W-:Y:S05]  /*12e40*/  BRA `(.L_x_4446) ;  /* 0x0000003000007947 */ /* 0x000fea0003800000 */
.L_x_4465:
[----:B------:R-:W3:Y:S01]  /*12e50*/  LDG.E R2, [R4.64] ;  /* 0x0000002404027981 */ /* 0x000ee2000c1e1900 */
[----:B------:R-:W-:Y:S01]  /*12e60*/  IMAD.MOV.U32 R3, RZ, RZ, RZ ;  /* 0x000000ffff037224 */ /* 0x000fe200078e00ff */
[----:B---3--:R-:W0:Y:S06]  /*12e70*/  I2F.U32 R2, R2 ;  /* 0x0000000200027306 */ /* 0x008e2c0000201000 */
.L_x_4446:
[----:B------:R-:W-:Y:S05]  /*12e80*/  BSYNC B6 ;  /* 0x0000000000067941 */ /* 0x000fea0003800000 */
.L_x_4440:
        /* <DEDUP_REMOVED lines=27> */
[----:B0-----:R-:W-:Y:S01]  /*13040*/  STG.E.U8 [R16.64], R3 ;  /* 0x0000000310007986 */ /* 0x001fe2000c101124 */
[----:B------:R-:W-:Y:S05]  /*13050*/  EXIT ;  /* 0x000000000000794d */ /* 0x000fea0003800000 */
.L_x_4472:
[----:B------:R-:W0:Y:S02]  /*13060*/  F2I.S64.TRUNC R2, R2 ;  /* 0x0000000200027311 */ /* 0x000e24000020d900 */
[----:B0-----:R-:W-:-:S05]  /*13070*/  IMAD.MOV.U32 R5, RZ, RZ, R2 ;  /* 0x000000ffff057224 */ /* 0x001fca00078e0002 */
[----:B------:R-:W-:Y:S01]  /*13080*/  STG.E.U8 [R16.64], R5 ;  /* 0x0000000510007986 */ /* 0x000fe2000c101124 */
[----:B------:R-:W-:Y:S05]  /*13090*/  EXIT ;  /* 0x000000000000794d */ /* 0x000fea0003800000 */
.L_x_4471:
[----:B------:R-:W-:-:S13]  /*130a0*/  ISETP.NE.AND P0, PT, R6, 0x2, PT ;  /* 0x000000020600780c */ /* 0x000fda0003f05270 */
[----:B------:R-:W-:Y:S05]  /*130b0*/  @!P0 BRA `(.L_x_4474) ;  /* 0x000000a000008947 */ /* 0x000fea0003800000 */
[----:B------:R-:W-:-:S13]  /*130c0*/  ISETP.NE.AND P0, PT, R6, 0x3, PT ;  /* 0x000000030600780c */ /* 0x000fda0003f05270 */
[----:B------:R-:W-:Y:S05]  /*130d0*/  @!P0 BRA `(.L_x_4475) ;  /* 0x0000005000008947 */ /* 0x000fea0003800000 */
[----:B------:R-:W-:-:S13]  /*130e0*/  ISETP.NE.AND P0, PT, R6, 0x4, PT ;  /* 0x000000040600780c */ /* 0x000fda0003f05270 */
[----:B------:R-:W-:Y:S05]  /*130f0*/  @P0 BRA `(.L_x_4473) ;  /* 0x00000b5000000947 */ /* 0x000fea0003800000 */
[----:B------:R-:W0:Y:S02]  /*13100*/  F2I.S64.TRUNC R2, R2 ;  /* 0x0000000200027311 */ /* 0x000e24000020d900 */
[----:B0-----:R-:W-:Y:S01]  /*13110*/  STG.E.64 [R16.64], R2 ;  /* 0x0000000210007986 */ /* 0x001fe2000c101b24 */
[----:B------:R-:W-:Y:S05]  /*13120*/  EXIT ;  /* 0x000000000000794d */ /* 0x000fea0003800000 */
.L_x_4475:
[----:B------:R-:W0:Y:S02]  /*13130*/  F2I.FTZ.TRUNC.NTZ R3, R2 ;  /* 0x0000000200037305 */ /* 0x000e24000021f100 */
[----:B0-----:R-:W-:Y:S01]  /*13140*/  STG.E [R16.64], R3 ;  /* 0x0000000310007986 */ /* 0x001fe2000c101924 */
[----:B------:R-:W-:Y:S05]  /*13150*/  EXIT ;  /* 0x000000000000794d */ /* 0x000fea0003800000 */
.L_x_4474:
[----:B------:R-:W0:Y:S02]  /*13160*/  F2I.FTZ.TRUNC.NTZ R3, R2 ;  /* 0x0000000200037305 */ /* 0x000e24000021f100 */
[----:B0-----:R-:W-:Y:S01]  /*13170*/  STG.E.U16 [R16.64], R3 ;  /* 0x0000000310007986 */ /* 0x001fe2000c101524 */
[----:B------:R-:W-:Y:S05]  /*13180*/  EXIT ;  /* 0x000000000000794d */ /* 0x000fea0003800000 */
.L_x_4470:
[----:B------:R-:W-:-:S13]  /*13190*/  ISETP.GT.AND P0, PT, R6, 0x6, PT ;  /* 0x000000060600780c */ /* 0x000fda0003f04270 */
[----:B------:R-:W-:Y:S05]  /*131a0*/  @P0 BRA `(.L_x_4476) ;  /* 0x0000009000000947 */ /* 0x000fea0003800000 */
[----:B------:R-:W-:-:S13]  /*131b0*/  ISETP.NE.AND P0, PT, R6, 0x5, PT ;  /* 0x000000050600780c */ /* 0x000fda0003f05270 */
[----:B------:R-:W-:Y:S05]  /*131c0*/  @!P0 BRA `(.L_x_4477) ;  /* 0x0000004000008947 */ /* 0x000fea0003800000 */
[----:B------:R-:W-:-:S13]  /*131d0*/  ISETP.NE.AND P0, PT, R6, 0x6, PT ;  /* 0x000000060600780c */ /* 0x000fda0003f05270 */
[----:B------:R-:W-:Y:S05]  /*131e0*/  @P0 BRA `(.L_x_4473) ;  /* 0x00000a6000000947 */ /* 0x000fea0003800000 */
[----:B------:R-:W-:Y:S01]  /*131f0*/  STG.E [R16.64], R2 ;  /* 0x0000000210007986 */ /* 0x000fe2000c101924 */
[----:B------:R-:W-:Y:S05]  /*13200*/  EXIT ;  /* 0x000000000000794d */ /* 0x000fea0003800000 */
.L_x_4477:
[----:B------:R-:W-:-:S05]  /*13210*/  F2FP.PACK_AB R2, RZ, R2 ;  /* 0x00000002ff02723e */ /* 0x000fca00000000ff */
[----:B------:R-:W-:Y:S01]  /*13220*/  STG.E.U16 [R16.64], R2 ;  /* 0x0000000210007986 */ /* 0x000fe2000c101524 */
[----:B------:R-:W-:Y:S05]  /*13230*/  EXIT ;  /* 0x000000000000794d */ /* 0x000fea0003800000 */
.L_x_4476:
[----:B------:R-:W-:-:S13]  /*13240*/  ISETP.NE.AND P0, PT, R6, 0x7, PT ;  /* 0x000000070600780c */ /* 0x000fda0003f05270 */
[----:B------:R-:W-:Y:S05]  /*13250*/  @!P0 BRA `(.L_x_4478) ;  /* 0x0000009000008947 */ /* 0x000fea0003800000 */
[----:B------:R-:W-:-:S13]  /*13260*/  ISETP.NE.AND P0, PT, R6, 0x8, PT ;  /* 0x000000080600780c */ /* 0x000fda0003f05270 */
[----:B------:R-:W-:Y:S05]  /*13270*/  @!P0 BRA `(.L_x_4479) ;  /* 0x0000004000008947 */ /* 0x000fea0003800000 */
[----:B------:R-:W-:-:S13]  /*13280*/  ISETP.NE.AND P0, PT, R6, 0x9, PT ;  /* 0x000000090600780c */ /* 0x000fda0003f05270 */
[----:B------:R-:W-:Y:S05]  /*13290*/  @P0 BRA `(.L_x_4473) ;  /* 0x000009b000000947 */ /* 0x000fea0003800000 */
[----:B------:R-:W-:Y:S01]  /*132a0*/  STG.E.64 [R16.64], R2 ;  /* 0x0000000210007986 */ /* 0x000fe2000c101b24 */
[----:B------:R-:W-:Y:S05]  /*132b0*/  EXIT ;  /* 0x000000000000794d */ /* 0x000fea0003800000 */
.L_x_4479:
[----:B------:R-:W-:-:S05]  /*132c0*/  F2FP.PACK_AB R3, R3, R2 ;  /* 0x000000020303723e */ /* 0x000fca00000000ff */
[----:B------:R-:W-:Y:S01]  /*132d0*/  STG.E [R16.64], R3 ;  /* 0x0000000310007986 */ /* 0x000fe2000c101924 */
[----:B------:R-:W-:Y:S05]  /*132e0*/  EXIT ;  /* 0x000000000000794d */ /* 0x000fea0003800000 */
.L_x_4478:
[----:B------:R-:W-:-:S06]  /*132f0*/  FMUL.FTZ R2, R2, 1 ;  /* 0x3f80000002027820 */ /* 0x000fcc0000410000 */
[----:B------:R-:W0:Y:S02]  /*13300*/  F2F.F64.F32 R2, R2 ;  /* 0x0000000200027310 */ /* 0x000e240000201800 */
[----:B0-----:R-:W-:Y:S01]  /*13310*/  STG.E.64 [R16.64], R2 ;  /* 0x0000000210007986 */ /* 0x001fe2000c101b24 */
[----:B------:R-:W-:Y:S05]  /*13320*/  EXIT ;  /* 0x000000000000794d */ /* 0x000fea0003800000 */
.L_x_4469:
        /* <DEDUP_REMOVED lines=12> */
[----:B------:R-:W-:Y:S01]  /*133f0*/  STG.E.U8 [R16.64], R3 ;  /* 0x0000000310007986 */ /* 0x000fe2000c101124 */
[----:B------:R-:W-:Y:S05]  /*13400*/  EXIT ;  /* 0x000000000000794d */ /* 0x000fea0003800000 */
.L_x_4482:
[----:B------:R-:W-:Y:S02]  /*13410*/  FMUL.FTZ R6, R3, 1 ;  /* 0x3f80000003067820 */ /* 0x000fe40000410000 */
[----:B------:R-:W-:-:S04]  /*13420*/  FMUL.FTZ R4, R2, 1 ;  /* 0x3f80000002047820 */ /* 0x000fc80000410000 */
[----:B------:R-:W-:Y:S08]  /*13430*/  F2F.F64.F32 R6, R6 ;  /* 0x0000000600067310 */ /* 0x000ff00000201800 */
[----:B------:R-:W0:Y:S02]  /*13440*/  F2F.F64.F32 R4, R4 ;  /* 0x0000000400047310 */ /* 0x000e240000201800 */
[----:B0-----:R-:W-:Y:S01]  /*13450*/  STG.E.128 [R16.64], R4 ;  /* 0x0000000410007986 */ /* 0x001fe2000c101d24 */
[----:B------:R-:W-:Y:S05]  /*13460*/  EXIT ;  /* 0x000000000000794d */ /* 0x000fea0003800000 */
.L_x_4481:
        /* <DEDUP_REMOVED lines=20> */
.L_x_4486:
[----:B------:R-:W-:Y:S05]  /*135b0*/  BSYNC B0 ;  /* 0x0000000000007941 */ /* 0x000fea0003800000 */
.L_x_4485:
[----:B------:R-:W-:-:S05]  /*135c0*/  LOP3.LUT R5, R0, R5, RZ, 0xfc, !PT ;  /* 0x0000000500057212 */ /* 0x000fca00078efcff */
[----:B------:R-:W-:Y:S01]  /*135d0*/  STG.E.U8 [R16.64], R5 ;  /* 0x0000000510007986 */ /* 0x000fe2000c101124 */
[----:B------:R-:W-:Y:S05]  /*135e0*/  EXIT ;  /* 0x000000000000794d */ /* 0x000fea0003800000 */
.L_x_4484:
        /* <DEDUP_REMOVED lines=12> */
.L_x_4488:
[----:B------:R-:W-:Y:S01]  /*136b0*/  IMAD.MOV.U32 R0, RZ, RZ, 0x7f ;  /* 0x0000007fff007424 */ /* 0x000fe200078e00ff */
[----:B------:R-:W-:-:S04]  /*136c0*/  ISETP.GT.U32.AND P0, PT, R4, 0x7f800000, PT ;  /* 0x7f8000000400780c */ /* 0x000fc80003f04070 */
[----:B------:R-:W-:-:S04]  /*136d0*/  SEL R0, R0, 0x7c, P0 ;  /* 0x0000007c00007807 */ /* 0x000fc80000000000 */
.L_x_4489:
[----:B------:R-:W-:Y:S05]  /*136e0*/  BSYNC B0 ;  /* 0x0000000000007941 */ /* 0x000fea0003800000 */
.L_x_4487:
[----:B------:R-:W-:-:S04]  /*136f0*/  LOP3.LUT R2, R2, 0x80000000, RZ, 0xc0, !PT ;  /* 0x8000000002027812 */ /* 0x000fc800078ec0ff */
[----:B------:R-:W-:-:S04]  /*13700*/  SHF.R.U32.HI R3, RZ, 0x18, R2 ;  /* 0x00000018ff037819 */ /* 0x000fc80000011602 */
[----:B------:R-:W-:-:S05]  /*13710*/  LOP3.LUT R3, R0, R3, RZ, 0xfc, !PT ;  /* 0x0000000300037212 */ /* 0x000fca00078efcff */
[----:B------:R-:W-:Y:S01]  /*13720*/  STG.E.U8 [R16.64], R3 ;  /* 0x0000000310007986 */ /* 0x000fe2000c101124 */
[----:B------:R-:W-:Y:S05]  /*13730*/  EXIT ;  /* 0x000000000000794d */ /* 0x000fea0003800000 */
.L_x_4483:
[----:B------:R-:W-:-:S05]  /*13740*/  F2FP.BF16.PACK_AB R2, RZ, R2 ;  /* 0x00000002ff02723e */ /* 0x000fca00000010ff */
[----:B------:R-:W-:Y:S01]  /*13750*/  STG.E.U16 [R16.64], R2 ;  /* 0x0000000210007986 */ /* 0x000fe2000c101524 */
[----:B------:R-:W-:Y:S05]  /*13760*/  EXIT ;  /* 0x000000000000794d */ /* 0x000fea0003800000 */
.L_x_4480:
        /* <DEDUP_REMOVED lines=9> */
[----:B0-----:R-:W-:Y:S01]  /*13800*/  STG.E.U16 [R16.64], R3 ;  /* 0x0000000310007986 */ /* 0x001fe2000c101524 */
[----:B------:R-:W-:Y:S05]  /*13810*/  EXIT ;  /* 0x000000000000794d */ /* 0x000fea0003800000 */
.L_x_4492:
        /* <DEDUP_REMOVED lines=16> */
.L_x_4495:
[----:B------:R-:W-:-:S04]  /*13920*/  LOP3.LUT R2, R2, 0x80000000, RZ, 0xc0, !PT ;  /* 0x8000000002027812 */ /* 0x000fc800078ec0ff */
[----:B------:R-:W-:-:S04]  /*13930*/  SHF.R.U32.HI R3, RZ, 0x18, R2 ;  /* 0x00000018ff037819 */ /* 0x000fc80000011602 */
[----:B------:R-:W-:-:S04]  /*13940*/  LOP3.LUT R0, R0, R3, RZ, 0xfc, !PT ;  /* 0x0000000300007212 */ /* 0x000fc800078efcff */
[----:B------:R-:W-:Y:S02]  /*13950*/  PRMT R8, R0, 0x7610, R8 ;  /* 0x0000761000087816 */ /* 0x000fe40000000008 */
.L_x_4494:
[----:B------:R-:W-:Y:S05]  /*13960*/  BSYNC B0 ;  /* 0x0000000000007941 */ /* 0x000fea0003800000 */
.L_x_4493:
[----:B------:R-:W-:Y:S01]  /*13970*/  STG.E.U8 [R16.64], R8 ;  /* 0x0000000810007986 */ /* 0x000fe2000c101124 */
[----:B------:R-:W-:Y:S05]  /*13980*/  EXIT ;  /* 0x000000000000794d */ /* 0x000fea0003800000 */
.L_x_4491:
        /* <DEDUP_REMOVED lines=16> */
.L_x_4498:
[----:B------:R-:W-:-:S04]  /*13a90*/  LOP3.LUT R2, R2, 0x80000000, RZ, 0xc0, !PT ;  /* 0x8000000002027812 */ /* 0x000fc800078ec0ff */
[----:B------:R-:W-:-:S04]  /*13aa0*/  SHF.R.U32.HI R3, RZ, 0x18, R2 ;  /* 0x00000018ff037819 */ /* 0x000fc80000011602 */
[----:B------:R-:W-:-:S04]  /*13ab0*/  LOP3.LUT R0, R0, R3, RZ, 0xfc, !PT ;  /* 0x0000000300007212 */ /* 0x000fc800078efcff */
[----:B------:R-:W-:Y:S02]  /*13ac0*/  PRMT R8, R0, 0x7610, R8 ;  /* 0x0000761000087816 */ /* 0x000fe40000000008 */
.L_x_4497:
[----:B------:R-:W-:Y:S05]  /*13ad0*/  BSYNC B0 ;  /* 0x0000000000007941 */ /* 0x000fea0003800000 */
.L_x_4496:
[----:B------:R-:W-:Y:S01]  /*13ae0*/  STG.E.U8 [R16.64], R8 ;  /* 0x0000000810007986 */ /* 0x000fe2000c101124 */
[----:B------:R-:W-:Y:S05]  /*13af0*/  EXIT ;  /* 0x000000000000794d */ /* 0x000fea0003800000 */
.L_x_4490:
        /* <DEDUP_REMOVED lines=21> */
.L_x_4473:
        /* <DEDUP_REMOVED lines=20> */
.L_x_4500:
[----:B------:R-:W0:Y:S02]  /*13d90*/  F2I.U64.TRUNC R2, R2 ;  /* 0x0000000200027311 */ /* 0x000e24000020d800 */
[----:B0-----:R-:W-:Y:S01]  /*13da0*/  STG.E.64 [R16.64], R2 ;  /* 0x0000000210007986 */ /* 0x001fe2000c101b24 */
[----:B------:R-:W-:Y:S05]  /*13db0*/  EXIT ;  /* 0x000000000000794d */ /* 0x000fea0003800000 */
.L_x_4499:
[----:B------:R-:W0:Y:S02]  /*13dc0*/  F2I.FTZ.U32.TRUNC.NTZ R3, R2 ;  /* 0x0000000200037305 */ /* 0x000e24000021f000 */
[----:B0-----:R-:W-:Y:S01]  /*13dd0*/  STG.E [R16.64], R3 ;  /* 0x0000000310007986 */ /* 0x001fe2000c101924 */
[----:B------:R-:W-:Y:S05]  /*13de0*/  EXIT ;  /* 0x000000000000794d */ /* 0x000fea0003800000 */
.L_x_4501:
        /* <DEDUP_REMOVED lines=9> */
.L_x_22937:


//--------------------- .text._ZN2at6native27unrolled_elementwise_kernelIZZZNS0_54_GLOBAL__N__d8c5977b_16_LinearAlgebra_cu_9e10b42f_321716addr_kernel_cudaERNS_14TensorIteratorERKN3c106ScalarES8_ENKUlvE_clEvENKUlvE7_clEvEUlNS5_7complexIfEESC_SC_E0_St5arrayIPcLm4EELi4E23TrivialOffsetCalculatorILi3EjESH_ILi1EjENS0_6memory12LoadWithCastILi3EEENSK_13StoreWithCastILi1EEEEEviT_T0_T2_T3_T4_T5_ --------------------------
	.section	.text._ZN2at6native27unrolled_elementwise_kernelIZZZNS0_54_GLOBAL__N__d8c5977b_16_LinearAlgebra_cu_9e10b42f_321716addr_kernel_cudaERNS_14TensorIteratorERKN3c106ScalarES8_ENKUlvE_clEvENKUlvE7_clEvEUlNS5_7complexIfEESC_SC_E0_St5arrayIPcLm4EELi4E23TrivialOffsetCalculatorILi3EjESH_ILi1EjENS0_6memory12LoadWithCastILi3EEENSK_13StoreWithCastILi1EEEEEviT_T0_T2_T3_T4_T5_,"ax",@progbits
	.sectioninfo	@"SHI_REGISTERS=48"
	.align	128
        .global         _ZN2at6native27unrolled_elementwise_kernelIZZZNS0_54_GLOBAL__N__d8c5977b_16_LinearAlgebra_cu_9e10b42f_321716addr_kernel_cudaERNS_14TensorIteratorERKN3c106ScalarES8_ENKUlvE_clEvENKUlvE7_clEvEUlNS5_7complexIfEESC_SC_E0_St5arrayIPcLm4EELi4E23TrivialOffsetCalculatorILi3EjESH_ILi1EjENS0_6memory12LoadWithCastILi3EEENSK_13StoreWithCastILi1EEEEEviT_T0_T2_T3_T4_T5_
        .type           _ZN2at6native27unrolled_elementwise_kernelIZZZNS0_54_GLOBAL__N__d8c5977b_16_LinearAlgebra_cu_9e10b42f_321716addr_kernel_cudaERNS_14TensorIteratorERKN3c106ScalarES8_ENKUlvE_clEvENKUlvE7_clEvEUlNS5_7complexIfEESC_SC_E0_St5arrayIPcLm4EELi4E23TrivialOffsetCalculatorILi3EjESH_ILi1EjENS0_6memory12LoadWithCastILi3EEENSK_13StoreWithCastILi1EEEEEviT_T0_T2_T3_T4_T5_,@function
        .size           _ZN2at6native27unrolled_elementwise_kernelIZZZNS0_54_GLOBAL__N__d8c5977b_16_LinearAlgebra_cu_9e10b42f_321716addr_kernel_cudaERNS_14TensorIteratorERKN3c106ScalarES8_ENKUlvE_clEvENKUlvE7_clEvEUlNS5_7complexIfEESC_SC_E0_St5arrayIPcLm4EELi4E23TrivialOffsetCalculatorILi3EjESH_ILi1EjENS0_6memory12LoadWithCastILi3EEENSK_13StoreWithCastILi1EEEEEviT_T0_T2_T3_T4_T5_,(.L_x_22938 - _ZN2at6native27unrolled_elementwise_kernelIZZZNS0_54_GLOBAL__N__d8c5977b_16_LinearAlgebra_cu_9e10b42f_321716addr_kernel_cudaERNS_14TensorIteratorERKN3c106ScalarES8_ENKUlvE_clEvENKUlvE7_clEvEUlNS5_7complexIfEESC_SC_E0_St5arrayIPcLm4EELi4E23TrivialOffsetCalculatorILi3EjESH_ILi1EjENS0_6memory12LoadWithCastILi3EEENSK_13StoreWithCastILi1EEEEEviT_T0_T2_T3_T4_T5_)
        .other          _ZN2at6native27unrolled_elementwise_kernelIZZZNS0_54_GLOBAL__N__d8c5977b_16_LinearAlgebra_cu_9e10b42f_321716addr_kernel_cudaERNS_14TensorIteratorERKN3c106ScalarES8_ENKUlvE_clEvENKUlvE7_clEvEUlNS5_7complexIfEESC_SC_E0_St5arrayIPcLm4EELi4E23TrivialOffsetCalculatorILi3EjESH_ILi1EjENS0_6memory12LoadWithCastILi3EEENSK_13StoreWithCastILi1EEEEEviT_T0_T2_T3_T4_T5_,@"STO_CUDA_ENTRY STV_DEFAULT"
_ZN2at6native27unrolled_elementwise_kernelIZZZNS0_54_GLOBAL__N__d8c5977b_16_LinearAlgebra_cu_9e10b42f_321716addr_kernel_cudaERNS_14TensorIteratorERKN3c106ScalarES8_ENKUlvE_clEvENKUlvE7_clEvEUlNS5_7complexIfEESC_SC_E0_St5arrayIPcLm4EELi4E23TrivialOffsetCalculatorILi3EjESH_ILi1EjENS0_6memory12LoadWithCastILi3EEENSK_13StoreWithCastILi1EEEEEviT_T0_T2_T3_T4_T5_:
.text._ZN2at6native27unrolled_elementwise_kernelIZZZNS0_54_GLOBAL__N__d8c5977b_16_LinearAlgebra_cu_9e10b42f_321716addr_kernel_cudaERNS_14TensorIteratorERKN3c106ScalarES8_ENKUlvE_clEvENKUlvE7_clEvEUlNS5_7complexIfEESC_SC_E0_St5arrayIPcLm4EELi4E23TrivialOffsetCalculatorILi3EjESH_ILi1EjENS0_6memory12LoadWithCastILi3EEENSK_13StoreWithCastILi1EEEEEviT_T0_T2_T3_T4_T5_:
[----:B------:R-:W-:Y:S02]  /*0000*/  IMAD.MOV.U32 R1, RZ, RZ, c[0x0][0x28] ;  /* 0x00000a00ff017624 */ /* 0x000fe400078e00ff */
[----:B------:R-:W0:Y:S01]  /*0010*/  S2UR UR4, SR_CTAID.X ;  /* 0x00000000000479c3 */ /* 0x000e220000002500 */
[----:B------:R-:W1:Y:S01]  /*0020*/  S2R R45, SR_TID.X ;  /* 0x00000000002d7919 */ /* 0x000e620000002100 */
[----:B------:R-:W-:Y:S01]  /*0030*/  IMAD.MOV.U32 R3, RZ, RZ, -0x200 ;  /* 0xfffffe00ff037424 */ /* 0x000fe200078e00ff */
[----:B------:R-:W-:Y:S01]  /*0040*/  ULDC.64 UR36, c[0x0][0x118] ;  /* 0x0000460000247ab9 */ /* 0x000fe20000000a00 */
[----:B------:R-:W-:Y:S01]  /*0050*/  BSSY B7, `(.L_x_4502) ;  /* 0x00002f8000077945 */ /* 0x000fe20003800000 */
[----:B------:R-:W-:Y:S01]  /*0060*/  CS2R R18, SRZ ;  /* 0x0000000000127805 */ /* 0x000fe2000001ff00 */
[----:B------:R-:W-:Y:S01]  /*0070*/  CS2R R22, SRZ ;  /* 0x0000000000167805 */ /* 0x000fe2000001ff00 */
[----:B------:R-:W-:Y:S01]  /*0080*/  CS2R R24, SRZ ;  /* 0x0000000000187805 */ /* 0x000fe2000001ff00 */
[----:B------:R-:W2:Y:S08]  /*0090*/  LDC.U8 R43, c[0x0][0x1a4] ;  /* 0x00006900ff2b7b82 */ /* 0x000eb00000000000 */
[----:B------:R-:W3:Y:S01]  /*00a0*/  LDC.U8 R41, c[0x0][0x1a5] ;  /* 0x00006940ff297b82 */ /* 0x000ee20000000000 */
[----:B0-----:R-:W-:-:S07]  /*00b0*/  IMAD.U32 R2, RZ, RZ, UR4 ;  /* 0x00000004ff027e24 */ /* 0x001fce000f8e00ff */
[----:B------:R-:W0:Y:S01]  /*00c0*/  LDC.U8 R40, c[0x0][0x1a6] ;  /* 0x00006980ff287b82 */ /* 0x000e220000000000 */
[----:B------:R-:W-:-:S05]  /*00d0*/  IMAD R42, R2, R3, c[0x0][0x160] ;  /* 0x00005800022a7624 */ /* 0x000fca00078e0203 */
[----:B-1----:R-:W-:-:S13]  /*00e0*/  ISETP.GE.AND P0, PT, R45, R42, PT ;  /* 0x0000002a2d00720c */ /* 0x002fda0003f06270 */
[----:B------:R-:W-:Y:S05]  /*00f0*/  @P0 BRA `(.L_x_4503) ;  /* 0x00002ed000000947 */ /* 0x000fea0003800000 */
[----:B--23--:R-:W-:Y:S01]  /*0100*/  PRMT R0, R43, 0x9910, RZ ;  /* 0x000099102b007816 */ /* 0x00cfe200000000ff */
[----:B------:R-:W-:Y:S01]  /*0110*/  IMAD R2, R2, 0x200, R45 ;  /* 0x0000020002027824 */ /* 0x000fe200078e022d */
[----:B------:R-:W-:Y:S02]  /*0120*/  BSSY B6, `(.L_x_4504) ;  /* 0x00000f4000067945 */ /* 0x000fe40003800000 */
        /* <DEDUP_REMOVED lines=17> */
.L_x_4508:
[----:B------:R-:W2:Y:S01]  /*0240*/  LDG.E.U8 R2, [R2.64] ;  /* 0x0000002402027981 */ /* 0x000ea2000c1e1100 */
[----:B------:R-:W-:Y:S01]  /*0250*/  IMAD.MOV.U32 R19, RZ, RZ, RZ ;  /* 0x000000ffff137224 */ /* 0x000fe200078e00ff */
[----:B--2---:R1:W2:Y:S01]  /*0260*/  I2F.U16 R18, R2 ;  /* 0x0000000200127306 */ /* 0x0042a20000101000 */
[----:B------:R-:W-:Y:S05]  /*0270*/  BRA `(.L_x_4510) ;  /* 0x00000de000007947 */ /* 0x000fea0003800000 */
.L_x_4507:
        /* <DEDUP_REMOVED lines=10> */
.L_x_4512:
[----:B------:R-:W2:Y:S01]  /*0320*/  LDG.E R2, [R2.64] ;  /* 0x0000002402027981 */ /* 0x000ea2000c1e1900 */
[----:B------:R-:W-:Y:S01]  /*0330*/  IMAD.MOV.U32 R19, RZ, RZ, RZ ;  /* 0x000000ffff137224 */ /* 0x000fe200078e00ff */
[----:B--2---:R1:W2:Y:S01]  /*0340*/  I2F R18, R2 ;  /* 0x0000000200127306 */ /* 0x0042a20000201400 */
[----:B------:R-:W-:Y:S05]  /*0350*/  BRA `(.L_x_4510) ;  /* 0x00000d0000007947 */ /* 0x000fea0003800000 */
.L_x_4511:
[----:B------:R-:W2:Y:S01]  /*0360*/  LDG.E.U16 R2, [R2.64] ;  /* 0x0000002402027981 */ /* 0x000ea2000c1e1500 */
[----:B------:R-:W-:Y:S01]  /*0370*/  IMAD.MOV.U32 R19, RZ, RZ, RZ ;  /* 0x000000ffff137224 */ /* 0x000fe200078e00ff */
[----:B--2---:R1:W2:Y:S01]  /*0380*/  I2F.S16 R18, R2 ;  /* 0x0000000200127306 */ /* 0x0042a20000101400 */
[----:B------:R-:W-:Y:S05]  /*0390*/  BRA `(.L_x_4510) ;  /* 0x00000cc000007947 */ /* 0x000fea0003800000 */
.L_x_4506:
        /* <DEDUP_REMOVED lines=9> */
.L_x_4514:
[----:B------:R-:W2:Y:S01]  /*0430*/  LDG.E.U16 R2, [R2.64] ;  /* 0x0000002402027981 */ /* 0x000ea2000c1e1500 */
[----:B------:R-:W-:Y:S01]  /*0440*/  IMAD.MOV.U32 R19, RZ, RZ, RZ ;  /* 0x000000ffff137224 */ /* 0x000fe200078e00ff */
[----:B--2---:R-:W-:Y:S01]  /*0450*/  HADD2.F32 R18, -RZ, R2.H0_H0 ;  /* 0x20000002ff127230 */ /* 0x004fe20000004100 */
[----:B------:R-:W-:Y:S05]  /*0460*/  BRA `(.L_x_4510) ;  /* 0x00000bf000007947 */ /* 0x000fea0003800000 */
.L_x_4513:
        /* <DEDUP_REMOVED lines=8> */
.L_x_4516:
[----:B------:R-:W2:Y:S02]  /*04f0*/  LDG.E R2, [R2.64] ;  /* 0x0000002402027981 */ /* 0x000ea4000c1e1900 */
[--C-:B--2---:R-:W-:Y:S02]  /*0500*/  HADD2.F32 R19, -RZ, R2.reuse.H1_H1 ;  /* 0x30000002ff137230 */ /* 0x104fe40000004100 */
[----:B------:R-:W-:Y:S01]  /*0510*/  HADD2.F32 R18, -RZ, R2.H0_H0 ;  /* 0x20000002ff127230 */ /* 0x000fe20000004100 */
[----:B------:R-:W-:Y:S05]  /*0520*/  BRA `(.L_x_4510) ;  /* 0x00000b3000007947 */ /* 0x000fea0003800000 */
.L_x_4515:
[----:B------:R-:W2:Y:S01]  /*0530*/  LDG.E.64 R2, [R2.64] ;  /* 0x0000002402027981 */ /* 0x000ea2000c1e1b00 */
[----:B------:R-:W-:Y:S01]  /*0540*/  IMAD.MOV.U32 R19, RZ, RZ, RZ ;  /* 0x000000ffff137224 */ /* 0x000fe200078e00ff */
[----:B--2---:R-:W1:Y:S01]  /*0550*/  F2F.F32.F64 R18, R2 ;  /* 0x0000000200127310 */ /* 0x004e620000301000 */
[----:B------:R-:W1:-:S14]  /*0560*/  DSETP.GEU.AND P0, PT, |R2|, c[0x2][0x0], PT ;  /* 0x008000000200762a */ /* 0x000e5c0003f0e200 */
[----:B-1----:R-:W-:Y:S01]  /*0570*/  @!P0 FMUL R18, R18, 1.175494350822287508e-38 ;  /* 0x0080000012128820 */ /* 0x002fe20000400000 */
[----:B------:R-:W-:Y:S05]  /*0580*/  BRA `(.L_x_4510) ;  /* 0x00000ad000007947 */ /* 0x000fea0003800000 */
.L_x_4505:
        /* <DEDUP_REMOVED lines=13> */
.L_x_4519:
[----:B------:R-:W2:Y:S02]  /*0660*/  LDG.E.128 R4, [R2.64] ;  /* 0x0000002402047981 */ /* 0x000ea4000c1e1d00 */
[----:B--2---:R-:W1:Y:S01]  /*0670*/  F2F.F32.F64 R19, R6 ;  /* 0x0000000600137310 */ /* 0x004e620000301000 */
[----:B------:R-:W1:-:S04]  /*0680*/  DSETP.GEU.AND P0, PT, |R6|, c[0x2][0x0], PT ;  /* 0x008000000600762a */ /* 0x000e480003f0e200 */
[----:B------:R-:W2:-:S03]  /*0690*/  DSETP.GEU.AND P1, PT, |R4|, c[0x2][0x0], PT ;  /* 0x008000000400762a */ /* 0x000e860003f2e200 */
[----:B------:R-:W2:Y:S07]  /*06a0*/  F2F.F32.F64 R18, R4 ;  /* 0x0000000400127310 */ /* 0x000eae0000301000 */
[----:B-1----:R-:W-:-:S04]  /*06b0*/  @!P0 FMUL R19, R19, 1.175494350822287508e-38 ;  /* 0x0080000013138820 */ /* 0x002fc80000400000 */
[----:B--2---:R-:W-:Y:S01]  /*06c0*/  @!P1 FMUL R18, R18, 1.175494350822287508e-38 ;  /* 0x0080000012129820 */ /* 0x004fe20000400000 */
[----:B------:R-:W-:Y:S05]  /*06d0*/  BRA `(.L_x_4510) ;  /* 0x0000098000007947 */ /* 0x000fea0003800000 */
.L_x_4518:
        /* <DEDUP_REMOVED lines=11> */
[----:B------:R-:W1:Y:S01]  /*0790*/  FLO.U32 R4, R0 ;  /* 0x0000000000047300 */ /* 0x000e6200000e0000 */
[----:B------:R-:W-:-:S04]  /*07a0*/  IADD3 R2, R0, -0x1, RZ ;  /* 0xffffffff00027810 */ /* 0x000fc80007ffe0ff */
[----:B------:R-:W-:Y:S02]  /*07b0*/  SHF.R.S32.HI R2, RZ, 0x1f, R2 ;  /* 0x0000001fff027819 */ /* 0x000fe40000011402 */
[----:B-1----:R-:W-:-:S04]  /*07c0*/  IADD3 R4, -R4, 0x1f, RZ ;  /* 0x0000001f04047810 */ /* 0x002fc80007ffe1ff */
        /* <DEDUP_REMOVED lines=12> */
.L_x_4521:
        /* <DEDUP_REMOVED lines=14> */
.L_x_4520:
[----:B------:R-:W2:Y:S01]  /*0970*/  LDG.E.U16 R2, [R2.64] ;  /* 0x0000002402027981 */ /* 0x000ea2000c1e1500 */
[----:B------:R-:W-:Y:S01]  /*0980*/  IMAD.MOV.U32 R19, RZ, RZ, RZ ;  /* 0x000000ffff137224 */ /* 0x000fe200078e00ff */
[----:B--2---:R-:W-:Y:S01]  /*0990*/  PRMT R18, RZ, 0x5410, R2 ;  /* 0x00005410ff127816 */ /* 0x004fe20000000002 */
[----:B------:R-:W-:Y:S05]  /*09a0*/  BRA `(.L_x_4510) ;  /* 0x000006b000007947 */ /* 0x000fea0003800000 */
.L_x_4517:
        /* <DEDUP_REMOVED lines=12> */
.L_x_4524:
        /* <DEDUP_REMOVED lines=14> */
[----:B------:R-:W1:Y:S02]  /*0b50*/  FLO.U32 R3, R2 ;  /* 0x0000000200037300 */ /* 0x000e6400000e0000 */
[----:B-1----:R-:W-:-:S04]  /*0b60*/  IADD3 R3, -R3, 0x1f, RZ ;  /* 0x0000001f03037810 */ /* 0x002fc80007ffe1ff */
[----:B------:R-:W-:Y:S02]  /*0b70*/  IADD3 R5, R3, -0x1c, RZ ;  /* 0xffffffe403057810 */ /* 0x000fe40007ffe0ff */
[----:B------:R-:W-:Y:S02]  /*0b80*/  IADD3 R0, R0, 0x1d, -R3 ;  /* 0x0000001d00007810 */ /* 0x000fe40007ffe803 */
[----:B------:R-:W-:-:S04]  /*0b90*/  SHF.L.U32 R5, R2, R5, RZ ;  /* 0x0000000502057219 */ /* 0x000fc800000006ff */
[----:B------:R-:W-:Y:S02]  /*0ba0*/  LOP3.LUT R2, R5, 0x7, RZ, 0xc0, !PT ;  /* 0x0000000705027812 */ /* 0x000fe400078ec0ff */
.L_x_4526:
[----:B------:R-:W-:Y:S05]  /*0bb0*/  BSYNC B0 ;  /* 0x0000000000007941 */ /* 0x000fea0003800000 */
.L_x_4525:
[----:B------:R-:W-:Y:S01]  /*0bc0*/  IMAD.SHL.U32 R2, R2, 0x100000, RZ ;  /* 0x0010000002027824 */ /* 0x000fe200078e00ff */
[----:B------:R-:W-:-:S04]  /*0bd0*/  LEA R3, R0, 0x3b800000, 0x17 ;  /* 0x3b80000000037811 */ /* 0x000fc800078eb8ff */
[----:B------:R-:W-:Y:S01]  /*0be0*/  LOP3.LUT R18, R3, R2, R18, 0xfe, !PT ;  /* 0x0000000203127212 */ /* 0x000fe200078efe12 */
[----:B------:R-:W-:Y:S05]  /*0bf0*/  BRA `(.L_x_4510) ;  /* 0x0000046000007947 */ /* 0x000fea0003800000 */
.L_x_4523:
        /* <DEDUP_REMOVED lines=20> */
.L_x_4528:
[----:B------:R-:W-:Y:S05]  /*0d40*/  BSYNC B0 ;  /* 0x0000000000007941 */ /* 0x000fea0003800000 */
.L_x_4527:
[----:B------:R-:W-:Y:S01]  /*0d50*/  IMAD.SHL.U32 R2, R2, 0x200000, RZ ;  /* 0x0020000002027824 */ /* 0x000fe200078e00ff */
[----:B------:R-:W-:-:S04]  /*0d60*/  LEA R3, R0, 0x37800000, 0x17 ;  /* 0x3780000000037811 */ /* 0x000fc800078eb8ff */
[----:B------:R-:W-:Y:S01]  /*0d70*/  LOP3.LUT R18, R3, R2, R18, 0xfe, !PT ;  /* 0x0000000203127212 */ /* 0x000fe200078efe12 */
[----:B------:R-:W-:Y:S05]  /*0d80*/  BRA `(.L_x_4510) ;  /* 0x000002d000007947 */ /* 0x000fea0003800000 */
.L_x_4522:
        /* <DEDUP_REMOVED lines=14> */
.L_x_4532:
[----:B------:R-:W-:Y:S05]  /*0e70*/  BSYNC B0 ;  /* 0x0000000000007941 */ /* 0x000fea0003800000 */
.L_x_4531:
[----:B------:R-:W-:Y:S01]  /*0e80*/  IMAD.MOV.U32 R19, RZ, RZ, RZ ;  /* 0x000000ffff137224 */ /* 0x000fe200078e00ff */
[----:B------:R-:W-:Y:S05]  /*0e90*/  BRA `(.L_x_4510) ;  /* 0x000001c000007947 */ /* 0x000fea0003800000 */
.L_x_4509:
[----:B------:R-:W-:Y:S01]  /*0ea0*/  MOV R0, 0x228 ;  /* 0x0000022800007802 */ /* 0x000fe20000000f00 */
[----:B------:R-:W-:Y:S02]  /*0eb0*/  IMAD.MOV.U32 R4, RZ, RZ, c[0x4][0x218] ;  /* 0x01008600ff047624 */ /* 0x000fe400078e00ff */
[----:B------:R-:W-:Y:S01]  /*0ec0*/  IMAD.MOV.U32 R5, RZ, RZ, c[0x4][0x21c] ;  /* 0x01008700ff057624 */ /* 0x000fe200078e00ff */
[----:B------:R1:W2:Y:S01]  /*0ed0*/  LDC.64 R2, c[0x4][R0] ;  /* 0x0100000000027b82 */ /* 0x0002a20000000a00 */
[----:B------:R-:W-:Y:S02]  /*0ee0*/  IMAD.MOV.U32 R6, RZ, RZ, c[0x4][0x220] ;  /* 0x01008800ff067624 */ /* 0x000fe400078e00ff */
[----:B------:R-:W-:-:S02]  /*0ef0*/  IMAD.MOV.U32 R7, RZ, RZ, c[0x4][0x224] ;  /* 0x01008900ff077624 */ /* 0x000fc400078e00ff */
[----:B------:R-:W-:Y:S02]  /*0f00*/  IMAD.MOV.U32 R8, RZ, RZ, 0x4e ;  /* 0x0000004eff087424 */ /* 0x000fe400078e00ff */
[----:B------:R-:W-:Y:S02]  /*0f10*/  IMAD.MOV.U32 R10, RZ, RZ, c[0x4][0x90] ;  /* 0x01002400ff0a7624 */ /* 0x000fe400078e00ff */
[----:B------:R-:W-:Y:S02]  /*0f20*/  IMAD.MOV.U32 R11, RZ, RZ, c[0x4][0x94] ;  /* 0x01002500ff0b7624 */ /* 0x000fe400078e00ff */
[----:B------:R-:W-:Y:S02]  /*0f30*/  IMAD.MOV.U32 R12, RZ, RZ, 0x1 ;  /* 0x00000001ff0c7424 */ /* 0x000fe400078e00ff */
[----:B------:R-:W-:Y:S02]  /*0f40*/  IMAD.MOV.U32 R13, RZ, RZ, RZ ;  /* 0x000000ffff0d7224 */ /* 0x000fe400078e00ff */
[----:B-1----:R-:W-:Y:S01]  /*0f50*/  LEPC R14 ;  /* 0x00000000000e734e */ /* 0x002fe20000000000 */
[----:B------:R-:W-:Y:S02]  /*0f60*/  MOV R9, 0xfd0 ;  /* 0x00000fd000097802 */ /* 0x000fe40000000f00 */
[----:B------:R-:W-:-:S02]  /*0f70*/  MOV R20, 0xf50 ;  /* 0x00000f5000147802 */ /* 0x000fc40000000f00 */
[----:B------:R-:W-:Y:S02]  /*0f80*/  MOV R21, 0x0 ;  /* 0x0000000000157802 */ /* 0x000fe40000000f00 */
[----:B------:R-:W-:Y:S02]  /*0f90*/  MOV R0, 0x0 ;  /* 0x0000000000007802 */ /* 0x000fe40000000f00 */
[----:B------:R-:W-:-:S04]  /*0fa0*/  IADD3 R20, P0, P1, -R20, R9, R14 ;  /* 0x0000000914147210 */ /* 0x000fc8000791e10e */
[----:B------:R-:W-:-:S04]  /*0fb0*/  IADD3.X R21, ~R0, R21, R15, P0, P1 ;  /* 0x0000001500157210 */ /* 0x000fc800007e250f */
[----:B0-2---:R-:W-:Y:S05]  /*0fc0*/  CALL.ABS.NOINC R2 ;  /* 0x0000000002007343 */ /* 0x005fea0003c00000 */
[----:B------:R-:W-:Y:S01]  /*0fd0*/  CS2R R18, SRZ ;  /* 0x0000000000127805 */ /* 0x000fe2000001ff00 */
[----:B------:R-:W-:Y:S05]  /*0fe0*/  BRA `(.L_x_4510) ;  /* 0x0000007000007947 */ /* 0x000fea0003800000 */
.L_x_4530:
[----:B------:R-:W2:Y:S01]  /*0ff0*/  LDG.E.64 R2, [R2.64] ;  /* 0x0000002402027981 */ /* 0x000ea2000c1e1b00 */
[----:B------:R-:W-:Y:S01]  /*1000*/  IMAD.MOV.U32 R19, RZ, RZ, RZ ;  /* 0x000000ffff137224 */ /* 0x000fe200078e00ff */
[----:B--2---:R1:W2:Y:S01]  /*1010*/  I2F.U64 R18, R2 ;  /* 0x0000000200127312 */ /* 0x0042a20000301000 */
[----:B------:R-:W-:Y:S05]  /*1020*/  BRA `(.L_x_4510) ;  /* 0x0000003000007947 */ /* 0x000fea0003800000 */
.L_x_4529:
[----:B------:R-:W2:Y:S01]  /*1030*/  LDG.E R2, [R2.64] ;  /* 0x0000002402027981 */ /* 0x000ea2000c1e1900 */
[----:B------:R-:W-:Y:S01]  /*1040*/  IMAD.MOV.U32 R19, RZ, RZ, RZ ;  /* 0x000000ffff137224 */ /* 0x000fe200078e00ff */
[----:B--2---:R1:W2:Y:S06]  /*1050*/  I2F.U32 R18, R2 ;  /* 0x0000000200127306 */ /* 0x0042ac0000201000 */
.L_x_4510:
[----:B------:R-:W-:Y:S05]  /*1060*/  BSYNC B6 ;  /* 0x0000000000067941 */ /* 0x000fea0003800000 */
.L_x_4504:
[----:B------:R-:W3:Y:S01]  /*1070*/  S2R R0, SR_CTAID.X ;  /* 0x0000000000007919 */ /* 0x000ee20000002500 */
[----:B------:R-:W-:Y:S03]  /*1080*/  BSSY B6, `(.L_x_4533) ;  /* 0x00000f8000067945 */ /* 0x000fe60003800000 */
[----:B-1----:R-:W3:Y:S02]  /*1090*/  S2R R3, SR_TID.X ;  /* 0x0000000000037919 */ /* 0x002ee40000002100 */
[----:B---3--:R-:W-:Y:S01]  /*10a0*/  IMAD R0, R0, 0x200, R3 ;  /* 0x0000020000007824 */ /* 0x008fe200078e0203 */
        /* <DEDUP_REMOVED lines=17> */
[----:B---3--:R1:W3:Y:S01]  /*11c0*/  I2F.S16 R22, R2 ;  /* 0x0000000200167306 */ /* 0x0082e20000101400 */
[----:B------:R-:W-:Y:S05]  /*11d0*/  BRA `(.L_x_4539) ;  /* 0x00000e2000007947 */ /* 0x000fea0003800000 */
.L_x_4537:
[----:B------:R-:W3:Y:S01]  /*11e0*/  LDG.E.U8 R2, [R2.64] ;  /* 0x0000002402027981 */ /* 0x000ee2000c1e1100 */
[----:B------:R-:W-:Y:S01]  /*11f0*/  IMAD.MOV.U32 R23, RZ, RZ, RZ ;  /* 0x000000ffff177224 */ /* 0x000fe200078e00ff */
[----:B---3--:R1:W3:Y:S01]  /*1200*/  I2F.U16 R22, R2 ;  /* 0x0000000200167306 */ /* 0x0082e20000101000 */
[----:B------:R-:W-:Y:S05]  /*1210*/  BRA `(.L_x_4539) ;  /* 0x00000de000007947 */ /* 0x000fea0003800000 */
.L_x_4536:
        /* <DEDUP_REMOVED lines=10> */
.L_x_4541:
[----:B------:R-:W3:Y:S01]  /*12c0*/  LDG.E R2, [R2.64] ;  /* 0x0000002402027981 */ /* 0x000ee2000c1e1900 */
[----:B------:R-:W-:Y:S01]  /*12d0*/  IMAD.MOV.U32 R23, RZ, RZ, RZ ;  /* 0x000000ffff177224 */ /* 0x000fe200078e00ff */
[----:B---3--:R1:W3:Y:S01]  /*12e0*/  I2F R22, R2 ;  /* 0x0000000200167306 */ /* 0x0082e20000201400 */
[----:B------:R-:W-:Y:S05]  /*12f0*/  BRA `(.L_x_4539) ;  /* 0x00000d0000007947 */ /* 0x000fea0003800000 */
.L_x_4540:
[----:B------:R-:W3:Y:S01]  /*1300*/  LDG.E.U16 R2, [R2.64] ;  /* 0x0000002402027981 */ /* 0x000ee2000c1e1500 */
[----:B------:R-:W-:Y:S01]  /*1310*/  IMAD.MOV.U32 R23, RZ, RZ, RZ ;  /* 0x000000ffff177224 */ /* 0x000fe200078e00ff */
[----:B---3--:R1:W3:Y:S01]  /*1320*/  I2F.S16 R22, R2 ;  /* 0x0000000200167306 */ /* 0x0082e20000101400 */
[----:B------:R-:W-:Y:S05]  /*1330*/  BRA `(.L_x_4539) ;  /* 0x00000cc000007947 */ /* 0x000fea0003800000 */
.L_x_4535:
        /* <DEDUP_REMOVED lines=9> */
.L_x_4543:
[----:B------:R-:W3:Y:S01]  /*13d0*/  LDG.E.U16 R2, [R2.64] ;  /* 0x0000002402027981 */ /* 0x000ee2000c1e1500 */
[----:B------:R-:W-:Y:S01]  /*13e0*/  IMAD.MOV.U32 R23, RZ, RZ, RZ ;  /* 0x000000ffff177224 */ /* 0x000fe200078e00ff */
[----:B---3--:R-:W-:Y:S01]  /*13f0*/  HADD2.F32 R22, -RZ, R2.H0_H0 ;  /* 0x20000002ff167230 */ /* 0x008fe20000004100 */
[----:B------:R-:W-:Y:S05]  /*1400*/  BRA `(.L_x_4539) ;  /* 0x00000bf000007947 */ /* 0x000fea0003800000 */
.L_x_4542:
        /* <DEDUP_REMOVED lines=8> */
.L_x_4545:
[----:B------:R-:W3:Y:S02]  /*1490*/  LDG.E R2, [R2.64] ;  /* 0x0000002402027981 */ /* 0x000ee4000c1e1900 */
[--C-:B---3--:R-:W-:Y:S02]  /*14a0*/  HADD2.F32 R23, -RZ, R2.reuse.H1_H1 ;  /* 0x30000002ff177230 */ /* 0x108fe40000004100 */
[----:B------:R-:W-:Y:S01]  /*14b0*/  HADD2.F32 R22, -RZ, R2.H0_H0 ;  /* 0x20000002ff167230 */ /* 0x000fe20000004100 */
[----:B------:R-:W-:Y:S05]  /*14c0*/  BRA `(.L_x_4539) ;  /* 0x00000b3000007947 */ /* 0x000fea0003800000 */
.L_x_4544:
[----:B------:R-:W3:Y:S01]  /*14d0*/  LDG.E.64 R2, [R2.64] ;  /* 0x0000002402027981 */ /* 0x000ee2000c1e1b00 */
[----:B------:R-:W-:Y:S01]  /*14e0*/  IMAD.MOV.U32 R23, RZ, RZ, RZ ;  /* 0x000000ffff177224 */ /* 0x000fe200078e00ff */
[----:B---3--:R-:W1:Y:S01]  /*14f0*/  F2F.F32.F64 R22, R2 ;  /* 0x0000000200167310 */ /* 0x008e620000301000 */
[----:B------:R-:W1:-:S14]  /*1500*/  DSETP.GEU.AND P0, PT, |R2|, c[0x2][0x0], PT ;  /* 0x008000000200762a */ /* 0x000e5c0003f0e200 */
[----:B-1----:R-:W-:Y:S01]  /*1510*/  @!P0 FMUL R22, R22, 1.175494350822287508e-38 ;  /* 0x0080000016168820 */ /* 0x002fe20000400000 */
[----:B------:R-:W-:Y:S05]  /*1520*/  BRA `(.L_x_4539) ;  /* 0x00000ad000007947 */ /* 0x000fea0003800000 */
.L_x_4534:
        /* <DEDUP_REMOVED lines=13> */
.L_x_4548:
[----:B------:R-:W3:Y:S02]  /*1600*/  LDG.E.128 R4, [R2.64] ;  /* 0x0000002402047981 */ /* 0x000ee4000c1e1d00 */
[----:B---3--:R-:W1:Y:S01]  /*1610*/  F2F.F32.F64 R23, R6 ;  /* 0x0000000600177310 */ /* 0x008e620000301000 */
[----:B------:R-:W1:-:S04]  /*1620*/  DSETP.GEU.AND P0, PT, |R6|, c[0x2][0x0], PT ;  /* 0x008000000600762a */ /* 0x000e480003f0e200 */
[----:B------:R-:W3:-:S03]  /*1630*/  DSETP.GEU.AND P1, PT, |R4|, c[0x2][0x0], PT ;  /* 0x008000000400762a */ /* 0x000ec60003f2e200 */
[----:B------:R-:W3:Y:S07]  /*1640*/  F2F.F32.F64 R22, R4 ;  /* 0x0000000400167310 */ /* 0x000eee0000301000 */
[----:B-1----:R-:W-:-:S04]  /*1650*/  @!P0 FMUL R23, R23, 1.175494350822287508e-38 ;  /* 0x0080000017178820 */ /* 0x002fc80000400000 */
[----:B---3--:R-:W-:Y:S01]  /*1660*/  @!P1 FMUL R22, R22, 1.175494350822287508e-38 ;  /* 0x0080000016169820 */ /* 0x008fe20000400000 */
[----:B------:R-:W-:Y:S05]  /*1670*/  BRA `(.L_x_4539) ;  /* 0x0000098000007947 */ /* 0x000fea0003800000 */
.L_x_4547:
        /* <DEDUP_REMOVED lines=8> */
[----:B------:R-:W-:Y:S02]  /*1700*/  IMAD.MOV.U32 R23, RZ, RZ, RZ ;  /* 0x000000ffff177224 */ /* 0x000fe400078e00ff */
[----:B---3--:R-:W-:-:S05]  /*1710*/  IMAD.SHL.U32 R22, R22, 0x1000000, RZ ;  /* 0x0100000016167824 */ /* 0x008fca00078e00ff */
        /* <DEDUP_REMOVED lines=17> */
.L_x_4550:
        /* <DEDUP_REMOVED lines=14> */
.L_x_4549:
[----:B------:R-:W3:Y:S01]  /*1910*/  LDG.E.U16 R2, [R2.64] ;  /* 0x0000002402027981 */ /* 0x000ee2000c1e1500 */
[----:B------:R-:W-:Y:S01]  /*1920*/  IMAD.MOV.U32 R23, RZ, RZ, RZ ;  /* 0x000000ffff177224 */ /* 0x000fe200078e00ff */
[----:B---3--:R-:W-:Y:S01]  /*1930*/  PRMT R22, RZ, 0x5410, R2 ;  /* 0x00005410ff167816 */ /* 0x008fe20000000002 */
[----:B------:R-:W-:Y:S05]  /*1940*/  BRA `(.L_x_4539) ;  /* 0x000006b000007947 */ /* 0x000fea0003800000 */
.L_x_4546:
        /* <DEDUP_REMOVED lines=10> */
[----:B---3--:R1:W3:Y:S01]  /*19f0*/  I2F.U16 R22, R2 ;  /* 0x0000000200167306 */ /* 0x0082e20000101000 */
[----:B------:R-:W-:Y:S05]  /*1a00*/  BRA `(.L_x_4539) ;  /* 0x000005f000007947 */ /* 0x000fea0003800000 */
.L_x_4553:
        /* <DEDUP_REMOVED lines=20> */
.L_x_4555:
[----:B------:R-:W-:Y:S05]  /*1b50*/  BSYNC B0 ;  /* 0x0000000000007941 */ /* 0x000fea0003800000 */
.L_x_4554:
[----:B------:R-:W-:Y:S01]  /*1b60*/  IMAD.SHL.U32 R2, R2, 0x100000, RZ ;  /* 0x0010000002027824 */ /* 0x000fe200078e00ff */
[----:B------:R-:W-:-:S04]  /*1b70*/  LEA R3, R0, 0x3b800000, 0x17 ;  /* 0x3b80000000037811 */ /* 0x000fc800078eb8ff */
[----:B------:R-:W-:Y:S01]  /*1b80*/  LOP3.LUT R22, R3, R2, R22, 0xfe, !PT ;  /* 0x0000000203167212 */ /* 0x000fe200078efe16 */
[----:B------:R-:W-:Y:S05]  /*1b90*/  BRA `(.L_x_4539) ;  /* 0x0000046000007947 */ /* 0x000fea0003800000 */
.L_x_4552:
        /* <DEDUP_REMOVED lines=20> */
.L_x_4557:
[----:B------:R-:W-:Y:S05]  /*1ce0*/  BSYNC B0 ;  /* 0x0000000000007941 */ /* 0x000fea0003800000 */
.L_x_4556:
[----:B------:R-:W-:Y:S01]  /*1cf0*/  IMAD.SHL.U32 R3, R2, 0x200000, RZ ;  /* 0x0020000002037824 */ /* 0x000fe200078e00ff */
[----:B------:R-:W-:-:S04]  /*1d00*/  LEA R0, R0, 0x37800000, 0x17 ;  /* 0x3780000000007811 */ /* 0x000fc800078eb8ff */
[----:B------:R-:W-:Y:S01]  /*1d10*/  LOP3.LUT R22, R0, R3, R22, 0xfe, !PT ;  /* 0x0000000300167212 */ /* 0x000fe200078efe16 */
[----:B------:R-:W-:Y:S05]  /*1d20*/  BRA `(.L_x_4539) ;  /* 0x000002d000007947 */ /* 0x000fea0003800000 */
.L_x_4551:
        /* <DEDUP_REMOVED lines=14> */
.L_x_4561:
[----:B------:R-:W-:Y:S05]  /*1e10*/  BSYNC B0 ;  /* 0x0000000000007941 */ /* 0x000fea0003800000 */
.L_x_4560:
[----:B------:R-:W-:Y:S01]  /*1e20*/  IMAD.MOV.U32 R23, RZ, RZ, RZ ;  /* 0x000000ffff177224 */ /* 0x000fe200078e00ff */
[----:B------:R-:W-:Y:S05]  /*1e30*/  BRA `(.L_x_4539) ;  /* 0x000001c000007947 */ /* 0x000fea0003800000 */
.L_x_4538:
[----:B------:R-:W-:Y:S01]  /*1e40*/  MOV R0, 0x228 ;  /* 0x0000022800007802 */ /* 0x000fe20000000f00 */
[----:B------:R-:W-:Y:S02]  /*1e50*/  IMAD.MOV.U32 R4, RZ, RZ, c[0x4][0x218] ;  /* 0x01008600ff047624 */ /* 0x000fe400078e00ff */
[----:B------:R-:W-:Y:S01]  /*1e60*/  IMAD.MOV.U32 R5, RZ, RZ, c[0x4][0x21c] ;  /* 0x01008700ff057624 */ /* 0x000fe200078e00ff */
[----:B------:R1:W3:Y:S01]  /*1e70*/  LDC.64 R2, c[0x4][R0] ;  /* 0x0100000000027b82 */ /* 0x0002e20000000a00 */
        /* <DEDUP_REMOVED lines=14> */
[----:B0-23-5:R-:W-:Y:S05]  /*1f60*/  CALL.ABS.NOINC R2 ;  /* 0x0000000002007343 */ /* 0x02dfea0003c00000 */
[----:B------:R-:W-:Y:S01]  /*1f70*/  CS2R R22, SRZ ;  /* 0x0000000000167805 */ /* 0x000fe2000001ff00 */
[----:B------:R-:W-:Y:S05]  /*1f80*/  BRA `(.L_x_4539) ;  /* 0x0000007000007947 */ /* 0x000fea0003800000 */
.L_x_4559:
[----:B------:R-:W3:Y:S01]  /*1f90*/  LDG.E.64 R2, [R2.64] ;  /* 0x0000002402027981 */ /* 0x000ee2000c1e1b00 */
[----:B------:R-:W-:Y:S01]  /*1fa0*/  IMAD.MOV.U32 R23, RZ, RZ, RZ ;  /* 0x000000ffff177224 */ /* 0x000fe200078e00ff */
[----:B---3--:R1:W3:Y:S01]  /*1fb0*/  I2F.U64 R22, R2 ;  /* 0x0000000200167312 */ /* 0x0082e20000301000 */
[----:B------:R-:W-:Y:S05]  /*1fc0*/  BRA `(.L_x_4539) ;  /* 0x0000003000007947 */ /* 0x000fea0003800000 */
.L_x_4558:
[----:B------:R-:W3:Y:S01]  /*1fd0*/  LDG.E R2, [R2.64] ;  /* 0x0000002402027981 */ /* 0x000ee2000c1e1900 */
[----:B------:R-:W-:Y:S01]  /*1fe0*/  IMAD.MOV.U32 R23, RZ, RZ, RZ ;  /* 0x000000ffff177224 */ /* 0x000fe200078e00ff */
[----:B---3--:R1:W3:Y:S06]  /*1ff0*/  I2F.U32 R22, R2 ;  /* 0x0000000200167306 */ /* 0x0082ec0000201000 */
.L_x_4539:
[----:B------:R-:W-:Y:S05]  /*2000*/  BSYNC B6 ;  /* 0x0000000000067941 */ /* 0x000fea0003800000 */
.L_x_4533:
[----:B------:R-:W4:Y:S01]  /*2010*/  S2UR UR4, SR_CTAID.X ;  /* 0x00000000000479c3 */ /* 0x000f220000002500 */
[----:B-1----:R-:W1:Y:S01]  /*2020*/  S2R R3, SR_TID.X ;  /* 0x0000000000037919 */ /* 0x002e620000002100 */
[----:B0-----:R-:W-:Y:S01]  /*2030*/  PRMT R0, R40, 0x9910, RZ ;  /* 0x0000991028007816 */ /* 0x001fe200000000ff */
[----:B------:R-:W-:Y:S03]  /*2040*/  BSSY B6, `(.L_x_4562) ;  /* 0x00000f6000067945 */ /* 0x000fe60003800000 */
[----:B------:R-:W-:Y:S01]  /*2050*/  ISETP.GT.AND P0, PT, R0, 0x9, PT ;  /* 0x000000090000780c */ /* 0x000fe20003f04270 */
[----:B----4-:R-:W-:-:S04]  /*2060*/  IMAD.U32 R2, RZ, RZ, UR4 ;  /* 0x00000004ff027e24 */ /* 0x010fc8000f8e00ff */
[----:B-1----:R-:W-:-:S04]  /*2070*/  IMAD R3, R2, 0x200, R3 ;  /* 0x0000020002037824 */ /* 0x002fc800078e0203 */
        /* <DEDUP_REMOVED lines=12> */
[----:B------:R-:W4:Y:S01]  /*2140*/  LDG.E.S8 R4, [R4.64] ;  /* 0x0000002404047981 */ /* 0x000f22000c1e1300 */
[----:B------:R-:W-:Y:S01]  /*2150*/  IMAD.MOV.U32 R25, RZ, RZ, RZ ;  /* 0x000000ffff197224 */ /* 0x000fe200078e00ff */
[----:B----4-:R0:W1:Y:S01]  /*2160*/  I2F.S16 R24, R4 ;  /* 0x0000000400187306 */ /* 0x0100620000101400 */
[----:B------:R-:W-:Y:S05]  /*2170*/  BRA `(.L_x_4568) ;  /* 0x00000e2000007947 */ /* 0x000fea0003800000 */
.L_x_4566:
[----:B------:R-:W4:Y:S01]  /*2180*/  LDG.E.U8 R4, [R4.64] ;  /* 0x0000002404047981 */ /* 0x000f22000c1e1100 */
[----:B------:R-:W-:Y:S01]  /*2190*/  IMAD.MOV.U32 R25, RZ, RZ, RZ ;  /* 0x000000ffff197224 */ /* 0x000fe200078e00ff */
[----:B----4-:R0:W1:Y:S01]  /*21a0*/  I2F.U16 R24, R4 ;  /* 0x0000000400187306 */ /* 0x0100620000101000 */
[----:B------:R-:W-:Y:S05]  /*21b0*/  BRA `(.L_x_4568) ;  /* 0x00000de000007947 */ /* 0x000fea0003800000 */
.L_x_4565:
[----:B------:R-:W-:-:S13]  /*21c0*/  ISETP.NE.AND P0, PT, R0, 0x2, PT ;  /* 0x000000020000780c */ /* 0x000fda0003f05270 */
[----:B------:R-:W-:Y:S05]  /*21d0*/  @!P0 BRA `(.L_x_4569) ;  /* 0x000000c000008947 */ /* 0x000fea0003800000 */
[----:B------:R-:W-:-:S13]  /*21e0*/  ISETP.NE.AND P0, PT, R0, 0x3, PT ;  /* 0x000000030000780c */ /* 0x000fda0003f05270 */
[----:B------:R-:W-:Y:S05]  /*21f0*/  @!P0 BRA `(.L_x_4570) ;  /* 0x0000006000008947 */ /* 0x000fea0003800000 */
[----:B------:R-:W-:-:S13]  /*2200*/  ISETP.NE.AND P0, PT, R0, 0x4, PT ;  /* 0x000000040000780c */ /* 0x000fda0003f05270 */
[----:B------:R-:W-:Y:S05]  /*2210*/  @P0 BRA `(.L_x_4567) ;  /* 0x00000bc000000947 */ /* 0x000fea0003800000 */
[----:B------:R-:W4:Y:S01]  /*2220*/  LDG.E.64 R4, [R4.64] ;  /* 0x0000002404047981 */ /* 0x000f22000c1e1b00 */
[----:B------:R-:W-:Y:S01]  /*2230*/  IMAD.MOV.U32 R25, RZ, RZ, RZ ;  /* 0x000000ffff197224 */ /* 0x000fe200078e00ff */
[----:B----4-:R0:W1:Y:S01]  /*2240*/  I2F.S64 R24, R4 ;  /* 0x0000000400187312 */ /* 0x0100620000301400 */
[----:B------:R-:W-:Y:S05]  /*2250*/  BRA `(.L_x_4568) ;  /* 0x00000d4000007947 */ /* 0x000fea0003800000 */
.L_x_4570:
[----:B------:R-:W4:Y:S01]  /*2260*/  LDG.E R4, [R4.64] ;  /* 0x0000002404047981 */ /* 0x000f22000c1e1900 */
[----:B------:R-:W-:Y:S01]  /*2270*/  IMAD.MOV.U32 R25, RZ, RZ, RZ ;  /* 0x000000ffff197224 */ /* 0x000fe200078e00ff */
[----:B----4-:R0:W1:Y:S01]  /*2280*/  I2F R24, R4 ;  /* 0x0000000400187306 */ /* 0x0100620000201400 */
[----:B------:R-:W-:Y:S05]  /*2290*/  BRA `(.L_x_4568) ;  /* 0x00000d0000007947 */ /* 0x000fea0003800000 */
.L_x_4569:
[----:B------:R-:W4:Y:S01]  /*22a0*/  LDG.E.U16 R4, [R4.64] ;  /* 0x0000002404047981 */ /* 0x000f22000c1e1500 */
[----:B------:R-:W-:Y:S01]  /*22b0*/  IMAD.MOV.U32 R25, RZ, RZ, RZ ;  /* 0x000000ffff197224 */ /* 0x000fe200078e00ff */
[----:B----4-:R0:W1:Y:S01]  /*22c0*/  I2F.S16 R24, R4 ;  /* 0x0000000400187306 */ /* 0x0100620000101400 */
[----:B------:R-:W-:Y:S05]  /*22d0*/  BRA `(.L_x_4568) ;  /* 0x00000cc000007947 */ /* 0x000fea0003800000 */
.L_x_4564:
        /* <DEDUP_REMOVED lines=9> */
.L_x_4572:
[----:B------:R-:W4:Y:S01]  /*2370*/  LDG.E.U16 R4, [R4.64] ;  /* 0x0000002404047981 */ /* 0x000f22000c1e1500 */
[----:B------:R-:W-:Y:S01]  /*2380*/  IMAD.MOV.U32 R25, RZ, RZ, RZ ;  /* 0x000000ffff197224 */ /* 0x000fe200078e00ff */
[----:B----4-:R-:W-:Y:S01]  /*2390*/  HADD2.F32 R24, -RZ, R4.H0_H0 ;  /* 0x20000004ff187230 */ /* 0x010fe20000004100 */
[----:B------:R-:W-:Y:S05]  /*23a0*/  BRA `(.L_x_4568) ;  /* 0x00000bf000007947 */ /* 0x000fea0003800000 */
.L_x_4571:
        /* <DEDUP_REMOVED lines=8> */
.L_x_4574:
[----:B------:R-:W4:Y:S02]  /*2430*/  LDG.E R4, [R4.64] ;  /* 0x0000002404047981 */ /* 0x000f24000c1e1900 */
[--C-:B----4-:R-:W-:Y:S02]  /*2440*/  HADD2.F32 R25, -RZ, R4.reuse.H1_H1 ;  /* 0x30000004ff197230 */ /* 0x110fe40000004100 */
[----:B------:R-:W-:Y:S01]  /*2450*/  HADD2.F32 R24, -RZ, R4.H0_H0 ;  /* 0x20000004ff187230 */ /* 0x000fe20000004100 */
[----:B------:R-:W-:Y:S05]  /*2460*/  BRA `(.L_x_4568) ;  /* 0x00000b3000007947 */ /* 0x000fea0003800000 */
.L_x_4573:
[----:B------:R-:W4:Y:S01]  /*2470*/  LDG.E.64 R4, [R4.64] ;  /* 0x0000002404047981 */ /* 0x000f22000c1e1b00 */
[----:B------:R-:W-:Y:S01]  /*2480*/  IMAD.MOV.U32 R25, RZ, RZ, RZ ;  /* 0x000000ffff197224 */ /* 0x000fe200078e00ff */
[----:B----4-:R-:W0:Y:S01]  /*2490*/  F2F.F32.F64 R24, R4 ;  /* 0x0000000400187310 */ /* 0x010e220000301000 */
[----:B------:R-:W0:-:S14]  /*24a0*/  DSETP.GEU.AND P0, PT, |R4|, c[0x2][0x0], PT ;  /* 0x008000000400762a */ /* 0x000e1c0003f0e200 */
[----:B0-----:R-:W-:Y:S01]  /*24b0*/  @!P0 FMUL R24, R24, 1.175494350822287508e-38 ;  /* 0x0080000018188820 */ /* 0x001fe20000400000 */
[----:B------:R-:W-:Y:S05]  /*24c0*/  BRA `(.L_x_4568) ;  /* 0x00000ad000007947 */ /* 0x000fea0003800000 */
.L_x_4563:
        /* <DEDUP_REMOVED lines=8> */
[----:B------:R-:W4:Y:S01]  /*2550*/  LDG.E.U8 R4, [R4.64] ;  /* 0x0000002404047981 */ /* 0x000f22000c1e1100 */
[----:B------:R-:W-:Y:S01]  /*2560*/  IMAD.MOV.U32 R25, RZ, RZ, RZ ;  /* 0x000000ffff197224 */ /* 0x000fe200078e00ff */
[----:B----4-:R-:W-:-:S04]  /*2570*/  ISETP.NE.AND P0, PT, R4, RZ, PT ;  /* 0x000000ff0400720c */ /* 0x010fc80003f05270 */
[----:B------:R-:W-:Y:S01]  /*2580*/  FSEL R24, RZ, 1, !P0 ;  /* 0x3f800000ff187808 */ /* 0x000fe20004000000 */
[----:B------:R-:W-:Y:S05]  /*2590*/  BRA `(.L_x_4568) ;  /* 0x00000a0000007947 */ /* 0x000fea0003800000 */
.L_x_4577:
[----:B------:R-:W4:Y:S02]  /*25a0*/  LDG.E.128 R4, [R4.64] ;  /* 0x0000002404047981 */ /* 0x000f24000c1e1d00 */
[----:B----4-:R-:W0:Y:S01]  /*25b0*/  F2F.F32.F64 R25, R6 ;  /* 0x0000000600197310 */ /* 0x010e220000301000 */
[----:B------:R-:W0:-:S04]  /*25c0*/  DSETP.GEU.AND P0, PT, |R6|, c[0x2][0x0], PT ;  /* 0x008000000600762a */ /* 0x000e080003f0e200 */
[----:B------:R-:W1:-:S03]  /*25d0*/  DSETP.GEU.AND P1, PT, |R4|, c[0x2][0x0], PT ;  /* 0x008000000400762a */ /* 0x000e460003f2e200 */
[----:B------:R-:W1:Y:S07]  /*25e0*/  F2F.F32.F64 R24, R4 ;  /* 0x0000000400187310 */ /* 0x000e6e0000301000 */
[----:B0-----:R-:W-:-:S04]  /*25f0*/  @!P0 FMUL R25, R25, 1.175494350822287508e-38 ;  /* 0x0080000019198820 */ /* 0x001fc80000400000 */
[----:B-1----:R-:W-:Y:S01]  /*2600*/  @!P1 FMUL R24, R24, 1.175494350822287508e-38 ;  /* 0x0080000018189820 */ /* 0x002fe20000400000 */
[----:B------:R-:W-:Y:S05]  /*2610*/  BRA `(.L_x_4568) ;  /* 0x0000098000007947 */ /* 0x000fea0003800000 */
.L_x_4576:
[----:B------:R-:W-:-:S13]  /*2620*/  ISETP.NE.AND P0, PT, R0, 0xf, PT ;  /* 0x0000000f0000780c */ /* 0x000fda0003f05270 */
[----:B------:R-:W-:Y:S05]  /*2630*/  @!P0 BRA `(.L_x_4578) ;  /* 0x0000027000008947 */ /* 0x000fea0003800000 */
[----:B------:R-:W-:-:S13]  /*2640*/  ISETP.NE.AND P0, PT, R0, 0x17, PT ;  /* 0x000000170000780c */ /* 0x000fda0003f05270 */
[----:B------:R-:W-:Y:S05]  /*2650*/  @!P0 BRA `(.L_x_4579) ;  /* 0x0000017000008947 */ /* 0x000fea0003800000 */
[----:B------:R-:W-:-:S13]  /*2660*/  ISETP.NE.AND P0, PT, R0, 0x18, PT ;  /* 0x000000180000780c */ /* 0x000fda0003f05270 */
[----:B------:R-:W-:Y:S05]  /*2670*/  @P0 BRA `(.L_x_4567) ;  /* 0x0000076000000947 */ /* 0x000fea0003800000 */
[----:B------:R-:W4:Y:S01]  /*2680*/  LDG.E.U8 R24, [R4.64] ;  /* 0x0000002404187981 */ /* 0x000f22000c1e1100 */
[----:B------:R-:W-:Y:S02]  /*2690*/  IMAD.MOV.U32 R8, RZ, RZ, -0x800000 ;  /* 0xff800000ff087424 */ /* 0x000fe400078e00ff */
[----:B------:R-:W-:Y:S02]  /*26a0*/  IMAD.MOV.U32 R25, RZ, RZ, RZ ;  /* 0x000000ffff197224 */ /* 0x000fe400078e00ff */
[----:B----4-:R-:W-:-:S05]  /*26b0*/  IMAD.SHL.U32 R24, R24, 0x1000000, RZ ;  /* 0x0100000018187824 */ /* 0x010fca00078e00ff */
        /* <DEDUP_REMOVED lines=17> */
.L_x_4579:
[----:B------:R-:W4:Y:S01]  /*27d0*/  LDG.E.U8 R4, [R4.64] ;  /* 0x0000002404047981 */ /* 0x000f22000c1e1100 */
[----:B------:R-:W-:Y:S02]  /*27e0*/  IMAD.MOV.U32 R25, RZ, RZ, RZ ;  /* 0x000000ffff197224 */ /* 0x000fe400078e00ff */
[----:B----4-:R-:W-:-:S05]  /*27f0*/  IMAD.SHL.U32 R0, R4, 0x2000000, RZ ;  /* 0x0200000004007824 */ /* 0x010fca00078e00ff */
        /* <DEDUP_REMOVED lines=11> */
.L_x_4578:
[----:B------:R-:W4:Y:S01]  /*28b0*/  LDG.E.U16 R4, [R4.64] ;  /* 0x0000002404047981 */ /* 0x000f22000c1e1500 */
[----:B------:R-:W-:Y:S01]  /*28c0*/  IMAD.MOV.U32 R25, RZ, RZ, RZ ;  /* 0x000000ffff197224 */ /* 0x000fe200078e00ff */
[----:B----4-:R-:W-:Y:S01]  /*28d0*/  PRMT R24, RZ, 0x5410, R4 ;  /* 0x00005410ff187816 */ /* 0x010fe20000000004 */
[----:B------:R-:W-:Y:S05]  /*28e0*/  BRA `(.L_x_4568) ;  /* 0x000006b000007947 */ /* 0x000fea0003800000 */
.L_x_4575:
        /* <DEDUP_REMOVED lines=8> */
[----:B------:R-:W4:Y:S01]  /*2970*/  LDG.E.U16 R4, [R4.64] ;  /* 0x0000002404047981 */ /* 0x000f22000c1e1500 */
[----:B------:R-:W-:Y:S01]  /*2980*/  IMAD.MOV.U32 R25, RZ, RZ, RZ ;  /* 0x000000ffff197224 */ /* 0x000fe200078e00ff */
[----:B----4-:R0:W1:Y:S01]  /*2990*/  I2F.U16 R24, R4 ;  /* 0x0000000400187306 */ /* 0x0100620000101000 */
[----:B------:R-:W-:Y:S05]  /*29a0*/  BRA `(.L_x_4568) ;  /* 0x000005f000007947 */ /* 0x000fea0003800000 */
.L_x_4582:
[----:B------:R-:W4:Y:S01]  /*29b0*/  LDG.E.U8 R3, [R4.64] ;  /* 0x0000002404037981 */ /* 0x000f22000c1e1100 */
[----:B------:R-:W-:Y:S01]  /*29c0*/  CS2R R24, SRZ ;  /* 0x0000000000187805 */ /* 0x000fe2000001ff00 */
[----:B----4-:R-:W-:-:S13]  /*29d0*/  ISETP.NE.AND P0, PT, R3, RZ, PT ;  /* 0x000000ff0300720c */ /* 0x010fda0003f05270 */
        /* <DEDUP_REMOVED lines=17> */
.L_x_4584:
[----:B------:R-:W-:Y:S05]  /*2af0*/  BSYNC B0 ;  /* 0x0000000000007941 */ /* 0x000fea0003800000 */
.L_x_4583:
[----:B------:R-:W-:Y:S01]  /*2b00*/  IMAD.SHL.U32 R3, R3, 0x100000, RZ ;  /* 0x0010000003037824 */ /* 0x000fe200078e00ff */
[----:B------:R-:W-:-:S04]  /*2b10*/  LEA R5, R0, 0x3b800000, 0x17 ;  /* 0x3b80000000057811 */ /* 0x000fc800078eb8ff */
[----:B------:R-:W-:Y:S01]  /*2b20*/  LOP3.LUT R24, R5, R3, R24, 0xfe, !PT ;  /* 0x0000000305187212 */ /* 0x000fe200078efe18 */
[----:B------:R-:W-:Y:S05]  /*2b30*/  BRA `(.L_x_4568) ;  /* 0x0000046000007947 */ /* 0x000fea0003800000 */
.L_x_4581:
        /* <DEDUP_REMOVED lines=20> */
.L_x_4586:
[----:B------:R-:W-:Y:S05]  /*2c80*/  BSYNC B0 ;  /* 0x0000000000007941 */ /* 0x000fea0003800000 */
.L_x_4585:
[----:B------:R-:W-:Y:S01]  /*2c90*/  IMAD.SHL.U32 R3, R3, 0x200000, RZ ;  /* 0x0020000003037824 */ /* 0x000fe200078e00ff */
[----:B------:R-:W-:-:S04]  /*2ca0*/  LEA R0, R0, 0x37800000, 0x17 ;  /* 0x3780000000007811 */ /* 0x000fc800078eb8ff */
[----:B------:R-:W-:Y:S01]  /*2cb0*/  LOP3.LUT R24, R0, R3, R24, 0xfe, !PT ;  /* 0x0000000300187212 */ /* 0x000fe200078efe18 */
[----:B------:R-:W-:Y:S05]  /*2cc0*/  BRA `(.L_x_4568) ;  /* 0x000002d000007947 */ /* 0x000fea0003800000 */
.L_x_4580:
[----:B------:R-:W-:-:S13]  /*2cd0*/  ISETP.NE.AND P0, PT, R0, 0x1c, PT ;  /* 0x0000001c0000780c */ /* 0x000fda0003f05270 */
[----:B------:R-:W-:Y:S05]  /*2ce0*/  @!P0 BRA `(.L_x_4587) ;  /* 0x0000028000008947 */ /* 0x000fea0003800000 */
[----:B------:R-:W-:-:S13]  /*2cf0*/  ISETP.NE.AND P0, PT, R0, 0x1d, PT ;  /* 0x0000001d0000780c */ /* 0x000fda0003f05270 */
[----:B------:R-:W-:Y:S05]  /*2d00*/  @!P0 BRA `(.L_x_4588) ;  /* 0x0000022000008947 */ /* 0x000fea0003800000 */
[----:B------:R-:W-:-:S13]  /*2d10*/  ISETP.NE.AND P0, PT, R0, 0x2c, PT ;  /* 0x0000002c0000780c */ /* 0x000fda0003f05270 */
[----:B------:R-:W-:Y:S05]  /*2d20*/  @P0 BRA `(.L_x_4567) ;  /* 0x000000b000000947 */ /* 0x000fea0003800000 */
[----:B------:R-:W4:Y:S01]  /*2d30*/  LDG.E.U8 R4, [R4.64] ;  /* 0x0000002404047981 */ /* 0x000f22000c1e1100 */
[----:B------:R-:W-:Y:S01]  /*2d40*/  BSSY B0, `(.L_x_4589) ;  /* 0x0000007000007945 */ /* 0x000fe20003800000 */
[----:B------:R-:W-:Y:S01]  /*2d50*/  IMAD.MOV.U32 R24, RZ, RZ, 0x400000 ;  /* 0x00400000ff187424 */ /* 0x000fe200078e00ff */
[----:B----4-:R-:W-:-:S13]  /*2d60*/  ISETP.NE.AND P0, PT, R4, RZ, PT ;  /* 0x000000ff0400720c */ /* 0x010fda0003f05270 */
[----:B------:R-:W-:Y:S05]  /*2d70*/  @!P0 BRA `(.L_x_4590) ;  /* 0x0000003000008947 */ /* 0x000fea0003800000 */
[----:B------:R-:W-:-:S13]  /*2d80*/  ISETP.NE.AND P0, PT, R4, 0xff, PT ;  /* 0x000000ff0400780c */ /* 0x000fda0003f05270 */
[----:B------:R-:W-:Y:S02]  /*2d90*/  @!P0 IMAD.MOV.U32 R24, RZ, RZ, 0x7f800001 ;  /* 0x7f800001ff188424 */ /* 0x000fe400078e00ff */
[----:B------:R-:W-:Y:S02]  /*2da0*/  @P0 IMAD.SHL.U32 R24, R4, 0x800000, RZ ;  /* 0x0080000004180824 */ /* 0x000fe400078e00ff */
.L_x_4590:
[----:B------:R-:W-:Y:S05]  /*2db0*/  BSYNC B0 ;  /* 0x0000000000007941 */ /* 0x000fea0003800000 */
.L_x_4589:
[----:B------:R-:W-:Y:S01]  /*2dc0*/  IMAD.MOV.U32 R25, RZ, RZ, RZ ;  /* 0x000000ffff197224 */ /* 0x000fe200078e00ff */
[----:B------:R-:W-:Y:S05]  /*2dd0*/  BRA `(.L_x_4568) ;  /* 0x000001c000007947 */ /* 0x000fea0003800000 */
.L_x_4567:
        /* <DEDUP_REMOVED lines=21> */
.L_x_4588:
[----:B------:R-:W4:Y:S01]  /*2f30*/  LDG.E.64 R4, [R4.64] ;  /* 0x0000002404047981 */ /* 0x000f22000c1e1b00 */
[----:B------:R-:W-:Y:S01]  /*2f40*/  IMAD.MOV.U32 R25, RZ, RZ, RZ ;  /* 0x000000ffff197224 */ /* 0x000fe200078e00ff */
[----:B----4-:R0:W1:Y:S01]  /*2f50*/  I2F.U64 R24, R4 ;  /* 0x0000000400187312 */ /* 0x0100620000301000 */
[----:B------:R-:W-:Y:S05]  /*2f60*/  BRA `(.L_x_4568) ;  /* 0x0000003000007947 */ /* 0x000fea0003800000 */
.L_x_4587:
[----:B------:R-:W4:Y:S01]  /*2f70*/  LDG.E R4, [R4.64] ;  /* 0x0000002404047981 */ /* 0x000f22000c1e1900 */
[----:B------:R-:W-:Y:S01]  /*2f80*/  IMAD.MOV.U32 R25, RZ, RZ, RZ ;  /* 0x000000ffff197224 */ /* 0x000fe200078e00ff */
[----:B----4-:R0:W1:Y:S06]  /*2f90*/  I2F.U32 R24, R4 ;  /* 0x0000000400187306 */ /* 0x01006c0000201000 */
.L_x_4568:
[----:B------:R-:W-:Y:S05]  /*2fa0*/  BSYNC B6 ;  /* 0x0000000000067941 */ /* 0x000fea0003800000 */
.L_x_4562:
[----:B------:R-:W4:Y:S02]  /*2fb0*/  S2R R45, SR_TID.X ;  /* 0x00000000002d7919 */ /* 0x000f240000002100 */
[----:B----4-:R-:W-:Y:S02]  /*2fc0*/  IADD3 R45, R45, 0x80, RZ ;  /* 0x000000802d2d7810 */ /* 0x010fe40007ffe0ff */
.L_x_4503:
[----:B--23--:R-:W-:Y:S05]  /*2fd0*/  BSYNC B7 ;  /* 0x0000000000077941 */ /* 0x00cfea0003800000 */
.L_x_4502:
[----:B------:R-:W-:Y:S01]  /*2fe0*/  ISETP.GE.AND P0, PT, R45, R42, PT ;  /* 0x0000002a2d00720c */ /* 0x000fe20003f06270 */
[----:B------:R-:W-:Y:S01]  /*2ff0*/  BSSY B7, `(.L_x_4591) ;  /* 0x00002e9000077945 */ /* 0x000fe20003800000 */
[----:B------:R-:W-:Y:S01]  /*3000*/  CS2R R26, SRZ ;  /* 0x00000000001a7805 */ /* 0x000fe2000001ff00 */
[----:B------:R-:W-:Y:S01]  /*3010*/  CS2R R28, SRZ ;  /* 0x00000000001c7805 */ /* 0x000fe2000001ff00 */
[----:B------:R-:W-:-:S09]  /*3020*/  CS2R R30, SRZ ;  /* 0x00000000001e7805 */ /* 0x000fd2000001ff00 */
[----:B------:R-:W-:Y:S05]  /*3030*/  @P0 BRA `(.L_x_4592) ;  /* 0x00002e4000000947 */ /* 0x000fea0003800000 */
[----:B------:R-:W-:Y:S01]  /*3040*/  PRMT R0, R43, 0x9910, RZ ;  /* 0x000099102b007816 */ /* 0x000fe200000000ff */
[----:B------:R-:W-:Y:S01]  /*3050*/  IMAD R30, R2, 0x200, R45 ;  /* 0x00000200021e7824 */ /* 0x000fe200078e022d */
[----:B------:R-:W-:Y:S02]  /*3060*/  BSSY B6, `(.L_x_4593) ;  /* 0x00000f4000067945 */ /* 0x000fe40003800000 */
        /* <DEDUP_REMOVED lines=17> */
.L_x_4597:
[----:B------:R-:W2:Y:S01]  /*3180*/  LDG.E.U8 R4, [R4.64] ;  /* 0x0000002404047981 */ /* 0x000ea2000c1e1100 */
[----:B------:R-:W-:Y:S01]  /*3190*/  IMAD.MOV.U32 R27, RZ, RZ, RZ ;  /* 0x000000ffff1b7224 */ /* 0x000fe200078e00ff */
[----:B--2---:R0:W2:Y:S01]  /*31a0*/  I2F.U16 R26, R4 ;  /* 0x00000004001a7306 */ /* 0x0040a20000101000 */
[----:B------:R-:W-:Y:S05]  /*31b0*/  BRA `(.L_x_4599) ;  /* 0x00000de000007947 */ /* 0x000fea0003800000 */
.L_x_4596:
        /* <DEDUP_REMOVED lines=10> */
.L_x_4601:
[----:B------:R-:W2:Y:S01]  /*3260*/  LDG.E R4, [R4.64] ;  /* 0x0000002404047981 */ /* 0x000ea2000c1e1900 */
[----:B------:R-:W-:Y:S01]  /*3270*/  IMAD.MOV.U32 R27, RZ, RZ, RZ ;  /* 0x000000ffff1b7224 */ /* 0x000fe200078e00ff */
[----:B--2---:R0:W2:Y:S01]  /*3280*/  I2F R26, R4 ;  /* 0x00000004001a7306 */ /* 0x0040a20000201400 */
[----:B------:R-:W-:Y:S05]  /*3290*/  BRA `(.L_x_4599) ;  /* 0x00000d0000007947 */ /* 0x000fea0003800000 */
.L_x_4600:
[----:B------:R-:W2:Y:S01]  /*32a0*/  LDG.E.U16 R4, [R4.64] ;  /* 0x0000002404047981 */ /* 0x000ea2000c1e1500 */
[----:B------:R-:W-:Y:S01]  /*32b0*/  IMAD.MOV.U32 R27, RZ, RZ, RZ ;  /* 0x000000ffff1b7224 */ /* 0x000fe200078e00ff */
[----:B--2---:R0:W2:Y:S01]  /*32c0*/  I2F.S16 R26, R4 ;  /* 0x00000004001a7306 */ /* 0x0040a20000101400 */
[----:B------:R-:W-:Y:S05]  /*32d0*/  BRA `(.L_x_4599) ;  /* 0x00000cc000007947 */ /* 0x000fea0003800000 */
.L_x_4595:
        /* <DEDUP_REMOVED lines=9> */
.L_x_4603:
[----:B------:R-:W2:Y:S01]  /*3370*/  LDG.E.U16 R4, [R4.64] ;  /* 0x0000002404047981 */ /* 0x000ea2000c1e1500 */
[----:B------:R-:W-:Y:S01]  /*3380*/  IMAD.MOV.U32 R27, RZ, RZ, RZ ;  /* 0x000000ffff1b7224 */ /* 0x000fe200078e00ff */
[----:B--2---:R-:W-:Y:S01]  /*3390*/  HADD2.F32 R26, -RZ, R4.H0_H0 ;  /* 0x20000004ff1a7230 */ /* 0x004fe20000004100 */
[----:B------:R-:W-:Y:S05]  /*33a0*/  BRA `(.L_x_4599) ;  /* 0x00000bf000007947 */ /* 0x000fea0003800000 */
.L_x_4602:
        /* <DEDUP_REMOVED lines=8> */
.L_x_4605:
[----:B------:R-:W2:Y:S02]  /*3430*/  LDG.E R4, [R4.64] ;  /* 0x0000002404047981 */ /* 0x000ea4000c1e1900 */
[--C-:B--2---:R-:W-:Y:S02]  /*3440*/  HADD2.F32 R27, -RZ, R4.reuse.H1_H1 ;  /* 0x30000004ff1b7230 */ /* 0x104fe40000004100 */
[----:B------:R-:W-:Y:S01]  /*3450*/  HADD2.F32 R26, -RZ, R4.H0_H0 ;  /* 0x20000004ff1a7230 */ /* 0x000fe20000004100 */
[----:B------:R-:W-:Y:S05]  /*3460*/  BRA `(.L_x_4599) ;  /* 0x00000b3000007947 */ /* 0x000fea0003800000 */
.L_x_4604:
[----:B------:R-:W2:Y:S01]  /*3470*/  LDG.E.64 R4, [R4.64] ;  /* 0x0000002404047981 */ /* 0x000ea2000c1e1b00 */
[----:B------:R-:W-:Y:S01]  /*3480*/  IMAD.MOV.U32 R27, RZ, RZ, RZ ;  /* 0x000000ffff1b7224 */ /* 0x000fe200078e00ff */
[----:B--2---:R-:W0:Y:S01]  /*3490*/  F2F.F32.F64 R26, R4 ;  /* 0x00000004001a7310 */ /* 0x004e220000301000 */
[----:B------:R-:W0:-:S14]  /*34a0*/  DSETP.GEU.AND P0, PT, |R4|, c[0x2][0x0], PT ;  /* 0x008000000400762a */ /* 0x000e1c0003f0e200 */
[----:B0-----:R-:W-:Y:S01]  /*34b0*/  @!P0 FMUL R26, R26, 1.175494350822287508e-38 ;  /* 0x008000001a1a8820 */ /* 0x001fe20000400000 */
[----:B------:R-:W-:Y:S05]  /*34c0*/  BRA `(.L_x_4599) ;  /* 0x00000ad000007947 */ /* 0x000fea0003800000 */
.L_x_4594:
        /* <DEDUP_REMOVED lines=13> */
.L_x_4608:
        /* <DEDUP_REMOVED lines=8> */
.L_x_4607:
        /* <DEDUP_REMOVED lines=27> */
.L_x_4610:
        /* <DEDUP_REMOVED lines=14> */
.L_x_4609:
[----:B------:R-:W2:Y:S01]  /*38b0*/  LDG.E.U16 R4, [R4.64] ;  /* 0x0000002404047981 */ /* 0x000ea2000c1e1500 */
[----:B------:R-:W-:Y:S01]  /*38c0*/  IMAD.MOV.U32 R27, RZ, RZ, RZ ;  /* 0x000000ffff1b7224 */ /* 0x000fe200078e00ff */
[----:B--2---:R-:W-:Y:S01]  /*38d0*/  PRMT R26, RZ, 0x5410, R4 ;  /* 0x00005410ff1a7816 */ /* 0x004fe20000000004 */
[----:B------:R-:W-:Y:S05]  /*38e0*/  BRA `(.L_x_4599) ;  /* 0x000006b000007947 */ /* 0x000fea0003800000 */
.L_x_4606:
        /* <DEDUP_REMOVED lines=12> */
.L_x_4613:
        /* <DEDUP_REMOVED lines=20> */
.L_x_4615:
[----:B------:R-:W-:Y:S05]  /*3af0*/  BSYNC B0 ;  /* 0x0000000000007941 */ /* 0x000fea0003800000 */
.L_x_4614:
[----:B------:R-:W-:Y:S01]  /*3b00*/  IMAD.SHL.U32 R3, R3, 0x100000, RZ ;  /* 0x0010000003037824 */ /* 0x000fe200078e00ff */
[----:B------:R-:W-:-:S04]  /*3b10*/  LEA R5, R0, 0x3b800000, 0x17 ;  /* 0x3b80000000057811 */ /* 0x000fc800078eb8ff */
[----:B------:R-:W-:Y:S01]  /*3b20*/  LOP3.LUT R26, R5, R3, R26, 0xfe, !PT ;  /* 0x00000003051a7212 */ /* 0x000fe200078efe1a */
[----:B------:R-:W-:Y:S05]  /*3b30*/  BRA `(.L_x_4599) ;  /* 0x0000046000007947 */ /* 0x000fea0003800000 */
.L_x_4612:
        /* <DEDUP_REMOVED lines=20> */
.L_x_4617:
[----:B------:R-:W-:Y:S05]  /*3c80*/  BSYNC B0 ;  /* 0x0000000000007941 */ /* 0x000fea0003800000 */
.L_x_4616:
[----:B------:R-:W-:Y:S01]  /*3c90*/  IMAD.SHL.U32 R3, R3, 0x200000, RZ ;  /* 0x0020000003037824 */ /* 0x000fe200078e00ff */
[----:B------:R-:W-:-:S04]  /*3ca0*/  LEA R5, R0, 0x37800000, 0x17 ;  /* 0x3780000000057811 */ /* 0x000fc800078eb8ff */
[----:B------:R-:W-:Y:S01]  /*3cb0*/  LOP3.LUT R26, R5, R3, R26, 0xfe, !PT ;  /* 0x00000003051a7212 */ /* 0x000fe200078efe1a */
[----:B------:R-:W-:Y:S05]  /*3cc0*/  BRA `(.L_x_4599) ;  /* 0x000002d000007947 */ /* 0x000fea0003800000 */
.L_x_4611:
        /* <DEDUP_REMOVED lines=14> */
.L_x_4621:
[----:B------:R-:W-:Y:S05]  /*3db0*/  BSYNC B0 ;  /* 0x0000000000007941 */ /* 0x000fea0003800000 */
.L_x_4620:
[----:B------:R-:W-:Y:S01]  /*3dc0*/  IMAD.MOV.U32 R27, RZ, RZ, RZ ;  /* 0x000000ffff1b7224 */ /* 0x000fe200078e00ff */
[----:B------:R-:W-:Y:S05]  /*3dd0*/  BRA `(.L_x_4599) ;  /* 0x000001c000007947 */ /* 0x000fea0003800000 */
.L_x_4598:
        /* <DEDUP_REMOVED lines=21> */
.L_x_4619:
[----:B------:R-:W2:Y:S01]  /*3f30*/  LDG.E.64 R4, [R4.64] ;  /* 0x0000002404047981 */ /* 0x000ea2000c1e1b00 */
[----:B------:R-:W-:Y:S01]  /*3f40*/  IMAD.MOV.U32 R27, RZ, RZ, RZ ;  /* 0x000000ffff1b7224 */ /* 0x000fe200078e00ff */
[----:B--2---:R0:W2:Y:S01]  /*3f50*/  I2F.U64 R26, R4 ;  /* 0x00000004001a7312 */ /* 0x0040a20000301000 */
[----:B------:R-:W-:Y:S05]  /*3f60*/  BRA `(.L_x_4599) ;  /* 0x0000003000007947 */ /* 0x000fea0003800000 */
.L_x_4618:
[----:B------:R-:W2:Y:S01]  /*3f70*/  LDG.E R4, [R4.64] ;  /* 0x0000002404047981 */ /* 0x000ea2000c1e1900 */
[----:B------:R-:W-:Y:S01]  /*3f80*/  IMAD.MOV.U32 R27, RZ, RZ, RZ ;  /* 0x000000ffff1b7224 */ /* 0x000fe200078e00ff */
[----:B--2---:R0:W2:Y:S06]  /*3f90*/  I2F.U32 R26, R4 ;  /* 0x00000004001a7306 */ /* 0x0040ac0000201000 */
.L_x_4599:
[----:B------:R-:W-:Y:S05]  /*3fa0*/  BSYNC B6 ;  /* 0x0000000000067941 */ /* 0x000fea0003800000 */
.L_x_4593:
[----:B------:R-:W-:Y:S01]  /*3fb0*/  PRMT R0, R41, 0x9910, RZ ;  /* 0x0000991029007816 */ /* 0x000fe200000000ff */
[----:B0-----:R-:W-:Y:S01]  /*3fc0*/  IMAD R4, R30, c[0x0][0x1ac], RZ ;  /* 0x00006b001e047a24 */ /* 0x001fe200078e02ff */
[----:B------:R-:W-:Y:S02]  /*3fd0*/  BSSY B6, `(.L_x_4622) ;  /* 0x00000f3000067945 */ /* 0x000fe40003800000 */
[----:B------:R-:W-:-:S02]  /*3fe0*/  ISETP.GT.AND P1, PT, R0, 0x9, PT ;  /* 0x000000090000780c */ /* 0x000fc40003f24270 */
        /* <DEDUP_REMOVED lines=15> */
.L_x_4626:
[----:B------:R-:W3:Y:S01]  /*40e0*/  LDG.E.U8 R4, [R4.64] ;  /* 0x0000002404047981 */ /* 0x000ee2000c1e1100 */
[----:B------:R-:W-:Y:S01]  /*40f0*/  IMAD.MOV.U32 R29, RZ, RZ, RZ ;  /* 0x000000ffff1d7224 */ /* 0x000fe200078e00ff */
[----:B---3--:R0:W3:Y:S01]  /*4100*/  I2F.U16 R28, R4 ;  /* 0x00000004001c7306 */ /* 0x0080e20000101000 */
[----:B------:R-:W-:Y:S05]  /*4110*/  BRA `(.L_x_4628) ;  /* 0x00000de000007947 */ /* 0x000fea0003800000 */
.L_x_4625:
        /* <DEDUP_REMOVED lines=10> */
.L_x_4630:
[----:B------:R-:W3:Y:S01]  /*41c0*/  LDG.E R4, [R4.64] ;  /* 0x0000002404047981 */ /* 0x000ee2000c1e1900 */
[----:B------:R-:W-:Y:S01]  /*41d0*/  IMAD.MOV.U32 R29, RZ, RZ, RZ ;  /* 0x000000ffff1d7224 */ /* 0x000fe200078e00ff */
[----:B---3--:R0:W3:Y:S01]  /*41e0*/  I2F R28, R4 ;  /* 0x00000004001c7306 */ /* 0x0080e20000201400 */
[----:B------:R-:W-:Y:S05]  /*41f0*/  BRA `(.L_x_4628) ;  /* 0x00000d0000007947 */ /* 0x000fea0003800000 */
.L_x_4629:
[----:B------:R-:W3:Y:S01]  /*4200*/  LDG.E.U16 R4, [R4.64] ;  /* 0x0000002404047981 */ /* 0x000ee2000c1e1500 */
[----:B------:R-:W-:Y:S01]  /*4210*/  IMAD.MOV.U32 R29, RZ, RZ, RZ ;  /* 0x000000ffff1d7224 */ /* 0x000fe200078e00ff */
[----:B---3--:R0:W3:Y:S01]  /*4220*/  I2F.S16 R28, R4 ;  /* 0x00000004001c7306 */ /* 0x0080e20000101400 */
[----:B------:R-:W-:Y:S05]  /*4230*/  BRA `(.L_x_4628) ;  /* 0x00000cc000007947 */ /* 0x000fea0003800000 */
.L_x_4624:
        /* <DEDUP_REMOVED lines=9> */
.L_x_4632:
[----:B------:R-:W3:Y:S01]  /*42d0*/  LDG.E.U16 R4, [R4.64] ;  /* 0x0000002404047981 */ /* 0x000ee2000c1e1500 */
[----:B------:R-:W-:Y:S01]  /*42e0*/  IMAD.MOV.U32 R29, RZ, RZ, RZ ;  /* 0x000000ffff1d7224 */ /* 0x000fe200078e00ff */
[----:B---3--:R-:W-:Y:S01]  /*42f0*/  HADD2.F32 R28, -RZ, R4.H0_H0 ;  /* 0x20000004ff1c7230 */ /* 0x008fe20000004100 */
[----:B------:R-:W-:Y:S05]  /*4300*/  BRA `(.L_x_4628) ;  /* 0x00000bf000007947 */ /* 0x000fea0003800000 */
.L_x_4631:
        /* <DEDUP_REMOVED lines=8> */
.L_x_4634:
[----:B------:R-:W3:Y:S02]  /*4390*/  LDG.E R4, [R4.64] ;  /* 0x0000002404047981 */ /* 0x000ee4000c1e1900 */
[--C-:B---3--:R-:W-:Y:S02]  /*43a0*/  HADD2.F32 R29, -RZ, R4.reuse.H1_H1 ;  /* 0x30000004ff1d7230 */ /* 0x108fe40000004100 */
[----:B------:R-:W-:Y:S01]  /*43b0*/  HADD2.F32 R28, -RZ, R4.H0_H0 ;  /* 0x20000004ff1c7230 */ /* 0x000fe20000004100 */
[----:B------:R-:W-:Y:S05]  /*43c0*/  BRA `(.L_x_4628) ;  /* 0x00000b3000007947 */ /* 0x000fea0003800000 */
.L_x_4633:
[----:B------:R-:W3:Y:S01]  /*43d0*/  LDG.E.64 R4, [R4.64] ;  /* 0x0000002404047981 */ /* 0x000ee2000c1e1b00 */
[----:B------:R-:W-:Y:S01]  /*43e0*/  IMAD.MOV.U32 R29, RZ, RZ, RZ ;  /* 0x000000ffff1d7224 */ /* 0x000fe200078e00ff */
[----:B---3--:R-:W0:Y:S01]  /*43f0*/  F2F.F32.F64 R28, R4 ;  /* 0x00000004001c7310 */ /* 0x008e220000301000 */
[----:B------:R-:W0:-:S14]  /*4400*/  DSETP.GEU.AND P0, PT, |R4|, c[0x2][0x0], PT ;  /* 0x008000000400762a */ /* 0x000e1c0003f0e200 */
[----:B0-----:R-:W-:Y:S01]  /*4410*/  @!P0 FMUL R28, R28, 1.175494350822287508e-38 ;  /* 0x008000001c1c8820 */ /* 0x001fe20000400000 */
[----:B------:R-:W-:Y:S05]  /*4420*/  BRA `(.L_x_4628) ;  /* 0x00000ad000007947 */ /* 0x000fea0003800000 */
.L_x_4623:
        /* <DEDUP_REMOVED lines=13> */
.L_x_4637:
        /* <DEDUP_REMOVED lines=8> */
.L_x_4636:
        /* <DEDUP_REMOVED lines=27> */
.L_x_4639:
[----:B------:R-:W3:Y:S01]  /*4730*/  LDG.E.U8 R4, [R4.64] ;  /* 0x0000002404047981 */ /* 0x000ee2000c1e1100 */
[----:B------:R-:W-:Y:S02]  /*4740*/  IMAD.MOV.U32 R29, RZ, RZ, RZ ;  /* 0x000000ffff1d7224 */ /* 0x000fe400078e00ff */
[----:B---3--:R-:W-:-:S05]  /*4750*/  IMAD.SHL.U32 R0, R4, 0x2000000, RZ ;  /* 0x0200000004007824 */ /* 0x008fca00078e00ff */
        /* <DEDUP_REMOVED lines=11> */
.L_x_4638:
[----:B------:R-:W3:Y:S01]  /*4810*/  LDG.E.U16 R4, [R4.64] ;  /* 0x0000002404047981 */ /* 0x000ee2000c1e1500 */
[----:B------:R-:W-:Y:S01]  /*4820*/  IMAD.MOV.U32 R29, RZ, RZ, RZ ;  /* 0x000000ffff1d7224 */ /* 0x000fe200078e00ff */
[----:B---3--:R-:W-:Y:S01]  /*4830*/  PRMT R28, RZ, 0x5410, R4 ;  /* 0x00005410ff1c7816 */ /* 0x008fe20000000004 */
[----:B------:R-:W-:Y:S05]  /*4840*/  BRA `(.L_x_4628) ;  /* 0x000006b000007947 */ /* 0x000fea0003800000 */
.L_x_4635:
        /* <DEDUP_REMOVED lines=12> */
.L_x_4642:
        /* <DEDUP_REMOVED lines=20> */
.L_x_4644:
[----:B------:R-:W-:Y:S05]  /*4a50*/  BSYNC B0 ;  /* 0x0000000000007941 */ /* 0x000fea0003800000 */
.L_x_4643:
[----:B------:R-:W-:Y:S01]  /*4a60*/  IMAD.SHL.U32 R3, R3, 0x100000, RZ ;  /* 0x0010000003037824 */ /* 0x000fe200078e00ff */
[----:B------:R-:W-:-:S04]  /*4a70*/  LEA R5, R0, 0x3b800000, 0x17 ;  /* 0x3b80000000057811 */ /* 0x000fc800078eb8ff */
[----:B------:R-:W-:Y:S01]  /*4a80*/  LOP3.LUT R28, R5, R3, R28, 0xfe, !PT ;  /* 0x00000003051c7212 */ /* 0x000fe200078efe1c */
[----:B------:R-:W-:Y:S05]  /*4a90*/  BRA `(.L_x_4628) ;  /* 0x0000046000007947 */ /* 0x000fea0003800000 */
.L_x_4641:
        /* <DEDUP_REMOVED lines=20> */
.L_x_4646:
[----:B------:R-:W-:Y:S05]  /*4be0*/  BSYNC B0 ;  /* 0x0000000000007941 */ /* 0x000fea0003800000 */
.L_x_4645:
[----:B------:R-:W-:Y:S01]  /*4bf0*/  IMAD.SHL.U32 R3, R3, 0x200000, RZ ;  /* 0x0020000003037824 */ /* 0x000fe200078e00ff */
[----:B------:R-:W-:-:S04]  /*4c00*/  LEA R5, R0, 0x37800000, 0x17 ;  /* 0x3780000000057811 */ /* 0x000fc800078eb8ff */
[----:B------:R-:W-:Y:S01]  /*4c10*/  LOP3.LUT R28, R5, R3, R28, 0xfe, !PT ;  /* 0x00000003051c7212 */ /* 0x000fe200078efe1c */
[----:B------:R-:W-:Y:S05]  /*4c20*/  BRA `(.L_x_4628) ;  /* 0x000002d000007947 */ /* 0x000fea0003800000 */
.L_x_4640:
        /* <DEDUP_REMOVED lines=14> */
.L_x_4650:
[----:B------:R-:W-:Y:S05]  /*4d10*/  BSYNC B0 ;  /* 0x0000000000007941 */ /* 0x000fea0003800000 */
.L_x_4649:
[----:B------:R-:W-:Y:S01]  /*4d20*/  IMAD.MOV.U32 R29, RZ, RZ, RZ ;  /* 0x000000ffff1d7224 */ /* 0x000fe200078e00ff */
[----:B------:R-:W-:Y:S05]  /*4d30*/  BRA `(.L_x_4628) ;  /* 0x000001c000007947 */ /* 0x000fea0003800000 */
.L_x_4627:
        /* <DEDUP_REMOVED lines=21> */
.L_x_4648:
[----:B------:R-:W3:Y:S01]  /*4e90*/  LDG.E.64 R4, [R4.64] ;  /* 0x0000002404047981 */ /* 0x000ee2000c1e1b00 */
[----:B------:R-:W-:Y:S01]  /*4ea0*/  IMAD.MOV.U32 R29, RZ, RZ, RZ ;  /* 0x000000ffff1d7224 */ /* 0x000fe200078e00ff */
[----:B---3--:R0:W3:Y:S01]  /*4eb0*/  I2F.U64 R28, R4 ;  /* 0x00000004001c7312 */ /* 0x0080e20000301000 */
[----:B------:R-:W-:Y:S05]  /*4ec0*/  BRA `(.L_x_4628) ;  /* 0x0000003000007947 */ /* 0x000fea0003800000 */
.L_x_4647:
[----:B------:R-:W3:Y:S01]  /*4ed0*/  LDG.E R4, [R4.64] ;  /* 0x0000002404047981 */ /* 0x000ee2000c1e1900 */
[----:B------:R-:W-:Y:S01]  /*4ee0*/  IMAD.MOV.U32 R29, RZ, RZ, RZ ;  /* 0x000000ffff1d7224 */ /* 0x000fe200078e00ff */
[----:B---3--:R0:W3:Y:S06]  /*4ef0*/  I2F.U32 R28, R4 ;  /* 0x00000004001c7306 */ /* 0x0080ec0000201000 */
.L_x_4628:
[----:B------:R-:W-:Y:S05]  /*4f00*/  BSYNC B6 ;  /* 0x0000000000067941 */ /* 0x000fea0003800000 */
.L_x_4622:
        /* <DEDUP_REMOVED lines=17> */
[----:B----4-:R0:W4:Y:S01]  /*5020*/  I2F.S16 R30, R4 ;  /* 0x00000004001e7306 */ /* 0x0101220000101400 */
[----:B------:R-:W-:Y:S05]  /*5030*/  BRA `(.L_x_4657) ;  /* 0x00000e2000007947 */ /* 0x000fea0003800000 */
.L_x_4655:
[----:B------:R-:W4:Y:S01]  /*5040*/  LDG.E.U8 R4, [R4.64] ;  /* 0x0000002404047981 */ /* 0x000f22000c1e1100 */
[----:B------:R-:W-:Y:S01]  /*5050*/  IMAD.MOV.U32 R31, RZ, RZ, RZ ;  /* 0x000000ffff1f7224 */ /* 0x000fe200078e00ff */
[----:B----4-:R0:W4:Y:S01]  /*5060*/  I2F.U16 R30, R4 ;  /* 0x00000004001e7306 */ /* 0x0101220000101000 */
[----:B------:R-:W-:Y:S05]  /*5070*/  BRA `(.L_x_4657) ;  /* 0x00000de000007947 */ /* 0x000fea0003800000 */
.L_x_4654:
        /* <DEDUP_REMOVED lines=8> */
[----:B----4-:R0:W4:Y:S01]  /*5100*/  I2F.S64 R30, R4 ;  /* 0x00000004001e7312 */ /* 0x0101220000301400 */
[----:B------:R-:W-:Y:S05]  /*5110*/  BRA `(.L_x_4657) ;  /* 0x00000d4000007947 */ /* 0x000fea0003800000 */
.L_x_4659:
[----:B------:R-:W4:Y:S01]  /*5120*/  LDG.E R4, [R4.64] ;  /* 0x0000002404047981 */ /* 0x000f22000c1e1900 */
[----:B------:R-:W-:Y:S01]  /*5130*/  IMAD.MOV.U32 R31, RZ, RZ, RZ ;  /* 0x000000ffff1f7224 */ /* 0x000fe200078e00ff */
[----:B----4-:R0:W4:Y:S01]  /*5140*/  I2F R30, R4 ;  /* 0x00000004001e7306 */ /* 0x0101220000201400 */
[----:B------:R-:W-:Y:S05]  /*5150*/  BRA `(.L_x_4657) ;  /* 0x00000d0000007947 */ /* 0x000fea0003800000 */
.L_x_4658:
[----:B------:R-:W4:Y:S01]  /*5160*/  LDG.E.U16 R4, [R4.64] ;  /* 0x0000002404047981 */ /* 0x000f22000c1e1500 */
[----:B------:R-:W-:Y:S01]  /*5170*/  IMAD.MOV.U32 R31, RZ, RZ, RZ ;  /* 0x000000ffff1f7224 */ /* 0x000fe200078e00ff */
[----:B----4-:R0:W4:Y:S01]  /*5180*/  I2F.S16 R30, R4 ;  /* 0x00000004001e7306 */ /* 0x0101220000101400 */
[----:B------:R-:W-:Y:S05]  /*5190*/  BRA `(.L_x_4657) ;  /* 0x00000cc000007947 */ /* 0x000fea0003800000 */
.L_x_4653:
        /* <DEDUP_REMOVED lines=9> */
.L_x_4661:
[----:B------:R-:W4:Y:S01]  /*5230*/  LDG.E.U16 R4, [R4.64] ;  /* 0x0000002404047981 */ /* 0x000f22000c1e1500 */
[----:B------:R-:W-:Y:S01]  /*5240*/  IMAD.MOV.U32 R31, RZ, RZ, RZ ;  /* 0x000000ffff1f7224 */ /* 0x000fe200078e00ff */
[----:B----4-:R-:W-:Y:S01]  /*5250*/  HADD2.F32 R30, -RZ, R4.H0_H0 ;  /* 0x20000004ff1e7230 */ /* 0x010fe20000004100 */
[----:B------:R-:W-:Y:S05]  /*5260*/  BRA `(.L_x_4657) ;  /* 0x00000bf000007947 */ /* 0x000fea0003800000 */
.L_x_4660:
        /* <DEDUP_REMOVED lines=8> */
.L_x_4663:
[----:B------:R-:W4:Y:S02]  /*52f0*/  LDG.E R4, [R4.64] ;  /* 0x0000002404047981 */ /* 0x000f24000c1e1900 */
[--C-:B----4-:R-:W-:Y:S02]  /*5300*/  HADD2.F32 R31, -RZ, R4.reuse.H1_H1 ;  /* 0x30000004ff1f7230 */ /* 0x110fe40000004100 */
[----:B------:R-:W-:Y:S01]  /*5310*/  HADD2.F32 R30, -RZ, R4.H0_H0 ;  /* 0x20000004ff1e7230 */ /* 0x000fe20000004100 */
[----:B------:R-:W-:Y:S05]  /*5320*/  BRA `(.L_x_4657) ;  /* 0x00000b3000007947 */ /* 0x000fea0003800000 */
.L_x_4662:
[----:B------:R-:W4:Y:S01]  /*5330*/  LDG.E.64 R4, [R4.64] ;  /* 0x0000002404047981 */ /* 0x000f22000c1e1b00 */
[----:B------:R-:W-:Y:S01]  /*5340*/  IMAD.MOV.U32 R31, RZ, RZ, RZ ;  /* 0x000000ffff1f7224 */ /* 0x000fe200078e00ff */
[----:B----4-:R-:W0:Y:S01]  /*5350*/  F2F.F32.F64 R30, R4 ;  /* 0x00000004001e7310 */ /* 0x010e220000301000 */
[----:B------:R-:W0:-:S14]  /*5360*/  DSETP.GEU.AND P0, PT, |R4|, c[0x2][0x0], PT ;  /* 0x008000000400762a */ /* 0x000e1c0003f0e200 */
[----:B0-----:R-:W-:Y:S01]  /*5370*/  @!P0 FMUL R30, R30, 1.175494350822287508e-38 ;  /* 0x008000001e1e8820 */ /* 0x001fe20000400000 */
[----:B------:R-:W-:Y:S05]  /*5380*/  BRA `(.L_x_4657) ;  /* 0x00000ad000007947 */ /* 0x000fea0003800000 */
.L_x_4652:
        /* <DEDUP_REMOVED lines=13> */
.L_x_4666:
[----:B------:R-:W4:Y:S02]  /*5460*/  LDG.E.128 R4, [R4.64] ;  /* 0x0000002404047981 */ /* 0x000f24000c1e1d00 */
[----:B----4-:R-:W0:Y:S01]  /*5470*/  F2F.F32.F64 R31, R6 ;  /* 0x00000006001f7310 */ /* 0x010e220000301000 */
[----:B------:R-:W0:-:S04]  /*5480*/  DSETP.GEU.AND P0, PT, |R6|, c[0x2][0x0], PT ;  /* 0x008000000600762a */ /* 0x000e080003f0e200 */
[----:B------:R-:W4:-:S03]  /*5490*/  DSETP.GEU.AND P1, PT, |R4|, c[0x2][0x0], PT ;  /* 0x008000000400762a */ /* 0x000f060003f2e200 */
[----:B------:R-:W4:Y:S07]  /*54a0*/  F2F.F32.F64 R30, R4 ;  /* 0x00000004001e7310 */ /* 0x000f2e0000301000 */
[----:B0-----:R-:W-:-:S04]  /*54b0*/  @!P0 FMUL R31, R31, 1.175494350822287508e-38 ;  /* 0x008000001f1f8820 */ /* 0x001fc80000400000 */
[----:B----4-:R-:W-:Y:S01]  /*54c0*/  @!P1 FMUL R30, R30, 1.175494350822287508e-38 ;  /* 0x008000001e1e9820 */ /* 0x010fe20000400000 */
[----:B------:R-:W-:Y:S05]  /*54d0*/  BRA `(.L_x_4657) ;  /* 0x0000098000007947 */ /* 0x000fea0003800000 */
.L_x_4665:
        /* <DEDUP_REMOVED lines=27> */
.L_x_4668:
        /* <DEDUP_REMOVED lines=14> */
.L_x_4667:
[----:B------:R-:W4:Y:S01]  /*5770*/  LDG.E.U16 R4, [R4.64] ;  /* 0x0000002404047981 */ /* 0x000f22000c1e1500 */
[----:B------:R-:W-:Y:S01]  /*5780*/  IMAD.MOV.U32 R31, RZ, RZ, RZ ;  /* 0x000000ffff1f7224 */ /* 0x000fe200078e00ff */
[----:B----4-:R-:W-:Y:S01]  /*5790*/  PRMT R30, RZ, 0x5410, R4 ;  /* 0x00005410ff1e7816 */ /* 0x010fe20000000004 */
[----:B------:R-:W-:Y:S05]  /*57a0*/  BRA `(.L_x_4657) ;  /* 0x000006b000007947 */ /* 0x000fea0003800000 */
.L_x_4664:
        /* <DEDUP_REMOVED lines=10> */
[----:B----4-:R0:W4:Y:S01]  /*5850*/  I2F.U16 R30, R4 ;  /* 0x00000004001e7306 */ /* 0x0101220000101000 */
[----:B------:R-:W-:Y:S05]  /*5860*/  BRA `(.L_x_4657) ;  /* 0x000005f000007947 */ /* 0x000fea0003800000 */
.L_x_4671:
        /* <DEDUP_REMOVED lines=20> */
.L_x_4673:
[----:B------:R-:W-:Y:S05]  /*59b0*/  BSYNC B0 ;  /* 0x0000000000007941 */ /* 0x000fea0003800000 */
.L_x_4672:
[----:B------:R-:W-:Y:S01]  /*59c0*/  IMAD.SHL.U32 R3, R3, 0x100000, RZ ;  /* 0x0010000003037824 */ /* 0x000fe200078e00ff */
[----:B------:R-:W-:-:S04]  /*59d0*/  LEA R5, R0, 0x3b800000, 0x17 ;  /* 0x3b80000000057811 */ /* 0x000fc800078eb8ff */
[----:B------:R-:W-:Y:S01]  /*59e0*/  LOP3.LUT R30, R5, R3, R30, 0xfe, !PT ;  /* 0x00000003051e7212 */ /* 0x000fe200078efe1e */
[----:B------:R-:W-:Y:S05]  /*59f0*/  BRA `(.L_x_4657) ;  /* 0x0000046000007947 */ /* 0x000fea0003800000 */
.L_x_4670:
        /* <DEDUP_REMOVED lines=20> */
.L_x_4675:
[----:B------:R-:W-:Y:S05]  /*5b40*/  BSYNC B0 ;  /* 0x0000000000007941 */ /* 0x000fea0003800000 */
.L_x_4674:
[----:B------:R-:W-:Y:S01]  /*5b50*/  IMAD.SHL.U32 R3, R3, 0x200000, RZ ;  /* 0x0020000003037824 */ /* 0x000fe200078e00ff */
[----:B------:R-:W-:-:S04]  /*5b60*/  LEA R5, R0, 0x37800000, 0x17 ;  /* 0x3780000000057811 */ /* 0x000fc800078eb8ff */
[----:B------:R-:W-:Y:S01]  /*5b70*/  LOP3.LUT R30, R5, R3, R30, 0xfe, !PT ;  /* 0x00000003051e7212 */ /* 0x000fe200078efe1e */
[----:B------:R-:W-:Y:S05]  /*5b80*/  BRA `(.L_x_4657) ;  /* 0x000002d000007947 */ /* 0x000fea0003800000 */
.L_x_4669:
        /* <DEDUP_REMOVED lines=14> */
.L_x_4679:
[----:B------:R-:W-:Y:S05]  /*5c70*/  BSYNC B0 ;  /* 0x0000000000007941 */ /* 0x000fea0003800000 */
.L_x_4678:
[----:B------:R-:W-:Y:S01]  /*5c80*/  IMAD.MOV.U32 R31, RZ, RZ, RZ ;  /* 0x000000ffff1f7224 */ /* 0x000fe200078e00ff */
[----:B------:R-:W-:Y:S05]  /*5c90*/  BRA `(.L_x_4657) ;  /* 0x000001c000007947 */ /* 0x000fea0003800000 */
.L_x_4656:
        /* <DEDUP_REMOVED lines=18> */
[----:B0123-5:R-:W-:Y:S05]  /*5dc0*/  CALL.ABS.NOINC R14 ;  /* 0x000000000e007343 */ /* 0x02ffea0003c00000 */
[----:B------:R-:W-:Y:S01]  /*5dd0*/  CS2R R30, SRZ ;  /* 0x00000000001e7805 */ /* 0x000fe2000001ff00 */
[----:B------:R-:W-:Y:S05]  /*5de0*/  BRA `(.L_x_4657) ;  /* 0x0000007000007947 */ /* 0x000fea0003800000 */
.L_x_4677:
[----:B------:R-:W4:Y:S01]  /*5df0*/  LDG.E.64 R4, [R4.64] ;  /* 0x0000002404047981 */ /* 0x000f22000c1e1b00 */
[----:B------:R-:W-:Y:S01]  /*5e00*/  IMAD.MOV.U32 R31, RZ, RZ, RZ ;  /* 0x000000ffff1f7224 */ /* 0x000fe200078e00ff */
[----:B----4-:R0:W4:Y:S01]  /*5e10*/  I2F.U64 R30, R4 ;  /* 0x00000004001e7312 */ /* 0x0101220000301000 */
[----:B------:R-:W-:Y:S05]  /*5e20*/  BRA `(.L_x_4657) ;  /* 0x0000003000007947 */ /* 0x000fea0003800000 */
.L_x_4676:
[----:B------:R-:W4:Y:S01]  /*5e30*/  LDG.E R4, [R4.64] ;  /* 0x0000002404047981 */ /* 0x000f22000c1e1900 */
[----:B------:R-:W-:Y:S01]  /*5e40*/  IMAD.MOV.U32 R31, RZ, RZ, RZ ;  /* 0x000000ffff1f7224 */ /* 0x000fe200078e00ff */
[----:B----4-:R0:W4:Y:S06]  /*5e50*/  I2F.U32 R30, R4 ;  /* 0x00000004001e7306 */ /* 0x01012c0000201000 */
.L_x_4657:
[----:B------:R-:W-:Y:S05]  /*5e60*/  BSYNC B6 ;  /* 0x0000000000067941 */ /* 0x000fea0003800000 */
.L_x_4651:
[----:B------:R-:W-:Y:S02]  /*5e70*/  IADD3 R45, R45, 0x80, RZ ;  /* 0x000000802d2d7810 */ /* 0x000fe40007ffe0ff */
.L_x_4592:
[----:B------:R-:W-:Y:S05]  /*5e80*/  BSYNC B7 ;  /* 0x0000000000077941 */ /* 0x000fea0003800000 */
.L_x_4591:
[----:B------:R-:W-:Y:S01]  /*5e90*/  ISETP.GE.AND P0, PT, R45, R42, PT ;  /* 0x0000002a2d00720c */ /* 0x000fe20003f06270 */
[----:B------:R-:W-:Y:S01]  /*5ea0*/  BSSY B7, `(.L_x_4680) ;  /* 0x00002ea000077945 */ /* 0x000fe20003800000 */
[----:B------:R-:W-:Y:S01]  /*5eb0*/  IMAD.MOV.U32 R39, RZ, RZ, RZ ;  /* 0x000000ffff277224 */ /* 0x000fe200078e00ff */
[----:B------:R-:W-:Y:S01]  /*5ec0*/  CS2R R32, SRZ ;  /* 0x0000000000207805 */ /* 0x000fe2000001ff00 */
[----:B------:R-:W-:Y:S01]  /*5ed0*/  CS2R R34, SRZ ;  /* 0x0000000000227805 */ /* 0x000fe2000001ff00 */
[----:B------:R-:W-:-:S08]  /*5ee0*/  CS2R R36, SRZ ;  /* 0x0000000000247805 */ /* 0x000fd0000001ff00 */
        /* <DEDUP_REMOVED lines=17> */
[----:B----4-:R-:W4:Y:S01]  /*6000*/  LDG.E.S8 R4, [R4.64] ;  /* 0x0000002404047981 */ /* 0x010f22000c1e1300 */
[----:B------:R-:W-:Y:S01]  /*6010*/  IMAD.MOV.U32 R33, RZ, RZ, RZ ;  /* 0x000000ffff217224 */ /* 0x000fe200078e00ff */
[----:B----4-:R0:W4:Y:S01]  /*6020*/  I2F.S16 R32, R4 ;  /* 0x0000000400207306 */ /* 0x0101220000101400 */
[----:B------:R-:W-:Y:S05]  /*6030*/  BRA `(.L_x_4688) ;  /* 0x00000e2000007947 */ /* 0x000fea0003800000 */
.L_x_4686:
[----:B----4-:R-:W4:Y:S01]  /*6040*/  LDG.E.U8 R4, [R4.64] ;  /* 0x0000002404047981 */ /* 0x010f22000c1e1100 */
[----:B------:R-:W-:Y:S01]  /*6050*/  IMAD.MOV.U32 R33, RZ, RZ, RZ ;  /* 0x000000ffff217224 */ /* 0x000fe200078e00ff */
[----:B----4-:R0:W4:Y:S01]  /*6060*/  I2F.U16 R32, R4 ;  /* 0x0000000400207306 */ /* 0x0101220000101000 */
[----:B------:R-:W-:Y:S05]  /*6070*/  BRA `(.L_x_4688) ;  /* 0x00000de000007947 */ /* 0x000fea0003800000 */
.L_x_4685:
[----:B------:R-:W-:-:S13]  /*6080*/  ISETP.NE.AND P0, PT, R0, 0x2, PT ;  /* 0x000000020000780c */ /* 0x000fda0003f05270 */
[----:B------:R-:W-:Y:S05]  /*6090*/  @!P0 BRA `(.L_x_4689) ;  /* 0x000000c000008947 */ /* 0x000fea0003800000 */
[----:B------:R-:W-:-:S13]  /*60a0*/  ISETP.NE.AND P0, PT, R0, 0x3, PT ;  /* 0x000000030000780c */ /* 0x000fda0003f05270 */
[----:B------:R-:W-:Y:S05]  /*60b0*/  @!P0 BRA `(.L_x_4690) ;  /* 0x0000006000008947 */ /* 0x000fea0003800000 */
[----:B------:R-:W-:-:S13]  /*60c0*/  ISETP.NE.AND P0, PT, R0, 0x4, PT ;  /* 0x000000040000780c */ /* 0x000fda0003f05270 */
[----:B------:R-:W-:Y:S05]  /*60d0*/  @P0 BRA `(.L_x_4687) ;  /* 0x00000bc000000947 */ /* 0x000fea0003800000 */
[----:B----4-:R-:W4:Y:S01]  /*60e0*/  LDG.E.64 R4, [R4.64] ;  /* 0x0000002404047981 */ /* 0x010f22000c1e1b00 */
[----:B------:R-:W-:Y:S01]  /*60f0*/  IMAD.MOV.U32 R33, RZ, RZ, RZ ;  /* 0x000000ffff217224 */ /* 0x000fe200078e00ff */
[----:B----4-:R0:W4:Y:S01]  /*6100*/  I2F.S64 R32, R4 ;  /* 0x0000000400207312 */ /* 0x0101220000301400 */
[----:B------:R-:W-:Y:S05]  /*6110*/  BRA `(.L_x_4688) ;  /* 0x00000d4000007947 */ /* 0x000fea0003800000 */
.L_x_4690:
[----:B----4-:R-:W4:Y:S01]  /*6120*/  LDG.E R4, [R4.64] ;  /* 0x0000002404047981 */ /* 0x010f22000c1e1900 */
[----:B------:R-:W-:Y:S01]  /*6130*/  IMAD.MOV.U32 R33, RZ, RZ, RZ ;  /* 0x000000ffff217224 */ /* 0x000fe200078e00ff */
[----:B----4-:R0:W4:Y:S01]  /*6140*/  I2F R32, R4 ;  /* 0x0000000400207306 */ /* 0x0101220000201400 */
[----:B------:R-:W-:Y:S05]  /*6150*/  BRA `(.L_x_4688) ;  /* 0x00000d0000007947 */ /* 0x000fea0003800000 */
.L_x_4689:
[----:B----4-:R-:W4:Y:S01]  /*6160*/  LDG.E.U16 R4, [R4.64] ;  /* 0x0000002404047981 */ /* 0x010f22000c1e1500 */
[----:B------:R-:W-:Y:S01]  /*6170*/  IMAD.MOV.U32 R33, RZ, RZ, RZ ;  /* 0x000000ffff217224 */ /* 0x000fe200078e00ff */
[----:B----4-:R0:W4:Y:S01]  /*6180*/  I2F.S16 R32, R4 ;  /* 0x0000000400207306 */ /* 0x0101220000101400 */
[----:B------:R-:W-:Y:S05]  /*6190*/  BRA `(.L_x_4688) ;  /* 0x00000cc000007947 */ /* 0x000fea0003800000 */
.L_x_4684:
        /* <DEDUP_REMOVED lines=9> */
.L_x_4692:
[----:B----4-:R-:W4:Y:S01]  /*6230*/  LDG.E.U16 R4, [R4.64] ;  /* 0x0000002404047981 */ /* 0x010f22000c1e1500 */
[----:B------:R-:W-:Y:S01]  /*6240*/  IMAD.MOV.U32 R33, RZ, RZ, RZ ;  /* 0x000000ffff217224 */ /* 0x000fe200078e00ff */
[----:B----4-:R-:W-:Y:S01]  /*6250*/  HADD2.F32 R32, -RZ, R4.H0_H0 ;  /* 0x20000004ff207230 */ /* 0x010fe20000004100 */
[----:B------:R-:W-:Y:S05]  /*6260*/  BRA `(.L_x_4688) ;  /* 0x00000bf000007947 */ /* 0x000fea0003800000 */
.L_x_4691:
        /* <DEDUP_REMOVED lines=8> */
.L_x_4694:
[----:B----4-:R-:W4:Y:S02]  /*62f0*/  LDG.E R4, [R4.64] ;  /* 0x0000002404047981 */ /* 0x010f24000c1e1900 */
[--C-:B----4-:R-:W-:Y:S02]  /*6300*/  HADD2.F32 R33, -RZ, R4.reuse.H1_H1 ;  /* 0x30000004ff217230 */ /* 0x110fe40000004100 */
[----:B------:R-:W-:Y:S01]  /*6310*/  HADD2.F32 R32, -RZ, R4.H0_H0 ;  /* 0x20000004ff207230 */ /* 0x000fe20000004100 */
[----:B------:R-:W-:Y:S05]  /*6320*/  BRA `(.L_x_4688) ;  /* 0x00000b3000007947 */ /* 0x000fea0003800000 */
.L_x_4693:
[----:B----4-:R-:W4:Y:S01]  /*6330*/  LDG.E.64 R4, [R4.64] ;  /* 0x0000002404047981 */ /* 0x010f22000c1e1b00 */
[----:B------:R-:W-:Y:S01]  /*6340*/  IMAD.MOV.U32 R33, RZ, RZ, RZ ;  /* 0x000000ffff217224 */ /* 0x000fe200078e00ff */
[----:B----4-:R-:W0:Y:S01]  /*6350*/  F2F.F32.F64 R32, R4 ;  /* 0x0000000400207310 */ /* 0x010e220000301000 */
[----:B------:R-:W0:-:S14]  /*6360*/  DSETP.GEU.AND P0, PT, |R4|, c[0x2][0x0], PT ;  /* 0x008000000400762a */ /* 0x000e1c0003f0e200 */
[----:B0-----:R-:W-:Y:S01]  /*6370*/  @!P0 FMUL R32, R32, 1.175494350822287508e-38 ;  /* 0x0080000020208820 */ /* 0x001fe20000400000 */
[----:B------:R-:W-:Y:S05]  /*6380*/  BRA `(.L_x_4688) ;  /* 0x00000ad000007947 */ /* 0x000fea0003800000 */
.L_x_4683:
        /* <DEDUP_REMOVED lines=8> */
[----:B----4-:R-:W4:Y:S01]  /*6410*/  LDG.E.U8 R4, [R4.64] ;  /* 0x0000002404047981 */ /* 0x010f22000c1e1100 */
[----:B------:R-:W-:Y:S01]  /*6420*/  IMAD.MOV.U32 R33, RZ, RZ, RZ ;  /* 0x000000ffff217224 */ /* 0x000fe200078e00ff */
[----:B----4-:R-:W-:-:S04]  /*6430*/  ISETP.NE.AND P0, PT, R4, RZ, PT ;  /* 0x000000ff0400720c */ /* 0x010fc80003f05270 */
[----:B------:R-:W-:Y:S01]  /*6440*/  FSEL R32, RZ, 1, !P0 ;  /* 0x3f800000ff207808 */ /* 0x000fe20004000000 */
[----:B------:R-:W-:Y:S05]  /*6450*/  BRA `(.L_x_4688) ;  /* 0x00000a0000007947 */ /* 0x000fea0003800000 */
.L_x_4697:
[----:B----4-:R-:W4:Y:S02]  /*6460*/  LDG.E.128 R4, [R4.64] ;  /* 0x0000002404047981 */ /* 0x010f24000c1e1d00 */
[----:B----4-:R-:W0:Y:S01]  /*6470*/  F2F.F32.F64 R33, R6 ;  /* 0x0000000600217310 */ /* 0x010e220000301000 */
[----:B------:R-:W0:-:S04]  /*6480*/  DSETP.GEU.AND P0, PT, |R6|, c[0x2][0x0], PT ;  /* 0x008000000600762a */ /* 0x000e080003f0e200 */
[----:B------:R-:W4:-:S03]  /*6490*/  DSETP.GEU.AND P1, PT, |R4|, c[0x2][0x0], PT ;  /* 0x008000000400762a */ /* 0x000f060003f2e200 */
[----:B------:R-:W4:Y:S07]  /*64a0*/  F2F.F32.F64 R32, R4 ;  /* 0x0000000400207310 */ /* 0x000f2e0000301000 */
[----:B0-----:R-:W-:-:S04]  /*64b0*/  @!P0 FMUL R33, R33, 1.175494350822287508e-38 ;  /* 0x0080000021218820 */ /* 0x001fc80000400000 */
[----:B----4-:R-:W-:Y:S01]  /*64c0*/  @!P1 FMUL R32, R32, 1.175494350822287508e-38 ;  /* 0x0080000020209820 */ /* 0x010fe20000400000 */
[----:B------:R-:W-:Y:S05]  /*64d0*/  BRA `(.L_x_4688) ;  /* 0x0000098000007947 */ /* 0x000fea0003800000 */
.L_x_4696:
[----:B------:R-:W-:-:S13]  /*64e0*/  ISETP.NE.AND P0, PT, R0, 0xf, PT ;  /* 0x0000000f0000780c */ /* 0x000fda0003f05270 */
[----:B------:R-:W-:Y:S05]  /*64f0*/  @!P0 BRA `(.L_x_4698) ;  /* 0x0000027000008947 */ /* 0x000fea0003800000 */
[----:B------:R-:W-:-:S13]  /*6500*/  ISETP.NE.AND P0, PT, R0, 0x17, PT ;  /* 0x000000170000780c */ /* 0x000fda0003f05270 */
[----:B------:R-:W-:Y:S05]  /*6510*/  @!P0 BRA `(.L_x_4699) ;  /* 0x0000017000008947 */ /* 0x000fea0003800000 */
[----:B------:R-:W-:-:S13]  /*6520*/  ISETP.NE.AND P0, PT, R0, 0x18, PT ;  /* 0x000000180000780c */ /* 0x000fda0003f05270 */
[----:B------:R-:W-:Y:S05]  /*6530*/  @P0 BRA `(.L_x_4687) ;  /* 0x0000076000000947 */ /* 0x000fea0003800000 */
[----:B----4-:R-:W4:Y:S01]  /*6540*/  LDG.E.U8 R32, [R4.64] ;  /* 0x0000002404207981 */ /* 0x010f22000c1e1100 */
        /* <DEDUP_REMOVED lines=20> */
.L_x_4699:
[----:B----4-:R-:W4:Y:S01]  /*6690*/  LDG.E.U8 R4, [R4.64] ;  /* 0x0000002404047981 */ /* 0x010f22000c1e1100 */
        /* <DEDUP_REMOVED lines=13> */
.L_x_4698:
[----:B----4-:R-:W4:Y:S01]  /*6770*/  LDG.E.U16 R4, [R4.64] ;  /* 0x0000002404047981 */ /* 0x010f22000c1e1500 */
[----:B------:R-:W-:Y:S01]  /*6780*/  IMAD.MOV.U32 R33, RZ, RZ, RZ ;  /* 0x000000ffff217224 */ /* 0x000fe200078e00ff */
[----:B----4-:R-:W-:Y:S01]  /*6790*/  PRMT R32, RZ, 0x5410, R4 ;  /* 0x00005410ff207816 */ /* 0x010fe20000000004 */
[----:B------:R-:W-:Y:S05]  /*67a0*/  BRA `(.L_x_4688) ;  /* 0x000006b000007947 */ /* 0x000fea0003800000 */
.L_x_4695:
        /* <DEDUP_REMOVED lines=8> */
[----:B----4-:R-:W4:Y:S01]  /*6830*/  LDG.E.U16 R4, [R4.64] ;  /* 0x0000002404047981 */ /* 0x010f22000c1e1500 */
[----:B------:R-:W-:Y:S01]  /*6840*/  IMAD.MOV.U32 R33, RZ, RZ, RZ ;  /* 0x000000ffff217224 */ /* 0x000fe200078e00ff */
[----:B----4-:R0:W4:Y:S01]  /*6850*/  I2F.U16 R32, R4 ;  /* 0x0000000400207306 */ /* 0x0101220000101000 */
[----:B------:R-:W-:Y:S05]  /*6860*/  BRA `(.L_x_4688) ;  /* 0x000005f000007947 */ /* 0x000fea0003800000 */
.L_x_4702:
[----:B----4-:R-:W4:Y:S01]  /*6870*/  LDG.E.U8 R3, [R4.64] ;  /* 0x0000002404037981 */ /* 0x010f22000c1e1100 */
        /* <DEDUP_REMOVED lines=19> */
.L_x_4704:
[----:B------:R-:W-:Y:S05]  /*69b0*/  BSYNC B0 ;  /* 0x0000000000007941 */ /* 0x000fea0003800000 */
.L_x_4703:
[----:B------:R-:W-:Y:S01]  /*69c0*/  IMAD.SHL.U32 R3, R3, 0x100000, RZ ;  /* 0x0010000003037824 */ /* 0x000fe200078e00ff */
[----:B------:R-:W-:-:S04]  /*69d0*/  LEA R5, R0, 0x3b800000, 0x17 ;  /* 0x3b80000000057811 */ /* 0x000fc800078eb8ff */
[----:B------:R-:W-:Y:S01]  /*69e0*/  LOP3.LUT R32, R5, R3, R32, 0xfe, !PT ;  /* 0x0000000305207212 */ /* 0x000fe200078efe20 */
[----:B------:R-:W-:Y:S05]  /*69f0*/  BRA `(.L_x_4688) ;  /* 0x0000046000007947 */ /* 0x000fea0003800000 */
.L_x_4701:
        /* <DEDUP_REMOVED lines=20> */
.L_x_4706:
[----:B------:R-:W-:Y:S05]  /*6b40*/  BSYNC B0 ;  /* 0x0000000000007941 */ /* 0x000fea0003800000 */
.L_x_4705:
[----:B------:R-:W-:Y:S01]  /*6b50*/  IMAD.SHL.U32 R3, R3, 0x200000, RZ ;  /* 0x0020000003037824 */ /* 0x000fe200078e00ff */
[----:B------:R-:W-:-:S04]  /*6b60*/  LEA R5, R0, 0x37800000, 0x17 ;  /* 0x3780000000057811 */ /* 0x000fc800078eb8ff */
[----:B------:R-:W-:Y:S01]  /*6b70*/  LOP3.LUT R32, R5, R3, R32, 0xfe, !PT ;  /* 0x0000000305207212 */ /* 0x000fe200078efe20 */
[----:B------:R-:W-:Y:S05]  /*6b80*/  BRA `(.L_x_4688) ;  /* 0x000002d000007947 */ /* 0x000fea0003800000 */
.L_x_4700:
[----:B------:R-:W-:-:S13]  /*6b90*/  ISETP.NE.AND P0, PT, R0, 0x1c, PT ;  /* 0x0000001c0000780c */ /* 0x000fda0003f05270 */
[----:B------:R-:W-:Y:S05]  /*6ba0*/  @!P0 BRA `(.L_x_4707) ;  /* 0x0000028000008947 */ /* 0x000fea0003800000 */
[----:B------:R-:W-:-:S13]  /*6bb0*/  ISETP.NE.AND P0, PT, R0, 0x1d, PT ;  /* 0x0000001d0000780c */ /* 0x000fda0003f05270 */
[----:B------:R-:W-:Y:S05]  /*6bc0*/  @!P0 BRA `(.L_x_4708) ;  /* 0x0000022000008947 */ /* 0x000fea0003800000 */
[----:B------:R-:W-:-:S13]  /*6bd0*/  ISETP.NE.AND P0, PT, R0, 0x2c, PT ;  /* 0x0000002c0000780c */ /* 0x000fda0003f05270 */
[----:B------:R-:W-:Y:S05]  /*6be0*/  @P0 BRA `(.L_x_4687) ;  /* 0x000000b000000947 */ /* 0x000fea0003800000 */
[----:B----4-:R-:W4:Y:S01]  /*6bf0*/  LDG.E.U8 R4, [R4.64] ;  /* 0x0000002404047981 */ /* 0x010f22000c1e1100 */
[----:B------:R-:W-:Y:S01]  /*6c00*/  BSSY B0, `(.L_x_4709) ;  /* 0x0000007000007945 */ /* 0x000fe20003800000 */
[----:B------:R-:W-:Y:S01]  /*6c10*/  IMAD.MOV.U32 R32, RZ, RZ, 0x400000 ;  /* 0x00400000ff207424 */ /* 0x000fe200078e00ff */
[----:B----4-:R-:W-:-:S13]  /*6c20*/  ISETP.NE.AND P0, PT, R4, RZ, PT ;  /* 0x000000ff0400720c */ /* 0x010fda0003f05270 */
[----:B------:R-:W-:Y:S05]  /*6c30*/  @!P0 BRA `(.L_x_4710) ;  /* 0x0000003000008947 */ /* 0x000fea0003800000 */
[----:B------:R-:W-:-:S13]  /*6c40*/  ISETP.NE.AND P0, PT, R4, 0xff, PT ;  /* 0x000000ff0400780c */ /* 0x000fda0003f05270 */
[----:B------:R-:W-:Y:S02]  /*6c50*/  @!P0 IMAD.MOV.U32 R32, RZ, RZ, 0x7f800001 ;  /* 0x7f800001ff208424 */ /* 0x000fe400078e00ff */
[----:B------:R-:W-:Y:S02]  /*6c60*/  @P0 IMAD.SHL.U32 R32, R4, 0x800000, RZ ;  /* 0x0080000004200824 */ /* 0x000fe400078e00ff */
.L_x_4710:
[----:B------:R-:W-:Y:S05]  /*6c70*/  BSYNC B0 ;  /* 0x0000000000007941 */ /* 0x000fea0003800000 */
.L_x_4709:
[----:B------:R-:W-:Y:S01]  /*6c80*/  IMAD.MOV.U32 R33, RZ, RZ, RZ ;  /* 0x000000ffff217224 */ /* 0x000fe200078e00ff */
[----:B------:R-:W-:Y:S05]  /*6c90*/  BRA `(.L_x_4688) ;  /* 0x000001c000007947 */ /* 0x000fea0003800000 */
.L_x_4687:
        /* <DEDUP_REMOVED lines=18> */
[----:B012345:R-:W-:Y:S05]  /*6dc0*/  CALL.ABS.NOINC R14 ;  /* 0x000000000e007343 */ /* 0x03ffea0003c00000 */
[----:B------:R-:W-:Y:S01]  /*6dd0*/  CS2R R32, SRZ ;  /* 0x0000000000207805 */ /* 0x000fe2000001ff00 */
[----:B------:R-:W-:Y:S05]  /*6de0*/  BRA `(.L_x_4688) ;  /* 0x0000007000007947 */ /* 0x000fea0003800000 */
.L_x_4708:
[----:B----4-:R-:W4:Y:S01]  /*6df0*/  LDG.E.64 R4, [R4.64] ;  /* 0x0000002404047981 */ /* 0x010f22000c1e1b00 */
[----:B------:R-:W-:Y:S01]  /*6e00*/  IMAD.MOV.U32 R33, RZ, RZ, RZ ;  /* 0x000000ffff217224 */ /* 0x000fe200078e00ff */
[----:B----4-:R0:W4:Y:S01]  /*6e10*/  I2F.U64 R32, R4 ;  /* 0x0000000400207312 */ /* 0x0101220000301000 */
[----:B------:R-:W-:Y:S05]  /*6e20*/  BRA `(.L_x_4688) ;  /* 0x0000003000007947 */ /* 0x000fea0003800000 */
.L_x_4707:
[----:B----4-:R-:W4:Y:S01]  /*6e30*/  LDG.E R4, [R4.64] ;  /* 0x0000002404047981 */ /* 0x010f22000c1e1900 */
[----:B------:R-:W-:Y:S01]  /*6e40*/  IMAD.MOV.U32 R33, RZ, RZ, RZ ;  /* 0x000000ffff217224 */ /* 0x000fe200078e00ff */
[----:B----4-:R0:W4:Y:S06]  /*6e50*/  I2F.U32 R32, R4 ;  /* 0x0000000400207306 */ /* 0x01012c0000201000 */
.L_x_4688:
[----:B------:R-:W-:Y:S05]  /*6e60*/  BSYNC B6 ;  /* 0x0000000000067941 */ /* 0x000fea0003800000 */
.L_x_4682:
        /* <DEDUP_REMOVED lines=19> */
.L_x_4715:
[----:B----4-:R-:W4:Y:S01]  /*6fa0*/  LDG.E.U8 R4, [R4.64] ;  /* 0x0000002404047981 */ /* 0x010f22000c1e1100 */
[----:B------:R-:W-:Y:S01]  /*6fb0*/  IMAD.MOV.U32 R35, RZ, RZ, RZ ;  /* 0x000000ffff237224 */ /* 0x000fe200078e00ff */
[----:B----4-:R0:W4:Y:S01]  /*6fc0*/  I2F.U16 R34, R4 ;  /* 0x0000000400227306 */ /* 0x0101220000101000 */
[----:B------:R-:W-:Y:S05]  /*6fd0*/  BRA `(.L_x_4717) ;  /* 0x00000de000007947 */ /* 0x000fea0003800000 */
.L_x_4714:
        /* <DEDUP_REMOVED lines=10> */
.L_x_4719:
[----:B----4-:R-:W4:Y:S01]  /*7080*/  LDG.E R4, [R4.64] ;  /* 0x0000002404047981 */ /* 0x010f22000c1e1900 */
[----:B------:R-:W-:Y:S01]  /*7090*/  IMAD.MOV.U32 R35, RZ, RZ, RZ ;  /* 0x000000ffff237224 */ /* 0x000fe200078e00ff */
[----:B----4-:R0:W4:Y:S01]  /*70a0*/  I2F R34, R4 ;  /* 0x0000000400227306 */ /* 0x0101220000201400 */
[----:B------:R-:W-:Y:S05]  /*70b0*/  BRA `(.L_x_4717) ;  /* 0x00000d0000007947 */ /* 0x000fea0003800000 */
.L_x_4718:
[----:B----4-:R-:W4:Y:S01]  /*70c0*/  LDG.E.U16 R4, [R4.64] ;  /* 0x0000002404047981 */ /* 0x010f22000c1e1500 */
[----:B------:R-:W-:Y:S01]  /*70d0*/  IMAD.MOV.U32 R35, RZ, RZ, RZ ;  /* 0x000000ffff237224 */ /* 0x000fe200078e00ff */
[----:B----4-:R0:W4:Y:S01]  /*70e0*/  I2F.S16 R34, R4 ;  /* 0x0000000400227306 */ /* 0x0101220000101400 */
[----:B------:R-:W-:Y:S05]  /*70f0*/  BRA `(.L_x_4717) ;  /* 0x00000cc000007947 */ /* 0x000fea0003800000 */
.L_x_4713:
        /* <DEDUP_REMOVED lines=9> */
.L_x_4721:
[----:B----4-:R-:W4:Y:S01]  /*7190*/  LDG.E.U16 R4, [R4.64] ;  /* 0x0000002404047981 */ /* 0x010f22000c1e1500 */
[----:B------:R-:W-:Y:S01]  /*71a0*/  IMAD.MOV.U32 R35, RZ, RZ, RZ ;  /* 0x000000ffff237224 */ /* 0x000fe200078e00ff */
[----:B----4-:R-:W-:Y:S01]  /*71b0*/  HADD2.F32 R34, -RZ, R4.H0_H0 ;  /* 0x20000004ff227230 */ /* 0x010fe20000004100 */
[----:B------:R-:W-:Y:S05]  /*71c0*/  BRA `(.L_x_4717) ;  /* 0x00000bf000007947 */ /* 0x000fea0003800000 */
.L_x_4720:
        /* <DEDUP_REMOVED lines=8> */
.L_x_4723:
[----:B----4-:R-:W4:Y:S02]  /*7250*/  LDG.E R4, [R4.64] ;  /* 0x0000002404047981 */ /* 0x010f24000c1e1900 */
[--C-:B----4-:R-:W-:Y:S02]  /*7260*/  HADD2.F32 R35, -RZ, R4.reuse.H1_H1 ;  /* 0x30000004ff237230 */ /* 0x110fe40000004100 */
[----:B------:R-:W-:Y:S01]  /*7270*/  HADD2.F32 R34, -RZ, R4.H0_H0 ;  /* 0x20000004ff227230 */ /* 0x000fe20000004100 */
[----:B------:R-:W-:Y:S05]  /*7280*/  BRA `(.L_x_4717) ;  /* 0x00000b3000007947 */ /* 0x000fea0003800000 */
.L_x_4722:
[----:B----4-:R-:W4:Y:S01]  /*7290*/  LDG.E.64 R4, [R4.64] ;  /* 0x0000002404047981 */ /* 0x010f22000c1e1b00 */
[----:B------:R-:W-:Y:S01]  /*72a0*/  IMAD.MOV.U32 R35, RZ, RZ, RZ ;  /* 0x000000ffff237224 */ /* 0x000fe200078e00ff */
[----:B----4-:R-:W0:Y:S01]  /*72b0*/  F2F.F32.F64 R34, R4 ;  /* 0x0000000400227310 */ /* 0x010e220000301000 */
[----:B------:R-:W0:-:S14]  /*72c0*/  DSETP.GEU.AND P0, PT, |R4|, c[0x2][0x0], PT ;  /* 0x008000000400762a */ /* 0x000e1c0003f0e200 */
[----:B0-----:R-:W-:Y:S01]  /*72d0*/  @!P0 FMUL R34, R34, 1.175494350822287508e-38 ;  /* 0x0080000022228820 */ /* 0x001fe20000400000 */
[----:B------:R-:W-:Y:S05]  /*72e0*/  BRA `(.L_x_4717) ;  /* 0x00000ad000007947 */ /* 0x000fea0003800000 */
.L_x_4712:
        /* <DEDUP_REMOVED lines=13> */
.L_x_4726:
        /* <DEDUP_REMOVED lines=8> */
.L_x_4725:
        /* <DEDUP_REMOVED lines=27> */
.L_x_4728:
        /* <DEDUP_REMOVED lines=14> */
.L_x_4727:
[----:B----4-:R-:W4:Y:S01]  /*76d0*/  LDG.E.U16 R4, [R4.64] ;  /* 0x0000002404047981 */ /* 0x010f22000c1e1500 */
[----:B------:R-:W-:Y:S01]  /*76e0*/  IMAD.MOV.U32 R35, RZ, RZ, RZ ;  /* 0x000000ffff237224 */ /* 0x000fe200078e00ff */
[----:B----4-:R-:W-:Y:S01]  /*76f0*/  PRMT R34, RZ, 0x5410, R4 ;  /* 0x00005410ff227816 */ /* 0x010fe20000000004 */
[----:B------:R-:W-:Y:S05]  /*7700*/  BRA `(.L_x_4717) ;  /* 0x000006b000007947 */ /* 0x000fea0003800000 */
.L_x_4724:
        /* <DEDUP_REMOVED lines=12> */
.L_x_4731:
        /* <DEDUP_REMOVED lines=20> */
.L_x_4733:
[----:B------:R-:W-:Y:S05]  /*7910*/  BSYNC B0 ;  /* 0x0000000000007941 */ /* 0x000fea0003800000 */
.L_x_4732:
[----:B------:R-:W-:Y:S01]  /*7920*/  IMAD.SHL.U32 R3, R3, 0x100000, RZ ;  /* 0x0010000003037824 */ /* 0x000fe200078e00ff */
[----:B------:R-:W-:-:S04]  /*7930*/  LEA R5, R0, 0x3b800000, 0x17 ;  /* 0x3b80000000057811 */ /* 0x000fc800078eb8ff */
[----:B------:R-:W-:Y:S01]  /*7940*/  LOP3.LUT R34, R5, R3, R34, 0xfe, !PT ;  /* 0x0000000305227212 */ /* 0x000fe200078efe22 */
[----:B------:R-:W-:Y:S05]  /*7950*/  BRA `(.L_x_4717) ;  /* 0x0000046000007947 */ /* 0x000fea0003800000 */
.L_x_4730:
        /* <DEDUP_REMOVED lines=20> */
.L_x_4735:
[----:B------:R-:W-:Y:S05]  /*7aa0*/  BSYNC B0 ;  /* 0x0000000000007941 */ /* 0x000fea0003800000 */
.L_x_4734:
[----:B------:R-:W-:Y:S01]  /*7ab0*/  IMAD.SHL.U32 R3, R3, 0x200000, RZ ;  /* 0x0020000003037824 */ /* 0x000fe200078e00ff */
[----:B------:R-:W-:-:S04]  /*7ac0*/  LEA R5, R0, 0x37800000, 0x17 ;  /* 0x3780000000057811 */ /* 0x000fc800078eb8ff */
[----:B------:R-:W-:Y:S01]  /*7ad0*/  LOP3.LUT R34, R5, R3, R34, 0xfe, !PT ;  /* 0x0000000305227212 */ /* 0x000fe200078efe22 */
[----:B------:R-:W-:Y:S05]  /*7ae0*/  BRA `(.L_x_4717) ;  /* 0x000002d000007947 */ /* 0x000fea0003800000 */
.L_x_4729:
        /* <DEDUP_REMOVED lines=14> */
.L_x_4739:
[----:B------:R-:W-:Y:S05]  /*7bd0*/  BSYNC B0 ;  /* 0x0000000000007941 */ /* 0x000fea0003800000 */
.L_x_4738:
[----:B------:R-:W-:Y:S01]  /*7be0*/  IMAD.MOV.U32 R35, RZ, RZ, RZ ;  /* 0x000000ffff237224 */ /* 0x000fe200078e00ff */
[----:B------:R-:W-:Y:S05]  /*7bf0*/  BRA `(.L_x_4717) ;  /* 0x000001c000007947 */ /* 0x000fea0003800000 */
.L_x_4716:
        /* <DEDUP_REMOVED lines=21> */
.L_x_4737:
[----:B----4-:R-:W4:Y:S01]  /*7d50*/  LDG.E.64 R4, [R4.64] ;  /* 0x0000002404047981 */ /* 0x010f22000c1e1b00 */
[----:B------:R-:W-:Y:S01]  /*7d60*/  IMAD.MOV.U32 R35, RZ, RZ, RZ ;  /* 0x000000ffff237224 */ /* 0x000fe200078e00ff */
[----:B----4-:R0:W4:Y:S01]  /*7d70*/  I2F.U64 R34, R4 ;  /* 0x0000000400227312 */ /* 0x0101220000301000 */
[----:B------:R-:W-:Y:S05]  /*7d80*/  BRA `(.L_x_4717) ;  /* 0x0000003000007947 */ /* 0x000fea0003800000 */
.L_x_4736:
[----:B----4-:R-:W4:Y:S01]  /*7d90*/  LDG.E R4, [R4.64] ;  /* 0x0000002404047981 */ /* 0x010f22000c1e1900 */
[----:B------:R-:W-:Y:S01]  /*7da0*/  IMAD.MOV.U32 R35, RZ, RZ, RZ ;  /* 0x000000ffff237224 */ /* 0x000fe200078e00ff */
[----:B----4-:R0:W4:Y:S06]  /*7db0*/  I2F.U32 R34, R4 ;  /* 0x0000000400227306 */ /* 0x01012c0000201000 */
.L_x_4717:
[----:B------:R-:W-:Y:S05]  /*7dc0*/  BSYNC B6 ;  /* 0x0000000000067941 */ /* 0x000fea0003800000 */
.L_x_4711:
        /* <DEDUP_REMOVED lines=19> */
.L_x_4744:
[----:B----4-:R-:W4:Y:S01]  /*7f00*/  LDG.E.U8 R4, [R4.64] ;  /* 0x0000002404047981 */ /* 0x010f22000c1e1100 */
[----:B------:R-:W-:Y:S01]  /*7f10*/  IMAD.MOV.U32 R37, RZ, RZ, RZ ;  /* 0x000000ffff257224 */ /* 0x000fe200078e00ff */
[----:B----4-:R0:W4:Y:S01]  /*7f20*/  I2F.U16 R36, R4 ;  /* 0x0000000400247306 */ /* 0x0101220000101000 */
[----:B------:R-:W-:Y:S05]  /*7f30*/  BRA `(.L_x_4746) ;  /* 0x00000de000007947 */ /* 0x000fea0003800000 */
.L_x_4743:
        /* <DEDUP_REMOVED lines=10> */
.L_x_4748:
[----:B----4-:R-:W4:Y:S01]  /*7fe0*/  LDG.E R4, [R4.64] ;  /* 0x0000002404047981 */ /* 0x010f22000c1e1900 */
[----:B------:R-:W-:Y:S01]  /*7ff0*/  IMAD.MOV.U32 R37, RZ, RZ, RZ ;  /* 0x000000ffff257224 */ /* 0x000fe200078e00ff */
[----:B----4-:R0:W4:Y:S01]  /*8000*/  I2F R36, R4 ;  /* 0x0000000400247306 */ /* 0x0101220000201400 */
[----:B------:R-:W-:Y:S05]  /*8010*/  BRA `(.L_x_4746) ;  /* 0x00000d0000007947 */ /* 0x000fea0003800000 */
.L_x_4747:
[----:B----4-:R-:W4:Y:S01]  /*8020*/  LDG.E.U16 R4, [R4.64] ;  /* 0x0000002404047981 */ /* 0x010f22000c1e1500 */
[----:B------:R-:W-:Y:S01]  /*8030*/  IMAD.MOV.U32 R37, RZ, RZ, RZ ;  /* 0x000000ffff257224 */ /* 0x000fe200078e00ff */
[----:B----4-:R0:W4:Y:S01]  /*8040*/  I2F.S16 R36, R4 ;  /* 0x0000000400247306 */ /* 0x0101220000101400 */
[----:B------:R-:W-:Y:S05]  /*8050*/  BRA `(.L_x_4746) ;  /* 0x00000cc000007947 */ /* 0x000fea0003800000 */
.L_x_4742:
        /* <DEDUP_REMOVED lines=9> */
.L_x_4750:
[----:B----4-:R-:W4:Y:S01]  /*80f0*/  LDG.E.U16 R4, [R4.64] ;  /* 0x0000002404047981 */ /* 0x010f22000c1e1500 */
[----:B------:R-:W-:Y:S01]  /*8100*/  IMAD.MOV.U32 R37, RZ, RZ, RZ ;  /* 0x000000ffff257224 */ /* 0x000fe200078e00ff */
[----:B----4-:R-:W-:Y:S01]  /*8110*/  HADD2.F32 R36, -RZ, R4.H0_H0 ;  /* 0x20000004ff247230 */ /* 0x010fe20000004100 */
[----:B------:R-:W-:Y:S05]  /*8120*/  BRA `(.L_x_4746) ;  /* 0x00000bf000007947 */ /* 0x000fea0003800000 */
.L_x_4749:
        /* <DEDUP_REMOVED lines=8> */
.L_x_4752:
[----:B----4-:R-:W4:Y:S02]  /*81b0*/  LDG.E R4, [R4.64] ;  /* 0x0000002404047981 */ /* 0x010f24000c1e1900 */
[--C-:B----4-:R-:W-:Y:S02]  /*81c0*/  HADD2.F32 R37, -RZ, R4.reuse.H1_H1 ;  /* 0x30000004ff257230 */ /* 0x110fe40000004100 */
[----:B------:R-:W-:Y:S01]  /*81d0*/  HADD2.F32 R36, -RZ, R4.H0_H0 ;  /* 0x20000004ff247230 */ /* 0x000fe20000004100 */
[----:B------:R-:W-:Y:S05]  /*81e0*/  BRA `(.L_x_4746) ;  /* 0x00000b3000007947 */ /* 0x000fea0003800000 */
.L_x_4751:
[----:B----4-:R-:W4:Y:S01]  /*81f0*/  LDG.E.64 R4, [R4.64] ;  /* 0x0000002404047981 */ /* 0x010f22000c1e1b00 */
[----:B------:R-:W-:Y:S01]  /*8200*/  IMAD.MOV.U32 R37, RZ, RZ, RZ ;  /* 0x000000ffff257224 */ /* 0x000fe200078e00ff */
[----:B----4-:R-:W0:Y:S01]  /*8210*/  F2F.F32.F64 R36, R4 ;  /* 0x0000000400247310 */ /* 0x010e220000301000 */
[----:B------:R-:W0:-:S14]  /*8220*/  DSETP.GEU.AND P0, PT, |R4|, c[0x2][0x0], PT ;  /* 0x008000000400762a */ /* 0x000e1c0003f0e200 */
[----:B0-----:R-:W-:Y:S01]  /*8230*/  @!P0 FMUL R36, R36, 1.175494350822287508e-38 ;  /* 0x0080000024248820 */ /* 0x001fe20000400000 */
[----:B------:R-:W-:Y:S05]  /*8240*/  BRA `(.L_x_4746) ;  /* 0x00000ad000007947 */ /* 0x000fea0003800000 */
.L_x_4741:
        /* <DEDUP_REMOVED lines=13> */
.L_x_4755:
        /* <DEDUP_REMOVED lines=8> */
.L_x_4754:
        /* <DEDUP_REMOVED lines=27> */
.L_x_4757:
        /* <DEDUP_REMOVED lines=14> */
.L_x_4756:
[----:B----4-:R-:W4:Y:S01]  /*8630*/  LDG.E.U16 R4, [R4.64] ;  /* 0x0000002404047981 */ /* 0x010f22000c1e1500 */
[----:B------:R-:W-:Y:S01]  /*8640*/  IMAD.MOV.U32 R37, RZ, RZ, RZ ;  /* 0x000000ffff257224 */ /* 0x000fe200078e00ff */
[----:B----4-:R-:W-:Y:S01]  /*8650*/  PRMT R36, RZ, 0x5410, R4 ;  /* 0x00005410ff247816 */ /* 0x010fe20000000004 */
[----:B------:R-:W-:Y:S05]  /*8660*/  BRA `(.L_x_4746) ;  /* 0x000006b000007947 */ /* 0x000fea0003800000 */
.L_x_4753:
        /* <DEDUP_REMOVED lines=12> */
.L_x_4760:
        /* <DEDUP_REMOVED lines=20> */
.L_x_4762:
[----:B------:R-:W-:Y:S05]  /*8870*/  BSYNC B0 ;  /* 0x0000000000007941 */ /* 0x000fea0003800000 */
.L_x_4761:
[----:B------:R-:W-:Y:S01]  /*8880*/  IMAD.SHL.U32 R3, R3, 0x100000, RZ ;  /* 0x0010000003037824 */ /* 0x000fe200078e00ff */
[----:B------:R-:W-:-:S04]  /*8890*/  LEA R5, R0, 0x3b800000, 0x17 ;  /* 0x3b80000000057811 */ /* 0x000fc800078eb8ff */
[----:B------:R-:W-:Y:S01]  /*88a0*/  LOP3.LUT R36, R5, R3, R36, 0xfe, !PT ;  /* 0x0000000305247212 */ /* 0x000fe200078efe24 */
[----:B------:R-:W-:Y:S05]  /*88b0*/  BRA `(.L_x_4746) ;  /* 0x0000046000007947 */ /* 0x000fea0003800000 */
.L_x_4759:
        /* <DEDUP_REMOVED lines=20> */
.L_x_4764:
[----:B------:R-:W-:Y:S05]  /*8a00*/  BSYNC B0 ;  /* 0x0000000000007941 */ /* 0x000fea0003800000 */
.L_x_4763:
[----:B------:R-:W-:Y:S01]  /*8a10*/  IMAD.SHL.U32 R3, R3, 0x200000, RZ ;  /* 0x0020000003037824 */ /* 0x000fe200078e00ff */
[----:B------:R-:W-:-:S04]  /*8a20*/  LEA R5, R0, 0x37800000, 0x17 ;  /* 0x3780000000057811 */ /* 0x000fc800078eb8ff */
[----:B------:R-:W-:Y:S01]  /*8a30*/  LOP3.LUT R36, R5, R3, R36, 0xfe, !PT ;  /* 0x0000000305247212 */ /* 0x000fe200078efe24 */
[----:B------:R-:W-:Y:S05]  /*8a40*/  BRA `(.L_x_4746) ;  /* 0x000002d000007947 */ /* 0x000fea0003800000 */
.L_x_4758:
        /* <DEDUP_REMOVED lines=14> */
.L_x_4768:
[----:B------:R-:W-:Y:S05]  /*8b30*/  BSYNC B0 ;  /* 0x0000000000007941 */ /* 0x000fea0003800000 */
.L_x_4767:
[----:B------:R-:W-:Y:S01]  /*8b40*/  IMAD.MOV.U32 R37, RZ, RZ, RZ ;  /* 0x000000ffff257224 */ /* 0x000fe200078e00ff */
[----:B------:R-:W-:Y:S05]  /*8b50*/  BRA `(.L_x_4746) ;  /* 0x000001c000007947 */ /* 0x000fea0003800000 */
.L_x_4745:
        /* <DEDUP_REMOVED lines=21> */
.L_x_4766:
[----:B----4-:R-:W4:Y:S01]  /*8cb0*/  LDG.E.64 R4, [R4.64] ;  /* 0x0000002404047981 */ /* 0x010f22000c1e1b00 */
[----:B------:R-:W-:Y:S01]  /*8cc0*/  IMAD.MOV.U32 R37, RZ, RZ, RZ ;  /* 0x000000ffff257224 */ /* 0x000fe200078e00ff */
[----:B----4-:R0:W4:Y:S01]  /*8cd0*/  I2F.U64 R36, R4 ;  /* 0x0000000400247312 */ /* 0x0101220000301000 */
[----:B------:R-:W-:Y:S05]  /*8ce0*/  BRA `(.L_x_4746) ;  /* 0x0000003000007947 */ /* 0x000fea0003800000 */
.L_x_4765:
[----:B----4-:R-:W4:Y:S01]  /*8cf0*/  LDG.E R4, [R4.64] ;  /* 0x0000002404047981 */ /* 0x010f22000c1e1900 */
[----:B------:R-:W-:Y:S01]  /*8d00*/  IMAD.MOV.U32 R37, RZ, RZ, RZ ;  /* 0x000000ffff257224 */ /* 0x000fe200078e00ff */
[----:B----4-:R0:W4:Y:S06]  /*8d10*/  I2F.U32 R36, R4 ;  /* 0x0000000400247306 */ /* 0x01012c0000201000 */
.L_x_4746:
[----:B------:R-:W-:Y:S05]  /*8d20*/  BSYNC B6 ;  /* 0x0000000000067941 */ /* 0x000fea0003800000 */
.L_x_4740:
[----:B------:R-:W-:Y:S02]  /*8d30*/  IADD3 R45, R45, 0x80, RZ ;  /* 0x000000802d2d7810 */ /* 0x000fe40007ffe0ff */
.L_x_4681:
[----:B------:R-:W-:Y:S05]  /*8d40*/  BSYNC B7 ;  /* 0x0000000000077941 */ /* 0x000fea0003800000 */
.L_x_4680:
[----:B------:R-:W-:Y:S01]  /*8d50*/  ISETP.GE.AND P0, PT, R45, R42, PT ;  /* 0x0000002a2d00720c */ /* 0x000fe20003f06270 */
[----:B------:R-:W-:Y:S01]  /*8d60*/  BSSY B7, `(.L_x_4769) ;  /* 0x00002e6000077945 */ /* 0x000fe20003800000 */
[----:B------:R-:W-:Y:S01]  /*8d70*/  IMAD.MOV.U32 R38, RZ, RZ, RZ ;  /* 0x000000ffff267224 */ /* 0x000fe200078e00ff */
        /* <DEDUP_REMOVED lines=23> */
.L_x_4775:
[----:B----4-:R-:W4:Y:S01]  /*8ef0*/  LDG.E.U8 R4, [R4.64] ;  /* 0x0000002404047981 */ /* 0x010f22000c1e1100 */
[----:B------:R-:W-:Y:S01]  /*8f00*/  IMAD.MOV.U32 R39, RZ, RZ, RZ ;  /* 0x000000ffff277224 */ /* 0x000fe200078e00ff */
[----:B----4-:R0:W4:Y:S01]  /*8f10*/  I2F.U16 R38, R4 ;  /* 0x0000000400267306 */ /* 0x0101220000101000 */
[----:B------:R-:W-:Y:S05]  /*8f20*/  BRA `(.L_x_4777) ;  /* 0x00000de000007947 */ /* 0x000fea0003800000 */
.L_x_4774:
        /* <DEDUP_REMOVED lines=10> */
.L_x_4779:
[----:B----4-:R-:W4:Y:S01]  /*8fd0*/  LDG.E R4, [R4.64] ;  /* 0x0000002404047981 */ /* 0x010f22000c1e1900 */
[----:B------:R-:W-:Y:S01]  /*8fe0*/  IMAD.MOV.U32 R39, RZ, RZ, RZ ;  /* 0x000000ffff277224 */ /* 0x000fe200078e00ff */
[----:B----4-:R0:W4:Y:S01]  /*8ff0*/  I2F R38, R4 ;  /* 0x0000000400267306 */ /* 0x0101220000201400 */
[----:B------:R-:W-:Y:S05]  /*9000*/  BRA `(.L_x_4777) ;  /* 0x00000d0000007947 */ /* 0x000fea0003800000 */
.L_x_4778:
[----:B----4-:R-:W4:Y:S01]  /*9010*/  LDG.E.U16 R4, [R4.64] ;  /* 0x0000002404047981 */ /* 0x010f22000c1e1500 */
[----:B------:R-:W-:Y:S01]  /*9020*/  IMAD.MOV.U32 R39, RZ, RZ, RZ ;  /* 0x000000ffff277224 */ /* 0x000fe200078e00ff */
[----:B----4-:R0:W4:Y:S01]  /*9030*/  I2F.S16 R38, R4 ;  /* 0x0000000400267306 */ /* 0x0101220000101400 */
[----:B------:R-:W-:Y:S05]  /*9040*/  BRA `(.L_x_4777) ;  /* 0x00000cc000007947 */ /* 0x000fea0003800000 */
.L_x_4773:
        /* <DEDUP_REMOVED lines=9> */
.L_x_4781:
[----:B----4-:R-:W4:Y:S01]  /*90e0*/  LDG.E.U16 R4, [R4.64] ;  /* 0x0000002404047981 */ /* 0x010f22000c1e1500 */
[----:B------:R-:W-:Y:S01]  /*90f0*/  IMAD.MOV.U32 R39, RZ, RZ, RZ ;  /* 0x000000ffff277224 */ /* 0x000fe200078e00ff */
[----:B----4-:R-:W-:Y:S01]  /*9100*/  HADD2.F32 R38, -RZ, R4.H0_H0 ;  /* 0x20000004ff267230 */ /* 0x010fe20000004100 */
[----:B------:R-:W-:Y:S05]  /*9110*/  BRA `(.L_x_4777) ;  /* 0x00000bf000007947 */ /* 0x000fea0003800000 */
.L_x_4780:
        /* <DEDUP_REMOVED lines=8> */
.L_x_4783:
[----:B----4-:R-:W4:Y:S02]  /*91a0*/  LDG.E R4, [R4.64] ;  /* 0x0000002404047981 */ /* 0x010f24000c1e1900 */
[--C-:B----4-:R-:W-:Y:S02]  /*91b0*/  HADD2.F32 R39, -RZ, R4.reuse.H1_H1 ;  /* 0x30000004ff277230 */ /* 0x110fe40000004100 */
[----:B------:R-:W-:Y:S01]  /*91c0*/  HADD2.F32 R38, -RZ, R4.H0_H0 ;  /* 0x20000004ff267230 */ /* 0x000fe20000004100 */
[----:B------:R-:W-:Y:S05]  /*91d0*/  BRA `(.L_x_4777) ;  /* 0x00000b3000007947 */ /* 0x000fea0003800000 */
.L_x_4782:
[----:B----4-:R-:W4:Y:S01]  /*91e0*/  LDG.E.64 R4, [R4.64] ;  /* 0x0000002404047981 */ /* 0x010f22000c1e1b00 */
[----:B------:R-:W-:Y:S01]  /*91f0*/  IMAD.MOV.U32 R39, RZ, RZ, RZ ;  /* 0x000000ffff277224 */ /* 0x000fe200078e00ff */
[----:B----4-:R-:W0:Y:S01]  /*9200*/  F2F.F32.F64 R38, R4 ;  /* 0x0000000400267310 */ /* 0x010e220000301000 */
[----:B------:R-:W0:-:S14]  /*9210*/  DSETP.GEU.AND P0, PT, |R4|, c[0x2][0x0], PT ;  /* 0x008000000400762a */ /* 0x000e1c0003f0e200 */
[----:B0-----:R-:W-:Y:S01]  /*9220*/  @!P0 FMUL R38, R38, 1.175494350822287508e-38 ;  /* 0x0080000026268820 */ /* 0x001fe20000400000 */
[----:B------:R-:W-:Y:S05]  /*9230*/  BRA `(.L_x_4777) ;  /* 0x00000ad000007947 */ /* 0x000fea0003800000 */
.L_x_4772:
        /* <DEDUP_REMOVED lines=13> */
.L_x_4786:
        /* <DEDUP_REMOVED lines=8> */
.L_x_4785:
        /* <DEDUP_REMOVED lines=27> */
.L_x_4788:
        /* <DEDUP_REMOVED lines=14> */
.L_x_4787:
[----:B----4-:R-:W4:Y:S01]  /*9620*/  LDG.E.U16 R4, [R4.64] ;  /* 0x0000002404047981 */ /* 0x010f22000c1e1500 */
[----:B------:R-:W-:Y:S01]  /*9630*/  IMAD.MOV.U32 R39, RZ, RZ, RZ ;  /* 0x000000ffff277224 */ /* 0x000fe200078e00ff */
[----:B----4-:R-:W-:Y:S01]  /*9640*/  PRMT R38, RZ, 0x5410, R4 ;  /* 0x00005410ff267816 */ /* 0x010fe20000000004 */
[----:B------:R-:W-:Y:S05]  /*9650*/  BRA `(.L_x_4777) ;  /* 0x000006b000007947 */ /* 0x000fea0003800000 */
.L_x_4784:
        /* <DEDUP_REMOVED lines=12> */
.L_x_4791:
        /* <DEDUP_REMOVED lines=20> */
.L_x_4793:
[----:B------:R-:W-:Y:S05]  /*9860*/  BSYNC B0 ;  /* 0x0000000000007941 */ /* 0x000fea0003800000 */
.L_x_4792:
[----:B------:R-:W-:Y:S01]  /*9870*/  IMAD.SHL.U32 R3, R3, 0x100000, RZ ;  /* 0x0010000003037824 */ /* 0x000fe200078e00ff */
[----:B------:R-:W-:-:S04]  /*9880*/  LEA R5, R0, 0x3b800000, 0x17 ;  /* 0x3b80000000057811 */ /* 0x000fc800078eb8ff */
[----:B------:R-:W-:Y:S01]  /*9890*/  LOP3.LUT R38, R5, R3, R38, 0xfe, !PT ;  /* 0x0000000305267212 */ /* 0x000fe200078efe26 */
[----:B------:R-:W-:Y:S05]  /*98a0*/  BRA `(.L_x_4777) ;  /* 0x0000046000007947 */ /* 0x000fea0003800000 */
.L_x_4790:
        /* <DEDUP_REMOVED lines=20> */
.L_x_4795:
[----:B------:R-:W-:Y:S05]  /*99f0*/  BSYNC B0 ;  /* 0x0000000000007941 */ /* 0x000fea0003800000 */
.L_x_4794:
[----:B------:R-:W-:Y:S01]  /*9a00*/  IMAD.SHL.U32 R3, R3, 0x200000, RZ ;  /* 0x0020000003037824 */ /* 0x000fe200078e00ff */
[----:B------:R-:W-:-:S04]  /*9a10*/  LEA R5, R0, 0x37800000, 0x17 ;  /* 0x3780000000057811 */ /* 0x000fc800078eb8ff */
[----:B------:R-:W-:Y:S01]  /*9a20*/  LOP3.LUT R38, R5, R3, R38, 0xfe, !PT ;  /* 0x0000000305267212 */ /* 0x000fe200078efe26 */
[----:B------:R-:W-:Y:S05]  /*9a30*/  BRA `(.L_x_4777) ;  /* 0x000002d000007947 */ /* 0x000fea0003800000 */
.L_x_4789:
        /* <DEDUP_REMOVED lines=14> */
.L_x_4799:
[----:B------:R-:W-:Y:S05]  /*9b20*/  BSYNC B0 ;  /* 0x0000000000007941 */ /* 0x000fea0003800000 */
.L_x_4798:
[----:B------:R-:W-:Y:S01]  /*9b30*/  IMAD.MOV.U32 R39, RZ, RZ, RZ ;  /* 0x000000ffff277224 */ /* 0x000fe200078e00ff */
[----:B------:R-:W-:Y:S05]  /*9b40*/  BRA `(.L_x_4777) ;  /* 0x000001c000007947 */ /* 0x000fea0003800000 */
.L_x_4776:
        /* <DEDUP_REMOVED lines=21> */
.L_x_4797:
[----:B----4-:R-:W4:Y:S01]  /*9ca0*/  LDG.E.64 R4, [R4.64] ;  /* 0x0000002404047981 */ /* 0x010f22000c1e1b00 */
[----:B------:R-:W-:Y:S01]  /*9cb0*/  IMAD.MOV.U32 R39, RZ, RZ, RZ ;  /* 0x000000ffff277224 */ /* 0x000fe200078e00ff */
[----:B----4-:R0:W4:Y:S01]  /*9cc0*/  I2F.U64 R38, R4 ;  /* 0x0000000400267312 */ /* 0x0101220000301000 */
[----:B------:R-:W-:Y:S05]  /*9cd0*/  BRA `(.L_x_4777) ;  /* 0x0000003000007947 */ /* 0x000fea0003800000 */
.L_x_4796:
[----:B----4-:R-:W4:Y:S01]  /*9ce0*/  LDG.E R4, [R4.64] ;  /* 0x0000002404047981 */ /* 0x010f22000c1e1900 */
[----:B------:R-:W-:Y:S01]  /*9cf0*/  IMAD.MOV.U32 R39, RZ, RZ, RZ ;  /* 0x000000ffff277224 */ /* 0x000fe200078e00ff */
[----:B----4-:R0:W4:Y:S06]  /*9d00*/  I2F.U32 R38, R4 ;  /* 0x0000000400267306 */ /* 0x01012c0000201000 */
.L_x_4777:
[----:B------:R-:W-:Y:S05]  /*9d10*/  BSYNC B6 ;  /* 0x0000000000067941 */ /* 0x000fea0003800000 */
.L_x_4771:
        /* <DEDUP_REMOVED lines=19> */
.L_x_4804:
[----:B----4-:R-:W4:Y:S01]  /*9e50*/  LDG.E.U8 R4, [R4.64] ;  /* 0x0000002404047981 */ /* 0x010f22000c1e1100 */
[----:B------:R-:W-:Y:S01]  /*9e60*/  IMAD.MOV.U32 R17, RZ, RZ, RZ ;  /* 0x000000ffff117224 */ /* 0x000fe200078e00ff */
[----:B----4-:R0:W4:Y:S01]  /*9e70*/  I2F.U16 R16, R4 ;  /* 0x0000000400107306 */ /* 0x0101220000101000 */
[----:B------:R-:W-:Y:S05]  /*9e80*/  BRA `(.L_x_4806) ;  /* 0x00000de000007947 */ /* 0x000fea0003800000 */
.L_x_4803:
        /* <DEDUP_REMOVED lines=10> */
.L_x_4808:
[----:B----4-:R-:W4:Y:S01]  /*9f30*/  LDG.E R4, [R4.64] ;  /* 0x0000002404047981 */ /* 0x010f22000c1e1900 */
[----:B------:R-:W-:Y:S01]  /*9f40*/  IMAD.MOV.U32 R17, RZ, RZ, RZ ;  /* 0x000000ffff117224 */ /* 0x000fe200078e00ff */
[----:B----4-:R0:W4:Y:S01]  /*9f50*/  I2F R16, R4 ;  /* 0x0000000400107306 */ /* 0x0101220000201400 */
[----:B------:R-:W-:Y:S05]  /*9f60*/  BRA `(.L_x_4806) ;  /* 0x00000d0000007947 */ /* 0x000fea0003800000 */
.L_x_4807:
[----:B----4-:R-:W4:Y:S01]  /*9f70*/  LDG.E.U16 R4, [R4.64] ;  /* 0x0000002404047981 */ /* 0x010f22000c1e1500 */
[----:B------:R-:W-:Y:S01]  /*9f80*/  IMAD.MOV.U32 R17, RZ, RZ, RZ ;  /* 0x000000ffff117224 */ /* 0x000fe200078e00ff */
[----:B----4-:R0:W4:Y:S01]  /*9f90*/  I2F.S16 R16, R4 ;  /* 0x0000000400107306 */ /* 0x0101220000101400 */
[----:B------:R-:W-:Y:S05]  /*9fa0*/  BRA `(.L_x_4806) ;  /* 0x00000cc000007947 */ /* 0x000fea0003800000 */
.L_x_4802:
        /* <DEDUP_REMOVED lines=9> */
.L_x_4810:
[----:B----4-:R-:W4:Y:S01]  /*a040*/  LDG.E.U16 R4, [R4.64] ;  /* 0x0000002404047981 */ /* 0x010f22000c1e1500 */
[----:B------:R-:W-:Y:S01]  /*a050*/  IMAD.MOV.U32 R17, RZ, RZ, RZ ;  /* 0x000000ffff117224 */ /* 0x000fe200078e00ff */
[----:B----4-:R-:W-:Y:S01]  /*a060*/  HADD2.F32 R16, -RZ, R4.H0_H0 ;  /* 0x20000004ff107230 */ /* 0x010fe20000004100 */
[----:B------:R-:W-:Y:S05]  /*a070*/  BRA `(.L_x_4806) ;  /* 0x00000bf000007947 */ /* 0x000fea0003800000 */
.L_x_4809:
        /* <DEDUP_REMOVED lines=8> */
.L_x_4812:
[----:B----4-:R-:W4:Y:S02]  /*a100*/  LDG.E R4, [R4.64] ;  /* 0x0000002404047981 */ /* 0x010f24000c1e1900 */
[--C-:B----4-:R-:W-:Y:S02]  /*a110*/  HADD2.F32 R17, -RZ, R4.reuse.H1_H1 ;  /* 0x30000004ff117230 */ /* 0x110fe40000004100 */
[----:B------:R-:W-:Y:S01]  /*a120*/  HADD2.F32 R16, -RZ, R4.H0_H0 ;  /* 0x20000004ff107230 */ /* 0x000fe20000004100 */
[----:B------:R-:W-:Y:S05]  /*a130*/  BRA `(.L_x_4806) ;  /* 0x00000b3000007947 */ /* 0x000fea0003800000 */
.L_x_4811:
[----:B----4-:R-:W4:Y:S01]  /*a140*/  LDG.E.64 R4, [R4.64] ;  /* 0x0000002404047981 */ /* 0x010f22000c1e1b00 */
[----:B------:R-:W-:Y:S01]  /*a150*/  IMAD.MOV.U32 R17, RZ, RZ, RZ ;  /* 0x000000ffff117224 */ /* 0x000fe200078e00ff */
[----:B----4-:R-:W0:Y:S01]  /*a160*/  F2F.F32.F64 R16, R4 ;  /* 0x0000000400107310 */ /* 0x010e220000301000 */
[----:B------:R-:W0:-:S14]  /*a170*/  DSETP.GEU.AND P0, PT, |R4|, c[0x2][0x0], PT ;  /* 0x008000000400762a */ /* 0x000e1c0003f0e200 */
[----:B0-----:R-:W-:Y:S01]  /*a180*/  @!P0 FMUL R16, R16, 1.175494350822287508e-38 ;  /* 0x0080000010108820 */ /* 0x001fe20000400000 */
[----:B------:R-:W-:Y:S05]  /*a190*/  BRA `(.L_x_4806) ;  /* 0x00000ad000007947 */ /* 0x000fea0003800000 */
.L_x_4801:
        /* <DEDUP_REMOVED lines=13> */
.L_x_4815:
        /* <DEDUP_REMOVED lines=8> */
.L_x_4814:
        /* <DEDUP_REMOVED lines=27> */
.L_x_4817:
        /* <DEDUP_REMOVED lines=14> */
.L_x_4816:
[----:B----4-:R-:W4:Y:S01]  /*a580*/  LDG.E.U16 R4, [R4.64] ;  /* 0x0000002404047981 */ /* 0x010f22000c1e1500 */
[----:B------:R-:W-:Y:S01]  /*a590*/  IMAD.MOV.U32 R17, RZ, RZ, RZ ;  /* 0x000000ffff117224 */ /* 0x000fe200078e00ff */
[----:B----4-:R-:W-:Y:S01]  /*a5a0*/  PRMT R16, RZ, 0x5410, R4 ;  /* 0x00005410ff107816 */ /* 0x010fe20000000004 */
[----:B------:R-:W-:Y:S05]  /*a5b0*/  BRA `(.L_x_4806) ;  /* 0x000006b000007947 */ /* 0x000fea0003800000 */
.L_x_4813:
        /* <DEDUP_REMOVED lines=12> */
.L_x_4820:
        /* <DEDUP_REMOVED lines=20> */
.L_x_4822:
[----:B------:R-:W-:Y:S05]  /*a7c0*/  BSYNC B0 ;  /* 0x0000000000007941 */ /* 0x000fea0003800000 */
.L_x_4821:
[----:B------:R-:W-:Y:S01]  /*a7d0*/  IMAD.SHL.U32 R3, R3, 0x100000, RZ ;  /* 0x0010000003037824 */ /* 0x000fe200078e00ff */
[----:B------:R-:W-:-:S04]  /*a7e0*/  LEA R5, R0, 0x3b800000, 0x17 ;  /* 0x3b80000000057811 */ /* 0x000fc800078eb8ff */
[----:B------:R-:W-:Y:S01]  /*a7f0*/  LOP3.LUT R16, R5, R3, R16, 0xfe, !PT ;  /* 0x0000000305107212 */ /* 0x000fe200078efe10 */
[----:B------:R-:W-:Y:S05]  /*a800*/  BRA `(.L_x_4806) ;  /* 0x0000046000007947 */ /* 0x000fea0003800000 */
.L_x_4819:
        /* <DEDUP_REMOVED lines=20> */
.L_x_4824:
[----:B------:R-:W-:Y:S05]  /*a950*/  BSYNC B0 ;  /* 0x0000000000007941 */ /* 0x000fea0003800000 */
.L_x_4823:
[----:B------:R-:W-:Y:S01]  /*a960*/  IMAD.SHL.U32 R3, R3, 0x200000, RZ ;  /* 0x0020000003037824 */ /* 0x000fe200078e00ff */
[----:B------:R-:W-:-:S04]  /*a970*/  LEA R5, R0, 0x37800000, 0x17 ;  /* 0x3780000000057811 */ /* 0x000fc800078eb8ff */
[----:B------:R-:W-:Y:S01]  /*a980*/  LOP3.LUT R16, R5, R3, R16, 0xfe, !PT ;  /* 0x0000000305107212 */ /* 0x000fe200078efe10 */
[----:B------:R-:W-:Y:S05]  /*a990*/  BRA `(.L_x_4806) ;  /* 0x000002d000007947 */ /* 0x000fea0003800000 */
.L_x_4818:
        /* <DEDUP_REMOVED lines=14> */
.L_x_4828:
[----:B------:R-:W-:Y:S05]  /*aa80*/  BSYNC B0 ;  /* 0x0000000000007941 */ /* 0x000fea0003800000 */
.L_x_4827:
[----:B------:R-:W-:Y:S01]  /*aa90*/  IMAD.MOV.U32 R17, RZ, RZ, RZ ;  /* 0x000000ffff117224 */ /* 0x000fe200078e00ff */
[----:B------:R-:W-:Y:S05]  /*aaa0*/  BRA `(.L_x_4806) ;  /* 0x000001c000007947 */ /* 0x000fea0003800000 */
.L_x_4805:
        /* <DEDUP_REMOVED lines=21> */
.L_x_4826:
[----:B----4-:R-:W4:Y:S01]  /*ac00*/  LDG.E.64 R4, [R4.64] ;  /* 0x0000002404047981 */ /* 0x010f22000c1e1b00 */
[----:B------:R-:W-:Y:S01]  /*ac10*/  IMAD.MOV.U32 R17, RZ, RZ, RZ ;  /* 0x000000ffff117224 */ /* 0x000fe200078e00ff */
[----:B----4-:R0:W4:Y:S01]  /*ac20*/  I2F.U64 R16, R4 ;  /* 0x0000000400107312 */ /* 0x0101220000301000 */
[----:B------:R-:W-:Y:S05]  /*ac30*/  BRA `(.L_x_4806) ;  /* 0x0000003000007947 */ /* 0x000fea0003800000 */
.L_x_4825:
[----:B----4-:R-:W4:Y:S01]  /*ac40*/  LDG.E R4, [R4.64] ;  /* 0x0000002404047981 */ /* 0x010f22000c1e1900 */
[----:B------:R-:W-:Y:S01]  /*ac50*/  IMAD.MOV.U32 R17, RZ, RZ, RZ ;  /* 0x000000ffff117224 */ /* 0x000fe200078e00ff */
[----:B----4-:R0:W4:Y:S06]  /*ac60*/  I2F.U32 R16, R4 ;  /* 0x0000000400107306 */ /* 0x01012c0000201000 */
.L_x_4806:
[----:B------:R-:W-:Y:S05]  /*ac70*/  BSYNC B6 ;  /* 0x0000000000067941 */ /* 0x000fea0003800000 */
.L_x_4800:
        /* <DEDUP_REMOVED lines=18> */
.L_x_4832:
[----:B----4-:R-:W4:Y:S01]  /*ada0*/  LDG.E.U8 R4, [R4.64] ;  /* 0x0000002404047981 */ /* 0x010f22000c1e1100 */
[----:B------:R-:W-:Y:S01]  /*adb0*/  IMAD.MOV.U32 R9, RZ, RZ, RZ ;  /* 0x000000ffff097224 */ /* 0x000fe200078e00ff */
[----:B----4-:R0:W4:Y:S01]  /*adc0*/  I2F.U16 R8, R4 ;  /* 0x0000000400087306 */ /* 0x0101220000101000 */
[----:B------:R-:W-:Y:S05]  /*add0*/  BRA `(.L_x_4770) ;  /* 0x00000de000007947 */ /* 0x000fea0003800000 */
.L_x_4831:
        /* <DEDUP_REMOVED lines=10> */
.L_x_4835:
[----:B----4-:R-:W4:Y:S01]  /*ae80*/  LDG.E R4, [R4.64] ;  /* 0x0000002404047981 */ /* 0x010f22000c1e1900 */
[----:B------:R-:W-:Y:S01]  /*ae90*/  IMAD.MOV.U32 R9, RZ, RZ, RZ ;  /* 0x000000ffff097224 */ /* 0x000fe200078e00ff */
[----:B----4-:R0:W4:Y:S01]  /*aea0*/  I2F R8, R4 ;  /* 0x0000000400087306 */ /* 0x0101220000201400 */
[----:B------:R-:W-:Y:S05]  /*aeb0*/  BRA `(.L_x_4770) ;  /* 0x00000d0000007947 */ /* 0x000fea0003800000 */
.L_x_4834:
[----:B----4-:R-:W4:Y:S01]  /*aec0*/  LDG.E.U16 R4, [R4.64] ;  /* 0x0000002404047981 */ /* 0x010f22000c1e1500 */
[----:B------:R-:W-:Y:S01]  /*aed0*/  IMAD.MOV.U32 R9, RZ, RZ, RZ ;  /* 0x000000ffff097224 */ /* 0x000fe200078e00ff */
[----:B----4-:R0:W4:Y:S01]  /*aee0*/  I2F.S16 R8, R4 ;  /* 0x0000000400087306 */ /* 0x0101220000101400 */
[----:B------:R-:W-:Y:S05]  /*aef0*/  BRA `(.L_x_4770) ;  /* 0x00000cc000007947 */ /* 0x000fea0003800000 */
.L_x_4830:
        /* <DEDUP_REMOVED lines=9> */
.L_x_4837:
[----:B----4-:R-:W4:Y:S01]  /*af90*/  LDG.E.U16 R4, [R4.64] ;  /* 0x0000002404047981 */ /* 0x010f22000c1e1500 */
[----:B------:R-:W-:Y:S01]  /*afa0*/  IMAD.MOV.U32 R9, RZ, RZ, RZ ;  /* 0x000000ffff097224 */ /* 0x000fe200078e00ff */
[----:B----4-:R-:W-:Y:S01]  /*afb0*/  HADD2.F32 R8, -RZ, R4.H0_H0 ;  /* 0x20000004ff087230 */ /* 0x010fe20000004100 */
[----:B------:R-:W-:Y:S05]  /*afc0*/  BRA `(.L_x_4770) ;  /* 0x00000bf000007947 */ /* 0x000fea0003800000 */
.L_x_4836:
        /* <DEDUP_REMOVED lines=8> */
.L_x_4839:
[----:B----4-:R-:W4:Y:S02]  /*b050*/  LDG.E R4, [R4.64] ;  /* 0x0000002404047981 */ /* 0x010f24000c1e1900 */
[--C-:B----4-:R-:W-:Y:S02]  /*b060*/  HADD2.F32 R9, -RZ, R4.reuse.H1_H1 ;  /* 0x30000004ff097230 */ /* 0x110fe40000004100 */
[----:B------:R-:W-:Y:S01]  /*b070*/  HADD2.F32 R8, -RZ, R4.H0_H0 ;  /* 0x20000004ff087230 */ /* 0x000fe20000004100 */
[----:B------:R-:W-:Y:S05]  /*b080*/  BRA `(.L_x_4770) ;  /* 0x00000b3000007947 */ /* 0x000fea0003800000 */
.L_x_4838:
[----:B----4-:R-:W4:Y:S01]  /*b090*/  LDG.E.64 R4, [R4.64] ;  /* 0x0000002404047981 */ /* 0x010f22000c1e1b00 */
[----:B------:R-:W-:Y:S01]  /*b0a0*/  IMAD.MOV.U32 R9, RZ, RZ, RZ ;  /* 0x000000ffff097224 */ /* 0x000fe200078e00ff */
[----:B----4-:R-:W0:Y:S01]  /*b0b0*/  F2F.F32.F64 R8, R4 ;  /* 0x0000000400087310 */ /* 0x010e220000301000 */
[----:B------:R-:W0:-:S14]  /*b0c0*/  DSETP.GEU.AND P0, PT, |R4|, c[0x2][0x0], PT ;  /* 0x008000000400762a */ /* 0x000e1c0003f0e200 */
[----:B0-----:R-:W-:Y:S01]  /*b0d0*/  @!P0 FMUL R8, R8, 1.175494350822287508e-38 ;  /* 0x0080000008088820 */ /* 0x001fe20000400000 */
[----:B------:R-:W-:Y:S05]  /*b0e0*/  BRA `(.L_x_4770) ;  /* 0x00000ad000007947 */ /* 0x000fea0003800000 */
.L_x_4829:
        /* <DEDUP_REMOVED lines=13> */
.L_x_4842:
        /* <DEDUP_REMOVED lines=8> */
.L_x_4841:
        /* <DEDUP_REMOVED lines=27> */
.L_x_4844:
        /* <DEDUP_REMOVED lines=14> */
.L_x_4843:
[----:B----4-:R-:W4:Y:S01]  /*b4d0*/  LDG.E.U16 R4, [R4.64] ;  /* 0x0000002404047981 */ /* 0x010f22000c1e1500 */
[----:B------:R-:W-:Y:S01]  /*b4e0*/  IMAD.MOV.U32 R9, RZ, RZ, RZ ;  /* 0x000000ffff097224 */ /* 0x000fe200078e00ff */
[----:B----4-:R-:W-:Y:S01]  /*b4f0*/  PRMT R8, RZ, 0x5410, R4 ;  /* 0x00005410ff087816 */ /* 0x010fe20000000004 */
[----:B------:R-:W-:Y:S05]  /*b500*/  BRA `(.L_x_4770) ;  /* 0x000006b000007947 */ /* 0x000fea0003800000 */
.L_x_4840:
        /* <DEDUP_REMOVED lines=12> */
.L_x_4847:
        /* <DEDUP_REMOVED lines=20> */
.L_x_4849:
[----:B------:R-:W-:Y:S05]  /*b710*/  BSYNC B0 ;  /* 0x0000000000007941 */ /* 0x000fea0003800000 */
.L_x_4848:
[----:B------:R-:W-:Y:S01]  /*b720*/  IMAD.SHL.U32 R3, R3, 0x100000, RZ ;  /* 0x0010000003037824 */ /* 0x000fe200078e00ff */
[----:B------:R-:W-:-:S04]  /*b730*/  LEA R5, R0, 0x3b800000, 0x17 ;  /* 0x3b80000000057811 */ /* 0x000fc800078eb8ff */
[----:B------:R-:W-:Y:S01]  /*b740*/  LOP3.LUT R8, R5, R3, R8, 0xfe, !PT ;  /* 0x0000000305087212 */ /* 0x000fe200078efe08 */
[----:B------:R-:W-:Y:S05]  /*b750*/  BRA `(.L_x_4770) ;  /* 0x0000046000007947 */ /* 0x000fea0003800000 */
.L_x_4846:
        /* <DEDUP_REMOVED lines=20> */
.L_x_4851:
[----:B------:R-:W-:Y:S05]  /*b8a0*/  BSYNC B0 ;  /* 0x0000000000007941 */ /* 0x000fea0003800000 */
.L_x_4850:
[----:B------:R-:W-:Y:S01]  /*b8b0*/  IMAD.SHL.U32 R3, R3, 0x200000, RZ ;  /* 0x0020000003037824 */ /* 0x000fe200078e00ff */
[----:B------:R-:W-:-:S04]  /*b8c0*/  LEA R5, R0, 0x37800000, 0x17 ;  /* 0x3780000000057811 */ /* 0x000fc800078eb8ff */
[----:B------:R-:W-:Y:S01]  /*b8d0*/  LOP3.LUT R8, R5, R3, R8, 0xfe, !PT ;  /* 0x0000000305087212 */ /* 0x000fe200078efe08 */
[----:B------:R-:W-:Y:S05]  /*b8e0*/  BRA `(.L_x_4770) ;  /* 0x000002d000007947 */ /* 0x000fea0003800000 */
.L_x_4845:
        /* <DEDUP_REMOVED lines=14> */
.L_x_4855:
[----:B------:R-:W-:Y:S05]  /*b9d0*/  BSYNC B0 ;  /* 0x0000000000007941 */ /* 0x000fea0003800000 */
.L_x_4854:
[----:B------:R-:W-:Y:S01]  /*b9e0*/  IMAD.MOV.U32 R9, RZ, RZ, RZ ;  /* 0x000000ffff097224 */ /* 0x000fe200078e00ff */
[----:B------:R-:W-:Y:S05]  /*b9f0*/  BRA `(.L_x_4770) ;  /* 0x000001c000007947 */ /* 0x000fea0003800000 */
.L_x_4833:
        /* <DEDUP_REMOVED lines=21> */
.L_x_4853:
[----:B----4-:R-:W4:Y:S01]  /*bb50*/  LDG.E.64 R4, [R4.64] ;  /* 0x0000002404047981 */ /* 0x010f22000c1e1b00 */
[----:B------:R-:W-:Y:S01]  /*bb60*/  IMAD.MOV.U32 R9, RZ, RZ, RZ ;  /* 0x000000ffff097224 */ /* 0x000fe200078e00ff */
[----:B----4-:R0:W4:Y:S01]  /*bb70*/  I2F.U64 R8, R4 ;  /* 0x0000000400087312 */ /* 0x0101220000301000 */
[----:B------:R-:W-:Y:S05]  /*bb80*/  BRA `(.L_x_4770) ;  /* 0x0000003000007947 */ /* 0x000fea0003800000 */
.L_x_4852:
[----:B----4-:R-:W4:Y:S01]  /*bb90*/  LDG.E R4, [R4.64] ;  /* 0x0000002404047981 */ /* 0x010f22000c1e1900 */
[----:B------:R-:W-:Y:S01]  /*bba0*/  IMAD.MOV.U32 R9, RZ, RZ, RZ ;  /* 0x000000ffff097224 */ /* 0x000fe200078e00ff */
[----:B----4-:R0:W4:Y:S06]  /*bbb0*/  I2F.U32 R8, R4 ;  /* 0x0000000400087306 */ /* 0x01012c0000201000 */
.L_x_4770:
[----:B------:R-:W-:Y:S05]  /*bbc0*/  BSYNC B7 ;  /* 0x0000000000077941 */ /* 0x000fea0003800000 */
.L_x_4769:
[----:B------:R-:W4:Y:S01]  /*bbd0*/  S2R R45, SR_TID.X ;  /* 0x00000000002d7919 */ /* 0x000f220000002100 */
[----:B------:R-:W3:Y:S01]  /*bbe0*/  LDC.U8 R44, c[0x0][0x1b4] ;  /* 0x00006d00ff2c7b82 */ /* 0x000ee20000000000 */
[----:B------:R-:W-:Y:S01]  /*bbf0*/  BSSY B0, `(.L_x_4856) ;  /* 0x0000019000007945 */ /* 0x000fe20003800000 */
[----:B------:R-:W-:Y:S01]  /*bc00*/  IMAD.MOV.U32 R41, RZ, RZ, RZ ;  /* 0x000000ffff297224 */ /* 0x000fe200078e00ff */
[----:B----4-:R-:W-:-:S02]  /*bc10*/  ISETP.GE.AND P3, PT, R45, R42, PT ;  /* 0x0000002a2d00720c */ /* 0x010fc40003f66270 */
[C---:B0-----:R-:W-:Y:S02]  /*bc20*/  IADD3 R5, R45.reuse, 0x180, RZ ;  /* 0x000001802d057810 */ /* 0x041fe40007ffe0ff */
[C---:B------:R-:W-:Y:S02]  /*bc30*/  IADD3 R3, R45.reuse, 0x100, RZ ;  /* 0x000001002d037810 */ /* 0x040fe40007ffe0ff */
[----:B------:R-:W-:Y:S02]  /*bc40*/  IADD3 R43, R45, 0x80, RZ ;  /* 0x000000802d2b7810 */ /* 0x000fe40007ffe0ff */
[-C--:B------:R-:W-:Y:S02]  /*bc50*/  ISETP.GE.AND P2, PT, R5, R42.reuse, PT ;  /* 0x0000002a0500720c */ /* 0x080fe40003f46270 */
[-C--:B------:R-:W-:Y:S01]  /*bc60*/  ISETP.GE.AND P1, PT, R3, R42.reuse, PT ;  /* 0x0000002a0300720c */ /* 0x080fe20003f26270 */
[----:B------:R-:W-:Y:S01]  /*bc70*/  CS2R R4, SRZ ;  /* 0x0000000000047805 */ /* 0x000fe2000001ff00 */
[----:B------:R-:W-:Y:S01]  /*bc80*/  ISETP.GE.AND P0, PT, R43, R42, PT ;  /* 0x0000002a2b00720c */ /* 0x000fe20003f06270 */
[----:B------:R-:W-:Y:S07]  /*bc90*/  @P3 BRA `(.L_x_4857) ;  /* 0x000000e000003947 */ /* 0x000fee0003800000 */
[----:B---3-5:R-:W-:Y:S02]  /*bca0*/  FMUL.FTZ R0, R22, c[0x0][0x174] ;  /* 0x00005d0016007a20 */ /* 0x028fe40000410000 */
[----:B------:R-:W-:-:S02]  /*bcb0*/  FMUL.FTZ R3, R23, c[0x0][0x174] ;  /* 0x00005d0017037a20 */ /* 0x000fc40000410000 */
[----:B------:R-:W-:Y:S02]  /*bcc0*/  FFMA.FTZ R23, R23, c[0x0][0x170], R0 ;  /* 0x00005c0017177a23 */ /* 0x000fe40000010000 */
[----:B------:R-:W-:Y:S02]  /*bcd0*/  FFMA.FTZ R22, R22, c[0x0][0x170], -R3 ;  /* 0x00005c0016167a23 */ /* 0x000fe40000010803 */
[----:B------:R-:W-:Y:S02]  /*bce0*/  FMUL.FTZ R5, R23, R25 ;  /* 0x0000001917057220 */ /* 0x000fe40000410000 */
[----:B------:R-:W-:Y:S02]  /*bcf0*/  FMUL.FTZ R3, R19, c[0x0][0x16c] ;  /* 0x00005b0013037a20 */ /* 0x000fe40000410000 */
[----:B------:R-:W-:Y:S02]  /*bd00*/  FMUL.FTZ R0, R18, c[0x0][0x16c] ;  /* 0x00005b0012007a20 */ /* 0x000fe40000410000 */
[----:B-1----:R-:W-:-:S02]  /*bd10*/  FMUL.FTZ R23, R23, R24 ;  /* 0x0000001817177220 */ /* 0x002fc40000410000 */
[----:B------:R-:W-:Y:S02]  /*bd20*/  FFMA.FTZ R3, R18, c[0x0][0x168], -R3 ;  /* 0x00005a0012037a23 */ /* 0x000fe40000010803 */
[----:B------:R-:W-:Y:S02]  /*bd30*/  FFMA.FTZ R0, R19, c[0x0][0x168], R0 ;  /* 0x00005a0013007a23 */ /* 0x000fe40000010000 */
[C---:B------:R-:W-:Y:S02]  /*bd40*/  FFMA.FTZ R4, R22.reuse, R24, -R5 ;  /* 0x0000001816047223 */ /* 0x040fe40000010805 */
[----:B------:R-:W-:Y:S02]  /*bd50*/  FFMA.FTZ R23, R22, R25, R23 ;  /* 0x0000001916177223 */ /* 0x000fe40000010017 */
[----:B------:R-:W-:Y:S02]  /*bd60*/  FADD.FTZ R4, R3, R4 ;  /* 0x0000000403047221 */ /* 0x000fe40000010000 */
[----:B------:R-:W-:-:S02]  /*bd70*/  FADD.FTZ R5, R0, R23 ;  /* 0x0000001700057221 */ /* 0x000fc40000010000 */
.L_x_4857:
[----:B---3--:R-:W-:Y:S05]  /*bd80*/  BSYNC B0 ;  /* 0x0000000000007941 */ /* 0x008fea0003800000 */
.L_x_4856:
[----:B------:R-:W-:Y:S01]  /*bd90*/  BSSY B0, `(.L_x_4858) ;  /* 0x0000011000007945 */ /* 0x000fe20003800000 */
[----:B------:R-:W-:Y:S01]  /*bda0*/  IMAD.MOV.U32 R40, RZ, RZ, RZ ;  /* 0x000000ffff287224 */ /* 0x000fe200078e00ff */
[----:B------:R-:W-:Y:S05]  /*bdb0*/  @P0 BRA `(.L_x_4859) ;  /* 0x000000e000000947 */ /* 0x000fea0003800000 */
[----:B-----5:R-:W-:Y:S02]  /*bdc0*/  FMUL.FTZ R0, R28, c[0x0][0x174] ;  /* 0x00005d001c007a20 */ /* 0x020fe40000410000 */
[----:B------:R-:W-:-:S02]  /*bdd0*/  FMUL.FTZ R7, R29, c[0x0][0x174] ;  /* 0x00005d001d077a20 */ /* 0x000fc40000410000 */
[----:B------:R-:W-:Y:S02]  /*bde0*/  FFMA.FTZ R29, R29, c[0x0][0x170], R0 ;  /* 0x00005c001d1d7a23 */ /* 0x000fe40000010000 */
[----:B------:R-:W-:Y:S02]  /*bdf0*/  FFMA.FTZ R7, R28, c[0x0][0x170], -R7 ;  /* 0x00005c001c077a23 */ /* 0x000fe40000010807 */
[----:B------:R-:W-:Y:S02]  /*be00*/  FMUL.FTZ R6, R29, R31 ;  /* 0x0000001f1d067220 */ /* 0x000fe40000410000 */
[----:B------:R-:W-:Y:S02]  /*be10*/  FMUL.FTZ R3, R27, c[0x0][0x16c] ;  /* 0x00005b001b037a20 */ /* 0x000fe40000410000 */
[----:B--2---:R-:W-:Y:S02]  /*be20*/  FMUL.FTZ R0, R26, c[0x0][0x16c] ;  /* 0x00005b001a007a20 */ /* 0x004fe40000410000 */
[----:B------:R-:W-:-:S02]  /*be30*/  FMUL.FTZ R10, R29, R30 ;  /* 0x0000001e1d0a7220 */ /* 0x000fc40000410000 */
[----:B------:R-:W-:Y:S02]  /*be40*/  FFMA.FTZ R6, R7, R30, -R6 ;  /* 0x0000001e07067223 */ /* 0x000fe40000010806 */
[----:B------:R-:W-:Y:S02]  /*be50*/  FFMA.FTZ R3, R26, c[0x0][0x168], -R3 ;  /* 0x00005a001a037a23 */ /* 0x000fe40000010803 */
[----:B------:R-:W-:Y:S02]  /*be60*/  FFMA.FTZ R0, R27, c[0x0][0x168], R0 ;  /* 0x00005a001b007a23 */ /* 0x000fe40000010000 */
[----:B------:R-:W-:Y:S02]  /*be70*/  FFMA.FTZ R7, R7, R31, R10 ;  /* 0x0000001f07077223 */ /* 0x000fe4000001000a */
[----:B------:R-:W-:Y:S02]  /*be80*/  FADD.FTZ R40, R3, R6 ;  /* 0x0000000603287221 */ /* 0x000fe40000010000 */
[----:B------:R-:W-:-:S02]  /*be90*/  FADD.FTZ R41, R0, R7 ;  /* 0x0000000700297221 */ /* 0x000fc40000010000 */
.L_x_4859:
[----:B------:R-:W-:Y:S05]  /*bea0*/  BSYNC B0 ;  /* 0x0000000000007941 */ /* 0x000fea0003800000 */
.L_x_4858:
[----:B------:R-:W-:Y:S01]  /*beb0*/  BSSY B0, `(.L_x_4860) ;  /* 0x0000012000007945 */ /* 0x000fe20003800000 */
[----:B-----5:R-:W-:Y:S01]  /*bec0*/  IMAD.MOV.U32 R23, RZ, RZ, RZ ;  /* 0x000000ffff177224 */ /* 0x020fe200078e00ff */
[----:B------:R-:W-:Y:S01]  /*bed0*/  CS2R R18, SRZ ;  /* 0x0000000000127805 */ /* 0x000fe2000001ff00 */
[----:B------:R-:W-:Y:S05]  /*bee0*/  @P1 BRA `(.L_x_4861) ;  /* 0x000000e000001947 */ /* 0x000fea0003800000 */
[----:B------:R-:W-:Y:S02]  /*bef0*/  FMUL.FTZ R0, R34, c[0x0][0x174] ;  /* 0x00005d0022007a20 */ /* 0x000fe40000410000 */
[----:B------:R-:W-:-:S02]  /*bf00*/  FMUL.FTZ R7, R35, c[0x0][0x174] ;  /* 0x00005d0023077a20 */ /* 0x000fc40000410000 */
[----:B------:R-:W-:Y:S02]  /*bf10*/  FFMA.FTZ R35, R35, c[0x0][0x170], R0 ;  /* 0x00005c0023237a23 */ /* 0x000fe40000010000 */
[----:B------:R-:W-:Y:S02]  /*bf20*/  FFMA.FTZ R7, R34, c[0x0][0x170], -R7 ;  /* 0x00005c0022077a23 */ /* 0x000fe40000010807 */
[----:B------:R-:W-:Y:S02]  /*bf30*/  FMUL.FTZ R6, R35, R37 ;  /* 0x0000002523067220 */ /* 0x000fe40000410000 */
[----:B------:R-:W-:Y:S02]  /*bf40*/  FMUL.FTZ R3, R33, c[0x0][0x16c] ;  /* 0x00005b0021037a20 */ /* 0x000fe40000410000 */
[----:B------:R-:W-:Y:S02]  /*bf50*/  FMUL.FTZ R0, R32, c[0x0][0x16c] ;  /* 0x00005b0020007a20 */ /* 0x000fe40000410000 */
[----:B------:R-:W-:-:S02]  /*bf60*/  FMUL.FTZ R10, R35, R36 ;  /* 0x00000024230a7220 */ /* 0x000fc40000410000 */
[----:B------:R-:W-:Y:S02]  /*bf70*/  FFMA.FTZ R6, R7, R36, -R6 ;  /* 0x0000002407067223 */ /* 0x000fe40000010806 */
[----:B------:R-:W-:Y:S02]  /*bf80*/  FFMA.FTZ R3, R32, c[0x0][0x168], -R3 ;  /* 0x00005a0020037a23 */ /* 0x000fe40000010803 */
[----:B------:R-:W-:Y:S02]  /*bf90*/  FFMA.FTZ R0, R33, c[0x0][0x168], R0 ;  /* 0x00005a0021007a23 */ /* 0x000fe40000010000 */
[----:B------:R-:W-:Y:S02]  /*bfa0*/  FFMA.FTZ R7, R7, R37, R10 ;  /* 0x0000002507077223 */ /* 0x000fe4000001000a */
[----:B------:R-:W-:Y:S02]  /*bfb0*/  FADD.FTZ R18, R3, R6 ;  /* 0x0000000603127221 */ /* 0x000fe40000010000 */
[----:B------:R-:W-:-:S02]  /*bfc0*/  FADD.FTZ R19, R0, R7 ;  /* 0x0000000700137221 */ /* 0x000fc40000010000 */
.L_x_4861:
[----:B------:R-:W-:Y:S05]  /*bfd0*/  BSYNC B0 ;  /* 0x0000000000007941 */ /* 0x000fea0003800000 */
.L_x_4860:
[----:B------:R-:W-:Y:S01]  /*bfe0*/  BSSY B0, `(.L_x_4862) ;  /* 0x0000011000007945 */ /* 0x000fe20003800000 */
[----:B------:R-:W-:Y:S01]  /*bff0*/  IMAD.MOV.U32 R22, RZ, RZ, RZ ;  /* 0x000000ffff167224 */ /* 0x000fe200078e00ff */
        /* <DEDUP_REMOVED lines=15> */
.L_x_4863:
[----:B------:R-:W-:Y:S05]  /*c0f0*/  BSYNC B0 ;  /* 0x0000000000007941 */ /* 0x000fea0003800000 */
.L_x_4862:
[----:B------:R-:W-:Y:S01]  /*c100*/  BSSY B6, `(.L_x_4864) ;  /* 0x0000102000067945 */ /* 0x000fe20003800000 */
        /* <DEDUP_REMOVED lines=16> */
[----:B------:R-:W0:Y:S01]  /*c210*/  F2I.FTZ.TRUNC.NTZ R3, R4 ;  /* 0x0000000400037305 */ /* 0x000e22000021f100 */
[----:B------:R-:W-:Y:S01]  /*c220*/  IMAD.MOV.U32 R45, RZ, RZ, R43 ;  /* 0x000000ffff2d7224 */ /* 0x000fe200078e002b */
[----:B0-----:R0:W-:Y:S01]  /*c230*/  STG.E.U8 [R6.64], R3 ;  /* 0x0000000306007986 */ /* 0x0011e2000c101124 */
[----:B------:R-:W-:Y:S05]  /*c240*/  BRA `(.L_x_4865) ;  /* 0x00000ed000007947 */ /* 0x000fea0003800000 */
.L_x_4869:
[----:B------:R-:W0:Y:S01]  /*c250*/  F2I.S64.TRUNC R4, R4 ;  /* 0x0000000400047311 */ /* 0x000e22000020d900 */
[----:B------:R-:W-:Y:S02]  /*c260*/  IMAD.MOV.U32 R45, RZ, RZ, R43 ;  /* 0x000000ffff2d7224 */ /* 0x000fe400078e002b */
[----:B0-----:R-:W-:-:S05]  /*c270*/  IMAD.MOV.U32 R3, RZ, RZ, R4 ;  /* 0x000000ffff037224 */ /* 0x001fca00078e0004 */
[----:B------:R0:W-:Y:S01]  /*c280*/  STG.E.U8 [R6.64], R3 ;  /* 0x0000000306007986 */ /* 0x0001e2000c101124 */
[----:B------:R-:W-:Y:S05]  /*c290*/  BRA `(.L_x_4865) ;  /* 0x00000e8000007947 */ /* 0x000fea0003800000 */
.L_x_4868:
[----:B------:R-:W-:-:S13]  /*c2a0*/  ISETP.NE.AND P0, PT, R0, 0x2, PT ;  /* 0x000000020000780c */ /* 0x000fda0003f05270 */
[----:B------:R-:W-:Y:S05]  /*c2b0*/  @!P0 BRA `(.L_x_4871) ;  /* 0x000000c000008947 */ /* 0x000fea0003800000 */
[----:B------:R-:W-:-:S13]  /*c2c0*/  ISETP.NE.AND P0, PT, R0, 0x3, PT ;  /* 0x000000030000780c */ /* 0x000fda0003f05270 */
[----:B------:R-:W-:Y:S05]  /*c2d0*/  @!P0 BRA `(.L_x_4872) ;  /* 0x0000006000008947 */ /* 0x000fea0003800000 */
[----:B------:R-:W-:-:S13]  /*c2e0*/  ISETP.NE.AND P0, PT, R0, 0x4, PT ;  /* 0x000000040000780c */ /* 0x000fda0003f05270 */
[----:B------:R-:W-:Y:S05]  /*c2f0*/  @P0 BRA `(.L_x_4870) ;  /* 0x00000c6000000947 */ /* 0x000fea0003800000 */
[----:B------:R-:W0:Y:S01]  /*c300*/  F2I.S64.TRUNC R4, R4 ;  /* 0x0000000400047311 */ /* 0x000e22000020d900 */
[----:B------:R-:W-:Y:S01]  /*c310*/  IMAD.MOV.U32 R45, RZ, RZ, R43 ;  /* 0x000000ffff2d7224 */ /* 0x000fe200078e002b */
[----:B0-----:R0:W-:Y:S01]  /*c320*/  STG.E.64 [R6.64], R4 ;  /* 0x0000000406007986 */ /* 0x0011e2000c101b24 */
[----:B------:R-:W-:Y:S05]  /*c330*/  BRA `(.L_x_4865) ;  /* 0x00000de000007947 */ /* 0x000fea0003800000 */
.L_x_4872:
[----:B------:R-:W0:Y:S01]  /*c340*/  F2I.FTZ.TRUNC.NTZ R3, R4 ;  /* 0x0000000400037305 */ /* 0x000e22000021f100 */
[----:B------:R-:W-:Y:S01]  /*c350*/  IMAD.MOV.U32 R45, RZ, RZ, R43 ;  /* 0x000000ffff2d7224 */ /* 0x000fe200078e002b */
[----:B0-----:R0:W-:Y:S01]  /*c360*/  STG.E [R6.64], R3 ;  /* 0x0000000306007986 */ /* 0x0011e2000c101924 */
[----:B------:R-:W-:Y:S05]  /*c370*/  BRA `(.L_x_4865) ;  /* 0x00000da000007947 */ /* 0x000fea0003800000 */
.L_x_4871:
[----:B------:R-:W0:Y:S01]  /*c380*/  F2I.FTZ.TRUNC.NTZ R3, R4 ;  /* 0x0000000400037305 */ /* 0x000e22000021f100 */
[----:B------:R-:W-:Y:S01]  /*c390*/  IMAD.MOV.U32 R45, RZ, RZ, R43 ;  /* 0x000000ffff2d7224 */ /* 0x000fe200078e002b */
[----:B0-----:R0:W-:Y:S01]  /*c3a0*/  STG.E.U16 [R6.64], R3 ;  /* 0x0000000306007986 */ /* 0x0011e2000c101524 */
[----:B------:R-:W-:Y:S05]  /*c3b0*/  BRA `(.L_x_4865) ;  /* 0x00000d6000007947 */ /* 0x000fea0003800000 */
.L_x_4867:
[----:B------:R-:W-:-:S13]  /*c3c0*/  ISETP.GT.AND P0, PT, R0, 0x6, PT ;  /* 0x000000060000780c */ /* 0x000fda0003f04270 */
[----:B------:R-:W-:Y:S05]  /*c3d0*/  @P0 BRA `(.L_x_4873) ;  /* 0x000000b000000947 */ /* 0x000fea0003800000 */
[----:B------:R-:W-:-:S13]  /*c3e0*/  ISETP.NE.AND P0, PT, R0, 0x5, PT ;  /* 0x000000050000780c */ /* 0x000fda0003f05270 */
[----:B------:R-:W-:Y:S05]  /*c3f0*/  @!P0 BRA `(.L_x_4874) ;  /* 0x0000005000008947 */ /* 0x000fea0003800000 */
[----:B------:R-:W-:-:S13]  /*c400*/  ISETP.NE.AND P0, PT, R0, 0x6, PT ;  /* 0x000000060000780c */ /* 0x000fda0003f05270 */
[----:B------:R-:W-:Y:S05]  /*c410*/  @P0 BRA `(.L_x_4870) ;  /* 0x00000b4000000947 */ /* 0x000fea0003800000 */
[----:B------:R0:W-:Y:S01]  /*c420*/  STG.E [R6.64], R4 ;  /* 0x0000000406007986 */ /* 0x0001e2000c101924 */
[----:B------:R-:W-:Y:S01]  /*c430*/  IMAD.MOV.U32 R45, RZ, RZ, R43 ;  /* 0x000000ffff2d7224 */ /* 0x000fe200078e002b */
[----:B------:R-:W-:Y:S05]  /*c440*/  BRA `(.L_x_4865) ;  /* 0x00000cd000007947 */ /* 0x000fea0003800000 */
.L_x_4874:
[----:B------:R-:W-:Y:S01]  /*c450*/  F2FP.PACK_AB R4, RZ, R4 ;  /* 0x00000004ff04723e */ /* 0x000fe200000000ff */
[----:B------:R-:W-:-:S04]  /*c460*/  IMAD.MOV.U32 R45, RZ, RZ, R43 ;  /* 0x000000ffff2d7224 */ /* 0x000fc800078e002b */
[----:B------:R0:W-:Y:S01]  /*c470*/  STG.E.U16 [R6.64], R4 ;  /* 0x0000000406007986 */ /* 0x0001e2000c101524 */
[----:B------:R-:W-:Y:S05]  /*c480*/  BRA `(.L_x_4865) ;  /* 0x00000c9000007947 */ /* 0x000fea0003800000 */
.L_x_4873:
[----:B------:R-:W-:-:S13]  /*c490*/  ISETP.NE.AND P0, PT, R0, 0x7, PT ;  /* 0x000000070000780c */ /* 0x000fda0003f05270 */
[----:B------:R-:W-:Y:S05]  /*c4a0*/  @!P0 BRA `(.L_x_4875) ;  /* 0x000000b000008947 */ /* 0x000fea0003800000 */
[----:B------:R-:W-:-:S13]  /*c4b0*/  ISETP.NE.AND P0, PT, R0, 0x8, PT ;  /* 0x000000080000780c */ /* 0x000fda0003f05270 */
[----:B------:R-:W-:Y:S05]  /*c4c0*/  @!P0 BRA `(.L_x_4876) ;  /* 0x0000005000008947 */ /* 0x000fea0003800000 */
[----:B------:R-:W-:-:S13]  /*c4d0*/  ISETP.NE.AND P0, PT, R0, 0x9, PT ;  /* 0x000000090000780c */ /* 0x000fda0003f05270 */
[----:B------:R-:W-:Y:S05]  /*c4e0*/  @P0 BRA `(.L_x_4870) ;  /* 0x00000a7000000947 */ /* 0x000fea0003800000 */
[----:B------:R0:W-:Y:S01]  /*c4f0*/  STG.E.64 [R6.64], R4 ;  /* 0x0000000406007986 */ /* 0x0001e2000c101b24 */
[----:B------:R-:W-:Y:S01]  /*c500*/  IMAD.MOV.U32 R45, RZ, RZ, R43 ;  /* 0x000000ffff2d7224 */ /* 0x000fe200078e002b */
[----:B------:R-:W-:Y:S05]  /*c510*/  BRA `(.L_x_4865) ;  /* 0x00000c0000007947 */ /* 0x000fea0003800000 */
.L_x_4876:
[----:B------:R-:W-:Y:S01]  /*c520*/  F2FP.PACK_AB R5, R5, R4 ;  /* 0x000000040505723e */ /* 0x000fe200000000ff */
[----:B------:R-:W-:-:S04]  /*c530*/  IMAD.MOV.U32 R45, RZ, RZ, R43 ;  /* 0x000000ffff2d7224 */ /* 0x000fc800078e002b */
[----:B------:R0:W-:Y:S01]  /*c540*/  STG.E [R6.64], R5 ;  /* 0x0000000506007986 */ /* 0x0001e2000c101924 */
[----:B------:R-:W-:Y:S05]  /*c550*/  BRA `(.L_x_4865) ;  /* 0x00000bc000007947 */ /* 0x000fea0003800000 */
.L_x_4875:
[----:B------:R-:W-:Y:S02]  /*c560*/  FMUL.FTZ R4, R4, 1 ;  /* 0x3f80000004047820 */ /* 0x000fe40000410000 */
[----:B------:R-:W-:-:S04]  /*c570*/  IMAD.MOV.U32 R45, RZ, RZ, R43 ;  /* 0x000000ffff2d7224 */ /* 0x000fc800078e002b */
[----:B------:R-:W0:Y:S02]  /*c580*/  F2F.F64.F32 R4, R4 ;  /* 0x0000000400047310 */ /* 0x000e240000201800 */
[----:B0-----:R0:W-:Y:S01]  /*c590*/  STG.E.64 [R6.64], R4 ;  /* 0x0000000406007986 */ /* 0x0011e2000c101b24 */
[----:B------:R-:W-:Y:S05]  /*c5a0*/  BRA `(.L_x_4865) ;  /* 0x00000b7000007947 */ /* 0x000fea0003800000 */
.L_x_4866:
        /* <DEDUP_REMOVED lines=8> */
[----:B------:R-:W-:Y:S01]  /*c630*/  FSETP.NEU.FTZ.AND P0, PT, R4, RZ, PT ;  /* 0x000000ff0400720b */ /* 0x000fe20003f1d000 */
[----:B------:R-:W-:Y:S01]  /*c640*/  IMAD.MOV.U32 R45, RZ, RZ, R43 ;  /* 0x000000ffff2d7224 */ /* 0x000fe200078e002b */
[----:B------:R-:W-:-:S04]  /*c650*/  FSETP.NEU.FTZ.AND P1, PT, R5, RZ, PT ;  /* 0x000000ff0500720b */ /* 0x000fc80003f3d000 */
[----:B------:R-:W-:-:S04]  /*c660*/  PLOP3.LUT P0, PT, P0, P1, PT, 0xa8, 0x0 ;  /* 0x000000000000781c */ /* 0x000fc80000703570 */
[----:B------:R-:W-:-:S05]  /*c670*/  SEL R3, RZ, 0x1, !P0 ;  /* 0x00000001ff037807 */ /* 0x000fca0004000000 */
[----:B------:R0:W-:Y:S01]  /*c680*/  STG.E.U8 [R6.64], R3 ;  /* 0x0000000306007986 */ /* 0x0001e2000c101124 */
[----:B------:R-:W-:Y:S05]  /*c690*/  BRA `(.L_x_4865) ;  /* 0x00000a8000007947 */ /* 0x000fea0003800000 */
.L_x_4879:
[----:B------:R-:W-:Y:S02]  /*c6a0*/  FMUL.FTZ R10, R5, 1 ;  /* 0x3f800000050a7820 */ /* 0x000fe40000410000 */
[----:B------:R-:W-:Y:S02]  /*c6b0*/  FMUL.FTZ R8, R4, 1 ;  /* 0x3f80000004087820 */ /* 0x000fe40000410000 */
[----:B------:R-:W-:Y:S02]  /*c6c0*/  IMAD.MOV.U32 R45, RZ, RZ, R43 ;  /* 0x000000ffff2d7224 */ /* 0x000fe400078e002b */
[----:B------:R-:W-:Y:S08]  /*c6d0*/  F2F.F64.F32 R10, R10 ;  /* 0x0000000a000a7310 */ /* 0x000ff00000201800 */
[----:B------:R-:W0:Y:S02]  /*c6e0*/  F2F.F64.F32 R8, R8 ;  /* 0x0000000800087310 */ /* 0x000e240000201800 */
[----:B0-----:R0:W-:Y:S01]  /*c6f0*/  STG.E.128 [R6.64], R8 ;  /* 0x0000000806007986 */ /* 0x0011e2000c101d24 */
[----:B------:R-:W-:Y:S05]  /*c700*/  BRA `(.L_x_4865) ;  /* 0x00000a1000007947 */ /* 0x000fea0003800000 */
.L_x_4878:
        /* <DEDUP_REMOVED lines=20> */
.L_x_4883:
[----:B------:R-:W-:Y:S05]  /*c850*/  BSYNC B0 ;  /* 0x0000000000007941 */ /* 0x000fea0003800000 */
.L_x_4882:
[----:B------:R-:W-:Y:S01]  /*c860*/  LOP3.LUT R5, R0, R5, RZ, 0xfc, !PT ;  /* 0x0000000500057212 */ /* 0x000fe200078efcff */
[----:B------:R-:W-:-:S04]  /*c870*/  IMAD.MOV.U32 R45, RZ, RZ, R43 ;  /* 0x000000ffff2d7224 */ /* 0x000fc800078e002b */
[----:B------:R0:W-:Y:S01]  /*c880*/  STG.E.U8 [R6.64], R5 ;  /* 0x0000000506007986 */ /* 0x0001e2000c101124 */
[----:B------:R-:W-:Y:S05]  /*c890*/  BRA `(.L_x_4865) ;  /* 0x0000088000007947 */ /* 0x000fea0003800000 */
.L_x_4881:
        /* <DEDUP_REMOVED lines=12> */
.L_x_4885:
[----:B------:R-:W-:Y:S01]  /*c960*/  IMAD.MOV.U32 R0, RZ, RZ, 0x7f ;  /* 0x0000007fff007424 */ /* 0x000fe200078e00ff */
[----:B------:R-:W-:-:S04]  /*c970*/  ISETP.GT.U32.AND P0, PT, R5, 0x7f800000, PT ;  /* 0x7f8000000500780c */ /* 0x000fc80003f04070 */
[----:B------:R-:W-:-:S04]  /*c980*/  SEL R0, R0, 0x7c, P0 ;  /* 0x0000007c00007807 */ /* 0x000fc80000000000 */
.L_x_4886:
[----:B------:R-:W-:Y:S05]  /*c990*/  BSYNC B0 ;  /* 0x0000000000007941 */ /* 0x000fea0003800000 */
.L_x_4884:
[----:B------:R-:W-:Y:S01]  /*c9a0*/  LOP3.LUT R4, R4, 0x80000000, RZ, 0xc0, !PT ;  /* 0x8000000004047812 */ /* 0x000fe200078ec0ff */
[----:B------:R-:W-:-:S03]  /*c9b0*/  IMAD.MOV.U32 R45, RZ, RZ, R43 ;  /* 0x000000ffff2d7224 */ /* 0x000fc600078e002b */
[----:B------:R-:W-:-:S04]  /*c9c0*/  SHF.R.U32.HI R3, RZ, 0x18, R4 ;  /* 0x00000018ff037819 */ /* 0x000fc80000011604 */
[----:B------:R-:W-:-:S05]  /*c9d0*/  LOP3.LUT R3, R0, R3, RZ, 0xfc, !PT ;  /* 0x0000000300037212 */ /* 0x000fca00078efcff */
[----:B------:R0:W-:Y:S01]  /*c9e0*/  STG.E.U8 [R6.64], R3 ;  /* 0x0000000306007986 */ /* 0x0001e2000c101124 */
[----:B------:R-:W-:Y:S05]  /*c9f0*/  BRA `(.L_x_4865) ;  /* 0x0000072000007947 */ /* 0x000fea0003800000 */
.L_x_4880:
[----:B------:R-:W-:Y:S01]  /*ca00*/  F2FP.BF16.PACK_AB R4, RZ, R4 ;  /* 0x00000004ff04723e */ /* 0x000fe200000010ff */
[----:B------:R-:W-:-:S04]  /*ca10*/  IMAD.MOV.U32 R45, RZ, RZ, R43 ;  /* 0x000000ffff2d7224 */ /* 0x000fc800078e002b */
[----:B------:R0:W-:Y:S01]  /*ca20*/  STG.E.U16 [R6.64], R4 ;  /* 0x0000000406007986 */ /* 0x0001e2000c101524 */
[----:B------:R-:W-:Y:S05]  /*ca30*/  BRA `(.L_x_4865) ;  /* 0x000006e000007947 */ /* 0x000fea0003800000 */
.L_x_4877:
        /* <DEDUP_REMOVED lines=8> */
[----:B------:R-:W0:Y:S01]  /*cac0*/  F2I.FTZ.U32.TRUNC.NTZ R3, R4 ;  /* 0x0000000400037305 */ /* 0x000e22000021f000 */
[----:B------:R-:W-:Y:S01]  /*cad0*/  IMAD.MOV.U32 R45, RZ, RZ, R43 ;  /* 0x000000ffff2d7224 */ /* 0x000fe200078e002b */
[----:B0-----:R0:W-:Y:S01]  /*cae0*/  STG.E.U16 [R6.64], R3 ;  /* 0x0000000306007986 */ /* 0x0011e2000c101524 */
[----:B------:R-:W-:Y:S05]  /*caf0*/  BRA `(.L_x_4865) ;  /* 0x0000062000007947 */ /* 0x000fea0003800000 */
.L_x_4889:
        /* <DEDUP_REMOVED lines=16> */
.L_x_4892:
[----:B------:R-:W-:-:S04]  /*cc00*/  LOP3.LUT R4, R4, 0x80000000, RZ, 0xc0, !PT ;  /* 0x8000000004047812 */ /* 0x000fc800078ec0ff */
[----:B------:R-:W-:-:S04]  /*cc10*/  SHF.R.U32.HI R3, RZ, 0x18, R4 ;  /* 0x00000018ff037819 */ /* 0x000fc80000011604 */
[----:B------:R-:W-:-:S04]  /*cc20*/  LOP3.LUT R0, R0, R3, RZ, 0xfc, !PT ;  /* 0x0000000300007212 */ /* 0x000fc800078efcff */
[----:B------:R-:W-:Y:S02]  /*cc30*/  PRMT R3, R0, 0x7610, R3 ;  /* 0x0000761000037816 */ /* 0x000fe40000000003 */
.L_x_4891:
[----:B------:R-:W-:Y:S05]  /*cc40*/  BSYNC B0 ;  /* 0x0000000000007941 */ /* 0x000fea0003800000 */
.L_x_4890:
[----:B------:R0:W-:Y:S01]  /*cc50*/  STG.E.U8 [R6.64], R3 ;  /* 0x0000000306007986 */ /* 0x0001e2000c101124 */
[----:B------:R-:W-:Y:S01]  /*cc60*/  IMAD.MOV.U32 R45, RZ, RZ, R43 ;  /* 0x000000ffff2d7224 */ /* 0x000fe200078e002b */
[----:B------:R-:W-:Y:S05]  /*cc70*/  BRA `(.L_x_4865) ;  /* 0x000004a000007947 */ /* 0x000fea0003800000 */
.L_x_4888:
        /* <DEDUP_REMOVED lines=16> */
.L_x_4895:
[----:B------:R-:W-:-:S04]  /*cd80*/  LOP3.LUT R4, R4, 0x80000000, RZ, 0xc0, !PT ;  /* 0x8000000004047812 */ /* 0x000fc800078ec0ff */
[----:B------:R-:W-:-:S04]  /*cd90*/  SHF.R.U32.HI R3, RZ, 0x18, R4 ;  /* 0x00000018ff037819 */ /* 0x000fc80000011604 */
[----:B------:R-:W-:-:S04]  /*cda0*/  LOP3.LUT R0, R0, R3, RZ, 0xfc, !PT ;  /* 0x0000000300007212 */ /* 0x000fc800078efcff */
[----:B------:R-:W-:Y:S02]  /*cdb0*/  PRMT R3, R0, 0x7610, R3 ;  /* 0x0000761000037816 */ /* 0x000fe40000000003 */
.L_x_4894:
[----:B------:R-:W-:Y:S05]  /*cdc0*/  BSYNC B0 ;  /* 0x0000000000007941 */ /* 0x000fea0003800000 */
.L_x_4893:
[----:B------:R0:W-:Y:S01]  /*cdd0*/  STG.E.U8 [R6.64], R3 ;  /* 0x0000000306007986 */ /* 0x0001e2000c101124 */
[----:B------:R-:W-:Y:S01]  /*cde0*/  IMAD.MOV.U32 R45, RZ, RZ, R43 ;  /* 0x000000ffff2d7224 */ /* 0x000fe200078e002b */
[----:B------:R-:W-:Y:S05]  /*cdf0*/  BRA `(.L_x_4865) ;  /* 0x0000032000007947 */ /* 0x000fea0003800000 */
.L_x_4887:
[----:B------:R-:W-:-:S13]  /*ce00*/  ISETP.NE.AND P0, PT, R0, 0x1c, PT ;  /* 0x0000001c0000780c */ /* 0x000fda0003f05270 */
[----:B------:R-:W-:Y:S05]  /*ce10*/  @!P0 BRA `(.L_x_4896) ;  /* 0x000002d000008947 */ /* 0x000fea0003800000 */
[----:B------:R-:W-:-:S13]  /*ce20*/  ISETP.NE.AND P0, PT, R0, 0x1d, PT ;  /* 0x0000001d0000780c */ /* 0x000fda0003f05270 */
[----:B------:R-:W-:Y:S05]  /*ce30*/  @!P0 BRA `(.L_x_4897) ;  /* 0x0000027000008947 */ /* 0x000fea0003800000 */
[----:B------:R-:W-:-:S13]  /*ce40*/  ISETP.NE.AND P0, PT, R0, 0x2c, PT ;  /* 0x0000002c0000780c */ /* 0x000fda0003f05270 */
[----:B------:R-:W-:Y:S05]  /*ce50*/  @P0 BRA `(.L_x_4870) ;  /* 0x0000010000000947 */ /* 0x000fea0003800000 */
[----:B------:R-:W-:Y:S01]  /*ce60*/  SHF.R.U32.HI R5, RZ, 0x17, R4 ;  /* 0x00000017ff057819 */ /* 0x000fe20000011604 */
[----:B------:R-:W-:Y:S01]  /*ce70*/  IMAD.MOV.U32 R45, RZ, RZ, R43 ;  /* 0x000000ffff2d7224 */ /* 0x000fe200078e002b */
        /* <DEDUP_REMOVED lines=14> */
.L_x_4870:
        /* <DEDUP_REMOVED lines=18> */
[----:B012---:R-:W-:Y:S05]  /*d080*/  CALL.ABS.NOINC R14 ;  /* 0x000000000e007343 */ /* 0x007fea0003c00000 */
[----:B------:R-:W-:Y:S01]  /*d090*/  IMAD.MOV.U32 R45, RZ, RZ, R43 ;  /* 0x000000ffff2d7224 */ /* 0x000fe200078e002b */
[----:B------:R-:W-:Y:S05]  /*d0a0*/  BRA `(.L_x_4865) ;  /* 0x0000007000007947 */ /* 0x000fea0003800000 */
.L_x_4897:
[----:B------:R-:W0:Y:S01]  /*d0b0*/  F2I.U64.TRUNC R4, R4 ;  /* 0x0000000400047311 */ /* 0x000e22000020d800 */
[----:B------:R-:W-:Y:S01]  /*d0c0*/  IMAD.MOV.U32 R45, RZ, RZ, R43 ;  /* 0x000000ffff2d7224 */ /* 0x000fe200078e002b */
[----:B0-----:R0:W-:Y:S01]  /*d0d0*/  STG.E.64 [R6.64], R4 ;  /* 0x0000000406007986 */ /* 0x0011e2000c101b24 */
[----:B------:R-:W-:Y:S05]  /*d0e0*/  BRA `(.L_x_4865) ;  /* 0x0000003000007947 */ /* 0x000fea0003800000 */
.L_x_4896:
[----:B------:R-:W0:Y:S01]  /*d0f0*/  F2I.FTZ.U32.TRUNC.NTZ R3, R4 ;  /* 0x0000000400037305 */ /* 0x000e22000021f000 */
[----:B------:R-:W-:Y:S01]  /*d100*/  IMAD.MOV.U32 R45, RZ, RZ, R43 ;  /* 0x000000ffff2d7224 */ /* 0x000fe200078e002b */
[----:B0-----:R0:W-:Y:S06]  /*d110*/  STG.E [R6.64], R3 ;  /* 0x0000000306007986 */ /* 0x0011ec000c101924 */
.L_x_4865:
[----:B------:R-:W-:Y:S05]  /*d120*/  BSYNC B6 ;  /* 0x0000000000067941 */ /* 0x000fea0003800000 */
.L_x_4864:
[----:B------:R-:W-:Y:S01]  /*d130*/  ISETP.GE.AND P0, PT, R45, R42, PT ;  /* 0x0000002a2d00720c */ /* 0x000fe20003f06270 */
[----:B------:R-:W-:-:S12]  /*d140*/  BSSY B6, `(.L_x_4898) ;  /* 0x00001dc000067945 */ /* 0x000fd80003800000 */
[----:B------:R-:W-:Y:S05]  /*d150*/  @P0 BRA `(.L_x_4899) ;  /* 0x00001da000000947 */ /* 0x000fea0003800000 */
[----:B------:R-:W-:Y:S01]  /*d160*/  IMAD R0, R2, 0x200, R45 ;  /* 0x0000020002007824 */ /* 0x000fe200078e022d */
[----:B0-----:R-:W-:-:S03]  /*d170*/  PRMT R3, R44, 0x9910, RZ ;  /* 0x000099102c037816 */ /* 0x001fc600000000ff */
        /* <DEDUP_REMOVED lines=17> */
.L_x_4903:
[----:B------:R-:W0:Y:S02]  /*d290*/  F2I.S64.TRUNC R40, R40 ;  /* 0x0000002800287311 */ /* 0x000e24000020d900 */
[----:B0-----:R-:W-:-:S05]  /*d2a0*/  IMAD.MOV.U32 R3, RZ, RZ, R40 ;  /* 0x000000ffff037224 */ /* 0x001fca00078e0028 */
[----:B------:R0:W-:Y:S01]  /*d2b0*/  STG.E.U8 [R4.64], R3 ;  /* 0x0000000304007986 */ /* 0x0001e2000c101124 */
[----:B------:R-:W-:Y:S05]  /*d2c0*/  BRA `(.L_x_4905) ;  /* 0x00000d4000007947 */ /* 0x000fea0003800000 */
.L_x_4902:
        /* <DEDUP_REMOVED lines=9> */
.L_x_4907:
[----:B------:R-:W0:Y:S02]  /*d360*/  F2I.FTZ.TRUNC.NTZ R3, R40 ;  /* 0x0000002800037305 */ /* 0x000e24000021f100 */
[----:B0-----:R0:W-:Y:S01]  /*d370*/  STG.E [R4.64], R3 ;  /* 0x0000000304007986 */ /* 0x0011e2000c101924 */
[----:B------:R-:W-:Y:S05]  /*d380*/  BRA `(.L_x_4905) ;  /* 0x00000c8000007947 */ /* 0x000fea0003800000 */
.L_x_4906:
[----:B------:R-:W0:Y:S02]  /*d390*/  F2I.FTZ.TRUNC.NTZ R3, R40 ;  /* 0x0000002800037305 */ /* 0x000e24000021f100 */
[----:B0-----:R0:W-:Y:S01]  /*d3a0*/  STG.E.U16 [R4.64], R3 ;  /* 0x0000000304007986 */ /* 0x0011e2000c101524 */
[----:B------:R-:W-:Y:S05]  /*d3b0*/  BRA `(.L_x_4905) ;  /* 0x00000c5000007947 */ /* 0x000fea0003800000 */
.L_x_4901:
        /* <DEDUP_REMOVED lines=8> */
.L_x_4909:
[----:B------:R-:W-:-:S05]  /*d440*/  F2FP.PACK_AB R40, RZ, R40 ;  /* 0x00000028ff28723e */ /* 0x000fca00000000ff */
[----:B------:R0:W-:Y:S01]  /*d450*/  STG.E.U16 [R4.64], R40 ;  /* 0x0000002804007986 */ /* 0x0001e2000c101524 */
[----:B------:R-:W-:Y:S05]  /*d460*/  BRA `(.L_x_4905) ;  /* 0x00000ba000007947 */ /* 0x000fea0003800000 */
.L_x_4908:
        /* <DEDUP_REMOVED lines=8> */
.L_x_4911:
[----:B------:R-:W-:-:S05]  /*d4f0*/  F2FP.PACK_AB R41, R41, R40 ;  /* 0x000000282929723e */ /* 0x000fca00000000ff */
[----:B------:R0:W-:Y:S01]  /*d500*/  STG.E [R4.64], R41 ;  /* 0x0000002904007986 */ /* 0x0001e2000c101924 */
[----:B------:R-:W-:Y:S05]  /*d510*/  BRA `(.L_x_4905) ;  /* 0x00000af000007947 */ /* 0x000fea0003800000 */
.L_x_4910:
[----:B------:R-:W-:-:S06]  /*d520*/  FMUL.FTZ R6, R40, 1 ;  /* 0x3f80000028067820 */ /* 0x000fcc0000410000 */
[----:B------:R-:W0:Y:S02]  /*d530*/  F2F.F64.F32 R6, R6 ;  /* 0x0000000600067310 */ /* 0x000e240000201800 */
[----:B0-----:R0:W-:Y:S01]  /*d540*/  STG.E.64 [R4.64], R6 ;  /* 0x0000000604007986 */ /* 0x0011e2000c101b24 */
[----:B------:R-:W-:Y:S05]  /*d550*/  BRA `(.L_x_4905) ;  /* 0x00000ab000007947 */ /* 0x000fea0003800000 */
.L_x_4900:
        /* <DEDUP_REMOVED lines=14> */
.L_x_4914:
[----:B------:R-:W-:Y:S02]  /*d640*/  FMUL.FTZ R10, R41, 1 ;  /* 0x3f800000290a7820 */ /* 0x000fe40000410000 */
[----:B------:R-:W-:-:S04]  /*d650*/  FMUL.FTZ R8, R40, 1 ;  /* 0x3f80000028087820 */ /* 0x000fc80000410000 */
[----:B------:R-:W-:Y:S08]  /*d660*/  F2F.F64.F32 R10, R10 ;  /* 0x0000000a000a7310 */ /* 0x000ff00000201800 */
[----:B------:R-:W0:Y:S02]  /*d670*/  F2F.F64.F32 R8, R8 ;  /* 0x0000000800087310 */ /* 0x000e240000201800 */
[----:B0-----:R0:W-:Y:S01]  /*d680*/  STG.E.128 [R4.64], R8 ;  /* 0x0000000804007986 */ /* 0x0011e2000c101d24 */
[----:B------:R-:W-:Y:S05]  /*d690*/  BRA `(.L_x_4905) ;  /* 0x0000097000007947 */ /* 0x000fea0003800000 */
.L_x_4913:
        /* <DEDUP_REMOVED lines=20> */
.L_x_4918:
[----:B------:R-:W-:Y:S05]  /*d7e0*/  BSYNC B0 ;  /* 0x0000000000007941 */ /* 0x000fea0003800000 */
.L_x_4917:
[----:B------:R-:W-:-:S05]  /*d7f0*/  LOP3.LUT R7, R0, R7, RZ, 0xfc, !PT ;  /* 0x0000000700077212 */ /* 0x000fca00078efcff */
[----:B------:R0:W-:Y:S01]  /*d800*/  STG.E.U8 [R4.64], R7 ;  /* 0x0000000704007986 */ /* 0x0001e2000c101124 */
[----:B------:R-:W-:Y:S05]  /*d810*/  BRA `(.L_x_4905) ;  /* 0x000007f000007947 */ /* 0x000fea0003800000 */
.L_x_4916:
        /* <DEDUP_REMOVED lines=12> */
.L_x_4920:
[----:B------:R-:W-:Y:S01]  /*d8e0*/  IMAD.MOV.U32 R0, RZ, RZ, 0x7f ;  /* 0x0000007fff007424 */ /* 0x000fe200078e00ff */
[----:B------:R-:W-:-:S04]  /*d8f0*/  ISETP.GT.U32.AND P0, PT, R6, 0x7f800000, PT ;  /* 0x7f8000000600780c */ /* 0x000fc80003f04070 */
[----:B------:R-:W-:-:S04]  /*d900*/  SEL R0, R0, 0x7c, P0 ;  /* 0x0000007c00007807 */ /* 0x000fc80000000000 */
.L_x_4921:
[----:B------:R-:W-:Y:S05]  /*d910*/  BSYNC B0 ;  /* 0x0000000000007941 */ /* 0x000fea0003800000 */
.L_x_4919:
[----:B------:R-:W-:-:S04]  /*d920*/  LOP3.LUT R40, R40, 0x80000000, RZ, 0xc0, !PT ;  /* 0x8000000028287812 */ /* 0x000fc800078ec0ff */
[----:B------:R-:W-:-:S04]  /*d930*/  SHF.R.U32.HI R3, RZ, 0x18, R40 ;  /* 0x00000018ff037819 */ /* 0x000fc80000011628 */
[----:B------:R-:W-:-:S05]  /*d940*/  LOP3.LUT R3, R0, R3, RZ, 0xfc, !PT ;  /* 0x0000000300037212 */ /* 0x000fca00078efcff */
[----:B------:R0:W-:Y:S01]  /*d950*/  STG.E.U8 [R4.64], R3 ;  /* 0x0000000304007986 */ /* 0x0001e2000c101124 */
[----:B------:R-:W-:Y:S05]  /*d960*/  BRA `(.L_x_4905) ;  /* 0x000006a000007947 */ /* 0x000fea0003800000 */
.L_x_4915:
[----:B------:R-:W-:-:S05]  /*d970*/  F2FP.BF16.PACK_AB R40, RZ, R40 ;  /* 0x00000028ff28723e */ /* 0x000fca00000010ff */
[----:B------:R0:W-:Y:S01]  /*d980*/  STG.E.U16 [R4.64], R40 ;  /* 0x0000002804007986 */ /* 0x0001e2000c101524 */
[----:B------:R-:W-:Y:S05]  /*d990*/  BRA `(.L_x_4905) ;  /* 0x0000067000007947 */ /* 0x000fea0003800000 */
.L_x_4912:
        /* <DEDUP_REMOVED lines=11> */
.L_x_4924:
        /* <DEDUP_REMOVED lines=16> */
.L_x_4927:
[----:B------:R-:W-:-:S04]  /*db50*/  LOP3.LUT R40, R40, 0x80000000, RZ, 0xc0, !PT ;  /* 0x8000000028287812 */ /* 0x000fc800078ec0ff */
[----:B------:R-:W-:-:S04]  /*db60*/  SHF.R.U32.HI R40, RZ, 0x18, R40 ;  /* 0x00000018ff287819 */ /* 0x000fc80000011628 */
[----:B------:R-:W-:-:S04]  /*db70*/  LOP3.LUT R3, R3, R40, RZ, 0xfc, !PT ;  /* 0x0000002803037212 */ /* 0x000fc800078efcff */
[----:B------:R-:W-:Y:S02]  /*db80*/  PRMT R0, R3, 0x7610, R0 ;  /* 0x0000761003007816 */ /* 0x000fe40000000000 */
.L_x_4926:
[----:B------:R-:W-:Y:S05]  /*db90*/  BSYNC B0 ;  /* 0x0000000000007941 */ /* 0x000fea0003800000 */
.L_x_4925:
[----:B------:R0:W-:Y:S01]  /*dba0*/  STG.E.U8 [R4.64], R0 ;  /* 0x0000000004007986 */ /* 0x0001e2000c101124 */
[----:B------:R-:W-:Y:S05]  /*dbb0*/  BRA `(.L_x_4905) ;  /* 0x0000045000007947 */ /* 0x000fea0003800000 */
.L_x_4923:
        /* <DEDUP_REMOVED lines=16> */
.L_x_4930:
[----:B------:R-:W-:-:S04]  /*dcc0*/  LOP3.LUT R40, R40, 0x80000000, RZ, 0xc0, !PT ;  /* 0x8000000028287812 */ /* 0x000fc800078ec0ff */
[----:B------:R-:W-:-:S04]  /*dcd0*/  SHF.R.U32.HI R40, RZ, 0x18, R40 ;  /* 0x00000018ff287819 */ /* 0x000fc80000011628 */
[----:B------:R-:W-:-:S04]  /*dce0*/  LOP3.LUT R3, R3, R40, RZ, 0xfc, !PT ;  /* 0x0000002803037212 */ /* 0x000fc800078efcff */
[----:B------:R-:W-:Y:S02]  /*dcf0*/  PRMT R0, R3, 0x7610, R0 ;  /* 0x0000761003007816 */ /* 0x000fe40000000000 */
.L_x_4929:
[----:B------:R-:W-:Y:S05]  /*dd00*/  BSYNC B0 ;  /* 0x0000000000007941 */ /* 0x000fea0003800000 */
.L_x_4928:
[----:B------:R0:W-:Y:S01]  /*dd10*/  STG.E.U8 [R4.64], R0 ;  /* 0x0000000004007986 */ /* 0x0001e2000c101124 */
[----:B------:R-:W-:Y:S05]  /*dd20*/  BRA `(.L_x_4905) ;  /* 0x000002e000007947 */ /* 0x000fea0003800000 */
.L_x_4922:
        /* <DEDUP_REMOVED lines=21> */
.L_x_4904:
        /* <DEDUP_REMOVED lines=19> */
[----:B------:R-:W-:Y:S05]  /*dfb0*/  BRA `(.L_x_4905) ;  /* 0x0000005000007947 */ /* 0x000fea0003800000 */
.L_x_4932:
[----:B------:R-:W0:Y:S02]  /*dfc0*/  F2I.U64.TRUNC R40, R40 ;  /* 0x0000002800287311 */ /* 0x000e24000020d800 */
[----:B0-----:R0:W-:Y:S01]  /*dfd0*/  STG.E.64 [R4.64], R40 ;  /* 0x0000002804007986 */ /* 0x0011e2000c101b24 */
[----:B------:R-:W-:Y:S05]  /*dfe0*/  BRA `(.L_x_4905) ;  /* 0x0000002000007947 */ /* 0x000fea0003800000 */
.L_x_4931:
[----:B------:R-:W0:Y:S02]  /*dff0*/  F2I.FTZ.U32.TRUNC.NTZ R3, R40 ;  /* 0x0000002800037305 */ /* 0x000e24000021f000 */
[----:B0-----:R0:W-:Y:S02]  /*e000*/  STG.E [R4.64], R3 ;  /* 0x0000000304007986 */ /* 0x0011e4000c101924 */
.L_x_4905:
        /* <DEDUP_REMOVED lines=22> */
.L_x_4936:
[----:B------:R-:W0:Y:S02]  /*e170*/  F2I.S64.TRUNC R18, R18 ;  /* 0x0000001200127311 */ /* 0x000e24000020d900 */
[----:B0-----:R-:W-:-:S05]  /*e180*/  IMAD.MOV.U32 R3, RZ, RZ, R18 ;  /* 0x000000ffff037224 */ /* 0x001fca00078e0012 */
[----:B------:R0:W-:Y:S01]  /*e190*/  STG.E.U8 [R4.64], R3 ;  /* 0x0000000304007986 */ /* 0x0001e2000c101124 */
[----:B------:R-:W-:Y:S05]  /*e1a0*/  BRA `(.L_x_4938) ;  /* 0x00000d4000007947 */ /* 0x000fea0003800000 */
.L_x_4935:
        /* <DEDUP_REMOVED lines=9> */
.L_x_4940:
[----:B------:R-:W0:Y:S02]  /*e240*/  F2I.FTZ.TRUNC.NTZ R3, R18 ;  /* 0x0000001200037305 */ /* 0x000e24000021f100 */
[----:B0-----:R0:W-:Y:S01]  /*e250*/  STG.E [R4.64], R3 ;  /* 0x0000000304007986 */ /* 0x0011e2000c101924 */
[----:B------:R-:W-:Y:S05]  /*e260*/  BRA `(.L_x_4938) ;  /* 0x00000c8000007947 */ /* 0x000fea0003800000 */
.L_x_4939:
[----:B------:R-:W0:Y:S02]  /*e270*/  F2I.FTZ.TRUNC.NTZ R3, R18 ;  /* 0x0000001200037305 */ /* 0x000e24000021f100 */
[----:B0-----:R0:W-:Y:S01]  /*e280*/  STG.E.U16 [R4.64], R3 ;  /* 0x0000000304007986 */ /* 0x0011e2000c101524 */
[----:B------:R-:W-:Y:S05]  /*e290*/  BRA `(.L_x_4938) ;  /* 0x00000c5000007947 */ /* 0x000fea0003800000 */
.L_x_4934:
        /* <DEDUP_REMOVED lines=8> */
.L_x_4942:
[----:B------:R-:W-:-:S05]  /*e320*/  F2FP.PACK_AB R18, RZ, R18 ;  /* 0x00000012ff12723e */ /* 0x000fca00000000ff */
[----:B------:R0:W-:Y:S01]  /*e330*/  STG.E.U16 [R4.64], R18 ;  /* 0x0000001204007986 */ /* 0x0001e2000c101524 */
[----:B------:R-:W-:Y:S05]  /*e340*/  BRA `(.L_x_4938) ;  /* 0x00000ba000007947 */ /* 0x000fea0003800000 */
.L_x_4941:
        /* <DEDUP_REMOVED lines=8> */
.L_x_4944:
[----:B------:R-:W-:-:S05]  /*e3d0*/  F2FP.PACK_AB R19, R19, R18 ;  /* 0x000000121313723e */ /* 0x000fca00000000ff */
[----:B------:R0:W-:Y:S01]  /*e3e0*/  STG.E [R4.64], R19 ;  /* 0x0000001304007986 */ /* 0x0001e2000c101924 */
[----:B------:R-:W-:Y:S05]  /*e3f0*/  BRA `(.L_x_4938) ;  /* 0x00000af000007947 */ /* 0x000fea0003800000 */
.L_x_4943:
[----:B------:R-:W-:-:S06]  /*e400*/  FMUL.FTZ R6, R18, 1 ;  /* 0x3f80000012067820 */ /* 0x000fcc0000410000 */
[----:B------:R-:W0:Y:S02]  /*e410*/  F2F.F64.F32 R6, R6 ;  /* 0x0000000600067310 */ /* 0x000e240000201800 */
[----:B0-----:R0:W-:Y:S01]  /*e420*/  STG.E.64 [R4.64], R6 ;  /* 0x0000000604007986 */ /* 0x0011e2000c101b24 */
[----:B------:R-:W-:Y:S05]  /*e430*/  BRA `(.L_x_4938) ;  /* 0x00000ab000007947 */ /* 0x000fea0003800000 */
.L_x_4933:
        /* <DEDUP_REMOVED lines=14> */
.L_x_4947:
[----:B------:R-:W-:Y:S02]  /*e520*/  FMUL.FTZ R10, R19, 1 ;  /* 0x3f800000130a7820 */ /* 0x000fe40000410000 */
[----:B------:R-:W-:-:S04]  /*e530*/  FMUL.FTZ R8, R18, 1 ;  /* 0x3f80000012087820 */ /* 0x000fc80000410000 */
[----:B------:R-:W-:Y:S08]  /*e540*/  F2F.F64.F32 R10, R10 ;  /* 0x0000000a000a7310 */ /* 0x000ff00000201800 */
[----:B------:R-:W0:Y:S02]  /*e550*/  F2F.F64.F32 R8, R8 ;  /* 0x0000000800087310 */ /* 0x000e240000201800 */
[----:B0-----:R0:W-:Y:S01]  /*e560*/  STG.E.128 [R4.64], R8 ;  /* 0x0000000804007986 */ /* 0x0011e2000c101d24 */
[----:B------:R-:W-:Y:S05]  /*e570*/  BRA `(.L_x_4938) ;  /* 0x0000097000007947 */ /* 0x000fea0003800000 */
.L_x_4946:
        /* <DEDUP_REMOVED lines=20> */
.L_x_4951:
[----:B------:R-:W-:Y:S05]  /*e6c0*/  BSYNC B0 ;  /* 0x0000000000007941 */ /* 0x000fea0003800000 */
.L_x_4950:
[----:B------:R-:W-:-:S05]  /*e6d0*/  LOP3.LUT R7, R0, R7, RZ, 0xfc, !PT ;  /* 0x0000000700077212 */ /* 0x000fca00078efcff */
[----:B------:R0:W-:Y:S01]  /*e6e0*/  STG.E.U8 [R4.64], R7 ;  /* 0x0000000704007986 */ /* 0x0001e2000c101124 */
[----:B------:R-:W-:Y:S05]  /*e6f0*/  BRA `(.L_x_4938) ;  /* 0x000007f000007947 */ /* 0x000fea0003800000 */
.L_x_4949:
        /* <DEDUP_REMOVED lines=12> */
.L_x_4953:
[----:B------:R-:W-:Y:S01]  /*e7c0*/  IMAD.MOV.U32 R0, RZ, RZ, 0x7f ;  /* 0x0000007fff007424 */ /* 0x000fe200078e00ff */
[----:B------:R-:W-:-:S04]  /*e7d0*/  ISETP.GT.U32.AND P0, PT, R6, 0x7f800000, PT ;  /* 0x7f8000000600780c */ /* 0x000fc80003f04070 */
[----:B------:R-:W-:-:S04]  /*e7e0*/  SEL R0, R0, 0x7c, P0 ;  /* 0x0000007c00007807 */ /* 0x000fc80000000000 */
.L_x_4954:
[----:B------:R-:W-:Y:S05]  /*e7f0*/  BSYNC B0 ;  /* 0x0000000000007941 */ /* 0x000fea0003800000 */
.L_x_4952:
[----:B------:R-:W-:-:S04]  /*e800*/  LOP3.LUT R18, R18, 0x80000000, RZ, 0xc0, !PT ;  /* 0x8000000012127812 */ /* 0x000fc800078ec0ff */
[----:B------:R-:W-:-:S04]  /*e810*/  SHF.R.U32.HI R3, RZ, 0x18, R18 ;  /* 0x00000018ff037819 */ /* 0x000fc80000011612 */
[----:B------:R-:W-:-:S05]  /*e820*/  LOP3.LUT R3, R0, R3, RZ, 0xfc, !PT ;  /* 0x0000000300037212 */ /* 0x000fca00078efcff */
[----:B------:R0:W-:Y:S01]  /*e830*/  STG.E.U8 [R4.64], R3 ;  /* 0x0000000304007986 */ /* 0x0001e2000c101124 */
[----:B------:R-:W-:Y:S05]  /*e840*/  BRA `(.L_x_4938) ;  /* 0x000006a000007947 */ /* 0x000fea0003800000 */
.L_x_4948:
[----:B------:R-:W-:-:S05]  /*e850*/  F2FP.BF16.PACK_AB R18, RZ, R18 ;  /* 0x00000012ff12723e */ /* 0x000fca00000010ff */
[----:B------:R0:W-:Y:S01]  /*e860*/  STG.E.U16 [R4.64], R18 ;  /* 0x0000001204007986 */ /* 0x0001e2000c101524 */
[----:B------:R-:W-:Y:S05]  /*e870*/  BRA `(.L_x_4938) ;  /* 0x0000067000007947 */ /* 0x000fea0003800000 */
.L_x_4945:
        /* <DEDUP_REMOVED lines=11> */
.L_x_4957:
        /* <DEDUP_REMOVED lines=16> */
.L_x_4960:
[----:B------:R-:W-:-:S04]  /*ea30*/  LOP3.LUT R18, R18, 0x80000000, RZ, 0xc0, !PT ;  /* 0x8000000012127812 */ /* 0x000fc800078ec0ff */
[----:B------:R-:W-:-:S04]  /*ea40*/  SHF.R.U32.HI R18, RZ, 0x18, R18 ;  /* 0x00000018ff127819 */ /* 0x000fc80000011612 */
[----:B------:R-:W-:-:S04]  /*ea50*/  LOP3.LUT R3, R3, R18, RZ, 0xfc, !PT ;  /* 0x0000001203037212 */ /* 0x000fc800078efcff */
[----:B------:R-:W-:Y:S02]  /*ea60*/  PRMT R0, R3, 0x7610, R0 ;  /* 0x0000761003007816 */ /* 0x000fe40000000000 */
.L_x_4959:
[----:B------:R-:W-:Y:S05]  /*ea70*/  BSYNC B0 ;  /* 0x0000000000007941 */ /* 0x000fea0003800000 */
.L_x_4958:
[----:B------:R0:W-:Y:S01]  /*ea80*/  STG.E.U8 [R4.64], R0 ;  /* 0x0000000004007986 */ /* 0x0001e2000c101124 */
[----:B------:R-:W-:Y:S05]  /*ea90*/  BRA `(.L_x_4938) ;  /* 0x0000045000007947 */ /* 0x000fea0003800000 */
.L_x_4956:
        /* <DEDUP_REMOVED lines=16> */
.L_x_4963:
[----:B------:R-:W-:-:S04]  /*eba0*/  LOP3.LUT R18, R18, 0x80000000, RZ, 0xc0, !PT ;  /* 0x8000000012127812 */ /* 0x000fc800078ec0ff */
[----:B------:R-:W-:-:S04]  /*ebb0*/  SHF.R.U32.HI R18, RZ, 0x18, R18 ;  /* 0x00000018ff127819 */ /* 0x000fc80000011612 */
[----:B------:R-:W-:-:S04]  /*ebc0*/  LOP3.LUT R3, R3, R18, RZ, 0xfc, !PT ;  /* 0x0000001203037212 */ /* 0x000fc800078efcff */
[----:B------:R-:W-:Y:S02]  /*ebd0*/  PRMT R0, R3, 0x7610, R0 ;  /* 0x0000761003007816 */ /* 0x000fe40000000000 */
.L_x_4962:
[----:B------:R-:W-:Y:S05]  /*ebe0*/  BSYNC B0 ;  /* 0x0000000000007941 */ /* 0x000fea0003800000 */
.L_x_4961:
[----:B------:R0:W-:Y:S01]  /*ebf0*/  STG.E.U8 [R4.64], R0 ;  /* 0x0000000004007986 */ /* 0x0001e2000c101124 */
[----:B------:R-:W-:Y:S05]  /*ec00*/  BRA `(.L_x_4938) ;  /* 0x000002e000007947 */ /* 0x000fea0003800000 */
.L_x_4955:
        /* <DEDUP_REMOVED lines=21> */
.L_x_4937:
[----:B------:R-:W-:Y:S01]  /*ed60*/  MOV R0, 0x228 ;  /* 0x0000022800007802 */ /* 0x000fe20000000f00 */
[----:B------:R-:W-:Y:S02]  /*ed70*/  IMAD.MOV.U32 R4, RZ, RZ, c[0x4][0x218] ;  /* 0x01008600ff047624 */ /* 0x000fe400078e00ff */
[----:B------:R-:W-:Y:S01]  /*ed80*/  IMAD.MOV.U32 R5, RZ, RZ, c[0x4][0x21c] ;  /* 0x01008700ff057624 */ /* 0x000fe200078e00ff */
[----:B------:R0:W3:Y:S01]  /*ed90*/  LDC.64 R14, c[0x4][R0] ;  /* 0x01000000000e7b82 */ /* 0x0000e20000000a00 */
[----:B------:R-:W-:Y:S02]  /*eda0*/  IMAD.MOV.U32 R6, RZ, RZ, c[0x4][0x220] ;  /* 0x01008800ff067624 */ /* 0x000fe400078e00ff */
        /* <DEDUP_REMOVED lines=13> */
[----:B-123--:R-:W-:Y:S05]  /*ee80*/  CALL.ABS.NOINC R14 ;  /* 0x000000000e007343 */ /* 0x00efea0003c00000 */
[----:B------:R-:W-:Y:S05]  /*ee90*/  BRA `(.L_x_4938) ;  /* 0x0000005000007947 */ /* 0x000fea0003800000 */
.L_x_4965:
[----:B------:R-:W0:Y:S02]  /*eea0*/  F2I.U64.TRUNC R18, R18 ;  /* 0x0000001200127311 */ /* 0x000e24000020d800 */
[----:B0-----:R0:W-:Y:S01]  /*eeb0*/  STG.E.64 [R4.64], R18 ;  /* 0x0000001204007986 */ /* 0x0011e2000c101b24 */
[----:B------:R-:W-:Y:S05]  /*eec0*/  BRA `(.L_x_4938) ;  /* 0x0000002000007947 */ /* 0x000fea0003800000 */
.L_x_4964:
[----:B------:R-:W0:Y:S02]  /*eed0*/  F2I.FTZ.U32.TRUNC.NTZ R3, R18 ;  /* 0x0000001200037305 */ /* 0x000e24000021f000 */
[----:B0-----:R0:W-:Y:S02]  /*eee0*/  STG.E [R4.64], R3 ;  /* 0x0000000304007986 */ /* 0x0011e4000c101924 */
.L_x_4938:
[----:B------:R-:W-:Y:S02]  /*eef0*/  IADD3 R45, R45, 0x80, RZ ;  /* 0x000000802d2d7810 */ /* 0x000fe40007ffe0ff */
.L_x_4899:
[----:B------:R-:W-:Y:S05]  /*ef00*/  BSYNC B6 ;  /* 0x0000000000067941 */ /* 0x000fea0003800000 */
.L_x_4898:
        /* <DEDUP_REMOVED lines=20> */
.L_x_4969:
[----:B------:R-:W0:Y:S02]  /*f050*/  F2I.S64.TRUNC R22, R22 ;  /* 0x0000001600167311 */ /* 0x000e24000020d900 */
[----:B0-----:R-:W-:-:S05]  /*f060*/  IMAD.MOV.U32 R5, RZ, RZ, R22 ;  /* 0x000000ffff057224 */ /* 0x001fca00078e0016 */
[----:B------:R-:W-:Y:S01]  /*f070*/  STG.E.U8 [R2.64], R5 ;  /* 0x0000000502007986 */ /* 0x000fe2000c101124 */
[----:B------:R-:W-:Y:S05]  /*f080*/  EXIT ;  /* 0x000000000000794d */ /* 0x000fea0003800000 */
.L_x_4968:
        /* <DEDUP_REMOVED lines=9> */
.L_x_4972:
[----:B------:R-:W0:Y:S02]  /*f120*/  F2I.FTZ.TRUNC.NTZ R5, R22 ;  /* 0x0000001600057305 */ /* 0x000e24000021f100 */
[----:B0-----:R-:W-:Y:S01]  /*f130*/  STG.E [R2.64], R5 ;  /* 0x0000000502007986 */ /* 0x001fe2000c101924 */
[----:B------:R-:W-:Y:S05]  /*f140*/  EXIT ;  /* 0x000000000000794d */ /* 0x000fea0003800000 */
.L_x_4971:
[----:B------:R-:W0:Y:S02]  /*f150*/  F2I.FTZ.TRUNC.NTZ R5, R22 ;  /* 0x0000001600057305 */ /* 0x000e24000021f100 */
[----:B0-----:R-:W-:Y:S01]  /*f160*/  STG.E.U16 [R2.64], R5 ;  /* 0x0000000502007986 */ /* 0x001fe2000c101524 */
[----:B------:R-:W-:Y:S05]  /*f170*/  EXIT ;  /* 0x000000000000794d */ /* 0x000fea0003800000 */
.L_x_4967:
        /* <DEDUP_REMOVED lines=8> */
.L_x_4974:
[----:B------:R-:W-:-:S05]  /*f200*/  F2FP.PACK_AB R22, RZ, R22 ;  /* 0x00000016ff16723e */ /* 0x000fca00000000ff */
[----:B------:R-:W-:Y:S01]  /*f210*/  STG.E.U16 [R2.64], R22 ;  /* 0x0000001602007986 */ /* 0x000fe2000c101524 */
[----:B------:R-:W-:Y:S05]  /*f220*/  EXIT ;  /* 0x000000000000794d */ /* 0x000fea0003800000 */
.L_x_4973:
        /* <DEDUP_REMOVED lines=8> */
.L_x_4976:
[----:B------:R-:W-:-:S05]  /*f2b0*/  F2FP.PACK_AB R23, R23, R22 ;  /* 0x000000161717723e */ /* 0x000fca00000000ff */
[----:B------:R-:W-:Y:S01]  /*f2c0*/  STG.E [R2.64], R23 ;  /* 0x0000001702007986 */ /* 0x000fe2000c101924 */
[----:B------:R-:W-:Y:S05]  /*f2d0*/  EXIT ;  /* 0x000000000000794d */ /* 0x000fea0003800000 */
.L_x_4975:
[----:B------:R-:W-:-:S06]  /*f2e0*/  FMUL.FTZ R4, R22, 1 ;  /* 0x3f80000016047820 */ /* 0x000fcc0000410000 */
[----:B------:R-:W0:Y:S02]  /*f2f0*/  F2F.F64.F32 R4, R4 ;  /* 0x0000000400047310 */ /* 0x000e240000201800 */
[----:B0-----:R-:W-:Y:S01]  /*f300*/  STG.E.64 [R2.64], R4 ;  /* 0x0000000402007986 */ /* 0x001fe2000c101b24 */
[----:B------:R-:W-:Y:S05]  /*f310*/  EXIT ;  /* 0x000000000000794d */ /* 0x000fea0003800000 */
.L_x_4966:
        /* <DEDUP_REMOVED lines=14> */
.L_x_4979:
[----:B------:R-:W-:Y:S02]  /*f400*/  FMUL.FTZ R6, R23, 1 ;  /* 0x3f80000017067820 */ /* 0x000fe40000410000 */
[----:B------:R-:W-:-:S04]  /*f410*/  FMUL.FTZ R4, R22, 1 ;  /* 0x3f80000016047820 */ /* 0x000fc80000410000 */
[----:B------:R-:W-:Y:S08]  /*f420*/  F2F.F64.F32 R6, R6 ;  /* 0x0000000600067310 */ /* 0x000ff00000201800 */
[----:B------:R-:W0:Y:S02]  /*f430*/  F2F.F64.F32 R4, R4 ;  /* 0x0000000400047310 */ /* 0x000e240000201800 */
[----:B0-----:R-:W-:Y:S01]  /*f440*/  STG.E.128 [R2.64], R4 ;  /* 0x0000000402007986 */ /* 0x001fe2000c101d24 */
[----:B------:R-:W-:Y:S05]  /*f450*/  EXIT ;  /* 0x000000000000794d */ /* 0x000fea0003800000 */
.L_x_4978:
        /* <DEDUP_REMOVED lines=20> */
.L_x_4983:
[----:B------:R-:W-:Y:S05]  /*f5a0*/  BSYNC B0 ;  /* 0x0000000000007941 */ /* 0x000fea0003800000 */
.L_x_4982:
[----:B------:R-:W-:-:S05]  /*f5b0*/  LOP3.LUT R7, R0, R7, RZ, 0xfc, !PT ;  /* 0x0000000700077212 */ /* 0x000fca00078efcff */
[----:B------:R-:W-:Y:S01]  /*f5c0*/  STG.E.U8 [R2.64], R7 ;  /* 0x0000000702007986 */ /* 0x000fe2000c101124 */
[----:B------:R-:W-:Y:S05]  /*f5d0*/  EXIT ;  /* 0x000000000000794d */ /* 0x000fea0003800000 */
.L_x_4981:
[----:B------:R-:W-:Y:S01]  /*f5e0*/  LOP3.LUT R4, R22, 0x7fffffff, RZ, 0xc0, !PT ;  /* 0x7fffffff16047812 */ /* 0x000fe200078ec0ff */
[----:B------:R-:W-:Y:S03]  /*f5f0*/  BSSY B0, `(.L_x_4984) ;  /* 0x000000e000007945 */ /* 0x000fe60003800000 */
        /* <DEDUP_REMOVED lines=10> */
.L_x_4985:
[----:B------:R-:W-:Y:S01]  /*f6a0*/  IMAD.MOV.U32 R0, RZ, RZ, 0x7f ;  /* 0x0000007fff007424 */ /* 0x000fe200078e00ff */
[----:B------:R-:W-:-:S04]  /*f6b0*/  ISETP.GT.U32.AND P0, PT, R4, 0x7f800000, PT ;  /* 0x7f8000000400780c */ /* 0x000fc80003f04070 */
[----:B------:R-:W-:-:S04]  /*f6c0*/  SEL R0, R0, 0x7c, P0 ;  /* 0x0000007c00007807 */ /* 0x000fc80000000000 */
.L_x_4986:
[----:B------:R-:W-:Y:S05]  /*f6d0*/  BSYNC B0 ;  /* 0x0000000000007941 */ /* 0x000fea0003800000 */
.L_x_4984:
[----:B------:R-:W-:-:S04]  /*f6e0*/  LOP3.LUT R22, R22, 0x80000000, RZ, 0xc0, !PT ;  /* 0x8000000016167812 */ /* 0x000fc800078ec0ff */
[----:B------:R-:W-:-:S04]  /*f6f0*/  SHF.R.U32.HI R5, RZ, 0x18, R22 ;  /* 0x00000018ff057819 */ /* 0x000fc80000011616 */
[----:B------:R-:W-:-:S05]  /*f700*/  LOP3.LUT R5, R0, R5, RZ, 0xfc, !PT ;  /* 0x0000000500057212 */ /* 0x000fca00078efcff */
[----:B------:R-:W-:Y:S01]  /*f710*/  STG.E.U8 [R2.64], R5 ;  /* 0x0000000502007986 */ /* 0x000fe2000c101124 */
[----:B------:R-:W-:Y:S05]  /*f720*/  EXIT ;  /* 0x000000000000794d */ /* 0x000fea0003800000 */
.L_x_4980:
[----:B------:R-:W-:-:S05]  /*f730*/  F2FP.BF16.PACK_AB R22, RZ, R22 ;  /* 0x00000016ff16723e */ /* 0x000fca00000010ff */
[----:B------:R-:W-:Y:S01]  /*f740*/  STG.E.U16 [R2.64], R22 ;  /* 0x0000001602007986 */ /* 0x000fe2000c101524 */
[----:B------:R-:W-:Y:S05]  /*f750*/  EXIT ;  /* 0x000000000000794d */ /* 0x000fea0003800000 */
.L_x_4977:
        /* <DEDUP_REMOVED lines=11> */
.L_x_4989:
        /* <DEDUP_REMOVED lines=16> */
.L_x_4992:
[----:B------:R-:W-:-:S04]  /*f910*/  LOP3.LUT R22, R22, 0x80000000, RZ, 0xc0, !PT ;  /* 0x8000000016167812 */ /* 0x000fc800078ec0ff */
[----:B------:R-:W-:-:S04]  /*f920*/  SHF.R.U32.HI R5, RZ, 0x18, R22 ;  /* 0x00000018ff057819 */ /* 0x000fc80000011616 */
[----:B------:R-:W-:-:S04]  /*f930*/  LOP3.LUT R4, R4, R5, RZ, 0xfc, !PT ;  /* 0x0000000504047212 */ /* 0x000fc800078efcff */
[----:B------:R-:W-:Y:S02]  /*f940*/  PRMT R0, R4, 0x7610, R0 ;  /* 0x0000761004007816 */ /* 0x000fe40000000000 */
.L_x_4991:
[----:B------:R-:W-:Y:S05]  /*f950*/  BSYNC B0 ;  /* 0x0000000000007941 */ /* 0x000fea0003800000 */
.L_x_4990:
[----:B------:R-:W-:Y:S01]  /*f960*/  STG.E.U8 [R2.64], R0 ;  /* 0x0000000002007986 */ /* 0x000fe2000c101124 */
[----:B------:R-:W-:Y:S05]  /*f970*/  EXIT ;  /* 0x000000000000794d */ /* 0x000fea0003800000 */
.L_x_4988:
        /* <DEDUP_REMOVED lines=16> */
.L_x_4995:
[----:B------:R-:W-:-:S04]  /*fa80*/  LOP3.LUT R22, R22, 0x80000000, RZ, 0xc0, !PT ;  /* 0x8000000016167812 */ /* 0x000fc800078ec0ff */
[----:B------:R-:W-:-:S04]  /*fa90*/  SHF.R.U32.HI R5, RZ, 0x18, R22 ;  /* 0x00000018ff057819 */ /* 0x000fc80000011616 */
[----:B------:R-:W-:-:S04]  /*faa0*/  LOP3.LUT R4, R4, R5, RZ, 0xfc, !PT ;  /* 0x0000000504047212 */ /* 0x000fc800078efcff */
[----:B------:R-:W-:Y:S02]  /*fab0*/  PRMT R0, R4, 0x7610, R0 ;  /* 0x0000761004007816 */ /* 0x000fe40000000000 */
.L_x_4994:
[----:B------:R-:W-:Y:S05]  /*fac0*/  BSYNC B0 ;  /* 0x0000000000007941 */ /* 0x000fea0003800000 */
.L_x_4993:
[----:B------:R-:W-:Y:S01]  /*fad0*/  STG.E.U8 [R2.64], R0 ;  /* 0x0000000002007986 */ /* 0x000fe2000c101124 */
[----:B------:R-:W-:Y:S05]  /*fae0*/  EXIT ;  /* 0x000000000000794d */ /* 0x000fea0003800000 */
.L_x_4987:
        /* <DEDUP_REMOVED lines=21> */
.L_x_4970:
        /* <DEDUP_REMOVED lines=19> */
[----:B------:R-:W-:Y:S05]  /*fd70*/  EXIT ;  /* 0x000000000000794d */ /* 0x000fea0003800000 */
.L_x_4997:
[----:B------:R-:W0:Y:S02]  /*fd80*/  F2I.U64.TRUNC R22, R22 ;  /* 0x0000001600167311 */ /* 0x000e24000020d800 */
[----:B0-----:R-:W-:Y:S01]  /*fd90*/  STG.E.64 [R2.64], R22 ;  /* 0x0000001602007986 */ /* 0x001fe2000c101b24 */
[----:B------:R-:W-:Y:S05]  /*fda0*/  EXIT ;  /* 0x000000000000794d */ /* 0x000fea0003800000 */
.L_x_4996:
[----:B------:R-:W0:Y:S02]  /*fdb0*/  F2I.FTZ.U32.TRUNC.NTZ R5, R22 ;  /* 0x0000001600057305 */ /* 0x000e24000021f000 */
[----:B0-----:R-:W-:Y:S01]  /*fdc0*/  STG.E [R2.64], R5 ;  /* 0x0000000502007986 */ /* 0x001fe2000c101924 */
[----:B------:R-:W-:Y:S05]  /*fdd0*/  EXIT ;  /* 0x000000000000794d */ /* 0x000fea0003800000 */
.L_x_4998:
        /* <DEDUP_REMOVED lines=10> */
.L_x_22938:


//--------------------- .text._ZN2at6native18elementwise_kernelILi128ELi2EZNS0_22gpu_kernel_impl_nocastIZZZNS0_54_GLOBAL__N__d8c5977b_16_LinearAlgebra_cu_9e10b42f_321716addr_kernel_cudaERNS_14TensorIteratorERKN3c106ScalarES9_ENKUlvE_clEvENKUlvE7_clEvEUlNS6_7complexIfEESD_SD_E0_EEvRNS_18TensorIteratorBaseERKT_EUliE_EEviT1_ --------------------------
	.section	.text._ZN2at6native18elementwise_kernelILi128ELi2EZNS0_22gpu_kernel_impl_nocastIZZZNS0_54_GLOBAL__N__d8c5977b_16_LinearAlgebra_cu_9e10b42f_321716addr_kernel_cudaERNS_14TensorIteratorERKN3c106ScalarES9_ENKUlvE_clEvENKUlvE7_clEvEUlNS6_7complexIfEESD_SD_E0_EEvRNS_18TensorIteratorBaseERKT_EUliE_EEviT1_,"ax",@progbits
	.sectioninfo	@"SHI_REGISTERS=14"
	.align	128
        .global         _ZN2at6native18elementwise_kernelILi128ELi2EZNS0_22gpu_kernel_impl_nocastIZZZNS0_54_GLOBAL__N__d8c5977b_16_LinearAlgebra_cu_9e10b42f_321716addr_kernel_cudaERNS_14TensorIteratorERKN3c106ScalarES9_ENKUlvE_clEvENKUlvE7_clEvEUlNS6_7complexIfEESD_SD_E0_EEvRNS_18TensorIteratorBaseERKT_EUliE_EEviT1_
        .type           _ZN2at6native18elementwise_kernelILi128ELi2EZNS0_22gpu_kernel_impl_nocastIZZZNS0_54_GLOBAL__N__d8c5977b_16_LinearAlgebra_cu_9e10b42f_321716addr_kernel_cudaERNS_14TensorIteratorERKN3c106ScalarES9_ENKUlvE_clEvENKUlvE7_clEvEUlNS6_7complexIfEESD_SD_E0_EEvRNS_18TensorIteratorBaseERKT_EUliE_EEviT1_,@function
        .size           _ZN2at6native18elementwise_kernelILi128ELi2EZNS0_22gpu_kernel_impl_nocastIZZZNS0_54_GLOBAL__N__d8c5977b_16_LinearAlgebra_cu_9e10b42f_321716addr_kernel_cudaERNS_14TensorIteratorERKN3c106ScalarES9_ENKUlvE_clEvENKUlvE7_clEvEUlNS6_7complexIfEESD_SD_E0_EEvRNS_18TensorIteratorBaseERKT_EUliE_EEviT1_,(.L_x_22939 - _ZN2at6native18elementwise_kernelILi128ELi2EZNS0_22gpu_kernel_impl_nocastIZZZNS0_54_GLOBAL__N__d8c5977b_16_LinearAlgebra_cu_9e10b42f_321716addr_kernel_cudaERNS_14TensorIteratorERKN3c106ScalarES9_ENKUlvE_clEvENKUlvE7_clEvEUlNS6_7complexIfEESD_SD_E0_EEvRNS_18TensorIteratorBaseERKT_EUliE_EEviT1_)
        .other          _ZN2at6native18elementwise_kernelILi128ELi2EZNS0_22gpu_kernel_impl_nocastIZZZNS0_54_GLOBAL__N__d8c5977b_16_LinearAlgebra_cu_9e10b42f_321716addr_kernel_cudaERNS_14TensorIteratorERKN3c106ScalarES9_ENKUlvE_clEvENKUlvE7_clEvEUlNS6_7complexIfEESD_SD_E0_EEvRNS_18TensorIteratorBaseERKT_EUliE_EEviT1_,@"STO_CUDA_ENTRY STV_DEFAULT"
_ZN2at6native18elementwise_kernelILi128ELi2EZNS0_22gpu_kernel_impl_nocastIZZZNS0_54_GLOBAL__N__d8c5977b_16_LinearAlgebra_cu_9e10b42f_321716addr_kernel_cudaERNS_14TensorIteratorERKN3c106ScalarES9_ENKUlvE_clEvENKUlvE7_clEvEUlNS6_7complexIfEESD_SD_E0_EEvRNS_18TensorIteratorBaseERKT_EUliE_EEviT1_:
.text._ZN2at6native18elementwise_kernelILi128ELi2EZNS0_22gpu_kernel_impl_nocastIZZZNS0_54_GLOBAL__N__d8c5977b_16_LinearAlgebra_cu_9e10b42f_321716addr_kernel_cudaERNS_14TensorIteratorERKN3c106ScalarES9_ENKUlvE_clEvENKUlvE7_clEvEUlNS6_7complexIfEESD_SD_E0_EEvRNS_18TensorIteratorBaseERKT_EUliE_EEviT1_:
        /* <DEDUP_REMOVED lines=285> */
[----:B------:R-:W-:-:S03]  /*11d0*/  @P0 IMAD R4, R9, c[0x0][0x424], R4 ;  /* 0x0001090009040a24 */ /* 0x000fc600078e0204 */
.L_x_5001:
[----:B------:R-:W-:Y:S02]  /*11e0*/  IADD3 R8, P0, R5, c[0x0][0x438], RZ ;  /* 0x00010e0005087a10 */ /* 0x000fe40007f1e0ff */
[----:B------:R-:W-:Y:S02]  /*11f0*/  IADD3 R6, P1, R4, c[0x0][0x440], RZ ;  /* 0x0001100004067a10 */ /* 0x000fe40007f3e0ff */
[----:B------:R-:W-:Y:S02]  /*1200*/  IADD3.X R9, RZ, c[0x0][0x43c], RZ, P0, !PT ;  /* 0x00010f00ff097a10 */ /* 0x000fe400007fe4ff */
[----:B------:R-:W-:-:S02]  /*1210*/  IADD3 R4, P0, R2, c[0x0][0x430], RZ ;  /* 0x00010c0002047a10 */ /* 0x000fc40007f1e0ff */
[----:B------:R-:W-:Y:S02]  /*1220*/  IADD3.X R7, RZ, c[0x0][0x444], RZ, P1, !PT ;  /* 0x00011100ff077a10 */ /* 0x000fe40000ffe4ff */
[----:B------:R-:W2:Y:S01]  /*1230*/  LDG.E.64 R8, [R8.64] ;  /* 0x0000000408087981 */ /* 0x000ea2000c1e1b00 */
[----:B------:R-:W-:-:S03]  /*1240*/  IADD3.X R5, RZ, c[0x0][0x434], RZ, P0, !PT ;  /* 0x00010d00ff057a10 */ /* 0x000fc600007fe4ff */
[----:B------:R-:W3:Y:S04]  /*1250*/  LDG.E.64 R6, [R6.64] ;  /* 0x0000000406067981 */ /* 0x000ee8000c1e1b00 */
[----:B------:R-:W4:Y:S01]  /*1260*/  LDG.E.64 R4, [R4.64] ;  /* 0x0000000404047981 */ /* 0x000f22000c1e1b00 */
[----:B------:R-:W-:Y:S01]  /*1270*/  IADD3 R3, R3, 0x80, RZ ;  /* 0x0000008003037810 */ /* 0x000fe20007ffe0ff */
[----:B--2---:R-:W-:Y:S02]  /*1280*/  FMUL.FTZ R2, R8, c[0x0][0x454] ;  /* 0x0001150008027a20 */ /* 0x004fe40000410000 */
[C---:B------:R-:W-:Y:S02]  /*1290*/  FMUL.FTZ R11, R9.reuse, c[0x0][0x454] ;  /* 0x00011500090b7a20 */ /* 0x040fe40000410000 */
[----:B------:R-:W-:-:S02]  /*12a0*/  FFMA.FTZ R2, R9, c[0x0][0x450], R2 ;  /* 0x0001140009027a23 */ /* 0x000fc40000010002 */
[----:B------:R-:W-:Y:S02]  /*12b0*/  FFMA.FTZ R11, R8, c[0x0][0x450], -R11 ;  /* 0x00011400080b7a23 */ /* 0x000fe4000001080b */
[-C--:B---3--:R-:W-:Y:S02]  /*12c0*/  FMUL.FTZ R10, R7, R2.reuse ;  /* 0x00000002070a7220 */ /* 0x088fe40000410000 */
[----:B------:R-:W-:Y:S02]  /*12d0*/  FMUL.FTZ R8, R6, R2 ;  /* 0x0000000206087220 */ /* 0x000fe40000410000 */
[----:B----4-:R-:W-:Y:S02]  /*12e0*/  FMUL.FTZ R2, R4, c[0x0][0x44c] ;  /* 0x0001130004027a20 */ /* 0x010fe40000410000 */
[----:B------:R-:W-:Y:S02]  /*12f0*/  FMUL.FTZ R9, R5, c[0x0][0x44c] ;  /* 0x0001130005097a20 */ /* 0x000fe40000410000 */
[-C--:B------:R-:W-:Y:S01]  /*1300*/  FFMA.FTZ R10, R6, R11.reuse, -R10 ;  /* 0x0000000b060a7223 */ /* 0x080fe2000001080a */
[----:B------:R-:W-:Y:S01]  /*1310*/  IADD3 R6, P0, R0, c[0x0][0x428], RZ ;  /* 0x00010a0000067a10 */ /* 0x000fe20007f1e0ff */
[----:B------:R-:W-:-:S02]  /*1320*/  FFMA.FTZ R7, R7, R11, R8 ;  /* 0x0000000b07077223 */ /* 0x000fc40000010008 */
[----:B------:R-:W-:Y:S02]  /*1330*/  FFMA.FTZ R2, R5, c[0x0][0x448], R2 ;  /* 0x0001120005027a23 */ /* 0x000fe40000010002 */
[----:B------:R-:W-:Y:S02]  /*1340*/  FFMA.FTZ R9, R4, c[0x0][0x448], -R9 ;  /* 0x0001120004097a23 */ /* 0x000fe40000010809 */
[----:B------:R-:W-:Y:S01]  /*1350*/  FADD.FTZ R11, R2, R7 ;  /* 0x00000007020b7221 */ /* 0x000fe20000010000 */
[----:B------:R-:W-:Y:S01]  /*1360*/  IADD3.X R7, RZ, c[0x0][0x42c], RZ, P0, !PT ;  /* 0x00010b00ff077a10 */ /* 0x000fe200007fe4ff */
[----:B------:R-:W-:-:S05]  /*1370*/  FADD.FTZ R10, R9, R10 ;  /* 0x0000000a090a7221 */ /* 0x000fca0000010000 */
[----:B------:R0:W-:Y:S02]  /*1380*/  STG.E.64 [R6.64], R10 ;  /* 0x0000000a06007986 */ /* 0x0001e4000c101b04 */
.L_x_5000:
[----:B------:R-:W-:Y:S05]  /*1390*/  BSYNC B0 ;  /* 0x0000000000007941 */ /* 0x000fea0003800000 */
.L_x_4999:
[----:B------:R-:W-:-:S13]  /*13a0*/  ISETP.GE.AND P0, PT, R3, c[0x0][0x160], PT ;  /* 0x0000580003007a0c */ /* 0x000fda0003f06270 */
[----:B------:R-:W-:Y:S05]  /*13b0*/  @P0 EXIT ;  /* 0x000000000000094d */ /* 0x000fea0003800000 */
[----:B------:R-:W-:Y:S01]  /*13c0*/  ISETP.NE.AND P0, PT, RZ, c[0x0][0x168], PT ;  /* 0x00005a00ff007a0c */ /* 0x000fe20003f05270 */
[----:B------:R-:W-:Y:S01]  /*13d0*/  HFMA2.MMA R0, -RZ, RZ, 0, 0 ;  /* 0x00000000ff007435 */ /* 0x000fe200000001ff */
[----:B------:R-:W-:Y:S01]  /*13e0*/  CS2R R4, SRZ ;  /* 0x0000000000047805 */ /* 0x000fe2000001ff00 */
[----:B------:R-:W-:-:S10]  /*13f0*/  MOV R2, RZ ;  /* 0x000000ff00027202 */ /* 0x000fd40000000f00 */
[----:B------:R-:W-:Y:S05]  /*1400*/  @!P0 BRA `(.L_x_5002) ;  /* 0x0000111000008947 */ /* 0x000fea0003800000 */
[----:B------:R-:W-:Y:S02]  /*1410*/  MOV R2, RZ ;  /* 0x000000ff00027202 */ /* 0x000fe40000000f00 */
[----:B0-----:R-:W-:-:S03]  /*1420*/  MOV R10, c[0x0][0x168] ;  /* 0x00005a00000a7a02 */ /* 0x001fc60000000f00 */
        /* <DEDUP_REMOVED lines=270> */
[----:B------:R-:W-:-:S03]  /*2510*/  @P0 IMAD R4, R9, c[0x0][0x424], R4 ;  /* 0x0001090009040a24 */ /* 0x000fc600078e0204 */
.L_x_5002:
[----:B0-----:R-:W-:Y:S02]  /*2520*/  IADD3 R6, P0, R5, c[0x0][0x438], RZ ;  /* 0x00010e0005067a10 */ /* 0x001fe40007f1e0ff */
        /* <DEDUP_REMOVED lines=8> */
[C---:B--2---:R-:W-:Y:S02]  /*25b0*/  FMUL.FTZ R8, R6.reuse, c[0x0][0x454] ;  /* 0x0001150006087a20 */ /* 0x044fe40000410000 */
[C---:B------:R-:W-:Y:S02]  /*25c0*/  FMUL.FTZ R9, R7.reuse, c[0x0][0x454] ;  /* 0x0001150007097a20 */ /* 0x040fe40000410000 */
[----:B------:R-:W-:Y:S02]  /*25d0*/  FFMA.FTZ R8, R7, c[0x0][0x450], R8 ;  /* 0x0001140007087a23 */ /* 0x000fe40000010008 */
[----:B------:R-:W-:-:S02]  /*25e0*/  FFMA.FTZ R9, R6, c[0x0][0x450], -R9 ;  /* 0x0001140006097a23 */ /* 0x000fc40000010809 */
        /* <DEDUP_REMOVED lines=12> */
[----:B------:R-:W-:Y:S01]  /*26b0*/  STG.E.64 [R4.64], R10 ;  /* 0x0000000a04007986 */ /* 0x000fe2000c101b04 */
[----:B------:R-:W-:Y:S05]  /*26c0*/  EXIT ;  /* 0x000000000000794d */ /* 0x000fea0003800000 */
.L_x_5003:
        /* <DEDUP_REMOVED lines=11> */
.L_x_22939:


//--------------------- .text._ZN2at6native27unrolled_elementwise_kernelIZZZNS0_54_GLOBAL__N__d8c5977b_16_LinearAlgebra_cu_9e10b42f_321716addr_kernel_cudaERNS_14TensorIteratorERKN3c106ScalarES8_ENKUlvE_clEvENKUlvE7_clEvEUlNS5_7complexIfEESC_SC_E0_St5arrayIPcLm4EELi4E23TrivialOffsetCalculatorILi3EjESH_ILi1EjENS0_6memory15LoadWithoutCastENSK_16StoreWithoutCastEEEviT_T0_T2_T3_T4_T5_ --------------------------
	.section	.text._ZN2at6native27unrolled_elementwise_kernelIZZZNS0_54_GLOBAL__N__d8c5977b_16_LinearAlgebra_cu_9e10b42f_321716addr_kernel_cudaERNS_14TensorIteratorERKN3c106ScalarES8_ENKUlvE_clEvENKUlvE7_clEvEUlNS5_7complexIfEESC_SC_E0_St5arrayIPcLm4EELi4E23TrivialOffsetCalculatorILi3EjESH_ILi1EjENS0_6memory15LoadWithoutCastENSK_16StoreWithoutCastEEEviT_T0_T2_T3_T4_T5_,"ax",@progbits
	.sectioninfo	@"SHI_REGISTERS=40"
	.align	128
        .global         _ZN2at6native27unrolled_elementwise_kernelIZZZNS0_54_GLOBAL__N__d8c5977b_16_LinearAlgebra_cu_9e10b42f_321716addr_kernel_cudaERNS_14TensorIteratorERKN3c106ScalarES8_ENKUlvE_clEvENKUlvE7_clEvEUlNS5_7complexIfEESC_SC_E0_St5arrayIPcLm4EELi4E23TrivialOffsetCalculatorILi3EjESH_ILi1EjENS0_6memory15LoadWithoutCastENSK_16StoreWithoutCastEEEviT_T0_T2_T3_T4_T5_
        .type           _ZN2at6native27unrolled_elementwise_kernelIZZZNS0_54_GLOBAL__N__d8c5977b_16_LinearAlgebra_cu_9e10b42f_321716addr_kernel_cudaERNS_14TensorIteratorERKN3c106ScalarES8_ENKUlvE_clEvENKUlvE7_clEvEUlNS5_7complexIfEESC_SC_E0_St5arrayIPcLm4EELi4E23TrivialOffsetCalculatorILi3EjESH_ILi1EjENS0_6memory15LoadWithoutCastENSK_16StoreWithoutCastEEEviT_T0_T2_T3_T4_T5_,@function
        .size           _ZN2at6native27unrolled_elementwise_kernelIZZZNS0_54_GLOBAL__N__d8c5977b_16_LinearAlgebra_cu_9e10b42f_321716addr_kernel_cudaERNS_14TensorIteratorERKN3c106ScalarES8_ENKUlvE_clEvENKUlvE7_clEvEUlNS5_7complexIfEESC_SC_E0_St5arrayIPcLm4EELi4E23TrivialOffsetCalculatorILi3EjESH_ILi1EjENS0_6memory15LoadWithoutCastENSK_16StoreWithoutCastEEEviT_T0_T2_T3_T4_T5_,(.L_x_22940 - _ZN2at6native27unrolled_elementwise_kernelIZZZNS0_54_GLOBAL__N__d8c5977b_16_LinearAlgebra_cu_9e10b42f_321716addr_kernel_cudaERNS_14TensorIteratorERKN3c106ScalarES8_ENKUlvE_clEvENKUlvE7_clEvEUlNS5_7complexIfEESC_SC_E0_St5arrayIPcLm4EELi4E23TrivialOffsetCalculatorILi3EjESH_ILi1EjENS0_6memory15LoadWithoutCastENSK_16StoreWithoutCastEEEviT_T0_T2_T3_T4_T5_)
        .other          _ZN2at6native27unrolled_elementwise_kernelIZZZNS0_54_GLOBAL__N__d8c5977b_16_LinearAlgebra_cu_9e10b42f_321716addr_kernel_cudaERNS_14TensorIteratorERKN3c106ScalarES8_ENKUlvE_clEvENKUlvE7_clEvEUlNS5_7complexIfEESC_SC_E0_St5arrayIPcLm4EELi4E23TrivialOffsetCalculatorILi3EjESH_ILi1EjENS0_6memory15LoadWithoutCastENSK_16StoreWithoutCastEEEviT_T0_T2_T3_T4_T5_,@"STO_CUDA_ENTRY STV_DEFAULT"
_ZN2at6native27unrolled_elementwise_kernelIZZZNS0_54_GLOBAL__N__d8c5977b_16_LinearAlgebra_cu_9e10b42f_321716addr_kernel_cudaERNS_14TensorIteratorERKN3c106ScalarES8_ENKUlvE_clEvENKUlvE7_clEvEUlNS5_7complexIfEESC_SC_E0_St5arrayIPcLm4EELi4E23TrivialOffsetCalculatorILi3EjESH_ILi1EjENS0_6memory15LoadWithoutCastENSK_16StoreWithoutCastEEEviT_T0_T2_T3_T4_T5_:
.text._ZN2at6native27unrolled_elementwise_kernelIZZZNS0_54_GLOBAL__N__d8c5977b_16_LinearAlgebra_cu_9e10b42f_321716addr_kernel_cudaERNS_14TensorIteratorERKN3c106ScalarES8_ENKUlvE_clEvENKUlvE7_clEvEUlNS5_7complexIfEESC_SC_E0_St5arrayIPcLm4EELi4E23TrivialOffsetCalculatorILi3EjESH_ILi1EjENS0_6memory15LoadWithoutCastENSK_16StoreWithoutCastEEEviT_T0_T2_T3_T4_T5_:
[----:B------:R-:W-:Y:S02]  /*0000*/  MOV R1, c[0x0][0x28] ;  /* 0x00000a0000017a02 */ /* 0x000fe40000000f00 */
[----:B------:R-:W0:Y:S01]  /*0010*/  S2R R33, SR_CTAID.X ;  /* 0x0000000000217919 */ /* 0x000e220000002500 */
[----:B------:R-:W-:Y:S01]  /*0020*/  MOV R0, 0xfffffe00 ;  /* 0xfffffe0000007802 */ /* 0x000fe20000000f00 */
[----:B------:R-:W-:Y:S01]  /*0030*/  CS2R R18, SRZ ;  /* 0x0000000000127805 */ /* 0x000fe2000001ff00 */
[----:B------:R-:W-:Y:S01]  /*0040*/  CS2R R16, SRZ ;  /* 0x0000000000107805 */ /* 0x000fe2000001ff00 */
[----:B------:R-:W1:Y:S01]  /*0050*/  S2R R30, SR_TID.X ;  /* 0x00000000001e7919 */ /* 0x000e620000002100 */
[----:B------:R-:W-:Y:S01]  /*0060*/  ULDC.64 UR4, c[0x0][0x118] ;  /* 0x0000460000047ab9 */ /* 0x000fe20000000a00 */
[----:B------:R-:W-:Y:S01]  /*0070*/  CS2R R20, SRZ ;  /* 0x0000000000147805 */ /* 0x000fe2000001ff00 */
[----:B------:R-:W-:Y:S01]  /*0080*/  CS2R R22, SRZ ;  /* 0x0000000000167805 */ /* 0x000fe2000001ff00 */
[----:B------:R-:W-:Y:S01]  /*0090*/  CS2R R24, SRZ ;  /* 0x0000000000187805 */ /* 0x000fe2000001ff00 */
[----:B0-----:R-:W-:Y:S01]  /*00a0*/  IMAD R31, R33, R0, c[0x0][0x160] ;  /* 0x00005800211f7624 */ /* 0x001fe200078e0200 */
[----:B-1----:R-:W-:-:S04]  /*00b0*/  MOV R10, R30 ;  /* 0x0000001e000a7202 */ /* 0x002fc80000000f00 */
[----:B------:R-:W-:-:S13]  /*00c0*/  ISETP.GE.AND P0, PT, R30, R31, PT ;  /* 0x0000001f1e00720c */ /* 0x000fda0003f06270 */
[----:B------:R-:W-:Y:S02]  /*00d0*/  @!P0 LEA R0, R33, R10, 0x9 ;  /* 0x0000000a21008211 */ /* 0x000fe400078e48ff */
[----:B------:R-:W-:-:S04]  /*00e0*/  @!P0 IADD3 R10, R10, 0x80, RZ ;  /* 0x000000800a0a8810 */ /* 0x000fc80007ffe0ff */
[----:B------:R-:W-:-:S13]  /*00f0*/  ISETP.GE.AND P1, PT, R10, R31, PT ;  /* 0x0000001f0a00720c */ /* 0x000fda0003f26270 */
[----:B------:R-:W-:Y:S02]  /*0100*/  @!P1 LEA R8, R33, R10, 0x9 ;  /* 0x0000000a21089211 */ /* 0x000fe400078e48ff */
[----:B------:R-:W-:Y:S02]  /*0110*/  @!P1 IADD3 R10, R10, 0x80, RZ ;  /* 0x000000800a0a9810 */ /* 0x000fe40007ffe0ff */
[----:B------:R-:W-:Y:S02]  /*0120*/  @!P1 MOV R9, 0x8 ;  /* 0x0000000800099802 */ /* 0x000fe40000000f00 */
[----:B------:R-:W-:Y:S01]  /*0130*/  ISETP.GE.AND P3, PT, R10, R31, PT ;  /* 0x0000001f0a00720c */ /* 0x000fe20003f66270 */
[----:B------:R-:W-:Y:S02]  /*0140*/  CS2R R12, SRZ ;  /* 0x00000000000c7805 */ /* 0x000fe4000001ff00 */
[----:B------:R-:W-:-:S04]  /*0150*/  @!P1 IMAD.WIDE.U32 R4, R8, R9, c[0x0][0x188] ;  /* 0x0000620008049625 */ /* 0x000fc800078e0009 */
[CC--:B------:R-:W-:Y:S01]  /*0160*/  @!P1 IMAD.WIDE.U32 R6, R8.reuse, R9.reuse, c[0x0][0x190] ;  /* 0x0000640008069625 */ /* 0x0c0fe200078e0009 */
[----:B------:R-:W-:Y:S01]  /*0170*/  @!P0 MOV R32, 0x8 ;  /* 0x0000000800208802 */ /* 0x000fe20000000f00 */
[----:B------:R-:W-:Y:S01]  /*0180*/  CS2R R14, SRZ ;  /* 0x00000000000e7805 */ /* 0x000fe2000001ff00 */
[----:B------:R0:W5:Y:S01]  /*0190*/  @!P1 LDG.E.64 R24, [R4.64] ;  /* 0x0000000404189981 */ /* 0x000162000c1e1b00 */
[----:B------:R-:W-:Y:S02]  /*01a0*/  @!P1 IMAD.WIDE.U32 R8, R8, R9, c[0x0][0x198] ;  /* 0x0000660008089625 */ /* 0x000fe400078e0009 */
[----:B------:R-:W-:Y:S01]  /*01b0*/  @!P3 LEA R2, R33, R10, 0x9 ;  /* 0x0000000a2102b211 */ /* 0x000fe200078e48ff */
[----:B------:R1:W5:Y:S01]  /*01c0*/  @!P1 LDG.E.64 R22, [R6.64] ;  /* 0x0000000406169981 */ /* 0x000362000c1e1b00 */
[----:B------:R-:W-:Y:S02]  /*01d0*/  @!P3 IADD3 R10, R10, 0x80, RZ ;  /* 0x000000800a0ab810 */ /* 0x000fe40007ffe0ff */
[----:B------:R-:W-:Y:S01]  /*01e0*/  @!P3 MOV R3, 0x8 ;  /* 0x000000080003b802 */ /* 0x000fe20000000f00 */
[----:B------:R2:W5:Y:S01]  /*01f0*/  @!P1 LDG.E.64 R20, [R8.64] ;  /* 0x0000000408149981 */ /* 0x000562000c1e1b00 */
[----:B------:R-:W-:-:S03]  /*0200*/  ISETP.GE.AND P2, PT, R10, R31, PT ;  /* 0x0000001f0a00720c */ /* 0x000fc60003f46270 */
[----:B------:R-:W-:-:S04]  /*0210*/  @!P3 IMAD.WIDE.U32 R26, R2, R3, c[0x0][0x188] ;  /* 0x00006200021ab625 */ /* 0x000fc800078e0003 */
[----:B------:R-:W-:Y:S01]  /*0220*/  @!P3 IMAD.WIDE.U32 R28, R2, R3, c[0x0][0x190] ;  /* 0x00006400021cb625 */ /* 0x000fe200078e0003 */
[----:B------:R3:W5:Y:S04]  /*0230*/  @!P3 LDG.E.64 R18, [R26.64] ;  /* 0x000000041a12b981 */ /* 0x000768000c1e1b00 */
[----:B------:R4:W5:Y:S01]  /*0240*/  @!P3 LDG.E.64 R16, [R28.64] ;  /* 0x000000041c10b981 */ /* 0x000962000c1e1b00 */
[----:B------:R-:W-:Y:S02]  /*0250*/  @!P2 LEA R36, R33, R10, 0x9 ;  /* 0x0000000a2124a211 */ /* 0x000fe400078e48ff */
[----:B------:R-:W-:Y:S01]  /*0260*/  @!P2 MOV R37, 0x8 ;  /* 0x000000080025a802 */ /* 0x000fe20000000f00 */
[----:B------:R-:W-:-:S04]  /*0270*/  CS2R R10, SRZ ;  /* 0x00000000000a7805 */ /* 0x000fc8000001ff00 */
[----:B---3--:R-:W-:-:S04]  /*0280*/  @!P2 IMAD.WIDE.U32 R26, R36, R37, c[0x0][0x188] ;  /* 0x00006200241aa625 */ /* 0x008fc800078e0025 */
[CC--:B----4-:R-:W-:Y:S01]  /*0290*/  @!P2 IMAD.WIDE.U32 R28, R36.reuse, R37.reuse, c[0x0][0x190] ;  /* 0x00006400241ca625 */ /* 0x0d0fe200078e0025 */
[----:B--2---:R-:W-:Y:S01]  /*02a0*/  CS2R R8, SRZ ;  /* 0x0000000000087805 */ /* 0x004fe2000001ff00 */
[----:B------:R2:W5:Y:S02]  /*02b0*/  @!P2 LDG.E.64 R12, [R26.64] ;  /* 0x000000041a0ca981 */ /* 0x000564000c1e1b00 */
[----:B------:R-:W-:Y:S02]  /*02c0*/  @!P2 IMAD.WIDE.U32 R36, R36, R37, c[0x0][0x198] ;  /* 0x000066002424a625 */ /* 0x000fe400078e0025 */
[----:B------:R3:W5:Y:S01]  /*02d0*/  @!P2 LDG.E.64 R10, [R28.64] ;  /* 0x000000041c0aa981 */ /* 0x000762000c1e1b00 */
[----:B-1----:R-:W-:Y:S01]  /*02e0*/  CS2R R6, SRZ ;  /* 0x0000000000067805 */ /* 0x002fe2000001ff00 */
[----:B------:R-:W-:-:S04]  /*02f0*/  @!P3 IMAD.WIDE.U32 R2, R2, R3, c[0x0][0x198] ;  /* 0x000066000202b625 */ /* 0x000fc800078e0003 */
[CC--:B------:R-:W-:Y:S01]  /*0300*/  @!P0 IMAD.WIDE.U32 R34, R0.reuse, R32.reuse, c[0x0][0x188] ;  /* 0x0000620000228625 */ /* 0x0c0fe200078e0020 */
[----:B------:R1:W5:Y:S03]  /*0310*/  @!P2 LDG.E.64 R8, [R36.64] ;  /* 0x000000042408a981 */ /* 0x000366000c1e1b00 */
[CC--:B--2---:R-:W-:Y:S01]  /*0320*/  @!P0 IMAD.WIDE.U32 R26, R0.reuse, R32.reuse, c[0x0][0x190] ;  /* 0x00006400001a8625 */ /* 0x0c4fe200078e0020 */
[----:B0-----:R-:W-:Y:S01]  /*0330*/  CS2R R4, SRZ ;  /* 0x0000000000047805 */ /* 0x001fe2000001ff00 */
[----:B------:R0:W5:Y:S02]  /*0340*/  @!P3 LDG.E.64 R14, [R2.64] ;  /* 0x00000004020eb981 */ /* 0x000164000c1e1b00 */
[----:B---3--:R-:W-:Y:S01]  /*0350*/  @!P0 IMAD.WIDE.U32 R28, R0, R32, c[0x0][0x198] ;  /* 0x00006600001c8625 */ /* 0x008fe200078e0020 */
[----:B------:R-:W-:Y:S01]  /*0360*/  MOV R0, R30 ;  /* 0x0000001e00007202 */ /* 0x000fe20000000f00 */
[----:B------:R2:W5:Y:S03]  /*0370*/  @!P0 LDG.E.64 R6, [R34.64] ;  /* 0x0000000422068981 */ /* 0x000566000c1e1b00 */
[C---:B-1----:R-:W-:Y:S01]  /*0380*/  IADD3 R36, R0.reuse, 0x80, RZ ;  /* 0x0000008000247810 */ /* 0x042fe20007ffe0ff */
[----:B------:R1:W5:Y:S01]  /*0390*/  @!P0 LDG.E.64 R4, [R26.64] ;  /* 0x000000041a048981 */ /* 0x000362000c1e1b00 */
[----:B0-----:R-:W-:Y:S01]  /*03a0*/  CS2R R2, SRZ ;  /* 0x0000000000027805 */ /* 0x001fe2000001ff00 */
[C---:B------:R-:W-:Y:S01]  /*03b0*/  IADD3 R32, R0.reuse, 0x100, RZ ;  /* 0x0000010000207810 */ /* 0x040fe20007ffe0ff */
[----:B------:R-:W-:Y:S01]  /*03c0*/  BSSY B0, `(.L_x_5004) ;  /* 0x0000019000007945 */ /* 0x000fe20003800000 */
[----:B--2---:R-:W-:-:S02]  /*03d0*/  IADD3 R34, R0, 0x180, RZ ;  /* 0x0000018000227810 */ /* 0x004fc40007ffe0ff */
[----:B------:R-:W-:Y:S01]  /*03e0*/  @!P0 MOV R0, R36 ;  /* 0x0000002400008202 */ /* 0x000fe20000000f00 */
[----:B------:R0:W5:Y:S01]  /*03f0*/  @!P0 LDG.E.64 R2, [R28.64] ;  /* 0x000000041c028981 */ /* 0x000162000c1e1b00 */
[----:B-1----:R-:W-:Y:S01]  /*0400*/  HFMA2.MMA R27, -RZ, RZ, 0, 0 ;  /* 0x00000000ff1b7435 */ /* 0x002fe200000001ff */
[-C--:B------:R-:W-:Y:S02]  /*0410*/  ISETP.GE.AND P1, PT, R36, R31.reuse, PT ;  /* 0x0000001f2400720c */ /* 0x080fe40003f26270 */
[-C--:B------:R-:W-:Y:S02]  /*0420*/  ISETP.GE.AND P2, PT, R32, R31.reuse, PT ;  /* 0x0000001f2000720c */ /* 0x080fe40003f46270 */
[-C--:B------:R-:W-:Y:S02]  /*0430*/  ISETP.GE.AND P3, PT, R34, R31.reuse, PT ;  /* 0x0000001f2200720c */ /* 0x080fe40003f66270 */
[----:B------:R-:W-:Y:S01]  /*0440*/  ISETP.GE.AND P4, PT, R0, R31, PT ;  /* 0x0000001f0000720c */ /* 0x000fe20003f86270 */
[----:B0-----:R-:W-:Y:S01]  /*0450*/  CS2R R28, SRZ ;  /* 0x00000000001c7805 */ /* 0x001fe2000001ff00 */
[----:B------:R-:W-:Y:S06]  /*0460*/  @P0 BRA `(.L_x_5005) ;  /* 0x000000e000000947 */ /* 0x000fec0003800000 */
[----:B-----5:R-:W-:Y:S02]  /*0470*/  FMUL.FTZ R26, R4, c[0x0][0x174] ;  /* 0x00005d00041a7a20 */ /* 0x020fe40000410000 */
        /* <DEDUP_REMOVED lines=13> */
.L_x_5005:
[----:B------:R-:W-:Y:S05]  /*0550*/  BSYNC B0 ;  /* 0x0000000000007941 */ /* 0x000fea0003800000 */
.L_x_5004:
[----:B------:R-:W-:Y:S01]  /*0560*/  BSSY B0, `(.L_x_5006) ;  /* 0x0000011000007945 */ /* 0x000fe20003800000 */
[----:B------:R-:W-:Y:S01]  /*0570*/  MOV R26, RZ ;  /* 0x000000ff001a7202 */ /* 0x000fe20000000f00 */
[----:B------:R-:W-:Y:S05]  /*0580*/  @P1 BRA `(.L_x_5007) ;  /* 0x000000e000001947 */ /* 0x000fea0003800000 */
        /* <DEDUP_REMOVED lines=14> */
.L_x_5007:
[----:B------:R-:W-:Y:S05]  /*0670*/  BSYNC B0 ;  /* 0x0000000000007941 */ /* 0x000fea0003800000 */
.L_x_5006:
[----:B------:R-:W-:Y:S01]  /*0680*/  BSSY B0, `(.L_x_5008) ;  /* 0x0000014000007945 */ /* 0x000fe20003800000 */
[----:B-----5:R-:W-:Y:S01]  /*0690*/  HFMA2.MMA R3, -RZ, RZ, 0, 0 ;  /* 0x00000000ff037435 */ /* 0x020fe200000001ff */
[----:B------:R-:W-:Y:S01]  /*06a0*/  CS2R R4, SRZ ;  /* 0x0000000000047805 */ /* 0x000fe2000001ff00 */
[----:B------:R-:W-:-:S02]  /*06b0*/  @!P0 LEA R20, R33, R30, 0x9 ;  /* 0x0000001e21148211 */ /* 0x000fc400078e48ff */
[----:B------:R-:W-:Y:S01]  /*06c0*/  @!P0 MOV R21, 0x8 ;  /* 0x0000000800158802 */ /* 0x000fe20000000f00 */
[----:B------:R-:W-:Y:S05]  /*06d0*/  @P2 BRA `(.L_x_5009) ;  /* 0x000000e000002947 */ /* 0x000fea0003800000 */
[C---:B------:R-:W-:Y:S02]  /*06e0*/  FMUL.FTZ R2, R16.reuse, c[0x0][0x174] ;  /* 0x00005d0010027a20 */ /* 0x040fe40000410000 */
[C---:B------:R-:W-:Y:S02]  /*06f0*/  FMUL.FTZ R7, R17.reuse, c[0x0][0x174] ;  /* 0x00005d0011077a20 */ /* 0x040fe40000410000 */
[----:B------:R-:W-:Y:S02]  /*0700*/  FFMA.FTZ R17, R17, c[0x0][0x170], R2 ;  /* 0x00005c0011117a23 */ /* 0x000fe40000010002 */
[----:B------:R-:W-:Y:S02]  /*0710*/  FMUL.FTZ R5, R19, c[0x0][0x16c] ;  /* 0x00005b0013057a20 */ /* 0x000fe40000410000 */
[----:B------:R-:W-:Y:S02]  /*0720*/  FFMA.FTZ R7, R16, c[0x0][0x170], -R7 ;  /* 0x00005c0010077a23 */ /* 0x000fe40000010807 */
[----:B------:R-:W-:-:S02]  /*0730*/  FMUL.FTZ R4, R17, R15 ;  /* 0x0000000f11047220 */ /* 0x000fc40000410000 */
[C---:B------:R-:W-:Y:S02]  /*0740*/  FMUL.FTZ R2, R18.reuse, c[0x0][0x16c] ;  /* 0x00005b0012027a20 */ /* 0x040fe40000410000 */
[-C--:B------:R-:W-:Y:S02]  /*0750*/  FMUL.FTZ R6, R17, R14.reuse ;  /* 0x0000000e11067220 */ /* 0x080fe40000410000 */
[----:B------:R-:W-:Y:S02]  /*0760*/  FFMA.FTZ R5, R18, c[0x0][0x168], -R5 ;  /* 0x00005a0012057a23 */ /* 0x000fe40000010805 */
[----:B------:R-:W-:Y:S02]  /*0770*/  FFMA.FTZ R4, R7, R14, -R4 ;  /* 0x0000000e07047223 */ /* 0x000fe40000010804 */
[----:B------:R-:W-:Y:S02]  /*0780*/  FFMA.FTZ R2, R19, c[0x0][0x168], R2 ;  /* 0x00005a0013027a23 */ /* 0x000fe40000010002 */
[----:B------:R-:W-:-:S02]  /*0790*/  FFMA.FTZ R7, R7, R15, R6 ;  /* 0x0000000f07077223 */ /* 0x000fc40000010006 */
[----:B------:R-:W-:Y:S02]  /*07a0*/  FADD.FTZ R4, R5, R4 ;  /* 0x0000000405047221 */ /* 0x000fe40000010000 */
[----:B------:R-:W-:Y:S02]  /*07b0*/  FADD.FTZ R5, R2, R7 ;  /* 0x0000000702057221 */ /* 0x000fe40000010000 */
.L_x_5009:
[----:B------:R-:W-:Y:S05]  /*07c0*/  BSYNC B0 ;  /* 0x0000000000007941 */ /* 0x000fea0003800000 */
.L_x_5008:
[----:B------:R-:W-:Y:S01]  /*07d0*/  BSSY B0, `(.L_x_5010) ;  /* 0x0000012000007945 */ /* 0x000fe20003800000 */
[----:B------:R-:W-:Y:S01]  /*07e0*/  HFMA2.MMA R2, -RZ, RZ, 0, 0 ;  /* 0x00000000ff027435 */ /* 0x000fe200000001ff */
[----:B------:R-:W-:Y:S01]  /*07f0*/  @!P0 IMAD.WIDE.U32 R6, R20, R21, c[0x0][0x180] ;  /* 0x0000600014068625 */ /* 0x000fe200078e0015 */
[----:B------:R-:W-:Y:S05]  /*0800*/  @P3 BRA `(.L_x_5011) ;  /* 0x000000e000003947 */ /* 0x000fea0003800000 */
[C---:B------:R-:W-:Y:S02]  /*0810*/  FMUL.FTZ R2, R10.reuse, c[0x0][0x174] ;  /* 0x00005d000a027a20 */ /* 0x040fe40000410000 */
[C---:B------:R-:W-:Y:S02]  /*0820*/  FMUL.FTZ R15, R11.reuse, c[0x0][0x174] ;  /* 0x00005d000b0f7a20 */ /* 0x040fe40000410000 */
[----:B------:R-:W-:Y:S02]  /*0830*/  FFMA.FTZ R11, R11, c[0x0][0x170], R2 ;  /* 0x00005c000b0b7a23 */ /* 0x000fe40000010002 */
[----:B------:R-:W-:-:S02]  /*0840*/  FFMA.FTZ R15, R10, c[0x0][0x170], -R15 ;  /* 0x00005c000a0f7a23 */ /* 0x000fc4000001080f */
[----:B------:R-:W-:Y:S02]  /*0850*/  FMUL.FTZ R3, R13, c[0x0][0x16c] ;  /* 0x00005b000d037a20 */ /* 0x000fe40000410000 */
[C---:B------:R-:W-:Y:S02]  /*0860*/  FMUL.FTZ R10, R11.reuse, R9 ;  /* 0x000000090b0a7220 */ /* 0x040fe40000410000 */
[C---:B------:R-:W-:Y:S02]  /*0870*/  FMUL.FTZ R2, R12.reuse, c[0x0][0x16c] ;  /* 0x00005b000c027a20 */ /* 0x040fe40000410000 */
[-C--:B------:R-:W-:Y:S02]  /*0880*/  FMUL.FTZ R14, R11, R8.reuse ;  /* 0x000000080b0e7220 */ /* 0x080fe40000410000 */
[----:B------:R-:W-:Y:S02]  /*0890*/  FFMA.FTZ R3, R12, c[0x0][0x168], -R3 ;  /* 0x00005a000c037a23 */ /* 0x000fe40000010803 */
[----:B------:R-:W-:-:S02]  /*08a0*/  FFMA.FTZ R10, R15, R8, -R10 ;  /* 0x000000080f0a7223 */ /* 0x000fc4000001080a */
[----:B------:R-:W-:Y:S02]  /*08b0*/  FFMA.FTZ R13, R13, c[0x0][0x168], R2 ;  /* 0x00005a000d0d7a23 */ /* 0x000fe40000010002 */
[----:B------:R-:W-:Y:S02]  /*08c0*/  FFMA.FTZ R14, R15, R9, R14 ;  /* 0x000000090f0e7223 */ /* 0x000fe4000001000e */
[----:B------:R-:W-:Y:S02]  /*08d0*/  FADD.FTZ R2, R3, R10 ;  /* 0x0000000a03027221 */ /* 0x000fe40000010000 */
[----:B------:R-:W-:Y:S02]  /*08e0*/  FADD.FTZ R3, R13, R14 ;  /* 0x0000000e0d037221 */ /* 0x000fe40000010000 */
.L_x_5011:
[----:B------:R-:W-:Y:S05]  /*08f0*/  BSYNC B0 ;  /* 0x0000000000007941 */ /* 0x000fea0003800000 */
.L_x_5010:
[----:B------:R0:W-:Y:S01]  /*0900*/  @!P0 STG.E.64 [R6.64], R28 ;  /* 0x0000001c06008986 */ /* 0x0001e2000c101b04 */
[----:B------:R-:W-:Y:S01]  /*0910*/  BSSY B0, `(.L_x_5012) ;  /* 0x000000c000007945 */ /* 0x000fe20003800000 */
[----:B------:R-:W-:Y:S05]  /*0920*/  @P4 BRA `(.L_x_5013) ;  /* 0x000000a000004947 */ /* 0x000fea0003800000 */
[----:B0-----:R-:W-:Y:S02]  /*0930*/  LEA R6, R33, R0, 0x9 ;  /* 0x0000000021067211 */ /* 0x001fe400078e48ff */
[----:B------:R-:W-:-:S02]  /*0940*/  IADD3 R0, R0, 0x80, RZ ;  /* 0x0000008000007810 */ /* 0x000fc40007ffe0ff */
[----:B------:R-:W-:Y:S02]  /*0950*/  MOV R9, 0x8 ;  /* 0x0000000800097802 */ /* 0x000fe40000000f00 */
[----:B------:R-:W-:-:S03]  /*0960*/  ISETP.GE.AND P0, PT, R0, R31, PT ;  /* 0x0000001f0000720c */ /* 0x000fc60003f06270 */
[----:B------:R-:W-:-:S05]  /*0970*/  IMAD.WIDE.U32 R6, R6, R9, c[0x0][0x180] ;  /* 0x0000600006067625 */ /* 0x000fca00078e0009 */
[----:B------:R0:W-:Y:S05]  /*0980*/  STG.E.64 [R6.64], R26 ;  /* 0x0000001a06007986 */ /* 0x0001ea000c101b04 */
[----:B------:R-:W-:Y:S02]  /*0990*/  @!P0 LEA R8, R33, R0, 0x9 ;  /* 0x0000000021088211 */ /* 0x000fe400078e48ff */
[----:B------:R-:W-:-:S03]  /*09a0*/  @!P0 IADD3 R0, R0, 0x80, RZ ;  /* 0x0000008000008810 */ /* 0x000fc60007ffe0ff */
[----:B------:R-:W-:-:S05]  /*09b0*/  @!P0 IMAD.WIDE.U32 R8, R8, R9, c[0x0][0x180] ;  /* 0x0000600008088625 */ /* 0x000fca00078e0009 */
[----:B------:R0:W-:Y:S02]  /*09c0*/  @!P0 STG.E.64 [R8.64], R4 ;  /* 0x0000000408008986 */ /* 0x0001e4000c101b04 */
.L_x_5013:
[----:B------:R-:W-:Y:S05]  /*09d0*/  BSYNC B0 ;  /* 0x0000000000007941 */ /* 0x000fea0003800000 */
.L_x_5012:
[----:B------:R-:W-:-:S13]  /*09e0*/  ISETP.GE.AND P0, PT, R0, R31, PT ;  /* 0x0000001f0000720c */ /* 0x000fda0003f06270 */
[----:B------:R-:W-:Y:S05]  /*09f0*/  @P0 EXIT ;  /* 0x000000000000094d */ /* 0x000fea0003800000 */
[----:B0-----:R-:W-:Y:S01]  /*0a00*/  HFMA2.MMA R5, -RZ, RZ, 0, 4.76837158203125e-07 ;  /* 0x00000008ff057435 */ /* 0x001fe200000001ff */
[----:B------:R-:W-:-:S09]  /*0a10*/  LEA R4, R33, R0, 0x9 ;  /* 0x0000000021047211 */ /* 0x000fd200078e48ff */
[----:B------:R-:W-:-:S05]  /*0a20*/  IMAD.WIDE.U32 R4, R4, R5, c[0x0][0x180] ;  /* 0x0000600004047625 */ /* 0x000fca00078e0005 */
[----:B------:R-:W-:Y:S01]  /*0a30*/  STG.E.64 [R4.64], R2 ;  /* 0x0000000204007986 */ /* 0x000fe2000c101b04 */
[----:B------:R-:W-:Y:S05]  /*0a40*/  EXIT ;  /* 0x000000000000794d */ /* 0x000fea0003800000 */
.L_x_5014:
        /* <DEDUP_REMOVED lines=11> */
.L_x_22940:


//--------------------- .text._ZN2at6native29vectorized_elementwise_kernelILi2EZZZNS0_54_GLOBAL__N__d8c5977b_16_LinearAlgebra_cu_9e10b42f_321716addr_kernel_cudaERNS_14TensorIteratorERKN3c106ScalarES8_ENKUlvE_clEvENKUlvE7_clEvEUlNS5_7complexIfEESC_SC_E0_St5arrayIPcLm4EEEEviT0_T1_ --------------------------
	.section	.text._ZN2at6native29vectorized_elementwise_kernelILi2EZZZNS0_54_GLOBAL__N__d8c5977b_16_LinearAlgebra_cu_9e10b42f_321716addr_kernel_cudaERNS_14TensorIteratorERKN3c106ScalarES8_ENKUlvE_clEvENKUlvE7_clEvEUlNS5_7complexIfEESC_SC_E0_St5arrayIPcLm4EEEEviT0_T1_,"ax",@progbits
	.sectioninfo	@"SHI_REGISTERS=64"
	.align	128
        .global         _ZN2at6native29vectorized_elementwise_kernelILi2EZZZNS0_54_GLOBAL__N__d8c5977b_16_LinearAlgebra_cu_9e10b42f_321716addr_kernel_cudaERNS_14TensorIteratorERKN3c106ScalarES8_ENKUlvE_clEvENKUlvE7_clEvEUlNS5_7complexIfEESC_SC_E0_St5arrayIPcLm4EEEEviT0_T1_
        .type           _ZN2at6native29vectorized_elementwise_kernelILi2EZZZNS0_54_GLOBAL__N__d8c5977b_16_LinearAlgebra_cu_9e10b42f_321716addr_kernel_cudaERNS_14TensorIteratorERKN3c106ScalarES8_ENKUlvE_clEvENKUlvE7_clEvEUlNS5_7complexIfEESC_SC_E0_St5arrayIPcLm4EEEEviT0_T1_,@function
        .size           _ZN2at6native29vectorized_elementwise_kernelILi2EZZZNS0_54_GLOBAL__N__d8c5977b_16_LinearAlgebra_cu_9e10b42f_321716addr_kernel_cudaERNS_14TensorIteratorERKN3c106ScalarES8_ENKUlvE_clEvENKUlvE7_clEvEUlNS5_7complexIfEESC_SC_E0_St5arrayIPcLm4EEEEviT0_T1_,(.L_x_22941 - _ZN2at6native29vectorized_elementwise_kernelILi2EZZZNS0_54_GLOBAL__N__d8c5977b_16_LinearAlgebra_cu_9e10b42f_321716addr_kernel_cudaERNS_14TensorIteratorERKN3c106ScalarES8_ENKUlvE_clEvENKUlvE7_clEvEUlNS5_7complexIfEESC_SC_E0_St5arrayIPcLm4EEEEviT0_T1_)
        .other          _ZN2at6native29vectorized_elementwise_kernelILi2EZZZNS0_54_GLOBAL__N__d8c5977b_16_LinearAlgebra_cu_9e10b42f_321716addr_kernel_cudaERNS_14TensorIteratorERKN3c106ScalarES8_ENKUlvE_clEvENKUlvE7_clEvEUlNS5_7complexIfEESC_SC_E0_St5arrayIPcLm4EEEEviT0_T1_,@"STO_CUDA_ENTRY STV_DEFAULT"
_ZN2at6native29vectorized_elementwise_kernelILi2EZZZNS0_54_GLOBAL__N__d8c5977b_16_LinearAlgebra_cu_9e10b42f_321716addr_kernel_cudaERNS_14TensorIteratorERKN3c106ScalarES8_ENKUlvE_clEvENKUlvE7_clEvEUlNS5_7complexIfEESC_SC_E0_St5arrayIPcLm4EEEEviT0_T1_:
.text._ZN2at6native29vectorized_elementwise_kernelILi2EZZZNS0_54_GLOBAL__N__d8c5977b_16_LinearAlgebra_cu_9e10b42f_321716addr_kernel_cudaERNS_14TensorIteratorERKN3c106ScalarES8_ENKUlvE_clEvENKUlvE7_clEvEUlNS5_7complexIfEESC_SC_E0_St5arrayIPcLm4EEEEviT0_T1_:
[----:B------:R-:W-:Y:S02]  /*0000*/  MOV R1, c[0x0][0x28] ;  /* 0x00000a0000017a02 */ /* 0x000fe40000000f00 */
[----:B------:R-:W0:Y:S01]  /*0010*/  S2R R0, SR_CTAID.X ;  /* 0x0000000000007919 */ /* 0x000e220000002500 */
[----:B------:R-:W-:Y:S01]  /*0020*/  ULDC.64 UR4, c[0x0][0x118] ;  /* 0x0000460000047ab9 */ /* 0x000fe20000000a00 */
[----:B0-----:R-:W-:-:S04]  /*0030*/  SHF.L.U32 R0, R0, 0xa, RZ ;  /* 0x0000000a00007819 */ /* 0x001fc800000006ff */
[----:B------:R-:W-:-:S04]  /*0040*/  IADD3 R54, -R0, c[0x0][0x160], RZ ;  /* 0x0000580000367a10 */ /* 0x000fc80007ffe1ff */
[----:B------:R-:W-:-:S13]  /*0050*/  ISETP.GE.U32.AND P0, PT, R54, 0x400, PT ;  /* 0x000004003600780c */ /* 0x000fda0003f06070 */
[----:B------:R-:W-:Y:S05]  /*0060*/  @!P0 BRA `(.L_x_5015) ;  /* 0x000008b000008947 */ /* 0x000fea0003800000 */
[----:B------:R-:W0:Y:S01]  /*0070*/  S2R R2, SR_TID.X ;  /* 0x0000000000027919 */ /* 0x000e220000002100 */
[----:B------:R-:W-:-:S10]  /*0080*/  HFMA2.MMA R3, -RZ, RZ, 0, 4.76837158203125e-07 ;  /* 0x00000008ff037435 */ /* 0x000fd400000001ff */
[----:B------:R-:W-:-:S06]  /*0090*/  IMAD.WIDE R4, R0, R3, c[0x0][0x190] ;  /* 0x0000640000047625 */ /* 0x000fcc00078e0203 */
[----:B0-----:R-:W-:-:S04]  /*00a0*/  IMAD.WIDE.U32 R54, R2, 0x10, R4 ;  /* 0x0000001002367825 */ /* 0x001fc800078e0004 */
[----:B------:R-:W-:Y:S01]  /*00b0*/  IMAD.WIDE R4, R0, R3, c[0x0][0x198] ;  /* 0x0000660000047625 */ /* 0x000fe200078e0203 */
[----:B------:R-:W2:Y:S04]  /*00c0*/  LDG.E.128 R48, [R54.64] ;  /* 0x0000000436307981 */ /* 0x000ea8000c1e1d00 */
[----:B------:R-:W3:Y:S01]  /*00d0*/  LDG.E.128 R36, [R54.64+0x800] ;  /* 0x0008000436247981 */ /* 0x000ee2000c1e1d00 */
[----:B------:R-:W-:-:S03]  /*00e0*/  IMAD.WIDE.U32 R56, R2, 0x10, R4 ;  /* 0x0000001002387825 */ /* 0x000fc600078e0004 */
[----:B------:R-:W4:Y:S01]  /*00f0*/  LDG.E.128 R28, [R54.64+0x1000] ;  /* 0x00100004361c7981 */ /* 0x000f22000c1e1d00 */
[----:B------:R-:W-:-:S03]  /*0100*/  IMAD.WIDE R4, R0, R3, c[0x0][0x188] ;  /* 0x0000620000047625 */ /* 0x000fc600078e0203 */
[----:B------:R-:W5:Y:S03]  /*0110*/  LDG.E.128 R44, [R56.64] ;  /* 0x00000004382c7981 */ /* 0x000f66000c1e1d00 */
[----:B------:R-:W-:Y:S01]  /*0120*/  IMAD.WIDE.U32 R52, R2, 0x10, R4 ;  /* 0x0000001002347825 */ /* 0x000fe200078e0004 */
[----:B------:R-:W3:Y:S04]  /*0130*/  LDG.E.128 R40, [R56.64+0x800] ;  /* 0x0008000438287981 */ /* 0x000ee8000c1e1d00 */
[----:B------:R-:W3:Y:S04]  /*0140*/  LDG.E.128 R16, [R52.64] ;  /* 0x0000000434107981 */ /* 0x000ee8000c1e1d00 */
[----:B------:R-:W3:Y:S04]  /*0150*/  LDG.E.128 R12, [R52.64+0x800] ;  /* 0x00080004340c7981 */ /* 0x000ee8000c1e1d00 */
[----:B------:R-:W3:Y:S04]  /*0160*/  LDG.E.128 R8, [R52.64+0x1000] ;  /* 0x0010000434087981 */ /* 0x000ee8000c1e1d00 */
[----:B------:R-:W4:Y:S04]  /*0170*/  LDG.E.128 R4, [R52.64+0x1800] ;  /* 0x0018000434047981 */ /* 0x000f28000c1e1d00 */
[----:B------:R-:W4:Y:S04]  /*0180*/  LDG.E.128 R20, [R54.64+0x1800] ;  /* 0x0018000436147981 */ /* 0x000f28000c1e1d00 */
[----:B------:R-:W4:Y:S04]  /*0190*/  LDG.E.128 R32, [R56.64+0x1000] ;  /* 0x0010000438207981 */ /* 0x000f28000c1e1d00 */
[----:B------:R-:W4:Y:S01]  /*01a0*/  LDG.E.128 R24, [R56.64+0x1800] ;  /* 0x0018000438187981 */ /* 0x000f22000c1e1d00 */
[----:B------:R-:W-:-:S06]  /*01b0*/  IMAD.WIDE.U32 R58, R0, R3, c[0x0][0x180] ;  /* 0x00006000003a7625 */ /* 0x000fcc00078e0003 */
[----:B------:R-:W-:-:S04]  /*01c0*/  IMAD.WIDE R2, R2, 0x10, R58 ;  /* 0x0000001002027825 */ /* 0x000fc800078e023a */
[----:B--2---:R-:W-:Y:S02]  /*01d0*/  FMUL.FTZ R0, R48, c[0x0][0x174] ;  /* 0x00005d0030007a20 */ /* 0x004fe40000410000 */
[----:B------:R-:W-:Y:S02]  /*01e0*/  FMUL.FTZ R58, R50, c[0x0][0x174] ;  /* 0x00005d00323a7a20 */ /* 0x000fe40000410000 */
[----:B------:R-:W-:Y:S02]  /*01f0*/  FMUL.FTZ R59, R49, c[0x0][0x174] ;  /* 0x00005d00313b7a20 */ /* 0x000fe40000410000 */
[----:B------:R-:W-:Y:S02]  /*0200*/  FMUL.FTZ R61, R51, c[0x0][0x174] ;  /* 0x00005d00333d7a20 */ /* 0x000fe40000410000 */
[----:B------:R-:W-:Y:S02]  /*0210*/  FFMA.FTZ R0, R49, c[0x0][0x170], R0 ;  /* 0x00005c0031007a23 */ /* 0x000fe40000010000 */
[----:B------:R-:W-:-:S02]  /*0220*/  FFMA.FTZ R58, R51, c[0x0][0x170], R58 ;  /* 0x00005c00333a7a23 */ /* 0x000fc4000001003a */
[----:B------:R-:W-:Y:S02]  /*0230*/  FFMA.FTZ R59, R48, c[0x0][0x170], -R59 ;  /* 0x00005c00303b7a23 */ /* 0x000fe4000001083b */
[----:B------:R-:W-:Y:S02]  /*0240*/  FFMA.FTZ R61, R50, c[0x0][0x170], -R61 ;  /* 0x00005c00323d7a23 */ /* 0x000fe4000001083d */
[----:B-----5:R-:W-:Y:S02]  /*0250*/  FMUL.FTZ R48, R45, R0 ;  /* 0x000000002d307220 */ /* 0x020fe40000410000 */
[----:B------:R-:W-:Y:S02]  /*0260*/  FMUL.FTZ R49, R47, R58 ;  /* 0x0000003a2f317220 */ /* 0x000fe40000410000 */
[----:B------:R-:W-:Y:S02]  /*0270*/  FMUL.FTZ R0, R44, R0 ;  /* 0x000000002c007220 */ /* 0x000fe40000410000 */
[----:B------:R-:W-:-:S02]  /*0280*/  FMUL.FTZ R58, R46, R58 ;  /* 0x0000003a2e3a7220 */ /* 0x000fc40000410000 */
[----:B------:R-:W-:Y:S02]  /*0290*/  FFMA.FTZ R46, R46, R61, -R49 ;  /* 0x0000003d2e2e7223 */ /* 0x000fe40000010831 */
[-C--:B------:R-:W-:Y:S02]  /*02a0*/  FFMA.FTZ R45, R45, R59.reuse, R0 ;  /* 0x0000003b2d2d7223 */ /* 0x080fe40000010000 */
[----:B---3--:R-:W-:Y:S02]  /*02b0*/  FMUL.FTZ R49, R17, c[0x0][0x16c] ;  /* 0x00005b0011317a20 */ /* 0x008fe40000410000 */
[----:B------:R-:W-:Y:S02]  /*02c0*/  FMUL.FTZ R0, R16, c[0x0][0x16c] ;  /* 0x00005b0010007a20 */ /* 0x000fe40000410000 */
[----:B------:R-:W-:Y:S02]  /*02d0*/  FMUL.FTZ R51, R19, c[0x0][0x16c] ;  /* 0x00005b0013337a20 */ /* 0x000fe40000410000 */
[----:B------:R-:W-:-:S02]  /*02e0*/  FFMA.FTZ R44, R44, R59, -R48 ;  /* 0x0000003b2c2c7223 */ /* 0x000fc40000010830 */
[----:B------:R-:W-:Y:S02]  /*02f0*/  FFMA.FTZ R49, R16, c[0x0][0x168], -R49 ;  /* 0x00005a0010317a23 */ /* 0x000fe40000010831 */
[C---:B------:R-:W-:Y:S02]  /*0300*/  FMUL.FTZ R48, R18.reuse, c[0x0][0x16c] ;  /* 0x00005b0012307a20 */ /* 0x040fe40000410000 */
[----:B------:R-:W-:Y:S02]  /*0310*/  FFMA.FTZ R16, R17, c[0x0][0x168], R0 ;  /* 0x00005a0011107a23 */ /* 0x000fe40000010000 */
[----:B------:R-:W-:Y:S02]  /*0320*/  FFMA.FTZ R17, R18, c[0x0][0x168], -R51 ;  /* 0x00005a0012117a23 */ /* 0x000fe40000010833 */
[----:B------:R-:W-:Y:S02]  /*0330*/  FMUL.FTZ R18, R36, c[0x0][0x174] ;  /* 0x00005d0024127a20 */ /* 0x000fe40000410000 */
[----:B------:R-:W-:-:S02]  /*0340*/  FFMA.FTZ R0, R19, c[0x0][0x168], R48 ;  /* 0x00005a0013007a23 */ /* 0x000fc40000010030 */
[C---:B------:R-:W-:Y:S02]  /*0350*/  FMUL.FTZ R19, R37.reuse, c[0x0][0x174] ;  /* 0x00005d0025137a20 */ /* 0x040fe40000410000 */
[----:B------:R-:W-:Y:S02]  /*0360*/  FFMA.FTZ R18, R37, c[0x0][0x170], R18 ;  /* 0x00005c0025127a23 */ /* 0x000fe40000010012 */
[----:B------:R-:W-:Y:S02]  /*0370*/  FFMA.FTZ R19, R36, c[0x0][0x170], -R19 ;  /* 0x00005c0024137a23 */ /* 0x000fe40000010813 */
[-C--:B------:R-:W-:Y:S02]  /*0380*/  FMUL.FTZ R36, R41, R18.reuse ;  /* 0x0000001229247220 */ /* 0x080fe40000410000 */
[----:B------:R-:W-:Y:S02]  /*0390*/  FMUL.FTZ R48, R38, c[0x0][0x174] ;  /* 0x00005d0026307a20 */ /* 0x000fe40000410000 */
[----:B------:R-:W-:-:S02]  /*03a0*/  FMUL.FTZ R18, R40, R18 ;  /* 0x0000001228127220 */ /* 0x000fc40000410000 */
[C---:B------:R-:W-:Y:S02]  /*03b0*/  FMUL.FTZ R51, R39.reuse, c[0x0][0x174] ;  /* 0x00005d0027337a20 */ /* 0x040fe40000410000 */
[----:B------:R-:W-:Y:S02]  /*03c0*/  FFMA.FTZ R48, R39, c[0x0][0x170], R48 ;  /* 0x00005c0027307a23 */ /* 0x000fe40000010030 */
[-C--:B------:R-:W-:Y:S02]  /*03d0*/  FFMA.FTZ R40, R40, R19.reuse, -R36 ;  /* 0x0000001328287223 */ /* 0x080fe40000010824 */
[----:B------:R-:W-:Y:S02]  /*03e0*/  FFMA.FTZ R41, R41, R19, R18 ;  /* 0x0000001329297223 */ /* 0x000fe40000010012 */
[----:B------:R-:W-:Y:S02]  /*03f0*/  FMUL.FTZ R19, R13, c[0x0][0x16c] ;  /* 0x00005b000d137a20 */ /* 0x000fe40000410000 */
[----:B------:R-:W-:-:S02]  /*0400*/  FMUL.FTZ R18, R12, c[0x0][0x16c] ;  /* 0x00005b000c127a20 */ /* 0x000fc40000410000 */
[----:B------:R-:W-:Y:S02]  /*0410*/  FMUL.FTZ R36, R14, c[0x0][0x16c] ;  /* 0x00005b000e247a20 */ /* 0x000fe40000410000 */
[----:B------:R-:W-:Y:S02]  /*0420*/  FFMA.FTZ R51, R38, c[0x0][0x170], -R51 ;  /* 0x00005c0026337a23 */ /* 0x000fe40000010833 */
[-C--:B------:R-:W-:Y:S02]  /*0430*/  FMUL.FTZ R37, R43, R48.reuse ;  /* 0x000000302b257220 */ /* 0x080fe40000410000 */
[----:B------:R-:W-:Y:S02]  /*0440*/  FFMA.FTZ R19, R12, c[0x0][0x168], -R19 ;  /* 0x00005a000c137a23 */ /* 0x000fe40000010813 */
[----:B------:R-:W-:Y:S02]  /*0450*/  FFMA.FTZ R12, R13, c[0x0][0x168], R18 ;  /* 0x00005a000d0c7a23 */ /* 0x000fe40000010012 */
[----:B------:R-:W-:-:S02]  /*0460*/  FMUL.FTZ R48, R42, R48 ;  /* 0x000000302a307220 */ /* 0x000fc40000410000 */
[C---:B------:R-:W-:Y:S02]  /*0470*/  FFMA.FTZ R18, R15.reuse, c[0x0][0x168], R36 ;  /* 0x00005a000f127a23 */ /* 0x040fe40000010024 */
[----:B------:R-:W-:Y:S02]  /*0480*/  FFMA.FTZ R42, R42, R51, -R37 ;  /* 0x000000332a2a7223 */ /* 0x000fe40000010825 */
[----:B------:R-:W-:Y:S02]  /*0490*/  FMUL.FTZ R36, R8, c[0x0][0x16c] ;  /* 0x00005b0008247a20 */ /* 0x000fe40000410000 */
[----:B------:R-:W-:Y:S02]  /*04a0*/  FMUL.FTZ R37, R15, c[0x0][0x16c] ;  /* 0x00005b000f257a20 */ /* 0x000fe40000410000 */
[C---:B------:R-:W-:Y:S02]  /*04b0*/  FMUL.FTZ R15, R9.reuse, c[0x0][0x16c] ;  /* 0x00005b00090f7a20 */ /* 0x040fe40000410000 */
[----:B------:R-:W-:-:S02]  /*04c0*/  FFMA.FTZ R39, R9, c[0x0][0x168], R36 ;  /* 0x00005a0009277a23 */ /* 0x000fc40000010024 */
[----:B------:R-:W-:Y:S02]  /*04d0*/  FFMA.FTZ R13, R14, c[0x0][0x168], -R37 ;  /* 0x00005a000e0d7a23 */ /* 0x000fe40000010825 */
[----:B----4-:R-:W-:Y:S02]  /*04e0*/  FMUL.FTZ R9, R5, c[0x0][0x16c] ;  /* 0x00005b0005097a20 */ /* 0x010fe40000410000 */
[----:B------:R-:W-:Y:S02]  /*04f0*/  FMUL.FTZ R37, R11, c[0x0][0x16c] ;  /* 0x00005b000b257a20 */ /* 0x000fe40000410000 */
[----:B------:R-:W-:Y:S02]  /*0500*/  FMUL.FTZ R38, R10, c[0x0][0x16c] ;  /* 0x00005b000a267a20 */ /* 0x000fe40000410000 */
[----:B------:R-:W-:Y:S02]  /*0510*/  FFMA.FTZ R14, R8, c[0x0][0x168], -R15 ;  /* 0x00005a00080e7a23 */ /* 0x000fe4000001080f */
[----:B------:R-:W-:-:S02]  /*0520*/  FMUL.FTZ R8, R4, c[0x0][0x16c] ;  /* 0x00005b0004087a20 */ /* 0x000fc40000410000 */
[----:B------:R-:W-:Y:S02]  /*0530*/  FFMA.FTZ R36, R4, c[0x0][0x168], -R9 ;  /* 0x00005a0004247a23 */ /* 0x000fe40000010809 */
[----:B------:R-:W-:Y:S02]  /*0540*/  FFMA.FTZ R15, R10, c[0x0][0x168], -R37 ;  /* 0x00005a000a0f7a23 */ /* 0x000fe40000010825 */
[----:B------:R-:W-:Y:S02]  /*0550*/  FFMA.FTZ R38, R11, c[0x0][0x168], R38 ;  /* 0x00005a000b267a23 */ /* 0x000fe40000010026 */
[----:B------:R-:W-:Y:S02]  /*0560*/  FMUL.FTZ R4, R28, c[0x0][0x174] ;  /* 0x00005d001c047a20 */ /* 0x000fe40000410000 */
[----:B------:R-:W-:Y:S02]  /*0570*/  FMUL.FTZ R11, R7, c[0x0][0x16c] ;  /* 0x00005b00070b7a20 */ /* 0x000fe40000410000 */
[----:B------:R-:W-:-:S02]  /*0580*/  FFMA.FTZ R37, R5, c[0x0][0x168], R8 ;  /* 0x00005a0005257a23 */ /* 0x000fc40000010008 */
[----:B------:R-:W-:Y:S02]  /*0590*/  FMUL.FTZ R5, R29, c[0x0][0x174] ;  /* 0x00005d001d057a20 */ /* 0x000fe40000410000 */
[----:B------:R-:W-:Y:S02]  /*05a0*/  FMUL.FTZ R8, R20, c[0x0][0x174] ;  /* 0x00005d0014087a20 */ /* 0x000fe40000410000 */
[----:B------:R-:W-:Y:S02]  /*05b0*/  FFMA.FTZ R43, R43, R51, R48 ;  /* 0x000000332b2b7223 */ /* 0x000fe40000010030 */
[----:B------:R-:W-:Y:S02]  /*05c0*/  FFMA.FTZ R4, R29, c[0x0][0x170], R4 ;  /* 0x00005c001d047a23 */ /* 0x000fe40000010004 */
[C---:B------:R-:W-:Y:S02]  /*05d0*/  FMUL.FTZ R50, R6.reuse, c[0x0][0x16c] ;  /* 0x00005b0006327a20 */ /* 0x040fe40000410000 */
[----:B------:R-:W-:-:S02]  /*05e0*/  FFMA.FTZ R48, R6, c[0x0][0x168], -R11 ;  /* 0x00005a0006307a23 */ /* 0x000fc4000001080b */
[----:B------:R-:W-:Y:S02]  /*05f0*/  FMUL.FTZ R6, R30, c[0x0][0x174] ;  /* 0x00005d001e067a20 */ /* 0x000fe40000410000 */
[----:B------:R-:W-:Y:S02]  /*0600*/  FFMA.FTZ R5, R28, c[0x0][0x170], -R5 ;  /* 0x00005c001c057a23 */ /* 0x000fe40000010805 */
[C---:B------:R-:W-:Y:S02]  /*0610*/  FMUL.FTZ R9, R21.reuse, c[0x0][0x174] ;  /* 0x00005d0015097a20 */ /* 0x040fe40000410000 */
[----:B------:R-:W-:Y:S02]  /*0620*/  FMUL.FTZ R28, R22, c[0x0][0x174] ;  /* 0x00005d00161c7a20 */ /* 0x000fe40000410000 */
[----:B------:R-:W-:Y:S02]  /*0630*/  FFMA.FTZ R10, R21, c[0x0][0x170], R8 ;  /* 0x00005c00150a7a23 */ /* 0x000fe40000010008 */
[----:B------:R-:W-:-:S02]  /*0640*/  FMUL.FTZ R21, R33, R4 ;  /* 0x0000000421157220 */ /* 0x000fc40000410000 */
[----:B------:R-:W-:Y:S02]  /*0650*/  FMUL.FTZ R4, R32, R4 ;  /* 0x0000000420047220 */ /* 0x000fe40000410000 */
[----:B------:R-:W-:Y:S02]  /*0660*/  FFMA.FTZ R50, R7, c[0x0][0x168], R50 ;  /* 0x00005a0007327a23 */ /* 0x000fe40000010032 */
[C---:B------:R-:W-:Y:S02]  /*0670*/  FFMA.FTZ R6, R31.reuse, c[0x0][0x170], R6 ;  /* 0x00005c001f067a23 */ /* 0x040fe40000010006 */
[----:B------:R-:W-:Y:S02]  /*0680*/  FMUL.FTZ R7, R31, c[0x0][0x174] ;  /* 0x00005d001f077a20 */ /* 0x000fe40000410000 */
[C---:B------:R-:W-:Y:S02]  /*0690*/  FFMA.FTZ R28, R23.reuse, c[0x0][0x170], R28 ;  /* 0x00005c00171c7a23 */ /* 0x040fe4000001001c */
[----:B------:R-:W-:-:S02]  /*06a0*/  FMUL.FTZ R11, R23, c[0x0][0x174] ;  /* 0x00005d00170b7a20 */ /* 0x000fc40000410000 */
[----:B------:R-:W-:Y:S02]  /*06b0*/  FFMA.FTZ R9, R20, c[0x0][0x170], -R9 ;  /* 0x00005c0014097a23 */ /* 0x000fe40000010809 */
[-C--:B------:R-:W-:Y:S02]  /*06c0*/  FFMA.FTZ R20, R33, R5.reuse, R4 ;  /* 0x0000000521147223 */ /* 0x080fe40000010004 */
[----:B------:R-:W-:Y:S02]  /*06d0*/  FMUL.FTZ R8, R35, R6 ;  /* 0x0000000623087220 */ /* 0x000fe40000410000 */
[----:B------:R-:W-:Y:S02]  /*06e0*/  FFMA.FTZ R21, R32, R5, -R21 ;  /* 0x0000000520157223 */ /* 0x000fe40000010815 */
[----:B------:R-:W-:Y:S02]  /*06f0*/  FMUL.FTZ R4, R25, R10 ;  /* 0x0000000a19047220 */ /* 0x000fe40000410000 */
[----:B------:R-:W-:-:S02]  /*0700*/  FFMA.FTZ R7, R30, c[0x0][0x170], -R7 ;  /* 0x00005c001e077a23 */ /* 0x000fc40000010807 */
[----:B------:R-:W-:Y:S02]  /*0710*/  FMUL.FTZ R6, R34, R6 ;  /* 0x0000000622067220 */ /* 0x000fe40000410000 */
[----:B------:R-:W-:Y:S02]  /*0720*/  FMUL.FTZ R10, R24, R10 ;  /* 0x0000000a180a7220 */ /* 0x000fe40000410000 */
[-C--:B------:R-:W-:Y:S02]  /*0730*/  FMUL.FTZ R5, R27, R28.reuse ;  /* 0x0000001c1b057220 */ /* 0x080fe40000410000 */
[----:B------:R-:W-:Y:S02]  /*0740*/  FFMA.FTZ R11, R22, c[0x0][0x170], -R11 ;  /* 0x00005c00160b7a23 */ /* 0x000fe4000001080b */
[----:B------:R-:W-:Y:S02]  /*0750*/  FMUL.FTZ R28, R26, R28 ;  /* 0x0000001c1a1c7220 */ /* 0x000fe40000410000 */
[----:B------:R-:W-:-:S02]  /*0760*/  FFMA.FTZ R35, R35, R7, R6 ;  /* 0x0000000723237223 */ /* 0x000fc40000010006 */
[----:B------:R-:W-:Y:S02]  /*0770*/  FFMA.FTZ R22, R25, R9, R10 ;  /* 0x0000000919167223 */ /* 0x000fe4000001000a */
[----:B------:R-:W-:Y:S02]  /*0780*/  FFMA.FTZ R47, R47, R61, R58 ;  /* 0x0000003d2f2f7223 */ /* 0x000fe4000001003a */
[----:B------:R-:W-:Y:S02]  /*0790*/  FFMA.FTZ R34, R34, R7, -R8 ;  /* 0x0000000722227223 */ /* 0x000fe40000010808 */
[----:B------:R-:W-:Y:S02]  /*07a0*/  FFMA.FTZ R23, R24, R9, -R4 ;  /* 0x0000000918177223 */ /* 0x000fe40000010804 */
[-C--:B------:R-:W-:Y:S02]  /*07b0*/  FFMA.FTZ R25, R26, R11.reuse, -R5 ;  /* 0x0000000b1a197223 */ /* 0x080fe40000010805 */
[----:B------:R-:W-:-:S02]  /*07c0*/  FFMA.FTZ R27, R27, R11, R28 ;  /* 0x0000000b1b1b7223 */ /* 0x000fc4000001001c */
[----:B------:R-:W-:Y:S02]  /*07d0*/  FADD.FTZ R6, R17, R46 ;  /* 0x0000002e11067221 */ /* 0x000fe40000010000 */
[----:B------:R-:W-:Y:S02]  /*07e0*/  FADD.FTZ R8, R19, R40 ;  /* 0x0000002813087221 */ /* 0x000fe40000010000 */
[----:B------:R-:W-:Y:S02]  /*07f0*/  FADD.FTZ R5, R16, R45 ;  /* 0x0000002d10057221 */ /* 0x000fe40000010000 */
[----:B------:R-:W-:Y:S02]  /*0800*/  FADD.FTZ R11, R18, R43 ;  /* 0x0000002b120b7221 */ /* 0x000fe40000010000 */
[----:B------:R-:W-:Y:S02]  /*0810*/  FADD.FTZ R17, R39, R20 ;  /* 0x0000001427117221 */ /* 0x000fe40000010000 */
[----:B------:R-:W-:-:S02]  /*0820*/  FADD.FTZ R19, R38, R35 ;  /* 0x0000002326137221 */ /* 0x000fc40000010000 */
        /* <DEDUP_REMOVED lines=9> */
[----:B------:R-:W-:Y:S01]  /*08c0*/  FADD.FTZ R38, R48, R25 ;  /* 0x0000001930267221 */ /* 0x000fe20000010000 */
[----:B------:R-:W-:Y:S04]  /*08d0*/  STG.E.128 [R2.64], R4 ;  /* 0x0000000402007986 */ /* 0x000fe8000c101d04 */
[----:B------:R-:W-:Y:S04]  /*08e0*/  STG.E.128 [R2.64+0x800], R8 ;  /* 0x0008000802007986 */ /* 0x000fe8000c101d04 */
[----:B------:R-:W-:Y:S04]  /*08f0*/  STG.E.128 [R2.64+0x1000], R16 ;  /* 0x0010001002007986 */ /* 0x000fe8000c101d04 */
[----:B------:R-:W-:Y:S01]  /*0900*/  STG.E.128 [R2.64+0x1800], R36 ;  /* 0x0018002402007986 */ /* 0x000fe2000c101d04 */
[----:B------:R-:W-:Y:S05]  /*0910*/  EXIT ;  /* 0x000000000000794d */ /* 0x000fea0003800000 */
.L_x_5015:
[----:B------:R-:W0:Y:S01]  /*0920*/  S2R R55, SR_TID.X ;  /* 0x0000000000377919 */ /* 0x000e220000002100 */
[----:B------:R-:W-:Y:S01]  /*0930*/  CS2R R44, SRZ ;  /* 0x00000000002c7805 */ /* 0x000fe2000001ff00 */
[----:B------:R-:W-:Y:S01]  /*0940*/  CS2R R42, SRZ ;  /* 0x00000000002a7805 */ /* 0x000fe2000001ff00 */
[----:B0-----:R-:W-:-:S02]  /*0950*/  ISETP.GE.AND P0, PT, R55, R54, PT ;  /* 0x000000363700720c */ /* 0x001fc40003f06270 */
[----:B------:R-:W-:-:S11]  /*0960*/  MOV R3, R55 ;  /* 0x0000003700037202 */ /* 0x000fd60000000f00 */
[----:B------:R-:W-:Y:S02]  /*0970*/  @!P0 IADD3 R2, R0, R3, RZ ;  /* 0x0000000300028210 */ /* 0x000fe40007ffe0ff */
[----:B------:R-:W-:-:S04]  /*0980*/  @!P0 IADD3 R3, R3, 0x80, RZ ;  /* 0x0000008003038810 */ /* 0x000fc80007ffe0ff */
[----:B------:R-:W-:-:S13]  /*0990*/  ISETP.GE.AND P1, PT, R3, R54, PT ;  /* 0x000000360300720c */ /* 0x000fda0003f26270 */
[----:B------:R-:W-:Y:S02]  /*09a0*/  @!P1 IADD3 R8, R0, R3, RZ ;  /* 0x0000000300089210 */ /* 0x000fe40007ffe0ff */
[----:B------:R-:W-:Y:S02]  /*09b0*/  @!P1 IADD3 R3, R3, 0x80, RZ ;  /* 0x0000008003039810 */ /* 0x000fe40007ffe0ff */
[----:B------:R-:W-:Y:S02]  /*09c0*/  @!P1 MOV R9, 0x8 ;  /* 0x0000000800099802 */ /* 0x000fe40000000f00 */
[----:B------:R-:W-:-:S03]  /*09d0*/  ISETP.GE.AND P2, PT, R3, R54, PT ;  /* 0x000000360300720c */ /* 0x000fc60003f46270 */
[----:B------:R-:W-:Y:S01]  /*09e0*/  @!P1 IMAD.WIDE.U32 R4, R8, R9, c[0x0][0x188] ;  /* 0x0000620008049625 */ /* 0x000fe200078e0009 */
[----:B------:R-:W-:-:S03]  /*09f0*/  CS2R R40, SRZ ;  /* 0x0000000000287805 */ /* 0x000fc6000001ff00 */
[----:B------:R-:W-:Y:S01]  /*0a00*/  @!P1 IMAD.WIDE.U32 R6, R8, R9, c[0x0][0x190] ;  /* 0x0000640008069625 */ /* 0x000fe200078e0009 */
[----:B------:R0:W5:Y:S04]  /*0a10*/  @!P1 LDG.E.64 R44, [R4.64] ;  /* 0x00000004042c9981 */ /* 0x000168000c1e1b00 */
[----:B------:R1:W5:Y:S01]  /*0a20*/  @!P1 LDG.E.64 R42, [R6.64] ;  /* 0x00000004062a9981 */ /* 0x000362000c1e1b00 */
[----:B------:R-:W-:Y:S02]  /*0a30*/  @!P2 IADD3 R12, R0, R3, RZ ;  /* 0x00000003000ca210 */ /* 0x000fe40007ffe0ff */
[----:B------:R-:W-:-:S04]  /*0a40*/  @!P2 IADD3 R3, R3, 0x80, RZ ;  /* 0x000000800303a810 */ /* 0x000fc80007ffe0ff */
[----:B------:R-:W-:Y:S01]  /*0a50*/  ISETP.GE.AND P3, PT, R3, R54, PT ;  /* 0x000000360300720c */ /* 0x000fe20003f66270 */
[----:B0-----:R-:W-:Y:S01]  /*0a60*/  @!P1 IMAD.WIDE.U32 R4, R8, R9, c[0x0][0x198] ;  /* 0x0000660008049625 */ /* 0x001fe200078e0009 */
[----:B------:R-:W-:-:S04]  /*0a70*/  @!P2 MOV R13, 0x8 ;  /* 0x00000008000da802 */ /* 0x000fc80000000f00 */
[----:B------:R0:W5:Y:S07]  /*0a80*/  @!P1 LDG.E.64 R40, [R4.64] ;  /* 0x0000000404289981 */ /* 0x00016e000c1e1b00 */
[----:B------:R-:W-:Y:S02]  /*0a90*/  @!P3 IADD3 R14, R0, R3, RZ ;  /* 0x00000003000eb210 */ /* 0x000fe40007ffe0ff */
[----:B------:R-:W-:-:S04]  /*0aa0*/  @!P3 IADD3 R3, R3, 0x80, RZ ;  /* 0x000000800303b810 */ /* 0x000fc80007ffe0ff */
[----:B------:R-:W-:Y:S01]  /*0ab0*/  ISETP.GE.AND P1, PT, R3, R54, PT ;  /* 0x000000360300720c */ /* 0x000fe20003f26270 */
[----:B------:R-:W-:Y:S01]  /*0ac0*/  CS2R R36, SRZ ;  /* 0x0000000000247805 */ /* 0x000fe2000001ff00 */
[CC--:B------:R-:W-:Y:S01]  /*0ad0*/  @!P2 IMAD.WIDE.U32 R10, R12.reuse, R13.reuse, c[0x0][0x190] ;  /* 0x000064000c0aa625 */ /* 0x0c0fe200078e000d */
[----:B------:R-:W-:Y:S01]  /*0ae0*/  CS2R R38, SRZ ;  /* 0x0000000000267805 */ /* 0x000fe2000001ff00 */
[----:B------:R-:W-:Y:S02]  /*0af0*/  CS2R R34, SRZ ;  /* 0x0000000000227805 */ /* 0x000fe4000001ff00 */
[CC--:B------:R-:W-:Y:S01]  /*0b00*/  @!P2 IMAD.WIDE.U32 R8, R12.reuse, R13.reuse, c[0x0][0x188] ;  /* 0x000062000c08a625 */ /* 0x0c0fe200078e000d */
[----:B------:R2:W5:Y:S03]  /*0b10*/  @!P2 LDG.E.64 R36, [R10.64] ;  /* 0x000000040a24a981 */ /* 0x000566000c1e1b00 */
[----:B------:R-:W-:Y:S01]  /*0b20*/  @!P2 IMAD.WIDE.U32 R12, R12, R13, c[0x0][0x198] ;  /* 0x000066000c0ca625 */ /* 0x000fe200078e000d */
[----:B------:R3:W5:Y:S01]  /*0b30*/  @!P2 LDG.E.64 R38, [R8.64] ;  /* 0x000000040826a981 */ /* 0x000762000c1e1b00 */
[----:B------:R-:W-:-:S03]  /*0b40*/  @!P3 MOV R15, 0x8 ;  /* 0x00000008000fb802 */ /* 0x000fc60000000f00 */
[----:B------:R4:W5:Y:S01]  /*0b50*/  @!P2 LDG.E.64 R34, [R12.64] ;  /* 0x000000040c22a981 */ /* 0x000962000c1e1b00 */
[----:B--2---:R-:W-:Y:S02]  /*0b60*/  @!P1 IADD3 R10, R0, R3, RZ ;  /* 0x00000003000a9210 */ /* 0x004fe40007ffe0ff */
[----:B------:R-:W-:-:S04]  /*0b70*/  @!P1 IADD3 R3, R3, 0x80, RZ ;  /* 0x0000008003039810 */ /* 0x000fc80007ffe0ff */
[----:B------:R-:W-:Y:S01]  /*0b80*/  ISETP.GE.AND P2, PT, R3, R54, PT ;  /* 0x000000360300720c */ /* 0x000fe20003f46270 */
[----:B------:R-:W-:Y:S01]  /*0b90*/  CS2R R32, SRZ ;  /* 0x0000000000207805 */ /* 0x000fe2000001ff00 */
[CC--:B0-----:R-:W-:Y:S01]  /*0ba0*/  @!P3 IMAD.WIDE.U32 R4, R14.reuse, R15.reuse, c[0x0][0x188] ;  /* 0x000062000e04b625 */ /* 0x0c1fe200078e000f */
[----:B------:R-:W-:Y:S01]  /*0bb0*/  CS2R R30, SRZ ;  /* 0x00000000001e7805 */ /* 0x000fe2000001ff00 */
[----:B------:R-:W-:Y:S02]  /*0bc0*/  CS2R R28, SRZ ;  /* 0x00000000001c7805 */ /* 0x000fe4000001ff00 */
[----:B-1----:R-:W-:Y:S01]  /*0bd0*/  @!P3 IMAD.WIDE.U32 R6, R14, R15, c[0x0][0x190] ;  /* 0x000064000e06b625 */ /* 0x002fe200078e000f */
[----:B------:R0:W5:Y:S04]  /*0be0*/  @!P3 LDG.E.64 R32, [R4.64] ;  /* 0x000000040420b981 */ /* 0x000168000c1e1b00 */
[----:B------:R1:W5:Y:S02]  /*0bf0*/  @!P3 LDG.E.64 R30, [R6.64] ;  /* 0x00000004061eb981 */ /* 0x000364000c1e1b00 */
[----:B------:R-:W-:-:S02]  /*0c00*/  @!P2 IADD3 R50, R0, R3, RZ ;  /* 0x000000030032a210 */ /* 0x000fc40007ffe0ff */
[----:B------:R-:W-:Y:S01]  /*0c10*/  @!P2 IADD3 R3, R3, 0x80, RZ ;  /* 0x000000800303a810 */ /* 0x000fe20007ffe0ff */
[----:B0-----:R-:W-:-:S05]  /*0c20*/  @!P3 IMAD.WIDE.U32 R4, R14, R15, c[0x0][0x198] ;  /* 0x000066000e04b625 */ /* 0x001fca00078e000f */
[----:B------:R0:W5:Y:S01]  /*0c30*/  @!P3 LDG.E.64 R28, [R4.64] ;  /* 0x00000004041cb981 */ /* 0x000162000c1e1b00 */
[----:B------:R-:W-:Y:S02]  /*0c40*/  ISETP.GE.AND P3, PT, R3, R54, PT ;  /* 0x000000360300720c */ /* 0x000fe40003f66270 */
[----:B------:R-:W-:Y:S01]  /*0c50*/  @!P1 MOV R11, 0x8 ;  /* 0x00000008000b9802 */ /* 0x000fe20000000f00 */
[----:B------:R-:W-:Y:S01]  /*0c60*/  CS2R R26, SRZ ;  /* 0x00000000001a7805 */ /* 0x000fe2000001ff00 */
[----:B------:R-:W-:Y:S01]  /*0c70*/  CS2R R24, SRZ ;  /* 0x0000000000187805 */ /* 0x000fe2000001ff00 */
[----:B------:R-:W-:Y:S02]  /*0c80*/  CS2R R22, SRZ ;  /* 0x0000000000167805 */ /* 0x000fe4000001ff00 */
[----:B-1----:R-:W-:-:S04]  /*0c90*/  @!P1 IMAD.WIDE.U32 R6, R10, R11, c[0x0][0x188] ;  /* 0x000062000a069625 */ /* 0x002fc800078e000b */
[----:B---3--:R-:W-:Y:S01]  /*0ca0*/  @!P1 IMAD.WIDE.U32 R8, R10, R11, c[0x0][0x190] ;  /* 0x000064000a089625 */ /* 0x008fe200078e000b */
[----:B------:R1:W5:Y:S01]  /*0cb0*/  @!P1 LDG.E.64 R26, [R6.64] ;  /* 0x00000004061a9981 */ /* 0x000362000c1e1b00 */
[----:B------:R-:W-:Y:S02]  /*0cc0*/  @!P3 IADD3 R46, R0, R3, RZ ;  /* 0x00000003002eb210 */ /* 0x000fe40007ffe0ff */
[----:B------:R-:W-:Y:S01]  /*0cd0*/  @!P1 IMAD.WIDE.U32 R10, R10, R11, c[0x0][0x198] ;  /* 0x000066000a0a9625 */ /* 0x000fe200078e000b */
[----:B------:R-:W-:Y:S01]  /*0ce0*/  @!P3 IADD3 R3, R3, 0x80, RZ ;  /* 0x000000800303b810 */ /* 0x000fe20007ffe0ff */
[----:B------:R2:W5:Y:S04]  /*0cf0*/  @!P1 LDG.E.64 R24, [R8.64] ;  /* 0x0000000408189981 */ /* 0x000568000c1e1b00 */
[----:B------:R3:W5:Y:S01]  /*0d00*/  @!P1 LDG.E.64 R22, [R10.64] ;  /* 0x000000040a169981 */ /* 0x000762000c1e1b00 */
[----:B------:R-:W-:-:S02]  /*0d10*/  ISETP.GE.AND P1, PT, R3, R54, PT ;  /* 0x000000360300720c */ /* 0x000fc40003f26270 */
[----:B------:R-:W-:Y:S02]  /*0d20*/  @!P2 MOV R51, 0x8 ;  /* 0x000000080033a802 */ /* 0x000fe40000000f00 */
[----:B------:R-:W-:Y:S01]  /*0d30*/  @!P3 MOV R47, 0x8 ;  /* 0x00000008002fb802 */ /* 0x000fe20000000f00 */
[----:B------:R-:W-:Y:S01]  /*0d40*/  CS2R R20, SRZ ;  /* 0x0000000000147805 */ /* 0x000fe2000001ff00 */
[----:B------:R-:W-:Y:S01]  /*0d50*/  CS2R R18, SRZ ;  /* 0x0000000000127805 */ /* 0x000fe2000001ff00 */
[----:B0-----:R-:W-:Y:S01]  /*0d60*/  @!P2 IMAD.WIDE.U32 R4, R50, R51, c[0x0][0x188] ;  /* 0x000062003204a625 */ /* 0x001fe200078e0033 */
[----:B----4-:R-:W-:-:S03]  /*0d70*/  CS2R R12, SRZ ;  /* 0x00000000000c7805 */ /* 0x010fc6000001ff00 */
[----:B------:R-:W-:Y:S01]  /*0d80*/  @!P2 IMAD.WIDE.U32 R48, R50, R51, c[0x0][0x190] ;  /* 0x000064003230a625 */ /* 0x000fe200078e0033 */
[----:B------:R0:W5:Y:S01]  /*0d90*/  @!P2 LDG.E.64 R20, [R4.64] ;  /* 0x000000040414a981 */ /* 0x000162000c1e1b00 */
[----:B------:R-:W-:Y:S02]  /*0da0*/  @!P1 IADD3 R3, R0, R3, RZ ;  /* 0x0000000300039210 */ /* 0x000fe40007ffe0ff */
[----:B------:R-:W-:Y:S01]  /*0db0*/  @!P3 IMAD.WIDE.U32 R56, R46, R47, c[0x0][0x190] ;  /* 0x000064002e38b625 */ /* 0x000fe200078e002f */
[----:B------:R-:W-:Y:S01]  /*0dc0*/  @!P1 MOV R60, 0x8 ;  /* 0x00000008003c9802 */ /* 0x000fe20000000f00 */
[----:B------:R-:W-:Y:S01]  /*0dd0*/  CS2R R16, SRZ ;  /* 0x0000000000107805 */ /* 0x000fe2000001ff00 */
[----:B------:R-:W-:Y:S01]  /*0de0*/  CS2R R14, SRZ ;  /* 0x00000000000e7805 */ /* 0x000fe2000001ff00 */
[----:B------:R4:W5:Y:S01]  /*0df0*/  @!P2 LDG.E.64 R18, [R48.64] ;  /* 0x000000043012a981 */ /* 0x000962000c1e1b00 */
[----:B------:R-:W-:Y:S01]  /*0e00*/  @!P2 IMAD.WIDE.U32 R50, R50, R51, c[0x0][0x198] ;  /* 0x000066003232a625 */ /* 0x000fe200078e0033 */
[----:B--2---:R-:W-:Y:S01]  /*0e10*/  CS2R R8, SRZ ;  /* 0x0000000000087805 */ /* 0x004fe2000001ff00 */
[----:B0-----:R-:W-:Y:S01]  /*0e20*/  CS2R R4, SRZ ;  /* 0x0000000000047805 */ /* 0x001fe2000001ff00 */
[----:B------:R0:W5:Y:S01]  /*0e30*/  @!P3 LDG.E.64 R12, [R56.64] ;  /* 0x00000004380cb981 */ /* 0x000162000c1e1b00 */
[----:B------:R-:W-:Y:S01]  /*0e40*/  @!P3 IMAD.WIDE.U32 R52, R46, R47, c[0x0][0x188] ;  /* 0x000062002e34b625 */ /* 0x000fe200078e002f */
[----:B-1----:R-:W-:-:S02]  /*0e50*/  CS2R R6, SRZ ;  /* 0x0000000000067805 */ /* 0x002fc4000001ff00 */
[----:B------:R1:W5:Y:S01]  /*0e60*/  @!P2 LDG.E.64 R16, [R50.64] ;  /* 0x000000043210a981 */ /* 0x000362000c1e1b00 */
[----:B------:R-:W-:-:S03]  /*0e70*/  @!P1 IMAD.WIDE.U32 R58, R3, R60, c[0x0][0x190] ;  /* 0x00006400033a9625 */ /* 0x000fc600078e003c */
[----:B------:R2:W5:Y:S01]  /*0e80*/  @!P3 LDG.E.64 R14, [R52.64] ;  /* 0x00000004340eb981 */ /* 0x000562000c1e1b00 */
[----:B----4-:R-:W-:-:S03]  /*0e90*/  @!P1 IMAD.WIDE.U32 R48, R3, R60, c[0x0][0x198] ;  /* 0x0000660003309625 */ /* 0x010fc600078e003c */
[----:B------:R4:W5:Y:S01]  /*0ea0*/  @!P1 LDG.E.64 R6, [R58.64] ;  /* 0x000000043a069981 */ /* 0x000962000c1e1b00 */
[----:B0-----:R-:W-:Y:S01]  /*0eb0*/  @!P1 IMAD.WIDE.U32 R56, R3, R60, c[0x0][0x188] ;  /* 0x0000620003389625 */ /* 0x001fe200078e003c */
[----:B------:R-:W-:Y:S01]  /*0ec0*/  @!P0 MOV R3, 0x8 ;  /* 0x0000000800038802 */ /* 0x000fe20000000f00 */
[----:B-1----:R-:W-:Y:S01]  /*0ed0*/  CS2R R50, SRZ ;  /* 0x0000000000327805 */ /* 0x002fe2000001ff00 */
[----:B------:R0:W5:Y:S01]  /*0ee0*/  @!P1 LDG.E.64 R4, [R48.64] ;  /* 0x0000000430049981 */ /* 0x000162000c1e1b00 */
[----:B--2---:R-:W-:Y:S02]  /*0ef0*/  CS2R R52, SRZ ;  /* 0x0000000000347805 */ /* 0x004fe4000001ff00 */
[CC--:B------:R-:W-:Y:S01]  /*0f00*/  @!P0 IMAD.WIDE.U32 R60, R2.reuse, R3.reuse, c[0x0][0x188] ;  /* 0x00006200023c8625 */ /* 0x0c0fe200078e0003 */
[----:B------:R1:W5:Y:S03]  /*0f10*/  @!P1 LDG.E.64 R8, [R56.64] ;  /* 0x0000000438089981 */ /* 0x000366000c1e1b00 */
[----:B----4-:R-:W-:Y:S01]  /*0f20*/  @!P0 IMAD.WIDE.U32 R58, R2, R3, c[0x0][0x198] ;  /* 0x00006600023a8625 */ /* 0x010fe200078e0003 */
[----:B------:R2:W5:Y:S01]  /*0f30*/  @!P0 LDG.E.64 R52, [R60.64] ;  /* 0x000000043c348981 */ /* 0x000562000c1e1b00 */
[----:B0-----:R-:W-:-:S02]  /*0f40*/  CS2R R48, SRZ ;  /* 0x0000000000307805 */ /* 0x001fc4000001ff00 */
[----:B-1----:R-:W-:-:S04]  /*0f50*/  @!P0 IMAD.WIDE.U32 R56, R2, R3, c[0x0][0x190] ;  /* 0x0000640002388625 */ /* 0x002fc800078e0003 */
[----:B------:R2:W5:Y:S04]  /*0f60*/  @!P0 LDG.E.64 R48, [R58.64] ;  /* 0x000000043a308981 */ /* 0x000568000c1e1b00 */
[----:B------:R2:W5:Y:S01]  /*0f70*/  @!P0 LDG.E.64 R50, [R56.64] ;  /* 0x0000000438328981 */ /* 0x000562000c1e1b00 */
[----:B---3--:R-:W-:Y:S01]  /*0f80*/  CS2R R10, SRZ ;  /* 0x00000000000a7805 */ /* 0x008fe2000001ff00 */
[----:B------:R-:W-:Y:S01]  /*0f90*/  @!P3 IMAD.WIDE.U32 R46, R46, R47, c[0x0][0x198] ;  /* 0x000066002e2eb625 */ /* 0x000fe200078e002f */
[----:B------:R-:W-:Y:S01]  /*0fa0*/  BSSY B0, `(.L_x_5016) ;  /* 0x0000013000007945 */ /* 0x000fe20003800000 */
[----:B------:R-:W-:-:S03]  /*0fb0*/  CS2R R2, SRZ ;  /* 0x0000000000027805 */ /* 0x000fc6000001ff00 */
[----:B------:R0:W5:Y:S02]  /*0fc0*/  @!P3 LDG.E.64 R10, [R46.64] ;  /* 0x000000042e0ab981 */ /* 0x000164000c1e1b00 */
[----:B0-----:R-:W-:Y:S01]  /*0fd0*/  HFMA2.MMA R47, -RZ, RZ, 0, 0 ;  /* 0x00000000ff2f7435 */ /* 0x001fe200000001ff */
[----:B------:R-:W-:Y:S05]  /*0fe0*/  @P0 BRA `(.L_x_5017) ;  /* 0x000000e000000947 */ /* 0x000fea0003800000 */
[----:B--2--5:R-:W-:Y:S02]  /*0ff0*/  FMUL.FTZ R2, R50, c[0x0][0x174] ;  /* 0x00005d0032027a20 */ /* 0x024fe40000410000 */
[----:B------:R-:W-:Y:S02]  /*1000*/  FMUL.FTZ R3, R53, c[0x0][0x16c] ;  /* 0x00005b0035037a20 */ /* 0x000fe40000410000 */
[C---:B------:R-:W-:Y:S02]  /*1010*/  FFMA.FTZ R2, R51.reuse, c[0x0][0x170], R2 ;  /* 0x00005c0033027a23 */ /* 0x040fe40000010002 */
[----:B------:R-:W-:Y:S02]  /*1020*/  FMUL.FTZ R51, R51, c[0x0][0x174] ;  /* 0x00005d0033337a20 */ /* 0x000fe40000410000 */
[----:B------:R-:W-:-:S02]  /*1030*/  FFMA.FTZ R3, R52, c[0x0][0x168], -R3 ;  /* 0x00005a0034037a23 */ /* 0x000fc40000010803 */
[----:B------:R-:W-:Y:S02]  /*1040*/  FFMA.FTZ R51, R50, c[0x0][0x170], -R51 ;  /* 0x00005c0032337a23 */ /* 0x000fe40000010833 */
[----:B------:R-:W-:Y:S02]  /*1050*/  FMUL.FTZ R46, R2, R49 ;  /* 0x00000031022e7220 */ /* 0x000fe40000410000 */
[----:B------:R-:W-:Y:S02]  /*1060*/  FMUL.FTZ R52, R52, c[0x0][0x16c] ;  /* 0x00005b0034347a20 */ /* 0x000fe40000410000 */
[-C--:B------:R-:W-:Y:S02]  /*1070*/  FMUL.FTZ R2, R2, R48.reuse ;  /* 0x0000003002027220 */ /* 0x080fe40000410000 */
[----:B------:R-:W-:Y:S02]  /*1080*/  FFMA.FTZ R46, R51, R48, -R46 ;  /* 0x00000030332e7223 */ /* 0x000fe4000001082e */
[----:B------:R-:W-:-:S02]  /*1090*/  FFMA.FTZ R52, R53, c[0x0][0x168], R52 ;  /* 0x00005a0035347a23 */ /* 0x000fc40000010034 */
[----:B------:R-:W-:Y:S02]  /*10a0*/  FFMA.FTZ R49, R51, R49, R2 ;  /* 0x0000003133317223 */ /* 0x000fe40000010002 */
[----:B------:R-:W-:Y:S02]  /*10b0*/  FADD.FTZ R2, R3, R46 ;  /* 0x0000002e03027221 */ /* 0x000fe40000010000 */
[----:B------:R-:W-:Y:S02]  /*10c0*/  FADD.FTZ R3, R52, R49 ;  /* 0x0000003134037221 */ /* 0x000fe40000010000 */
.L_x_5017:
[----:B--2---:R-:W-:Y:S05]  /*10d0*/  BSYNC B0 ;  /* 0x0000000000007941 */ /* 0x004fea0003800000 */
.L_x_5016:
[C---:B-----5:R-:W-:Y:S01]  /*10e0*/  IADD3 R49, R55.reuse, 0x100, RZ ;  /* 0x0000010037317810 */ /* 0x060fe20007ffe0ff */
[----:B------:R-:W-:Y:S01]  /*10f0*/  BSSY B0, `(.L_x_5018) ;  /* 0x000001f000007945 */ /* 0x000fe20003800000 */
[----:B------:R-:W-:Y:S02]  /*1100*/  IADD3 R51, R55, 0x180, RZ ;  /* 0x0000018037337810 */ /* 0x000fe40007ffe0ff */
[----:B------:R-:W-:Y:S02]  /*1110*/  ISETP.GE.AND P2, PT, R49, R54, PT ;  /* 0x000000363100720c */ /* 0x000fe40003f46270 */
[----:B------:R-:W-:-:S02]  /*1120*/  IADD3 R49, R55, 0x280, RZ ;  /* 0x0000028037317810 */ /* 0x000fc40007ffe0ff */
[----:B------:R-:W-:Y:S02]  /*1130*/  IADD3 R53, R55, 0x200, RZ ;  /* 0x0000020037357810 */ /* 0x000fe40007ffe0ff */
[-C--:B------:R-:W-:Y:S02]  /*1140*/  ISETP.GE.AND P3, PT, R49, R54.reuse, PT ;  /* 0x000000363100720c */ /* 0x080fe40003f66270 */
[----:B------:R-:W-:Y:S02]  /*1150*/  IADD3 R49, R55, 0x80, RZ ;  /* 0x0000008037317810 */ /* 0x000fe40007ffe0ff */
[----:B------:R-:W-:Y:S02]  /*1160*/  P2R R50, PR, RZ, 0x4 ;  /* 0x00000004ff327803 */ /* 0x000fe40000000000 */
[-C--:B------:R-:W-:Y:S02]  /*1170*/  ISETP.GE.AND P6, PT, R49, R54.reuse, PT ;  /* 0x000000363100720c */ /* 0x080fe40003fc6270 */
[----:B------:R-:W-:-:S02]  /*1180*/  ISETP.GE.AND P1, PT, R51, R54, PT ;  /* 0x000000363300720c */ /* 0x000fc40003f26270 */
[-C--:B------:R-:W-:Y:S02]  /*1190*/  ISETP.GE.AND P2, PT, R53, R54.reuse, PT ;  /* 0x000000363500720c */ /* 0x080fe40003f46270 */
[C---:B------:R-:W-:Y:S02]  /*11a0*/  IADD3 R51, R55.reuse, 0x300, RZ ;  /* 0x0000030037337810 */ /* 0x040fe40007ffe0ff */
[----:B------:R-:W-:Y:S02]  /*11b0*/  IADD3 R53, R55, 0x380, RZ ;  /* 0x0000038037357810 */ /* 0x000fe40007ffe0ff */
[-C--:B------:R-:W-:Y:S02]  /*11c0*/  ISETP.GE.AND P4, PT, R51, R54.reuse, PT ;  /* 0x000000363300720c */ /* 0x080fe40003f86270 */
[----:B------:R-:W-:Y:S02]  /*11d0*/  MOV R46, RZ ;  /* 0x000000ff002e7202 */ /* 0x000fe40000000f00 */
[----:B------:R-:W-:Y:S01]  /*11e0*/  ISETP.GE.AND P5, PT, R53, R54, PT ;  /* 0x000000363500720c */ /* 0x000fe20003fa6270 */
[----:B------:R-:W-:Y:S07]  /*11f0*/  @P6 BRA `(.L_x_5019) ;  /* 0x000000e000006947 */ /* 0x000fee0003800000 */
        /* <DEDUP_REMOVED lines=14> */
.L_x_5019:
[----:B------:R-:W-:Y:S05]  /*12e0*/  BSYNC B0 ;  /* 0x0000000000007941 */ /* 0x000fea0003800000 */
.L_x_5018:
[----:B------:R-:W-:Y:S01]  /*12f0*/  ISETP.NE.AND P6, PT, R50, RZ, PT ;  /* 0x000000ff3200720c */ /* 0x000fe20003fc5270 */
[----:B------:R-:W-:Y:S01]  /*1300*/  BSSY B0, `(.L_x_5020) ;  /* 0x0000012000007945 */ /* 0x000fe20003800000 */
[----:B------:R-:W-:Y:S01]  /*1310*/  HFMA2.MMA R41, -RZ, RZ, 0, 0 ;  /* 0x00000000ff297435 */ /* 0x000fe200000001ff */
[----:B------:R-:W-:-:S10]  /*1320*/  CS2R R42, SRZ ;  /* 0x00000000002a7805 */ /* 0x000fd4000001ff00 */
[----:B------:R-:W-:Y:S05]  /*1330*/  @P6 BRA `(.L_x_5021) ;  /* 0x000000e000006947 */ /* 0x000fea0003800000 */
[C---:B------:R-:W-:Y:S02]  /*1340*/  FMUL.FTZ R40, R36.reuse, c[0x0][0x174] ;  /* 0x00005d0024287a20 */ /* 0x040fe40000410000 */
[C---:B------:R-:W-:Y:S02]  /*1350*/  FMUL.FTZ R43, R37.reuse, c[0x0][0x174] ;  /* 0x00005d00252b7a20 */ /* 0x040fe40000410000 */
[----:B------:R-:W-:Y:S02]  /*1360*/  FFMA.FTZ R40, R37, c[0x0][0x170], R40 ;  /* 0x00005c0025287a23 */ /* 0x000fe40000010028 */
[----:B------:R-:W-:Y:S02]  /*1370*/  FFMA.FTZ R43, R36, c[0x0][0x170], -R43 ;  /* 0x00005c00242b7a23 */ /* 0x000fe4000001082b */
[----:B------:R-:W-:Y:S02]  /*1380*/  FMUL.FTZ R42, R40, R35 ;  /* 0x00000023282a7220 */ /* 0x000fe40000410000 */
[----:B------:R-:W-:-:S02]  /*1390*/  FMUL.FTZ R37, R39, c[0x0][0x16c] ;  /* 0x00005b0027257a20 */ /* 0x000fc40000410000 */
[----:B------:R-:W-:Y:S02]  /*13a0*/  FMUL.FTZ R36, R38, c[0x0][0x16c] ;  /* 0x00005b0026247a20 */ /* 0x000fe40000410000 */
[-C--:B------:R-:W-:Y:S02]  /*13b0*/  FMUL.FTZ R40, R40, R34.reuse ;  /* 0x0000002228287220 */ /* 0x080fe40000410000 */
[----:B------:R-:W-:Y:S02]  /*13c0*/  FFMA.FTZ R42, R43, R34, -R42 ;  /* 0x000000222b2a7223 */ /* 0x000fe4000001082a */
[----:B------:R-:W-:Y:S02]  /*13d0*/  FFMA.FTZ R37, R38, c[0x0][0x168], -R37 ;  /* 0x00005a0026257a23 */ /* 0x000fe40000010825 */
[----:B------:R-:W-:Y:S02]  /*13e0*/  FFMA.FTZ R36, R39, c[0x0][0x168], R36 ;  /* 0x00005a0027247a23 */ /* 0x000fe40000010024 */
[----:B------:R-:W-:-:S02]  /*13f0*/  FFMA.FTZ R43, R43, R35, R40 ;  /* 0x000000232b2b7223 */ /* 0x000fc40000010028 */
[----:B------:R-:W-:Y:S02]  /*1400*/  FADD.FTZ R42, R37, R42 ;  /* 0x0000002a252a7221 */ /* 0x000fe40000010000 */
[----:B------:R-:W-:Y:S02]  /*1410*/  FADD.FTZ R43, R36, R43 ;  /* 0x0000002b242b7221 */ /* 0x000fe40000010000 */
.L_x_5021:
[----:B------:R-:W-:Y:S05]  /*1420*/  BSYNC B0 ;  /* 0x0000000000007941 */ /* 0x000fea0003800000 */
.L_x_5020:
[----:B------:R-:W-:Y:S01]  /*1430*/  BSSY B0, `(.L_x_5022) ;  /* 0x0000011000007945 */ /* 0x000fe20003800000 */
[----:B------:R-:W-:Y:S01]  /*1440*/  MOV R40, RZ ;  /* 0x000000ff00287202 */ /* 0x000fe20000000f00 */
[----:B------:R-:W-:Y:S05]  /*1450*/  @P1 BRA `(.L_x_5023) ;  /* 0x000000e000001947 */ /* 0x000fea0003800000 */
[C---:B------:R-:W-:Y:S02]  /*1460*/  FMUL.FTZ R34, R30.reuse, c[0x0][0x174] ;  /* 0x00005d001e227a20 */ /* 0x040fe40000410000 */
[C---:B------:R-:W-:Y:S02]  /*1470*/  FMUL.FTZ R35, R31.reuse, c[0x0][0x174] ;  /* 0x00005d001f237a20 */ /* 0x040fe40000410000 */
[----:B------:R-:W-:Y:S02]  /*1480*/  FFMA.FTZ R34, R31, c[0x0][0x170], R34 ;  /* 0x00005c001f227a23 */ /* 0x000fe40000010022 */
[----:B------:R-:W-:-:S02]  /*1490*/  FFMA.FTZ R35, R30, c[0x0][0x170], -R35 ;  /* 0x00005c001e237a23 */ /* 0x000fc40000010823 */
[----:B------:R-:W-:Y:S02]  /*14a0*/  FMUL.FTZ R36, R34, R29 ;  /* 0x0000001d22247220 */ /* 0x000fe40000410000 */
[C---:B------:R-:W-:Y:S02]  /*14b0*/  FMUL.FTZ R31, R33.reuse, c[0x0][0x16c] ;  /* 0x00005b00211f7a20 */ /* 0x040fe40000410000 */
[----:B------:R-:W-:Y:S02]  /*14c0*/  FMUL.FTZ R30, R32, c[0x0][0x16c] ;  /* 0x00005b00201e7a20 */ /* 0x000fe40000410000 */
[----:B------:R-:W-:Y:S02]  /*14d0*/  FMUL.FTZ R34, R34, R28 ;  /* 0x0000001c22227220 */ /* 0x000fe40000410000 */
[----:B------:R-:W-:Y:S02]  /*14e0*/  FFMA.FTZ R31, R32, c[0x0][0x168], -R31 ;  /* 0x00005a00201f7a23 */ /* 0x000fe4000001081f */
[----:B------:R-:W-:-:S02]  /*14f0*/  FFMA.FTZ R30, R33, c[0x0][0x168], R30 ;  /* 0x00005a00211e7a23 */ /* 0x000fc4000001001e */
[C---:B------:R-:W-:Y:S02]  /*1500*/  FFMA.FTZ R36, R35.reuse, R28, -R36 ;  /* 0x0000001c23247223 */ /* 0x040fe40000010824 */
[----:B------:R-:W-:Y:S02]  /*1510*/  FFMA.FTZ R29, R35, R29, R34 ;  /* 0x0000001d231d7223 */ /* 0x000fe40000010022 */
[----:B------:R-:W-:Y:S02]  /*1520*/  FADD.FTZ R40, R31, R36 ;  /* 0x000000241f287221 */ /* 0x000fe40000010000 */
[----:B------:R-:W-:Y:S02]  /*1530*/  FADD.FTZ R41, R30, R29 ;  /* 0x0000001d1e297221 */ /* 0x000fe40000010000 */
.L_x_5023:
[----:B------:R-:W-:Y:S05]  /*1540*/  BSYNC B0 ;  /* 0x0000000000007941 */ /* 0x000fea0003800000 */
.L_x_5022:
[----:B------:R-:W-:Y:S01]  /*1550*/  BSSY B0, `(.L_x_5024) ;  /* 0x0000012000007945 */ /* 0x000fe20003800000 */
[----:B------:R-:W-:Y:S01]  /*1560*/  HFMA2.MMA R29, -RZ, RZ, 0, 0 ;  /* 0x00000000ff1d7435 */ /* 0x000fe200000001ff */
        /* <DEDUP_REMOVED lines=16> */
.L_x_5025:
[----:B------:R-:W-:Y:S05]  /*1670*/  BSYNC B0 ;  /* 0x0000000000007941 */ /* 0x000fea0003800000 */
.L_x_5024:
[----:B------:R-:W-:Y:S01]  /*1680*/  BSSY B0, `(.L_x_5026) ;  /* 0x0000011000007945 */ /* 0x000fe20003800000 */
[----:B------:R-:W-:Y:S01]  /*1690*/  MOV R28, RZ ;  /* 0x000000ff001c7202 */ /* 0x000fe20000000f00 */
        /* <DEDUP_REMOVED lines=9> */
[----:B------:R-:W-:Y:S02]  /*1730*/  FFMA.FTZ R19, R20, c[0x0][0x168], -R19 ;  /* 0x00005a0014137a23 */ /* 0x000fe40000010813 */
[----:B------:R-:W-:Y:S02]  /*1740*/  FFMA.FTZ R18, R21, c[0x0][0x168], R18 ;  /* 0x00005a0015127a23 */ /* 0x000fe40000010012 */
[C---:B------:R-:W-:Y:S02]  /*1750*/  FFMA.FTZ R24, R23.reuse, R16, -R24 ;  /* 0x0000001017187223 */ /* 0x040fe40000010818 */
[----:B------:R-:W-:Y:S02]  /*1760*/  FFMA.FTZ R17, R23, R17, R22 ;  /* 0x0000001117117223 */ /* 0x000fe40000010016 */
[----:B------:R-:W-:Y:S02]  /*1770*/  FADD.FTZ R28, R19, R24 ;  /* 0x00000018131c7221 */ /* 0x000fe40000010000 */
[----:B------:R-:W-:-:S02]  /*1780*/  FADD.FTZ R29, R18, R17 ;  /* 0x00000011121d7221 */ /* 0x000fc40000010000 */
.L_x_5027:
[----:B------:R-:W-:Y:S05]  /*1790*/  BSYNC B0 ;  /* 0x0000000000007941 */ /* 0x000fea0003800000 */
.L_x_5026:
[----:B------:R-:W-:Y:S01]  /*17a0*/  BSSY B0, `(.L_x_5028) ;  /* 0x0000014000007945 */ /* 0x000fe20003800000 */
[----:B------:R-:W-:Y:S01]  /*17b0*/  HFMA2.MMA R17, -RZ, RZ, 0, 0 ;  /* 0x00000000ff117435 */ /* 0x000fe200000001ff */
[----:B------:R-:W-:Y:S01]  /*17c0*/  CS2R R18, SRZ ;  /* 0x0000000000127805 */ /* 0x000fe2000001ff00 */
[----:B------:R-:W-:-:S02]  /*17d0*/  @!P0 IADD3 R20, R0, R55, RZ ;  /* 0x0000003700148210 */ /* 0x000fc40007ffe0ff */
[----:B------:R-:W-:Y:S01]  /*17e0*/  @!P0 MOV R21, 0x8 ;  /* 0x0000000800158802 */ /* 0x000fe20000000f00 */
        /* <DEDUP_REMOVED lines=15> */
.L_x_5029:
[----:B------:R-:W-:Y:S05]  /*18e0*/  BSYNC B0 ;  /* 0x0000000000007941 */ /* 0x000fea0003800000 */
.L_x_5028:
        /* <DEDUP_REMOVED lines=18> */
.L_x_5031:
[----:B------:R-:W-:Y:S05]  /*1a10*/  BSYNC B0 ;  /* 0x0000000000007941 */ /* 0x000fea0003800000 */
.L_x_5030:
[----:B------:R-:W-:Y:S01]  /*1a20*/  @!P0 MOV R55, R49 ;  /* 0x0000003100378202 */ /* 0x000fe20000000f00 */
[----:B------:R0:W-:Y:S01]  /*1a30*/  @!P0 STG.E.64 [R10.64], R2 ;  /* 0x000000020a008986 */ /* 0x0001e2000c101b04 */
[----:B------:R-:W-:Y:S01]  /*1a40*/  BSSY B0, `(.L_x_5032) ;  /* 0x000002d000007945 */ /* 0x000fe20003800000 */
[----:B------:R-:W-:Y:S01]  /*1a50*/  BSSY B1, `(.L_x_5033) ;  /* 0x0000025000017945 */ /* 0x000fe20003800000 */
[----:B------:R-:W-:-:S13]  /*1a60*/  ISETP.GE.AND P0, PT, R55, R54, PT ;  /* 0x000000363700720c */ /* 0x000fda0003f06270 */
[----:B------:R-:W-:Y:S05]  /*1a70*/  @P0 BRA `(.L_x_5034) ;  /* 0x000000c000000947 */ /* 0x000fea0003800000 */
[----:B0-----:R-:W-:Y:S01]  /*1a80*/  HFMA2.MMA R3, -RZ, RZ, 0, 4.76837158203125e-07 ;  /* 0x00000008ff037435 */ /* 0x001fe200000001ff */
[----:B------:R-:W-:Y:S02]  /*1a90*/  IADD3 R2, R0, R55, RZ ;  /* 0x0000003700027210 */ /* 0x000fe40007ffe0ff */
[----:B------:R-:W-:-:S04]  /*1aa0*/  IADD3 R55, R55, 0x80, RZ ;  /* 0x0000008037377810 */ /* 0x000fc80007ffe0ff */
[----:B------:R-:W-:-:S03]  /*1ab0*/  ISETP.GE.AND P0, PT, R55, R54, PT ;  /* 0x000000363700720c */ /* 0x000fc60003f06270 */
[----:B------:R-:W-:-:S05]  /*1ac0*/  IMAD.WIDE.U32 R2, R2, R3, c[0x0][0x180] ;  /* 0x0000600002027625 */ /* 0x000fca00078e0003 */
[----:B------:R0:W-:Y:S05]  /*1ad0*/  STG.E.64 [R2.64], R46 ;  /* 0x0000002e02007986 */ /* 0x0001ea000c101b04 */
[----:B------:R-:W-:Y:S05]  /*1ae0*/  @P0 BRA `(.L_x_5035) ;  /* 0x000000c000000947 */ /* 0x000fea0003800000 */
[----:B0-----:R-:W-:Y:S02]  /*1af0*/  IADD3 R2, R0, R55, RZ ;  /* 0x0000003700027210 */ /* 0x001fe40007ffe0ff */
[----:B------:R-:W-:Y:S02]  /*1b00*/  MOV R3, 0x8 ;  /* 0x0000000800037802 */ /* 0x000fe40000000f00 */
[----:B------:R-:W-:-:S03]  /*1b10*/  IADD3 R55, R55, 0x80, RZ ;  /* 0x0000008037377810 */ /* 0x000fc60007ffe0ff */
[----:B------:R-:W-:-:S05]  /*1b20*/  IMAD.WIDE.U32 R2, R2, R3, c[0x0][0x180] ;  /* 0x0000600002027625 */ /* 0x000fca00078e0003 */
[----:B------:R0:W-:Y:S02]  /*1b30*/  STG.E.64 [R2.64], R42 ;  /* 0x0000002a02007986 */ /* 0x0001e4000c101b04 */
.L_x_5034:
[----:B0-----:R-:W-:-:S13]  /*1b40*/  ISETP.GE.AND P0, PT, R55, R54, PT ;  /* 0x000000363700720c */ /* 0x001fda0003f06270 */
[----:B------:R-:W-:Y:S05]  /*1b50*/  @P0 BRA `(.L_x_5036) ;  /* 0x000000c000000947 */ /* 0x000fea0003800000 */
[----:B------:R-:W-:Y:S02]  /*1b60*/  IADD3 R2, R0, R55, RZ ;  /* 0x0000003700027210 */ /* 0x000fe40007ffe0ff */
[----:B------:R-:W-:Y:S02]  /*1b70*/  MOV R3, 0x8 ;  /* 0x0000000800037802 */ /* 0x000fe40000000f00 */
[----:B------:R-:W-:-:S03]  /*1b80*/  IADD3 R55, R55, 0x80, RZ ;  /* 0x0000008037377810 */ /* 0x000fc60007ffe0ff */
[----:B------:R-:W-:-:S05]  /*1b90*/  IMAD.WIDE.U32 R2, R2, R3, c[0x0][0x180] ;  /* 0x0000600002027625 */ /* 0x000fca00078e0003 */
[----:B------:R0:W-:Y:S02]  /*1ba0*/  STG.E.64 [R2.64], R40 ;  /* 0x0000002802007986 */ /* 0x0001e4000c101b04 */
.L_x_5035:
[----:B------:R-:W-:-:S13]  /*1bb0*/  ISETP.GE.AND P0, PT, R55, R54, PT ;  /* 0x000000363700720c */ /* 0x000fda0003f06270 */
[----:B------:R-:W-:Y:S05]  /*1bc0*/  @P0 BRA `(.L_x_5037) ;  /* 0x000000d000000947 */ /* 0x000fea0003800000 */
[----:B0-----:R-:W-:Y:S01]  /*1bd0*/  HFMA2.MMA R3, -RZ, RZ, 0, 4.76837158203125e-07 ;  /* 0x00000008ff037435 */ /* 0x001fe200000001ff */
[----:B------:R-:W-:Y:S02]  /*1be0*/  IADD3 R2, R0, R55, RZ ;  /* 0x0000003700027210 */ /* 0x000fe40007ffe0ff */
[----:B------:R-:W-:-:S07]  /*1bf0*/  IADD3 R55, R55, 0x80, RZ ;  /* 0x0000008037377810 */ /* 0x000fce0007ffe0ff */
[----:B------:R-:W-:-:S05]  /*1c00*/  IMAD.WIDE.U32 R2, R2, R3, c[0x0][0x180] ;  /* 0x0000600002027625 */ /* 0x000fca00078e0003 */
[----:B------:R0:W-:Y:S02]  /*1c10*/  STG.E.64 [R2.64], R30 ;  /* 0x0000001e02007986 */ /* 0x0001e4000c101b04 */
.L_x_5036:
[----:B------:R-:W-:-:S13]  /*1c20*/  ISETP.GE.AND P0, PT, R55, R54, PT ;  /* 0x000000363700720c */ /* 0x000fda0003f06270 */
[----:B------:R-:W-:Y:S01]  /*1c30*/  @P0 BREAK B1 ;  /* 0x0000000000010942 */ /* 0x000fe20003800000 */
[----:B------:R-:W-:Y:S05]  /*1c40*/  @P0 BRA `(.L_x_5038) ;  /* 0x000000c000000947 */ /* 0x000fea0003800000 */
[----:B0-----:R-:W-:Y:S02]  /*1c50*/  IADD3 R2, R0, R55, RZ ;  /* 0x0000003700027210 */ /* 0x001fe40007ffe0ff */
[----:B------:R-:W-:Y:S02]  /*1c60*/  MOV R3, 0x8 ;  /* 0x0000000800037802 */ /* 0x000fe40000000f00 */
[----:B------:R-:W-:-:S03]  /*1c70*/  IADD3 R55, R55, 0x80, RZ ;  /* 0x0000008037377810 */ /* 0x000fc60007ffe0ff */
[----:B------:R-:W-:-:S05]  /*1c80*/  IMAD.WIDE.U32 R2, R2, R3, c[0x0][0x180] ;  /* 0x0000600002027625 */ /* 0x000fca00078e0003 */
[----:B------:R0:W-:Y:S02]  /*1c90*/  STG.E.64 [R2.64], R28 ;  /* 0x0000001c02007986 */ /* 0x0001e4000c101b04 */
.L_x_5037:
[----:B------:R-:W-:Y:S05]  /*1ca0*/  BSYNC B1 ;  /* 0x0000000000017941 */ /* 0x000fea0003800000 */
.L_x_5033:
[----:B------:R-:W-:-:S13]  /*1cb0*/  ISETP.GE.AND P0, PT, R55, R54, PT ;  /* 0x000000363700720c */ /* 0x000fda0003f06270 */
[----:B0-----:R-:W-:Y:S02]  /*1cc0*/  @!P0 IADD3 R2, R0, R55, RZ ;  /* 0x0000003700028210 */ /* 0x001fe40007ffe0ff */
[----:B------:R-:W-:Y:S02]  /*1cd0*/  @!P0 MOV R3, 0x8 ;  /* 0x0000000800038802 */ /* 0x000fe40000000f00 */
[----:B------:R-:W-:-:S03]  /*1ce0*/  @!P0 IADD3 R55, R55, 0x80, RZ ;  /* 0x0000008037378810 */ /* 0x000fc60007ffe0ff */
[----:B------:R-:W-:-:S05]  /*1cf0*/  @!P0 IMAD.WIDE.U32 R2, R2, R3, c[0x0][0x180] ;  /* 0x0000600002028625 */ /* 0x000fca00078e0003 */
[----:B------:R0:W-:Y:S02]  /*1d00*/  @!P0 STG.E.64 [R2.64], R18 ;  /* 0x0000001202008986 */ /* 0x0001e4000c101b04 */
.L_x_5038:
[----:B------:R-:W-:Y:S05]  /*1d10*/  BSYNC B0 ;  /* 0x0000000000007941 */ /* 0x000fea0003800000 */
.L_x_5032:
[----:B------:R-:W-:Y:S01]  /*1d20*/  WARPSYNC 0xffffffff ;  /* 0xffffffff00007948 */ /* 0x000fe20003800000 */
[----:B------:R-:W-:-:S13]  /*1d30*/  ISETP.GE.AND P0, PT, R55, R54, PT ;  /* 0x000000363700720c */ /* 0x000fda0003f06270 */
[----:B------:R-:W-:Y:S05]  /*1d40*/  @P0 EXIT ;  /* 0x000000000000094d */ /* 0x000fea0003800000 */
[----:B0-----:R-:W-:Y:S01]  /*1d50*/  HFMA2.MMA R3, -RZ, RZ, 0, 4.76837158203125e-07 ;  /* 0x00000008ff037435 */ /* 0x001fe200000001ff */
[----:B------:R-:W-:-:S09]  /*1d60*/  IADD3 R2, R0, R55, RZ ;  /* 0x0000003700027210 */ /* 0x000fd20007ffe0ff */
[----:B------:R-:W-:-:S05]  /*1d70*/  IMAD.WIDE.U32 R2, R2, R3, c[0x0][0x180] ;  /* 0x0000600002027625 */ /* 0x000fca00078e0003 */
[----:B------:R-:W-:Y:S01]  /*1d80*/  STG.E.64 [R2.64], R16 ;  /* 0x0000001002007986 */ /* 0x000fe2000c101b04 */
[----:B------:R-:W-:Y:S05]  /*1d90*/  EXIT ;  /* 0x000000000000794d */ /* 0x000fea0003800000 */
.L_x_5039:
        /* <DEDUP_REMOVED lines=14> */
.L_x_22941:


//--------------------- .text._ZN2at6native29vectorized_elementwise_kernelILi4EZZZNS0_54_GLOBAL__N__d8c5977b_16_LinearAlgebra_cu_9e10b42f_321716addr_kernel_cudaERNS_14TensorIteratorERKN3c106ScalarES8_ENKUlvE_clEvENKUlvE7_clEvEUlNS5_7complexIfEESC_SC_E0_St5arrayIPcLm4EEEEviT0_T1_ --------------------------
	.section	.text._ZN2at6native29vectorized_elementwise_kernelILi4EZZZNS0_54_GLOBAL__N__d8c5977b_16_LinearAlgebra_cu_9e10b42f_321716addr_kernel_cudaERNS_14TensorIteratorERKN3c106ScalarES8_ENKUlvE_clEvENKUlvE7_clEvEUlNS5_7complexIfEESC_SC_E0_St5arrayIPcLm4EEEEviT0_T1_,"ax",@progbits
	.sectioninfo	@"SHI_REGISTERS=64"
	.align	128
        .global         _ZN2at6native29vectorized_elementwise_kernelILi4EZZZNS0_54_GLOBAL__N__d8c5977b_16_LinearAlgebra_cu_9e10b42f_321716addr_kernel_cudaERNS_14TensorIteratorERKN3c106ScalarES8_ENKUlvE_clEvENKUlvE7_clEvEUlNS5_7complexIfEESC_SC_E0_St5arrayIPcLm4EEEEviT0_T1_
        .type           _ZN2at6native29vectorized_elementwise_kernelILi4EZZZNS0_54_GLOBAL__N__d8c5977b_16_LinearAlgebra_cu_9e10b42f_321716addr_kernel_cudaERNS_14TensorIteratorERKN3c106ScalarES8_ENKUlvE_clEvENKUlvE7_clEvEUlNS5_7complexIfEESC_SC_E0_St5arrayIPcLm4EEEEviT0_T1_,@function
        .size           _ZN2at6native29vectorized_elementwise_kernelILi4EZZZNS0_54_GLOBAL__N__d8c5977b_16_LinearAlgebra_cu_9e10b42f_321716addr_kernel_cudaERNS_14TensorIteratorERKN3c106ScalarES8_ENKUlvE_clEvENKUlvE7_clEvEUlNS5_7complexIfEESC_SC_E0_St5arrayIPcLm4EEEEviT0_T1_,(.L_x_22942 - _ZN2at6native29vectorized_elementwise_kernelILi4EZZZNS0_54_GLOBAL__N__d8c5977b_16_LinearAlgebra_cu_9e10b42f_321716addr_kernel_cudaERNS_14TensorIteratorERKN3c106ScalarES8_ENKUlvE_clEvENKUlvE7_clEvEUlNS5_7complexIfEESC_SC_E0_St5arrayIPcLm4EEEEviT0_T1_)
        .other          _ZN2at6native29vectorized_elementwise_kernelILi4EZZZNS0_54_GLOBAL__N__d8c5977b_16_LinearAlgebra_cu_9e10b42f_321716addr_kernel_cudaERNS_14TensorIteratorERKN3c106ScalarES8_ENKUlvE_clEvENKUlvE7_clEvEUlNS5_7complexIfEESC_SC_E0_St5arrayIPcLm4EEEEviT0_T1_,@"STO_CUDA_ENTRY STV_DEFAULT"
_ZN2at6native29vectorized_elementwise_kernelILi4EZZZNS0_54_GLOBAL__N__d8c5977b_16_LinearAlgebra_cu_9e10b42f_321716addr_kernel_cudaERNS_14TensorIteratorERKN3c106ScalarES8_ENKUlvE_clEvENKUlvE7_clEvEUlNS5_7complexIfEESC_SC_E0_St5arrayIPcLm4EEEEviT0_T1_:
.text._ZN2at6native29vectorized_elementwise_kernelILi4EZZZNS0_54_GLOBAL__N__d8c5977b_16_LinearAlgebra_cu_9e10b42f_321716addr_kernel_cudaERNS_14TensorIteratorERKN3c106ScalarES8_ENKUlvE_clEvENKUlvE7_clEvEUlNS5_7complexIfEESC_SC_E0_St5arrayIPcLm4EEEEviT0_T1_:
        /* <DEDUP_REMOVED lines=146> */
.L_x_5040:
        /* <DEDUP_REMOVED lines=123> */
.L_x_5042:
[----:B--2---:R-:W-:Y:S05]  /*10d0*/  BSYNC B0 ;  /* 0x0000000000007941 */ /* 0x004fea0003800000 */
.L_x_5041:
        /* <DEDUP_REMOVED lines=32> */
.L_x_5044:
[----:B------:R-:W-:Y:S05]  /*12e0*/  BSYNC B0 ;  /* 0x0000000000007941 */ /* 0x000fea0003800000 */
.L_x_5043:
        /* <DEDUP_REMOVED lines=19> */
.L_x_5046:
[----:B------:R-:W-:Y:S05]  /*1420*/  BSYNC B0 ;  /* 0x0000000000007941 */ /* 0x000fea0003800000 */
.L_x_5045:
        /* <DEDUP_REMOVED lines=17> */
.L_x_5048:
[----:B------:R-:W-:Y:S05]  /*1540*/  BSYNC B0 ;  /* 0x0000000000007941 */ /* 0x000fea0003800000 */
.L_x_5047:
        /* <DEDUP_REMOVED lines=18> */
.L_x_5050:
[----:B------:R-:W-:Y:S05]  /*1670*/  BSYNC B0 ;  /* 0x0000000000007941 */ /* 0x000fea0003800000 */
.L_x_5049:
        /* <DEDUP_REMOVED lines=17> */
.L_x_5052:
[----:B------:R-:W-:Y:S05]  /*1790*/  BSYNC B0 ;  /* 0x0000000000007941 */ /* 0x000fea0003800000 */
.L_x_5051:
        /* <DEDUP_REMOVED lines=20> */
.L_x_5054:
[----:B------:R-:W-:Y:S05]  /*18e0*/  BSYNC B0 ;  /* 0x0000000000007941 */ /* 0x000fea0003800000 */
.L_x_5053:
        /* <DEDUP_REMOVED lines=18> */
.L_x_5056:
[----:B------:R-:W-:Y:S05]  /*1a10*/  BSYNC B0 ;  /* 0x0000000000007941 */ /* 0x000fea0003800000 */
.L_x_5055:
        /* <DEDUP_REMOVED lines=18> */
.L_x_5059:
[----:B0-----:R-:W-:-:S13]  /*1b40*/  ISETP.GE.AND P0, PT, R55, R54, PT ;  /* 0x000000363700720c */ /* 0x001fda0003f06270 */
[----:B------:R-:W-:Y:S05]  /*1b50*/  @P0 BRA `(.L_x_5061) ;  /* 0x000000c000000947 */ /* 0x000fea0003800000 */
[----:B------:R-:W-:Y:S02]  /*1b60*/  IADD3 R2, R0, R55, RZ ;  /* 0x0000003700027210 */ /* 0x000fe40007ffe0ff */
[----:B------:R-:W-:Y:S02]  /*1b70*/  MOV R3, 0x8 ;  /* 0x0000000800037802 */ /* 0x000fe40000000f00 */
[----:B------:R-:W-:-:S03]  /*1b80*/  IADD3 R55, R55, 0x80, RZ ;  /* 0x0000008037377810 */ /* 0x000fc60007ffe0ff */
[----:B------:R-:W-:-:S05]  /*1b90*/  IMAD.WIDE.U32 R2, R2, R3, c[0x0][0x180] ;  /* 0x0000600002027625 */ /* 0x000fca00078e0003 */
[----:B------:R0:W-:Y:S02]  /*1ba0*/  STG.E.64 [R2.64], R40 ;  /* 0x0000002802007986 */ /* 0x0001e4000c101b04 */
.L_x_5060:
[----:B------:R-:W-:-:S13]  /*1bb0*/  ISETP.GE.AND P0, PT, R55, R54, PT ;  /* 0x000000363700720c */ /* 0x000fda0003f06270 */
[----:B------:R-:W-:Y:S05]  /*1bc0*/  @P0 BRA `(.L_x_5062) ;  /* 0x000000d000000947 */ /* 0x000fea0003800000 */
[----:B0-----:R-:W-:Y:S01]  /*1bd0*/  HFMA2.MMA R3, -RZ, RZ, 0, 4.76837158203125e-07 ;  /* 0x00000008ff037435 */ /* 0x001fe200000001ff */
[----:B------:R-:W-:Y:S02]  /*1be0*/  IADD3 R2, R0, R55, RZ ;  /* 0x0000003700027210 */ /* 0x000fe40007ffe0ff */
[----:B------:R-:W-:-:S07]  /*1bf0*/  IADD3 R55, R55, 0x80, RZ ;  /* 0x0000008037377810 */ /* 0x000fce0007ffe0ff */
[----:B------:R-:W-:-:S05]  /*1c00*/  IMAD.WIDE.U32 R2, R2, R3, c[0x0][0x180] ;  /* 0x0000600002027625 */ /* 0x000fca00078e0003 */
[----:B------:R0:W-:Y:S02]  /*1c10*/  STG.E.64 [R2.64], R30 ;  /* 0x0000001e02007986 */ /* 0x0001e4000c101b04 */
.L_x_5061:
        /* <DEDUP_REMOVED lines=8> */
.L_x_5062:
[----:B------:R-:W-:Y:S05]  /*1ca0*/  BSYNC B1 ;  /* 0x0000000000017941 */ /* 0x000fea0003800000 */
.L_x_5058:
[----:B------:R-:W-:-:S13]  /*1cb0*/  ISETP.GE.AND P0, PT, R55, R54, PT ;  /* 0x000000363700720c */ /* 0x000fda0003f06270 */
[----:B0-----:R-:W-:Y:S02]  /*1cc0*/  @!P0 IADD3 R2, R0, R55, RZ ;  /* 0x0000003700028210 */ /* 0x001fe40007ffe0ff */
[----:B------:R-:W-:Y:S02]  /*1cd0*/  @!P0 MOV R3, 0x8 ;  /* 0x0000000800038802 */ /* 0x000fe40000000f00 */
[----:B------:R-:W-:-:S03]  /*1ce0*/  @!P0 IADD3 R55, R55, 0x80, RZ ;  /* 0x0000008037378810 */ /* 0x000fc60007ffe0ff */
[----:B------:R-:W-:-:S05]  /*1cf0*/  @!P0 IMAD.WIDE.U32 R2, R2, R3, c[0x0][0x180] ;  /* 0x0000600002028625 */ /* 0x000fca00078e0003 */
[----:B------:R0:W-:Y:S02]  /*1d00*/  @!P0 STG.E.64 [R2.64], R18 ;  /* 0x0000001202008986 */ /* 0x0001e4000c101b04 */
.L_x_5063:
[----:B------:R-:W-:Y:S05]  /*1d10*/  BSYNC B0 ;  /* 0x0000000000007941 */ /* 0x000fea0003800000 */
.L_x_5057:
        /* <DEDUP_REMOVED lines=8> */
.L_x_5064:
        /* <DEDUP_REMOVED lines=14> */
.L_x_22942:


//--------------------- .text._ZN2at6native29vectorized_elementwise_kernelILi8EZZZNS0_54_GLOBAL__N__d8c5977b_16_LinearAlgebra_cu_9e10b42f_321716addr_kernel_cudaERNS_14TensorIteratorERKN3c106ScalarES8_ENKUlvE_clEvENKUlvE7_clEvEUlNS5_7complexIfEESC_SC_E0_St5arrayIPcLm4EEEEviT0_T1_ --------------------------
	.section	.text._ZN2at6native29vectorized_elementwise_kernelILi8EZZZNS0_54_GLOBAL__N__d8c5977b_16_LinearAlgebra_cu_9e10b42f_321716addr_kernel_cudaERNS_14TensorIteratorERKN3c106ScalarES8_ENKUlvE_clEvENKUlvE7_clEvEUlNS5_7complexIfEESC_SC_E0_St5arrayIPcLm4EEEEviT0_T1_,"ax",@progbits
	.sectioninfo	@"SHI_REGISTERS=4"
	.align	128
        .global         _ZN2at6native29vectorized_elementwise_kernelILi8EZZZNS0_54_GLOBAL__N__d8c5977b_16_LinearAlgebra_cu_9e10b42f_321716addr_kernel_cudaERNS_14TensorIteratorERKN3c106ScalarES8_ENKUlvE_clEvENKUlvE7_clEvEUlNS5_7complexIfEESC_SC_E0_St5arrayIPcLm4EEEEviT0_T1_
        .type           _ZN2at6native29vectorized_elementwise_kernelILi8EZZZNS0_54_GLOBAL__N__d8c5977b_16_LinearAlgebra_cu_9e10b42f_321716addr_kernel_cudaERNS_14TensorIteratorERKN3c106ScalarES8_ENKUlvE_clEvENKUlvE7_clEvEUlNS5_7complexIfEESC_SC_E0_St5arrayIPcLm4EEEEviT0_T1_,@function
        .size           _ZN2at6native29vectorized_elementwise_kernelILi8EZZZNS0_54_GLOBAL__N__d8c5977b_16_LinearAlgebra_cu_9e10b42f_321716addr_kernel_cudaERNS_14TensorIteratorERKN3c106ScalarES8_ENKUlvE_clEvENKUlvE7_clEvEUlNS5_7complexIfEESC_SC_E0_St5arrayIPcLm4EEEEviT0_T1_,(.L_x_22943 - _ZN2at6native29vectorized_elementwise_kernelILi8EZZZNS0_54_GLOBAL__N__d8c5977b_16_LinearAlgebra_cu_9e10b42f_321716addr_kernel_cudaERNS_14TensorIteratorERKN3c106ScalarES8_ENKUlvE_clEvENKUlvE7_clEvEUlNS5_7complexIfEESC_SC_E0_St5arrayIPcLm4EEEEviT0_T1_)
        .other          _ZN2at6native29vectorized_elementwise_kernelILi8EZZZNS0_54_GLOBAL__N__d8c5977b_16_LinearAlgebra_cu_9e10b42f_321716addr_kernel_cudaERNS_14TensorIteratorERKN3c106ScalarES8_ENKUlvE_clEvENKUlvE7_clEvEUlNS5_7complexIfEESC_SC_E0_St5arrayIPcLm4EEEEviT0_T1_,@"STO_CUDA_ENTRY STV_DEFAULT"
_ZN2at6native29vectorized_elementwise_kernelILi8EZZZNS0_54_GLOBAL__N__d8c5977b_16_LinearAlgebra_cu_9e10b42f_321716addr_kernel_cudaERNS_14TensorIteratorERKN3c106ScalarES8_ENKUlvE_clEvENKUlvE7_clEvEUlNS5_7complexIfEESC_SC_E0_St5arrayIPcLm4EEEEviT0_T1_:
.text._ZN2at6native29vectorized_elementwise_kernelILi8EZZZNS0_54_GLOBAL__N__d8c5977b_16_LinearAlgebra_cu_9e10b42f_321716addr_kernel_cudaERNS_14TensorIteratorERKN3c106ScalarES8_ENKUlvE_clEvENKUlvE7_clEvEUlNS5_7complexIfEESC_SC_E0_St5arrayIPcLm4EEEEviT0_T1_:
[----:B------:R-:W-:Y:S02]  /*0000*/  MOV R1, c[0x0][0x28] ;  /* 0x00000a0000017a02 */ /* 0x000fe40000000f00 */
[----:B------:R-:W-:Y:S05]  /*0010*/  EXIT ;  /* 0x000000000000794d */ /* 0x000fea0003800000 */
.L_x_5065:
        /* <DEDUP_REMOVED lines=14> */
.L_x_22943:


//--------------------- .text._ZN2at6native18elementwise_kernelILi128ELi4EZNS0_15gpu_kernel_implIZZZNS0_54_GLOBAL__N__d8c5977b_16_LinearAlgebra_cu_9e10b42f_321716addr_kernel_cudaERNS_14TensorIteratorERKN3c106ScalarES9_ENKUlvE_clEvENKUlvE7_clEvEUlNS6_7complexIfEESD_SD_E_EEvRNS_18TensorIteratorBaseERKT_EUliE_EEviT1_ --------------------------
	.section	.text._ZN2at6native18elementwise_kernelILi128ELi4EZNS0_15gpu_kernel_implIZZZNS0_54_GLOBAL__N__d8c5977b_16_LinearAlgebra_cu_9e10b42f_321716addr_kernel_cudaERNS_14TensorIteratorERKN3c106ScalarES9_ENKUlvE_clEvENKUlvE7_clEvEUlNS6_7complexIfEESD_SD_E_EEvRNS_18TensorIteratorBaseERKT_EUliE_EEviT1_,"ax",@progbits
	.sectioninfo	@"SHI_REGISTERS=27"
	.align	128
        .global         _ZN2at6native18elementwise_kernelILi128ELi4EZNS0_15gpu_kernel_implIZZZNS0_54_GLOBAL__N__d8c5977b_16_LinearAlgebra_cu_9e10b42f_321716addr_kernel_cudaERNS_14TensorIteratorERKN3c106ScalarES9_ENKUlvE_clEvENKUlvE7_clEvEUlNS6_7complexIfEESD_SD_E_EEvRNS_18TensorIteratorBaseERKT_EUliE_EEviT1_
        .type           _ZN2at6native18elementwise_kernelILi128ELi4EZNS0_15gpu_kernel_implIZZZNS0_54_GLOBAL__N__d8c5977b_16_LinearAlgebra_cu_9e10b42f_321716addr_kernel_cudaERNS_14TensorIteratorERKN3c106ScalarES9_ENKUlvE_clEvENKUlvE7_clEvEUlNS6_7complexIfEESD_SD_E_EEvRNS_18TensorIteratorBaseERKT_EUliE_EEviT1_,@function
        .size           _ZN2at6native18elementwise_kernelILi128ELi4EZNS0_15gpu_kernel_implIZZZNS0_54_GLOBAL__N__d8c5977b_16_LinearAlgebra_cu_9e10b42f_321716addr_kernel_cudaERNS_14TensorIteratorERKN3c106ScalarES9_ENKUlvE_clEvENKUlvE7_clEvEUlNS6_7complexIfEESD_SD_E_EEvRNS_18TensorIteratorBaseERKT_EUliE_EEviT1_,(.L_x_22944 - _ZN2at6native18elementwise_kernelILi128ELi4EZNS0_15gpu_kernel_implIZZZNS0_54_GLOBAL__N__d8c5977b_16_LinearAlgebra_cu_9e10b42f_321716addr_kernel_cudaERNS_14TensorIteratorERKN3c106ScalarES9_ENKUlvE_clEvENKUlvE7_clEvEUlNS6_7complexIfEESD_SD_E_EEvRNS_18TensorIteratorBaseERKT_EUliE_EEviT1_)
        .other          _ZN2at6native18elementwise_kernelILi128ELi4EZNS0_15gpu_kernel_implIZZZNS0_54_GLOBAL__N__d8c5977b_16_LinearAlgebra_cu_9e10b42f_321716addr_kernel_cudaERNS_14TensorIteratorERKN3c106ScalarES9_ENKUlvE_clEvENKUlvE7_clEvEUlNS6_7complexIfEESD_SD_E_EEvRNS_18TensorIteratorBaseERKT_EUliE_EEviT1_,@"STO_CUDA_ENTRY STV_DEFAULT"
_ZN2at6native18elementwise_kernelILi128ELi4EZNS0_15gpu_kernel_implIZZZNS0_54_GLOBAL__N__d8c5977b_16_LinearAlgebra_cu_9e10b42f_321716addr_kernel_cudaERNS_14TensorIteratorERKN3c106ScalarES9_ENKUlvE_clEvENKUlvE7_clEvEUlNS6_7complexIfEESD_SD_E_EEvRNS_18TensorIteratorBaseERKT_EUliE_EEviT1_:
.text._ZN2at6native18elementwise_kernelILi128ELi4EZNS0_15gpu_kernel_implIZZZNS0_54_GLOBAL__N__d8c5977b_16_LinearAlgebra_cu_9e10b42f_321716addr_kernel_cudaERNS_14TensorIteratorERKN3c106ScalarES9_ENKUlvE_clEvENKUlvE7_clEvEUlNS6_7complexIfEESD_SD_E_EEvRNS_18TensorIteratorBaseERKT_EUliE_EEviT1_:
        /* <DEDUP_REMOVED lines=264> */
.L_x_5068:
        /* <DEDUP_REMOVED lines=29> */
.L_x_5069:
[----:B------:R-:W0:Y:S01]  /*1250*/  LDC.U8 R4, c[0x0][0x45a] ;  /* 0x00011680ff047b82 */ /* 0x000e220000000000 */
        /* <DEDUP_REMOVED lines=18> */
.L_x_5074:
[----:B------:R-:W2:Y:S01]  /*1380*/  LDG.E.U8 R2, [R2.64] ;  /* 0x0000002402027981 */ /* 0x000ea2000c1e1100 */
[----:B------:R-:W-:Y:S01]  /*1390*/  IMAD.MOV.U32 R23, RZ, RZ, RZ ;  /* 0x000000ffff177224 */ /* 0x000fe200078e00ff */
[----:B--2---:R0:W1:Y:S01]  /*13a0*/  I2F.U16 R22, R2 ;  /* 0x0000000200167306 */ /* 0x0040620000101000 */
[----:B------:R-:W-:Y:S05]  /*13b0*/  BRA `(.L_x_5076) ;  /* 0x00000de000007947 */ /* 0x000fea0003800000 */
.L_x_5073:
        /* <DEDUP_REMOVED lines=10> */
.L_x_5078:
[----:B------:R-:W2:Y:S01]  /*1460*/  LDG.E R2, [R2.64] ;  /* 0x0000002402027981 */ /* 0x000ea2000c1e1900 */
[----:B------:R-:W-:Y:S01]  /*1470*/  IMAD.MOV.U32 R23, RZ, RZ, RZ ;  /* 0x000000ffff177224 */ /* 0x000fe200078e00ff */
[----:B--2---:R0:W1:Y:S01]  /*1480*/  I2F R22, R2 ;  /* 0x0000000200167306 */ /* 0x0040620000201400 */
[----:B------:R-:W-:Y:S05]  /*1490*/  BRA `(.L_x_5076) ;  /* 0x00000d0000007947 */ /* 0x000fea0003800000 */
.L_x_5077:
[----:B------:R-:W2:Y:S01]  /*14a0*/  LDG.E.U16 R2, [R2.64] ;  /* 0x0000002402027981 */ /* 0x000ea2000c1e1500 */
[----:B------:R-:W-:Y:S01]  /*14b0*/  IMAD.MOV.U32 R23, RZ, RZ, RZ ;  /* 0x000000ffff177224 */ /* 0x000fe200078e00ff */
[----:B--2---:R0:W1:Y:S01]  /*14c0*/  I2F.S16 R22, R2 ;  /* 0x0000000200167306 */ /* 0x0040620000101400 */
[----:B------:R-:W-:Y:S05]  /*14d0*/  BRA `(.L_x_5076) ;  /* 0x00000cc000007947 */ /* 0x000fea0003800000 */
.L_x_5072:
        /* <DEDUP_REMOVED lines=9> */
.L_x_5080:
[----:B------:R-:W2:Y:S01]  /*1570*/  LDG.E.U16 R2, [R2.64] ;  /* 0x0000002402027981 */ /* 0x000ea2000c1e1500 */
[----:B------:R-:W-:Y:S01]  /*1580*/  IMAD.MOV.U32 R23, RZ, RZ, RZ ;  /* 0x000000ffff177224 */ /* 0x000fe200078e00ff */
[----:B--2---:R-:W-:Y:S01]  /*1590*/  HADD2.F32 R22, -RZ, R2.H0_H0 ;  /* 0x20000002ff167230 */ /* 0x004fe20000004100 */
[----:B------:R-:W-:Y:S05]  /*15a0*/  BRA `(.L_x_5076) ;  /* 0x00000bf000007947 */ /* 0x000fea0003800000 */
.L_x_5079:
        /* <DEDUP_REMOVED lines=8> */
.L_x_5082:
[----:B------:R-:W2:Y:S02]  /*1630*/  LDG.E R2, [R2.64] ;  /* 0x0000002402027981 */ /* 0x000ea4000c1e1900 */
[--C-:B--2---:R-:W-:Y:S02]  /*1640*/  HADD2.F32 R23, -RZ, R2.reuse.H1_H1 ;  /* 0x30000002ff177230 */ /* 0x104fe40000004100 */
[----:B------:R-:W-:Y:S01]  /*1650*/  HADD2.F32 R22, -RZ, R2.H0_H0 ;  /* 0x20000002ff167230 */ /* 0x000fe20000004100 */
[----:B------:R-:W-:Y:S05]  /*1660*/  BRA `(.L_x_5076) ;  /* 0x00000b3000007947 */ /* 0x000fea0003800000 */
.L_x_5081:
[----:B------:R-:W2:Y:S01]  /*1670*/  LDG.E.64 R2, [R2.64] ;  /* 0x0000002402027981 */ /* 0x000ea2000c1e1b00 */
[----:B------:R-:W-:Y:S01]  /*1680*/  IMAD.MOV.U32 R23, RZ, RZ, RZ ;  /* 0x000000ffff177224 */ /* 0x000fe200078e00ff */
[----:B--2---:R-:W0:Y:S01]  /*1690*/  F2F.F32.F64 R22, R2 ;  /* 0x0000000200167310 */ /* 0x004e220000301000 */
[----:B------:R-:W0:-:S14]  /*16a0*/  DSETP.GEU.AND P0, PT, |R2|, c[0x2][0x0], PT ;  /* 0x008000000200762a */ /* 0x000e1c0003f0e200 */
[----:B0-----:R-:W-:Y:S01]  /*16b0*/  @!P0 FMUL R22, R22, 1.175494350822287508e-38 ;  /* 0x0080000016168820 */ /* 0x001fe20000400000 */
[----:B------:R-:W-:Y:S05]  /*16c0*/  BRA `(.L_x_5076) ;  /* 0x00000ad000007947 */ /* 0x000fea0003800000 */
.L_x_5071:
        /* <DEDUP_REMOVED lines=13> */
.L_x_5085:
        /* <DEDUP_REMOVED lines=8> */
.L_x_5084:
        /* <DEDUP_REMOVED lines=27> */
.L_x_5087:
        /* <DEDUP_REMOVED lines=14> */
.L_x_5086:
[----:B------:R-:W2:Y:S01]  /*1ab0*/  LDG.E.U16 R2, [R2.64] ;  /* 0x0000002402027981 */ /* 0x000ea2000c1e1500 */
[----:B------:R-:W-:Y:S01]  /*1ac0*/  IMAD.MOV.U32 R23, RZ, RZ, RZ ;  /* 0x000000ffff177224 */ /* 0x000fe200078e00ff */
[----:B--2---:R-:W-:Y:S01]  /*1ad0*/  PRMT R22, RZ, 0x5410, R2 ;  /* 0x00005410ff167816 */ /* 0x004fe20000000002 */
[----:B------:R-:W-:Y:S05]  /*1ae0*/  BRA `(.L_x_5076) ;  /* 0x000006b000007947 */ /* 0x000fea0003800000 */
.L_x_5083:
        /* <DEDUP_REMOVED lines=12> */
.L_x_5090:
        /* <DEDUP_REMOVED lines=20> */
.L_x_5092:
[----:B------:R-:W-:Y:S05]  /*1cf0*/  BSYNC B0 ;  /* 0x0000000000007941 */ /* 0x000fea0003800000 */
.L_x_5091:
[----:B------:R-:W-:Y:S01]  /*1d00*/  IMAD.SHL.U32 R2, R2, 0x100000, RZ ;  /* 0x0010000002027824 */ /* 0x000fe200078e00ff */
[----:B------:R-:W-:-:S04]  /*1d10*/  LEA R3, R0, 0x3b800000, 0x17 ;  /* 0x3b80000000037811 */ /* 0x000fc800078eb8ff */
[----:B------:R-:W-:Y:S01]  /*1d20*/  LOP3.LUT R22, R3, R2, R22, 0xfe, !PT ;  /* 0x0000000203167212 */ /* 0x000fe200078efe16 */
[----:B------:R-:W-:Y:S05]  /*1d30*/  BRA `(.L_x_5076) ;  /* 0x0000046000007947 */ /* 0x000fea0003800000 */
.L_x_5089:
        /* <DEDUP_REMOVED lines=20> */
.L_x_5094:
[----:B------:R-:W-:Y:S05]  /*1e80*/  BSYNC B0 ;  /* 0x0000000000007941 */ /* 0x000fea0003800000 */
.L_x_5093:
[----:B------:R-:W-:Y:S01]  /*1e90*/  IMAD.SHL.U32 R2, R2, 0x200000, RZ ;  /* 0x0020000002027824 */ /* 0x000fe200078e00ff */
[----:B------:R-:W-:-:S04]  /*1ea0*/  LEA R3, R0, 0x37800000, 0x17 ;  /* 0x3780000000037811 */ /* 0x000fc800078eb8ff */
[----:B------:R-:W-:Y:S01]  /*1eb0*/  LOP3.LUT R22, R3, R2, R22, 0xfe, !PT ;  /* 0x0000000203167212 */ /* 0x000fe200078efe16 */
[----:B------:R-:W-:Y:S05]  /*1ec0*/  BRA `(.L_x_5076) ;  /* 0x000002d000007947 */ /* 0x000fea0003800000 */
.L_x_5088:
        /* <DEDUP_REMOVED lines=14> */
.L_x_5098:
[----:B------:R-:W-:Y:S05]  /*1fb0*/  BSYNC B0 ;  /* 0x0000000000007941 */ /* 0x000fea0003800000 */
.L_x_5097:
[----:B------:R-:W-:Y:S01]  /*1fc0*/  IMAD.MOV.U32 R23, RZ, RZ, RZ ;  /* 0x000000ffff177224 */ /* 0x000fe200078e00ff */
[----:B------:R-:W-:Y:S05]  /*1fd0*/  BRA `(.L_x_5076) ;  /* 0x000001c000007947 */ /* 0x000fea0003800000 */
.L_x_5075:
        /* <DEDUP_REMOVED lines=21> */
.L_x_5096:
[----:B------:R-:W2:Y:S01]  /*2130*/  LDG.E.64 R2, [R2.64] ;  /* 0x0000002402027981 */ /* 0x000ea2000c1e1b00 */
[----:B------:R-:W-:Y:S01]  /*2140*/  IMAD.MOV.U32 R23, RZ, RZ, RZ ;  /* 0x000000ffff177224 */ /* 0x000fe200078e00ff */
[----:B--2---:R0:W1:Y:S01]  /*2150*/  I2F.U64 R22, R2 ;  /* 0x0000000200167312 */ /* 0x0040620000301000 */
[----:B------:R-:W-:Y:S05]  /*2160*/  BRA `(.L_x_5076) ;  /* 0x0000003000007947 */ /* 0x000fea0003800000 */
.L_x_5095:
[----:B------:R-:W2:Y:S01]  /*2170*/  LDG.E R2, [R2.64] ;  /* 0x0000002402027981 */ /* 0x000ea2000c1e1900 */
[----:B------:R-:W-:Y:S01]  /*2180*/  IMAD.MOV.U32 R23, RZ, RZ, RZ ;  /* 0x000000ffff177224 */ /* 0x000fe200078e00ff */
[----:B--2---:R0:W1:Y:S06]  /*2190*/  I2F.U32 R22, R2 ;  /* 0x0000000200167306 */ /* 0x00406c0000201000 */
.L_x_5076:
[----:B------:R-:W-:Y:S05]  /*21a0*/  BSYNC B6 ;  /* 0x0000000000067941 */ /* 0x000fea0003800000 */
.L_x_5070:
        /* <DEDUP_REMOVED lines=17> */
[----:B--2---:R-:W0:Y:S01]  /*22c0*/  I2F.S16 R2, R2 ;  /* 0x0000000200027306 */ /* 0x004e220000101400 */
[----:B------:R-:W-:Y:S05]  /*22d0*/  BRA `(.L_x_5105) ;  /* 0x00000e2000007947 */ /* 0x000fea0003800000 */
.L_x_5103:
[----:B------:R-:W2:Y:S01]  /*22e0*/  LDG.E.U8 R2, [R4.64] ;  /* 0x0000002404027981 */ /* 0x000ea2000c1e1100 */
[----:B------:R-:W-:Y:S01]  /*22f0*/  IMAD.MOV.U32 R3, RZ, RZ, RZ ;  /* 0x000000ffff037224 */ /* 0x000fe200078e00ff */
[----:B--2---:R-:W0:Y:S01]  /*2300*/  I2F.U16 R2, R2 ;  /* 0x0000000200027306 */ /* 0x004e220000101000 */
[----:B------:R-:W-:Y:S05]  /*2310*/  BRA `(.L_x_5105) ;  /* 0x00000de000007947 */ /* 0x000fea0003800000 */
.L_x_5102:
        /* <DEDUP_REMOVED lines=10> */
.L_x_5107:
[----:B------:R-:W2:Y:S01]  /*23c0*/  LDG.E R2, [R4.64] ;  /* 0x0000002404027981 */ /* 0x000ea2000c1e1900 */
[----:B------:R-:W-:Y:S01]  /*23d0*/  IMAD.MOV.U32 R3, RZ, RZ, RZ ;  /* 0x000000ffff037224 */ /* 0x000fe200078e00ff */
[----:B--2---:R-:W0:Y:S01]  /*23e0*/  I2F R2, R2 ;  /* 0x0000000200027306 */ /* 0x004e220000201400 */
[----:B------:R-:W-:Y:S05]  /*23f0*/  BRA `(.L_x_5105) ;  /* 0x00000d0000007947 */ /* 0x000fea0003800000 */
.L_x_5106:
[----:B------:R-:W2:Y:S01]  /*2400*/  LDG.E.U16 R2, [R4.64] ;  /* 0x0000002404027981 */ /* 0x000ea2000c1e1500 */
[----:B------:R-:W-:Y:S01]  /*2410*/  IMAD.MOV.U32 R3, RZ, RZ, RZ ;  /* 0x000000ffff037224 */ /* 0x000fe200078e00ff */
[----:B--2---:R-:W0:Y:S01]  /*2420*/  I2F.S16 R2, R2 ;  /* 0x0000000200027306 */ /* 0x004e220000101400 */
[----:B------:R-:W-:Y:S05]  /*2430*/  BRA `(.L_x_5105) ;  /* 0x00000cc000007947 */ /* 0x000fea0003800000 */
.L_x_5101:
        /* <DEDUP_REMOVED lines=9> */
.L_x_5109:
[----:B------:R-:W2:Y:S01]  /*24d0*/  LDG.E.U16 R2, [R4.64] ;  /* 0x0000002404027981 */ /* 0x000ea2000c1e1500 */
[----:B------:R-:W-:Y:S01]  /*24e0*/  IMAD.MOV.U32 R3, RZ, RZ, RZ ;  /* 0x000000ffff037224 */ /* 0x000fe200078e00ff */
[----:B--2---:R-:W-:Y:S01]  /*24f0*/  HADD2.F32 R2, -RZ, R2.H0_H0 ;  /* 0x20000002ff027230 */ /* 0x004fe20000004100 */
[----:B------:R-:W-:Y:S05]  /*2500*/  BRA `(.L_x_5105) ;  /* 0x00000bf000007947 */ /* 0x000fea0003800000 */
.L_x_5108:
        /* <DEDUP_REMOVED lines=8> */
.L_x_5111:
[----:B------:R-:W2:Y:S02]  /*2590*/  LDG.E R2, [R4.64] ;  /* 0x0000002404027981 */ /* 0x000ea4000c1e1900 */
[--C-:B--2---:R-:W-:Y:S02]  /*25a0*/  HADD2.F32 R3, -RZ, R2.reuse.H1_H1 ;  /* 0x30000002ff037230 */ /* 0x104fe40000004100 */
[----:B------:R-:W-:Y:S01]  /*25b0*/  HADD2.F32 R2, -RZ, R2.H0_H0 ;  /* 0x20000002ff027230 */ /* 0x000fe20000004100 */
[----:B------:R-:W-:Y:S05]  /*25c0*/  BRA `(.L_x_5105) ;  /* 0x00000b3000007947 */ /* 0x000fea0003800000 */
.L_x_5110:
[----:B------:R-:W2:Y:S01]  /*25d0*/  LDG.E.64 R4, [R4.64] ;  /* 0x0000002404047981 */ /* 0x000ea2000c1e1b00 */
[----:B------:R-:W-:Y:S01]  /*25e0*/  IMAD.MOV.U32 R3, RZ, RZ, RZ ;  /* 0x000000ffff037224 */ /* 0x000fe200078e00ff */
[----:B--2---:R-:W0:Y:S01]  /*25f0*/  F2F.F32.F64 R2, R4 ;  /* 0x0000000400027310 */ /* 0x004e220000301000 */
[----:B------:R-:W0:-:S14]  /*2600*/  DSETP.GEU.AND P0, PT, |R4|, c[0x2][0x0], PT ;  /* 0x008000000400762a */ /* 0x000e1c0003f0e200 */
[----:B0-----:R-:W-:Y:S01]  /*2610*/  @!P0 FMUL R2, R2, 1.175494350822287508e-38 ;  /* 0x0080000002028820 */ /* 0x001fe20000400000 */
[----:B------:R-:W-:Y:S05]  /*2620*/  BRA `(.L_x_5105) ;  /* 0x00000ad000007947 */ /* 0x000fea0003800000 */
.L_x_5100:
        /* <DEDUP_REMOVED lines=13> */
.L_x_5114:
        /* <DEDUP_REMOVED lines=8> */
.L_x_5113:
        /* <DEDUP_REMOVED lines=27> */
.L_x_5116:
        /* <DEDUP_REMOVED lines=14> */
.L_x_5115:
[----:B------:R-:W2:Y:S01]  /*2a10*/  LDG.E.U16 R2, [R4.64] ;  /* 0x0000002404027981 */ /* 0x000ea2000c1e1500 */
[----:B------:R-:W-:Y:S01]  /*2a20*/  IMAD.MOV.U32 R3, RZ, RZ, RZ ;  /* 0x000000ffff037224 */ /* 0x000fe200078e00ff */
[----:B--2---:R-:W-:Y:S01]  /*2a30*/  PRMT R2, RZ, 0x5410, R2 ;  /* 0x00005410ff027816 */ /* 0x004fe20000000002 */
[----:B------:R-:W-:Y:S05]  /*2a40*/  BRA `(.L_x_5105) ;  /* 0x000006b000007947 */ /* 0x000fea0003800000 */
.L_x_5112:
        /* <DEDUP_REMOVED lines=10> */
[----:B--2---:R-:W0:Y:S01]  /*2af0*/  I2F.U16 R2, R2 ;  /* 0x0000000200027306 */ /* 0x004e220000101000 */
[----:B------:R-:W-:Y:S05]  /*2b00*/  BRA `(.L_x_5105) ;  /* 0x000005f000007947 */ /* 0x000fea0003800000 */
.L_x_5119:
        /* <DEDUP_REMOVED lines=20> */
.L_x_5121:
[----:B------:R-:W-:Y:S05]  /*2c50*/  BSYNC B0 ;  /* 0x0000000000007941 */ /* 0x000fea0003800000 */
.L_x_5120:
[----:B------:R-:W-:Y:S01]  /*2c60*/  IMAD.SHL.U32 R2, R2, 0x100000, RZ ;  /* 0x0010000002027824 */ /* 0x000fe200078e00ff */
[----:B------:R-:W-:-:S04]  /*2c70*/  LEA R5, R0, 0x3b800000, 0x17 ;  /* 0x3b80000000057811 */ /* 0x000fc800078eb8ff */
[----:B------:R-:W-:Y:S01]  /*2c80*/  LOP3.LUT R2, R5, R2, R6, 0xfe, !PT ;  /* 0x0000000205027212 */ /* 0x000fe200078efe06 */
[----:B------:R-:W-:Y:S05]  /*2c90*/  BRA `(.L_x_5105) ;  /* 0x0000046000007947 */ /* 0x000fea0003800000 */
.L_x_5118:
        /* <DEDUP_REMOVED lines=20> */
.L_x_5123:
[----:B------:R-:W-:Y:S05]  /*2de0*/  BSYNC B0 ;  /* 0x0000000000007941 */ /* 0x000fea0003800000 */
.L_x_5122:
[----:B------:R-:W-:Y:S01]  /*2df0*/  IMAD.SHL.U32 R2, R2, 0x200000, RZ ;  /* 0x0020000002027824 */ /* 0x000fe200078e00ff */
[----:B------:R-:W-:-:S04]  /*2e00*/  LEA R5, R0, 0x37800000, 0x17 ;  /* 0x3780000000057811 */ /* 0x000fc800078eb8ff */
[----:B------:R-:W-:Y:S01]  /*2e10*/  LOP3.LUT R2, R5, R2, R6, 0xfe, !PT ;  /* 0x0000000205027212 */ /* 0x000fe200078efe06 */
[----:B------:R-:W-:Y:S05]  /*2e20*/  BRA `(.L_x_5105) ;  /* 0x000002d000007947 */ /* 0x000fea0003800000 */
.L_x_5117:
        /* <DEDUP_REMOVED lines=14> */
.L_x_5127:
[----:B------:R-:W-:Y:S05]  /*2f10*/  BSYNC B0 ;  /* 0x0000000000007941 */ /* 0x000fea0003800000 */
.L_x_5126:
[----:B------:R-:W-:Y:S01]  /*2f20*/  IMAD.MOV.U32 R3, RZ, RZ, RZ ;  /* 0x000000ffff037224 */ /* 0x000fe200078e00ff */
[----:B------:R-:W-:Y:S05]  /*2f30*/  BRA `(.L_x_5105) ;  /* 0x000001c000007947 */ /* 0x000fea0003800000 */
.L_x_5104:
        /* <DEDUP_REMOVED lines=21> */
.L_x_5125:
[----:B------:R-:W2:Y:S01]  /*3090*/  LDG.E.64 R4, [R4.64] ;  /* 0x0000002404047981 */ /* 0x000ea2000c1e1b00 */
[----:B------:R-:W-:Y:S01]  /*30a0*/  IMAD.MOV.U32 R3, RZ, RZ, RZ ;  /* 0x000000ffff037224 */ /* 0x000fe200078e00ff */
[----:B--2---:R0:W2:Y:S01]  /*30b0*/  I2F.U64 R2, R4 ;  /* 0x0000000400027312 */ /* 0x0040a20000301000 */
[----:B------:R-:W-:Y:S05]  /*30c0*/  BRA `(.L_x_5105) ;  /* 0x0000003000007947 */ /* 0x000fea0003800000 */
.L_x_5124:
[----:B------:R-:W2:Y:S01]  /*30d0*/  LDG.E R2, [R4.64] ;  /* 0x0000002404027981 */ /* 0x000ea2000c1e1900 */
[----:B------:R-:W-:Y:S01]  /*30e0*/  IMAD.MOV.U32 R3, RZ, RZ, RZ ;  /* 0x000000ffff037224 */ /* 0x000fe200078e00ff */
[----:B--2---:R-:W0:Y:S06]  /*30f0*/  I2F.U32 R2, R2 ;  /* 0x0000000200027306 */ /* 0x004e2c0000201000 */
.L_x_5105:
[----:B------:R-:W-:Y:S05]  /*3100*/  BSYNC B6 ;  /* 0x0000000000067941 */ /* 0x000fea0003800000 */
.L_x_5099:
[----:B------:R-:W3:Y:S01]  /*3110*/  LDC.U8 R7, c[0x0][0x458] ;  /* 0x00011600ff077b82 */ /* 0x000ee20000000000 */
[----:B-1---5:R-:W-:Y:S02]  /*3120*/  FMUL.FTZ R0, R22, c[0x0][0x44c] ;  /* 0x0001130016007a20 */ /* 0x022fe40000410000 */
[C---:B0-----:R-:W-:Y:S02]  /*3130*/  FMUL.FTZ R5, R23.reuse, c[0x0][0x44c] ;  /* 0x0001130017057a20 */ /* 0x041fe40000410000 */
[----:B------:R-:W-:-:S02]  /*3140*/  FFMA.FTZ R0, R23, c[0x0][0x448], R0 ;  /* 0x0001120017007a23 */ /* 0x000fc40000010000 */
[----:B------:R-:W-:Y:S02]  /*3150*/  FFMA.FTZ R5, R22, c[0x0][0x448], -R5 ;  /* 0x0001120016057a23 */ /* 0x000fe40000010805 */
[CC--:B------:R-:W-:Y:S02]  /*3160*/  FMUL.FTZ R4, R0.reuse, R3.reuse ;  /* 0x0000000300047220 */ /* 0x0c0fe40000410000 */
[-C--:B--2---:R-:W-:Y:S02]  /*3170*/  FMUL.FTZ R0, R0, R2.reuse ;  /* 0x0000000200007220 */ /* 0x084fe40000410000 */
[C---:B------:R-:W-:Y:S02]  /*3180*/  FFMA.FTZ R2, R5.reuse, R2, -R4 ;  /* 0x0000000205027223 */ /* 0x040fe40000010804 */
[----:B------:R-:W-:Y:S01]  /*3190*/  FFMA.FTZ R3, R5, R3, R0 ;  /* 0x0000000305037223 */ /* 0x000fe20000010000 */
        /* <DEDUP_REMOVED lines=14> */
.L_x_5131:
[----:B------:R-:W0:Y:S02]  /*3280*/  F2I.S64.TRUNC R2, R2 ;  /* 0x0000000200027311 */ /* 0x000e24000020d900 */
[----:B0-----:R-:W-:-:S05]  /*3290*/  IMAD.MOV.U32 R5, RZ, RZ, R2 ;  /* 0x000000ffff057224 */ /* 0x001fca00078e0002 */
[----:B------:R0:W-:Y:S01]  /*32a0*/  STG.E.U8 [R16.64], R5 ;  /* 0x0000000510007986 */ /* 0x0001e2000c101124 */
[----:B------:R-:W-:Y:S05]  /*32b0*/  BRA `(.L_x_5133) ;  /* 0x00000d4000007947 */ /* 0x000fea0003800000 */
.L_x_5130:
        /* <DEDUP_REMOVED lines=9> */
.L_x_5135:
[----:B------:R-:W0:Y:S02]  /*3350*/  F2I.FTZ.TRUNC.NTZ R3, R2 ;  /* 0x0000000200037305 */ /* 0x000e24000021f100 */
[----:B0-----:R0:W-:Y:S01]  /*3360*/  STG.E [R16.64], R3 ;  /* 0x0000000310007986 */ /* 0x0011e2000c101924 */
[----:B------:R-:W-:Y:S05]  /*3370*/  BRA `(.L_x_5133) ;  /* 0x00000c8000007947 */ /* 0x000fea0003800000 */
.L_x_5134:
[----:B------:R-:W0:Y:S02]  /*3380*/  F2I.FTZ.TRUNC.NTZ R3, R2 ;  /* 0x0000000200037305 */ /* 0x000e24000021f100 */
[----:B0-----:R0:W-:Y:S01]  /*3390*/  STG.E.U16 [R16.64], R3 ;  /* 0x0000000310007986 */ /* 0x0011e2000c101524 */
[----:B------:R-:W-:Y:S05]  /*33a0*/  BRA `(.L_x_5133) ;  /* 0x00000c5000007947 */ /* 0x000fea0003800000 */
.L_x_5129:
        /* <DEDUP_REMOVED lines=8> */
.L_x_5137:
[----:B------:R-:W-:-:S05]  /*3430*/  F2FP.PACK_AB R2, RZ, R2 ;  /* 0x00000002ff02723e */ /* 0x000fca00000000ff */
[----:B------:R0:W-:Y:S01]  /*3440*/  STG.E.U16 [R16.64], R2 ;  /* 0x0000000210007986 */ /* 0x0001e2000c101524 */
[----:B------:R-:W-:Y:S05]  /*3450*/  BRA `(.L_x_5133) ;  /* 0x00000ba000007947 */ /* 0x000fea0003800000 */
.L_x_5136:
        /* <DEDUP_REMOVED lines=8> */
.L_x_5139:
[----:B------:R-:W-:-:S05]  /*34e0*/  F2FP.PACK_AB R3, R3, R2 ;  /* 0x000000020303723e */ /* 0x000fca00000000ff */
[----:B------:R0:W-:Y:S01]  /*34f0*/  STG.E [R16.64], R3 ;  /* 0x0000000310007986 */ /* 0x0001e2000c101924 */
[----:B------:R-:W-:Y:S05]  /*3500*/  BRA `(.L_x_5133) ;  /* 0x00000af000007947 */ /* 0x000fea0003800000 */
.L_x_5138:
[----:B------:R-:W-:-:S06]  /*3510*/  FMUL.FTZ R2, R2, 1 ;  /* 0x3f80000002027820 */ /* 0x000fcc0000410000 */
[----:B------:R-:W0:Y:S02]  /*3520*/  F2F.F64.F32 R2, R2 ;  /* 0x0000000200027310 */ /* 0x000e240000201800 */
[----:B0-----:R0:W-:Y:S01]  /*3530*/  STG.E.64 [R16.64], R2 ;  /* 0x0000000210007986 */ /* 0x0011e2000c101b24 */
[----:B------:R-:W-:Y:S05]  /*3540*/  BRA `(.L_x_5133) ;  /* 0x00000ab000007947 */ /* 0x000fea0003800000 */
.L_x_5128:
        /* <DEDUP_REMOVED lines=14> */
.L_x_5142:
[----:B------:R-:W-:Y:S02]  /*3630*/  FMUL.FTZ R6, R3, 1 ;  /* 0x3f80000003067820 */ /* 0x000fe40000410000 */
[----:B------:R-:W-:-:S04]  /*3640*/  FMUL.FTZ R4, R2, 1 ;  /* 0x3f80000002047820 */ /* 0x000fc80000410000 */
[----:B------:R-:W-:Y:S08]  /*3650*/  F2F.F64.F32 R6, R6 ;  /* 0x0000000600067310 */ /* 0x000ff00000201800 */
[----:B------:R-:W0:Y:S02]  /*3660*/  F2F.F64.F32 R4, R4 ;  /* 0x0000000400047310 */ /* 0x000e240000201800 */
[----:B0-----:R0:W-:Y:S01]  /*3670*/  STG.E.128 [R16.64], R4 ;  /* 0x0000000410007986 */ /* 0x0011e2000c101d24 */
[----:B------:R-:W-:Y:S05]  /*3680*/  BRA `(.L_x_5133) ;  /* 0x0000097000007947 */ /* 0x000fea0003800000 */
.L_x_5141:
        /* <DEDUP_REMOVED lines=20> */
.L_x_5146:
[----:B------:R-:W-:Y:S05]  /*37d0*/  BSYNC B0 ;  /* 0x0000000000007941 */ /* 0x000fea0003800000 */
.L_x_5145:
[----:B------:R-:W-:-:S05]  /*37e0*/  LOP3.LUT R5, R0, R5, RZ, 0xfc, !PT ;  /* 0x0000000500057212 */ /* 0x000fca00078efcff */
[----:B------:R0:W-:Y:S01]  /*37f0*/  STG.E.U8 [R16.64], R5 ;  /* 0x0000000510007986 */ /* 0x0001e2000c101124 */
[----:B------:R-:W-:Y:S05]  /*3800*/  BRA `(.L_x_5133) ;  /* 0x000007f000007947 */ /* 0x000fea0003800000 */
.L_x_5144:
        /* <DEDUP_REMOVED lines=12> */
.L_x_5148:
[----:B------:R-:W-:Y:S01]  /*38d0*/  IMAD.MOV.U32 R0, RZ, RZ, 0x7f ;  /* 0x0000007fff007424 */ /* 0x000fe200078e00ff */
[----:B------:R-:W-:-:S04]  /*38e0*/  ISETP.GT.U32.AND P0, PT, R4, 0x7f800000, PT ;  /* 0x7f8000000400780c */ /* 0x000fc80003f04070 */
[----:B------:R-:W-:-:S04]  /*38f0*/  SEL R0, R0, 0x7c, P0 ;  /* 0x0000007c00007807 */ /* 0x000fc80000000000 */
.L_x_5149:
[----:B------:R-:W-:Y:S05]  /*3900*/  BSYNC B0 ;  /* 0x0000000000007941 */ /* 0x000fea0003800000 */
.L_x_5147:
[----:B------:R-:W-:-:S04]  /*3910*/  LOP3.LUT R2, R2, 0x80000000, RZ, 0xc0, !PT ;  /* 0x8000000002027812 */ /* 0x000fc800078ec0ff */
[----:B------:R-:W-:-:S04]  /*3920*/  SHF.R.U32.HI R3, RZ, 0x18, R2 ;  /* 0x00000018ff037819 */ /* 0x000fc80000011602 */
[----:B------:R-:W-:-:S05]  /*3930*/  LOP3.LUT R3, R0, R3, RZ, 0xfc, !PT ;  /* 0x0000000300037212 */ /* 0x000fca00078efcff */
[----:B------:R0:W-:Y:S01]  /*3940*/  STG.E.U8 [R16.64], R3 ;  /* 0x0000000310007986 */ /* 0x0001e2000c101124 */
[----:B------:R-:W-:Y:S05]  /*3950*/  BRA `(.L_x_5133) ;  /* 0x000006a000007947 */ /* 0x000fea0003800000 */
.L_x_5143:
[----:B------:R-:W-:-:S05]  /*3960*/  F2FP.BF16.PACK_AB R2, RZ, R2 ;  /* 0x00000002ff02723e */ /* 0x000fca00000010ff */
[----:B------:R0:W-:Y:S01]  /*3970*/  STG.E.U16 [R16.64], R2 ;  /* 0x0000000210007986 */ /* 0x0001e2000c101524 */
[----:B------:R-:W-:Y:S05]  /*3980*/  BRA `(.L_x_5133) ;  /* 0x0000067000007947 */ /* 0x000fea0003800000 */
.L_x_5140:
        /* <DEDUP_REMOVED lines=11> */
.L_x_5152:
        /* <DEDUP_REMOVED lines=16> */
.L_x_5155:
[----:B------:R-:W-:-:S04]  /*3b40*/  LOP3.LUT R2, R2, 0x80000000, RZ, 0xc0, !PT ;  /* 0x8000000002027812 */ /* 0x000fc800078ec0ff */
[----:B------:R-:W-:-:S04]  /*3b50*/  SHF.R.U32.HI R3, RZ, 0x18, R2 ;  /* 0x00000018ff037819 */ /* 0x000fc80000011602 */
[----:B------:R-:W-:-:S04]  /*3b60*/  LOP3.LUT R0, R0, R3, RZ, 0xfc, !PT ;  /* 0x0000000300007212 */ /* 0x000fc800078efcff */
[----:B------:R-:W-:Y:S02]  /*3b70*/  PRMT R8, R0, 0x7610, R8 ;  /* 0x0000761000087816 */ /* 0x000fe40000000008 */
.L_x_5154:
[----:B------:R-:W-:Y:S05]  /*3b80*/  BSYNC B0 ;  /* 0x0000000000007941 */ /* 0x000fea0003800000 */
.L_x_5153:
[----:B------:R0:W-:Y:S01]  /*3b90*/  STG.E.U8 [R16.64], R8 ;  /* 0x0000000810007986 */ /* 0x0001e2000c101124 */
[----:B------:R-:W-:Y:S05]  /*3ba0*/  BRA `(.L_x_5133) ;  /* 0x0000045000007947 */ /* 0x000fea0003800000 */
.L_x_5151:
        /* <DEDUP_REMOVED lines=16> */
.L_x_5158:
[----:B------:R-:W-:-:S04]  /*3cb0*/  LOP3.LUT R2, R2, 0x80000000, RZ, 0xc0, !PT ;  /* 0x8000000002027812 */ /* 0x000fc800078ec0ff */
[----:B------:R-:W-:-:S04]  /*3cc0*/  SHF.R.U32.HI R3, RZ, 0x18, R2 ;  /* 0x00000018ff037819 */ /* 0x000fc80000011602 */
[----:B------:R-:W-:-:S04]  /*3cd0*/  LOP3.LUT R0, R0, R3, RZ, 0xfc, !PT ;  /* 0x0000000300007212 */ /* 0x000fc800078efcff */
[----:B------:R-:W-:Y:S02]  /*3ce0*/  PRMT R8, R0, 0x7610, R8 ;  /* 0x0000761000087816 */ /* 0x000fe40000000008 */
.L_x_5157:
[----:B------:R-:W-:Y:S05]  /*3cf0*/  BSYNC B0 ;  /* 0x0000000000007941 */ /* 0x000fea0003800000 */
.L_x_5156:
[----:B------:R0:W-:Y:S01]  /*3d00*/  STG.E.U8 [R16.64], R8 ;  /* 0x0000000810007986 */ /* 0x0001e2000c101124 */
[----:B------:R-:W-:Y:S05]  /*3d10*/  BRA `(.L_x_5133) ;  /* 0x000002e000007947 */ /* 0x000fea0003800000 */
.L_x_5150:
        /* <DEDUP_REMOVED lines=21> */
.L_x_5132:
        /* <DEDUP_REMOVED lines=20> */
.L_x_5160:
[----:B------:R-:W0:Y:S02]  /*3fb0*/  F2I.U64.TRUNC R2, R2 ;  /* 0x0000000200027311 */ /* 0x000e24000020d800 */
[----:B0-----:R0:W-:Y:S01]  /*3fc0*/  STG.E.64 [R16.64], R2 ;  /* 0x0000000210007986 */ /* 0x0011e2000c101b24 */
[----:B------:R-:W-:Y:S05]  /*3fd0*/  BRA `(.L_x_5133) ;  /* 0x0000002000007947 */ /* 0x000fea0003800000 */
.L_x_5159:
[----:B------:R-:W0:Y:S02]  /*3fe0*/  F2I.FTZ.U32.TRUNC.NTZ R3, R2 ;  /* 0x0000000200037305 */ /* 0x000e24000021f000 */
[----:B0-----:R0:W-:Y:S02]  /*3ff0*/  STG.E [R16.64], R3 ;  /* 0x0000000310007986 */ /* 0x0011e4000c101924 */
.L_x_5133:
[----:B------:R-:W-:-:S05]  /*4000*/  IMAD R18, R18, 0x200, R19 ;  /* 0x0000020012127824 */ /* 0x000fca00078e0213 */
[----:B------:R-:W-:Y:S02]  /*4010*/  IADD3 R23, R18, 0x80, RZ ;  /* 0x0000008012177810 */ /* 0x000fe40007ffe0ff */
.L_x_5067:
[----:B------:R-:W-:Y:S05]  /*4020*/  BSYNC B7 ;  /* 0x0000000000077941 */ /* 0x000fea0003800000 */
.L_x_5066:
[----:B------:R-:W-:Y:S01]  /*4030*/  ISETP.GE.AND P0, PT, R23, c[0x0][0x160], PT ;  /* 0x0000580017007a0c */ /* 0x000fe20003f06270 */
[----:B------:R-:W-:-:S12]  /*4040*/  BSSY B7, `(.L_x_5161) ;  /* 0x00007f4000077945 */ /* 0x000fd80003800000 */
[----:B------:R-:W-:Y:S05]  /*4050*/  @P0 BRA `(.L_x_5162) ;  /* 0x00007f2000000947 */ /* 0x000fea0003800000 */
[----:B------:R-:W-:Y:S01]  /*4060*/  ISETP.NE.AND P0, PT, RZ, c[0x0][0x168], PT ;  /* 0x00005a00ff007a0c */ /* 0x000fe20003f05270 */
[----:B------:R-:W-:Y:S02]  /*4070*/  IMAD.MOV.U32 R22, RZ, RZ, RZ ;  /* 0x000000ffff167224 */ /* 0x000fe400078e00ff */
[----:B------:R-:W-:Y:S02]  /*4080*/  IMAD.MOV.U32 R18, RZ, RZ, RZ ;  /* 0x000000ffff127224 */ /* 0x000fe400078e00ff */
[----:B0-----:R-:W-:-:S08]  /*4090*/  IMAD.MOV.U32 R16, RZ, RZ, RZ ;  /* 0x000000ffff107224 */ /* 0x001fd000078e00ff */
        /* <DEDUP_REMOVED lines=251> */
.L_x_5163:
        /* <DEDUP_REMOVED lines=29> */
.L_x_5164:
        /* <DEDUP_REMOVED lines=19> */
.L_x_5169:
[----:B------:R-:W2:Y:S01]  /*5350*/  LDG.E.U8 R2, [R2.64] ;  /* 0x0000002402027981 */ /* 0x000ea2000c1e1100 */
[----:B------:R-:W-:Y:S01]  /*5360*/  IMAD.MOV.U32 R19, RZ, RZ, RZ ;  /* 0x000000ffff137224 */ /* 0x000fe200078e00ff */
[----:B--2---:R0:W1:Y:S01]  /*5370*/  I2F.U16 R18, R2 ;  /* 0x0000000200127306 */ /* 0x0040620000101000 */
[----:B------:R-:W-:Y:S05]  /*5380*/  BRA `(.L_x_5171) ;  /* 0x00000de000007947 */ /* 0x000fea0003800000 */
.L_x_5168:
        /* <DEDUP_REMOVED lines=10> */
.L_x_5173:
[----:B------:R-:W2:Y:S01]  /*5430*/  LDG.E R2, [R2.64] ;  /* 0x0000002402027981 */ /* 0x000ea2000c1e1900 */
[----:B------:R-:W-:Y:S01]  /*5440*/  IMAD.MOV.U32 R19, RZ, RZ, RZ ;  /* 0x000000ffff137224 */ /* 0x000fe200078e00ff */
[----:B--2---:R0:W1:Y:S01]  /*5450*/  I2F R18, R2 ;  /* 0x0000000200127306 */ /* 0x0040620000201400 */
[----:B------:R-:W-:Y:S05]  /*5460*/  BRA `(.L_x_5171) ;  /* 0x00000d0000007947 */ /* 0x000fea0003800000 */
.L_x_5172:
[----:B------:R-:W2:Y:S01]  /*5470*/  LDG.E.U16 R2, [R2.64] ;  /* 0x0000002402027981 */ /* 0x000ea2000c1e1500 */
[----:B------:R-:W-:Y:S01]  /*5480*/  IMAD.MOV.U32 R19, RZ, RZ, RZ ;  /* 0x000000ffff137224 */ /* 0x000fe200078e00ff */
[----:B--2---:R0:W1:Y:S01]  /*5490*/  I2F.S16 R18, R2 ;  /* 0x0000000200127306 */ /* 0x0040620000101400 */
[----:B------:R-:W-:Y:S05]  /*54a0*/  BRA `(.L_x_5171) ;  /* 0x00000cc000007947 */ /* 0x000fea0003800000 */
.L_x_5167:
        /* <DEDUP_REMOVED lines=9> */
.L_x_5175:
[----:B------:R-:W2:Y:S01]  /*5540*/  LDG.E.U16 R2, [R2.64] ;  /* 0x0000002402027981 */ /* 0x000ea2000c1e1500 */
[----:B------:R-:W-:Y:S01]  /*5550*/  IMAD.MOV.U32 R19, RZ, RZ, RZ ;  /* 0x000000ffff137224 */ /* 0x000fe200078e00ff */
[----:B--2---:R-:W-:Y:S01]  /*5560*/  HADD2.F32 R18, -RZ, R2.H0_H0 ;  /* 0x20000002ff127230 */ /* 0x004fe20000004100 */
[----:B------:R-:W-:Y:S05]  /*5570*/  BRA `(.L_x_5171) ;  /* 0x00000bf000007947 */ /* 0x000fea0003800000 */
.L_x_5174:
        /* <DEDUP_REMOVED lines=8> */
.L_x_5177:
[----:B------:R-:W2:Y:S02]  /*5600*/  LDG.E R2, [R2.64] ;  /* 0x0000002402027981 */ /* 0x000ea4000c1e1900 */
[--C-:B--2---:R-:W-:Y:S02]  /*5610*/  HADD2.F32 R19, -RZ, R2.reuse.H1_H1 ;  /* 0x30000002ff137230 */ /* 0x104fe40000004100 */
[----:B------:R-:W-:Y:S01]  /*5620*/  HADD2.F32 R18, -RZ, R2.H0_H0 ;  /* 0x20000002ff127230 */ /* 0x000fe20000004100 */
[----:B------:R-:W-:Y:S05]  /*5630*/  BRA `(.L_x_5171) ;  /* 0x00000b3000007947 */ /* 0x000fea0003800000 */
.L_x_5176:
[----:B------:R-:W2:Y:S01]  /*5640*/  LDG.E.64 R2, [R2.64] ;  /* 0x0000002402027981 */ /* 0x000ea2000c1e1b00 */
[----:B------:R-:W-:Y:S01]  /*5650*/  IMAD.MOV.U32 R19, RZ, RZ, RZ ;  /* 0x000000ffff137224 */ /* 0x000fe200078e00ff */
[----:B--2---:R-:W0:Y:S01]  /*5660*/  F2F.F32.F64 R18, R2 ;  /* 0x0000000200127310 */ /* 0x004e220000301000 */
[----:B------:R-:W0:-:S14]  /*5670*/  DSETP.GEU.AND P0, PT, |R2|, c[0x2][0x0], PT ;  /* 0x008000000200762a */ /* 0x000e1c0003f0e200 */
[----:B0-----:R-:W-:Y:S01]  /*5680*/  @!P0 FMUL R18, R18, 1.175494350822287508e-38 ;  /* 0x0080000012128820 */ /* 0x001fe20000400000 */
[----:B------:R-:W-:Y:S05]  /*5690*/  BRA `(.L_x_5171) ;  /* 0x00000ad000007947 */ /* 0x000fea0003800000 */
.L_x_5166:
        /* <DEDUP_REMOVED lines=13> */
.L_x_5180:
        /* <DEDUP_REMOVED lines=8> */
.L_x_5179:
        /* <DEDUP_REMOVED lines=27> */
.L_x_5182:
        /* <DEDUP_REMOVED lines=14> */
.L_x_5181:
[----:B------:R-:W2:Y:S01]  /*5a80*/  LDG.E.U16 R2, [R2.64] ;  /* 0x0000002402027981 */ /* 0x000ea2000c1e1500 */
[----:B------:R-:W-:Y:S01]  /*5a90*/  IMAD.MOV.U32 R19, RZ, RZ, RZ ;  /* 0x000000ffff137224 */ /* 0x000fe200078e00ff */
[----:B--2---:R-:W-:Y:S01]  /*5aa0*/  PRMT R18, RZ, 0x5410, R2 ;  /* 0x00005410ff127816 */ /* 0x004fe20000000002 */
[----:B------:R-:W-:Y:S05]  /*5ab0*/  BRA `(.L_x_5171) ;  /* 0x000006b000007947 */ /* 0x000fea0003800000 */
.L_x_5178:
        /* <DEDUP_REMOVED lines=12> */
.L_x_5185:
        /* <DEDUP_REMOVED lines=20> */
.L_x_5187:
[----:B------:R-:W-:Y:S05]  /*5cc0*/  BSYNC B0 ;  /* 0x0000000000007941 */ /* 0x000fea0003800000 */
.L_x_5186:
[----:B------:R-:W-:Y:S01]  /*5cd0*/  IMAD.SHL.U32 R2, R2, 0x100000, RZ ;  /* 0x0010000002027824 */ /* 0x000fe200078e00ff */
[----:B------:R-:W-:-:S04]  /*5ce0*/  LEA R3, R0, 0x3b800000, 0x17 ;  /* 0x3b80000000037811 */ /* 0x000fc800078eb8ff */
[----:B------:R-:W-:Y:S01]  /*5cf0*/  LOP3.LUT R18, R3, R2, R18, 0xfe, !PT ;  /* 0x0000000203127212 */ /* 0x000fe200078efe12 */
[----:B------:R-:W-:Y:S05]  /*5d00*/  BRA `(.L_x_5171) ;  /* 0x0000046000007947 */ /* 0x000fea0003800000 */
.L_x_5184:
        /* <DEDUP_REMOVED lines=20> */
.L_x_5189:
[----:B------:R-:W-:Y:S05]  /*5e50*/  BSYNC B0 ;  /* 0x0000000000007941 */ /* 0x000fea0003800000 */
.L_x_5188:
[----:B------:R-:W-:Y:S01]  /*5e60*/  IMAD.SHL.U32 R2, R2, 0x200000, RZ ;  /* 0x0020000002027824 */ /* 0x000fe200078e00ff */
[----:B------:R-:W-:-:S04]  /*5e70*/  LEA R3, R0, 0x37800000, 0x17 ;  /* 0x3780000000037811 */ /* 0x000fc800078eb8ff */
[----:B------:R-:W-:Y:S01]  /*5e80*/  LOP3.LUT R18, R3, R2, R18, 0xfe, !PT ;  /* 0x0000000203127212 */ /* 0x000fe200078efe12 */
[----:B------:R-:W-:Y:S05]  /*5e90*/  BRA `(.L_x_5171) ;  /* 0x000002d000007947 */ /* 0x000fea0003800000 */
.L_x_5183:
        /* <DEDUP_REMOVED lines=14> */
.L_x_5193:
[----:B------:R-:W-:Y:S05]  /*5f80*/  BSYNC B0 ;  /* 0x0000000000007941 */ /* 0x000fea0003800000 */
.L_x_5192:
[----:B------:R-:W-:Y:S01]  /*5f90*/  IMAD.MOV.U32 R19, RZ, RZ, RZ ;  /* 0x000000ffff137224 */ /* 0x000fe200078e00ff */
[----:B------:R-:W-:Y:S05]  /*5fa0*/  BRA `(.L_x_5171) ;  /* 0x000001c000007947 */ /* 0x000fea0003800000 */
.L_x_5170:
        /* <DEDUP_REMOVED lines=21> */
.L_x_5191:
[----:B------:R-:W2:Y:S01]  /*6100*/  LDG.E.64 R2, [R2.64] ;  /* 0x0000002402027981 */ /* 0x000ea2000c1e1b00 */
[----:B------:R-:W-:Y:S01]  /*6110*/  IMAD.MOV.U32 R19, RZ, RZ, RZ ;  /* 0x000000ffff137224 */ /* 0x000fe200078e00ff */
[----:B--2---:R0:W1:Y:S01]  /*6120*/  I2F.U64 R18, R2 ;  /* 0x0000000200127312 */ /* 0x0040620000301000 */
[----:B------:R-:W-:Y:S05]  /*6130*/  BRA `(.L_x_5171) ;  /* 0x0000003000007947 */ /* 0x000fea0003800000 */
.L_x_5190:
[----:B------:R-:W2:Y:S01]  /*6140*/  LDG.E R2, [R2.64] ;  /* 0x0000002402027981 */ /* 0x000ea2000c1e1900 */
[----:B------:R-:W-:Y:S01]  /*6150*/  IMAD.MOV.U32 R19, RZ, RZ, RZ ;  /* 0x000000ffff137224 */ /* 0x000fe200078e00ff */
[----:B--2---:R0:W1:Y:S06]  /*6160*/  I2F.U32 R18, R2 ;  /* 0x0000000200127306 */ /* 0x00406c0000201000 */
.L_x_5171:
[----:B------:R-:W-:Y:S05]  /*6170*/  BSYNC B6 ;  /* 0x0000000000067941 */ /* 0x000fea0003800000 */
.L_x_5165:
        /* <DEDUP_REMOVED lines=19> */
.L_x_5198:
[----:B------:R-:W2:Y:S01]  /*62b0*/  LDG.E.U8 R2, [R4.64] ;  /* 0x0000002404027981 */ /* 0x000ea2000c1e1100 */
[----:B------:R-:W-:Y:S01]  /*62c0*/  IMAD.MOV.U32 R3, RZ, RZ, RZ ;  /* 0x000000ffff037224 */ /* 0x000fe200078e00ff */
[----:B--2---:R-:W0:Y:S01]  /*62d0*/  I2F.U16 R2, R2 ;  /* 0x0000000200027306 */ /* 0x004e220000101000 */
[----:B------:R-:W-:Y:S05]  /*62e0*/  BRA `(.L_x_5200) ;  /* 0x00000de000007947 */ /* 0x000fea0003800000 */
.L_x_5197:
        /* <DEDUP_REMOVED lines=10> */
.L_x_5202:
[----:B------:R-:W2:Y:S01]  /*6390*/  LDG.E R2, [R4.64] ;  /* 0x0000002404027981 */ /* 0x000ea2000c1e1900 */
[----:B------:R-:W-:Y:S01]  /*63a0*/  IMAD.MOV.U32 R3, RZ, RZ, RZ ;  /* 0x000000ffff037224 */ /* 0x000fe200078e00ff */
[----:B--2---:R-:W0:Y:S01]  /*63b0*/  I2F R2, R2 ;  /* 0x0000000200027306 */ /* 0x004e220000201400 */
[----:B------:R-:W-:Y:S05]  /*63c0*/  BRA `(.L_x_5200) ;  /* 0x00000d0000007947 */ /* 0x000fea0003800000 */
.L_x_5201:
[----:B------:R-:W2:Y:S01]  /*63d0*/  LDG.E.U16 R2, [R4.64] ;  /* 0x0000002404027981 */ /* 0x000ea2000c1e1500 */
[----:B------:R-:W-:Y:S01]  /*63e0*/  IMAD.MOV.U32 R3, RZ, RZ, RZ ;  /* 0x000000ffff037224 */ /* 0x000fe200078e00ff */
[----:B--2---:R-:W0:Y:S01]  /*63f0*/  I2F.S16 R2, R2 ;  /* 0x0000000200027306 */ /* 0x004e220000101400 */
[----:B------:R-:W-:Y:S05]  /*6400*/  BRA `(.L_x_5200) ;  /* 0x00000cc000007947 */ /* 0x000fea0003800000 */
.L_x_5196:
        /* <DEDUP_REMOVED lines=9> */
.L_x_5204:
[----:B------:R-:W2:Y:S01]  /*64a0*/  LDG.E.U16 R2, [R4.64] ;  /* 0x0000002404027981 */ /* 0x000ea2000c1e1500 */
[----:B------:R-:W-:Y:S01]  /*64b0*/  IMAD.MOV.U32 R3, RZ, RZ, RZ ;  /* 0x000000ffff037224 */ /* 0x000fe200078e00ff */
[----:B--2---:R-:W-:Y:S01]  /*64c0*/  HADD2.F32 R2, -RZ, R2.H0_H0 ;  /* 0x20000002ff027230 */ /* 0x004fe20000004100 */
[----:B------:R-:W-:Y:S05]  /*64d0*/  BRA `(.L_x_5200) ;  /* 0x00000bf000007947 */ /* 0x000fea0003800000 */
.L_x_5203:
        /* <DEDUP_REMOVED lines=8> */
.L_x_5206:
[----:B------:R-:W2:Y:S02]  /*6560*/  LDG.E R2, [R4.64] ;  /* 0x0000002404027981 */ /* 0x000ea4000c1e1900 */
[--C-:B--2---:R-:W-:Y:S02]  /*6570*/  HADD2.F32 R3, -RZ, R2.reuse.H1_H1 ;  /* 0x30000002ff037230 */ /* 0x104fe40000004100 */
[----:B------:R-:W-:Y:S01]  /*6580*/  HADD2.F32 R2, -RZ, R2.H0_H0 ;  /* 0x20000002ff027230 */ /* 0x000fe20000004100 */
[----:B------:R-:W-:Y:S05]  /*6590*/  BRA `(.L_x_5200) ;  /* 0x00000b3000007947 */ /* 0x000fea0003800000 */
.L_x_5205:
[----:B------:R-:W2:Y:S01]  /*65a0*/  LDG.E.64 R4, [R4.64] ;  /* 0x0000002404047981 */ /* 0x000ea2000c1e1b00 */
[----:B------:R-:W-:Y:S01]  /*65b0*/  IMAD.MOV.U32 R3, RZ, RZ, RZ ;  /* 0x000000ffff037224 */ /* 0x000fe200078e00ff */
[----:B--2---:R-:W0:Y:S01]  /*65c0*/  F2F.F32.F64 R2, R4 ;  /* 0x0000000400027310 */ /* 0x004e220000301000 */
[----:B------:R-:W0:-:S14]  /*65d0*/  DSETP.GEU.AND P0, PT, |R4|, c[0x2][0x0], PT ;  /* 0x008000000400762a */ /* 0x000e1c0003f0e200 */
[----:B0-----:R-:W-:Y:S01]  /*65e0*/  @!P0 FMUL R2, R2, 1.175494350822287508e-38 ;  /* 0x0080000002028820 */ /* 0x001fe20000400000 */
[----:B------:R-:W-:Y:S05]  /*65f0*/  BRA `(.L_x_5200) ;  /* 0x00000ad000007947 */ /* 0x000fea0003800000 */
.L_x_5195:
        /* <DEDUP_REMOVED lines=13> */
.L_x_5209:
        /* <DEDUP_REMOVED lines=8> */
.L_x_5208:
        /* <DEDUP_REMOVED lines=27> */
.L_x_5211:
        /* <DEDUP_REMOVED lines=14> */
.L_x_5210:
[----:B------:R-:W2:Y:S01]  /*69e0*/  LDG.E.U16 R2, [R4.64] ;  /* 0x0000002404027981 */ /* 0x000ea2000c1e1500 */
[----:B------:R-:W-:Y:S01]  /*69f0*/  IMAD.MOV.U32 R3, RZ, RZ, RZ ;  /* 0x000000ffff037224 */ /* 0x000fe200078e00ff */
[----:B--2---:R-:W-:Y:S01]  /*6a00*/  PRMT R2, RZ, 0x5410, R2 ;  /* 0x00005410ff027816 */ /* 0x004fe20000000002 */
[----:B------:R-:W-:Y:S05]  /*6a10*/  BRA `(.L_x_5200) ;  /* 0x000006b000007947 */ /* 0x000fea0003800000 */
.L_x_5207:
        /* <DEDUP_REMOVED lines=12> */
.L_x_5214:
        /* <DEDUP_REMOVED lines=20> */
.L_x_5216:
[----:B------:R-:W-:Y:S05]  /*6c20*/  BSYNC B0 ;  /* 0x0000000000007941 */ /* 0x000fea0003800000 */
.L_x_5215:
[----:B------:R-:W-:Y:S01]  /*6c30*/  IMAD.SHL.U32 R2, R2, 0x100000, RZ ;  /* 0x0010000002027824 */ /* 0x000fe200078e00ff */
[----:B------:R-:W-:-:S04]  /*6c40*/  LEA R5, R0, 0x3b800000, 0x17 ;  /* 0x3b80000000057811 */ /* 0x000fc800078eb8ff */
[----:B------:R-:W-:Y:S01]  /*6c50*/  LOP3.LUT R2, R5, R2, R6, 0xfe, !PT ;  /* 0x0000000205027212 */ /* 0x000fe200078efe06 */
[----:B------:R-:W-:Y:S05]  /*6c60*/  BRA `(.L_x_5200) ;  /* 0x0000046000007947 */ /* 0x000fea0003800000 */
.L_x_5213:
        /* <DEDUP_REMOVED lines=20> */
.L_x_5218:
[----:B------:R-:W-:Y:S05]  /*6db0*/  BSYNC B0 ;  /* 0x0000000000007941 */ /* 0x000fea0003800000 */
.L_x_5217:
[----:B------:R-:W-:Y:S01]  /*6dc0*/  IMAD.SHL.U32 R2, R2, 0x200000, RZ ;  /* 0x0020000002027824 */ /* 0x000fe200078e00ff */
[----:B------:R-:W-:-:S04]  /*6dd0*/  LEA R5, R0, 0x37800000, 0x17 ;  /* 0x3780000000057811 */ /* 0x000fc800078eb8ff */
[----:B------:R-:W-:Y:S01]  /*6de0*/  LOP3.LUT R2, R5, R2, R6, 0xfe, !PT ;  /* 0x0000000205027212 */ /* 0x000fe200078efe06 */
[----:B------:R-:W-:Y:S05]  /*6df0*/  BRA `(.L_x_5200) ;  /* 0x000002d000007947 */ /* 0x000fea0003800000 */
.L_x_5212:
        /* <DEDUP_REMOVED lines=14> */
.L_x_5222:
[----:B------:R-:W-:Y:S05]  /*6ee0*/  BSYNC B0 ;  /* 0x0000000000007941 */ /* 0x000fea0003800000 */
.L_x_5221:
[----:B------:R-:W-:Y:S01]  /*6ef0*/  IMAD.MOV.U32 R3, RZ, RZ, RZ ;  /* 0x000000ffff037224 */ /* 0x000fe200078e00ff */
[----:B------:R-:W-:Y:S05]  /*6f00*/  BRA `(.L_x_5200) ;  /* 0x000001c000007947 */ /* 0x000fea0003800000 */
.L_x_5199:
        /* <DEDUP_REMOVED lines=21> */
.L_x_5220:
[----:B------:R-:W2:Y:S01]  /*7060*/  LDG.E.64 R4, [R4.64] ;  /* 0x0000002404047981 */ /* 0x000ea2000c1e1b00 */
[----:B------:R-:W-:Y:S01]  /*7070*/  IMAD.MOV.U32 R3, RZ, RZ, RZ ;  /* 0x000000ffff037224 */ /* 0x000fe200078e00ff */
[----:B--2---:R0:W2:Y:S01]  /*7080*/  I2F.U64 R2, R4 ;  /* 0x0000000400027312 */ /* 0x0040a20000301000 */
[----:B------:R-:W-:Y:S05]  /*7090*/  BRA `(.L_x_5200) ;  /* 0x0000003000007947 */ /* 0x000fea0003800000 */
.L_x_5219:
[----:B------:R-:W2:Y:S01]  /*70a0*/  LDG.E R2, [R4.64] ;  /* 0x0000002404027981 */ /* 0x000ea2000c1e1900 */
[----:B------:R-:W-:Y:S01]  /*70b0*/  IMAD.MOV.U32 R3, RZ, RZ, RZ ;  /* 0x000000ffff037224 */ /* 0x000fe200078e00ff */
[----:B--2---:R-:W0:Y:S06]  /*70c0*/  I2F.U32 R2, R2 ;  /* 0x0000000200027306 */ /* 0x004e2c0000201000 */
.L_x_5200:
[----:B------:R-:W-:Y:S05]  /*70d0*/  BSYNC B6 ;  /* 0x0000000000067941 */ /* 0x000fea0003800000 */
.L_x_5194:
        /* <DEDUP_REMOVED lines=23> */
.L_x_5226:
[----:B------:R-:W0:Y:S02]  /*7250*/  F2I.S64.TRUNC R2, R2 ;  /* 0x0000000200027311 */ /* 0x000e24000020d900 */
[----:B0-----:R-:W-:-:S05]  /*7260*/  IMAD.MOV.U32 R5, RZ, RZ, R2 ;  /* 0x000000ffff057224 */ /* 0x001fca00078e0002 */
[----:B------:R0:W-:Y:S01]  /*7270*/  STG.E.U8 [R16.64], R5 ;  /* 0x0000000510007986 */ /* 0x0001e2000c101124 */
[----:B------:R-:W-:Y:S05]  /*7280*/  BRA `(.L_x_5228) ;  /* 0x00000d4000007947 */ /* 0x000fea0003800000 */
.L_x_5225:
        /* <DEDUP_REMOVED lines=9> */
.L_x_5230:
[----:B------:R-:W0:Y:S02]  /*7320*/  F2I.FTZ.TRUNC.NTZ R3, R2 ;  /* 0x0000000200037305 */ /* 0x000e24000021f100 */
[----:B0-----:R0:W-:Y:S01]  /*7330*/  STG.E [R16.64], R3 ;  /* 0x0000000310007986 */ /* 0x0011e2000c101924 */
[----:B------:R-:W-:Y:S05]  /*7340*/  BRA `(.L_x_5228) ;  /* 0x00000c8000007947 */ /* 0x000fea0003800000 */
.L_x_5229:
[----:B------:R-:W0:Y:S02]  /*7350*/  F2I.FTZ.TRUNC.NTZ R3, R2 ;  /* 0x0000000200037305 */ /* 0x000e24000021f100 */
[----:B0-----:R0:W-:Y:S01]  /*7360*/  STG.E.U16 [R16.64], R3 ;  /* 0x0000000310007986 */ /* 0x0011e2000c101524 */
[----:B------:R-:W-:Y:S05]  /*7370*/  BRA `(.L_x_5228) ;  /* 0x00000c5000007947 */ /* 0x000fea0003800000 */
.L_x_5224:
        /* <DEDUP_REMOVED lines=8> */
.L_x_5232:
[----:B------:R-:W-:-:S05]  /*7400*/  F2FP.PACK_AB R2, RZ, R2 ;  /* 0x00000002ff02723e */ /* 0x000fca00000000ff */
[----:B------:R0:W-:Y:S01]  /*7410*/  STG.E.U16 [R16.64], R2 ;  /* 0x0000000210007986 */ /* 0x0001e2000c101524 */
[----:B------:R-:W-:Y:S05]  /*7420*/  BRA `(.L_x_5228) ;  /* 0x00000ba000007947 */ /* 0x000fea0003800000 */
.L_x_5231:
        /* <DEDUP_REMOVED lines=8> */
.L_x_5234:
[----:B------:R-:W-:-:S05]  /*74b0*/  F2FP.PACK_AB R3, R3, R2 ;  /* 0x000000020303723e */ /* 0x000fca00000000ff */
[----:B------:R0:W-:Y:S01]  /*74c0*/  STG.E [R16.64], R3 ;  /* 0x0000000310007986 */ /* 0x0001e2000c101924 */
[----:B------:R-:W-:Y:S05]  /*74d0*/  BRA `(.L_x_5228) ;  /* 0x00000af000007947 */ /* 0x000fea0003800000 */
.L_x_5233:
[----:B------:R-:W-:-:S06]  /*74e0*/  FMUL.FTZ R2, R2, 1 ;  /* 0x3f80000002027820 */ /* 0x000fcc0000410000 */
[----:B------:R-:W0:Y:S02]  /*74f0*/  F2F.F64.F32 R2, R2 ;  /* 0x0000000200027310 */ /* 0x000e240000201800 */
[----:B0-----:R0:W-:Y:S01]  /*7500*/  STG.E.64 [R16.64], R2 ;  /* 0x0000000210007986 */ /* 0x0011e2000c101b24 */
[----:B------:R-:W-:Y:S05]  /*7510*/  BRA `(.L_x_5228) ;  /* 0x00000ab000007947 */ /* 0x000fea0003800000 */
.L_x_5223:
        /* <DEDUP_REMOVED lines=14> */
.L_x_5237:
[----:B------:R-:W-:Y:S02]  /*7600*/  FMUL.FTZ R6, R3, 1 ;  /* 0x3f80000003067820 */ /* 0x000fe40000410000 */
[----:B------:R-:W-:-:S04]  /*7610*/  FMUL.FTZ R4, R2, 1 ;  /* 0x3f80000002047820 */ /* 0x000fc80000410000 */
[----:B------:R-:W-:Y:S08]  /*7620*/  F2F.F64.F32 R6, R6 ;  /* 0x0000000600067310 */ /* 0x000ff00000201800 */
[----:B------:R-:W0:Y:S02]  /*7630*/  F2F.F64.F32 R4, R4 ;  /* 0x0000000400047310 */ /* 0x000e240000201800 */
[----:B0-----:R0:W-:Y:S01]  /*7640*/  STG.E.128 [R16.64], R4 ;  /* 0x0000000410007986 */ /* 0x0011e2000c101d24 */
[----:B------:R-:W-:Y:S05]  /*7650*/  BRA `(.L_x_5228) ;  /* 0x0000097000007947 */ /* 0x000fea0003800000 */
.L_x_5236:
        /* <DEDUP_REMOVED lines=20> */
.L_x_5241:
[----:B------:R-:W-:Y:S05]  /*77a0*/  BSYNC B0 ;  /* 0x0000000000007941 */ /* 0x000fea0003800000 */
.L_x_5240:
[----:B------:R-:W-:-:S05]  /*77b0*/  LOP3.LUT R5, R0, R5, RZ, 0xfc, !PT ;  /* 0x0000000500057212 */ /* 0x000fca00078efcff */
[----:B------:R0:W-:Y:S01]  /*77c0*/  STG.E.U8 [R16.64], R5 ;  /* 0x0000000510007986 */ /* 0x0001e2000c101124 */
[----:B------:R-:W-:Y:S05]  /*77d0*/  BRA `(.L_x_5228) ;  /* 0x000007f000007947 */ /* 0x000fea0003800000 */
.L_x_5239:
        /* <DEDUP_REMOVED lines=12> */
.L_x_5243:
[----:B------:R-:W-:Y:S01]  /*78a0*/  IMAD.MOV.U32 R0, RZ, RZ, 0x7f ;  /* 0x0000007fff007424 */ /* 0x000fe200078e00ff */
[----:B------:R-:W-:-:S04]  /*78b0*/  ISETP.GT.U32.AND P0, PT, R4, 0x7f800000, PT ;  /* 0x7f8000000400780c */ /* 0x000fc80003f04070 */
[----:B------:R-:W-:-:S04]  /*78c0*/  SEL R0, R0, 0x7c, P0 ;  /* 0x0000007c00007807 */ /* 0x000fc80000000000 */
.L_x_5244:
[----:B------:R-:W-:Y:S05]  /*78d0*/  BSYNC B0 ;  /* 0x0000000000007941 */ /* 0x000fea0003800000 */
.L_x_5242:
[----:B------:R-:W-:-:S04]  /*78e0*/  LOP3.LUT R2, R2, 0x80000000, RZ, 0xc0, !PT ;  /* 0x8000000002027812 */ /* 0x000fc800078ec0ff */
[----:B------:R-:W-:-:S04]  /*78f0*/  SHF.R.U32.HI R3, RZ, 0x18, R2 ;  /* 0x00000018ff037819 */ /* 0x000fc80000011602 */
[----:B------:R-:W-:-:S05]  /*7900*/  LOP3.LUT R3, R0, R3, RZ, 0xfc, !PT ;  /* 0x0000000300037212 */ /* 0x000fca00078efcff */
[----:B------:R0:W-:Y:S01]  /*7910*/  STG.E.U8 [R16.64], R3 ;  /* 0x0000000310007986 */ /* 0x0001e2000c101124 */
[----:B------:R-:W-:Y:S05]  /*7920*/  BRA `(.L_x_5228) ;  /* 0x000006a000007947 */ /* 0x000fea0003800000 */
.L_x_5238:
[----:B------:R-:W-:-:S05]  /*7930*/  F2FP.BF16.PACK_AB R2, RZ, R2 ;  /* 0x00000002ff02723e */ /* 0x000fca00000010ff */
[----:B------:R0:W-:Y:S01]  /*7940*/  STG.E.U16 [R16.64], R2 ;  /* 0x0000000210007986 */ /* 0x0001e2000c101524 */
[----:B------:R-:W-:Y:S05]  /*7950*/  BRA `(.L_x_5228) ;  /* 0x0000067000007947 */ /* 0x000fea0003800000 */
.L_x_5235:
        /* <DEDUP_REMOVED lines=11> */
.L_x_5247:
        /* <DEDUP_REMOVED lines=16> */
.L_x_5250:
[----:B------:R-:W-:-:S04]  /*7b10*/  LOP3.LUT R2, R2, 0x80000000, RZ, 0xc0, !PT ;  /* 0x8000000002027812 */ /* 0x000fc800078ec0ff */
[----:B------:R-:W-:-:S04]  /*7b20*/  SHF.R.U32.HI R3, RZ, 0x18, R2 ;  /* 0x00000018ff037819 */ /* 0x000fc80000011602 */
[----:B------:R-:W-:-:S04]  /*7b30*/  LOP3.LUT R0, R0, R3, RZ, 0xfc, !PT ;  /* 0x0000000300007212 */ /* 0x000fc800078efcff */
[----:B------:R-:W-:Y:S02]  /*7b40*/  PRMT R8, R0, 0x7610, R8 ;  /* 0x0000761000087816 */ /* 0x000fe40000000008 */
.L_x_5249:
[----:B------:R-:W-:Y:S05]  /*7b50*/  BSYNC B0 ;  /* 0x0000000000007941 */ /* 0x000fea0003800000 */
.L_x_5248:
[----:B------:R0:W-:Y:S01]  /*7b60*/  STG.E.U8 [R16.64], R8 ;  /* 0x0000000810007986 */ /* 0x0001e2000c101124 */
[----:B------:R-:W-:Y:S05]  /*7b70*/  BRA `(.L_x_5228) ;  /* 0x0000045000007947 */ /* 0x000fea0003800000 */
.L_x_5246:
        /* <DEDUP_REMOVED lines=16> */
.L_x_5253:
[----:B------:R-:W-:-:S04]  /*7c80*/  LOP3.LUT R2, R2, 0x80000000, RZ, 0xc0, !PT ;  /* 0x8000000002027812 */ /* 0x000fc800078ec0ff */
[----:B------:R-:W-:-:S04]  /*7c90*/  SHF.R.U32.HI R3, RZ, 0x18, R2 ;  /* 0x00000018ff037819 */ /* 0x000fc80000011602 */
[----:B------:R-:W-:-:S04]  /*7ca0*/  LOP3.LUT R0, R0, R3, RZ, 0xfc, !PT ;  /* 0x0000000300007212 */ /* 0x000fc800078efcff */
[----:B------:R-:W-:Y:S02]  /*7cb0*/  PRMT R8, R0, 0x7610, R8 ;  /* 0x0000761000087816 */ /* 0x000fe40000000008 */
.L_x_5252:
[----:B------:R-:W-:Y:S05]  /*7cc0*/  BSYNC B0 ;  /* 0x0000000000007941 */ /* 0x000fea0003800000 */
.L_x_5251:
[----:B------:R0:W-:Y:S01]  /*7cd0*/  STG.E.U8 [R16.64], R8 ;  /* 0x0000000810007986 */ /* 0x0001e2000c101124 */
[----:B------:R-:W-:Y:S05]  /*7ce0*/  BRA `(.L_x_5228) ;  /* 0x000002e000007947 */ /* 0x000fea0003800000 */
.L_x_5245:
        /* <DEDUP_REMOVED lines=21> */
.L_x_5227:
        /* <DEDUP_REMOVED lines=20> */
.L_x_5255:
[----:B------:R-:W0:Y:S02]  /*7f80*/  F2I.U64.TRUNC R2, R2 ;  /* 0x0000000200027311 */ /* 0x000e24000020d800 */
[----:B0-----:R0:W-:Y:S01]  /*7f90*/  STG.E.64 [R16.64], R2 ;  /* 0x0000000210007986 */ /* 0x0011e2000c101b24 */
[----:B------:R-:W-:Y:S05]  /*7fa0*/  BRA `(.L_x_5228) ;  /* 0x0000002000007947 */ /* 0x000fea0003800000 */
.L_x_5254:
[----:B------:R-:W0:Y:S02]  /*7fb0*/  F2I.FTZ.U32.TRUNC.NTZ R3, R2 ;  /* 0x0000000200037305 */ /* 0x000e24000021f000 */
[----:B0-----:R0:W-:Y:S02]  /*7fc0*/  STG.E [R16.64], R3 ;  /* 0x0000000310007986 */ /* 0x0011e4000c101924 */
.L_x_5228:
[----:B------:R-:W-:-:S04]  /*7fd0*/  IADD3 R23, R23, 0x80, RZ ;  /* 0x0000008017177810 */ /* 0x000fc80007ffe0ff */
[----:B------:R-:W-:-:S13]  /*7fe0*/  ISETP.GE.AND P0, PT, R23, c[0x0][0x160], PT ;  /* 0x0000580017007a0c */ /* 0x000fda0003f06270 */
        /* <DEDUP_REMOVED lines=256> */
.L_x_5256:
        /* <DEDUP_REMOVED lines=29> */
.L_x_5257:
        /* <DEDUP_REMOVED lines=19> */
.L_x_5262:
[----:B------:R-:W2:Y:S01]  /*92f0*/  LDG.E.U8 R2, [R2.64] ;  /* 0x0000002402027981 */ /* 0x000ea2000c1e1100 */
[----:B------:R-:W-:Y:S01]  /*9300*/  IMAD.MOV.U32 R19, RZ, RZ, RZ ;  /* 0x000000ffff137224 */ /* 0x000fe200078e00ff */
[----:B--2---:R0:W1:Y:S01]  /*9310*/  I2F.U16 R18, R2 ;  /* 0x0000000200127306 */ /* 0x0040620000101000 */
[----:B------:R-:W-:Y:S05]  /*9320*/  BRA `(.L_x_5264) ;  /* 0x00000de000007947 */ /* 0x000fea0003800000 */
.L_x_5261:
        /* <DEDUP_REMOVED lines=10> */
.L_x_5266:
[----:B------:R-:W2:Y:S01]  /*93d0*/  LDG.E R2, [R2.64] ;  /* 0x0000002402027981 */ /* 0x000ea2000c1e1900 */
[----:B------:R-:W-:Y:S01]  /*93e0*/  IMAD.MOV.U32 R19, RZ, RZ, RZ ;  /* 0x000000ffff137224 */ /* 0x000fe200078e00ff */
[----:B--2---:R0:W1:Y:S01]  /*93f0*/  I2F R18, R2 ;  /* 0x0000000200127306 */ /* 0x0040620000201400 */
[----:B------:R-:W-:Y:S05]  /*9400*/  BRA `(.L_x_5264) ;  /* 0x00000d0000007947 */ /* 0x000fea0003800000 */
.L_x_5265:
[----:B------:R-:W2:Y:S01]  /*9410*/  LDG.E.U16 R2, [R2.64] ;  /* 0x0000002402027981 */ /* 0x000ea2000c1e1500 */
[----:B------:R-:W-:Y:S01]  /*9420*/  IMAD.MOV.U32 R19, RZ, RZ, RZ ;  /* 0x000000ffff137224 */ /* 0x000fe200078e00ff */
[----:B--2---:R0:W1:Y:S01]  /*9430*/  I2F.S16 R18, R2 ;  /* 0x0000000200127306 */ /* 0x0040620000101400 */
[----:B------:R-:W-:Y:S05]  /*9440*/  BRA `(.L_x_5264) ;  /* 0x00000cc000007947 */ /* 0x000fea0003800000 */
.L_x_5260:
        /* <DEDUP_REMOVED lines=9> */
.L_x_5268:
[----:B------:R-:W2:Y:S01]  /*94e0*/  LDG.E.U16 R2, [R2.64] ;  /* 0x0000002402027981 */ /* 0x000ea2000c1e1500 */
[----:B------:R-:W-:Y:S01]  /*94f0*/  IMAD.MOV.U32 R19, RZ, RZ, RZ ;  /* 0x000000ffff137224 */ /* 0x000fe200078e00ff */
[----:B--2---:R-:W-:Y:S01]  /*9500*/  HADD2.F32 R18, -RZ, R2.H0_H0 ;  /* 0x20000002ff127230 */ /* 0x004fe20000004100 */
[----:B------:R-:W-:Y:S05]  /*9510*/  BRA `(.L_x_5264) ;  /* 0x00000bf000007947 */ /* 0x000fea0003800000 */
.L_x_5267:
        /* <DEDUP_REMOVED lines=8> */
.L_x_5270:
[----:B------:R-:W2:Y:S02]  /*95a0*/  LDG.E R2, [R2.64] ;  /* 0x0000002402027981 */ /* 0x000ea4000c1e1900 */
[--C-:B--2---:R-:W-:Y:S02]  /*95b0*/  HADD2.F32 R19, -RZ, R2.reuse.H1_H1 ;  /* 0x30000002ff137230 */ /* 0x104fe40000004100 */
[----:B------:R-:W-:Y:S01]  /*95c0*/  HADD2.F32 R18, -RZ, R2.H0_H0 ;  /* 0x20000002ff127230 */ /* 0x000fe20000004100 */
[----:B------:R-:W-:Y:S05]  /*95d0*/  BRA `(.L_x_5264) ;  /* 0x00000b3000007947 */ /* 0x000fea0003800000 */
.L_x_5269:
[----:B------:R-:W2:Y:S01]  /*95e0*/  LDG.E.64 R2, [R2.64] ;  /* 0x0000002402027981 */ /* 0x000ea2000c1e1b00 */
[----:B------:R-:W-:Y:S01]  /*95f0*/  IMAD.MOV.U32 R19, RZ, RZ, RZ ;  /* 0x000000ffff137224 */ /* 0x000fe200078e00ff */
[----:B--2---:R-:W0:Y:S01]  /*9600*/  F2F.F32.F64 R18, R2 ;  /* 0x0000000200127310 */ /* 0x004e220000301000 */
[----:B------:R-:W0:-:S14]  /*9610*/  DSETP.GEU.AND P0, PT, |R2|, c[0x2][0x0], PT ;  /* 0x008000000200762a */ /* 0x000e1c0003f0e200 */
[----:B0-----:R-:W-:Y:S01]  /*9620*/  @!P0 FMUL R18, R18, 1.175494350822287508e-38 ;  /* 0x0080000012128820 */ /* 0x001fe20000400000 */
[----:B------:R-:W-:Y:S05]  /*9630*/  BRA `(.L_x_5264) ;  /* 0x00000ad000007947 */ /* 0x000fea0003800000 */
.L_x_5259:
        /* <DEDUP_REMOVED lines=13> */
.L_x_5273:
        /* <DEDUP_REMOVED lines=8> */
.L_x_5272:
        /* <DEDUP_REMOVED lines=27> */
.L_x_5275:
        /* <DEDUP_REMOVED lines=14> */
.L_x_5274:
[----:B------:R-:W2:Y:S01]  /*9a20*/  LDG.E.U16 R2, [R2.64] ;  /* 0x0000002402027981 */ /* 0x000ea2000c1e1500 */
[----:B------:R-:W-:Y:S01]  /*9a30*/  IMAD.MOV.U32 R19, RZ, RZ, RZ ;  /* 0x000000ffff137224 */ /* 0x000fe200078e00ff */
[----:B--2---:R-:W-:Y:S01]  /*9a40*/  PRMT R18, RZ, 0x5410, R2 ;  /* 0x00005410ff127816 */ /* 0x004fe20000000002 */
[----:B------:R-:W-:Y:S05]  /*9a50*/  BRA `(.L_x_5264) ;  /* 0x000006b000007947 */ /* 0x000fea0003800000 */
.L_x_5271:
        /* <DEDUP_REMOVED lines=12> */
.L_x_5278:
        /* <DEDUP_REMOVED lines=20> */
.L_x_5280:
[----:B------:R-:W-:Y:S05]  /*9c60*/  BSYNC B0 ;  /* 0x0000000000007941 */ /* 0x000fea0003800000 */
.L_x_5279:
[----:B------:R-:W-:Y:S01]  /*9c70*/  IMAD.SHL.U32 R2, R2, 0x100000, RZ ;  /* 0x0010000002027824 */ /* 0x000fe200078e00ff */
[----:B------:R-:W-:-:S04]  /*9c80*/  LEA R3, R0, 0x3b800000, 0x17 ;  /* 0x3b80000000037811 */ /* 0x000fc800078eb8ff */
[----:B------:R-:W-:Y:S01]  /*9c90*/  LOP3.LUT R18, R3, R2, R18, 0xfe, !PT ;  /* 0x0000000203127212 */ /* 0x000fe200078efe12 */
[----:B------:R-:W-:Y:S05]  /*9ca0*/  BRA `(.L_x_5264) ;  /* 0x0000046000007947 */ /* 0x000fea0003800000 */
.L_x_5277:
        /* <DEDUP_REMOVED lines=20> */
.L_x_5282:
[----:B------:R-:W-:Y:S05]  /*9df0*/  BSYNC B0 ;  /* 0x0000000000007941 */ /* 0x000fea0003800000 */
.L_x_5281:
[----:B------:R-:W-:Y:S01]  /*9e00*/  IMAD.SHL.U32 R2, R2, 0x200000, RZ ;  /* 0x0020000002027824 */ /* 0x000fe200078e00ff */
[----:B------:R-:W-:-:S04]  /*9e10*/  LEA R3, R0, 0x37800000, 0x17 ;  /* 0x3780000000037811 */ /* 0x000fc800078eb8ff */
[----:B------:R-:W-:Y:S01]  /*9e20*/  LOP3.LUT R18, R3, R2, R18, 0xfe, !PT ;  /* 0x0000000203127212 */ /* 0x000fe200078efe12 */
[----:B------:R-:W-:Y:S05]  /*9e30*/  BRA `(.L_x_5264) ;  /* 0x000002d000007947 */ /* 0x000fea0003800000 */
.L_x_5276:
        /* <DEDUP_REMOVED lines=14> */
.L_x_5286:
[----:B------:R-:W-:Y:S05]  /*9f20*/  BSYNC B0 ;  /* 0x0000000000007941 */ /* 0x000fea0003800000 */
.L_x_5285:
[----:B------:R-:W-:Y:S01]  /*9f30*/  IMAD.MOV.U32 R19, RZ, RZ, RZ ;  /* 0x000000ffff137224 */ /* 0x000fe200078e00ff */
[----:B------:R-:W-:Y:S05]  /*9f40*/  BRA `(.L_x_5264) ;  /* 0x000001c000007947 */ /* 0x000fea0003800000 */
.L_x_5263:
        /* <DEDUP_REMOVED lines=21> */
.L_x_5284:
[----:B------:R-:W2:Y:S01]  /*a0a0*/  LDG.E.64 R2, [R2.64] ;  /* 0x0000002402027981 */ /* 0x000ea2000c1e1b00 */
[----:B------:R-:W-:Y:S01]  /*a0b0*/  IMAD.MOV.U32 R19, RZ, RZ, RZ ;  /* 0x000000ffff137224 */ /* 0x000fe200078e00ff */
[----:B--2---:R0:W1:Y:S01]  /*a0c0*/  I2F.U64 R18, R2 ;  /* 0x0000000200127312 */ /* 0x0040620000301000 */
[----:B------:R-:W-:Y:S05]  /*a0d0*/  BRA `(.L_x_5264) ;  /* 0x0000003000007947 */ /* 0x000fea0003800000 */
.L_x_5283:
[----:B------:R-:W2:Y:S01]  /*a0e0*/  LDG.E R2, [R2.64] ;  /* 0x0000002402027981 */ /* 0x000ea2000c1e1900 */
[----:B------:R-:W-:Y:S01]  /*a0f0*/  IMAD.MOV.U32 R19, RZ, RZ, RZ ;  /* 0x000000ffff137224 */ /* 0x000fe200078e00ff */
[----:B--2---:R0:W1:Y:S06]  /*a100*/  I2F.U32 R18, R2 ;  /* 0x0000000200127306 */ /* 0x00406c0000201000 */
.L_x_5264:
[----:B------:R-:W-:Y:S05]  /*a110*/  BSYNC B6 ;  /* 0x0000000000067941 */ /* 0x000fea0003800000 */
.L_x_5258:
        /* <DEDUP_REMOVED lines=19> */
.L_x_5291:
[----:B------:R-:W2:Y:S01]  /*a250*/  LDG.E.U8 R2, [R4.64] ;  /* 0x0000002404027981 */ /* 0x000ea2000c1e1100 */
[----:B------:R-:W-:Y:S01]  /*a260*/  IMAD.MOV.U32 R3, RZ, RZ, RZ ;  /* 0x000000ffff037224 */ /* 0x000fe200078e00ff */
[----:B--2---:R-:W0:Y:S01]  /*a270*/  I2F.U16 R2, R2 ;  /* 0x0000000200027306 */ /* 0x004e220000101000 */
[----:B------:R-:W-:Y:S05]  /*a280*/  BRA `(.L_x_5293) ;  /* 0x00000de000007947 */ /* 0x000fea0003800000 */
.L_x_5290:
        /* <DEDUP_REMOVED lines=10> */
.L_x_5295:
[----:B------:R-:W2:Y:S01]  /*a330*/  LDG.E R2, [R4.64] ;  /* 0x0000002404027981 */ /* 0x000ea2000c1e1900 */
[----:B------:R-:W-:Y:S01]  /*a340*/  IMAD.MOV.U32 R3, RZ, RZ, RZ ;  /* 0x000000ffff037224 */ /* 0x000fe200078e00ff */
[----:B--2---:R-:W0:Y:S01]  /*a350*/  I2F R2, R2 ;  /* 0x0000000200027306 */ /* 0x004e220000201400 */
[----:B------:R-:W-:Y:S05]  /*a360*/  BRA `(.L_x_5293) ;  /* 0x00000d0000007947 */ /* 0x000fea0003800000 */
.L_x_5294:
[----:B------:R-:W2:Y:S01]  /*a370*/  LDG.E.U16 R2, [R4.64] ;  /* 0x0000002404027981 */ /* 0x000ea2000c1e1500 */
[----:B------:R-:W-:Y:S01]  /*a380*/  IMAD.MOV.U32 R3, RZ, RZ, RZ ;  /* 0x000000ffff037224 */ /* 0x000fe200078e00ff */
[----:B--2---:R-:W0:Y:S01]  /*a390*/  I2F.S16 R2, R2 ;  /* 0x0000000200027306 */ /* 0x004e220000101400 */
[----:B------:R-:W-:Y:S05]  /*a3a0*/  BRA `(.L_x_5293) ;  /* 0x00000cc000007947 */ /* 0x000fea0003800000 */
.L_x_5289:
        /* <DEDUP_REMOVED lines=9> */
.L_x_5297:
[----:B------:R-:W2:Y:S01]  /*a440*/  LDG.E.U16 R2, [R4.64] ;  /* 0x0000002404027981 */ /* 0x000ea2000c1e1500 */
[----:B------:R-:W-:Y:S01]  /*a450*/  IMAD.MOV.U32 R3, RZ, RZ, RZ ;  /* 0x000000ffff037224 */ /* 0x000fe200078e00ff */
[----:B--2---:R-:W-:Y:S01]  /*a460*/  HADD2.F32 R2, -RZ, R2.H0_H0 ;  /* 0x20000002ff027230 */ /* 0x004fe20000004100 */
[----:B------:R-:W-:Y:S05]  /*a470*/  BRA `(.L_x_5293) ;  /* 0x00000bf000007947 */ /* 0x000fea0003800000 */
.L_x_5296:
        /* <DEDUP_REMOVED lines=8> */
.L_x_5299:
[----:B------:R-:W2:Y:S02]  /*a500*/  LDG.E R2, [R4.64] ;  /* 0x0000002404027981 */ /* 0x000ea4000c1e1900 */
[--C-:B--2---:R-:W-:Y:S02]  /*a510*/  HADD2.F32 R3, -RZ, R2.reuse.H1_H1 ;  /* 0x30000002ff037230 */ /* 0x104fe40000004100 */
[----:B------:R-:W-:Y:S01]  /*a520*/  HADD2.F32 R2, -RZ, R2.H0_H0 ;  /* 0x20000002ff027230 */ /* 0x000fe20000004100 */
[----:B------:R-:W-:Y:S05]  /*a530*/  BRA `(.L_x_5293) ;  /* 0x00000b3000007947 */ /* 0x000fea0003800000 */
.L_x_5298:
[----:B------:R-:W2:Y:S01]  /*a540*/  LDG.E.64 R4, [R4.64] ;  /* 0x0000002404047981 */ /* 0x000ea2000c1e1b00 */
[----:B------:R-:W-:Y:S01]  /*a550*/  IMAD.MOV.U32 R3, RZ, RZ, RZ ;  /* 0x000000ffff037224 */ /* 0x000fe200078e00ff */
[----:B--2---:R-:W0:Y:S01]  /*a560*/  F2F.F32.F64 R2, R4 ;  /* 0x0000000400027310 */ /* 0x004e220000301000 */
[----:B------:R-:W0:-:S14]  /*a570*/  DSETP.GEU.AND P0, PT, |R4|, c[0x2][0x0], PT ;  /* 0x008000000400762a */ /* 0x000e1c0003f0e200 */
[----:B0-----:R-:W-:Y:S01]  /*a580*/  @!P0 FMUL R2, R2, 1.175494350822287508e-38 ;  /* 0x0080000002028820 */ /* 0x001fe20000400000 */
[----:B------:R-:W-:Y:S05]  /*a590*/  BRA `(.L_x_5293) ;  /* 0x00000ad000007947 */ /* 0x000fea0003800000 */
.L_x_5288:
        /* <DEDUP_REMOVED lines=13> */
.L_x_5302:
        /* <DEDUP_REMOVED lines=8> */
.L_x_5301:
        /* <DEDUP_REMOVED lines=27> */
.L_x_5304:
        /* <DEDUP_REMOVED lines=14> */
.L_x_5303:
[----:B------:R-:W2:Y:S01]  /*a980*/  LDG.E.U16 R2, [R4.64] ;  /* 0x0000002404027981 */ /* 0x000ea2000c1e1500 */
[----:B------:R-:W-:Y:S01]  /*a990*/  IMAD.MOV.U32 R3, RZ, RZ, RZ ;  /* 0x000000ffff037224 */ /* 0x000fe200078e00ff */
[----:B--2---:R-:W-:Y:S01]  /*a9a0*/  PRMT R2, RZ, 0x5410, R2 ;  /* 0x00005410ff027816 */ /* 0x004fe20000000002 */
[----:B------:R-:W-:Y:S05]  /*a9b0*/  BRA `(.L_x_5293) ;  /* 0x000006b000007947 */ /* 0x000fea0003800000 */
.L_x_5300:
        /* <DEDUP_REMOVED lines=12> */
.L_x_5307:
        /* <DEDUP_REMOVED lines=20> */
.L_x_5309:
[----:B------:R-:W-:Y:S05]  /*abc0*/  BSYNC B0 ;  /* 0x0000000000007941 */ /* 0x000fea0003800000 */
.L_x_5308:
[----:B------:R-:W-:Y:S01]  /*abd0*/  IMAD.SHL.U32 R2, R2, 0x100000, RZ ;  /* 0x0010000002027824 */ /* 0x000fe200078e00ff */
[----:B------:R-:W-:-:S04]  /*abe0*/  LEA R5, R0, 0x3b800000, 0x17 ;  /* 0x3b80000000057811 */ /* 0x000fc800078eb8ff */
[----:B------:R-:W-:Y:S01]  /*abf0*/  LOP3.LUT R2, R5, R2, R6, 0xfe, !PT ;  /* 0x0000000205027212 */ /* 0x000fe200078efe06 */
[----:B------:R-:W-:Y:S05]  /*ac00*/  BRA `(.L_x_5293) ;  /* 0x0000046000007947 */ /* 0x000fea0003800000 */
.L_x_5306:
        /* <DEDUP_REMOVED lines=20> */
.L_x_5311:
[----:B------:R-:W-:Y:S05]  /*ad50*/  BSYNC B0 ;  /* 0x0000000000007941 */ /* 0x000fea0003800000 */
.L_x_5310:
[----:B------:R-:W-:Y:S01]  /*ad60*/  IMAD.SHL.U32 R2, R2, 0x200000, RZ ;  /* 0x0020000002027824 */ /* 0x000fe200078e00ff */
[----:B------:R-:W-:-:S04]  /*ad70*/  LEA R5, R0, 0x37800000, 0x17 ;  /* 0x3780000000057811 */ /* 0x000fc800078eb8ff */
[----:B------:R-:W-:Y:S01]  /*ad80*/  LOP3.LUT R2, R5, R2, R6, 0xfe, !PT ;  /* 0x0000000205027212 */ /* 0x000fe200078efe06 */
[----:B------:R-:W-:Y:S05]  /*ad90*/  BRA `(.L_x_5293) ;  /* 0x000002d000007947 */ /* 0x000fea0003800000 */
.L_x_5305:
        /* <DEDUP_REMOVED lines=14> */
.L_x_5315:
[----:B------:R-:W-:Y:S05]  /*ae80*/  BSYNC B0 ;  /* 0x0000000000007941 */ /* 0x000fea0003800000 */
.L_x_5314:
[----:B------:R-:W-:Y:S01]  /*ae90*/  IMAD.MOV.U32 R3, RZ, RZ, RZ ;  /* 0x000000ffff037224 */ /* 0x000fe200078e00ff */
[----:B------:R-:W-:Y:S05]  /*aea0*/  BRA `(.L_x_5293) ;  /* 0x000001c000007947 */ /* 0x000fea0003800000 */
.L_x_5292:
        /* <DEDUP_REMOVED lines=21> */
.L_x_5313:
[----:B------:R-:W2:Y:S01]  /*b000*/  LDG.E.64 R4, [R4.64] ;  /* 0x0000002404047981 */ /* 0x000ea2000c1e1b00 */
[----:B------:R-:W-:Y:S01]  /*b010*/  IMAD.MOV.U32 R3, RZ, RZ, RZ ;  /* 0x000000ffff037224 */ /* 0x000fe200078e00ff */
[----:B--2---:R0:W2:Y:S01]  /*b020*/  I2F.U64 R2, R4 ;  /* 0x0000000400027312 */ /* 0x0040a20000301000 */
[----:B------:R-:W-:Y:S05]  /*b030*/  BRA `(.L_x_5293) ;  /* 0x0000003000007947 */ /* 0x000fea0003800000 */
.L_x_5312:
[----:B------:R-:W2:Y:S01]  /*b040*/  LDG.E R2, [R4.64] ;  /* 0x0000002404027981 */ /* 0x000ea2000c1e1900 */
[----:B------:R-:W-:Y:S01]  /*b050*/  IMAD.MOV.U32 R3, RZ, RZ, RZ ;  /* 0x000000ffff037224 */ /* 0x000fe200078e00ff */
[----:B--2---:R-:W0:Y:S06]  /*b060*/  I2F.U32 R2, R2 ;  /* 0x0000000200027306 */ /* 0x004e2c0000201000 */
.L_x_5293:
[----:B------:R-:W-:Y:S05]  /*b070*/  BSYNC B6 ;  /* 0x0000000000067941 */ /* 0x000fea0003800000 */
.L_x_5287:
        /* <DEDUP_REMOVED lines=23> */
.L_x_5319:
[----:B------:R-:W0:Y:S02]  /*b1f0*/  F2I.S64.TRUNC R2, R2 ;  /* 0x0000000200027311 */ /* 0x000e24000020d900 */
[----:B0-----:R-:W-:-:S05]  /*b200*/  IMAD.MOV.U32 R5, RZ, RZ, R2 ;  /* 0x000000ffff057224 */ /* 0x001fca00078e0002 */
[----:B------:R0:W-:Y:S01]  /*b210*/  STG.E.U8 [R16.64], R5 ;  /* 0x0000000510007986 */ /* 0x0001e2000c101124 */
[----:B------:R-:W-:Y:S05]  /*b220*/  BRA `(.L_x_5321) ;  /* 0x00000d4000007947 */ /* 0x000fea0003800000 */
.L_x_5318:
        /* <DEDUP_REMOVED lines=9> */
.L_x_5323:
[----:B------:R-:W0:Y:S02]  /*b2c0*/  F2I.FTZ.TRUNC.NTZ R3, R2 ;  /* 0x0000000200037305 */ /* 0x000e24000021f100 */
[----:B0-----:R0:W-:Y:S01]  /*b2d0*/  STG.E [R16.64], R3 ;  /* 0x0000000310007986 */ /* 0x0011e2000c101924 */
[----:B------:R-:W-:Y:S05]  /*b2e0*/  BRA `(.L_x_5321) ;  /* 0x00000c8000007947 */ /* 0x000fea0003800000 */
.L_x_5322:
[----:B------:R-:W0:Y:S02]  /*b2f0*/  F2I.FTZ.TRUNC.NTZ R3, R2 ;  /* 0x0000000200037305 */ /* 0x000e24000021f100 */
[----:B0-----:R0:W-:Y:S01]  /*b300*/  STG.E.U16 [R16.64], R3 ;  /* 0x0000000310007986 */ /* 0x0011e2000c101524 */
[----:B------:R-:W-:Y:S05]  /*b310*/  BRA `(.L_x_5321) ;  /* 0x00000c5000007947 */ /* 0x000fea0003800000 */
.L_x_5317:
        /* <DEDUP_REMOVED lines=8> */
.L_x_5325:
[----:B------:R-:W-:-:S05]  /*b3a0*/  F2FP.PACK_AB R2, RZ, R2 ;  /* 0x00000002ff02723e */ /* 0x000fca00000000ff */
[----:B------:R0:W-:Y:S01]  /*b3b0*/  STG.E.U16 [R16.64], R2 ;  /* 0x0000000210007986 */ /* 0x0001e2000c101524 */
[----:B------:R-:W-:Y:S05]  /*b3c0*/  BRA `(.L_x_5321) ;  /* 0x00000ba000007947 */ /* 0x000fea0003800000 */
.L_x_5324:
        /* <DEDUP_REMOVED lines=8> */
.L_x_5327:
[----:B------:R-:W-:-:S05]  /*b450*/  F2FP.PACK_AB R3, R3, R2 ;  /* 0x000000020303723e */ /* 0x000fca00000000ff */
[----:B------:R0:W-:Y:S01]  /*b460*/  STG.E [R16.64], R3 ;  /* 0x0000000310007986 */ /* 0x0001e2000c101924 */
[----:B------:R-:W-:Y:S05]  /*b470*/  BRA `(.L_x_5321) ;  /* 0x00000af000007947 */ /* 0x000fea0003800000 */
.L_x_5326:
[----:B------:R-:W-:-:S06]  /*b480*/  FMUL.FTZ R2, R2, 1 ;  /* 0x3f80000002027820 */ /* 0x000fcc0000410000 */
[----:B------:R-:W0:Y:S02]  /*b490*/  F2F.F64.F32 R2, R2 ;  /* 0x0000000200027310 */ /* 0x000e240000201800 */
[----:B0-----:R0:W-:Y:S01]  /*b4a0*/  STG.E.64 [R16.64], R2 ;  /* 0x0000000210007986 */ /* 0x0011e2000c101b24 */
[----:B------:R-:W-:Y:S05]  /*b4b0*/  BRA `(.L_x_5321) ;  /* 0x00000ab000007947 */ /* 0x000fea0003800000 */
.L_x_5316:
        /* <DEDUP_REMOVED lines=14> */
.L_x_5330:
[----:B------:R-:W-:Y:S02]  /*b5a0*/  FMUL.FTZ R6, R3, 1 ;  /* 0x3f80000003067820 */ /* 0x000fe40000410000 */
[----:B------:R-:W-:-:S04]  /*b5b0*/  FMUL.FTZ R4, R2, 1 ;  /* 0x3f80000002047820 */ /* 0x000fc80000410000 */
[----:B------:R-:W-:Y:S08]  /*b5c0*/  F2F.F64.F32 R6, R6 ;  /* 0x0000000600067310 */ /* 0x000ff00000201800 */
[----:B------:R-:W0:Y:S02]  /*b5d0*/  F2F.F64.F32 R4, R4 ;  /* 0x0000000400047310 */ /* 0x000e240000201800 */
[----:B0-----:R0:W-:Y:S01]  /*b5e0*/  STG.E.128 [R16.64], R4 ;  /* 0x0000000410007986 */ /* 0x0011e2000c101d24 */
[----:B------:R-:W-:Y:S05]  /*b5f0*/  BRA `(.L_x_5321) ;  /* 0x0000097000007947 */ /* 0x000fea0003800000 */
.L_x_5329:
        /* <DEDUP_REMOVED lines=20> */
.L_x_5334:
[----:B------:R-:W-:Y:S05]  /*b740*/  BSYNC B0 ;  /* 0x0000000000007941 */ /* 0x000fea0003800000 */
.L_x_5333:
[----:B------:R-:W-:-:S05]  /*b750*/  LOP3.LUT R5, R0, R5, RZ, 0xfc, !PT ;  /* 0x0000000500057212 */ /* 0x000fca00078efcff */
[----:B------:R0:W-:Y:S01]  /*b760*/  STG.E.U8 [R16.64], R5 ;  /* 0x0000000510007986 */ /* 0x0001e2000c101124 */
[----:B------:R-:W-:Y:S05]  /*b770*/  BRA `(.L_x_5321) ;  /* 0x000007f000007947 */ /* 0x000fea0003800000 */
.L_x_5332:
        /* <DEDUP_REMOVED lines=12> */
.L_x_5336:
[----:B------:R-:W-:Y:S01]  /*b840*/  IMAD.MOV.U32 R0, RZ, RZ, 0x7f ;  /* 0x0000007fff007424 */ /* 0x000fe200078e00ff */
[----:B------:R-:W-:-:S04]  /*b850*/  ISETP.GT.U32.AND P0, PT, R4, 0x7f800000, PT ;  /* 0x7f8000000400780c */ /* 0x000fc80003f04070 */
[----:B------:R-:W-:-:S04]  /*b860*/  SEL R0, R0, 0x7c, P0 ;  /* 0x0000007c00007807 */ /* 0x000fc80000000000 */
.L_x_5337:
[----:B------:R-:W-:Y:S05]  /*b870*/  BSYNC B0 ;  /* 0x0000000000007941 */ /* 0x000fea0003800000 */
.L_x_5335:
[----:B------:R-:W-:-:S04]  /*b880*/  LOP3.LUT R2, R2, 0x80000000, RZ, 0xc0, !PT ;  /* 0x8000000002027812 */ /* 0x000fc800078ec0ff */
[----:B------:R-:W-:-:S04]  /*b890*/  SHF.R.U32.HI R3, RZ, 0x18, R2 ;  /* 0x00000018ff037819 */ /* 0x000fc80000011602 */
[----:B------:R-:W-:-:S05]  /*b8a0*/  LOP3.LUT R3, R0, R3, RZ, 0xfc, !PT ;  /* 0x0000000300037212 */ /* 0x000fca00078efcff */
[----:B------:R0:W-:Y:S01]  /*b8b0*/  STG.E.U8 [R16.64], R3 ;  /* 0x0000000310007986 */ /* 0x0001e2000c101124 */
[----:B------:R-:W-:Y:S05]  /*b8c0*/  BRA `(.L_x_5321) ;  /* 0x000006a000007947 */ /* 0x000fea0003800000 */
.L_x_5331:
[----:B------:R-:W-:-:S05]  /*b8d0*/  F2FP.BF16.PACK_AB R2, RZ, R2 ;  /* 0x00000002ff02723e */ /* 0x000fca00000010ff */
[----:B------:R0:W-:Y:S01]  /*b8e0*/  STG.E.U16 [R16.64], R2 ;  /* 0x0000000210007986 */ /* 0x0001e2000c101524 */
[----:B------:R-:W-:Y:S05]  /*b8f0*/  BRA `(.L_x_5321) ;  /* 0x0000067000007947 */ /* 0x000fea0003800000 */
.L_x_5328:
        /* <DEDUP_REMOVED lines=11> */
.L_x_5340:
        /* <DEDUP_REMOVED lines=16> */
.L_x_5343:
[----:B------:R-:W-:-:S04]  /*bab0*/  LOP3.LUT R2, R2, 0x80000000, RZ, 0xc0, !PT ;  /* 0x8000000002027812 */ /* 0x000fc800078ec0ff */
[----:B------:R-:W-:-:S04]  /*bac0*/  SHF.R.U32.HI R3, RZ, 0x18, R2 ;  /* 0x00000018ff037819 */ /* 0x000fc80000011602 */
[----:B------:R-:W-:-:S04]  /*bad0*/  LOP3.LUT R0, R0, R3, RZ, 0xfc, !PT ;  /* 0x0000000300007212 */ /* 0x000fc800078efcff */
[----:B------:R-:W-:Y:S02]  /*bae0*/  PRMT R8, R0, 0x7610, R8 ;  /* 0x0000761000087816 */ /* 0x000fe40000000008 */
.L_x_5342:
[----:B------:R-:W-:Y:S05]  /*baf0*/  BSYNC B0 ;  /* 0x0000000000007941 */ /* 0x000fea0003800000 */
.L_x_5341:
[----:B------:R0:W-:Y:S01]  /*bb00*/  STG.E.U8 [R16.64], R8 ;  /* 0x0000000810007986 */ /* 0x0001e2000c101124 */
[----:B------:R-:W-:Y:S05]  /*bb10*/  BRA `(.L_x_5321) ;  /* 0x0000045000007947 */ /* 0x000fea0003800000 */
.L_x_5339:
        /* <DEDUP_REMOVED lines=16> */
.L_x_5346:
[----:B------:R-:W-:-:S04]  /*bc20*/  LOP3.LUT R2, R2, 0x80000000, RZ, 0xc0, !PT ;  /* 0x8000000002027812 */ /* 0x000fc800078ec0ff */
[----:B------:R-:W-:-:S04]  /*bc30*/  SHF.R.U32.HI R3, RZ, 0x18, R2 ;  /* 0x00000018ff037819 */ /* 0x000fc80000011602 */
[----:B------:R-:W-:-:S04]  /*bc40*/  LOP3.LUT R0, R0, R3, RZ, 0xfc, !PT ;  /* 0x0000000300007212 */ /* 0x000fc800078efcff */
[----:B------:R-:W-:Y:S02]  /*bc50*/  PRMT R8, R0, 0x7610, R8 ;  /* 0x0000761000087816 */ /* 0x000fe40000000008 */
.L_x_5345:
[----:B------:R-:W-:Y:S05]  /*bc60*/  BSYNC B0 ;  /* 0x0000000000007941 */ /* 0x000fea0003800000 */
.L_x_5344:
[----:B------:R0:W-:Y:S01]  /*bc70*/  STG.E.U8 [R16.64], R8 ;  /* 0x0000000810007986 */ /* 0x0001e2000c101124 */
[----:B------:R-:W-:Y:S05]  /*bc80*/  BRA `(.L_x_5321) ;  /* 0x000002e000007947 */ /* 0x000fea0003800000 */
.L_x_5338:
        /* <DEDUP_REMOVED lines=21> */
.L_x_5320:
        /* <DEDUP_REMOVED lines=20> */
.L_x_5348:
[----:B------:R-:W0:Y:S02]  /*bf20*/  F2I.U64.TRUNC R2, R2 ;  /* 0x0000000200027311 */ /* 0x000e24000020d800 */
[----:B0-----:R0:W-:Y:S01]  /*bf30*/  STG.E.64 [R16.64], R2 ;  /* 0x0000000210007986 */ /* 0x0011e2000c101b24 */
[----:B------:R-:W-:Y:S05]  /*bf40*/  BRA `(.L_x_5321) ;  /* 0x0000002000007947 */ /* 0x000fea0003800000 */
.L_x_5347:
[----:B------:R-:W0:Y:S02]  /*bf50*/  F2I.FTZ.U32.TRUNC.NTZ R3, R2 ;  /* 0x0000000200037305 */ /* 0x000e24000021f000 */
[----:B0-----:R0:W-:Y:S02]  /*bf60*/  STG.E [R16.64], R3 ;  /* 0x0000000310007986 */ /* 0x0011e4000c101924 */
.L_x_5321:
[----:B------:R-:W-:Y:S02]  /*bf70*/  IADD3 R23, R23, 0x80, RZ ;  /* 0x0000008017177810 */ /* 0x000fe40007ffe0ff */
.L_x_5162:
[----:B------:R-:W-:Y:S05]  /*bf80*/  BSYNC B7 ;  /* 0x0000000000077941 */ /* 0x000fea0003800000 */
.L_x_5161:
        /* <DEDUP_REMOVED lines=256> */
.L_x_5349:
        /* <DEDUP_REMOVED lines=29> */
.L_x_5350:
        /* <DEDUP_REMOVED lines=19> */
.L_x_5355:
[----:B------:R-:W2:Y:S01]  /*d290*/  LDG.E.U8 R2, [R2.64] ;  /* 0x0000002402027981 */ /* 0x000ea2000c1e1100 */
[----:B------:R-:W-:Y:S01]  /*d2a0*/  IMAD.MOV.U32 R23, RZ, RZ, RZ ;  /* 0x000000ffff177224 */ /* 0x000fe200078e00ff */
[----:B--2---:R0:W1:Y:S01]  /*d2b0*/  I2F.U16 R22, R2 ;  /* 0x0000000200167306 */ /* 0x0040620000101000 */
[----:B------:R-:W-:Y:S05]  /*d2c0*/  BRA `(.L_x_5357) ;  /* 0x00000de000007947 */ /* 0x000fea0003800000 */
.L_x_5354:
        /* <DEDUP_REMOVED lines=10> */
.L_x_5359:
[----:B------:R-:W2:Y:S01]  /*d370*/  LDG.E R2, [R2.64] ;  /* 0x0000002402027981 */ /* 0x000ea2000c1e1900 */
[----:B------:R-:W-:Y:S01]  /*d380*/  IMAD.MOV.U32 R23, RZ, RZ, RZ ;  /* 0x000000ffff177224 */ /* 0x000fe200078e00ff */
[----:B--2---:R0:W1:Y:S01]  /*d390*/  I2F R22, R2 ;  /* 0x0000000200167306 */ /* 0x0040620000201400 */
[----:B------:R-:W-:Y:S05]  /*d3a0*/  BRA `(.L_x_5357) ;  /* 0x00000d0000007947 */ /* 0x000fea0003800000 */
.L_x_5358:
[----:B------:R-:W2:Y:S01]  /*d3b0*/  LDG.E.U16 R2, [R2.64] ;  /* 0x0000002402027981 */ /* 0x000ea2000c1e1500 */
[----:B------:R-:W-:Y:S01]  /*d3c0*/  IMAD.MOV.U32 R23, RZ, RZ, RZ ;  /* 0x000000ffff177224 */ /* 0x000fe200078e00ff */
[----:B--2---:R0:W1:Y:S01]  /*d3d0*/  I2F.S16 R22, R2 ;  /* 0x0000000200167306 */ /* 0x0040620000101400 */
[----:B------:R-:W-:Y:S05]  /*d3e0*/  BRA `(.L_x_5357) ;  /* 0x00000cc000007947 */ /* 0x000fea0003800000 */
.L_x_5353:
        /* <DEDUP_REMOVED lines=9> */
.L_x_5361:
[----:B------:R-:W2:Y:S01]  /*d480*/  LDG.E.U16 R2, [R2.64] ;  /* 0x0000002402027981 */ /* 0x000ea2000c1e1500 */
[----:B------:R-:W-:Y:S01]  /*d490*/  IMAD.MOV.U32 R23, RZ, RZ, RZ ;  /* 0x000000ffff177224 */ /* 0x000fe200078e00ff */
[----:B--2---:R-:W-:Y:S01]  /*d4a0*/  HADD2.F32 R22, -RZ, R2.H0_H0 ;  /* 0x20000002ff167230 */ /* 0x004fe20000004100 */
[----:B------:R-:W-:Y:S05]  /*d4b0*/  BRA `(.L_x_5357) ;  /* 0x00000bf000007947 */ /* 0x000fea0003800000 */
.L_x_5360:
        /* <DEDUP_REMOVED lines=8> */
.L_x_5363:
[----:B------:R-:W2:Y:S02]  /*d540*/  LDG.E R2, [R2.64] ;  /* 0x0000002402027981 */ /* 0x000ea4000c1e1900 */
[--C-:B--2---:R-:W-:Y:S02]  /*d550*/  HADD2.F32 R23, -RZ, R2.reuse.H1_H1 ;  /* 0x30000002ff177230 */ /* 0x104fe40000004100 */
[----:B------:R-:W-:Y:S01]  /*d560*/  HADD2.F32 R22, -RZ, R2.H0_H0 ;  /* 0x20000002ff167230 */ /* 0x000fe20000004100 */
[----:B------:R-:W-:Y:S05]  /*d570*/  BRA `(.L_x_5357) ;  /* 0x00000b3000007947 */ /* 0x000fea0003800000 */
.L_x_5362:
[----:B------:R-:W2:Y:S01]  /*d580*/  LDG.E.64 R2, [R2.64] ;  /* 0x0000002402027981 */ /* 0x000ea2000c1e1b00 */
[----:B------:R-:W-:Y:S01]  /*d590*/  IMAD.MOV.U32 R23, RZ, RZ, RZ ;  /* 0x000000ffff177224 */ /* 0x000fe200078e00ff */
[----:B--2---:R-:W0:Y:S01]  /*d5a0*/  F2F.F32.F64 R22, R2 ;  /* 0x0000000200167310 */ /* 0x004e220000301000 */
[----:B------:R-:W0:-:S14]  /*d5b0*/  DSETP.GEU.AND P0, PT, |R2|, c[0x2][0x0], PT ;  /* 0x008000000200762a */ /* 0x000e1c0003f0e200 */
[----:B0-----:R-:W-:Y:S01]  /*d5c0*/  @!P0 FMUL R22, R22, 1.175494350822287508e-38 ;  /* 0x0080000016168820 */ /* 0x001fe20000400000 */
[----:B------:R-:W-:Y:S05]  /*d5d0*/  BRA `(.L_x_5357) ;  /* 0x00000ad000007947 */ /* 0x000fea0003800000 */
.L_x_5352:
        /* <DEDUP_REMOVED lines=13> */
.L_x_5366:
        /* <DEDUP_REMOVED lines=8> */
.L_x_5365:
        /* <DEDUP_REMOVED lines=27> */
.L_x_5368:
        /* <DEDUP_REMOVED lines=14> */
.L_x_5367:
[----:B------:R-:W2:Y:S01]  /*d9c0*/  LDG.E.U16 R2, [R2.64] ;  /* 0x0000002402027981 */ /* 0x000ea2000c1e1500 */
[----:B------:R-:W-:Y:S01]  /*d9d0*/  IMAD.MOV.U32 R23, RZ, RZ, RZ ;  /* 0x000000ffff177224 */ /* 0x000fe200078e00ff */
[----:B--2---:R-:W-:Y:S01]  /*d9e0*/  PRMT R22, RZ, 0x5410, R2 ;  /* 0x00005410ff167816 */ /* 0x004fe20000000002 */
[----:B------:R-:W-:Y:S05]  /*d9f0*/  BRA `(.L_x_5357) ;  /* 0x000006b000007947 */ /* 0x000fea0003800000 */
.L_x_5364:
        /* <DEDUP_REMOVED lines=12> */
.L_x_5371:
        /* <DEDUP_REMOVED lines=20> */
.L_x_5373:
[----:B------:R-:W-:Y:S05]  /*dc00*/  BSYNC B0 ;  /* 0x0000000000007941 */ /* 0x000fea0003800000 */
.L_x_5372:
[----:B------:R-:W-:Y:S01]  /*dc10*/  IMAD.SHL.U32 R2, R2, 0x100000, RZ ;  /* 0x0010000002027824 */ /* 0x000fe200078e00ff */
[----:B------:R-:W-:-:S04]  /*dc20*/  LEA R3, R0, 0x3b800000, 0x17 ;  /* 0x3b80000000037811 */ /* 0x000fc800078eb8ff */
[----:B------:R-:W-:Y:S01]  /*dc30*/  LOP3.LUT R22, R3, R2, R22, 0xfe, !PT ;  /* 0x0000000203167212 */ /* 0x000fe200078efe16 */
[----:B------:R-:W-:Y:S05]  /*dc40*/  BRA `(.L_x_5357) ;  /* 0x0000046000007947 */ /* 0x000fea0003800000 */
.L_x_5370:
        /* <DEDUP_REMOVED lines=20> */
.L_x_5375:
[----:B------:R-:W-:Y:S05]  /*dd90*/  BSYNC B0 ;  /* 0x0000000000007941 */ /* 0x000fea0003800000 */
.L_x_5374:
[----:B------:R-:W-:Y:S01]  /*dda0*/  IMAD.SHL.U32 R2, R2, 0x200000, RZ ;  /* 0x0020000002027824 */ /* 0x000fe200078e00ff */
[----:B------:R-:W-:-:S04]  /*ddb0*/  LEA R3, R0, 0x37800000, 0x17 ;  /* 0x3780000000037811 */ /* 0x000fc800078eb8ff */
[----:B------:R-:W-:Y:S01]  /*ddc0*/  LOP3.LUT R22, R3, R2, R22, 0xfe, !PT ;  /* 0x0000000203167212 */ /* 0x000fe200078efe16 */
[----:B------:R-:W-:Y:S05]  /*ddd0*/  BRA `(.L_x_5357) ;  /* 0x000002d000007947 */ /* 0x000fea0003800000 */
.L_x_5369:
        /* <DEDUP_REMOVED lines=14> */
.L_x_5379:
[----:B------:R-:W-:Y:S05]  /*dec0*/  BSYNC B0 ;  /* 0x0000000000007941 */ /* 0x000fea0003800000 */
.L_x_5378:
[----:B------:R-:W-:Y:S01]  /*ded0*/  IMAD.MOV.U32 R23, RZ, RZ, RZ ;  /* 0x000000ffff177224 */ /* 0x000fe200078e00ff */
[----:B------:R-:W-:Y:S05]  /*dee0*/  BRA `(.L_x_5357) ;  /* 0x000001c000007947 */ /* 0x000fea0003800000 */
.L_x_5356:
        /* <DEDUP_REMOVED lines=21> */
.L_x_5377:
[----:B------:R-:W2:Y:S01]  /*e040*/  LDG.E.64 R2, [R2.64] ;  /* 0x0000002402027981 */ /* 0x000ea2000c1e1b00 */
[----:B------:R-:W-:Y:S01]  /*e050*/  IMAD.MOV.U32 R23, RZ, RZ, RZ ;  /* 0x000000ffff177224 */ /* 0x000fe200078e00ff */
[----:B--2---:R0:W1:Y:S01]  /*e060*/  I2F.U64 R22, R2 ;  /* 0x0000000200167312 */ /* 0x0040620000301000 */
[----:B------:R-:W-:Y:S05]  /*e070*/  BRA `(.L_x_5357) ;  /* 0x0000003000007947 */ /* 0x000fea0003800000 */
.L_x_5376:
[----:B------:R-:W2:Y:S01]  /*e080*/  LDG.E R2, [R2.64] ;  /* 0x0000002402027981 */ /* 0x000ea2000c1e1900 */
[----:B------:R-:W-:Y:S01]  /*e090*/  IMAD.MOV.U32 R23, RZ, RZ, RZ ;  /* 0x000000ffff177224 */ /* 0x000fe200078e00ff */
[----:B--2---:R0:W1:Y:S06]  /*e0a0*/  I2F.U32 R22, R2 ;  /* 0x0000000200167306 */ /* 0x00406c0000201000 */
.L_x_5357:
[----:B------:R-:W-:Y:S05]  /*e0b0*/  BSYNC B6 ;  /* 0x0000000000067941 */ /* 0x000fea0003800000 */
.L_x_5351:
        /* <DEDUP_REMOVED lines=19> */
.L_x_5384:
[----:B------:R-:W2:Y:S01]  /*e1f0*/  LDG.E.U8 R2, [R4.64] ;  /* 0x0000002404027981 */ /* 0x000ea2000c1e1100 */
[----:B------:R-:W-:Y:S01]  /*e200*/  IMAD.MOV.U32 R3, RZ, RZ, RZ ;  /* 0x000000ffff037224 */ /* 0x000fe200078e00ff */
[----:B--2---:R-:W0:Y:S01]  /*e210*/  I2F.U16 R2, R2 ;  /* 0x0000000200027306 */ /* 0x004e220000101000 */
[----:B------:R-:W-:Y:S05]  /*e220*/  BRA `(.L_x_5386) ;  /* 0x00000de000007947 */ /* 0x000fea0003800000 */
.L_x_5383:
        /* <DEDUP_REMOVED lines=10> */
.L_x_5388:
[----:B------:R-:W2:Y:S01]  /*e2d0*/  LDG.E R2, [R4.64] ;  /* 0x0000002404027981 */ /* 0x000ea2000c1e1900 */
[----:B------:R-:W-:Y:S01]  /*e2e0*/  IMAD.MOV.U32 R3, RZ, RZ, RZ ;  /* 0x000000ffff037224 */ /* 0x000fe200078e00ff */
[----:B--2---:R-:W0:Y:S01]  /*e2f0*/  I2F R2, R2 ;  /* 0x0000000200027306 */ /* 0x004e220000201400 */
[----:B------:R-:W-:Y:S05]  /*e300*/  BRA `(.L_x_5386) ;  /* 0x00000d0000007947 */ /* 0x000fea0003800000 */
.L_x_5387:
[----:B------:R-:W2:Y:S01]  /*e310*/  LDG.E.U16 R2, [R4.64] ;  /* 0x0000002404027981 */ /* 0x000ea2000c1e1500 */
[----:B------:R-:W-:Y:S01]  /*e320*/  IMAD.MOV.U32 R3, RZ, RZ, RZ ;  /* 0x000000ffff037224 */ /* 0x000fe200078e00ff */
[----:B--2---:R-:W0:Y:S01]  /*e330*/  I2F.S16 R2, R2 ;  /* 0x0000000200027306 */ /* 0x004e220000101400 */
[----:B------:R-:W-:Y:S05]  /*e340*/  BRA `(.L_x_5386) ;  /* 0x00000cc000007947 */ /* 0x000fea0003800000 */
.L_x_5382:
        /* <DEDUP_REMOVED lines=9> */
.L_x_5390:
[----:B------:R-:W2:Y:S01]  /*e3e0*/  LDG.E.U16 R2, [R4.64] ;  /* 0x0000002404027981 */ /* 0x000ea2000c1e1500 */
[----:B------:R-:W-:Y:S01]  /*e3f0*/  IMAD.MOV.U32 R3, RZ, RZ, RZ ;  /* 0x000000ffff037224 */ /* 0x000fe200078e00ff */
[----:B--2---:R-:W-:Y:S01]  /*e400*/  HADD2.F32 R2, -RZ, R2.H0_H0 ;  /* 0x20000002ff027230 */ /* 0x004fe20000004100 */
[----:B------:R-:W-:Y:S05]  /*e410*/  BRA `(.L_x_5386) ;  /* 0x00000bf000007947 */ /* 0x000fea0003800000 */
.L_x_5389:
        /* <DEDUP_REMOVED lines=8> */
.L_x_5392:
[----:B------:R-:W2:Y:S02]  /*e4a0*/  LDG.E R2, [R4.64] ;  /* 0x0000002404027981 */ /* 0x000ea4000c1e1900 */
[--C-:B--2---:R-:W-:Y:S02]  /*e4b0*/  HADD2.F32 R3, -RZ, R2.reuse.H1_H1 ;  /* 0x30000002ff037230 */ /* 0x104fe40000004100 */
[----:B------:R-:W-:Y:S01]  /*e4c0*/  HADD2.F32 R2, -RZ, R2.H0_H0 ;  /* 0x20000002ff027230 */ /* 0x000fe20000004100 */
[----:B------:R-:W-:Y:S05]  /*e4d0*/  BRA `(.L_x_5386) ;  /* 0x00000b3000007947 */ /* 0x000fea0003800000 */
.L_x_5391:
[----:B------:R-:W2:Y:S01]  /*e4e0*/  LDG.E.64 R4, [R4.64] ;  /* 0x0000002404047981 */ /* 0x000ea2000c1e1b00 */
[----:B------:R-:W-:Y:S01]  /*e4f0*/  IMAD.MOV.U32 R3, RZ, RZ, RZ ;  /* 0x000000ffff037224 */ /* 0x000fe200078e00ff */
[----:B--2---:R-:W0:Y:S01]  /*e500*/  F2F.F32.F64 R2, R4 ;  /* 0x0000000400027310 */ /* 0x004e220000301000 */
[----:B------:R-:W0:-:S14]  /*e510*/  DSETP.GEU.AND P0, PT, |R4|, c[0x2][0x0], PT ;  /* 0x008000000400762a */ /* 0x000e1c0003f0e200 */
[----:B0-----:R-:W-:Y:S01]  /*e520*/  @!P0 FMUL R2, R2, 1.175494350822287508e-38 ;  /* 0x0080000002028820 */ /* 0x001fe20000400000 */
[----:B------:R-:W-:Y:S05]  /*e530*/  BRA `(.L_x_5386) ;  /* 0x00000ad000007947 */ /* 0x000fea0003800000 */
.L_x_5381:
        /* <DEDUP_REMOVED lines=13> */
.L_x_5395:
        /* <DEDUP_REMOVED lines=8> */
.L_x_5394:
        /* <DEDUP_REMOVED lines=27> */
.L_x_5397:
        /* <DEDUP_REMOVED lines=14> */
.L_x_5396:
[----:B------:R-:W2:Y:S01]  /*e920*/  LDG.E.U16 R2, [R4.64] ;  /* 0x0000002404027981 */ /* 0x000ea2000c1e1500 */
[----:B------:R-:W-:Y:S01]  /*e930*/  IMAD.MOV.U32 R3, RZ, RZ, RZ ;  /* 0x000000ffff037224 */ /* 0x000fe200078e00ff */
[----:B--2---:R-:W-:Y:S01]  /*e940*/  PRMT R2, RZ, 0x5410, R2 ;  /* 0x00005410ff027816 */ /* 0x004fe20000000002 */
[----:B------:R-:W-:Y:S05]  /*e950*/  BRA `(.L_x_5386) ;  /* 0x000006b000007947 */ /* 0x000fea0003800000 */
.L_x_5393:
        /* <DEDUP_REMOVED lines=12> */
.L_x_5400:
        /* <DEDUP_REMOVED lines=20> */
.L_x_5402:
[----:B------:R-:W-:Y:S05]  /*eb60*/  BSYNC B0 ;  /* 0x0000000000007941 */ /* 0x000fea0003800000 */
.L_x_5401:
[----:B------:R-:W-:Y:S01]  /*eb70*/  IMAD.SHL.U32 R2, R2, 0x100000, RZ ;  /* 0x0010000002027824 */ /* 0x000fe200078e00ff */
[----:B------:R-:W-:-:S04]  /*eb80*/  LEA R5, R0, 0x3b800000, 0x17 ;  /* 0x3b80000000057811 */ /* 0x000fc800078eb8ff */
[----:B------:R-:W-:Y:S01]  /*eb90*/  LOP3.LUT R2, R5, R2, R6, 0xfe, !PT ;  /* 0x0000000205027212 */ /* 0x000fe200078efe06 */
[----:B------:R-:W-:Y:S05]  /*eba0*/  BRA `(.L_x_5386) ;  /* 0x0000046000007947 */ /* 0x000fea0003800000 */
.L_x_5399:
        /* <DEDUP_REMOVED lines=20> */
.L_x_5404:
[----:B------:R-:W-:Y:S05]  /*ecf0*/  BSYNC B0 ;  /* 0x0000000000007941 */ /* 0x000fea0003800000 */
.L_x_5403:
[----:B------:R-:W-:Y:S01]  /*ed00*/  IMAD.SHL.U32 R2, R2, 0x200000, RZ ;  /* 0x0020000002027824 */ /* 0x000fe200078e00ff */
[----:B------:R-:W-:-:S04]  /*ed10*/  LEA R5, R0, 0x37800000, 0x17 ;  /* 0x3780000000057811 */ /* 0x000fc800078eb8ff */
[----:B------:R-:W-:Y:S01]  /*ed20*/  LOP3.LUT R2, R5, R2, R6, 0xfe, !PT ;  /* 0x0000000205027212 */ /* 0x000fe200078efe06 */
[----:B------:R-:W-:Y:S05]  /*ed30*/  BRA `(.L_x_5386) ;  /* 0x000002d000007947 */ /* 0x000fea0003800000 */
.L_x_5398:
        /* <DEDUP_REMOVED lines=14> */
.L_x_5408:
[----:B------:R-:W-:Y:S05]  /*ee20*/  BSYNC B0 ;  /* 0x0000000000007941 */ /* 0x000fea0003800000 */
.L_x_5407:
[----:B------:R-:W-:Y:S01]  /*ee30*/  IMAD.MOV.U32 R3, RZ, RZ, RZ ;  /* 0x000000ffff037224 */ /* 0x000fe200078e00ff */
[----:B------:R-:W-:Y:S05]  /*ee40*/  BRA `(.L_x_5386) ;  /* 0x000001c000007947 */ /* 0x000fea0003800000 */
.L_x_5385:
        /* <DEDUP_REMOVED lines=21> */
.L_x_5406:
[----:B------:R-:W2:Y:S01]  /*efa0*/  LDG.E.64 R4, [R4.64] ;  /* 0x0000002404047981 */ /* 0x000ea2000c1e1b00 */
[----:B------:R-:W-:Y:S01]  /*efb0*/  IMAD.MOV.U32 R3, RZ, RZ, RZ ;  /* 0x000000ffff037224 */ /* 0x000fe200078e00ff */
[----:B--2---:R0:W2:Y:S01]  /*efc0*/  I2F.U64 R2, R4 ;  /* 0x0000000400027312 */ /* 0x0040a20000301000 */
[----:B------:R-:W-:Y:S05]  /*efd0*/  BRA `(.L_x_5386) ;  /* 0x0000003000007947 */ /* 0x000fea0003800000 */
.L_x_5405:
[----:B------:R-:W2:Y:S01]  /*efe0*/  LDG.E R2, [R4.64] ;  /* 0x0000002404027981 */ /* 0x000ea2000c1e1900 */
[----:B------:R-:W-:Y:S01]  /*eff0*/  IMAD.MOV.U32 R3, RZ, RZ, RZ ;  /* 0x000000ffff037224 */ /* 0x000fe200078e00ff */
[----:B--2---:R-:W0:Y:S06]  /*f000*/  I2F.U32 R2, R2 ;  /* 0x0000000200027306 */ /* 0x004e2c0000201000 */
.L_x_5386:
[----:B------:R-:W-:Y:S05]  /*f010*/  BSYNC B6 ;  /* 0x0000000000067941 */ /* 0x000fea0003800000 */
.L_x_5380:
        /* <DEDUP_REMOVED lines=23> */
.L_x_5412:
[----:B------:R-:W0:Y:S02]  /*f190*/  F2I.S64.TRUNC R2, R2 ;  /* 0x0000000200027311 */ /* 0x000e24000020d900 */
[----:B0-----:R-:W-:-:S05]  /*f1a0*/  IMAD.MOV.U32 R5, RZ, RZ, R2 ;  /* 0x000000ffff057224 */ /* 0x001fca00078e0002 */
[----:B------:R-:W-:Y:S01]  /*f1b0*/  STG.E.U8 [R16.64], R5 ;  /* 0x0000000510007986 */ /* 0x000fe2000c101124 */
[----:B------:R-:W-:Y:S05]  /*f1c0*/  EXIT ;  /* 0x000000000000794d */ /* 0x000fea0003800000 */
.L_x_5411:
        /* <DEDUP_REMOVED lines=9> */
.L_x_5415:
[----:B------:R-:W0:Y:S02]  /*f260*/  F2I.FTZ.TRUNC.NTZ R3, R2 ;  /* 0x0000000200037305 */ /* 0x000e24000021f100 */
[----:B0-----:R-:W-:Y:S01]  /*f270*/  STG.E [R16.64], R3 ;  /* 0x0000000310007986 */ /* 0x001fe2000c101924 */
[----:B------:R-:W-:Y:S05]  /*f280*/  EXIT ;  /* 0x000000000000794d */ /* 0x000fea0003800000 */
.L_x_5414:
[----:B------:R-:W0:Y:S02]  /*f290*/  F2I.FTZ.TRUNC.NTZ R3, R2 ;  /* 0x0000000200037305 */ /* 0x000e24000021f100 */
[----:B0-----:R-:W-:Y:S01]  /*f2a0*/  STG.E.U16 [R16.64], R3 ;  /* 0x0000000310007986 */ /* 0x001fe2000c101524 */
[----:B------:R-:W-:Y:S05]  /*f2b0*/  EXIT ;  /* 0x000000000000794d */ /* 0x000fea0003800000 */
.L_x_5410:
        /* <DEDUP_REMOVED lines=8> */
.L_x_5417:
[----:B------:R-:W-:-:S05]  /*f340*/  F2FP.PACK_AB R2, RZ, R2 ;  /* 0x00000002ff02723e */ /* 0x000fca00000000ff */
[----:B------:R-:W-:Y:S01]  /*f350*/  STG.E.U16 [R16.64], R2 ;  /* 0x0000000210007986 */ /* 0x000fe2000c101524 */
[----:B------:R-:W-:Y:S05]  /*f360*/  EXIT ;  /* 0x000000000000794d */ /* 0x000fea0003800000 */
.L_x_5416:
        /* <DEDUP_REMOVED lines=8> */
.L_x_5419:
[----:B------:R-:W-:-:S05]  /*f3f0*/  F2FP.PACK_AB R3, R3, R2 ;  /* 0x000000020303723e */ /* 0x000fca00000000ff */
[----:B------:R-:W-:Y:S01]  /*f400*/  STG.E [R16.64], R3 ;  /* 0x0000000310007986 */ /* 0x000fe2000c101924 */
[----:B------:R-:W-:Y:S05]  /*f410*/  EXIT ;  /* 0x000000000000794d */ /* 0x000fea0003800000 */
.L_x_5418:
[----:B------:R-:W-:-:S06]  /*f420*/  FMUL.FTZ R2, R2, 1 ;  /* 0x3f80000002027820 */ /* 0x000fcc0000410000 */
[----:B------:R-:W0:Y:S02]  /*f430*/  F2F.F64.F32 R2, R2 ;  /* 0x0000000200027310 */ /* 0x000e240000201800 */
[----:B0-----:R-:W-:Y:S01]  /*f440*/  STG.E.64 [R16.64], R2 ;  /* 0x0000000210007986 */ /* 0x001fe2000c101b24 */
[----:B------:R-:W-:Y:S05]  /*f450*/  EXIT ;  /* 0x000000000000794d */ /* 0x000fea0003800000 */
.L_x_5409:
        /* <DEDUP_REMOVED lines=14> */
.L_x_5422:
[----:B------:R-:W-:Y:S02]  /*f540*/  FMUL.FTZ R6, R3, 1 ;  /* 0x3f80000003067820 */ /* 0x000fe40000410000 */
[----:B------:R-:W-:-:S04]  /*f550*/  FMUL.FTZ R4, R2, 1 ;  /* 0x3f80000002047820 */ /* 0x000fc80000410000 */
[----:B------:R-:W-:Y:S08]  /*f560*/  F2F.F64.F32 R6, R6 ;  /* 0x0000000600067310 */ /* 0x000ff00000201800 */
[----:B------:R-:W0:Y:S02]  /*f570*/  F2F.F64.F32 R4, R4 ;  /* 0x0000000400047310 */ /* 0x000e240000201800 */
[----:B0-----:R-:W-:Y:S01]  /*f580*/  STG.E.128 [R16.64], R4 ;  /* 0x0000000410007986 */ /* 0x001fe2000c101d24 */
[----:B------:R-:W-:Y:S05]  /*f590*/  EXIT ;  /* 0x000000000000794d */ /* 0x000fea0003800000 */
.L_x_5421:
        /* <DEDUP_REMOVED lines=20> */
.L_x_5426:
[----:B------:R-:W-:Y:S05]  /*f6e0*/  BSYNC B0 ;  /* 0x0000000000007941 */ /* 0x000fea0003800000 */
.L_x_5425:
[----:B------:R-:W-:-:S05]  /*f6f0*/  LOP3.LUT R5, R0, R5, RZ, 0xfc, !PT ;  /* 0x0000000500057212 */ /* 0x000fca00078efcff */
[----:B------:R-:W-:Y:S01]  /*f700*/  STG.E.U8 [R16.64], R5 ;  /* 0x0000000510007986 */ /* 0x000fe2000c101124 */
[----:B------:R-:W-:Y:S05]  /*f710*/  EXIT ;  /* 0x000000000000794d */ /* 0x000fea0003800000 */
.L_x_5424:
        /* <DEDUP_REMOVED lines=12> */
.L_x_5428:
[----:B------:R-:W-:Y:S01]  /*f7e0*/  IMAD.MOV.U32 R0, RZ, RZ, 0x7f ;  /* 0x0000007fff007424 */ /* 0x000fe200078e00ff */
[----:B------:R-:W-:-:S04]  /*f7f0*/  ISETP.GT.U32.AND P0, PT, R4, 0x7f800000, PT ;  /* 0x7f8000000400780c */ /* 0x000fc80003f04070 */
[----:B------:R-:W-:-:S04]  /*f800*/  SEL R0, R0, 0x7c, P0 ;  /* 0x0000007c00007807 */ /* 0x000fc80000000000 */
.L_x_5429:
[----:B------:R-:W-:Y:S05]  /*f810*/  BSYNC B0 ;  /* 0x0000000000007941 */ /* 0x000fea0003800000 */
.L_x_5427:
[----:B------:R-:W-:-:S04]  /*f820*/  LOP3.LUT R2, R2, 0x80000000, RZ, 0xc0, !PT ;  /* 0x8000000002027812 */ /* 0x000fc800078ec0ff */
[----:B------:R-:W-:-:S04]  /*f830*/  SHF.R.U32.HI R3, RZ, 0x18, R2 ;  /* 0x00000018ff037819 */ /* 0x000fc80000011602 */
[----:B------:R-:W-:-:S05]  /*f840*/  LOP3.LUT R3, R0, R3, RZ, 0xfc, !PT ;  /* 0x0000000300037212 */ /* 0x000fca00078efcff */
[----:B------:R-:W-:Y:S01]  /*f850*/  STG.E.U8 [R16.64], R3 ;  /* 0x0000000310007986 */ /* 0x000fe2000c101124 */
[----:B------:R-:W-:Y:S05]  /*f860*/  EXIT ;  /* 0x000000000000794d */ /* 0x000fea0003800000 */
.L_x_5423:
[----:B------:R-:W-:-:S05]  /*f870*/  F2FP.BF16.PACK_AB R2, RZ, R2 ;  /* 0x00000002ff02723e */ /* 0x000fca00000010ff */
[----:B------:R-:W-:Y:S01]  /*f880*/  STG.E.U16 [R16.64], R2 ;  /* 0x0000000210007986 */ /* 0x000fe2000c101524 */
[----:B------:R-:W-:Y:S05]  /*f890*/  EXIT ;  /* 0x000000000000794d */ /* 0x000fea0003800000 */
.L_x_5420:
        /* <DEDUP_REMOVED lines=11> */
.L_x_5432:
        /* <DEDUP_REMOVED lines=16> */
.L_x_5435:
[----:B------:R-:W-:-:S04]  /*fa50*/  LOP3.LUT R2, R2, 0x80000000, RZ, 0xc0, !PT ;  /* 0x8000000002027812 */ /* 0x000fc800078ec0ff */
[----:B------:R-:W-:-:S04]  /*fa60*/  SHF.R.U32.HI R3, RZ, 0x18, R2 ;  /* 0x00000018ff037819 */ /* 0x000fc80000011602 */
[----:B------:R-:W-:-:S04]  /*fa70*/  LOP3.LUT R0, R0, R3, RZ, 0xfc, !PT ;  /* 0x0000000300007212 */ /* 0x000fc800078efcff */
[----:B------:R-:W-:Y:S02]  /*fa80*/  PRMT R8, R0, 0x7610, R8 ;  /* 0x0000761000087816 */ /* 0x000fe40000000008 */
.L_x_5434:
[----:B------:R-:W-:Y:S05]  /*fa90*/  BSYNC B0 ;  /* 0x0000000000007941 */ /* 0x000fea0003800000 */
.L_x_5433:
[----:B------:R-:W-:Y:S01]  /*faa0*/  STG.E.U8 [R16.64], R8 ;  /* 0x0000000810007986 */ /* 0x000fe2000c101124 */
[----:B------:R-:W-:Y:S05]  /*fab0*/  EXIT ;  /* 0x000000000000794d */ /* 0x000fea0003800000 */
.L_x_5431:
        /* <DEDUP_REMOVED lines=16> */
.L_x_5438:
[----:B------:R-:W-:-:S04]  /*fbc0*/  LOP3.LUT R2, R2, 0x80000000, RZ, 0xc0, !PT ;  /* 0x8000000002027812 */ /* 0x000fc800078ec0ff */
[----:B------:R-:W-:-:S04]  /*fbd0*/  SHF.R.U32.HI R3, RZ, 0x18, R2 ;  /* 0x00000018ff037819 */ /* 0x000fc80000011602 */
[----:B------:R-:W-:-:S04]  /*fbe0*/  LOP3.LUT R0, R0, R3, RZ, 0xfc, !PT ;  /* 0x0000000300007212 */ /* 0x000fc800078efcff */
[----:B------:R-:W-:Y:S02]  /*fbf0*/  PRMT R8, R0, 0x7610, R8 ;  /* 0x0000761000087816 */ /* 0x000fe40000000008 */
.L_x_5437:
[----:B------:R-:W-:Y:S05]  /*fc00*/  BSYNC B0 ;  /* 0x0000000000007941 */ /* 0x000fea0003800000 */
.L_x_5436:
[----:B------:R-:W-:Y:S01]  /*fc10*/  STG.E.U8 [R16.64], R8 ;  /* 0x0000000810007986 */ /* 0x000fe2000c101124 */
[----:B------:R-:W-:Y:S05]  /*fc20*/  EXIT ;  /* 0x000000000000794d */ /* 0x000fea0003800000 */
.L_x_5430:
        /* <DEDUP_REMOVED lines=21> */
.L_x_5413:
        /* <DEDUP_REMOVED lines=20> */
.L_x_5440:
[----:B------:R-:W0:Y:S02]  /*fec0*/  F2I.U64.TRUNC R2, R2 ;  /* 0x0000000200027311 */ /* 0x000e24000020d800 */
[----:B0-----:R-:W-:Y:S01]  /*fed0*/  STG.E.64 [R16.64], R2 ;  /* 0x0000000210007986 */ /* 0x001fe2000c101b24 */
[----:B------:R-:W-:Y:S05]  /*fee0*/  EXIT ;  /* 0x000000000000794d */ /* 0x000fea0003800000 */
.L_x_5439:
[----:B------:R-:W0:Y:S02]  /*fef0*/  F2I.FTZ.U32.TRUNC.NTZ R3, R2 ;  /* 0x0000000200037305 */ /* 0x000e24000021f000 */
[----:B0-----:R-:W-:Y:S01]  /*ff00*/  STG.E [R16.64], R3 ;  /* 0x0000000310007986 */ /* 0x001fe2000c101924 */
[----:B------:R-:W-:Y:S05]  /*ff10*/  EXIT ;  /* 0x000000000000794d */ /* 0x000fea0003800000 */
.L_x_5441:
        /* <DEDUP_REMOVED lines=14> */
.L_x_22944:


//--------------------- .text._ZN2at6native27unrolled_elementwise_kernelIZZZNS0_54_GLOBAL__N__d8c5977b_16_LinearAlgebra_cu_9e10b42f_321716addr_kernel_cudaERNS_14TensorIteratorERKN3c106ScalarES8_ENKUlvE_clEvENKUlvE7_clEvEUlNS5_7complexIfEESC_SC_E_St5arrayIPcLm4EELi4E23TrivialOffsetCalculatorILi3EjESH_ILi1EjENS0_6memory12LoadWithCastILi3EEENSK_13StoreWithCastILi1EEEEEviT_T0_T2_T3_T4_T5_ --------------------------
	.section	.text._ZN2at6native27unrolled_elementwise_kernelIZZZNS0_54_GLOBAL__N__d8c5977b_16_LinearAlgebra_cu_9e10b42f_321716addr_kernel_cudaERNS_14TensorIteratorERKN3c106ScalarES8_ENKUlvE_clEvENKUlvE7_clEvEUlNS5_7complexIfEESC_SC_E_St5arrayIPcLm4EELi4E23TrivialOffsetCalculatorILi3EjESH_ILi1EjENS0_6memory12LoadWithCastILi3EEENSK_13StoreWithCastILi1EEEEEviT_T0_T2_T3_T4_T5_,"ax",@progbits
	.sectioninfo	@"SHI_REGISTERS=40"
	.align	128
        .global         _ZN2at6native27unrolled_elementwise_kernelIZZZNS0_54_GLOBAL__N__d8c5977b_16_LinearAlgebra_cu_9e10b42f_321716addr_kernel_cudaERNS_14TensorIteratorERKN3c106ScalarES8_ENKUlvE_clEvENKUlvE7_clEvEUlNS5_7complexIfEESC_SC_E_St5arrayIPcLm4EELi4E23TrivialOffsetCalculatorILi3EjESH_ILi1EjENS0_6memory12LoadWithCastILi3EEENSK_13StoreWithCastILi1EEEEEviT_T0_T2_T3_T4_T5_
        .type           _ZN2at6native27unrolled_elementwise_kernelIZZZNS0_54_GLOBAL__N__d8c5977b_16_LinearAlgebra_cu_9e10b42f_321716addr_kernel_cudaERNS_14TensorIteratorERKN3c106ScalarES8_ENKUlvE_clEvENKUlvE7_clEvEUlNS5_7complexIfEESC_SC_E_St5arrayIPcLm4EELi4E23TrivialOffsetCalculatorILi3EjESH_ILi1EjENS0_6memory12LoadWithCastILi3EEENSK_13StoreWithCastILi1EEEEEviT_T0_T2_T3_T4_T5_,@function
        .size           _ZN2at6native27unrolled_elementwise_kernelIZZZNS0_54_GLOBAL__N__d8c5977b_16_LinearAlgebra_cu_9e10b42f_321716addr_kernel_cudaERNS_14TensorIteratorERKN3c106ScalarES8_ENKUlvE_clEvENKUlvE7_clEvEUlNS5_7complexIfEESC_SC_E_St5arrayIPcLm4EELi4E23TrivialOffsetCalculatorILi3EjESH_ILi1EjENS0_6memory12LoadWithCastILi3EEENSK_13StoreWithCastILi1EEEEEviT_T0_T2_T3_T4_T5_,(.L_x_22945 - _ZN2at6native27unrolled_elementwise_kernelIZZZNS0_54_GLOBAL__N__d8c5977b_16_LinearAlgebra_cu_9e10b42f_321716addr_kernel_cudaERNS_14TensorIteratorERKN3c106ScalarES8_ENKUlvE_clEvENKUlvE7_clEvEUlNS5_7complexIfEESC_SC_E_St5arrayIPcLm4EELi4E23TrivialOffsetCalculatorILi3EjESH_ILi1EjENS0_6memory12LoadWithCastILi3EEENSK_13StoreWithCastILi1EEEEEviT_T0_T2_T3_T4_T5_)
        .other          _ZN2at6native27unrolled_elementwise_kernelIZZZNS0_54_GLOBAL__N__d8c5977b_16_LinearAlgebra_cu_9e10b42f_321716addr_kernel_cudaERNS_14TensorIteratorERKN3c106ScalarES8_ENKUlvE_clEvENKUlvE7_clEvEUlNS5_7complexIfEESC_SC_E_St5arrayIPcLm4EELi4E23TrivialOffsetCalculatorILi3EjESH_ILi1EjENS0_6memory12LoadWithCastILi3EEENSK_13StoreWithCastILi1EEEEEviT_T0_T2_T3_T4_T5_,@"STO_CUDA_ENTRY STV_DEFAULT"
_ZN2at6native27unrolled_elementwise_kernelIZZZNS0_54_GLOBAL__N__d8c5977b_16_LinearAlgebra_cu_9e10b42f_321716addr_kernel_cudaERNS_14TensorIteratorERKN3c106ScalarES8_ENKUlvE_clEvENKUlvE7_clEvEUlNS5_7complexIfEESC_SC_E_St5arrayIPcLm4EELi4E23TrivialOffsetCalculatorILi3EjESH_ILi1EjENS0_6memory12LoadWithCastILi3EEENSK_13StoreWithCastILi1EEEEEviT_T0_T2_T3_T4_T5_:
.text._ZN2at6native27unrolled_elementwise_kernelIZZZNS0_54_GLOBAL__N__d8c5977b_16_LinearAlgebra_cu_9e10b42f_321716addr_kernel_cudaERNS_14TensorIteratorERKN3c106ScalarES8_ENKUlvE_clEvENKUlvE7_clEvEUlNS5_7complexIfEESC_SC_E_St5arrayIPcLm4EELi4E23TrivialOffsetCalculatorILi3EjESH_ILi1EjENS0_6memory12LoadWithCastILi3EEENSK_13StoreWithCastILi1EEEEEviT_T0_T2_T3_T4_T5_:
[----:B------:R-:W-:Y:S02]  /*0000*/  IMAD.MOV.U32 R1, RZ, RZ, c[0x0][0x28] ;  /* 0x00000a00ff017624 */ /* 0x000fe400078e00ff */
[----:B------:R-:W0:Y:S01]  /*0010*/  S2R R2, SR_CTAID.X ;  /* 0x0000000000027919 */ /* 0x000e220000002500 */
[----:B------:R-:W-:Y:S01]  /*0020*/  IMAD.MOV.U32 R3, RZ, RZ, -0x200 ;  /* 0xfffffe00ff037424 */ /* 0x000fe200078e00ff */
[----:B------:R-:W1:Y:S01]  /*0030*/  LDC.U8 R35, c[0x0][0x19c] ;  /* 0x00006700ff237b82 */ /* 0x000e620000000000 */
[----:B------:R-:W-:Y:S01]  /*0040*/  ULDC.64 UR36, c[0x0][0x118] ;  /* 0x0000460000247ab9 */ /* 0x000fe20000000a00 */
[----:B------:R-:W2:Y:S01]  /*0050*/  S2R R37, SR_TID.X ;  /* 0x0000000000257919 */ /* 0x000ea20000002100 */
[----:B------:R-:W-:Y:S01]  /*0060*/  BSSY B7, `(.L_x_5442) ;  /* 0x0000212000077945 */ /* 0x000fe20003800000 */
[----:B------:R-:W-:Y:S01]  /*0070*/  IMAD.MOV.U32 R25, RZ, RZ, RZ ;  /* 0x000000ffff197224 */ /* 0x000fe200078e00ff */
[----:B------:R-:W-:Y:S01]  /*0080*/  CS2R R18, SRZ ;  /* 0x0000000000127805 */ /* 0x000fe2000001ff00 */
[----:B------:R-:W-:Y:S02]  /*0090*/  CS2R R22, SRZ ;  /* 0x0000000000167805 */ /* 0x000fe4000001ff00 */
[----:B------:R-:W3:Y:S08]  /*00a0*/  LDC.U8 R34, c[0x0][0x19d] ;  /* 0x00006740ff227b82 */ /* 0x000ef00000000000 */
        /* <DEDUP_REMOVED lines=32> */
.L_x_5444:
[----:B------:R-:W-:Y:S01]  /*02b0*/  PRMT R0, R34, 0x9910, RZ ;  /* 0x0000991022007816 */ /* 0x000fe200000000ff */
[----:B------:R-:W-:Y:S01]  /*02c0*/  IMAD R4, R22, c[0x0][0x1a4], RZ ;  /* 0x0000690016047a24 */ /* 0x000fe200078e02ff */
[----:B------:R-:W-:Y:S02]  /*02d0*/  BSSY B6, `(.L_x_5445) ;  /* 0x00000f3000067945 */ /* 0x000fe40003800000 */
        /* <DEDUP_REMOVED lines=16> */
.L_x_5449:
[----:B------:R-:W2:Y:S01]  /*03e0*/  LDG.E.U8 R4, [R4.64] ;  /* 0x0000002404047981 */ /* 0x000ea2000c1e1100 */
[----:B------:R-:W-:Y:S01]  /*03f0*/  IMAD.MOV.U32 R19, RZ, RZ, RZ ;  /* 0x000000ffff137224 */ /* 0x000fe200078e00ff */
[----:B--2---:R0:W1:Y:S01]  /*0400*/  I2F.U16 R18, R4 ;  /* 0x0000000400127306 */ /* 0x0040620000101000 */
[----:B------:R-:W-:Y:S05]  /*0410*/  BRA `(.L_x_5451) ;  /* 0x00000de000007947 */ /* 0x000fea0003800000 */
.L_x_5448:
        /* <DEDUP_REMOVED lines=10> */
.L_x_5453:
[----:B------:R-:W2:Y:S01]  /*04c0*/  LDG.E R4, [R4.64] ;  /* 0x0000002404047981 */ /* 0x000ea2000c1e1900 */
[----:B------:R-:W-:Y:S01]  /*04d0*/  IMAD.MOV.U32 R19, RZ, RZ, RZ ;  /* 0x000000ffff137224 */ /* 0x000fe200078e00ff */
[----:B--2---:R0:W1:Y:S01]  /*04e0*/  I2F R18, R4 ;  /* 0x0000000400127306 */ /* 0x0040620000201400 */
[----:B------:R-:W-:Y:S05]  /*04f0*/  BRA `(.L_x_5451) ;  /* 0x00000d0000007947 */ /* 0x000fea0003800000 */
.L_x_5452:
[----:B------:R-:W2:Y:S01]  /*0500*/  LDG.E.U16 R4, [R4.64] ;  /* 0x0000002404047981 */ /* 0x000ea2000c1e1500 */
[----:B------:R-:W-:Y:S01]  /*0510*/  IMAD.MOV.U32 R19, RZ, RZ, RZ ;  /* 0x000000ffff137224 */ /* 0x000fe200078e00ff */
[----:B--2---:R0:W1:Y:S01]  /*0520*/  I2F.S16 R18, R4 ;  /* 0x0000000400127306 */ /* 0x0040620000101400 */
[----:B------:R-:W-:Y:S05]  /*0530*/  BRA `(.L_x_5451) ;  /* 0x00000cc000007947 */ /* 0x000fea0003800000 */
.L_x_5447:
        /* <DEDUP_REMOVED lines=9> */
.L_x_5455:
[----:B------:R-:W2:Y:S01]  /*05d0*/  LDG.E.U16 R4, [R4.64] ;  /* 0x0000002404047981 */ /* 0x000ea2000c1e1500 */
[----:B------:R-:W-:Y:S01]  /*05e0*/  IMAD.MOV.U32 R19, RZ, RZ, RZ ;  /* 0x000000ffff137224 */ /* 0x000fe200078e00ff */
[----:B--2---:R-:W-:Y:S01]  /*05f0*/  HADD2.F32 R18, -RZ, R4.H0_H0 ;  /* 0x20000004ff127230 */ /* 0x004fe20000004100 */
[----:B------:R-:W-:Y:S05]  /*0600*/  BRA `(.L_x_5451) ;  /* 0x00000bf000007947 */ /* 0x000fea0003800000 */
.L_x_5454:
        /* <DEDUP_REMOVED lines=8> */
.L_x_5457:
[----:B------:R-:W2:Y:S02]  /*0690*/  LDG.E R4, [R4.64] ;  /* 0x0000002404047981 */ /* 0x000ea4000c1e1900 */
[--C-:B--2---:R-:W-:Y:S02]  /*06a0*/  HADD2.F32 R19, -RZ, R4.reuse.H1_H1 ;  /* 0x30000004ff137230 */ /* 0x104fe40000004100 */
[----:B------:R-:W-:Y:S01]  /*06b0*/  HADD2.F32 R18, -RZ, R4.H0_H0 ;  /* 0x20000004ff127230 */ /* 0x000fe20000004100 */
[----:B------:R-:W-:Y:S05]  /*06c0*/  BRA `(.L_x_5451) ;  /* 0x00000b3000007947 */ /* 0x000fea0003800000 */
.L_x_5456:
[----:B------:R-:W2:Y:S01]  /*06d0*/  LDG.E.64 R4, [R4.64] ;  /* 0x0000002404047981 */ /* 0x000ea2000c1e1b00 */
[----:B------:R-:W-:Y:S01]  /*06e0*/  IMAD.MOV.U32 R19, RZ, RZ, RZ ;  /* 0x000000ffff137224 */ /* 0x000fe200078e00ff */
[----:B--2---:R-:W0:Y:S01]  /*06f0*/  F2F.F32.F64 R18, R4 ;  /* 0x0000000400127310 */ /* 0x004e220000301000 */
[----:B------:R-:W0:-:S14]  /*0700*/  DSETP.GEU.AND P0, PT, |R4|, c[0x2][0x0], PT ;  /* 0x008000000400762a */ /* 0x000e1c0003f0e200 */
[----:B0-----:R-:W-:Y:S01]  /*0710*/  @!P0 FMUL R18, R18, 1.175494350822287508e-38 ;  /* 0x0080000012128820 */ /* 0x001fe20000400000 */
[----:B------:R-:W-:Y:S05]  /*0720*/  BRA `(.L_x_5451) ;  /* 0x00000ad000007947 */ /* 0x000fea0003800000 */
.L_x_5446:
        /* <DEDUP_REMOVED lines=13> */
.L_x_5460:
        /* <DEDUP_REMOVED lines=8> */
.L_x_5459:
        /* <DEDUP_REMOVED lines=27> */
.L_x_5462:
        /* <DEDUP_REMOVED lines=14> */
.L_x_5461:
[----:B------:R-:W2:Y:S01]  /*0b10*/  LDG.E.U16 R4, [R4.64] ;  /* 0x0000002404047981 */ /* 0x000ea2000c1e1500 */
[----:B------:R-:W-:Y:S01]  /*0b20*/  IMAD.MOV.U32 R19, RZ, RZ, RZ ;  /* 0x000000ffff137224 */ /* 0x000fe200078e00ff */
[----:B--2---:R-:W-:Y:S01]  /*0b30*/  PRMT R18, RZ, 0x5410, R4 ;  /* 0x00005410ff127816 */ /* 0x004fe20000000004 */
[----:B------:R-:W-:Y:S05]  /*0b40*/  BRA `(.L_x_5451) ;  /* 0x000006b000007947 */ /* 0x000fea0003800000 */
.L_x_5458:
        /* <DEDUP_REMOVED lines=12> */
.L_x_5465:
        /* <DEDUP_REMOVED lines=20> */
.L_x_5467:
[----:B------:R-:W-:Y:S05]  /*0d50*/  BSYNC B0 ;  /* 0x0000000000007941 */ /* 0x000fea0003800000 */
.L_x_5466:
[----:B------:R-:W-:Y:S01]  /*0d60*/  IMAD.SHL.U32 R3, R3, 0x100000, RZ ;  /* 0x0010000003037824 */ /* 0x000fe200078e00ff */
[----:B------:R-:W-:-:S04]  /*0d70*/  LEA R5, R0, 0x3b800000, 0x17 ;  /* 0x3b80000000057811 */ /* 0x000fc800078eb8ff */
[----:B------:R-:W-:Y:S01]  /*0d80*/  LOP3.LUT R18, R5, R3, R18, 0xfe, !PT ;  /* 0x0000000305127212 */ /* 0x000fe200078efe12 */
[----:B------:R-:W-:Y:S05]  /*0d90*/  BRA `(.L_x_5451) ;  /* 0x0000046000007947 */ /* 0x000fea0003800000 */
.L_x_5464:
        /* <DEDUP_REMOVED lines=20> */
.L_x_5469:
[----:B------:R-:W-:Y:S05]  /*0ee0*/  BSYNC B0 ;  /* 0x0000000000007941 */ /* 0x000fea0003800000 */
.L_x_5468:
[----:B------:R-:W-:Y:S01]  /*0ef0*/  IMAD.SHL.U32 R3, R3, 0x200000, RZ ;  /* 0x0020000003037824 */ /* 0x000fe200078e00ff */
[----:B------:R-:W-:-:S04]  /*0f00*/  LEA R5, R0, 0x37800000, 0x17 ;  /* 0x3780000000057811 */ /* 0x000fc800078eb8ff */
[----:B------:R-:W-:Y:S01]  /*0f10*/  LOP3.LUT R18, R5, R3, R18, 0xfe, !PT ;  /* 0x0000000305127212 */ /* 0x000fe200078efe12 */
[----:B------:R-:W-:Y:S05]  /*0f20*/  BRA `(.L_x_5451) ;  /* 0x000002d000007947 */ /* 0x000fea0003800000 */
.L_x_5463:
        /* <DEDUP_REMOVED lines=14> */
.L_x_5473:
[----:B------:R-:W-:Y:S05]  /*1010*/  BSYNC B0 ;  /* 0x0000000000007941 */ /* 0x000fea0003800000 */
.L_x_5472:
[----:B------:R-:W-:Y:S01]  /*1020*/  IMAD.MOV.U32 R19, RZ, RZ, RZ ;  /* 0x000000ffff137224 */ /* 0x000fe200078e00ff */
[----:B------:R-:W-:Y:S05]  /*1030*/  BRA `(.L_x_5451) ;  /* 0x000001c000007947 */ /* 0x000fea0003800000 */
.L_x_5450:
        /* <DEDUP_REMOVED lines=21> */
.L_x_5471:
[----:B------:R-:W2:Y:S01]  /*1190*/  LDG.E.64 R4, [R4.64] ;  /* 0x0000002404047981 */ /* 0x000ea2000c1e1b00 */
[----:B------:R-:W-:Y:S01]  /*11a0*/  IMAD.MOV.U32 R19, RZ, RZ, RZ ;  /* 0x000000ffff137224 */ /* 0x000fe200078e00ff */
[----:B--2---:R0:W1:Y:S01]  /*11b0*/  I2F.U64 R18, R4 ;  /* 0x0000000400127312 */ /* 0x0040620000301000 */
[----:B------:R-:W-:Y:S05]  /*11c0*/  BRA `(.L_x_5451) ;  /* 0x0000003000007947 */ /* 0x000fea0003800000 */
.L_x_5470:
[----:B------:R-:W2:Y:S01]  /*11d0*/  LDG.E R4, [R4.64] ;  /* 0x0000002404047981 */ /* 0x000ea2000c1e1900 */
[----:B------:R-:W-:Y:S01]  /*11e0*/  IMAD.MOV.U32 R19, RZ, RZ, RZ ;  /* 0x000000ffff137224 */ /* 0x000fe200078e00ff */
[----:B--2---:R0:W1:Y:S06]  /*11f0*/  I2F.U32 R18, R4 ;  /* 0x0000000400127306 */ /* 0x00406c0000201000 */
.L_x_5451:
[----:B------:R-:W-:Y:S05]  /*1200*/  BSYNC B6 ;  /* 0x0000000000067941 */ /* 0x000fea0003800000 */
.L_x_5445:
        /* <DEDUP_REMOVED lines=19> */
.L_x_5478:
[----:B------:R-:W2:Y:S01]  /*1340*/  LDG.E.U8 R4, [R4.64] ;  /* 0x0000002404047981 */ /* 0x000ea2000c1e1100 */
[----:B------:R-:W-:Y:S01]  /*1350*/  IMAD.MOV.U32 R23, RZ, RZ, RZ ;  /* 0x000000ffff177224 */ /* 0x000fe200078e00ff */
[----:B--2---:R0:W2:Y:S01]  /*1360*/  I2F.U16 R22, R4 ;  /* 0x0000000400167306 */ /* 0x0040a20000101000 */
[----:B------:R-:W-:Y:S05]  /*1370*/  BRA `(.L_x_5480) ;  /* 0x00000de000007947 */ /* 0x000fea0003800000 */
.L_x_5477:
        /* <DEDUP_REMOVED lines=10> */
.L_x_5482:
[----:B------:R-:W2:Y:S01]  /*1420*/  LDG.E R4, [R4.64] ;  /* 0x0000002404047981 */ /* 0x000ea2000c1e1900 */
[----:B------:R-:W-:Y:S01]  /*1430*/  IMAD.MOV.U32 R23, RZ, RZ, RZ ;  /* 0x000000ffff177224 */ /* 0x000fe200078e00ff */
[----:B--2---:R0:W2:Y:S01]  /*1440*/  I2F R22, R4 ;  /* 0x0000000400167306 */ /* 0x0040a20000201400 */
[----:B------:R-:W-:Y:S05]  /*1450*/  BRA `(.L_x_5480) ;  /* 0x00000d0000007947 */ /* 0x000fea0003800000 */
.L_x_5481:
[----:B------:R-:W2:Y:S01]  /*1460*/  LDG.E.U16 R4, [R4.64] ;  /* 0x0000002404047981 */ /* 0x000ea2000c1e1500 */
[----:B------:R-:W-:Y:S01]  /*1470*/  IMAD.MOV.U32 R23, RZ, RZ, RZ ;  /* 0x000000ffff177224 */ /* 0x000fe200078e00ff */
[----:B--2---:R0:W2:Y:S01]  /*1480*/  I2F.S16 R22, R4 ;  /* 0x0000000400167306 */ /* 0x0040a20000101400 */
[----:B------:R-:W-:Y:S05]  /*1490*/  BRA `(.L_x_5480) ;  /* 0x00000cc000007947 */ /* 0x000fea0003800000 */
.L_x_5476:
        /* <DEDUP_REMOVED lines=9> */
.L_x_5484:
[----:B------:R-:W2:Y:S01]  /*1530*/  LDG.E.U16 R4, [R4.64] ;  /* 0x0000002404047981 */ /* 0x000ea2000c1e1500 */
[----:B------:R-:W-:Y:S01]  /*1540*/  IMAD.MOV.U32 R23, RZ, RZ, RZ ;  /* 0x000000ffff177224 */ /* 0x000fe200078e00ff */
[----:B--2---:R-:W-:Y:S01]  /*1550*/  HADD2.F32 R22, -RZ, R4.H0_H0 ;  /* 0x20000004ff167230 */ /* 0x004fe20000004100 */
[----:B------:R-:W-:Y:S05]  /*1560*/  BRA `(.L_x_5480) ;  /* 0x00000bf000007947 */ /* 0x000fea0003800000 */
.L_x_5483:
        /* <DEDUP_REMOVED lines=8> */
.L_x_5486:
[----:B------:R-:W2:Y:S02]  /*15f0*/  LDG.E R4, [R4.64] ;  /* 0x0000002404047981 */ /* 0x000ea4000c1e1900 */
[--C-:B--2---:R-:W-:Y:S02]  /*1600*/  HADD2.F32 R23, -RZ, R4.reuse.H1_H1 ;  /* 0x30000004ff177230 */ /* 0x104fe40000004100 */
[----:B------:R-:W-:Y:S01]  /*1610*/  HADD2.F32 R22, -RZ, R4.H0_H0 ;  /* 0x20000004ff167230 */ /* 0x000fe20000004100 */
[----:B------:R-:W-:Y:S05]  /*1620*/  BRA `(.L_x_5480) ;  /* 0x00000b3000007947 */ /* 0x000fea0003800000 */
.L_x_5485:
[----:B------:R-:W2:Y:S01]  /*1630*/  LDG.E.64 R4, [R4.64] ;  /* 0x0000002404047981 */ /* 0x000ea2000c1e1b00 */
[----:B------:R-:W-:Y:S01]  /*1640*/  IMAD.MOV.U32 R23, RZ, RZ, RZ ;  /* 0x000000ffff177224 */ /* 0x000fe200078e00ff */
[----:B--2---:R-:W0:Y:S01]  /*1650*/  F2F.F32.F64 R22, R4 ;  /* 0x0000000400167310 */ /* 0x004e220000301000 */
[----:B------:R-:W0:-:S14]  /*1660*/  DSETP.GEU.AND P0, PT, |R4|, c[0x2][0x0], PT ;  /* 0x008000000400762a */ /* 0x000e1c0003f0e200 */
[----:B0-----:R-:W-:Y:S01]  /*1670*/  @!P0 FMUL R22, R22, 1.175494350822287508e-38 ;  /* 0x0080000016168820 */ /* 0x001fe20000400000 */
[----:B------:R-:W-:Y:S05]  /*1680*/  BRA `(.L_x_5480) ;  /* 0x00000ad000007947 */ /* 0x000fea0003800000 */
.L_x_5475:
        /* <DEDUP_REMOVED lines=13> */
.L_x_5489:
        /* <DEDUP_REMOVED lines=8> */
.L_x_5488:
        /* <DEDUP_REMOVED lines=27> */
.L_x_5491:
        /* <DEDUP_REMOVED lines=14> */
.L_x_5490:
[----:B------:R-:W2:Y:S01]  /*1a70*/  LDG.E.U16 R4, [R4.64] ;  /* 0x0000002404047981 */ /* 0x000ea2000c1e1500 */
[----:B------:R-:W-:Y:S01]  /*1a80*/  IMAD.MOV.U32 R23, RZ, RZ, RZ ;  /* 0x000000ffff177224 */ /* 0x000fe200078e00ff */
[----:B--2---:R-:W-:Y:S01]  /*1a90*/  PRMT R22, RZ, 0x5410, R4 ;  /* 0x00005410ff167816 */ /* 0x004fe20000000004 */
[----:B------:R-:W-:Y:S05]  /*1aa0*/  BRA `(.L_x_5480) ;  /* 0x000006b000007947 */ /* 0x000fea0003800000 */
.L_x_5487:
        /* <DEDUP_REMOVED lines=12> */
.L_x_5494:
        /* <DEDUP_REMOVED lines=20> */
.L_x_5496:
[----:B------:R-:W-:Y:S05]  /*1cb0*/  BSYNC B0 ;  /* 0x0000000000007941 */ /* 0x000fea0003800000 */
.L_x_5495:
[----:B------:R-:W-:Y:S01]  /*1cc0*/  IMAD.SHL.U32 R3, R3, 0x100000, RZ ;  /* 0x0010000003037824 */ /* 0x000fe200078e00ff */
[----:B------:R-:W-:-:S04]  /*1cd0*/  LEA R5, R0, 0x3b800000, 0x17 ;  /* 0x3b80000000057811 */ /* 0x000fc800078eb8ff */
[----:B------:R-:W-:Y:S01]  /*1ce0*/  LOP3.LUT R22, R5, R3, R22, 0xfe, !PT ;  /* 0x0000000305167212 */ /* 0x000fe200078efe16 */
[----:B------:R-:W-:Y:S05]  /*1cf0*/  BRA `(.L_x_5480) ;  /* 0x0000046000007947 */ /* 0x000fea0003800000 */
.L_x_5493:
        /* <DEDUP_REMOVED lines=20> */
.L_x_5498:
[----:B------:R-:W-:Y:S05]  /*1e40*/  BSYNC B0 ;  /* 0x0000000000007941 */ /* 0x000fea0003800000 */
.L_x_5497:
[----:B------:R-:W-:Y:S01]  /*1e50*/  IMAD.SHL.U32 R3, R3, 0x200000, RZ ;  /* 0x0020000003037824 */ /* 0x000fe200078e00ff */
[----:B------:R-:W-:-:S04]  /*1e60*/  LEA R5, R0, 0x37800000, 0x17 ;  /* 0x3780000000057811 */ /* 0x000fc800078eb8ff */
[----:B------:R-:W-:Y:S01]  /*1e70*/  LOP3.LUT R22, R5, R3, R22, 0xfe, !PT ;  /* 0x0000000305167212 */ /* 0x000fe200078efe16 */
[----:B------:R-:W-:Y:S05]  /*1e80*/  BRA `(.L_x_5480) ;  /* 0x000002d000007947 */ /* 0x000fea0003800000 */
.L_x_5492:
        /* <DEDUP_REMOVED lines=14> */
.L_x_5502:
[----:B------:R-:W-:Y:S05]  /*1f70*/  BSYNC B0 ;  /* 0x0000000000007941 */ /* 0x000fea0003800000 */
.L_x_5501:
[----:B------:R-:W-:Y:S01]  /*1f80*/  IMAD.MOV.U32 R23, RZ, RZ, RZ ;  /* 0x000000ffff177224 */ /* 0x000fe200078e00ff */
[----:B------:R-:W-:Y:S05]  /*1f90*/  BRA `(.L_x_5480) ;  /* 0x000001c000007947 */ /* 0x000fea0003800000 */
.L_x_5479:
        /* <DEDUP_REMOVED lines=21> */
.L_x_5500:
[----:B------:R-:W2:Y:S01]  /*20f0*/  LDG.E.64 R4, [R4.64] ;  /* 0x0000002404047981 */ /* 0x000ea2000c1e1b00 */
[----:B------:R-:W-:Y:S01]  /*2100*/  IMAD.MOV.U32 R23, RZ, RZ, RZ ;  /* 0x000000ffff177224 */ /* 0x000fe200078e00ff */
[----:B--2---:R0:W2:Y:S01]  /*2110*/  I2F.U64 R22, R4 ;  /* 0x0000000400167312 */ /* 0x0040a20000301000 */
[----:B------:R-:W-:Y:S05]  /*2120*/  BRA `(.L_x_5480) ;  /* 0x0000003000007947 */ /* 0x000fea0003800000 */
.L_x_5499:
[----:B------:R-:W2:Y:S01]  /*2130*/  LDG.E R4, [R4.64] ;  /* 0x0000002404047981 */ /* 0x000ea2000c1e1900 */
[----:B------:R-:W-:Y:S01]  /*2140*/  IMAD.MOV.U32 R23, RZ, RZ, RZ ;  /* 0x000000ffff177224 */ /* 0x000fe200078e00ff */
[----:B--2---:R0:W2:Y:S06]  /*2150*/  I2F.U32 R22, R4 ;  /* 0x0000000400167306 */ /* 0x0040ac0000201000 */
.L_x_5480:
[----:B------:R-:W-:Y:S05]  /*2160*/  BSYNC B6 ;  /* 0x0000000000067941 */ /* 0x000fea0003800000 */
.L_x_5474:
[----:B------:R-:W-:Y:S02]  /*2170*/  IADD3 R37, R37, 0x80, RZ ;  /* 0x0000008025257810 */ /* 0x000fe40007ffe0ff */
.L_x_5443:
[----:B-1-34-:R-:W-:Y:S05]  /*2180*/  BSYNC B7 ;  /* 0x0000000000077941 */ /* 0x01afea0003800000 */
.L_x_5442:
[----:B------:R-:W-:Y:S01]  /*2190*/  ISETP.GE.AND P0, PT, R37, R32, PT ;  /* 0x000000202500720c */ /* 0x000fe20003f06270 */
[----:B------:R-:W-:Y:S01]  /*21a0*/  BSSY B7, `(.L_x_5503) ;  /* 0x000020d000077945 */ /* 0x000fe20003800000 */
[----:B------:R-:W-:Y:S01]  /*21b0*/  IMAD.MOV.U32 R24, RZ, RZ, RZ ;  /* 0x000000ffff187224 */ /* 0x000fe200078e00ff */
[----:B------:R-:W-:-:S10]  /*21c0*/  CS2R R26, SRZ ;  /* 0x00000000001a7805 */ /* 0x000fd4000001ff00 */
        /* <DEDUP_REMOVED lines=28> */
[----:B0-2--5:R-:W-:Y:S05]  /*2390*/  CALL.ABS.NOINC R14 ;  /* 0x000000000e007343 */ /* 0x025fea0003c00000 */
.L_x_5505:
        /* <DEDUP_REMOVED lines=17> */
[----:B---3--:R0:W1:Y:S01]  /*24b0*/  I2F.S16 R24, R4 ;  /* 0x0000000400187306 */ /* 0x0080620000101400 */
[----:B------:R-:W-:Y:S05]  /*24c0*/  BRA `(.L_x_5512) ;  /* 0x00000e2000007947 */ /* 0x000fea0003800000 */
.L_x_5510:
[----:B------:R-:W3:Y:S01]  /*24d0*/  LDG.E.U8 R4, [R4.64] ;  /* 0x0000002404047981 */ /* 0x000ee2000c1e1100 */
[----:B------:R-:W-:Y:S01]  /*24e0*/  IMAD.MOV.U32 R25, RZ, RZ, RZ ;  /* 0x000000ffff197224 */ /* 0x000fe200078e00ff */
[----:B---3--:R0:W1:Y:S01]  /*24f0*/  I2F.U16 R24, R4 ;  /* 0x0000000400187306 */ /* 0x0080620000101000 */
[----:B------:R-:W-:Y:S05]  /*2500*/  BRA `(.L_x_5512) ;  /* 0x00000de000007947 */ /* 0x000fea0003800000 */
.L_x_5509:
        /* <DEDUP_REMOVED lines=8> */
[----:B---3--:R0:W1:Y:S01]  /*2590*/  I2F.S64 R24, R4 ;  /* 0x0000000400187312 */ /* 0x0080620000301400 */
[----:B------:R-:W-:Y:S05]  /*25a0*/  BRA `(.L_x_5512) ;  /* 0x00000d4000007947 */ /* 0x000fea0003800000 */
.L_x_5514:
[----:B------:R-:W3:Y:S01]  /*25b0*/  LDG.E R4, [R4.64] ;  /* 0x0000002404047981 */ /* 0x000ee2000c1e1900 */
[----:B------:R-:W-:Y:S01]  /*25c0*/  IMAD.MOV.U32 R25, RZ, RZ, RZ ;  /* 0x000000ffff197224 */ /* 0x000fe200078e00ff */
[----:B---3--:R0:W1:Y:S01]  /*25d0*/  I2F R24, R4 ;  /* 0x0000000400187306 */ /* 0x0080620000201400 */
[----:B------:R-:W-:Y:S05]  /*25e0*/  BRA `(.L_x_5512) ;  /* 0x00000d0000007947 */ /* 0x000fea0003800000 */
.L_x_5513:
[----:B------:R-:W3:Y:S01]  /*25f0*/  LDG.E.U16 R4, [R4.64] ;  /* 0x0000002404047981 */ /* 0x000ee2000c1e1500 */
[----:B------:R-:W-:Y:S01]  /*2600*/  IMAD.MOV.U32 R25, RZ, RZ, RZ ;  /* 0x000000ffff197224 */ /* 0x000fe200078e00ff */
[----:B---3--:R0:W1:Y:S01]  /*2610*/  I2F.S16 R24, R4 ;  /* 0x0000000400187306 */ /* 0x0080620000101400 */
[----:B------:R-:W-:Y:S05]  /*2620*/  BRA `(.L_x_5512) ;  /* 0x00000cc000007947 */ /* 0x000fea0003800000 */
.L_x_5508:
        /* <DEDUP_REMOVED lines=9> */
.L_x_5516:
[----:B------:R-:W3:Y:S01]  /*26c0*/  LDG.E.U16 R4, [R4.64] ;  /* 0x0000002404047981 */ /* 0x000ee2000c1e1500 */
[----:B------:R-:W-:Y:S01]  /*26d0*/  IMAD.MOV.U32 R25, RZ, RZ, RZ ;  /* 0x000000ffff197224 */ /* 0x000fe200078e00ff */
[----:B---3--:R-:W-:Y:S01]  /*26e0*/  HADD2.F32 R24, -RZ, R4.H0_H0 ;  /* 0x20000004ff187230 */ /* 0x008fe20000004100 */
[----:B------:R-:W-:Y:S05]  /*26f0*/  BRA `(.L_x_5512) ;  /* 0x00000bf000007947 */ /* 0x000fea0003800000 */
.L_x_5515:
        /* <DEDUP_REMOVED lines=8> */
.L_x_5518:
[----:B------:R-:W3:Y:S02]  /*2780*/  LDG.E R4, [R4.64] ;  /* 0x0000002404047981 */ /* 0x000ee4000c1e1900 */
[--C-:B---3--:R-:W-:Y:S02]  /*2790*/  HADD2.F32 R25, -RZ, R4.reuse.H1_H1 ;  /* 0x30000004ff197230 */ /* 0x108fe40000004100 */
[----:B------:R-:W-:Y:S01]  /*27a0*/  HADD2.F32 R24, -RZ, R4.H0_H0 ;  /* 0x20000004ff187230 */ /* 0x000fe20000004100 */
[----:B------:R-:W-:Y:S05]  /*27b0*/  BRA `(.L_x_5512) ;  /* 0x00000b3000007947 */ /* 0x000fea0003800000 */
.L_x_5517:
[----:B------:R-:W3:Y:S01]  /*27c0*/  LDG.E.64 R4, [R4.64] ;  /* 0x0000002404047981 */ /* 0x000ee2000c1e1b00 */
[----:B------:R-:W-:Y:S01]  /*27d0*/  IMAD.MOV.U32 R25, RZ, RZ, RZ ;  /* 0x000000ffff197224 */ /* 0x000fe200078e00ff */
[----:B---3--:R-:W0:Y:S01]  /*27e0*/  F2F.F32.F64 R24, R4 ;  /* 0x0000000400187310 */ /* 0x008e220000301000 */
[----:B------:R-:W0:-:S14]  /*27f0*/  DSETP.GEU.AND P0, PT, |R4|, c[0x2][0x0], PT ;  /* 0x008000000400762a */ /* 0x000e1c0003f0e200 */
[----:B0-----:R-:W-:Y:S01]  /*2800*/  @!P0 FMUL R24, R24, 1.175494350822287508e-38 ;  /* 0x0080000018188820 */ /* 0x001fe20000400000 */
[----:B------:R-:W-:Y:S05]  /*2810*/  BRA `(.L_x_5512) ;  /* 0x00000ad000007947 */ /* 0x000fea0003800000 */
.L_x_5507:
        /* <DEDUP_REMOVED lines=13> */
.L_x_5521:
[----:B------:R-:W3:Y:S02]  /*28f0*/  LDG.E.128 R4, [R4.64] ;  /* 0x0000002404047981 */ /* 0x000ee4000c1e1d00 */
[----:B---3--:R-:W0:Y:S01]  /*2900*/  F2F.F32.F64 R25, R6 ;  /* 0x0000000600197310 */ /* 0x008e220000301000 */
[----:B------:R-:W0:-:S04]  /*2910*/  DSETP.GEU.AND P0, PT, |R6|, c[0x2][0x0], PT ;  /* 0x008000000600762a */ /* 0x000e080003f0e200 */
[----:B------:R-:W1:-:S03]  /*2920*/  DSETP.GEU.AND P1, PT, |R4|, c[0x2][0x0], PT ;  /* 0x008000000400762a */ /* 0x000e460003f2e200 */
[----:B------:R-:W1:Y:S07]  /*2930*/  F2F.F32.F64 R24, R4 ;  /* 0x0000000400187310 */ /* 0x000e6e0000301000 */
[----:B0-----:R-:W-:-:S04]  /*2940*/  @!P0 FMUL R25, R25, 1.175494350822287508e-38 ;  /* 0x0080000019198820 */ /* 0x001fc80000400000 */
[----:B-1----:R-:W-:Y:S01]  /*2950*/  @!P1 FMUL R24, R24, 1.175494350822287508e-38 ;  /* 0x0080000018189820 */ /* 0x002fe20000400000 */
[----:B------:R-:W-:Y:S05]  /*2960*/  BRA `(.L_x_5512) ;  /* 0x0000098000007947 */ /* 0x000fea0003800000 */
.L_x_5520:
        /* <DEDUP_REMOVED lines=27> */
.L_x_5523:
        /* <DEDUP_REMOVED lines=14> */
.L_x_5522:
[----:B------:R-:W3:Y:S01]  /*2c00*/  LDG.E.U16 R4, [R4.64] ;  /* 0x0000002404047981 */ /* 0x000ee2000c1e1500 */
[----:B------:R-:W-:Y:S01]  /*2c10*/  IMAD.MOV.U32 R25, RZ, RZ, RZ ;  /* 0x000000ffff197224 */ /* 0x000fe200078e00ff */
[----:B---3--:R-:W-:Y:S01]  /*2c20*/  PRMT R24, RZ, 0x5410, R4 ;  /* 0x00005410ff187816 */ /* 0x008fe20000000004 */
[----:B------:R-:W-:Y:S05]  /*2c30*/  BRA `(.L_x_5512) ;  /* 0x000006b000007947 */ /* 0x000fea0003800000 */
.L_x_5519:
        /* <DEDUP_REMOVED lines=10> */
[----:B---3--:R0:W1:Y:S01]  /*2ce0*/  I2F.U16 R24, R4 ;  /* 0x0000000400187306 */ /* 0x0080620000101000 */
[----:B------:R-:W-:Y:S05]  /*2cf0*/  BRA `(.L_x_5512) ;  /* 0x000005f000007947 */ /* 0x000fea0003800000 */
.L_x_5526:
        /* <DEDUP_REMOVED lines=20> */
.L_x_5528:
[----:B------:R-:W-:Y:S05]  /*2e40*/  BSYNC B0 ;  /* 0x0000000000007941 */ /* 0x000fea0003800000 */
.L_x_5527:
[----:B------:R-:W-:Y:S01]  /*2e50*/  IMAD.SHL.U32 R3, R3, 0x100000, RZ ;  /* 0x0010000003037824 */ /* 0x000fe200078e00ff */
[----:B------:R-:W-:-:S04]  /*2e60*/  LEA R5, R0, 0x3b800000, 0x17 ;  /* 0x3b80000000057811 */ /* 0x000fc800078eb8ff */
[----:B------:R-:W-:Y:S01]  /*2e70*/  LOP3.LUT R24, R5, R3, R24, 0xfe, !PT ;  /* 0x0000000305187212 */ /* 0x000fe200078efe18 */
[----:B------:R-:W-:Y:S05]  /*2e80*/  BRA `(.L_x_5512) ;  /* 0x0000046000007947 */ /* 0x000fea0003800000 */
.L_x_5525:
        /* <DEDUP_REMOVED lines=20> */
.L_x_5530:
[----:B------:R-:W-:Y:S05]  /*2fd0*/  BSYNC B0 ;  /* 0x0000000000007941 */ /* 0x000fea0003800000 */
.L_x_5529:
[----:B------:R-:W-:Y:S01]  /*2fe0*/  IMAD.SHL.U32 R3, R3, 0x200000, RZ ;  /* 0x0020000003037824 */ /* 0x000fe200078e00ff */
[----:B------:R-:W-:-:S04]  /*2ff0*/  LEA R5, R0, 0x37800000, 0x17 ;  /* 0x3780000000057811 */ /* 0x000fc800078eb8ff */
[----:B------:R-:W-:Y:S01]  /*3000*/  LOP3.LUT R24, R5, R3, R24, 0xfe, !PT ;  /* 0x0000000305187212 */ /* 0x000fe200078efe18 */
[----:B------:R-:W-:Y:S05]  /*3010*/  BRA `(.L_x_5512) ;  /* 0x000002d000007947 */ /* 0x000fea0003800000 */
.L_x_5524:
        /* <DEDUP_REMOVED lines=14> */
.L_x_5534:
[----:B------:R-:W-:Y:S05]  /*3100*/  BSYNC B0 ;  /* 0x0000000000007941 */ /* 0x000fea0003800000 */
.L_x_5533:
[----:B------:R-:W-:Y:S01]  /*3110*/  IMAD.MOV.U32 R25, RZ, RZ, RZ ;  /* 0x000000ffff197224 */ /* 0x000fe200078e00ff */
[----:B------:R-:W-:Y:S05]  /*3120*/  BRA `(.L_x_5512) ;  /* 0x000001c000007947 */ /* 0x000fea0003800000 */
.L_x_5511:
        /* <DEDUP_REMOVED lines=18> */
[----:B0-2--5:R-:W-:Y:S05]  /*3250*/  CALL.ABS.NOINC R14 ;  /* 0x000000000e007343 */ /* 0x025fea0003c00000 */
[----:B------:R-:W-:Y:S01]  /*3260*/  CS2R R24, SRZ ;  /* 0x0000000000187805 */ /* 0x000fe2000001ff00 */
[----:B------:R-:W-:Y:S05]  /*3270*/  BRA `(.L_x_5512) ;  /* 0x0000007000007947 */ /* 0x000fea0003800000 */
.L_x_5532:
[----:B------:R-:W3:Y:S01]  /*3280*/  LDG.E.64 R4, [R4.64] ;  /* 0x0000002404047981 */ /* 0x000ee2000c1e1b00 */
[----:B------:R-:W-:Y:S01]  /*3290*/  IMAD.MOV.U32 R25, RZ, RZ, RZ ;  /* 0x000000ffff197224 */ /* 0x000fe200078e00ff */
[----:B---3--:R0:W1:Y:S01]  /*32a0*/  I2F.U64 R24, R4 ;  /* 0x0000000400187312 */ /* 0x0080620000301000 */
[----:B------:R-:W-:Y:S05]  /*32b0*/  BRA `(.L_x_5512) ;  /* 0x0000003000007947 */ /* 0x000fea0003800000 */
.L_x_5531:
[----:B------:R-:W3:Y:S01]  /*32c0*/  LDG.E R4, [R4.64] ;  /* 0x0000002404047981 */ /* 0x000ee2000c1e1900 */
[----:B------:R-:W-:Y:S01]  /*32d0*/  IMAD.MOV.U32 R25, RZ, RZ, RZ ;  /* 0x000000ffff197224 */ /* 0x000fe200078e00ff */
[----:B---3--:R0:W1:Y:S06]  /*32e0*/  I2F.U32 R24, R4 ;  /* 0x0000000400187306 */ /* 0x00806c0000201000 */
.L_x_5512:
[----:B------:R-:W-:Y:S05]  /*32f0*/  BSYNC B6 ;  /* 0x0000000000067941 */ /* 0x000fea0003800000 */
.L_x_5506:
        /* <DEDUP_REMOVED lines=19> */
.L_x_5539:
[----:B------:R-:W3:Y:S01]  /*3430*/  LDG.E.U8 R4, [R4.64] ;  /* 0x0000002404047981 */ /* 0x000ee2000c1e1100 */
[----:B------:R-:W-:Y:S01]  /*3440*/  IMAD.MOV.U32 R27, RZ, RZ, RZ ;  /* 0x000000ffff1b7224 */ /* 0x000fe200078e00ff */
[----:B---3--:R0:W3:Y:S01]  /*3450*/  I2F.U16 R26, R4 ;  /* 0x00000004001a7306 */ /* 0x0080e20000101000 */
[----:B------:R-:W-:Y:S05]  /*3460*/  BRA `(.L_x_5541) ;  /* 0x00000de000007947 */ /* 0x000fea0003800000 */
.L_x_5538:
        /* <DEDUP_REMOVED lines=10> */
.L_x_5543:
[----:B------:R-:W3:Y:S01]  /*3510*/  LDG.E R4, [R4.64] ;  /* 0x0000002404047981 */ /* 0x000ee2000c1e1900 */
[----:B------:R-:W-:Y:S01]  /*3520*/  IMAD.MOV.U32 R27, RZ, RZ, RZ ;  /* 0x000000ffff1b7224 */ /* 0x000fe200078e00ff */
[----:B---3--:R0:W3:Y:S01]  /*3530*/  I2F R26, R4 ;  /* 0x00000004001a7306 */ /* 0x0080e20000201400 */
[----:B------:R-:W-:Y:S05]  /*3540*/  BRA `(.L_x_5541) ;  /* 0x00000d0000007947 */ /* 0x000fea0003800000 */
.L_x_5542:
[----:B------:R-:W3:Y:S01]  /*3550*/  LDG.E.U16 R4, [R4.64] ;  /* 0x0000002404047981 */ /* 0x000ee2000c1e1500 */
[----:B------:R-:W-:Y:S01]  /*3560*/  IMAD.MOV.U32 R27, RZ, RZ, RZ ;  /* 0x000000ffff1b7224 */ /* 0x000fe200078e00ff */
[----:B---3--:R0:W3:Y:S01]  /*3570*/  I2F.S16 R26, R4 ;  /* 0x00000004001a7306 */ /* 0x0080e20000101400 */
[----:B------:R-:W-:Y:S05]  /*3580*/  BRA `(.L_x_5541) ;  /* 0x00000cc000007947 */ /* 0x000fea0003800000 */
.L_x_5537:
        /* <DEDUP_REMOVED lines=9> */
.L_x_5545:
[----:B------:R-:W3:Y:S01]  /*3620*/  LDG.E.U16 R4, [R4.64] ;  /* 0x0000002404047981 */ /* 0x000ee2000c1e1500 */
[----:B------:R-:W-:Y:S01]  /*3630*/  IMAD.MOV.U32 R27, RZ, RZ, RZ ;  /* 0x000000ffff1b7224 */ /* 0x000fe200078e00ff */
[----:B---3--:R-:W-:Y:S01]  /*3640*/  HADD2.F32 R26, -RZ, R4.H0_H0 ;  /* 0x20000004ff1a7230 */ /* 0x008fe20000004100 */
[----:B------:R-:W-:Y:S05]  /*3650*/  BRA `(.L_x_5541) ;  /* 0x00000bf000007947 */ /* 0x000fea0003800000 */
.L_x_5544:
        /* <DEDUP_REMOVED lines=8> */
.L_x_5547:
[----:B------:R-:W3:Y:S02]  /*36e0*/  LDG.E R4, [R4.64] ;  /* 0x0000002404047981 */ /* 0x000ee4000c1e1900 */
[--C-:B---3--:R-:W-:Y:S02]  /*36f0*/  HADD2.F32 R27, -RZ, R4.reuse.H1_H1 ;  /* 0x30000004ff1b7230 */ /* 0x108fe40000004100 */
[----:B------:R-:W-:Y:S01]  /*3700*/  HADD2.F32 R26, -RZ, R4.H0_H0 ;  /* 0x20000004ff1a7230 */ /* 0x000fe20000004100 */
[----:B------:R-:W-:Y:S05]  /*3710*/  BRA `(.L_x_5541) ;  /* 0x00000b3000007947 */ /* 0x000fea0003800000 */
.L_x_5546:
[----:B------:R-:W3:Y:S01]  /*3720*/  LDG.E.64 R4, [R4.64] ;  /* 0x0000002404047981 */ /* 0x000ee2000c1e1b00 */
[----:B------:R-:W-:Y:S01]  /*3730*/  IMAD.MOV.U32 R27, RZ, RZ, RZ ;  /* 0x000000ffff1b7224 */ /* 0x000fe200078e00ff */
[----:B---3--:R-:W0:Y:S01]  /*3740*/  F2F.F32.F64 R26, R4 ;  /* 0x00000004001a7310 */ /* 0x008e220000301000 */
[----:B------:R-:W0:-:S14]  /*3750*/  DSETP.GEU.AND P0, PT, |R4|, c[0x2][0x0], PT ;  /* 0x008000000400762a */ /* 0x000e1c0003f0e200 */
[----:B0-----:R-:W-:Y:S01]  /*3760*/  @!P0 FMUL R26, R26, 1.175494350822287508e-38 ;  /* 0x008000001a1a8820 */ /* 0x001fe20000400000 */
[----:B------:R-:W-:Y:S05]  /*3770*/  BRA `(.L_x_5541) ;  /* 0x00000ad000007947 */ /* 0x000fea0003800000 */
.L_x_5536:
        /* <DEDUP_REMOVED lines=13> */
.L_x_5550:
        /* <DEDUP_REMOVED lines=8> */
.L_x_5549:
        /* <DEDUP_REMOVED lines=27> */
.L_x_5552:
        /* <DEDUP_REMOVED lines=14> */
.L_x_5551:
[----:B------:R-:W3:Y:S01]  /*3b60*/  LDG.E.U16 R4, [R4.64] ;  /* 0x0000002404047981 */ /* 0x000ee2000c1e1500 */
[----:B------:R-:W-:Y:S01]  /*3b70*/  IMAD.MOV.U32 R27, RZ, RZ, RZ ;  /* 0x000000ffff1b7224 */ /* 0x000fe200078e00ff */
[----:B---3--:R-:W-:Y:S01]  /*3b80*/  PRMT R26, RZ, 0x5410, R4 ;  /* 0x00005410ff1a7816 */ /* 0x008fe20000000004 */
[----:B------:R-:W-:Y:S05]  /*3b90*/  BRA `(.L_x_5541) ;  /* 0x000006b000007947 */ /* 0x000fea0003800000 */
.L_x_5548:
        /* <DEDUP_REMOVED lines=12> */
.L_x_5555:
        /* <DEDUP_REMOVED lines=20> */
.L_x_5557:
[----:B------:R-:W-:Y:S05]  /*3da0*/  BSYNC B0 ;  /* 0x0000000000007941 */ /* 0x000fea0003800000 */
.L_x_5556:
[----:B------:R-:W-:Y:S01]  /*3db0*/  IMAD.SHL.U32 R3, R3, 0x100000, RZ ;  /* 0x0010000003037824 */ /* 0x000fe200078e00ff */
[----:B------:R-:W-:-:S04]  /*3dc0*/  LEA R5, R0, 0x3b800000, 0x17 ;  /* 0x3b80000000057811 */ /* 0x000fc800078eb8ff */
[----:B------:R-:W-:Y:S01]  /*3dd0*/  LOP3.LUT R26, R5, R3, R26, 0xfe, !PT ;  /* 0x00000003051a7212 */ /* 0x000fe200078efe1a */
[----:B------:R-:W-:Y:S05]  /*3de0*/  BRA `(.L_x_5541) ;  /* 0x0000046000007947 */ /* 0x000fea0003800000 */
.L_x_5554:
        /* <DEDUP_REMOVED lines=20> */
.L_x_5559:
[----:B------:R-:W-:Y:S05]  /*3f30*/  BSYNC B0 ;  /* 0x0000000000007941 */ /* 0x000fea0003800000 */
.L_x_5558:
[----:B------:R-:W-:Y:S01]  /*3f40*/  IMAD.SHL.U32 R3, R3, 0x200000, RZ ;  /* 0x0020000003037824 */ /* 0x000fe200078e00ff */
[----:B------:R-:W-:-:S04]  /*3f50*/  LEA R5, R0, 0x37800000, 0x17 ;  /* 0x3780000000057811 */ /* 0x000fc800078eb8ff */
[----:B------:R-:W-:Y:S01]  /*3f60*/  LOP3.LUT R26, R5, R3, R26, 0xfe, !PT ;  /* 0x00000003051a7212 */ /* 0x000fe200078efe1a */
[----:B------:R-:W-:Y:S05]  /*3f70*/  BRA `(.L_x_5541) ;  /* 0x000002d000007947 */ /* 0x000fea0003800000 */
.L_x_5553:
        /* <DEDUP_REMOVED lines=14> */
.L_x_5563:
[----:B------:R-:W-:Y:S05]  /*4060*/  BSYNC B0 ;  /* 0x0000000000007941 */ /* 0x000fea0003800000 */
.L_x_5562:
[----:B------:R-:W-:Y:S01]  /*4070*/  IMAD.MOV.U32 R27, RZ, RZ, RZ ;  /* 0x000000ffff1b7224 */ /* 0x000fe200078e00ff */
[----:B------:R-:W-:Y:S05]  /*4080*/  BRA `(.L_x_5541) ;  /* 0x000001c000007947 */ /* 0x000fea0003800000 */
.L_x_5540:
        /* <DEDUP_REMOVED lines=21> */
.L_x_5561:
[----:B------:R-:W3:Y:S01]  /*41e0*/  LDG.E.64 R4, [R4.64] ;  /* 0x0000002404047981 */ /* 0x000ee2000c1e1b00 */
[----:B------:R-:W-:Y:S01]  /*41f0*/  IMAD.MOV.U32 R27, RZ, RZ, RZ ;  /* 0x000000ffff1b7224 */ /* 0x000fe200078e00ff */
[----:B---3--:R0:W3:Y:S01]  /*4200*/  I2F.U64 R26, R4 ;  /* 0x00000004001a7312 */ /* 0x0080e20000301000 */
[----:B------:R-:W-:Y:S05]  /*4210*/  BRA `(.L_x_5541) ;  /* 0x0000003000007947 */ /* 0x000fea0003800000 */
.L_x_5560:
[----:B------:R-:W3:Y:S01]  /*4220*/  LDG.E R4, [R4.64] ;  /* 0x0000002404047981 */ /* 0x000ee2000c1e1900 */
[----:B------:R-:W-:Y:S01]  /*4230*/  IMAD.MOV.U32 R27, RZ, RZ, RZ ;  /* 0x000000ffff1b7224 */ /* 0x000fe200078e00ff */
[----:B---3--:R0:W3:Y:S06]  /*4240*/  I2F.U32 R26, R4 ;  /* 0x00000004001a7306 */ /* 0x0080ec0000201000 */
.L_x_5541:
[----:B------:R-:W-:Y:S05]  /*4250*/  BSYNC B6 ;  /* 0x0000000000067941 */ /* 0x000fea0003800000 */
.L_x_5535:
[----:B------:R-:W-:Y:S02]  /*4260*/  IADD3 R37, R37, 0x80, RZ ;  /* 0x0000008025257810 */ /* 0x000fe40007ffe0ff */
.L_x_5504:
[----:B------:R-:W-:Y:S05]  /*4270*/  BSYNC B7 ;  /* 0x0000000000077941 */ /* 0x000fea0003800000 */
.L_x_5503:
[----:B------:R-:W-:Y:S01]  /*4280*/  ISETP.GE.AND P0, PT, R37, R32, PT ;  /* 0x000000202500720c */ /* 0x000fe20003f06270 */
[----:B------:R-:W-:Y:S01]  /*4290*/  BSSY B7, `(.L_x_5564) ;  /* 0x000020e000077945 */ /* 0x000fe20003800000 */
[----:B------:R-:W-:Y:S01]  /*42a0*/  IMAD.MOV.U32 R17, RZ, RZ, RZ ;  /* 0x000000ffff117224 */ /* 0x000fe200078e00ff */
[----:B------:R-:W-:Y:S01]  /*42b0*/  CS2R R28, SRZ ;  /* 0x00000000001c7805 */ /* 0x000fe2000001ff00 */
[----:B------:R-:W-:-:S09]  /*42c0*/  CS2R R30, SRZ ;  /* 0x00000000001e7805 */ /* 0x000fd2000001ff00 */
        /* <DEDUP_REMOVED lines=28> */
[----:B0123-5:R-:W-:Y:S05]  /*4490*/  CALL.ABS.NOINC R14 ;  /* 0x000000000e007343 */ /* 0x02ffea0003c00000 */
.L_x_5566:
        /* <DEDUP_REMOVED lines=19> */
.L_x_5571:
[----:B------:R-:W4:Y:S01]  /*45d0*/  LDG.E.U8 R4, [R4.64] ;  /* 0x0000002404047981 */ /* 0x000f22000c1e1100 */
[----:B------:R-:W-:Y:S01]  /*45e0*/  IMAD.MOV.U32 R29, RZ, RZ, RZ ;  /* 0x000000ffff1d7224 */ /* 0x000fe200078e00ff */
[----:B----4-:R0:W4:Y:S01]  /*45f0*/  I2F.U16 R28, R4 ;  /* 0x00000004001c7306 */ /* 0x0101220000101000 */
[----:B------:R-:W-:Y:S05]  /*4600*/  BRA `(.L_x_5573) ;  /* 0x00000de000007947 */ /* 0x000fea0003800000 */
.L_x_5570:
        /* <DEDUP_REMOVED lines=10> */
.L_x_5575:
[----:B------:R-:W4:Y:S01]  /*46b0*/  LDG.E R4, [R4.64] ;  /* 0x0000002404047981 */ /* 0x000f22000c1e1900 */
[----:B------:R-:W-:Y:S01]  /*46c0*/  IMAD.MOV.U32 R29, RZ, RZ, RZ ;  /* 0x000000ffff1d7224 */ /* 0x000fe200078e00ff */
[----:B----4-:R0:W4:Y:S01]  /*46d0*/  I2F R28, R4 ;  /* 0x00000004001c7306 */ /* 0x0101220000201400 */
[----:B------:R-:W-:Y:S05]  /*46e0*/  BRA `(.L_x_5573) ;  /* 0x00000d0000007947 */ /* 0x000fea0003800000 */
.L_x_5574:
[----:B------:R-:W4:Y:S01]  /*46f0*/  LDG.E.U16 R4, [R4.64] ;  /* 0x0000002404047981 */ /* 0x000f22000c1e1500 */
[----:B------:R-:W-:Y:S01]  /*4700*/  IMAD.MOV.U32 R29, RZ, RZ, RZ ;  /* 0x000000ffff1d7224 */ /* 0x000fe200078e00ff */
[----:B----4-:R0:W4:Y:S01]  /*4710*/  I2F.S16 R28, R4 ;  /* 0x00000004001c7306 */ /* 0x0101220000101400 */
[----:B------:R-:W-:Y:S05]  /*4720*/  BRA `(.L_x_5573) ;  /* 0x00000cc000007947 */ /* 0x000fea0003800000 */
.L_x_5569:
        /* <DEDUP_REMOVED lines=9> */
.L_x_5577:
[----:B------:R-:W4:Y:S01]  /*47c0*/  LDG.E.U16 R4, [R4.64] ;  /* 0x0000002404047981 */ /* 0x000f22000c1e1500 */
[----:B------:R-:W-:Y:S01]  /*47d0*/  IMAD.MOV.U32 R29, RZ, RZ, RZ ;  /* 0x000000ffff1d7224 */ /* 0x000fe200078e00ff */
[----:B----4-:R-:W-:Y:S01]  /*47e0*/  HADD2.F32 R28, -RZ, R4.H0_H0 ;  /* 0x20000004ff1c7230 */ /* 0x010fe20000004100 */
[----:B------:R-:W-:Y:S05]  /*47f0*/  BRA `(.L_x_5573) ;  /* 0x00000bf000007947 */ /* 0x000fea0003800000 */
.L_x_5576:
        /* <DEDUP_REMOVED lines=8> */
.L_x_5579:
[----:B------:R-:W4:Y:S02]  /*4880*/  LDG.E R4, [R4.64] ;  /* 0x0000002404047981 */ /* 0x000f24000c1e1900 */
[--C-:B----4-:R-:W-:Y:S02]  /*4890*/  HADD2.F32 R29, -RZ, R4.reuse.H1_H1 ;  /* 0x30000004ff1d7230 */ /* 0x110fe40000004100 */
[----:B------:R-:W-:Y:S01]  /*48a0*/  HADD2.F32 R28, -RZ, R4.H0_H0 ;  /* 0x20000004ff1c7230 */ /* 0x000fe20000004100 */
[----:B------:R-:W-:Y:S05]  /*48b0*/  BRA `(.L_x_5573) ;  /* 0x00000b3000007947 */ /* 0x000fea0003800000 */
.L_x_5578:
[----:B------:R-:W4:Y:S01]  /*48c0*/  LDG.E.64 R4, [R4.64] ;  /* 0x0000002404047981 */ /* 0x000f22000c1e1b00 */
[----:B------:R-:W-:Y:S01]  /*48d0*/  IMAD.MOV.U32 R29, RZ, RZ, RZ ;  /* 0x000000ffff1d7224 */ /* 0x000fe200078e00ff */
[----:B----4-:R-:W0:Y:S01]  /*48e0*/  F2F.F32.F64 R28, R4 ;  /* 0x00000004001c7310 */ /* 0x010e220000301000 */
[----:B------:R-:W0:-:S14]  /*48f0*/  DSETP.GEU.AND P0, PT, |R4|, c[0x2][0x0], PT ;  /* 0x008000000400762a */ /* 0x000e1c0003f0e200 */
[----:B0-----:R-:W-:Y:S01]  /*4900*/  @!P0 FMUL R28, R28, 1.175494350822287508e-38 ;  /* 0x008000001c1c8820 */ /* 0x001fe20000400000 */
[----:B------:R-:W-:Y:S05]  /*4910*/  BRA `(.L_x_5573) ;  /* 0x00000ad000007947 */ /* 0x000fea0003800000 */
.L_x_5568:
        /* <DEDUP_REMOVED lines=13> */
.L_x_5582:
        /* <DEDUP_REMOVED lines=8> */
.L_x_5581:
        /* <DEDUP_REMOVED lines=27> */
.L_x_5584:
        /* <DEDUP_REMOVED lines=14> */
.L_x_5583:
[----:B------:R-:W4:Y:S01]  /*4d00*/  LDG.E.U16 R4, [R4.64] ;  /* 0x0000002404047981 */ /* 0x000f22000c1e1500 */
[----:B------:R-:W-:Y:S01]  /*4d10*/  IMAD.MOV.U32 R29, RZ, RZ, RZ ;  /* 0x000000ffff1d7224 */ /* 0x000fe200078e00ff */
[----:B----4-:R-:W-:Y:S01]  /*4d20*/  PRMT R28, RZ, 0x5410, R4 ;  /* 0x00005410ff1c7816 */ /* 0x010fe20000000004 */
[----:B------:R-:W-:Y:S05]  /*4d30*/  BRA `(.L_x_5573) ;  /* 0x000006b000007947 */ /* 0x000fea0003800000 */
.L_x_5580:
        /* <DEDUP_REMOVED lines=12> */
.L_x_5587:
        /* <DEDUP_REMOVED lines=20> */
.L_x_5589:
[----:B------:R-:W-:Y:S05]  /*4f40*/  BSYNC B0 ;  /* 0x0000000000007941 */ /* 0x000fea0003800000 */
.L_x_5588:
[----:B------:R-:W-:Y:S01]  /*4f50*/  IMAD.SHL.U32 R3, R3, 0x100000, RZ ;  /* 0x0010000003037824 */ /* 0x000fe200078e00ff */
[----:B------:R-:W-:-:S04]  /*4f60*/  LEA R5, R0, 0x3b800000, 0x17 ;  /* 0x3b80000000057811 */ /* 0x000fc800078eb8ff */
[----:B------:R-:W-:Y:S01]  /*4f70*/  LOP3.LUT R28, R5, R3, R28, 0xfe, !PT ;  /* 0x00000003051c7212 */ /* 0x000fe200078efe1c */
[----:B------:R-:W-:Y:S05]  /*4f80*/  BRA `(.L_x_5573) ;  /* 0x0000046000007947 */ /* 0x000fea0003800000 */
.L_x_5586:
        /* <DEDUP_REMOVED lines=20> */
.L_x_5591:
[----:B------:R-:W-:Y:S05]  /*50d0*/  BSYNC B0 ;  /* 0x0000000000007941 */ /* 0x000fea0003800000 */
.L_x_5590:
[----:B------:R-:W-:Y:S01]  /*50e0*/  IMAD.SHL.U32 R3, R3, 0x200000, RZ ;  /* 0x0020000003037824 */ /* 0x000fe200078e00ff */
[----:B------:R-:W-:-:S04]  /*50f0*/  LEA R5, R0, 0x37800000, 0x17 ;  /* 0x3780000000057811 */ /* 0x000fc800078eb8ff */
[----:B------:R-:W-:Y:S01]  /*5100*/  LOP3.LUT R28, R5, R3, R28, 0xfe, !PT ;  /* 0x00000003051c7212 */ /* 0x000fe200078efe1c */
[----:B------:R-:W-:Y:S05]  /*5110*/  BRA `(.L_x_5573) ;  /* 0x000002d000007947 */ /* 0x000fea0003800000 */
.L_x_5585:
        /* <DEDUP_REMOVED lines=14> */
.L_x_5595:
[----:B------:R-:W-:Y:S05]  /*5200*/  BSYNC B0 ;  /* 0x0000000000007941 */ /* 0x000fea0003800000 */
.L_x_5594:
[----:B------:R-:W-:Y:S01]  /*5210*/  IMAD.MOV.U32 R29, RZ, RZ, RZ ;  /* 0x000000ffff1d7224 */ /* 0x000fe200078e00ff */
[----:B------:R-:W-:Y:S05]  /*5220*/  BRA `(.L_x_5573) ;  /* 0x000001c000007947 */ /* 0x000fea0003800000 */
.L_x_5572:
        /* <DEDUP_REMOVED lines=21> */
.L_x_5593:
[----:B------:R-:W4:Y:S01]  /*5380*/  LDG.E.64 R4, [R4.64] ;  /* 0x0000002404047981 */ /* 0x000f22000c1e1b00 */
[----:B------:R-:W-:Y:S01]  /*5390*/  IMAD.MOV.U32 R29, RZ, RZ, RZ ;  /* 0x000000ffff1d7224 */ /* 0x000fe200078e00ff */
[----:B----4-:R0:W4:Y:S01]  /*53a0*/  I2F.U64 R28, R4 ;  /* 0x00000004001c7312 */ /* 0x0101220000301000 */
[----:B------:R-:W-:Y:S05]  /*53b0*/  BRA `(.L_x_5573) ;  /* 0x0000003000007947 */ /* 0x000fea0003800000 */
.L_x_5592:
[----:B------:R-:W4:Y:S01]  /*53c0*/  LDG.E R4, [R4.64] ;  /* 0x0000002404047981 */ /* 0x000f22000c1e1900 */
[----:B------:R-:W-:Y:S01]  /*53d0*/  IMAD.MOV.U32 R29, RZ, RZ, RZ ;  /* 0x000000ffff1d7224 */ /* 0x000fe200078e00ff */
[----:B----4-:R0:W4:Y:S06]  /*53e0*/  I2F.U32 R28, R4 ;  /* 0x00000004001c7306 */ /* 0x01012c0000201000 */
.L_x_5573:
[----:B------:R-:W-:Y:S05]  /*53f0*/  BSYNC B6 ;  /* 0x0000000000067941 */ /* 0x000fea0003800000 */
.L_x_5567:
        /* <DEDUP_REMOVED lines=19> */
.L_x_5600:
[----:B----4-:R-:W4:Y:S01]  /*5530*/  LDG.E.U8 R4, [R4.64] ;  /* 0x0000002404047981 */ /* 0x010f22000c1e1100 */
[----:B------:R-:W-:Y:S01]  /*5540*/  IMAD.MOV.U32 R31, RZ, RZ, RZ ;  /* 0x000000ffff1f7224 */ /* 0x000fe200078e00ff */
[----:B----4-:R0:W4:Y:S01]  /*5550*/  I2F.U16 R30, R4 ;  /* 0x00000004001e7306 */ /* 0x0101220000101000 */
[----:B------:R-:W-:Y:S05]  /*5560*/  BRA `(.L_x_5602) ;  /* 0x00000de000007947 */ /* 0x000fea0003800000 */
.L_x_5599:
        /* <DEDUP_REMOVED lines=10> */
.L_x_5604:
[----:B----4-:R-:W4:Y:S01]  /*5610*/  LDG.E R4, [R4.64] ;  /* 0x0000002404047981 */ /* 0x010f22000c1e1900 */
[----:B------:R-:W-:Y:S01]  /*5620*/  IMAD.MOV.U32 R31, RZ, RZ, RZ ;  /* 0x000000ffff1f7224 */ /* 0x000fe200078e00ff */
[----:B----4-:R0:W4:Y:S01]  /*5630*/  I2F R30, R4 ;  /* 0x00000004001e7306 */ /* 0x0101220000201400 */
[----:B------:R-:W-:Y:S05]  /*5640*/  BRA `(.L_x_5602) ;  /* 0x00000d0000007947 */ /* 0x000fea0003800000 */
.L_x_5603:
[----:B----4-:R-:W4:Y:S01]  /*5650*/  LDG.E.U16 R4, [R4.64] ;  /* 0x0000002404047981 */ /* 0x010f22000c1e1500 */
[----:B------:R-:W-:Y:S01]  /*5660*/  IMAD.MOV.U32 R31, RZ, RZ, RZ ;  /* 0x000000ffff1f7224 */ /* 0x000fe200078e00ff */
[----:B----4-:R0:W4:Y:S01]  /*5670*/  I2F.S16 R30, R4 ;  /* 0x00000004001e7306 */ /* 0x0101220000101400 */
[----:B------:R-:W-:Y:S05]  /*5680*/  BRA `(.L_x_5602) ;  /* 0x00000cc000007947 */ /* 0x000fea0003800000 */
.L_x_5598:
        /* <DEDUP_REMOVED lines=9> */
.L_x_5606:
[----:B----4-:R-:W4:Y:S01]  /*5720*/  LDG.E.U16 R4, [R4.64] ;  /* 0x0000002404047981 */ /* 0x010f22000c1e1500 */
[----:B------:R-:W-:Y:S01]  /*5730*/  IMAD.MOV.U32 R31, RZ, RZ, RZ ;  /* 0x000000ffff1f7224 */ /* 0x000fe200078e00ff */
[----:B----4-:R-:W-:Y:S01]  /*5740*/  HADD2.F32 R30, -RZ, R4.H0_H0 ;  /* 0x20000004ff1e7230 */ /* 0x010fe20000004100 */
[----:B------:R-:W-:Y:S05]  /*5750*/  BRA `(.L_x_5602) ;  /* 0x00000bf000007947 */ /* 0x000fea0003800000 */
.L_x_5605:
        /* <DEDUP_REMOVED lines=8> */
.L_x_5608:
[----:B----4-:R-:W4:Y:S02]  /*57e0*/  LDG.E R4, [R4.64] ;  /* 0x0000002404047981 */ /* 0x010f24000c1e1900 */
[--C-:B----4-:R-:W-:Y:S02]  /*57f0*/  HADD2.F32 R31, -RZ, R4.reuse.H1_H1 ;  /* 0x30000004ff1f7230 */ /* 0x110fe40000004100 */
[----:B------:R-:W-:Y:S01]  /*5800*/  HADD2.F32 R30, -RZ, R4.H0_H0 ;  /* 0x20000004ff1e7230 */ /* 0x000fe20000004100 */
[----:B------:R-:W-:Y:S05]  /*5810*/  BRA `(.L_x_5602) ;  /* 0x00000b3000007947 */ /* 0x000fea0003800000 */
.L_x_5607:
[----:B----4-:R-:W4:Y:S01]  /*5820*/  LDG.E.64 R4, [R4.64] ;  /* 0x0000002404047981 */ /* 0x010f22000c1e1b00 */
[----:B------:R-:W-:Y:S01]  /*5830*/  IMAD.MOV.U32 R31, RZ, RZ, RZ ;  /* 0x000000ffff1f7224 */ /* 0x000fe200078e00ff */
[----:B----4-:R-:W0:Y:S01]  /*5840*/  F2F.F32.F64 R30, R4 ;  /* 0x00000004001e7310 */ /* 0x010e220000301000 */
[----:B------:R-:W0:-:S14]  /*5850*/  DSETP.GEU.AND P0, PT, |R4|, c[0x2][0x0], PT ;  /* 0x008000000400762a */ /* 0x000e1c0003f0e200 */
[----:B0-----:R-:W-:Y:S01]  /*5860*/  @!P0 FMUL R30, R30, 1.175494350822287508e-38 ;  /* 0x008000001e1e8820 */ /* 0x001fe20000400000 */
[----:B------:R-:W-:Y:S05]  /*5870*/  BRA `(.L_x_5602) ;  /* 0x00000ad000007947 */ /* 0x000fea0003800000 */
.L_x_5597:
        /* <DEDUP_REMOVED lines=13> */
.L_x_5611:
        /* <DEDUP_REMOVED lines=8> */
.L_x_5610:
        /* <DEDUP_REMOVED lines=27> */
.L_x_5613:
        /* <DEDUP_REMOVED lines=14> */
.L_x_5612:
[----:B----4-:R-:W4:Y:S01]  /*5c60*/  LDG.E.U16 R4, [R4.64] ;  /* 0x0000002404047981 */ /* 0x010f22000c1e1500 */
[----:B------:R-:W-:Y:S01]  /*5c70*/  IMAD.MOV.U32 R31, RZ, RZ, RZ ;  /* 0x000000ffff1f7224 */ /* 0x000fe200078e00ff */
[----:B----4-:R-:W-:Y:S01]  /*5c80*/  PRMT R30, RZ, 0x5410, R4 ;  /* 0x00005410ff1e7816 */ /* 0x010fe20000000004 */
[----:B------:R-:W-:Y:S05]  /*5c90*/  BRA `(.L_x_5602) ;  /* 0x000006b000007947 */ /* 0x000fea0003800000 */
.L_x_5609:
        /* <DEDUP_REMOVED lines=12> */
.L_x_5616:
        /* <DEDUP_REMOVED lines=20> */
.L_x_5618:
[----:B------:R-:W-:Y:S05]  /*5ea0*/  BSYNC B0 ;  /* 0x0000000000007941 */ /* 0x000fea0003800000 */
.L_x_5617:
[----:B------:R-:W-:Y:S01]  /*5eb0*/  IMAD.SHL.U32 R3, R3, 0x100000, RZ ;  /* 0x0010000003037824 */ /* 0x000fe200078e00ff */
[----:B------:R-:W-:-:S04]  /*5ec0*/  LEA R5, R0, 0x3b800000, 0x17 ;  /* 0x3b80000000057811 */ /* 0x000fc800078eb8ff */
[----:B------:R-:W-:Y:S01]  /*5ed0*/  LOP3.LUT R30, R5, R3, R30, 0xfe, !PT ;  /* 0x00000003051e7212 */ /* 0x000fe200078efe1e */
[----:B------:R-:W-:Y:S05]  /*5ee0*/  BRA `(.L_x_5602) ;  /* 0x0000046000007947 */ /* 0x000fea0003800000 */
.L_x_5615:
        /* <DEDUP_REMOVED lines=20> */
.L_x_5620:
[----:B------:R-:W-:Y:S05]  /*6030*/  BSYNC B0 ;  /* 0x0000000000007941 */ /* 0x000fea0003800000 */
.L_x_5619:
[----:B------:R-:W-:Y:S01]  /*6040*/  IMAD.SHL.U32 R3, R3, 0x200000, RZ ;  /* 0x0020000003037824 */ /* 0x000fe200078e00ff */
[----:B------:R-:W-:-:S04]  /*6050*/  LEA R5, R0, 0x37800000, 0x17 ;  /* 0x3780000000057811 */ /* 0x000fc800078eb8ff */
[----:B------:R-:W-:Y:S01]  /*6060*/  LOP3.LUT R30, R5, R3, R30, 0xfe, !PT ;  /* 0x00000003051e7212 */ /* 0x000fe200078efe1e */
[----:B------:R-:W-:Y:S05]  /*6070*/  BRA `(.L_x_5602) ;  /* 0x000002d000007947 */ /* 0x000fea0003800000 */
.L_x_5614:
        /* <DEDUP_REMOVED lines=14> */
.L_x_5624:
[----:B------:R-:W-:Y:S05]  /*6160*/  BSYNC B0 ;  /* 0x0000000000007941 */ /* 0x000fea0003800000 */
.L_x_5623:
[----:B------:R-:W-:Y:S01]  /*6170*/  IMAD.MOV.U32 R31, RZ, RZ, RZ ;  /* 0x000000ffff1f7224 */ /* 0x000fe200078e00ff */
[----:B------:R-:W-:Y:S05]  /*6180*/  BRA `(.L_x_5602) ;  /* 0x000001c000007947 */ /* 0x000fea0003800000 */
.L_x_5601:
        /* <DEDUP_REMOVED lines=21> */
.L_x_5622:
[----:B----4-:R-:W4:Y:S01]  /*62e0*/  LDG.E.64 R4, [R4.64] ;  /* 0x0000002404047981 */ /* 0x010f22000c1e1b00 */
[----:B------:R-:W-:Y:S01]  /*62f0*/  IMAD.MOV.U32 R31, RZ, RZ, RZ ;  /* 0x000000ffff1f7224 */ /* 0x000fe200078e00ff */
[----:B----4-:R0:W4:Y:S01]  /*6300*/  I2F.U64 R30, R4 ;  /* 0x00000004001e7312 */ /* 0x0101220000301000 */
[----:B------:R-:W-:Y:S05]  /*6310*/  BRA `(.L_x_5602) ;  /* 0x0000003000007947 */ /* 0x000fea0003800000 */
.L_x_5621:
[----:B----4-:R-:W4:Y:S01]  /*6320*/  LDG.E R4, [R4.64] ;  /* 0x0000002404047981 */ /* 0x010f22000c1e1900 */
[----:B------:R-:W-:Y:S01]  /*6330*/  IMAD.MOV.U32 R31, RZ, RZ, RZ ;  /* 0x000000ffff1f7224 */ /* 0x000fe200078e00ff */
[----:B----4-:R0:W4:Y:S06]  /*6340*/  I2F.U32 R30, R4 ;  /* 0x00000004001e7306 */ /* 0x01012c0000201000 */
.L_x_5602:
[----:B------:R-:W-:Y:S05]  /*6350*/  BSYNC B6 ;  /* 0x0000000000067941 */ /* 0x000fea0003800000 */
.L_x_5596:
[----:B------:R-:W-:Y:S02]  /*6360*/  IADD3 R37, R37, 0x80, RZ ;  /* 0x0000008025257810 */ /* 0x000fe40007ffe0ff */
.L_x_5565:
[----:B------:R-:W-:Y:S05]  /*6370*/  BSYNC B7 ;  /* 0x0000000000077941 */ /* 0x000fea0003800000 */
.L_x_5564:
        /* <DEDUP_REMOVED lines=32> */
[----:B012345:R-:W-:Y:S05]  /*6580*/  CALL.ABS.NOINC R14 ;  /* 0x000000000e007343 */ /* 0x03ffea0003c00000 */
.L_x_5627:
        /* <DEDUP_REMOVED lines=19> */
.L_x_5632:
[----:B----4-:R-:W4:Y:S01]  /*66c0*/  LDG.E.U8 R4, [R4.64] ;  /* 0x0000002404047981 */ /* 0x010f22000c1e1100 */
[----:B------:R-:W-:Y:S01]  /*66d0*/  IMAD.MOV.U32 R17, RZ, RZ, RZ ;  /* 0x000000ffff117224 */ /* 0x000fe200078e00ff */
[----:B----4-:R0:W4:Y:S01]  /*66e0*/  I2F.U16 R16, R4 ;  /* 0x0000000400107306 */ /* 0x0101220000101000 */
[----:B------:R-:W-:Y:S05]  /*66f0*/  BRA `(.L_x_5634) ;  /* 0x00000de000007947 */ /* 0x000fea0003800000 */
.L_x_5631:
        /* <DEDUP_REMOVED lines=10> */
.L_x_5636:
[----:B----4-:R-:W4:Y:S01]  /*67a0*/  LDG.E R4, [R4.64] ;  /* 0x0000002404047981 */ /* 0x010f22000c1e1900 */
[----:B------:R-:W-:Y:S01]  /*67b0*/  IMAD.MOV.U32 R17, RZ, RZ, RZ ;  /* 0x000000ffff117224 */ /* 0x000fe200078e00ff */
[----:B----4-:R0:W4:Y:S01]  /*67c0*/  I2F R16, R4 ;  /* 0x0000000400107306 */ /* 0x0101220000201400 */
[----:B------:R-:W-:Y:S05]  /*67d0*/  BRA `(.L_x_5634) ;  /* 0x00000d0000007947 */ /* 0x000fea0003800000 */
.L_x_5635:
[----:B----4-:R-:W4:Y:S01]  /*67e0*/  LDG.E.U16 R4, [R4.64] ;  /* 0x0000002404047981 */ /* 0x010f22000c1e1500 */
[----:B------:R-:W-:Y:S01]  /*67f0*/  IMAD.MOV.U32 R17, RZ, RZ, RZ ;  /* 0x000000ffff117224 */ /* 0x000fe200078e00ff */
[----:B----4-:R0:W4:Y:S01]  /*6800*/  I2F.S16 R16, R4 ;  /* 0x0000000400107306 */ /* 0x0101220000101400 */
[----:B------:R-:W-:Y:S05]  /*6810*/  BRA `(.L_x_5634) ;  /* 0x00000cc000007947 */ /* 0x000fea0003800000 */
.L_x_5630:
        /* <DEDUP_REMOVED lines=9> */
.L_x_5638:
[----:B----4-:R-:W4:Y:S01]  /*68b0*/  LDG.E.U16 R4, [R4.64] ;  /* 0x0000002404047981 */ /* 0x010f22000c1e1500 */
[----:B------:R-:W-:Y:S01]  /*68c0*/  IMAD.MOV.U32 R17, RZ, RZ, RZ ;  /* 0x000000ffff117224 */ /* 0x000fe200078e00ff */
[----:B----4-:R-:W-:Y:S01]  /*68d0*/  HADD2.F32 R16, -RZ, R4.H0_H0 ;  /* 0x20000004ff107230 */ /* 0x010fe20000004100 */
[----:B------:R-:W-:Y:S05]  /*68e0*/  BRA `(.L_x_5634) ;  /* 0x00000bf000007947 */ /* 0x000fea0003800000 */
.L_x_5637:
        /* <DEDUP_REMOVED lines=8> */
.L_x_5640:
[----:B----4-:R-:W4:Y:S02]  /*6970*/  LDG.E R4, [R4.64] ;  /* 0x0000002404047981 */ /* 0x010f24000c1e1900 */
[--C-:B----4-:R-:W-:Y:S02]  /*6980*/  HADD2.F32 R17, -RZ, R4.reuse.H1_H1 ;  /* 0x30000004ff117230 */ /* 0x110fe40000004100 */
[----:B------:R-:W-:Y:S01]  /*6990*/  HADD2.F32 R16, -RZ, R4.H0_H0 ;  /* 0x20000004ff107230 */ /* 0x000fe20000004100 */
[----:B------:R-:W-:Y:S05]  /*69a0*/  BRA `(.L_x_5634) ;  /* 0x00000b3000007947 */ /* 0x000fea0003800000 */
.L_x_5639:
[----:B----4-:R-:W4:Y:S01]  /*69b0*/  LDG.E.64 R4, [R4.64] ;  /* 0x0000002404047981 */ /* 0x010f22000c1e1b00 */
[----:B------:R-:W-:Y:S01]  /*69c0*/  IMAD.MOV.U32 R17, RZ, RZ, RZ ;  /* 0x000000ffff117224 */ /* 0x000fe200078e00ff */
[----:B----4-:R-:W0:Y:S01]  /*69d0*/  F2F.F32.F64 R16, R4 ;  /* 0x0000000400107310 */ /* 0x010e220000301000 */
[----:B------:R-:W0:-:S14]  /*69e0*/  DSETP.GEU.AND P0, PT, |R4|, c[0x2][0x0], PT ;  /* 0x008000000400762a */ /* 0x000e1c0003f0e200 */
[----:B0-----:R-:W-:Y:S01]  /*69f0*/  @!P0 FMUL R16, R16, 1.175494350822287508e-38 ;  /* 0x0080000010108820 */ /* 0x001fe20000400000 */
[----:B------:R-:W-:Y:S05]  /*6a00*/  BRA `(.L_x_5634) ;  /* 0x00000ad000007947 */ /* 0x000fea0003800000 */
.L_x_5629:
        /* <DEDUP_REMOVED lines=13> */
.L_x_5643:
        /* <DEDUP_REMOVED lines=8> */
.L_x_5642:
        /* <DEDUP_REMOVED lines=27> */
.L_x_5645:
        /* <DEDUP_REMOVED lines=14> */
.L_x_5644:
[----:B----4-:R-:W4:Y:S01]  /*6df0*/  LDG.E.U16 R4, [R4.64] ;  /* 0x0000002404047981 */ /* 0x010f22000c1e1500 */
[----:B------:R-:W-:Y:S01]  /*6e00*/  IMAD.MOV.U32 R17, RZ, RZ, RZ ;  /* 0x000000ffff117224 */ /* 0x000fe200078e00ff */
[----:B----4-:R-:W-:Y:S01]  /*6e10*/  PRMT R16, RZ, 0x5410, R4 ;  /* 0x00005410ff107816 */ /* 0x010fe20000000004 */
[----:B------:R-:W-:Y:S05]  /*6e20*/  BRA `(.L_x_5634) ;  /* 0x000006b000007947 */ /* 0x000fea0003800000 */
.L_x_5641:
        /* <DEDUP_REMOVED lines=12> */
.L_x_5648:
        /* <DEDUP_REMOVED lines=20> */
.L_x_5650:
[----:B------:R-:W-:Y:S05]  /*7030*/  BSYNC B0 ;  /* 0x0000000000007941 */ /* 0x000fea0003800000 */
.L_x_5649:
[----:B------:R-:W-:Y:S01]  /*7040*/  IMAD.SHL.U32 R3, R3, 0x100000, RZ ;  /* 0x0010000003037824 */ /* 0x000fe200078e00ff */
[----:B------:R-:W-:-:S04]  /*7050*/  LEA R5, R0, 0x3b800000, 0x17 ;  /* 0x3b80000000057811 */ /* 0x000fc800078eb8ff */
[----:B------:R-:W-:Y:S01]  /*7060*/  LOP3.LUT R16, R5, R3, R16, 0xfe, !PT ;  /* 0x0000000305107212 */ /* 0x000fe200078efe10 */
[----:B------:R-:W-:Y:S05]  /*7070*/  BRA `(.L_x_5634) ;  /* 0x0000046000007947 */ /* 0x000fea0003800000 */
.L_x_5647:
        /* <DEDUP_REMOVED lines=20> */
.L_x_5652:
[----:B------:R-:W-:Y:S05]  /*71c0*/  BSYNC B0 ;  /* 0x0000000000007941 */ /* 0x000fea0003800000 */
.L_x_5651:
[----:B------:R-:W-:Y:S01]  /*71d0*/  IMAD.SHL.U32 R3, R3, 0x200000, RZ ;  /* 0x0020000003037824 */ /* 0x000fe200078e00ff */
[----:B------:R-:W-:-:S04]  /*71e0*/  LEA R5, R0, 0x37800000, 0x17 ;  /* 0x3780000000057811 */ /* 0x000fc800078eb8ff */
[----:B------:R-:W-:Y:S01]  /*71f0*/  LOP3.LUT R16, R5, R3, R16, 0xfe, !PT ;  /* 0x0000000305107212 */ /* 0x000fe200078efe10 */
[----:B------:R-:W-:Y:S05]  /*7200*/  BRA `(.L_x_5634) ;  /* 0x000002d000007947 */ /* 0x000fea0003800000 */
.L_x_5646:
        /* <DEDUP_REMOVED lines=14> */
.L_x_5656:
[----:B------:R-:W-:Y:S05]  /*72f0*/  BSYNC B0 ;  /* 0x0000000000007941 */ /* 0x000fea0003800000 */
.L_x_5655:
[----:B------:R-:W-:Y:S01]  /*7300*/  IMAD.MOV.U32 R17, RZ, RZ, RZ ;  /* 0x000000ffff117224 */ /* 0x000fe200078e00ff */
[----:B------:R-:W-:Y:S05]  /*7310*/  BRA `(.L_x_5634) ;  /* 0x000001c000007947 */ /* 0x000fea0003800000 */
.L_x_5633:
        /* <DEDUP_REMOVED lines=21> */
.L_x_5654:
[----:B----4-:R-:W4:Y:S01]  /*7470*/  LDG.E.64 R4, [R4.64] ;  /* 0x0000002404047981 */ /* 0x010f22000c1e1b00 */
[----:B------:R-:W-:Y:S01]  /*7480*/  IMAD.MOV.U32 R17, RZ, RZ, RZ ;  /* 0x000000ffff117224 */ /* 0x000fe200078e00ff */
[----:B----4-:R0:W4:Y:S01]  /*7490*/  I2F.U64 R16, R4 ;  /* 0x0000000400107312 */ /* 0x0101220000301000 */
[----:B------:R-:W-:Y:S05]  /*74a0*/  BRA `(.L_x_5634) ;  /* 0x0000003000007947 */ /* 0x000fea0003800000 */
.L_x_5653:
[----:B----4-:R-:W4:Y:S01]  /*74b0*/  LDG.E R4, [R4.64] ;  /* 0x0000002404047981 */ /* 0x010f22000c1e1900 */
[----:B------:R-:W-:Y:S01]  /*74c0*/  IMAD.MOV.U32 R17, RZ, RZ, RZ ;  /* 0x000000ffff117224 */ /* 0x000fe200078e00ff */
[----:B----4-:R0:W4:Y:S06]  /*74d0*/  I2F.U32 R16, R4 ;  /* 0x0000000400107306 */ /* 0x01012c0000201000 */
.L_x_5634:
[----:B------:R-:W-:Y:S05]  /*74e0*/  BSYNC B6 ;  /* 0x0000000000067941 */ /* 0x000fea0003800000 */
.L_x_5628:
        /* <DEDUP_REMOVED lines=18> */
.L_x_5660:
[----:B----4-:R-:W4:Y:S01]  /*7610*/  LDG.E.U8 R4, [R4.64] ;  /* 0x0000002404047981 */ /* 0x010f22000c1e1100 */
[----:B------:R-:W-:Y:S01]  /*7620*/  IMAD.MOV.U32 R9, RZ, RZ, RZ ;  /* 0x000000ffff097224 */ /* 0x000fe200078e00ff */
[----:B----4-:R0:W4:Y:S01]  /*7630*/  I2F.U16 R8, R4 ;  /* 0x0000000400087306 */ /* 0x0101220000101000 */
[----:B------:R-:W-:Y:S05]  /*7640*/  BRA `(.L_x_5626) ;  /* 0x00000de000007947 */ /* 0x000fea0003800000 */
.L_x_5659:
        /* <DEDUP_REMOVED lines=10> */
.L_x_5663:
[----:B----4-:R-:W4:Y:S01]  /*76f0*/  LDG.E R4, [R4.64] ;  /* 0x0000002404047981 */ /* 0x010f22000c1e1900 */
[----:B------:R-:W-:Y:S01]  /*7700*/  IMAD.MOV.U32 R9, RZ, RZ, RZ ;  /* 0x000000ffff097224 */ /* 0x000fe200078e00ff */
[----:B----4-:R0:W4:Y:S01]  /*7710*/  I2F R8, R4 ;  /* 0x0000000400087306 */ /* 0x0101220000201400 */
[----:B------:R-:W-:Y:S05]  /*7720*/  BRA `(.L_x_5626) ;  /* 0x00000d0000007947 */ /* 0x000fea0003800000 */
.L_x_5662:
[----:B----4-:R-:W4:Y:S01]  /*7730*/  LDG.E.U16 R4, [R4.64] ;  /* 0x0000002404047981 */ /* 0x010f22000c1e1500 */
[----:B------:R-:W-:Y:S01]  /*7740*/  IMAD.MOV.U32 R9, RZ, RZ, RZ ;  /* 0x000000ffff097224 */ /* 0x000fe200078e00ff */
[----:B----4-:R0:W4:Y:S01]  /*7750*/  I2F.S16 R8, R4 ;  /* 0x0000000400087306 */ /* 0x0101220000101400 */
[----:B------:R-:W-:Y:S05]  /*7760*/  BRA `(.L_x_5626) ;  /* 0x00000cc000007947 */ /* 0x000fea0003800000 */
.L_x_5658:
        /* <DEDUP_REMOVED lines=9> */
.L_x_5665:
[----:B----4-:R-:W4:Y:S01]  /*7800*/  LDG.E.U16 R4, [R4.64] ;  /* 0x0000002404047981 */ /* 0x010f22000c1e1500 */
[----:B------:R-:W-:Y:S01]  /*7810*/  IMAD.MOV.U32 R9, RZ, RZ, RZ ;  /* 0x000000ffff097224 */ /* 0x000fe200078e00ff */
[----:B----4-:R-:W-:Y:S01]  /*7820*/  HADD2.F32 R8, -RZ, R4.H0_H0 ;  /* 0x20000004ff087230 */ /* 0x010fe20000004100 */
[----:B------:R-:W-:Y:S05]  /*7830*/  BRA `(.L_x_5626) ;  /* 0x00000bf000007947 */ /* 0x000fea0003800000 */
.L_x_5664:
        /* <DEDUP_REMOVED lines=8> */
.L_x_5667:
[----:B----4-:R-:W4:Y:S02]  /*78c0*/  LDG.E R4, [R4.64] ;  /* 0x0000002404047981 */ /* 0x010f24000c1e1900 */
[--C-:B----4-:R-:W-:Y:S02]  /*78d0*/  HADD2.F32 R9, -RZ, R4.reuse.H1_H1 ;  /* 0x30000004ff097230 */ /* 0x110fe40000004100 */
[----:B------:R-:W-:Y:S01]  /*78e0*/  HADD2.F32 R8, -RZ, R4.H0_H0 ;  /* 0x20000004ff087230 */ /* 0x000fe20000004100 */
[----:B------:R-:W-:Y:S05]  /*78f0*/  BRA `(.L_x_5626) ;  /* 0x00000b3000007947 */ /* 0x000fea0003800000 */
.L_x_5666:
[----:B----4-:R-:W4:Y:S01]  /*7900*/  LDG.E.64 R4, [R4.64] ;  /* 0x0000002404047981 */ /* 0x010f22000c1e1b00 */
[----:B------:R-:W-:Y:S01]  /*7910*/  IMAD.MOV.U32 R9, RZ, RZ, RZ ;  /* 0x000000ffff097224 */ /* 0x000fe200078e00ff */
[----:B----4-:R-:W0:Y:S01]  /*7920*/  F2F.F32.F64 R8, R4 ;  /* 0x0000000400087310 */ /* 0x010e220000301000 */
[----:B------:R-:W0:-:S14]  /*7930*/  DSETP.GEU.AND P0, PT, |R4|, c[0x2][0x0], PT ;  /* 0x008000000400762a */ /* 0x000e1c0003f0e200 */
[----:B0-----:R-:W-:Y:S01]  /*7940*/  @!P0 FMUL R8, R8, 1.175494350822287508e-38 ;  /* 0x0080000008088820 */ /* 0x001fe20000400000 */
[----:B------:R-:W-:Y:S05]  /*7950*/  BRA `(.L_x_5626) ;  /* 0x00000ad000007947 */ /* 0x000fea0003800000 */
.L_x_5657:
        /* <DEDUP_REMOVED lines=13> */
.L_x_5670:
        /* <DEDUP_REMOVED lines=8> */
.L_x_5669:
        /* <DEDUP_REMOVED lines=27> */
.L_x_5672:
        /* <DEDUP_REMOVED lines=14> */
.L_x_5671:
[----:B----4-:R-:W4:Y:S01]  /*7d40*/  LDG.E.U16 R4, [R4.64] ;  /* 0x0000002404047981 */ /* 0x010f22000c1e1500 */
[----:B------:R-:W-:Y:S01]  /*7d50*/  IMAD.MOV.U32 R9, RZ, RZ, RZ ;  /* 0x000000ffff097224 */ /* 0x000fe200078e00ff */
[----:B----4-:R-:W-:Y:S01]  /*7d60*/  PRMT R8, RZ, 0x5410, R4 ;  /* 0x00005410ff087816 */ /* 0x010fe20000000004 */
[----:B------:R-:W-:Y:S05]  /*7d70*/  BRA `(.L_x_5626) ;  /* 0x000006b000007947 */ /* 0x000fea0003800000 */
.L_x_5668:
        /* <DEDUP_REMOVED lines=12> */
.L_x_5675:
        /* <DEDUP_REMOVED lines=20> */
.L_x_5677:
[----:B------:R-:W-:Y:S05]  /*7f80*/  BSYNC B0 ;  /* 0x0000000000007941 */ /* 0x000fea0003800000 */
.L_x_5676:
[----:B------:R-:W-:Y:S01]  /*7f90*/  IMAD.SHL.U32 R3, R3, 0x100000, RZ ;  /* 0x0010000003037824 */ /* 0x000fe200078e00ff */
[----:B------:R-:W-:-:S04]  /*7fa0*/  LEA R5, R0, 0x3b800000, 0x17 ;  /* 0x3b80000000057811 */ /* 0x000fc800078eb8ff */
[----:B------:R-:W-:Y:S01]  /*7fb0*/  LOP3.LUT R8, R5, R3, R8, 0xfe, !PT ;  /* 0x0000000305087212 */ /* 0x000fe200078efe08 */
[----:B------:R-:W-:Y:S05]  /*7fc0*/  BRA `(.L_x_5626) ;  /* 0x0000046000007947 */ /* 0x000fea0003800000 */
.L_x_5674:
        /* <DEDUP_REMOVED lines=20> */
.L_x_5679:
[----:B------:R-:W-:Y:S05]  /*8110*/  BSYNC B0 ;  /* 0x0000000000007941 */ /* 0x000fea0003800000 */
.L_x_5678:
[----:B------:R-:W-:Y:S01]  /*8120*/  IMAD.SHL.U32 R3, R3, 0x200000, RZ ;  /* 0x0020000003037824 */ /* 0x000fe200078e00ff */
[----:B------:R-:W-:-:S04]  /*8130*/  LEA R5, R0, 0x37800000, 0x17 ;  /* 0x3780000000057811 */ /* 0x000fc800078eb8ff */
[----:B------:R-:W-:Y:S01]  /*8140*/  LOP3.LUT R8, R5, R3, R8, 0xfe, !PT ;  /* 0x0000000305087212 */ /* 0x000fe200078efe08 */
[----:B------:R-:W-:Y:S05]  /*8150*/  BRA `(.L_x_5626) ;  /* 0x000002d000007947 */ /* 0x000fea0003800000 */
.L_x_5673:
        /* <DEDUP_REMOVED lines=14> */
.L_x_5683:
[----:B------:R-:W-:Y:S05]  /*8240*/  BSYNC B0 ;  /* 0x0000000000007941 */ /* 0x000fea0003800000 */
.L_x_5682:
[----:B------:R-:W-:Y:S01]  /*8250*/  IMAD.MOV.U32 R9, RZ, RZ, RZ ;  /* 0x000000ffff097224 */ /* 0x000fe200078e00ff */
[----:B------:R-:W-:Y:S05]  /*8260*/  BRA `(.L_x_5626) ;  /* 0x000001c000007947 */ /* 0x000fea0003800000 */
.L_x_5661:
        /* <DEDUP_REMOVED lines=21> */
.L_x_5681:
[----:B----4-:R-:W4:Y:S01]  /*83c0*/  LDG.E.64 R4, [R4.64] ;  /* 0x0000002404047981 */ /* 0x010f22000c1e1b00 */
[----:B------:R-:W-:Y:S01]  /*83d0*/  IMAD.MOV.U32 R9, RZ, RZ, RZ ;  /* 0x000000ffff097224 */ /* 0x000fe200078e00ff */
[----:B----4-:R0:W4:Y:S01]  /*83e0*/  I2F.U64 R8, R4 ;  /* 0x0000000400087312 */ /* 0x0101220000301000 */
[----:B------:R-:W-:Y:S05]  /*83f0*/  BRA `(.L_x_5626) ;  /* 0x0000003000007947 */ /* 0x000fea0003800000 */
.L_x_5680:
[----:B----4-:R-:W4:Y:S01]  /*8400*/  LDG.E R4, [R4.64] ;  /* 0x0000002404047981 */ /* 0x010f22000c1e1900 */
[----:B------:R-:W-:Y:S01]  /*8410*/  IMAD.MOV.U32 R9, RZ, RZ, RZ ;  /* 0x000000ffff097224 */ /* 0x000fe200078e00ff */
[----:B----4-:R0:W4:Y:S06]  /*8420*/  I2F.U32 R8, R4 ;  /* 0x0000000400087306 */ /* 0x01012c0000201000 */
.L_x_5626:
[----:B------:R-:W-:Y:S05]  /*8430*/  BSYNC B7 ;  /* 0x0000000000077941 */ /* 0x000fea0003800000 */
.L_x_5625:
[----:B------:R-:W0:Y:S01]  /*8440*/  S2R R33, SR_TID.X ;  /* 0x0000000000217919 */ /* 0x000e220000002100 */
[----:B------:R-:W-:Y:S01]  /*8450*/  BSSY B6, `(.L_x_5684) ;  /* 0x000012e000067945 */ /* 0x000fe20003800000 */
[C---:B0-----:R-:W-:Y:S02]  /*8460*/  ISETP.GE.AND P3, PT, R33.reuse, R32, PT ;  /* 0x000000202100720c */ /* 0x041fe40003f66270 */
[----:B------:R-:W-:-:S02]  /*8470*/  IADD3 R5, R33, 0x100, RZ ;  /* 0x0000010021057810 */ /* 0x000fc40007ffe0ff */
[----:B------:R-:W-:Y:S02]  /*8480*/  IADD3 R7, R33, 0x180, RZ ;  /* 0x0000018021077810 */ /* 0x000fe40007ffe0ff */
[-C--:B------:R-:W-:Y:S02]  /*8490*/  ISETP.GE.AND P1, PT, R5, R32.reuse, PT ;  /* 0x000000200500720c */ /* 0x080fe40003f26270 */
[----:B------:R-:W-:Y:S01]  /*84a0*/  ISETP.GE.AND P2, PT, R7, R32, PT ;  /* 0x000000200700720c */ /* 0x000fe20003f46270 */
[----:B------:R-:W-:-:S04]  /*84b0*/  CS2R R4, SRZ ;  /* 0x0000000000047805 */ /* 0x000fc8000001ff00 */
[C---:B-----5:R-:W-:Y:S02]  /*84c0*/  @!P3 FMUL.FTZ R0, R18.reuse, c[0x0][0x16c] ;  /* 0x00005b001200ba20 */ /* 0x060fe40000410000 */
[C---:B------:R-:W-:Y:S02]  /*84d0*/  @!P3 FMUL.FTZ R3, R19.reuse, c[0x0][0x16c] ;  /* 0x00005b001303ba20 */ /* 0x040fe40000410000 */
[----:B------:R-:W-:Y:S01]  /*84e0*/  @!P3 FFMA.FTZ R0, R19, c[0x0][0x168], R0 ;  /* 0x00005a001300ba23 */ /* 0x000fe20000010000 */
[----:B------:R-:W-:Y:S01]  /*84f0*/  IADD3 R19, R33, 0x80, RZ ;  /* 0x0000008021137810 */ /* 0x000fe20007ffe0ff */
[----:B------:R-:W-:Y:S02]  /*8500*/  @!P3 FFMA.FTZ R3, R18, c[0x0][0x168], -R3 ;  /* 0x00005a001203ba23 */ /* 0x000fe40000010803 */
[C---:B------:R-:W-:Y:S01]  /*8510*/  @!P3 FMUL.FTZ R6, R0.reuse, R23 ;  /* 0x000000170006b220 */ /* 0x040fe20000410000 */
[----:B------:R-:W-:Y:S01]  /*8520*/  ISETP.GE.AND P0, PT, R19, R32, PT ;  /* 0x000000201300720c */ /* 0x000fe20003f06270 */
[-C--:B--2---:R-:W-:Y:S01]  /*8530*/  @!P3 FMUL.FTZ R0, R0, R22.reuse ;  /* 0x000000160000b220 */ /* 0x084fe20000410000 */
[----:B------:R-:W0:Y:S01]  /*8540*/  LDC.U8 R18, c[0x0][0x1ac] ;  /* 0x00006b00ff127b82 */ /* 0x000e220000000000 */
[----:B------:R-:W-:-:S02]  /*8550*/  @!P3 FFMA.FTZ R4, R3, R22, -R6 ;  /* 0x000000160304b223 */ /* 0x000fc40000010806 */
[----:B------:R-:W-:Y:S02]  /*8560*/  @!P3 FFMA.FTZ R5, R3, R23, R0 ;  /* 0x000000170305b223 */ /* 0x000fe40000010000 */
[----:B----4-:R-:W-:Y:S01]  /*8570*/  @!P1 FMUL.FTZ R0, R28, c[0x0][0x16c] ;  /* 0x00005b001c009a20 */ /* 0x010fe20000410000 */
[----:B------:R-:W-:Y:S01]  /*8580*/  CS2R R22, SRZ ;  /* 0x0000000000167805 */ /* 0x000fe2000001ff00 */
[----:B------:R-:W-:Y:S02]  /*8590*/  @!P2 FMUL.FTZ R6, R16, c[0x0][0x16c] ;  /* 0x00005b001006aa20 */ /* 0x000fe40000410000 */
[----:B------:R-:W-:Y:S02]  /*85a0*/  @!P1 FMUL.FTZ R3, R29, c[0x0][0x16c] ;  /* 0x00005b001d039a20 */ /* 0x000fe40000410000 */
[----:B------:R-:W-:Y:S02]  /*85b0*/  @!P2 FMUL.FTZ R7, R17, c[0x0][0x16c] ;  /* 0x00005b001107aa20 */ /* 0x000fe40000410000 */
[----:B------:R-:W-:-:S02]  /*85c0*/  @!P1 FFMA.FTZ R29, R29, c[0x0][0x168], R0 ;  /* 0x00005a001d1d9a23 */ /* 0x000fc40000010000 */
[----:B------:R-:W-:Y:S02]  /*85d0*/  @!P2 FFMA.FTZ R10, R17, c[0x0][0x168], R6 ;  /* 0x00005a00110aaa23 */ /* 0x000fe40000010006 */
[----:B-1----:R-:W-:Y:S02]  /*85e0*/  @!P0 FMUL.FTZ R6, R24, c[0x0][0x16c] ;  /* 0x00005b0018068a20 */ /* 0x002fe40000410000 */
[----:B------:R-:W-:Y:S02]  /*85f0*/  @!P2 FFMA.FTZ R0, R16, c[0x0][0x168], -R7 ;  /* 0x00005a001000aa23 */ /* 0x000fe40000010807 */
[----:B------:R-:W-:Y:S01]  /*8600*/  @!P1 FFMA.FTZ R28, R28, c[0x0][0x168], -R3 ;  /* 0x00005a001c1c9a23 */ /* 0x000fe20000010803 */
[----:B------:R-:W-:Y:S01]  /*8610*/  CS2R R16, SRZ ;  /* 0x0000000000107805 */ /* 0x000fe2000001ff00 */
[----:B------:R-:W-:Y:S02]  /*8620*/  @!P1 FMUL.FTZ R7, R29, R31 ;  /* 0x0000001f1d079220 */ /* 0x000fe40000410000 */
[----:B------:R-:W-:-:S02]  /*8630*/  @!P0 FFMA.FTZ R6, R25, c[0x0][0x168], R6 ;  /* 0x00005a0019068a23 */ /* 0x000fc40000010006 */
[----:B------:R-:W-:Y:S02]  /*8640*/  @!P0 FMUL.FTZ R3, R25, c[0x0][0x16c] ;  /* 0x00005b0019038a20 */ /* 0x000fe40000410000 */
[-C--:B------:R-:W-:Y:S02]  /*8650*/  @!P1 FFMA.FTZ R16, R28, R30.reuse, -R7 ;  /* 0x0000001e1c109223 */ /* 0x080fe40000010807 */
[----:B------:R-:W-:Y:S02]  /*8660*/  @!P2 FMUL.FTZ R11, R10, R9 ;  /* 0x000000090a0ba220 */ /* 0x000fe40000410000 */
[----:B------:R-:W-:Y:S02]  /*8670*/  @!P0 FMUL.FTZ R7, R6, R27 ;  /* 0x0000001b06078220 */ /* 0x000fe40000410000 */
[----:B------:R-:W-:Y:S02]  /*8680*/  @!P1 FMUL.FTZ R29, R29, R30 ;  /* 0x0000001e1d1d9220 */ /* 0x000fe40000410000 */
[----:B------:R-:W-:-:S02]  /*8690*/  @!P0 FFMA.FTZ R3, R24, c[0x0][0x168], -R3 ;  /* 0x00005a0018038a23 */ /* 0x000fc40000010803 */
[----:B------:R-:W-:Y:S01]  /*86a0*/  @!P2 FMUL.FTZ R10, R10, R8 ;  /* 0x000000080a0aa220 */ /* 0x000fe20000410000 */
[----:B------:R-:W-:Y:S01]  /*86b0*/  CS2R R24, SRZ ;  /* 0x0000000000187805 */ /* 0x000fe2000001ff00 */
[----:B---3--:R-:W-:Y:S02]  /*86c0*/  @!P0 FMUL.FTZ R6, R6, R26 ;  /* 0x0000001a06068220 */ /* 0x008fe40000410000 */
[----:B------:R-:W-:Y:S02]  /*86d0*/  @!P1 FFMA.FTZ R17, R28, R31, R29 ;  /* 0x0000001f1c119223 */ /* 0x000fe4000001001d */
[C---:B------:R-:W-:Y:S02]  /*86e0*/  @!P2 FFMA.FTZ R24, R0.reuse, R8, -R11 ;  /* 0x000000080018a223 */ /* 0x040fe4000001080b */
[----:B------:R-:W-:Y:S02]  /*86f0*/  @!P2 FFMA.FTZ R25, R0, R9, R10 ;  /* 0x000000090019a223 */ /* 0x000fe4000001000a */
[----:B------:R-:W-:-:S02]  /*8700*/  @!P0 FFMA.FTZ R22, R3, R26, -R7 ;  /* 0x0000001a03168223 */ /* 0x000fc40000010807 */
[----:B------:R-:W-:Y:S01]  /*8710*/  @!P0 FFMA.FTZ R23, R3, R27, R6 ;  /* 0x0000001b03178223 */ /* 0x000fe20000010006 */
        /* <DEDUP_REMOVED lines=20> */
.L_x_5689:
[----:B------:R-:W0:Y:S01]  /*8860*/  F2I.S64.TRUNC R4, R4 ;  /* 0x0000000400047311 */ /* 0x000e22000020d900 */
[----:B------:R-:W-:Y:S02]  /*8870*/  IMAD.MOV.U32 R33, RZ, RZ, R19 ;  /* 0x000000ffff217224 */ /* 0x000fe400078e0013 */
[----:B0-----:R-:W-:-:S05]  /*8880*/  IMAD.MOV.U32 R3, RZ, RZ, R4 ;  /* 0x000000ffff037224 */ /* 0x001fca00078e0004 */
[----:B------:R0:W-:Y:S01]  /*8890*/  STG.E.U8 [R8.64], R3 ;  /* 0x0000000308007986 */ /* 0x0001e2000c101124 */
[----:B------:R-:W-:Y:S05]  /*88a0*/  BRA `(.L_x_5685) ;  /* 0x00000e8000007947 */ /* 0x000fea0003800000 */
.L_x_5688:
        /* <DEDUP_REMOVED lines=10> */
.L_x_5692:
[----:B------:R-:W0:Y:S01]  /*8950*/  F2I.FTZ.TRUNC.NTZ R3, R4 ;  /* 0x0000000400037305 */ /* 0x000e22000021f100 */
[----:B------:R-:W-:Y:S01]  /*8960*/  IMAD.MOV.U32 R33, RZ, RZ, R19 ;  /* 0x000000ffff217224 */ /* 0x000fe200078e0013 */
[----:B0-----:R0:W-:Y:S01]  /*8970*/  STG.E [R8.64], R3 ;  /* 0x0000000308007986 */ /* 0x0011e2000c101924 */
[----:B------:R-:W-:Y:S05]  /*8980*/  BRA `(.L_x_5685) ;  /* 0x00000da000007947 */ /* 0x000fea0003800000 */
.L_x_5691:
[----:B------:R-:W0:Y:S01]  /*8990*/  F2I.FTZ.TRUNC.NTZ R3, R4 ;  /* 0x0000000400037305 */ /* 0x000e22000021f100 */
[----:B------:R-:W-:Y:S01]  /*89a0*/  IMAD.MOV.U32 R33, RZ, RZ, R19 ;  /* 0x000000ffff217224 */ /* 0x000fe200078e0013 */
[----:B0-----:R0:W-:Y:S01]  /*89b0*/  STG.E.U16 [R8.64], R3 ;  /* 0x0000000308007986 */ /* 0x0011e2000c101524 */
[----:B------:R-:W-:Y:S05]  /*89c0*/  BRA `(.L_x_5685) ;  /* 0x00000d6000007947 */ /* 0x000fea0003800000 */
.L_x_5687:
        /* <DEDUP_REMOVED lines=9> */
.L_x_5694:
[----:B------:R-:W-:Y:S01]  /*8a60*/  F2FP.PACK_AB R4, RZ, R4 ;  /* 0x00000004ff04723e */ /* 0x000fe200000000ff */
[----:B------:R-:W-:-:S04]  /*8a70*/  IMAD.MOV.U32 R33, RZ, RZ, R19 ;  /* 0x000000ffff217224 */ /* 0x000fc800078e0013 */
[----:B------:R0:W-:Y:S01]  /*8a80*/  STG.E.U16 [R8.64], R4 ;  /* 0x0000000408007986 */ /* 0x0001e2000c101524 */
[----:B------:R-:W-:Y:S05]  /*8a90*/  BRA `(.L_x_5685) ;  /* 0x00000c9000007947 */ /* 0x000fea0003800000 */
.L_x_5693:
        /* <DEDUP_REMOVED lines=9> */
.L_x_5696:
[----:B------:R-:W-:Y:S01]  /*8b30*/  F2FP.PACK_AB R5, R5, R4 ;  /* 0x000000040505723e */ /* 0x000fe200000000ff */
[----:B------:R-:W-:-:S04]  /*8b40*/  IMAD.MOV.U32 R33, RZ, RZ, R19 ;  /* 0x000000ffff217224 */ /* 0x000fc800078e0013 */
[----:B------:R0:W-:Y:S01]  /*8b50*/  STG.E [R8.64], R5 ;  /* 0x0000000508007986 */ /* 0x0001e2000c101924 */
[----:B------:R-:W-:Y:S05]  /*8b60*/  BRA `(.L_x_5685) ;  /* 0x00000bc000007947 */ /* 0x000fea0003800000 */
.L_x_5695:
[----:B------:R-:W-:Y:S02]  /*8b70*/  FMUL.FTZ R4, R4, 1 ;  /* 0x3f80000004047820 */ /* 0x000fe40000410000 */
[----:B------:R-:W-:-:S04]  /*8b80*/  IMAD.MOV.U32 R33, RZ, RZ, R19 ;  /* 0x000000ffff217224 */ /* 0x000fc800078e0013 */
[----:B------:R-:W0:Y:S02]  /*8b90*/  F2F.F64.F32 R4, R4 ;  /* 0x0000000400047310 */ /* 0x000e240000201800 */
[----:B0-----:R0:W-:Y:S01]  /*8ba0*/  STG.E.64 [R8.64], R4 ;  /* 0x0000000408007986 */ /* 0x0011e2000c101b24 */
[----:B------:R-:W-:Y:S05]  /*8bb0*/  BRA `(.L_x_5685) ;  /* 0x00000b7000007947 */ /* 0x000fea0003800000 */
.L_x_5686:
        /* <DEDUP_REMOVED lines=15> */
.L_x_5699:
[----:B------:R-:W-:Y:S02]  /*8cb0*/  FMUL.FTZ R6, R5, 1 ;  /* 0x3f80000005067820 */ /* 0x000fe40000410000 */
[----:B------:R-:W-:Y:S02]  /*8cc0*/  FMUL.FTZ R4, R4, 1 ;  /* 0x3f80000004047820 */ /* 0x000fe40000410000 */
[----:B------:R-:W-:Y:S02]  /*8cd0*/  IMAD.MOV.U32 R33, RZ, RZ, R19 ;  /* 0x000000ffff217224 */ /* 0x000fe400078e0013 */
[----:B------:R-:W-:Y:S08]  /*8ce0*/  F2F.F64.F32 R6, R6 ;  /* 0x0000000600067310 */ /* 0x000ff00000201800 */
[----:B------:R-:W0:Y:S02]  /*8cf0*/  F2F.F64.F32 R4, R4 ;  /* 0x0000000400047310 */ /* 0x000e240000201800 */
[----:B0-----:R0:W-:Y:S01]  /*8d00*/  STG.E.128 [R8.64], R4 ;  /* 0x0000000408007986 */ /* 0x0011e2000c101d24 */
[----:B------:R-:W-:Y:S05]  /*8d10*/  BRA `(.L_x_5685) ;  /* 0x00000a1000007947 */ /* 0x000fea0003800000 */
.L_x_5698:
        /* <DEDUP_REMOVED lines=20> */
.L_x_5703:
[----:B------:R-:W-:Y:S05]  /*8e60*/  BSYNC B0 ;  /* 0x0000000000007941 */ /* 0x000fea0003800000 */
.L_x_5702:
[----:B------:R-:W-:Y:S01]  /*8e70*/  LOP3.LUT R5, R0, R5, RZ, 0xfc, !PT ;  /* 0x0000000500057212 */ /* 0x000fe200078efcff */
[----:B------:R-:W-:-:S04]  /*8e80*/  IMAD.MOV.U32 R33, RZ, RZ, R19 ;  /* 0x000000ffff217224 */ /* 0x000fc800078e0013 */
[----:B------:R0:W-:Y:S01]  /*8e90*/  STG.E.U8 [R8.64], R5 ;  /* 0x0000000508007986 */ /* 0x0001e2000c101124 */
[----:B------:R-:W-:Y:S05]  /*8ea0*/  BRA `(.L_x_5685) ;  /* 0x0000088000007947 */ /* 0x000fea0003800000 */
.L_x_5701:
        /* <DEDUP_REMOVED lines=12> */
.L_x_5705:
[----:B------:R-:W-:Y:S01]  /*8f70*/  IMAD.MOV.U32 R0, RZ, RZ, 0x7f ;  /* 0x0000007fff007424 */ /* 0x000fe200078e00ff */
[----:B------:R-:W-:-:S04]  /*8f80*/  ISETP.GT.U32.AND P0, PT, R5, 0x7f800000, PT ;  /* 0x7f8000000500780c */ /* 0x000fc80003f04070 */
[----:B------:R-:W-:-:S04]  /*8f90*/  SEL R0, R0, 0x7c, P0 ;  /* 0x0000007c00007807 */ /* 0x000fc80000000000 */
.L_x_5706:
[----:B------:R-:W-:Y:S05]  /*8fa0*/  BSYNC B0 ;  /* 0x0000000000007941 */ /* 0x000fea0003800000 */
.L_x_5704:
[----:B------:R-:W-:Y:S01]  /*8fb0*/  LOP3.LUT R4, R4, 0x80000000, RZ, 0xc0, !PT ;  /* 0x8000000004047812 */ /* 0x000fe200078ec0ff */
[----:B------:R-:W-:-:S03]  /*8fc0*/  IMAD.MOV.U32 R33, RZ, RZ, R19 ;  /* 0x000000ffff217224 */ /* 0x000fc600078e0013 */
[----:B------:R-:W-:-:S04]  /*8fd0*/  SHF.R.U32.HI R3, RZ, 0x18, R4 ;  /* 0x00000018ff037819 */ /* 0x000fc80000011604 */
[----:B------:R-:W-:-:S05]  /*8fe0*/  LOP3.LUT R3, R0, R3, RZ, 0xfc, !PT ;  /* 0x0000000300037212 */ /* 0x000fca00078efcff */
[----:B------:R0:W-:Y:S01]  /*8ff0*/  STG.E.U8 [R8.64], R3 ;  /* 0x0000000308007986 */ /* 0x0001e2000c101124 */
[----:B------:R-:W-:Y:S05]  /*9000*/  BRA `(.L_x_5685) ;  /* 0x0000072000007947 */ /* 0x000fea0003800000 */
.L_x_5700:
[----:B------:R-:W-:Y:S01]  /*9010*/  F2FP.BF16.PACK_AB R4, RZ, R4 ;  /* 0x00000004ff04723e */ /* 0x000fe200000010ff */
[----:B------:R-:W-:-:S04]  /*9020*/  IMAD.MOV.U32 R33, RZ, RZ, R19 ;  /* 0x000000ffff217224 */ /* 0x000fc800078e0013 */
[----:B------:R0:W-:Y:S01]  /*9030*/  STG.E.U16 [R8.64], R4 ;  /* 0x0000000408007986 */ /* 0x0001e2000c101524 */
[----:B------:R-:W-:Y:S05]  /*9040*/  BRA `(.L_x_5685) ;  /* 0x000006e000007947 */ /* 0x000fea0003800000 */
.L_x_5697:
        /* <DEDUP_REMOVED lines=12> */
.L_x_5709:
        /* <DEDUP_REMOVED lines=16> */
.L_x_5712:
[----:B------:R-:W-:-:S04]  /*9210*/  LOP3.LUT R4, R4, 0x80000000, RZ, 0xc0, !PT ;  /* 0x8000000004047812 */ /* 0x000fc800078ec0ff */
[----:B------:R-:W-:-:S04]  /*9220*/  SHF.R.U32.HI R4, RZ, 0x18, R4 ;  /* 0x00000018ff047819 */ /* 0x000fc80000011604 */
[----:B------:R-:W-:-:S04]  /*9230*/  LOP3.LUT R3, R3, R4, RZ, 0xfc, !PT ;  /* 0x0000000403037212 */ /* 0x000fc800078efcff */
[----:B------:R-:W-:Y:S02]  /*9240*/  PRMT R0, R3, 0x7610, R0 ;  /* 0x0000761003007816 */ /* 0x000fe40000000000 */
.L_x_5711:
[----:B------:R-:W-:Y:S05]  /*9250*/  BSYNC B0 ;  /* 0x0000000000007941 */ /* 0x000fea0003800000 */
.L_x_5710:
[----:B------:R0:W-:Y:S01]  /*9260*/  STG.E.U8 [R8.64], R0 ;  /* 0x0000000008007986 */ /* 0x0001e2000c101124 */
[----:B------:R-:W-:Y:S01]  /*9270*/  IMAD.MOV.U32 R33, RZ, RZ, R19 ;  /* 0x000000ffff217224 */ /* 0x000fe200078e0013 */
[----:B------:R-:W-:Y:S05]  /*9280*/  BRA `(.L_x_5685) ;  /* 0x000004a000007947 */ /* 0x000fea0003800000 */
.L_x_5708:
        /* <DEDUP_REMOVED lines=16> */
.L_x_5715:
[----:B------:R-:W-:-:S04]  /*9390*/  LOP3.LUT R4, R4, 0x80000000, RZ, 0xc0, !PT ;  /* 0x8000000004047812 */ /* 0x000fc800078ec0ff */
[----:B------:R-:W-:-:S04]  /*93a0*/  SHF.R.U32.HI R4, RZ, 0x18, R4 ;  /* 0x00000018ff047819 */ /* 0x000fc80000011604 */
[----:B------:R-:W-:-:S04]  /*93b0*/  LOP3.LUT R3, R3, R4, RZ, 0xfc, !PT ;  /* 0x0000000403037212 */ /* 0x000fc800078efcff */
[----:B------:R-:W-:Y:S02]  /*93c0*/  PRMT R0, R3, 0x7610, R0 ;  /* 0x0000761003007816 */ /* 0x000fe40000000000 */
.L_x_5714:
[----:B------:R-:W-:Y:S05]  /*93d0*/  BSYNC B0 ;  /* 0x0000000000007941 */ /* 0x000fea0003800000 */
.L_x_5713:
[----:B------:R0:W-:Y:S01]  /*93e0*/  STG.E.U8 [R8.64], R0 ;  /* 0x0000000008007986 */ /* 0x0001e2000c101124 */
[----:B------:R-:W-:Y:S01]  /*93f0*/  IMAD.MOV.U32 R33, RZ, RZ, R19 ;  /* 0x000000ffff217224 */ /* 0x000fe200078e0013 */
[----:B------:R-:W-:Y:S05]  /*9400*/  BRA `(.L_x_5685) ;  /* 0x0000032000007947 */ /* 0x000fea0003800000 */
.L_x_5707:
        /* <DEDUP_REMOVED lines=22> */
.L_x_5690:
        /* <DEDUP_REMOVED lines=21> */
.L_x_5717:
[----:B------:R-:W0:Y:S01]  /*96c0*/  F2I.U64.TRUNC R4, R4 ;  /* 0x0000000400047311 */ /* 0x000e22000020d800 */
[----:B------:R-:W-:Y:S01]  /*96d0*/  IMAD.MOV.U32 R33, RZ, RZ, R19 ;  /* 0x000000ffff217224 */ /* 0x000fe200078e0013 */
[----:B0-----:R0:W-:Y:S01]  /*96e0*/  STG.E.64 [R8.64], R4 ;  /* 0x0000000408007986 */ /* 0x0011e2000c101b24 */
[----:B------:R-:W-:Y:S05]  /*96f0*/  BRA `(.L_x_5685) ;  /* 0x0000003000007947 */ /* 0x000fea0003800000 */
.L_x_5716:
[----:B------:R-:W0:Y:S01]  /*9700*/  F2I.FTZ.U32.TRUNC.NTZ R3, R4 ;  /* 0x0000000400037305 */ /* 0x000e22000021f000 */
[----:B------:R-:W-:Y:S01]  /*9710*/  IMAD.MOV.U32 R33, RZ, RZ, R19 ;  /* 0x000000ffff217224 */ /* 0x000fe200078e0013 */
[----:B0-----:R0:W-:Y:S06]  /*9720*/  STG.E [R8.64], R3 ;  /* 0x0000000308007986 */ /* 0x0011ec000c101924 */
.L_x_5685:
[----:B0-----:R-:W-:Y:S05]  /*9730*/  BSYNC B6 ;  /* 0x0000000000067941 */ /* 0x001fea0003800000 */
.L_x_5684:
        /* <DEDUP_REMOVED lines=22> */
.L_x_5723:
[----:B------:R-:W0:Y:S02]  /*98a0*/  F2I.S64.TRUNC R22, R22 ;  /* 0x0000001600167311 */ /* 0x000e24000020d900 */
[----:B0-----:R-:W-:-:S05]  /*98b0*/  IMAD.MOV.U32 R3, RZ, RZ, R22 ;  /* 0x000000ffff037224 */ /* 0x001fca00078e0016 */
[----:B------:R0:W-:Y:S01]  /*98c0*/  STG.E.U8 [R8.64], R3 ;  /* 0x0000000308007986 */ /* 0x0001e2000c101124 */
[----:B------:R-:W-:Y:S05]  /*98d0*/  BRA `(.L_x_5725) ;  /* 0x00000d4000007947 */ /* 0x000fea0003800000 */
.L_x_5722:
        /* <DEDUP_REMOVED lines=9> */
.L_x_5727:
[----:B------:R-:W0:Y:S02]  /*9970*/  F2I.FTZ.TRUNC.NTZ R3, R22 ;  /* 0x0000001600037305 */ /* 0x000e24000021f100 */
[----:B0-----:R0:W-:Y:S01]  /*9980*/  STG.E [R8.64], R3 ;  /* 0x0000000308007986 */ /* 0x0011e2000c101924 */
[----:B------:R-:W-:Y:S05]  /*9990*/  BRA `(.L_x_5725) ;  /* 0x00000c8000007947 */ /* 0x000fea0003800000 */
.L_x_5726:
[----:B------:R-:W0:Y:S02]  /*99a0*/  F2I.FTZ.TRUNC.NTZ R3, R22 ;  /* 0x0000001600037305 */ /* 0x000e24000021f100 */
[----:B0-----:R0:W-:Y:S01]  /*99b0*/  STG.E.U16 [R8.64], R3 ;  /* 0x0000000308007986 */ /* 0x0011e2000c101524 */
[----:B------:R-:W-:Y:S05]  /*99c0*/  BRA `(.L_x_5725) ;  /* 0x00000c5000007947 */ /* 0x000fea0003800000 */
.L_x_5721:
        /* <DEDUP_REMOVED lines=8> */
.L_x_5729:
[----:B------:R-:W-:-:S05]  /*9a50*/  F2FP.PACK_AB R22, RZ, R22 ;  /* 0x00000016ff16723e */ /* 0x000fca00000000ff */
[----:B------:R0:W-:Y:S01]  /*9a60*/  STG.E.U16 [R8.64], R22 ;  /* 0x0000001608007986 */ /* 0x0001e2000c101524 */
[----:B------:R-:W-:Y:S05]  /*9a70*/  BRA `(.L_x_5725) ;  /* 0x00000ba000007947 */ /* 0x000fea0003800000 */
.L_x_5728:
        /* <DEDUP_REMOVED lines=8> */
.L_x_5731:
[----:B------:R-:W-:-:S05]  /*9b00*/  F2FP.PACK_AB R23, R23, R22 ;  /* 0x000000161717723e */ /* 0x000fca00000000ff */
[----:B------:R0:W-:Y:S01]  /*9b10*/  STG.E [R8.64], R23 ;  /* 0x0000001708007986 */ /* 0x0001e2000c101924 */
[----:B------:R-:W-:Y:S05]  /*9b20*/  BRA `(.L_x_5725) ;  /* 0x00000af000007947 */ /* 0x000fea0003800000 */
.L_x_5730:
[----:B------:R-:W-:-:S06]  /*9b30*/  FMUL.FTZ R4, R22, 1 ;  /* 0x3f80000016047820 */ /* 0x000fcc0000410000 */
[----:B------:R-:W0:Y:S02]  /*9b40*/  F2F.F64.F32 R4, R4 ;  /* 0x0000000400047310 */ /* 0x000e240000201800 */
[----:B0-----:R0:W-:Y:S01]  /*9b50*/  STG.E.64 [R8.64], R4 ;  /* 0x0000000408007986 */ /* 0x0011e2000c101b24 */
[----:B------:R-:W-:Y:S05]  /*9b60*/  BRA `(.L_x_5725) ;  /* 0x00000ab000007947 */ /* 0x000fea0003800000 */
.L_x_5720:
        /* <DEDUP_REMOVED lines=14> */
.L_x_5734:
[----:B------:R-:W-:Y:S02]  /*9c50*/  FMUL.FTZ R6, R23, 1 ;  /* 0x3f80000017067820 */ /* 0x000fe40000410000 */
[----:B------:R-:W-:-:S04]  /*9c60*/  FMUL.FTZ R4, R22, 1 ;  /* 0x3f80000016047820 */ /* 0x000fc80000410000 */
[----:B------:R-:W-:Y:S08]  /*9c70*/  F2F.F64.F32 R6, R6 ;  /* 0x0000000600067310 */ /* 0x000ff00000201800 */
[----:B------:R-:W0:Y:S02]  /*9c80*/  F2F.F64.F32 R4, R4 ;  /* 0x0000000400047310 */ /* 0x000e240000201800 */
[----:B0-----:R0:W-:Y:S01]  /*9c90*/  STG.E.128 [R8.64], R4 ;  /* 0x0000000408007986 */ /* 0x0011e2000c101d24 */
[----:B------:R-:W-:Y:S05]  /*9ca0*/  BRA `(.L_x_5725) ;  /* 0x0000097000007947 */ /* 0x000fea0003800000 */
.L_x_5733:
        /* <DEDUP_REMOVED lines=20> */
.L_x_5738:
[----:B------:R-:W-:Y:S05]  /*9df0*/  BSYNC B0 ;  /* 0x0000000000007941 */ /* 0x000fea0003800000 */
.L_x_5737:
[----:B------:R-:W-:-:S05]  /*9e00*/  LOP3.LUT R5, R0, R5, RZ, 0xfc, !PT ;  /* 0x0000000500057212 */ /* 0x000fca00078efcff */
[----:B------:R0:W-:Y:S01]  /*9e10*/  STG.E.U8 [R8.64], R5 ;  /* 0x0000000508007986 */ /* 0x0001e2000c101124 */
[----:B------:R-:W-:Y:S05]  /*9e20*/  BRA `(.L_x_5725) ;  /* 0x000007f000007947 */ /* 0x000fea0003800000 */
.L_x_5736:
        /* <DEDUP_REMOVED lines=12> */
.L_x_5740:
[----:B------:R-:W-:Y:S01]  /*9ef0*/  IMAD.MOV.U32 R0, RZ, RZ, 0x7f ;  /* 0x0000007fff007424 */ /* 0x000fe200078e00ff */
[----:B------:R-:W-:-:S04]  /*9f00*/  ISETP.GT.U32.AND P0, PT, R4, 0x7f800000, PT ;  /* 0x7f8000000400780c */ /* 0x000fc80003f04070 */
[----:B------:R-:W-:-:S04]  /*9f10*/  SEL R0, R0, 0x7c, P0 ;  /* 0x0000007c00007807 */ /* 0x000fc80000000000 */
.L_x_5741:
[----:B------:R-:W-:Y:S05]  /*9f20*/  BSYNC B0 ;  /* 0x0000000000007941 */ /* 0x000fea0003800000 */
.L_x_5739:
[----:B------:R-:W-:-:S04]  /*9f30*/  LOP3.LUT R22, R22, 0x80000000, RZ, 0xc0, !PT ;  /* 0x8000000016167812 */ /* 0x000fc800078ec0ff */
[----:B------:R-:W-:-:S04]  /*9f40*/  SHF.R.U32.HI R3, RZ, 0x18, R22 ;  /* 0x00000018ff037819 */ /* 0x000fc80000011616 */
[----:B------:R-:W-:-:S05]  /*9f50*/  LOP3.LUT R3, R0, R3, RZ, 0xfc, !PT ;  /* 0x0000000300037212 */ /* 0x000fca00078efcff */
[----:B------:R0:W-:Y:S01]  /*9f60*/  STG.E.U8 [R8.64], R3 ;  /* 0x0000000308007986 */ /* 0x0001e2000c101124 */
[----:B------:R-:W-:Y:S05]  /*9f70*/  BRA `(.L_x_5725) ;  /* 0x000006a000007947 */ /* 0x000fea0003800000 */
.L_x_5735:
[----:B------:R-:W-:-:S05]  /*9f80*/  F2FP.BF16.PACK_AB R22, RZ, R22 ;  /* 0x00000016ff16723e */ /* 0x000fca00000010ff */
[----:B------:R0:W-:Y:S01]  /*9f90*/  STG.E.U16 [R8.64], R22 ;  /* 0x0000001608007986 */ /* 0x0001e2000c101524 */
[----:B------:R-:W-:Y:S05]  /*9fa0*/  BRA `(.L_x_5725) ;  /* 0x0000067000007947 */ /* 0x000fea0003800000 */
.L_x_5732:
        /* <DEDUP_REMOVED lines=11> */
.L_x_5744:
        /* <DEDUP_REMOVED lines=16> */
.L_x_5747:
[----:B------:R-:W-:-:S04]  /*a160*/  LOP3.LUT R22, R22, 0x80000000, RZ, 0xc0, !PT ;  /* 0x8000000016167812 */ /* 0x000fc800078ec0ff */
[----:B------:R-:W-:-:S04]  /*a170*/  SHF.R.U32.HI R3, RZ, 0x18, R22 ;  /* 0x00000018ff037819 */ /* 0x000fc80000011616 */
[----:B------:R-:W-:-:S04]  /*a180*/  LOP3.LUT R0, R0, R3, RZ, 0xfc, !PT ;  /* 0x0000000300007212 */ /* 0x000fc800078efcff */
[----:B------:R-:W-:Y:S02]  /*a190*/  PRMT R4, R0, 0x7610, R4 ;  /* 0x0000761000047816 */ /* 0x000fe40000000004 */
.L_x_5746:
[----:B------:R-:W-:Y:S05]  /*a1a0*/  BSYNC B0 ;  /* 0x0000000000007941 */ /* 0x000fea0003800000 */
.L_x_5745:
[----:B------:R0:W-:Y:S01]  /*a1b0*/  STG.E.U8 [R8.64], R4 ;  /* 0x0000000408007986 */ /* 0x0001e2000c101124 */
[----:B------:R-:W-:Y:S05]  /*a1c0*/  BRA `(.L_x_5725) ;  /* 0x0000045000007947 */ /* 0x000fea0003800000 */
.L_x_5743:
        /* <DEDUP_REMOVED lines=16> */
.L_x_5750:
[----:B------:R-:W-:-:S04]  /*a2d0*/  LOP3.LUT R22, R22, 0x80000000, RZ, 0xc0, !PT ;  /* 0x8000000016167812 */ /* 0x000fc800078ec0ff */
[----:B------:R-:W-:-:S04]  /*a2e0*/  SHF.R.U32.HI R3, RZ, 0x18, R22 ;  /* 0x00000018ff037819 */ /* 0x000fc80000011616 */
[----:B------:R-:W-:-:S04]  /*a2f0*/  LOP3.LUT R0, R0, R3, RZ, 0xfc, !PT ;  /* 0x0000000300007212 */ /* 0x000fc800078efcff */
[----:B------:R-:W-:Y:S02]  /*a300*/  PRMT R4, R0, 0x7610, R4 ;  /* 0x0000761000047816 */ /* 0x000fe40000000004 */
.L_x_5749:
[----:B------:R-:W-:Y:S05]  /*a310*/  BSYNC B0 ;  /* 0x0000000000007941 */ /* 0x000fea0003800000 */
.L_x_5748:
[----:B------:R0:W-:Y:S01]  /*a320*/  STG.E.U8 [R8.64], R4 ;  /* 0x0000000408007986 */ /* 0x0001e2000c101124 */
[----:B------:R-:W-:Y:S05]  /*a330*/  BRA `(.L_x_5725) ;  /* 0x000002e000007947 */ /* 0x000fea0003800000 */
.L_x_5742:
        /* <DEDUP_REMOVED lines=21> */
.L_x_5724:
        /* <DEDUP_REMOVED lines=20> */
.L_x_5752:
[----:B------:R-:W0:Y:S02]  /*a5d0*/  F2I.U64.TRUNC R22, R22 ;  /* 0x0000001600167311 */ /* 0x000e24000020d800 */
[----:B0-----:R0:W-:Y:S01]  /*a5e0*/  STG.E.64 [R8.64], R22 ;  /* 0x0000001608007986 */ /* 0x0011e2000c101b24 */
[----:B------:R-:W-:Y:S05]  /*a5f0*/  BRA `(.L_x_5725) ;  /* 0x0000002000007947 */ /* 0x000fea0003800000 */
.L_x_5751:
[----:B------:R-:W0:Y:S02]  /*a600*/  F2I.FTZ.U32.TRUNC.NTZ R3, R22 ;  /* 0x0000001600037305 */ /* 0x000e24000021f000 */
[----:B0-----:R0:W-:Y:S02]  /*a610*/  STG.E [R8.64], R3 ;  /* 0x0000000308007986 */ /* 0x0011e4000c101924 */
.L_x_5725:
[----:B------:R-:W-:-:S04]  /*a620*/  IADD3 R33, R33, 0x80, RZ ;  /* 0x0000008021217810 */ /* 0x000fc80007ffe0ff */
[----:B------:R-:W-:-:S13]  /*a630*/  ISETP.GE.AND P0, PT, R33, R32, PT ;  /* 0x000000202100720c */ /* 0x000fda0003f06270 */
        /* <DEDUP_REMOVED lines=20> */
.L_x_5756:
[----:B------:R-:W0:Y:S02]  /*a780*/  F2I.S64.TRUNC R16, R16 ;  /* 0x0000001000107311 */ /* 0x000e24000020d900 */
[----:B0-----:R-:W-:-:S05]  /*a790*/  IMAD.MOV.U32 R3, RZ, RZ, R16 ;  /* 0x000000ffff037224 */ /* 0x001fca00078e0010 */
[----:B------:R0:W-:Y:S01]  /*a7a0*/  STG.E.U8 [R4.64], R3 ;  /* 0x0000000304007986 */ /* 0x0001e2000c101124 */
[----:B------:R-:W-:Y:S05]  /*a7b0*/  BRA `(.L_x_5758) ;  /* 0x00000d4000007947 */ /* 0x000fea0003800000 */
.L_x_5755:
        /* <DEDUP_REMOVED lines=9> */
.L_x_5760:
[----:B------:R-:W0:Y:S02]  /*a850*/  F2I.FTZ.TRUNC.NTZ R3, R16 ;  /* 0x0000001000037305 */ /* 0x000e24000021f100 */
[----:B0-----:R0:W-:Y:S01]  /*a860*/  STG.E [R4.64], R3 ;  /* 0x0000000304007986 */ /* 0x0011e2000c101924 */
[----:B------:R-:W-:Y:S05]  /*a870*/  BRA `(.L_x_5758) ;  /* 0x00000c8000007947 */ /* 0x000fea0003800000 */
.L_x_5759:
[----:B------:R-:W0:Y:S02]  /*a880*/  F2I.FTZ.TRUNC.NTZ R3, R16 ;  /* 0x0000001000037305 */ /* 0x000e24000021f100 */
[----:B0-----:R0:W-:Y:S01]  /*a890*/  STG.E.U16 [R4.64], R3 ;  /* 0x0000000304007986 */ /* 0x0011e2000c101524 */
[----:B------:R-:W-:Y:S05]  /*a8a0*/  BRA `(.L_x_5758) ;  /* 0x00000c5000007947 */ /* 0x000fea0003800000 */
.L_x_5754:
        /* <DEDUP_REMOVED lines=8> */
.L_x_5762:
[----:B------:R-:W-:-:S05]  /*a930*/  F2FP.PACK_AB R16, RZ, R16 ;  /* 0x00000010ff10723e */ /* 0x000fca00000000ff */
[----:B------:R0:W-:Y:S01]  /*a940*/  STG.E.U16 [R4.64], R16 ;  /* 0x0000001004007986 */ /* 0x0001e2000c101524 */
[----:B------:R-:W-:Y:S05]  /*a950*/  BRA `(.L_x_5758) ;  /* 0x00000ba000007947 */ /* 0x000fea0003800000 */
.L_x_5761:
        /* <DEDUP_REMOVED lines=8> */
.L_x_5764:
[----:B------:R-:W-:-:S05]  /*a9e0*/  F2FP.PACK_AB R17, R17, R16 ;  /* 0x000000101111723e */ /* 0x000fca00000000ff */
[----:B------:R0:W-:Y:S01]  /*a9f0*/  STG.E [R4.64], R17 ;  /* 0x0000001104007986 */ /* 0x0001e2000c101924 */
[----:B------:R-:W-:Y:S05]  /*aa00*/  BRA `(.L_x_5758) ;  /* 0x00000af000007947 */ /* 0x000fea0003800000 */
.L_x_5763:
[----:B------:R-:W-:-:S06]  /*aa10*/  FMUL.FTZ R6, R16, 1 ;  /* 0x3f80000010067820 */ /* 0x000fcc0000410000 */
[----:B------:R-:W0:Y:S02]  /*aa20*/  F2F.F64.F32 R6, R6 ;  /* 0x0000000600067310 */ /* 0x000e240000201800 */
[----:B0-----:R0:W-:Y:S01]  /*aa30*/  STG.E.64 [R4.64], R6 ;  /* 0x0000000604007986 */ /* 0x0011e2000c101b24 */
[----:B------:R-:W-:Y:S05]  /*aa40*/  BRA `(.L_x_5758) ;  /* 0x00000ab000007947 */ /* 0x000fea0003800000 */
.L_x_5753:
        /* <DEDUP_REMOVED lines=14> */
.L_x_5767:
[----:B------:R-:W-:Y:S02]  /*ab30*/  FMUL.FTZ R10, R17, 1 ;  /* 0x3f800000110a7820 */ /* 0x000fe40000410000 */
[----:B------:R-:W-:-:S04]  /*ab40*/  FMUL.FTZ R8, R16, 1 ;  /* 0x3f80000010087820 */ /* 0x000fc80000410000 */
[----:B------:R-:W-:Y:S08]  /*ab50*/  F2F.F64.F32 R10, R10 ;  /* 0x0000000a000a7310 */ /* 0x000ff00000201800 */
[----:B------:R-:W0:Y:S02]  /*ab60*/  F2F.F64.F32 R8, R8 ;  /* 0x0000000800087310 */ /* 0x000e240000201800 */
[----:B0-----:R0:W-:Y:S01]  /*ab70*/  STG.E.128 [R4.64], R8 ;  /* 0x0000000804007986 */ /* 0x0011e2000c101d24 */
[----:B------:R-:W-:Y:S05]  /*ab80*/  BRA `(.L_x_5758) ;  /* 0x0000097000007947 */ /* 0x000fea0003800000 */
.L_x_5766:
        /* <DEDUP_REMOVED lines=20> */
.L_x_5771:
[----:B------:R-:W-:Y:S05]  /*acd0*/  BSYNC B0 ;  /* 0x0000000000007941 */ /* 0x000fea0003800000 */
.L_x_5770:
[----:B------:R-:W-:-:S05]  /*ace0*/  LOP3.LUT R7, R0, R7, RZ, 0xfc, !PT ;  /* 0x0000000700077212 */ /* 0x000fca00078efcff */
[----:B------:R0:W-:Y:S01]  /*acf0*/  STG.E.U8 [R4.64], R7 ;  /* 0x0000000704007986 */ /* 0x0001e2000c101124 */
[----:B------:R-:W-:Y:S05]  /*ad00*/  BRA `(.L_x_5758) ;  /* 0x000007f000007947 */ /* 0x000fea0003800000 */
.L_x_5769:
        /* <DEDUP_REMOVED lines=12> */
.L_x_5773:
[----:B------:R-:W-:Y:S01]  /*add0*/  IMAD.MOV.U32 R0, RZ, RZ, 0x7f ;  /* 0x0000007fff007424 */ /* 0x000fe200078e00ff */
[----:B------:R-:W-:-:S04]  /*ade0*/  ISETP.GT.U32.AND P0, PT, R6, 0x7f800000, PT ;  /* 0x7f8000000600780c */ /* 0x000fc80003f04070 */
[----:B------:R-:W-:-:S04]  /*adf0*/  SEL R0, R0, 0x7c, P0 ;  /* 0x0000007c00007807 */ /* 0x000fc80000000000 */
.L_x_5774:
[----:B------:R-:W-:Y:S05]  /*ae00*/  BSYNC B0 ;  /* 0x0000000000007941 */ /* 0x000fea0003800000 */
.L_x_5772:
[----:B------:R-:W-:-:S04]  /*ae10*/  LOP3.LUT R16, R16, 0x80000000, RZ, 0xc0, !PT ;  /* 0x8000000010107812 */ /* 0x000fc800078ec0ff */
[----:B------:R-:W-:-:S04]  /*ae20*/  SHF.R.U32.HI R3, RZ, 0x18, R16 ;  /* 0x00000018ff037819 */ /* 0x000fc80000011610 */
[----:B------:R-:W-:-:S05]  /*ae30*/  LOP3.LUT R3, R0, R3, RZ, 0xfc, !PT ;  /* 0x0000000300037212 */ /* 0x000fca00078efcff */
[----:B------:R0:W-:Y:S01]  /*ae40*/  STG.E.U8 [R4.64], R3 ;  /* 0x0000000304007986 */ /* 0x0001e2000c101124 */
[----:B------:R-:W-:Y:S05]  /*ae50*/  BRA `(.L_x_5758) ;  /* 0x000006a000007947 */ /* 0x000fea0003800000 */
.L_x_5768:
[----:B------:R-:W-:-:S05]  /*ae60*/  F2FP.BF16.PACK_AB R16, RZ, R16 ;  /* 0x00000010ff10723e */ /* 0x000fca00000010ff */
[----:B------:R0:W-:Y:S01]  /*ae70*/  STG.E.U16 [R4.64], R16 ;  /* 0x0000001004007986 */ /* 0x0001e2000c101524 */
[----:B------:R-:W-:Y:S05]  /*ae80*/  BRA `(.L_x_5758) ;  /* 0x0000067000007947 */ /* 0x000fea0003800000 */
.L_x_5765:
        /* <DEDUP_REMOVED lines=11> */
.L_x_5777:
        /* <DEDUP_REMOVED lines=16> */
.L_x_5780:
[----:B------:R-:W-:-:S04]  /*b040*/  LOP3.LUT R16, R16, 0x80000000, RZ, 0xc0, !PT ;  /* 0x8000000010107812 */ /* 0x000fc800078ec0ff */
[----:B------:R-:W-:-:S04]  /*b050*/  SHF.R.U32.HI R16, RZ, 0x18, R16 ;  /* 0x00000018ff107819 */ /* 0x000fc80000011610 */
[----:B------:R-:W-:-:S04]  /*b060*/  LOP3.LUT R3, R3, R16, RZ, 0xfc, !PT ;  /* 0x0000001003037212 */ /* 0x000fc800078efcff */
[----:B------:R-:W-:Y:S02]  /*b070*/  PRMT R0, R3, 0x7610, R0 ;  /* 0x0000761003007816 */ /* 0x000fe40000000000 */
.L_x_5779:
[----:B------:R-:W-:Y:S05]  /*b080*/  BSYNC B0 ;  /* 0x0000000000007941 */ /* 0x000fea0003800000 */
.L_x_5778:
[----:B------:R0:W-:Y:S01]  /*b090*/  STG.E.U8 [R4.64], R0 ;  /* 0x0000000004007986 */ /* 0x0001e2000c101124 */
[----:B------:R-:W-:Y:S05]  /*b0a0*/  BRA `(.L_x_5758) ;  /* 0x0000045000007947 */ /* 0x000fea0003800000 */
.L_x_5776:
        /* <DEDUP_REMOVED lines=16> */
.L_x_5783:
[----:B------:R-:W-:-:S04]  /*b1b0*/  LOP3.LUT R16, R16, 0x80000000, RZ, 0xc0, !PT ;  /* 0x8000000010107812 */ /* 0x000fc800078ec0ff */
[----:B------:R-:W-:-:S04]  /*b1c0*/  SHF.R.U32.HI R16, RZ, 0x18, R16 ;  /* 0x00000018ff107819 */ /* 0x000fc80000011610 */
[----:B------:R-:W-:-:S04]  /*b1d0*/  LOP3.LUT R3, R3, R16, RZ, 0xfc, !PT ;  /* 0x0000001003037212 */ /* 0x000fc800078efcff */
[----:B------:R-:W-:Y:S02]  /*b1e0*/  PRMT R0, R3, 0x7610, R0 ;  /* 0x0000761003007816 */ /* 0x000fe40000000000 */
.L_x_5782:
[----:B------:R-:W-:Y:S05]  /*b1f0*/  BSYNC B0 ;  /* 0x0000000000007941 */ /* 0x000fea0003800000 */
.L_x_5781:
[----:B------:R0:W-:Y:S01]  /*b200*/  STG.E.U8 [R4.64], R0 ;  /* 0x0000000004007986 */ /* 0x0001e2000c101124 */
[----:B------:R-:W-:Y:S05]  /*b210*/  BRA `(.L_x_5758) ;  /* 0x000002e000007947 */ /* 0x000fea0003800000 */
.L_x_5775:
        /* <DEDUP_REMOVED lines=21> */
.L_x_5757:
        /* <DEDUP_REMOVED lines=20> */
.L_x_5785:
[----:B------:R-:W0:Y:S02]  /*b4b0*/  F2I.U64.TRUNC R16, R16 ;  /* 0x0000001000107311 */ /* 0x000e24000020d800 */
[----:B0-----:R0:W-:Y:S01]  /*b4c0*/  STG.E.64 [R4.64], R16 ;  /* 0x0000001004007986 */ /* 0x0011e2000c101b24 */
[----:B------:R-:W-:Y:S05]  /*b4d0*/  BRA `(.L_x_5758) ;  /* 0x0000002000007947 */ /* 0x000fea0003800000 */
.L_x_5784:
[----:B------:R-:W0:Y:S02]  /*b4e0*/  F2I.FTZ.U32.TRUNC.NTZ R3, R16 ;  /* 0x0000001000037305 */ /* 0x000e24000021f000 */
[----:B0-----:R0:W-:Y:S02]  /*b4f0*/  STG.E [R4.64], R3 ;  /* 0x0000000304007986 */ /* 0x0011e4000c101924 */
.L_x_5758:
[----:B------:R-:W-:Y:S02]  /*b500*/  IADD3 R33, R33, 0x80, RZ ;  /* 0x0000008021217810 */ /* 0x000fe40007ffe0ff */
.L_x_5719:
[----:B------:R-:W-:Y:S05]  /*b510*/  BSYNC B6 ;  /* 0x0000000000067941 */ /* 0x000fea0003800000 */
.L_x_5718:
        /* <DEDUP_REMOVED lines=20> */
.L_x_5789:
[----:B------:R-:W0:Y:S02]  /*b660*/  F2I.S64.TRUNC R24, R24 ;  /* 0x0000001800187311 */ /* 0x000e24000020d900 */
[----:B0-----:R-:W-:-:S05]  /*b670*/  IMAD.MOV.U32 R5, RZ, RZ, R24 ;  /* 0x000000ffff057224 */ /* 0x001fca00078e0018 */
[----:B------:R-:W-:Y:S01]  /*b680*/  STG.E.U8 [R2.64], R5 ;  /* 0x0000000502007986 */ /* 0x000fe2000c101124 */
[----:B------:R-:W-:Y:S05]  /*b690*/  EXIT ;  /* 0x000000000000794d */ /* 0x000fea0003800000 */
.L_x_5788:
        /* <DEDUP_REMOVED lines=9> */
.L_x_5792:
[----:B------:R-:W0:Y:S02]  /*b730*/  F2I.FTZ.TRUNC.NTZ R5, R24 ;  /* 0x0000001800057305 */ /* 0x000e24000021f100 */
[----:B0-----:R-:W-:Y:S01]  /*b740*/  STG.E [R2.64], R5 ;  /* 0x0000000502007986 */ /* 0x001fe2000c101924 */
[----:B------:R-:W-:Y:S05]  /*b750*/  EXIT ;  /* 0x000000000000794d */ /* 0x000fea0003800000 */
.L_x_5791:
[----:B------:R-:W0:Y:S02]  /*b760*/  F2I.FTZ.TRUNC.NTZ R5, R24 ;  /* 0x0000001800057305 */ /* 0x000e24000021f100 */
[----:B0-----:R-:W-:Y:S01]  /*b770*/  STG.E.U16 [R2.64], R5 ;  /* 0x0000000502007986 */ /* 0x001fe2000c101524 */
[----:B------:R-:W-:Y:S05]  /*b780*/  EXIT ;  /* 0x000000000000794d */ /* 0x000fea0003800000 */
.L_x_5787:
        /* <DEDUP_REMOVED lines=8> */
.L_x_5794:
[----:B------:R-:W-:-:S05]  /*b810*/  F2FP.PACK_AB R24, RZ, R24 ;  /* 0x00000018ff18723e */ /* 0x000fca00000000ff */
[----:B------:R-:W-:Y:S01]  /*b820*/  STG.E.U16 [R2.64], R24 ;  /* 0x0000001802007986 */ /* 0x000fe2000c101524 */
[----:B------:R-:W-:Y:S05]  /*b830*/  EXIT ;  /* 0x000000000000794d */ /* 0x000fea0003800000 */
.L_x_5793:
        /* <DEDUP_REMOVED lines=8> */
.L_x_5796:
[----:B------:R-:W-:-:S05]  /*b8c0*/  F2FP.PACK_AB R25, R25, R24 ;  /* 0x000000181919723e */ /* 0x000fca00000000ff */
[----:B------:R-:W-:Y:S01]  /*b8d0*/  STG.E [R2.64], R25 ;  /* 0x0000001902007986 */ /* 0x000fe2000c101924 */
[----:B------:R-:W-:Y:S05]  /*b8e0*/  EXIT ;  /* 0x000000000000794d */ /* 0x000fea0003800000 */
.L_x_5795:
[----:B------:R-:W-:-:S06]  /*b8f0*/  FMUL.FTZ R4, R24, 1 ;  /* 0x3f80000018047820 */ /* 0x000fcc0000410000 */
[----:B------:R-:W0:Y:S02]  /*b900*/  F2F.F64.F32 R4, R4 ;  /* 0x0000000400047310 */ /* 0x000e240000201800 */
[----:B0-----:R-:W-:Y:S01]  /*b910*/  STG.E.64 [R2.64], R4 ;  /* 0x0000000402007986 */ /* 0x001fe2000c101b24 */
[----:B------:R-:W-:Y:S05]  /*b920*/  EXIT ;  /* 0x000000000000794d */ /* 0x000fea0003800000 */
.L_x_5786:
        /* <DEDUP_REMOVED lines=14> */
.L_x_5799:
[----:B------:R-:W-:Y:S02]  /*ba10*/  FMUL.FTZ R6, R25, 1 ;  /* 0x3f80000019067820 */ /* 0x000fe40000410000 */
[----:B------:R-:W-:-:S04]  /*ba20*/  FMUL.FTZ R4, R24, 1 ;  /* 0x3f80000018047820 */ /* 0x000fc80000410000 */
[----:B------:R-:W-:Y:S08]  /*ba30*/  F2F.F64.F32 R6, R6 ;  /* 0x0000000600067310 */ /* 0x000ff00000201800 */
[----:B------:R-:W0:Y:S02]  /*ba40*/  F2F.F64.F32 R4, R4 ;  /* 0x0000000400047310 */ /* 0x000e240000201800 */
[----:B0-----:R-:W-:Y:S01]  /*ba50*/  STG.E.128 [R2.64], R4 ;  /* 0x0000000402007986 */ /* 0x001fe2000c101d24 */
[----:B------:R-:W-:Y:S05]  /*ba60*/  EXIT ;  /* 0x000000000000794d */ /* 0x000fea0003800000 */
.L_x_5798:
        /* <DEDUP_REMOVED lines=20> */
.L_x_5803:
[----:B------:R-:W-:Y:S05]  /*bbb0*/  BSYNC B0 ;  /* 0x0000000000007941 */ /* 0x000fea0003800000 */
.L_x_5802:
[----:B------:R-:W-:-:S05]  /*bbc0*/  LOP3.LUT R7, R0, R7, RZ, 0xfc, !PT ;  /* 0x0000000700077212 */ /* 0x000fca00078efcff */
[----:B------:R-:W-:Y:S01]  /*bbd0*/  STG.E.U8 [R2.64], R7 ;  /* 0x0000000702007986 */ /* 0x000fe2000c101124 */
[----:B------:R-:W-:Y:S05]  /*bbe0*/  EXIT ;  /* 0x000000000000794d */ /* 0x000fea0003800000 */
.L_x_5801:
        /* <DEDUP_REMOVED lines=12> */
.L_x_5805:
[----:B------:R-:W-:Y:S01]  /*bcb0*/  IMAD.MOV.U32 R0, RZ, RZ, 0x7f ;  /* 0x0000007fff007424 */ /* 0x000fe200078e00ff */
[----:B------:R-:W-:-:S04]  /*bcc0*/  ISETP.GT.U32.AND P0, PT, R4, 0x7f800000, PT ;  /* 0x7f8000000400780c */ /* 0x000fc80003f04070 */
[----:B------:R-:W-:-:S04]  /*bcd0*/  SEL R0, R0, 0x7c, P0 ;  /* 0x0000007c00007807 */ /* 0x000fc80000000000 */
.L_x_5806:
[----:B------:R-:W-:Y:S05]  /*bce0*/  BSYNC B0 ;  /* 0x0000000000007941 */ /* 0x000fea0003800000 */
.L_x_5804:
[----:B------:R-:W-:-:S04]  /*bcf0*/  LOP3.LUT R24, R24, 0x80000000, RZ, 0xc0, !PT ;  /* 0x8000000018187812 */ /* 0x000fc800078ec0ff */
[----:B------:R-:W-:-:S04]  /*bd00*/  SHF.R.U32.HI R5, RZ, 0x18, R24 ;  /* 0x00000018ff057819 */ /* 0x000fc80000011618 */
[----:B------:R-:W-:-:S05]  /*bd10*/  LOP3.LUT R5, R0, R5, RZ, 0xfc, !PT ;  /* 0x0000000500057212 */ /* 0x000fca00078efcff */
[----:B------:R-:W-:Y:S01]  /*bd20*/  STG.E.U8 [R2.64], R5 ;  /* 0x0000000502007986 */ /* 0x000fe2000c101124 */
[----:B------:R-:W-:Y:S05]  /*bd30*/  EXIT ;  /* 0x000000000000794d */ /* 0x000fea0003800000 */
.L_x_5800:
[----:B------:R-:W-:-:S05]  /*bd40*/  F2FP.BF16.PACK_AB R24, RZ, R24 ;  /* 0x00000018ff18723e */ /* 0x000fca00000010ff */
[----:B------:R-:W-:Y:S01]  /*bd50*/  STG.E.U16 [R2.64], R24 ;  /* 0x0000001802007986 */ /* 0x000fe2000c101524 */
[----:B------:R-:W-:Y:S05]  /*bd60*/  EXIT ;  /* 0x000000000000794d */ /* 0x000fea0003800000 */
.L_x_5797:
        /* <DEDUP_REMOVED lines=11> */
.L_x_5809:
        /* <DEDUP_REMOVED lines=16> */
.L_x_5812:
[----:B------:R-:W-:-:S04]  /*bf20*/  LOP3.LUT R24, R24, 0x80000000, RZ, 0xc0, !PT ;  /* 0x8000000018187812 */ /* 0x000fc800078ec0ff */
[----:B------:R-:W-:-:S04]  /*bf30*/  SHF.R.U32.HI R5, RZ, 0x18, R24 ;  /* 0x00000018ff057819 */ /* 0x000fc80000011618 */
[----:B------:R-:W-:-:S04]  /*bf40*/  LOP3.LUT R4, R4, R5, RZ, 0xfc, !PT ;  /* 0x0000000504047212 */ /* 0x000fc800078efcff */
[----:B------:R-:W-:Y:S02]  /*bf50*/  PRMT R0, R4, 0x7610, R0 ;  /* 0x0000761004007816 */ /* 0x000fe40000000000 */
.L_x_5811:
[----:B------:R-:W-:Y:S05]  /*bf60*/  BSYNC B0 ;  /* 0x0000000000007941 */ /* 0x000fea0003800000 */
.L_x_5810:
[----:B------:R-:W-:Y:S01]  /*bf70*/  STG.E.U8 [R2.64], R0 ;  /* 0x0000000002007986 */ /* 0x000fe2000c101124 */
[----:B------:R-:W-:Y:S05]  /*bf80*/  EXIT ;  /* 0x000000000000794d */ /* 0x000fea0003800000 */
.L_x_5808:
        /* <DEDUP_REMOVED lines=16> */
.L_x_5815:
[----:B------:R-:W-:-:S04]  /*c090*/  LOP3.LUT R24, R24, 0x80000000, RZ, 0xc0, !PT ;  /* 0x8000000018187812 */ /* 0x000fc800078ec0ff */
[----:B------:R-:W-:-:S04]  /*c0a0*/  SHF.R.U32.HI R5, RZ, 0x18, R24 ;  /* 0x00000018ff057819 */ /* 0x000fc80000011618 */
[----:B------:R-:W-:-:S04]  /*c0b0*/  LOP3.LUT R4, R4, R5, RZ, 0xfc, !PT ;  /* 0x0000000504047212 */ /* 0x000fc800078efcff */
[----:B------:R-:W-:Y:S02]  /*c0c0*/  PRMT R0, R4, 0x7610, R0 ;  /* 0x0000761004007816 */ /* 0x000fe40000000000 */
.L_x_5814:
[----:B------:R-:W-:Y:S05]  /*c0d0*/  BSYNC B0 ;  /* 0x0000000000007941 */ /* 0x000fea0003800000 */
.L_x_5813:
[----:B------:R-:W-:Y:S01]  /*c0e0*/  STG.E.U8 [R2.64], R0 ;  /* 0x0000000002007986 */ /* 0x000fe2000c101124 */
[----:B------:R-:W-:Y:S05]  /*c0f0*/  EXIT ;  /* 0x000000000000794d */ /* 0x000fea0003800000 */
.L_x_5807:
        /* <DEDUP_REMOVED lines=21> */
.L_x_5790:
[----:B------:R-:W-:Y:S01]  /*c250*/  MOV R0, 0x228 ;  /* 0x0000022800007802 */ /* 0x000fe20000000f00 */
[----:B------:R-:W-:Y:S02]  /*c260*/  IMAD.MOV.U32 R4, RZ, RZ, c[0x4][0x218] ;  /* 0x01008600ff047624 */ /* 0x000fe400078e00ff */
[----:B------:R-:W-:Y:S01]  /*c270*/  IMAD.MOV.U32 R5, RZ, RZ, c[0x4][0x21c] ;  /* 0x01008700ff057624 */ /* 0x000fe200078e00ff */
[----:B------:R0:W1:Y:S01]  /*c280*/  LDC.64 R2, c[0x4][R0] ;  /* 0x0100000000027b82 */ /* 0x0000620000000a00 */
        /* <DEDUP_REMOVED lines=14> */
[----:B-1----:R-:W-:Y:S05]  /*c370*/  CALL.ABS.NOINC R2 ;  /* 0x0000000002007343 */ /* 0x002fea0003c00000 */
[----:B------:R-:W-:Y:S05]  /*c380*/  EXIT ;  /* 0x000000000000794d */ /* 0x000fea0003800000 */
.L_x_5817:
[----:B------:R-:W0:Y:S02]  /*c390*/  F2I.U64.TRUNC R24, R24 ;  /* 0x0000001800187311 */ /* 0x000e24000020d800 */
[----:B0-----:R-:W-:Y:S01]  /*c3a0*/  STG.E.64 [R2.64], R24 ;  /* 0x0000001802007986 */ /* 0x001fe2000c101b24 */
[----:B------:R-:W-:Y:S05]  /*c3b0*/  EXIT ;  /* 0x000000000000794d */ /* 0x000fea0003800000 */
.L_x_5816:
[----:B------:R-:W0:Y:S02]  /*c3c0*/  F2I.FTZ.U32.TRUNC.NTZ R5, R24 ;  /* 0x0000001800057305 */ /* 0x000e24000021f000 */
[----:B0-----:R-:W-:Y:S01]  /*c3d0*/  STG.E [R2.64], R5 ;  /* 0x0000000502007986 */ /* 0x001fe2000c101924 */
[----:B------:R-:W-:Y:S05]  /*c3e0*/  EXIT ;  /* 0x000000000000794d */ /* 0x000fea0003800000 */
.L_x_5818:
        /* <DEDUP_REMOVED lines=9> */
.L_x_22945:


//--------------------- .text._ZN2at6native18elementwise_kernelILi128ELi2EZNS0_22gpu_kernel_impl_nocastIZZZNS0_54_GLOBAL__N__d8c5977b_16_LinearAlgebra_cu_9e10b42f_321716addr_kernel_cudaERNS_14TensorIteratorERKN3c106ScalarES9_ENKUlvE_clEvENKUlvE7_clEvEUlNS6_7complexIfEESD_SD_E_EEvRNS_18TensorIteratorBaseERKT_EUliE_EEviT1_ --------------------------
	.section	.text._ZN2at6native18elementwise_kernelILi128ELi2EZNS0_22gpu_kernel_impl_nocastIZZZNS0_54_GLOBAL__N__d8c5977b_16_LinearAlgebra_cu_9e10b42f_321716addr_kernel_cudaERNS_14TensorIteratorERKN3c106ScalarES9_ENKUlvE_clEvENKUlvE7_clEvEUlNS6_7complexIfEESD_SD_E_EEvRNS_18TensorIteratorBaseERKT_EUliE_EEviT1_,"ax",@progbits
	.sectioninfo	@"SHI_REGISTERS=14"
	.align	128
        .global         _ZN2at6native18elementwise_kernelILi128ELi2EZNS0_22gpu_kernel_impl_nocastIZZZNS0_54_GLOBAL__N__d8c5977b_16_LinearAlgebra_cu_9e10b42f_321716addr_kernel_cudaERNS_14TensorIteratorERKN3c106ScalarES9_ENKUlvE_clEvENKUlvE7_clEvEUlNS6_7complexIfEESD_SD_E_EEvRNS_18TensorIteratorBaseERKT_EUliE_EEviT1_
        .type           _ZN2at6native18elementwise_kernelILi128ELi2EZNS0_22gpu_kernel_impl_nocastIZZZNS0_54_GLOBAL__N__d8c5977b_16_LinearAlgebra_cu_9e10b42f_321716addr_kernel_cudaERNS_14TensorIteratorERKN3c106ScalarES9_ENKUlvE_clEvENKUlvE7_clEvEUlNS6_7complexIfEESD_SD_E_EEvRNS_18TensorIteratorBaseERKT_EUliE_EEviT1_,@function
        .size           _ZN2at6native18elementwise_kernelILi128ELi2EZNS0_22gpu_kernel_impl_nocastIZZZNS0_54_GLOBAL__N__d8c5977b_16_LinearAlgebra_cu_9e10b42f_321716addr_kernel_cudaERNS_14TensorIteratorERKN3c106ScalarES9_ENKUlvE_clEvENKUlvE7_clEvEUlNS6_7complexIfEESD_SD_E_EEvRNS_18TensorIteratorBaseERKT_EUliE_EEviT1_,(.L_x_22946 - _ZN2at6native18elementwise_kernelILi128ELi2EZNS0_22gpu_kernel_impl_nocastIZZZNS0_54_GLOBAL__N__d8c5977b_16_LinearAlgebra_cu_9e10b42f_321716addr_kernel_cudaERNS_14TensorIteratorERKN3c106ScalarES9_ENKUlvE_clEvENKUlvE7_clEvEUlNS6_7complexIfEESD_SD_E_EEvRNS_18TensorIteratorBaseERKT_EUliE_EEviT1_)
        .other          _ZN2at6native18elementwise_kernelILi128ELi2EZNS0_22gpu_kernel_impl_nocastIZZZNS0_54_GLOBAL__N__d8c5977b_16_LinearAlgebra_cu_9e10b42f_321716addr_kernel_cudaERNS_14TensorIteratorERKN3c106ScalarES9_ENKUlvE_clEvENKUlvE7_clEvEUlNS6_7complexIfEESD_SD_E_EEvRNS_18TensorIteratorBaseERKT_EUliE_EEviT1_,@"STO_CUDA_ENTRY STV_DEFAULT"
_ZN2at6native18elementwise_kernelILi128ELi2EZNS0_22gpu_kernel_impl_nocastIZZZNS0_54_GLOBAL__N__d8c5977b_16_LinearAlgebra_cu_9e10b42f_321716addr_kernel_cudaERNS_14TensorIteratorERKN3c106ScalarES9_ENKUlvE_clEvENKUlvE7_clEvEUlNS6_7complexIfEESD_SD_E_EEvRNS_18TensorIteratorBaseERKT_EUliE_EEviT1_:
.text._ZN2at6native18elementwise_kernelILi128ELi2EZNS0_22gpu_kernel_impl_nocastIZZZNS0_54_GLOBAL__N__d8c5977b_16_LinearAlgebra_cu_9e10b42f_321716addr_kernel_cudaERNS_14TensorIteratorERKN3c106ScalarES9_ENKUlvE_clEvENKUlvE7_clEvEUlNS6_7complexIfEESD_SD_E_EEvRNS_18TensorIteratorBaseERKT_EUliE_EEviT1_:
        /* <DEDUP_REMOVED lines=10> */
[----:B------:R-:W-:Y:S01]  /*00a0*/  MOV R4, RZ ;  /* 0x000000ff00047202 */ /* 0x000fe20000000f00 */
[----:B------:R-:W-:-:S10]  /*00b0*/  HFMA2.MMA R0, -RZ, RZ, 0, 0 ;  /* 0x00000000ff007435 */ /* 0x000fd400000001ff */
        /* <DEDUP_REMOVED lines=249> */
.L_x_5821:
[----:B------:R-:W-:-:S04]  /*1050*/  IADD3 R4, P0, R4, c[0x0][0x438], RZ ;  /* 0x00010e0004047a10 */ /* 0x000fc80007f1e0ff */
[----:B------:R-:W-:Y:S02]  /*1060*/  IADD3.X R5, RZ, c[0x0][0x43c], RZ, P0, !PT ;  /* 0x00010f00ff057a10 */ /* 0x000fe400007fe4ff */
[----:B------:R-:W-:-:S04]  /*1070*/  IADD3 R6, P0, R2, c[0x0][0x440], RZ ;  /* 0x0001100002067a10 */ /* 0x000fc80007f1e0ff */
[----:B------:R-:W2:Y:S01]  /*1080*/  LDG.E.64 R4, [R4.64] ;  /* 0x0000000404047981 */ /* 0x000ea2000c1e1b00 */
[----:B------:R-:W-:-:S06]  /*1090*/  IADD3.X R7, RZ, c[0x0][0x444], RZ, P0, !PT ;  /* 0x00011100ff077a10 */ /* 0x000fcc00007fe4ff */
[----:B------:R-:W3:Y:S01]  /*10a0*/  LDG.E.64 R6, [R6.64] ;  /* 0x0000000406067981 */ /* 0x000ee2000c1e1b00 */
[----:B------:R-:W-:Y:S02]  /*10b0*/  IADD3 R8, P0, R0, c[0x0][0x428], RZ ;  /* 0x00010a0000087a10 */ /* 0x000fe40007f1e0ff */
[----:B------:R-:W-:Y:S01]  /*10c0*/  IADD3 R3, R3, 0x80, RZ ;  /* 0x0000008003037810 */ /* 0x000fe20007ffe0ff */
[C---:B--2---:R-:W-:Y:S02]  /*10d0*/  FMUL.FTZ R2, R4.reuse, c[0x0][0x44c] ;  /* 0x0001130004027a20 */ /* 0x044fe40000410000 */
[C---:B------:R-:W-:Y:S02]  /*10e0*/  FMUL.FTZ R9, R5.reuse, c[0x0][0x44c] ;  /* 0x0001130005097a20 */ /* 0x040fe40000410000 */
[----:B------:R-:W-:Y:S02]  /*10f0*/  FFMA.FTZ R10, R5, c[0x0][0x448], R2 ;  /* 0x00011200050a7a23 */ /* 0x000fe40000010002 */
[----:B------:R-:W-:Y:S01]  /*1100*/  FFMA.FTZ R2, R4, c[0x0][0x448], -R9 ;  /* 0x0001120004027a23 */ /* 0x000fe20000010809 */
[----:B------:R-:W-:Y:S01]  /*1110*/  IADD3.X R9, RZ, c[0x0][0x42c], RZ, P0, !PT ;  /* 0x00010b00ff097a10 */ /* 0x000fe200007fe4ff */
[----:B---3--:R-:W-:-:S02]  /*1120*/  FMUL.FTZ R0, R6, R10 ;  /* 0x0000000a06007220 */ /* 0x008fc40000410000 */
[C---:B------:R-:W-:Y:S02]  /*1130*/  FMUL.FTZ R11, R7.reuse, R10 ;  /* 0x0000000a070b7220 */ /* 0x040fe40000410000 */
[-C--:B------:R-:W-:Y:S02]  /*1140*/  FFMA.FTZ R5, R7, R2.reuse, R0 ;  /* 0x0000000207057223 */ /* 0x080fe40000010000 */
[----:B------:R-:W-:-:S05]  /*1150*/  FFMA.FTZ R4, R6, R2, -R11 ;  /* 0x0000000206047223 */ /* 0x000fca000001080b */
[----:B------:R0:W-:Y:S02]  /*1160*/  STG.E.64 [R8.64], R4 ;  /* 0x0000000408007986 */ /* 0x0001e4000c101b04 */
.L_x_5820:
[----:B------:R-:W-:Y:S05]  /*1170*/  BSYNC B0 ;  /* 0x0000000000007941 */ /* 0x000fea0003800000 */
.L_x_5819:
[----:B------:R-:W-:-:S13]  /*1180*/  ISETP.GE.AND P0, PT, R3, c[0x0][0x160], PT ;  /* 0x0000580003007a0c */ /* 0x000fda0003f06270 */
[----:B------:R-:W-:Y:S05]  /*1190*/  @P0 EXIT ;  /* 0x000000000000094d */ /* 0x000fea0003800000 */
[----:B------:R-:W-:Y:S01]  /*11a0*/  ISETP.NE.AND P0, PT, RZ, c[0x0][0x168], PT ;  /* 0x00005a00ff007a0c */ /* 0x000fe20003f05270 */
[----:B------:R-:W-:Y:S01]  /*11b0*/  HFMA2.MMA R2, -RZ, RZ, 0, 0 ;  /* 0x00000000ff027435 */ /* 0x000fe200000001ff */
[----:B0-----:R-:W-:Y:S01]  /*11c0*/  MOV R4, RZ ;  /* 0x000000ff00047202 */ /* 0x001fe20000000f00 */
        /* <DEDUP_REMOVED lines=250> */
.L_x_5822:
[----:B------:R-:W-:-:S04]  /*2170*/  IADD3 R4, P0, R4, c[0x0][0x438], RZ ;  /* 0x00010e0004047a10 */ /* 0x000fc80007f1e0ff */
[----:B------:R-:W-:Y:S02]  /*2180*/  IADD3.X R5, RZ, c[0x0][0x43c], RZ, P0, !PT ;  /* 0x00010f00ff057a10 */ /* 0x000fe400007fe4ff */
[----:B------:R-:W-:-:S04]  /*2190*/  IADD3 R2, P0, R2, c[0x0][0x440], RZ ;  /* 0x0001100002027a10 */ /* 0x000fc80007f1e0ff */
[----:B------:R-:W2:Y:S01]  /*21a0*/  LDG.E.64 R4, [R4.64] ;  /* 0x0000000404047981 */ /* 0x000ea2000c1e1b00 */
[----:B------:R-:W-:-:S06]  /*21b0*/  IADD3.X R3, RZ, c[0x0][0x444], RZ, P0, !PT ;  /* 0x00011100ff037a10 */ /* 0x000fcc00007fe4ff */
[----:B------:R-:W3:Y:S01]  /*21c0*/  LDG.E.64 R2, [R2.64] ;  /* 0x0000000402027981 */ /* 0x000ee2000c1e1b00 */
[----:B--2---:R-:W-:Y:S02]  /*21d0*/  FMUL.FTZ R6, R4, c[0x0][0x44c] ;  /* 0x0001130004067a20 */ /* 0x004fe40000410000 */
[C---:B------:R-:W-:Y:S02]  /*21e0*/  FMUL.FTZ R7, R5.reuse, c[0x0][0x44c] ;  /* 0x0001130005077a20 */ /* 0x040fe40000410000 */
[----:B------:R-:W-:Y:S01]  /*21f0*/  FFMA.FTZ R9, R5, c[0x0][0x448], R6 ;  /* 0x0001120005097a23 */ /* 0x000fe20000010006 */
[----:B------:R-:W-:Y:S01]  /*2200*/  IADD3 R6, P0, R0, c[0x0][0x428], RZ ;  /* 0x00010a0000067a10 */ /* 0x000fe20007f1e0ff */
[----:B------:R-:W-:Y:S02]  /*2210*/  FFMA.FTZ R8, R4, c[0x0][0x448], -R7 ;  /* 0x0001120004087a23 */ /* 0x000fe40000010807 */
[-C--:B---3--:R-:W-:Y:S01]  /*2220*/  FMUL.FTZ R0, R2, R9.reuse ;  /* 0x0000000902007220 */ /* 0x088fe20000410000 */
[----:B------:R-:W-:Y:S01]  /*2230*/  IADD3.X R7, RZ, c[0x0][0x42c], RZ, P0, !PT ;  /* 0x00010b00ff077a10 */ /* 0x000fe200007fe4ff */
[----:B------:R-:W-:-:S02]  /*2240*/  FMUL.FTZ R9, R3, R9 ;  /* 0x0000000903097220 */ /* 0x000fc40000410000 */
[-C--:B------:R-:W-:Y:S02]  /*2250*/  FFMA.FTZ R5, R3, R8.reuse, R0 ;  /* 0x0000000803057223 */ /* 0x080fe40000010000 */
[----:B------:R-:W-:-:S05]  /*2260*/  FFMA.FTZ R4, R2, R8, -R9 ;  /* 0x0000000802047223 */ /* 0x000fca0000010809 */
[----:B------:R-:W-:Y:S01]  /*2270*/  STG.E.64 [R6.64], R4 ;  /* 0x0000000406007986 */ /* 0x000fe2000c101b04 */
[----:B------:R-:W-:Y:S05]  /*2280*/  EXIT ;  /* 0x000000000000794d */ /* 0x000fea0003800000 */
.L_x_5823:
        /* <DEDUP_REMOVED lines=15> */
.L_x_22946:


//--------------------- .text._ZN2at6native27unrolled_elementwise_kernelIZZZNS0_54_GLOBAL__N__d8c5977b_16_LinearAlgebra_cu_9e10b42f_321716addr_kernel_cudaERNS_14TensorIteratorERKN3c106ScalarES8_ENKUlvE_clEvENKUlvE7_clEvEUlNS5_7complexIfEESC_SC_E_St5arrayIPcLm4EELi4E23TrivialOffsetCalculatorILi3EjESH_ILi1EjENS0_6memory15LoadWithoutCastENSK_16StoreWithoutCastEEEviT_T0_T2_T3_T4_T5_ --------------------------
	.section	.text._ZN2at6native27unrolled_elementwise_kernelIZZZNS0_54_GLOBAL__N__d8c5977b_16_LinearAlgebra_cu_9e10b42f_321716addr_kernel_cudaERNS_14TensorIteratorERKN3c106ScalarES8_ENKUlvE_clEvENKUlvE7_clEvEUlNS5_7complexIfEESC_SC_E_St5arrayIPcLm4EELi4E23TrivialOffsetCalculatorILi3EjESH_ILi1EjENS0_6memory15LoadWithoutCastENSK_16StoreWithoutCastEEEviT_T0_T2_T3_T4_T5_,"ax",@progbits
	.sectioninfo	@"SHI_REGISTERS=32"
	.align	128
        .global         _ZN2at6native27unrolled_elementwise_kernelIZZZNS0_54_GLOBAL__N__d8c5977b_16_LinearAlgebra_cu_9e10b42f_321716addr_kernel_cudaERNS_14TensorIteratorERKN3c106ScalarES8_ENKUlvE_clEvENKUlvE7_clEvEUlNS5_7complexIfEESC_SC_E_St5arrayIPcLm4EELi4E23TrivialOffsetCalculatorILi3EjESH_ILi1EjENS0_6memory15LoadWithoutCastENSK_16StoreWithoutCastEEEviT_T0_T2_T3_T4_T5_
        .type           _ZN2at6native27unrolled_elementwise_kernelIZZZNS0_54_GLOBAL__N__d8c5977b_16_LinearAlgebra_cu_9e10b42f_321716addr_kernel_cudaERNS_14TensorIteratorERKN3c106ScalarES8_ENKUlvE_clEvENKUlvE7_clEvEUlNS5_7complexIfEESC_SC_E_St5arrayIPcLm4EELi4E23TrivialOffsetCalculatorILi3EjESH_ILi1EjENS0_6memory15LoadWithoutCastENSK_16StoreWithoutCastEEEviT_T0_T2_T3_T4_T5_,@function
        .size           _ZN2at6native27unrolled_elementwise_kernelIZZZNS0_54_GLOBAL__N__d8c5977b_16_LinearAlgebra_cu_9e10b42f_321716addr_kernel_cudaERNS_14TensorIteratorERKN3c106ScalarES8_ENKUlvE_clEvENKUlvE7_clEvEUlNS5_7complexIfEESC_SC_E_St5arrayIPcLm4EELi4E23TrivialOffsetCalculatorILi3EjESH_ILi1EjENS0_6memory15LoadWithoutCastENSK_16StoreWithoutCastEEEviT_T0_T2_T3_T4_T5_,(.L_x_22947 - _ZN2at6native27unrolled_elementwise_kernelIZZZNS0_54_GLOBAL__N__d8c5977b_16_LinearAlgebra_cu_9e10b42f_321716addr_kernel_cudaERNS_14TensorIteratorERKN3c106ScalarES8_ENKUlvE_clEvENKUlvE7_clEvEUlNS5_7complexIfEESC_SC_E_St5arrayIPcLm4EELi4E23TrivialOffsetCalculatorILi3EjESH_ILi1EjENS0_6memory15LoadWithoutCastENSK_16StoreWithoutCastEEEviT_T0_T2_T3_T4_T5_)
        .other          _ZN2at6native27unrolled_elementwise_kernelIZZZNS0_54_GLOBAL__N__d8c5977b_16_LinearAlgebra_cu_9e10b42f_321716addr_kernel_cudaERNS_14TensorIteratorERKN3c106ScalarES8_ENKUlvE_clEvENKUlvE7_clEvEUlNS5_7complexIfEESC_SC_E_St5arrayIPcLm4EELi4E23TrivialOffsetCalculatorILi3EjESH_ILi1EjENS0_6memory15LoadWithoutCastENSK_16StoreWithoutCastEEEviT_T0_T2_T3_T4_T5_,@"STO_CUDA_ENTRY STV_DEFAULT"
_ZN2at6native27unrolled_elementwise_kernelIZZZNS0_54_GLOBAL__N__d8c5977b_16_LinearAlgebra_cu_9e10b42f_321716addr_kernel_cudaERNS_14TensorIteratorERKN3c106ScalarES8_ENKUlvE_clEvENKUlvE7_clEvEUlNS5_7complexIfEESC_SC_E_St5arrayIPcLm4EELi4E23TrivialOffsetCalculatorILi3EjESH_ILi1EjENS0_6memory15LoadWithoutCastENSK_16StoreWithoutCastEEEviT_T0_T2_T3_T4_T5_:
.text._ZN2at6native27unrolled_elementwise_kernelIZZZNS0_54_GLOBAL__N__d8c5977b_16_LinearAlgebra_cu_9e10b42f_321716addr_kernel_cudaERNS_14TensorIteratorERKN3c106ScalarES8_ENKUlvE_clEvENKUlvE7_clEvEUlNS5_7complexIfEESC_SC_E_St5arrayIPcLm4EELi4E23TrivialOffsetCalculatorILi3EjESH_ILi1EjENS0_6memory15LoadWithoutCastENSK_16StoreWithoutCastEEEviT_T0_T2_T3_T4_T5_:
[----:B------:R-:W-:Y:S02]  /*0000*/  MOV R1, c[0x0][0x28] ;  /* 0x00000a0000017a02 */ /* 0x000fe40000000f00 */
[----:B------:R-:W0:Y:S01]  /*0010*/  S2R R0, SR_CTAID.X ;  /* 0x0000000000007919 */ /* 0x000e220000002500 */
[----:B------:R-:W-:Y:S01]  /*0020*/  MOV R3, 0xfffffe00 ;  /* 0xfffffe0000037802 */ /* 0x000fe20000000f00 */
[----:B------:R-:W-:Y:S01]  /*0030*/  CS2R R12, SRZ ;  /* 0x00000000000c7805 */ /* 0x000fe2000001ff00 */
[----:B------:R-:W-:Y:S01]  /*0040*/  ULDC.64 UR4, c[0x0][0x118] ;  /* 0x0000460000047ab9 */ /* 0x000fe20000000a00 */
[----:B------:R-:W1:Y:S01]  /*0050*/  S2R R21, SR_TID.X ;  /* 0x0000000000157919 */ /* 0x000e620000002100 */
[----:B------:R-:W-:Y:S01]  /*0060*/  CS2R R18, SRZ ;  /* 0x0000000000127805 */ /* 0x000fe2000001ff00 */
[----:B0-----:R-:W-:Y:S01]  /*0070*/  IMAD R16, R0, R3, c[0x0][0x160] ;  /* 0x0000580000107624 */ /* 0x001fe200078e0203 */
[----:B-1----:R-:W-:-:S04]  /*0080*/  MOV R5, R21 ;  /* 0x0000001500057202 */ /* 0x002fc80000000f00 */
[----:B------:R-:W-:-:S13]  /*0090*/  ISETP.GE.AND P0, PT, R21, R16, PT ;  /* 0x000000101500720c */ /* 0x000fda0003f06270 */
[----:B------:R-:W-:Y:S02]  /*00a0*/  @!P0 LEA R6, R0, R5, 0x9 ;  /* 0x0000000500068211 */ /* 0x000fe400078e48ff */
[----:B------:R-:W-:Y:S02]  /*00b0*/  @!P0 IADD3 R5, R5, 0x80, RZ ;  /* 0x0000008005058810 */ /* 0x000fe40007ffe0ff */
[----:B------:R-:W-:Y:S02]  /*00c0*/  @!P0 MOV R7, 0x8 ;  /* 0x0000000800078802 */ /* 0x000fe40000000f00 */
[----:B------:R-:W-:-:S03]  /*00d0*/  ISETP.GE.AND P1, PT, R5, R16, PT ;  /* 0x000000100500720c */ /* 0x000fc60003f26270 */
[----:B------:R-:W-:-:S05]  /*00e0*/  @!P0 IMAD.WIDE.U32 R2, R6, R7, c[0x0][0x188] ;  /* 0x0000620006028625 */ /* 0x000fca00078e0007 */
[----:B------:R0:W2:Y:S05]  /*00f0*/  @!P0 LDG.E.64 R12, [R2.64] ;  /* 0x00000004020c8981 */ /* 0x0000aa000c1e1b00 */
[----:B------:R-:W-:Y:S02]  /*0100*/  @!P1 LEA R26, R0, R5, 0x9 ;  /* 0x00000005001a9211 */ /* 0x000fe400078e48ff */
[----:B------:R-:W-:-:S04]  /*0110*/  @!P1 IADD3 R5, R5, 0x80, RZ ;  /* 0x0000008005059810 */ /* 0x000fc80007ffe0ff */
[----:B------:R-:W-:Y:S01]  /*0120*/  ISETP.GE.AND P2, PT, R5, R16, PT ;  /* 0x000000100500720c */ /* 0x000fe20003f46270 */
[----:B------:R-:W-:Y:S01]  /*0130*/  @!P0 IMAD.WIDE.U32 R6, R6, R7, c[0x0][0x190] ;  /* 0x0000640006068625 */ /* 0x000fe200078e0007 */
[----:B------:R-:W-:-:S04]  /*0140*/  CS2R R10, SRZ ;  /* 0x00000000000a7805 */ /* 0x000fc8000001ff00 */
[----:B------:R1:W3:Y:S07]  /*0150*/  @!P0 LDG.E.64 R18, [R6.64] ;  /* 0x0000000406128981 */ /* 0x0002ee000c1e1b00 */
[----:B------:R-:W-:Y:S02]  /*0160*/  @!P2 LEA R28, R0, R5, 0x9 ;  /* 0x00000005001ca211 */ /* 0x000fe400078e48ff */
[----:B------:R-:W-:-:S05]  /*0170*/  @!P2 MOV R29, 0x8 ;  /* 0x00000008001da802 */ /* 0x000fca0000000f00 */
[----:B------:R-:W-:-:S05]  /*0180*/  @!P2 IMAD.WIDE.U32 R22, R28, R29, c[0x0][0x188] ;  /* 0x000062001c16a625 */ /* 0x000fca00078e001d */
[----:B------:R4:W3:Y:S01]  /*0190*/  @!P2 LDG.E.64 R10, [R22.64] ;  /* 0x00000004160aa981 */ /* 0x0008e2000c1e1b00 */
[----:B------:R-:W-:Y:S01]  /*01a0*/  @!P1 MOV R27, 0x8 ;  /* 0x00000008001b9802 */ /* 0x000fe20000000f00 */
[----:B------:R-:W-:-:S04]  /*01b0*/  CS2R R14, SRZ ;  /* 0x00000000000e7805 */ /* 0x000fc8000001ff00 */
[----:B------:R-:W-:Y:S01]  /*01c0*/  @!P1 IMAD.WIDE.U32 R8, R26, R27, c[0x0][0x188] ;  /* 0x000062001a089625 */ /* 0x000fe200078e001b */
[----:B0-----:R-:W-:-:S04]  /*01d0*/  CS2R R2, SRZ ;  /* 0x0000000000027805 */ /* 0x001fc8000001ff00 */
[----:B------:R0:W3:Y:S01]  /*01e0*/  @!P1 LDG.E.64 R14, [R8.64] ;  /* 0x00000004080e9981 */ /* 0x0000e2000c1e1b00 */
[----:B------:R-:W-:-:S05]  /*01f0*/  @!P1 IMAD.WIDE.U32 R26, R26, R27, c[0x0][0x190] ;  /* 0x000064001a1a9625 */ /* 0x000fca00078e001b */
[----:B------:R1:W3:Y:S01]  /*0200*/  @!P1 LDG.E.64 R2, [R26.64] ;  /* 0x000000041a029981 */ /* 0x0002e2000c1e1b00 */
[----:B------:R-:W-:Y:S01]  /*0210*/  @!P2 IMAD.WIDE.U32 R28, R28, R29, c[0x0][0x190] ;  /* 0x000064001c1ca625 */ /* 0x000fe200078e001d */
[----:B0-----:R-:W-:-:S06]  /*0220*/  CS2R R8, SRZ ;  /* 0x0000000000087805 */ /* 0x001fcc000001ff00 */
[----:B------:R0:W3:Y:S01]  /*0230*/  @!P2 LDG.E.64 R8, [R28.64] ;  /* 0x000000041c08a981 */ /* 0x0000e2000c1e1b00 */
[----:B------:R-:W-:-:S04]  /*0240*/  @!P2 IADD3 R5, R5, 0x80, RZ ;  /* 0x000000800505a810 */ /* 0x000fc80007ffe0ff */
[----:B------:R-:W-:-:S13]  /*0250*/  ISETP.GE.AND P1, PT, R5, R16, PT ;  /* 0x000000100500720c */ /* 0x000fda0003f26270 */
[----:B------:R-:W-:Y:S02]  /*0260*/  @!P1 LEA R17, R0, R5, 0x9 ;  /* 0x0000000500119211 */ /* 0x000fe400078e48ff */
[----:B------:R-:W-:-:S05]  /*0270*/  @!P1 MOV R20, 0x8 ;  /* 0x0000000800149802 */ /* 0x000fca0000000f00 */
[----:B------:R-:W-:-:S04]  /*0280*/  @!P1 IMAD.WIDE.U32 R24, R17, R20, c[0x0][0x188] ;  /* 0x0000620011189625 */ /* 0x000fc800078e0014 */
[----:B-1----:R-:W-:Y:S01]  /*0290*/  @!P1 IMAD.WIDE.U32 R26, R17, R20, c[0x0][0x190] ;  /* 0x00006400111a9625 */ /* 0x002fe200078e0014 */
[----:B------:R-:W-:-:S04]  /*02a0*/  MOV R17, R21 ;  /* 0x0000001500117202 */ /* 0x000fc80000000f00 */
[----:B----4-:R-:W-:Y:S01]  /*02b0*/  IADD3 R22, R17, 0x100, RZ ;  /* 0x0000010011167810 */ /* 0x010fe20007ffe0ff */
[----:B------:R-:W-:Y:S01]  /*02c0*/  CS2R R6, SRZ ;  /* 0x0000000000067805 */ /* 0x000fe2000001ff00 */
[----:B------:R-:W-:Y:S02]  /*02d0*/  CS2R R4, SRZ ;  /* 0x0000000000047805 */ /* 0x000fe4000001ff00 */
[----:B------:R-:W-:-:S03]  /*02e0*/  ISETP.GE.AND P3, PT, R22, R16, PT ;  /* 0x000000101600720c */ /* 0x000fc60003f66270 */
[----:B------:R1:W5:Y:S04]  /*02f0*/  @!P1 LDG.E.64 R6, [R24.64] ;  /* 0x0000000418069981 */ /* 0x000368000c1e1b00 */
[----:B------:R4:W5:Y:S01]  /*0300*/  @!P1 LDG.E.64 R4, [R26.64] ;  /* 0x000000041a049981 */ /* 0x000962000c1e1b00 */
[----:B------:R-:W-:-:S04]  /*0310*/  IADD3 R23, R17, 0x80, RZ ;  /* 0x0000008011177810 */ /* 0x000fc80007ffe0ff */
[----:B------:R-:W-:Y:S01]  /*0320*/  ISETP.GE.AND P2, PT, R23, R16, PT ;  /* 0x000000101700720c */ /* 0x000fe20003f46270 */
[----:B------:R-:W-:Y:S01]  /*0330*/  BSSY B0, `(.L_x_5824) ;  /* 0x0000030000007945 */ /* 0x000fe20003800000 */
[C---:B--2---:R-:W-:Y:S02]  /*0340*/  @!P0 FMUL.FTZ R20, R12.reuse, c[0x0][0x16c] ;  /* 0x00005b000c148a20 */ /* 0x044fe40000410000 */
[C---:B0-----:R-:W-:Y:S02]  /*0350*/  @!P0 FMUL.FTZ R29, R13.reuse, c[0x0][0x16c] ;  /* 0x00005b000d1d8a20 */ /* 0x041fe40000410000 */
[----:B------:R-:W-:Y:S01]  /*0360*/  @!P0 FFMA.FTZ R20, R13, c[0x0][0x168], R20 ;  /* 0x00005a000d148a23 */ /* 0x000fe20000010014 */
[----:B------:R-:W-:Y:S01]  /*0370*/  IADD3 R13, R17, 0x180, RZ ;  /* 0x00000180110d7810 */ /* 0x000fe20007ffe0ff */
[----:B------:R-:W-:-:S03]  /*0380*/  @!P0 FFMA.FTZ R29, R12, c[0x0][0x168], -R29 ;  /* 0x00005a000c1d8a23 */ /* 0x000fc6000001081d */
[----:B------:R-:W-:Y:S02]  /*0390*/  ISETP.GE.AND P1, PT, R13, R16, PT ;  /* 0x000000100d00720c */ /* 0x000fe40003f26270 */
[----:B------:R-:W-:Y:S01]  /*03a0*/  CS2R R12, SRZ ;  /* 0x00000000000c7805 */ /* 0x000fe2000001ff00 */
[C---:B---3--:R-:W-:Y:S02]  /*03b0*/  @!P0 FMUL.FTZ R22, R20.reuse, R19 ;  /* 0x0000001314168220 */ /* 0x048fe40000410000 */
[----:B------:R-:W-:-:S04]  /*03c0*/  @!P0 FMUL.FTZ R20, R20, R18 ;  /* 0x0000001214148220 */ /* 0x000fc80000410000 */
[C---:B------:R-:W-:Y:S01]  /*03d0*/  @!P0 FFMA.FTZ R13, R29.reuse, R19, R20 ;  /* 0x000000131d0d8223 */ /* 0x040fe20000010014 */
[----:B------:R-:W-:Y:S01]  /*03e0*/  @!P0 MOV R17, R23 ;  /* 0x0000001700118202 */ /* 0x000fe20000000f00 */
[----:B------:R-:W-:Y:S02]  /*03f0*/  @!P0 FFMA.FTZ R12, R29, R18, -R22 ;  /* 0x000000121d0c8223 */ /* 0x000fe40000010816 */
[----:B------:R-:W-:-:S04]  /*0400*/  @!P3 FMUL.FTZ R20, R10, c[0x0][0x16c] ;  /* 0x00005b000a14ba20 */ /* 0x000fc80000410000 */
[----:B------:R-:W-:Y:S01]  /*0410*/  @!P3 FFMA.FTZ R23, R11, c[0x0][0x168], R20 ;  /* 0x00005a000b17ba23 */ /* 0x000fe20000010014 */
[----:B------:R-:W-:Y:S02]  /*0420*/  @!P0 LEA R20, R0, R21, 0x9 ;  /* 0x0000001500148211 */ /* 0x000fe400078e48ff */
[----:B------:R-:W-:-:S05]  /*0430*/  @!P0 MOV R21, 0x8 ;  /* 0x0000000800158802 */ /* 0x000fca0000000f00 */
[----:B------:R-:W-:-:S04]  /*0440*/  @!P0 IMAD.WIDE.U32 R20, R20, R21, c[0x0][0x178] ;  /* 0x00005e0014148625 */ /* 0x000fc800078e0015 */
[C---:B------:R-:W-:Y:S01]  /*0450*/  @!P2 FMUL.FTZ R22, R14.reuse, c[0x0][0x16c] ;  /* 0x00005b000e16aa20 */ /* 0x040fe20000410000 */
[----:B------:R4:W-:Y:S01]  /*0460*/  @!P0 STG.E.64 [R20.64], R12 ;  /* 0x0000000c14008986 */ /* 0x0009e2000c101b04 */
[----:B-1----:R-:W-:Y:S01]  /*0470*/  @!P2 FMUL.FTZ R25, R15, c[0x0][0x16c] ;  /* 0x00005b000f19aa20 */ /* 0x002fe20000410000 */
[----:B------:R-:W-:Y:S01]  /*0480*/  ISETP.GE.AND P4, PT, R17, R16, PT ;  /* 0x000000101100720c */ /* 0x000fe20003f86270 */
[----:B------:R-:W-:Y:S02]  /*0490*/  @!P2 FFMA.FTZ R22, R15, c[0x0][0x168], R22 ;  /* 0x00005a000f16aa23 */ /* 0x000fe40000010016 */
[----:B------:R-:W-:Y:S01]  /*04a0*/  @!P2 FFMA.FTZ R18, R14, c[0x0][0x168], -R25 ;  /* 0x00005a000e12aa23 */ /* 0x000fe20000010819 */
[----:B------:R-:W-:Y:S01]  /*04b0*/  HFMA2.MMA R14, -RZ, RZ, 0, 0 ;  /* 0x00000000ff0e7435 */ /* 0x000fe200000001ff */
[----:B------:R-:W-:Y:S02]  /*04c0*/  @!P2 FMUL.FTZ R15, R22, R3 ;  /* 0x00000003160fa220 */ /* 0x000fe40000410000 */
[----:B------:R-:W-:-:S03]  /*04d0*/  @!P3 FMUL.FTZ R19, R11, c[0x0][0x16c] ;  /* 0x00005b000b13ba20 */ /* 0x000fc60000410000 */
[-C--:B------:R-:W-:Y:S01]  /*04e0*/  @!P2 FFMA.FTZ R14, R18, R2.reuse, -R15 ;  /* 0x00000002120ea223 */ /* 0x080fe2000001080f */
[----:B------:R-:W-:Y:S01]  /*04f0*/  HFMA2.MMA R15, -RZ, RZ, 0, 0 ;  /* 0x00000000ff0f7435 */ /* 0x000fe200000001ff */
[----:B------:R-:W-:Y:S02]  /*0500*/  @!P2 FMUL.FTZ R22, R22, R2 ;  /* 0x000000021616a220 */ /* 0x000fe40000410000 */
[----:B------:R-:W-:Y:S02]  /*0510*/  @!P3 FFMA.FTZ R19, R10, c[0x0][0x168], -R19 ;  /* 0x00005a000a13ba23 */ /* 0x000fe40000010813 */
[C---:B------:R-:W-:Y:S02]  /*0520*/  @!P3 FMUL.FTZ R2, R23.reuse, R9 ;  /* 0x000000091702b220 */ /* 0x040fe40000410000 */
[----:B------:R-:W-:Y:S01]  /*0530*/  @!P3 FMUL.FTZ R24, R23, R8 ;  /* 0x000000081718b220 */ /* 0x000fe20000410000 */
[----:B------:R-:W-:Y:S01]  /*0540*/  CS2R R10, SRZ ;  /* 0x00000000000a7805 */ /* 0x000fe2000001ff00 */
[----:B------:R-:W-:-:S02]  /*0550*/  @!P2 FFMA.FTZ R15, R18, R3, R22 ;  /* 0x00000003120fa223 */ /* 0x000fc40000010016 */
[C---:B------:R-:W-:Y:S02]  /*0560*/  @!P3 FFMA.FTZ R10, R19.reuse, R8, -R2 ;  /* 0x00000008130ab223 */ /* 0x040fe40000010802 */
[----:B------:R-:W-:Y:S01]  /*0570*/  @!P3 FFMA.FTZ R11, R19, R9, R24 ;  /* 0x00000009130bb223 */ /* 0x000fe20000010018 */
[----:B------:R-:W-:Y:S05]  /*0580*/  @P4 BRA `(.L_x_5825) ;  /* 0x000000a000004947 */ /* 0x000fea0003800000 */
[----:B----4-:R-:W-:Y:S02]  /*0590*/  LEA R2, R0, R17, 0x9 ;  /* 0x0000001100027211 */ /* 0x010fe400078e48ff */
[----:B------:R-:W-:Y:S02]  /*05a0*/  IADD3 R17, R17, 0x80, RZ ;  /* 0x0000008011117810 */ /* 0x000fe40007ffe0ff */
        /* <DEDUP_REMOVED lines=8> */
.L_x_5825:
[----:B----4-:R-:W-:Y:S05]  /*0630*/  BSYNC B0 ;  /* 0x0000000000007941 */ /* 0x010fea0003800000 */
.L_x_5824:
[----:B------:R-:W-:Y:S01]  /*0640*/  ISETP.GE.AND P0, PT, R17, R16, PT ;  /* 0x000000101100720c */ /* 0x000fe20003f06270 */
[C---:B0----5:R-:W-:Y:S02]  /*0650*/  @!P1 FMUL.FTZ R3, R7.reuse, c[0x0][0x16c] ;  /* 0x00005b0007039a20 */ /* 0x061fe40000410000 */
[C---:B------:R-:W-:Y:S02]  /*0660*/  @!P1 FMUL.FTZ R2, R6.reuse, c[0x0][0x16c] ;  /* 0x00005b0006029a20 */ /* 0x040fe40000410000 */
[----:B------:R-:W-:Y:S02]  /*0670*/  @!P1 FFMA.FTZ R3, R6, c[0x0][0x168], -R3 ;  /* 0x00005a0006039a23 */ /* 0x000fe40000010803 */
[----:B------:R-:W-:-:S06]  /*0680*/  @!P1 FFMA.FTZ R2, R7, c[0x0][0x168], R2 ;  /* 0x00005a0007029a23 */ /* 0x000fcc0000010002 */
[----:B------:R-:W-:Y:S05]  /*0690*/  @P0 EXIT ;  /* 0x000000000000094d */ /* 0x000fea0003800000 */
[----:B------:R-:W-:Y:S01]  /*06a0*/  LEA R17, R0, R17, 0x9 ;  /* 0x0000001100117211 */ /* 0x000fe200078e48ff */
[CC--:B------:R-:W-:Y:S01]  /*06b0*/  @!P1 FMUL.FTZ R0, R2.reuse, R5.reuse ;  /* 0x0000000502009220 */ /* 0x0c0fe20000410000 */
[----:B------:R-:W-:Y:S01]  /*06c0*/  MOV R8, 0x8 ;  /* 0x0000000800087802 */ /* 0x000fe20000000f00 */
[-C--:B------:R-:W-:Y:S01]  /*06d0*/  @!P1 FMUL.FTZ R2, R2, R4.reuse ;  /* 0x0000000402029220 */ /* 0x080fe20000410000 */
[----:B------:R-:W-:Y:S02]  /*06e0*/  CS2R R6, SRZ ;  /* 0x0000000000067805 */ /* 0x000fe4000001ff00 */
[C---:B------:R-:W-:Y:S02]  /*06f0*/  @!P1 FFMA.FTZ R6, R3.reuse, R4, -R0 ;  /* 0x0000000403069223 */ /* 0x040fe40000010800 */
[----:B------:R-:W-:Y:S02]  /*0700*/  @!P1 FFMA.FTZ R7, R3, R5, R2 ;  /* 0x0000000503079223 */ /* 0x000fe40000010002 */
[----:B------:R-:W-:-:S05]  /*0710*/  IMAD.WIDE.U32 R2, R17, R8, c[0x0][0x178] ;  /* 0x00005e0011027625 */ /* 0x000fca00078e0008 */
[----:B------:R-:W-:Y:S01]  /*0720*/  STG.E.64 [R2.64], R6 ;  /* 0x0000000602007986 */ /* 0x000fe2000c101b04 */
[----:B------:R-:W-:Y:S05]  /*0730*/  EXIT ;  /* 0x000000000000794d */ /* 0x000fea0003800000 */
.L_x_5826:
        /* <DEDUP_REMOVED lines=12> */
.L_x_22947:


//--------------------- .text._ZN2at6native29vectorized_elementwise_kernelILi2EZZZNS0_54_GLOBAL__N__d8c5977b_16_LinearAlgebra_cu_9e10b42f_321716addr_kernel_cudaERNS_14TensorIteratorERKN3c106ScalarES8_ENKUlvE_clEvENKUlvE7_clEvEUlNS5_7complexIfEESC_SC_E_St5arrayIPcLm4EEEEviT0_T1_ --------------------------
	.section	.text._ZN2at6native29vectorized_elementwise_kernelILi2EZZZNS0_54_GLOBAL__N__d8c5977b_16_LinearAlgebra_cu_9e10b42f_321716addr_kernel_cudaERNS_14TensorIteratorERKN3c106ScalarES8_ENKUlvE_clEvENKUlvE7_clEvEUlNS5_7complexIfEESC_SC_E_St5arrayIPcLm4EEEEviT0_T1_,"ax",@progbits
	.sectioninfo	@"SHI_REGISTERS=40"
	.align	128
        .global         _ZN2at6native29vectorized_elementwise_kernelILi2EZZZNS0_54_GLOBAL__N__d8c5977b_16_LinearAlgebra_cu_9e10b42f_321716addr_kernel_cudaERNS_14TensorIteratorERKN3c106ScalarES8_ENKUlvE_clEvENKUlvE7_clEvEUlNS5_7complexIfEESC_SC_E_St5arrayIPcLm4EEEEviT0_T1_
        .type           _ZN2at6native29vectorized_elementwise_kernelILi2EZZZNS0_54_GLOBAL__N__d8c5977b_16_LinearAlgebra_cu_9e10b42f_321716addr_kernel_cudaERNS_14TensorIteratorERKN3c106ScalarES8_ENKUlvE_clEvENKUlvE7_clEvEUlNS5_7complexIfEESC_SC_E_St5arrayIPcLm4EEEEviT0_T1_,@function
        .size           _ZN2at6native29vectorized_elementwise_kernelILi2EZZZNS0_54_GLOBAL__N__d8c5977b_16_LinearAlgebra_cu_9e10b42f_321716addr_kernel_cudaERNS_14TensorIteratorERKN3c106ScalarES8_ENKUlvE_clEvENKUlvE7_clEvEUlNS5_7complexIfEESC_SC_E_St5arrayIPcLm4EEEEviT0_T1_,(.L_x_22948 - _ZN2at6native29vectorized_elementwise_kernelILi2EZZZNS0_54_GLOBAL__N__d8c5977b_16_LinearAlgebra_cu_9e10b42f_321716addr_kernel_cudaERNS_14TensorIteratorERKN3c106ScalarES8_ENKUlvE_clEvENKUlvE7_clEvEUlNS5_7complexIfEESC_SC_E_St5arrayIPcLm4EEEEviT0_T1_)
        .other          _ZN2at6native29vectorized_elementwise_kernelILi2EZZZNS0_54_GLOBAL__N__d8c5977b_16_LinearAlgebra_cu_9e10b42f_321716addr_kernel_cudaERNS_14TensorIteratorERKN3c106ScalarES8_ENKUlvE_clEvENKUlvE7_clEvEUlNS5_7complexIfEESC_SC_E_St5arrayIPcLm4EEEEviT0_T1_,@"STO_CUDA_ENTRY STV_DEFAULT"
_ZN2at6native29vectorized_elementwise_kernelILi2EZZZNS0_54_GLOBAL__N__d8c5977b_16_LinearAlgebra_cu_9e10b42f_321716addr_kernel_cudaERNS_14TensorIteratorERKN3c106ScalarES8_ENKUlvE_clEvENKUlvE7_clEvEUlNS5_7complexIfEESC_SC_E_St5arrayIPcLm4EEEEviT0_T1_:
.text._ZN2at6native29vectorized_elementwise_kernelILi2EZZZNS0_54_GLOBAL__N__d8c5977b_16_LinearAlgebra_cu_9e10b42f_321716addr_kernel_cudaERNS_14TensorIteratorERKN3c106ScalarES8_ENKUlvE_clEvENKUlvE7_clEvEUlNS5_7complexIfEESC_SC_E_St5arrayIPcLm4EEEEviT0_T1_:
        /* <DEDUP_REMOVED lines=9> */
[----:B------:R-:W-:-:S04]  /*0090*/  IMAD.WIDE R4, R3, R0, c[0x0][0x188] ;  /* 0x0000620003047625 */ /* 0x000fc800078e0200 */
[----:B------:R-:W-:-:S04]  /*00a0*/  IMAD.WIDE R36, R3, R0, c[0x0][0x190] ;  /* 0x0000640003247625 */ /* 0x000fc800078e0200 */
[----:B0-----:R-:W-:-:S05]  /*00b0*/  IMAD.WIDE.U32 R32, R2, 0x10, R4 ;  /* 0x0000001002207825 */ /* 0x001fca00078e0004 */
[----:B------:R-:W2:Y:S01]  /*00c0*/  LDG.E.128 R4, [R32.64] ;  /* 0x0000000420047981 */ /* 0x000ea2000c1e1d00 */
[----:B------:R-:W-:-:S03]  /*00d0*/  IMAD.WIDE.U32 R36, R2, 0x10, R36 ;  /* 0x0000001002247825 */ /* 0x000fc600078e0024 */
[----:B------:R0:W3:Y:S04]  /*00e0*/  LDG.E.128 R12, [R32.64+0x800] ;  /* 0x00080004200c7981 */ /* 0x0000e8000c1e1d00 */
[----:B------:R-:W4:Y:S04]  /*00f0*/  LDG.E.128 R8, [R36.64] ;  /* 0x0000000424087981 */ /* 0x000f28000c1e1d00 */
[----:B------:R-:W5:Y:S04]  /*0100*/  LDG.E.128 R16, [R36.64+0x800] ;  /* 0x0008000424107981 */ /* 0x000f68000c1e1d00 */
[----:B------:R0:W3:Y:S04]  /*0110*/  LDG.E.128 R20, [R32.64+0x1000] ;  /* 0x0010000420147981 */ /* 0x0000e8000c1e1d00 */
[----:B------:R0:W3:Y:S01]  /*0120*/  LDG.E.128 R24, [R32.64+0x1800] ;  /* 0x0018000420187981 */ /* 0x0000e2000c1e1d00 */
[----:B--2---:R-:W-:-:S02]  /*0130*/  FMUL.FTZ R28, R4, c[0x0][0x16c] ;  /* 0x00005b00041c7a20 */ /* 0x004fc40000410000 */
[C---:B------:R-:W-:Y:S02]  /*0140*/  FMUL.FTZ R29, R5.reuse, c[0x0][0x16c] ;  /* 0x00005b00051d7a20 */ /* 0x040fe40000410000 */
[----:B------:R-:W-:Y:S02]  /*0150*/  FFMA.FTZ R28, R5, c[0x0][0x168], R28 ;  /* 0x00005a00051c7a23 */ /* 0x000fe4000001001c */
[----:B------:R-:W-:Y:S02]  /*0160*/  FFMA.FTZ R4, R4, c[0x0][0x168], -R29 ;  /* 0x00005a0004047a23 */ /* 0x000fe4000001081d */
[CC--:B----4-:R-:W-:Y:S02]  /*0170*/  FMUL.FTZ R5, R9.reuse, R28.reuse ;  /* 0x0000001c09057220 */ /* 0x0d0fe40000410000 */
[----:B------:R-:W-:Y:S02]  /*0180*/  FMUL.FTZ R34, R8, R28 ;  /* 0x0000001c08227220 */ /* 0x000fe40000410000 */
[----:B------:R-:W2:Y:S02]  /*0190*/  LDG.E.128 R28, [R36.64+0x1000] ;  /* 0x00100004241c7981 */ /* 0x000ea4000c1e1d00 */
[----:B------:R-:W-:-:S02]  /*01a0*/  FFMA.FTZ R9, R9, R4, R34 ;  /* 0x0000000409097223 */ /* 0x000fc40000010022 */
[----:B0-----:R-:W4:Y:S01]  /*01b0*/  LDG.E.128 R32, [R36.64+0x1800] ;  /* 0x0018000424207981 */ /* 0x001f22000c1e1d00 */
[----:B------:R-:W-:Y:S02]  /*01c0*/  FFMA.FTZ R8, R8, R4, -R5 ;  /* 0x0000000408087223 */ /* 0x000fe40000010805 */
[----:B------:R-:W-:-:S04]  /*01d0*/  FMUL.FTZ R4, R6, c[0x0][0x16c] ;  /* 0x00005b0006047a20 */ /* 0x000fc80000410000 */
[C---:B------:R-:W-:Y:S02]  /*01e0*/  FFMA.FTZ R4, R7.reuse, c[0x0][0x168], R4 ;  /* 0x00005a0007047a23 */ /* 0x040fe40000010004 */
[----:B------:R-:W-:-:S04]  /*01f0*/  FMUL.FTZ R7, R7, c[0x0][0x16c] ;  /* 0x00005b0007077a20 */ /* 0x000fc80000410000 */
[----:B------:R-:W-:Y:S02]  /*0200*/  FFMA.FTZ R7, R6, c[0x0][0x168], -R7 ;  /* 0x00005a0006077a23 */ /* 0x000fe40000010807 */
[-C--:B------:R-:W-:Y:S02]  /*0210*/  FMUL.FTZ R6, R10, R4.reuse ;  /* 0x000000040a067220 */ /* 0x080fe40000410000 */
[----:B------:R-:W-:-:S04]  /*0220*/  FMUL.FTZ R4, R11, R4 ;  /* 0x000000040b047220 */ /* 0x000fc80000410000 */
[----:B------:R-:W-:Y:S02]  /*0230*/  FFMA.FTZ R10, R10, R7, -R4 ;  /* 0x000000070a0a7223 */ /* 0x000fe40000010804 */
[----:B------:R-:W-:-:S06]  /*0240*/  IMAD.WIDE.U32 R4, R3, R0, c[0x0][0x178] ;  /* 0x00005e0003047625 */ /* 0x000fcc00078e0000 */
[----:B------:R-:W-:-:S04]  /*0250*/  IMAD.WIDE R2, R2, 0x10, R4 ;  /* 0x0000001002027825 */ /* 0x000fc800078e0204 */
[----:B---3--:R-:W-:Y:S02]  /*0260*/  FMUL.FTZ R5, R13, c[0x0][0x16c] ;  /* 0x00005b000d057a20 */ /* 0x008fe40000410000 */
[----:B------:R-:W-:Y:S02]  /*0270*/  FMUL.FTZ R0, R12, c[0x0][0x16c] ;  /* 0x00005b000c007a20 */ /* 0x000fe40000410000 */
[----:B------:R-:W-:Y:S02]  /*0280*/  FMUL.FTZ R4, R14, c[0x0][0x16c] ;  /* 0x00005b000e047a20 */ /* 0x000fe40000410000 */
[----:B------:R-:W-:Y:S02]  /*0290*/  FFMA.FTZ R12, R12, c[0x0][0x168], -R5 ;  /* 0x00005a000c0c7a23 */ /* 0x000fe40000010805 */
[----:B------:R-:W-:Y:S02]  /*02a0*/  FMUL.FTZ R5, R15, c[0x0][0x16c] ;  /* 0x00005b000f057a20 */ /* 0x000fe40000410000 */
[----:B------:R-:W-:-:S02]  /*02b0*/  FFMA.FTZ R0, R13, c[0x0][0x168], R0 ;  /* 0x00005a000d007a23 */ /* 0x000fc40000010000 */
[----:B------:R-:W-:Y:S02]  /*02c0*/  FFMA.FTZ R15, R15, c[0x0][0x168], R4 ;  /* 0x00005a000f0f7a23 */ /* 0x000fe40000010004 */
[----:B------:R-:W-:Y:S02]  /*02d0*/  FFMA.FTZ R14, R14, c[0x0][0x168], -R5 ;  /* 0x00005a000e0e7a23 */ /* 0x000fe40000010805 */
[-C--:B-----5:R-:W-:Y:S02]  /*02e0*/  FMUL.FTZ R4, R16, R0.reuse ;  /* 0x0000000010047220 */ /* 0x0a0fe40000410000 */
[----:B------:R-:W-:Y:S02]  /*02f0*/  FMUL.FTZ R5, R17, R0 ;  /* 0x0000000011057220 */ /* 0x000fe40000410000 */
[-C--:B------:R-:W-:Y:S02]  /*0300*/  FMUL.FTZ R0, R18, R15.reuse ;  /* 0x0000000f12007220 */ /* 0x080fe40000410000 */
[----:B------:R-:W-:-:S02]  /*0310*/  FMUL.FTZ R15, R19, R15 ;  /* 0x0000000f130f7220 */ /* 0x000fc40000410000 */
[----:B------:R-:W-:Y:S02]  /*0320*/  FFMA.FTZ R19, R19, R14, R0 ;  /* 0x0000000e13137223 */ /* 0x000fe40000010000 */
[----:B------:R-:W-:Y:S02]  /*0330*/  FMUL.FTZ R0, R20, c[0x0][0x16c] ;  /* 0x00005b0014007a20 */ /* 0x000fe40000410000 */
[----:B------:R-:W-:Y:S02]  /*0340*/  FFMA.FTZ R16, R16, R12, -R5 ;  /* 0x0000000c10107223 */ /* 0x000fe40000010805 */
[----:B------:R-:W-:Y:S02]  /*0350*/  FMUL.FTZ R5, R21, c[0x0][0x16c] ;  /* 0x00005b0015057a20 */ /* 0x000fe40000410000 */
[----:B------:R-:W-:Y:S02]  /*0360*/  FFMA.FTZ R11, R11, R7, R6 ;  /* 0x000000070b0b7223 */ /* 0x000fe40000010006 */
[----:B------:R-:W-:-:S02]  /*0370*/  FFMA.FTZ R21, R21, c[0x0][0x168], R0 ;  /* 0x00005a0015157a23 */ /* 0x000fc40000010000 */
[----:B------:R-:W-:Y:S02]  /*0380*/  FFMA.FTZ R17, R17, R12, R4 ;  /* 0x0000000c11117223 */ /* 0x000fe40000010004 */
[----:B------:R-:W-:Y:S02]  /*0390*/  FMUL.FTZ R7, R23, c[0x0][0x16c] ;  /* 0x00005b0017077a20 */ /* 0x000fe40000410000 */
[----:B------:R-:W-:Y:S02]  /*03a0*/  FMUL.FTZ R0, R24, c[0x0][0x16c] ;  /* 0x00005b0018007a20 */ /* 0x000fe40000410000 */
[----:B------:R-:W-:Y:S02]  /*03b0*/  FMUL.FTZ R4, R22, c[0x0][0x16c] ;  /* 0x00005b0016047a20 */ /* 0x000fe40000410000 */
[----:B------:R-:W-:Y:S02]  /*03c0*/  FFMA.FTZ R20, R20, c[0x0][0x168], -R5 ;  /* 0x00005a0014147a23 */ /* 0x000fe40000010805 */
[----:B------:R-:W-:-:S02]  /*03d0*/  FMUL.FTZ R6, R26, c[0x0][0x16c] ;  /* 0x00005b001a067a20 */ /* 0x000fc40000410000 */
[C---:B------:R-:W-:Y:S02]  /*03e0*/  FMUL.FTZ R5, R25.reuse, c[0x0][0x16c] ;  /* 0x00005b0019057a20 */ /* 0x040fe40000410000 */
[----:B------:R-:W-:Y:S02]  /*03f0*/  FFMA.FTZ R22, R22, c[0x0][0x168], -R7 ;  /* 0x00005a0016167a23 */ /* 0x000fe40000010807 */
[----:B------:R-:W-:Y:S02]  /*0400*/  FFMA.FTZ R25, R25, c[0x0][0x168], R0 ;  /* 0x00005a0019197a23 */ /* 0x000fe40000010000 */
[----:B------:R-:W-:Y:S02]  /*0410*/  FFMA.FTZ R4, R23, c[0x0][0x168], R4 ;  /* 0x00005a0017047a23 */ /* 0x000fe40000010004 */
[C---:B------:R-:W-:Y:S02]  /*0420*/  FMUL.FTZ R7, R27.reuse, c[0x0][0x16c] ;  /* 0x00005b001b077a20 */ /* 0x040fe40000410000 */
[----:B------:R-:W-:-:S02]  /*0430*/  FFMA.FTZ R27, R27, c[0x0][0x168], R6 ;  /* 0x00005a001b1b7a23 */ /* 0x000fc40000010006 */
[----:B------:R-:W-:Y:S02]  /*0440*/  FFMA.FTZ R24, R24, c[0x0][0x168], -R5 ;  /* 0x00005a0018187a23 */ /* 0x000fe40000010805 */
[----:B------:R-:W-:Y:S02]  /*0450*/  FFMA.FTZ R26, R26, c[0x0][0x168], -R7 ;  /* 0x00005a001a1a7a23 */ /* 0x000fe40000010807 */
[----:B------:R-:W-:Y:S01]  /*0460*/  FFMA.FTZ R18, R18, R14, -R15 ;  /* 0x0000000e12127223 */ /* 0x000fe2000001080f */
[----:B------:R-:W-:Y:S04]  /*0470*/  STG.E.128 [R2.64], R8 ;  /* 0x0000000802007986 */ /* 0x000fe8000c101d04 */
[----:B------:R-:W-:Y:S01]  /*0480*/  STG.E.128 [R2.64+0x800], R16 ;  /* 0x0008001002007986 */ /* 0x000fe2000c101d04 */
[----:B--2---:R-:W-:-:S02]  /*0490*/  FMUL.FTZ R0, R28, R21 ;  /* 0x000000151c007220 */ /* 0x004fc40000410000 */
[----:B------:R-:W-:Y:S02]  /*04a0*/  FMUL.FTZ R21, R29, R21 ;  /* 0x000000151d157220 */ /* 0x000fe40000410000 */
[-C--:B------:R-:W-:Y:S02]  /*04b0*/  FMUL.FTZ R6, R30, R4.reuse ;  /* 0x000000041e067220 */ /* 0x080fe40000410000 */
[----:B------:R-:W-:Y:S02]  /*04c0*/  FMUL.FTZ R5, R31, R4 ;  /* 0x000000041f057220 */ /* 0x000fe40000410000 */
[----:B------:R-:W-:Y:S02]  /*04d0*/  FFMA.FTZ R29, R29, R20, R0 ;  /* 0x000000141d1d7223 */ /* 0x000fe40000010000 */
[----:B----4-:R-:W-:Y:S02]  /*04e0*/  FMUL.FTZ R0, R32, R25 ;  /* 0x0000001920007220 */ /* 0x010fe40000410000 */
[----:B------:R-:W-:-:S02]  /*04f0*/  FMUL.FTZ R4, R34, R27 ;  /* 0x0000001b22047220 */ /* 0x000fc40000410000 */
[----:B------:R-:W-:Y:S02]  /*0500*/  FMUL.FTZ R25, R33, R25 ;  /* 0x0000001921197220 */ /* 0x000fe40000410000 */
[----:B------:R-:W-:Y:S02]  /*0510*/  FMUL.FTZ R27, R35, R27 ;  /* 0x0000001b231b7220 */ /* 0x000fe40000410000 */
[----:B------:R-:W-:Y:S02]  /*0520*/  FFMA.FTZ R28, R28, R20, -R21 ;  /* 0x000000141c1c7223 */ /* 0x000fe40000010815 */
[-C--:B------:R-:W-:Y:S02]  /*0530*/  FFMA.FTZ R31, R31, R22.reuse, R6 ;  /* 0x000000161f1f7223 */ /* 0x080fe40000010006 */
[----:B------:R-:W-:Y:S02]  /*0540*/  FFMA.FTZ R30, R30, R22, -R5 ;  /* 0x000000161e1e7223 */ /* 0x000fe40000010805 */
[----:B------:R-:W-:-:S02]  /*0550*/  FFMA.FTZ R33, R33, R24, R0 ;  /* 0x0000001821217223 */ /* 0x000fc40000010000 */
[----:B------:R-:W-:Y:S02]  /*0560*/  FFMA.FTZ R32, R32, R24, -R25 ;  /* 0x0000001820207223 */ /* 0x000fe40000010819 */
[-C--:B------:R-:W-:Y:S02]  /*0570*/  FFMA.FTZ R35, R35, R26.reuse, R4 ;  /* 0x0000001a23237223 */ /* 0x080fe40000010004 */
[----:B------:R-:W-:Y:S01]  /*0580*/  FFMA.FTZ R34, R34, R26, -R27 ;  /* 0x0000001a22227223 */ /* 0x000fe2000001081b */
[----:B------:R-:W-:Y:S04]  /*0590*/  STG.E.128 [R2.64+0x1000], R28 ;  /* 0x0010001c02007986 */ /* 0x000fe8000c101d04 */
[----:B------:R-:W-:Y:S01]  /*05a0*/  STG.E.128 [R2.64+0x1800], R32 ;  /* 0x0018002002007986 */ /* 0x000fe2000c101d04 */
[----:B------:R-:W-:Y:S05]  /*05b0*/  EXIT ;  /* 0x000000000000794d */ /* 0x000fea0003800000 */
.L_x_5827:
[----:B------:R-:W0:Y:S01]  /*05c0*/  S2R R2, SR_TID.X ;  /* 0x0000000000027919 */ /* 0x000e220000002100 */
[----:B------:R-:W-:Y:S01]  /*05d0*/  CS2R R22, SRZ ;  /* 0x0000000000167805 */ /* 0x000fe2000001ff00 */
[----:B0-----:R-:W-:-:S02]  /*05e0*/  ISETP.GE.AND P0, PT, R2, R0, PT ;  /* 0x000000000200720c */ /* 0x001fc40003f06270 */
[----:B------:R-:W-:-:S11]  /*05f0*/  MOV R28, R2 ;  /* 0x00000002001c7202 */ /* 0x000fd60000000f00 */
[----:B------:R-:W-:Y:S02]  /*0600*/  @!P0 IADD3 R6, R3, R28, RZ ;  /* 0x0000001c03068210 */ /* 0x000fe40007ffe0ff */
[----:B------:R-:W-:-:S05]  /*0610*/  @!P0 MOV R7, 0x8 ;  /* 0x0000000800078802 */ /* 0x000fca0000000f00 */
[----:B------:R-:W-:Y:S01]  /*0620*/  @!P0 IMAD.WIDE.U32 R4, R6, R7, c[0x0][0x188] ;  /* 0x0000620006048625 */ /* 0x000fe200078e0007 */
[----:B------:R-:W-:-:S04]  /*0630*/  CS2R R24, SRZ ;  /* 0x0000000000187805 */ /* 0x000fc8000001ff00 */
[----:B------:R0:W2:Y:S01]  /*0640*/  @!P0 LDG.E.64 R22, [R4.64] ;  /* 0x0000000404168981 */ /* 0x0000a2000c1e1b00 */
[----:B------:R-:W-:-:S05]  /*0650*/  @!P0 IMAD.WIDE.U32 R6, R6, R7, c[0x0][0x190] ;  /* 0x0000640006068625 */ /* 0x000fca00078e0007 */
[----:B------:R1:W3:Y:S01]  /*0660*/  @!P0 LDG.E.64 R24, [R6.64] ;  /* 0x0000000406188981 */ /* 0x0002e2000c1e1b00 */
[----:B------:R-:W-:Y:S01]  /*0670*/  @!P0 IADD3 R28, R28, 0x80, RZ ;  /* 0x000000801c1c8810 */ /* 0x000fe20007ffe0ff */
[----:B------:R-:W-:-:S03]  /*0680*/  CS2R R32, SRZ ;  /* 0x0000000000207805 */ /* 0x000fc6000001ff00 */
[----:B------:R-:W-:Y:S01]  /*0690*/  ISETP.GE.AND P1, PT, R28, R0, PT ;  /* 0x000000001c00720c */ /* 0x000fe20003f26270 */
[----:B0-----:R-:W-:-:S12]  /*06a0*/  CS2R R4, SRZ ;  /* 0x0000000000047805 */ /* 0x001fd8000001ff00 */
[----:B------:R-:W-:Y:S02]  /*06b0*/  @!P1 IADD3 R10, R3, R28, RZ ;  /* 0x0000001c030a9210 */ /* 0x000fe40007ffe0ff */
[----:B------:R-:W-:Y:S02]  /*06c0*/  @!P1 MOV R11, 0x8 ;  /* 0x00000008000b9802 */ /* 0x000fe40000000f00 */
[----:B------:R-:W-:-:S03]  /*06d0*/  @!P1 IADD3 R28, R28, 0x80, RZ ;  /* 0x000000801c1c9810 */ /* 0x000fc60007ffe0ff */
[----:B------:R-:W-:-:S04]  /*06e0*/  @!P1 IMAD.WIDE.U32 R8, R10, R11, c[0x0][0x188] ;  /* 0x000062000a089625 */ /* 0x000fc800078e000b */
[----:B------:R-:W-:Y:S01]  /*06f0*/  @!P1 IMAD.WIDE.U32 R10, R10, R11, c[0x0][0x190] ;  /* 0x000064000a0a9625 */ /* 0x000fe200078e000b */
[----:B------:R0:W4:Y:S04]  /*0700*/  @!P1 LDG.E.64 R32, [R8.64] ;  /* 0x0000000408209981 */ /* 0x000128000c1e1b00 */
[----:B------:R5:W4:Y:S01]  /*0710*/  @!P1 LDG.E.64 R4, [R10.64] ;  /* 0x000000040a049981 */ /* 0x000b22000c1e1b00 */
[----:B------:R-:W-:Y:S01]  /*0720*/  ISETP.GE.AND P1, PT, R28, R0, PT ;  /* 0x000000001c00720c */ /* 0x000fe20003f26270 */
[----:B-1----:R-:W-:-:S12]  /*0730*/  CS2R R6, SRZ ;  /* 0x0000000000067805 */ /* 0x002fd8000001ff00 */
[----:B------:R-:W-:Y:S02]  /*0740*/  @!P1 IADD3 R14, R3, R28, RZ ;  /* 0x0000001c030e9210 */ /* 0x000fe40007ffe0ff */
[----:B------:R-:W-:Y:S02]  /*0750*/  @!P1 IADD3 R28, R28, 0x80, RZ ;  /* 0x000000801c1c9810 */ /* 0x000fe40007ffe0ff */
[----:B------:R-:W-:Y:S02]  /*0760*/  @!P1 MOV R15, 0x8 ;  /* 0x00000008000f9802 */ /* 0x000fe40000000f00 */
[----:B------:R-:W-:Y:S01]  /*0770*/  ISETP.GE.AND P2, PT, R28, R0, PT ;  /* 0x000000001c00720c */ /* 0x000fe20003f46270 */
[----:B0-----:R-:W-:Y:S02]  /*0780*/  CS2R R8, SRZ ;  /* 0x0000000000087805 */ /* 0x001fe4000001ff00 */
[----:B------:R-:W-:-:S04]  /*0790*/  @!P1 IMAD.WIDE.U32 R12, R14, R15, c[0x0][0x188] ;  /* 0x000062000e0c9625 */ /* 0x000fc800078e000f */
[----:B------:R-:W-:Y:S01]  /*07a0*/  @!P1 IMAD.WIDE.U32 R14, R14, R15, c[0x0][0x190] ;  /* 0x000064000e0e9625 */ /* 0x000fe200078e000f */
[----:B------:R0:W4:Y:S04]  /*07b0*/  @!P1 LDG.E.64 R6, [R12.64] ;  /* 0x000000040c069981 */ /* 0x000128000c1e1b00 */
[----:B------:R1:W4:Y:S01]  /*07c0*/  @!P1 LDG.E.64 R8, [R14.64] ;  /* 0x000000040e089981 */ /* 0x000322000c1e1b00 */
[----:B------:R-:W-:Y:S02]  /*07d0*/  @!P2 IADD3 R36, R3, R28, RZ ;  /* 0x0000001c0324a210 */ /* 0x000fe40007ffe0ff */
[----:B------:R-:W-:-:S04]  /*07e0*/  @!P2 IADD3 R28, R28, 0x80, RZ ;  /* 0x000000801c1ca810 */ /* 0x000fc80007ffe0ff */
[----:B------:R-:W-:Y:S02]  /*07f0*/  ISETP.GE.AND P1, PT, R28, R0, PT ;  /* 0x000000001c00720c */ /* 0x000fe40003f26270 */
[----:B------:R-:W-:-:S11]  /*0800*/  @!P2 MOV R37, 0x8 ;  /* 0x000000080025a802 */ /* 0x000fd60000000f00 */
[----:B------:R-:W-:Y:S02]  /*0810*/  @!P1 IADD3 R27, R3, R28, RZ ;  /* 0x0000001c031b9210 */ /* 0x000fe40007ffe0ff */
[----:B------:R-:W-:-:S04]  /*0820*/  @!P1 IADD3 R28, R28, 0x80, RZ ;  /* 0x000000801c1c9810 */ /* 0x000fc80007ffe0ff */
[----:B------:R-:W-:Y:S01]  /*0830*/  ISETP.GE.AND P3, PT, R28, R0, PT ;  /* 0x000000001c00720c */ /* 0x000fe20003f66270 */
[----:B-----5:R-:W-:Y:S01]  /*0840*/  CS2R R10, SRZ ;  /* 0x00000000000a7805 */ /* 0x020fe2000001ff00 */
[----:B------:R-:W-:Y:S01]  /*0850*/  @!P2 IMAD.WIDE.U32 R20, R36, R37, c[0x0][0x188] ;  /* 0x000062002414a625 */ /* 0x000fe200078e0025 */
[----:B0-----:R-:W-:-:S03]  /*0860*/  CS2R R12, SRZ ;  /* 0x00000000000c7805 */ /* 0x001fc6000001ff00 */
[----:B------:R-:W-:Y:S01]  /*0870*/  @!P2 IMAD.WIDE.U32 R36, R36, R37, c[0x0][0x190] ;  /* 0x000064002424a625 */ /* 0x000fe200078e0025 */
[----:B------:R0:W5:Y:S01]  /*0880*/  @!P2 LDG.E.64 R10, [R20.64] ;  /* 0x00000004140aa981 */ /* 0x000162000c1e1b00 */
[----:B------:R-:W-:-:S03]  /*0890*/  @!P1 MOV R26, 0x8 ;  /* 0x00000008001a9802 */ /* 0x000fc60000000f00 */
[----:B------:R0:W5:Y:S02]  /*08a0*/  @!P2 LDG.E.64 R12, [R36.64] ;  /* 0x00000004240ca981 */ /* 0x000164000c1e1b00 */
[----:B------:R-:W-:Y:S02]  /*08b0*/  @!P3 IADD3 R29, R3, R28, RZ ;  /* 0x0000001c031db210 */ /* 0x000fe40007ffe0ff */
[----:B------:R-:W-:-:S04]  /*08c0*/  @!P3 IADD3 R28, R28, 0x80, RZ ;  /* 0x000000801c1cb810 */ /* 0x000fc80007ffe0ff */
[----:B------:R-:W-:Y:S02]  /*08d0*/  ISETP.GE.AND P2, PT, R28, R0, PT ;  /* 0x000000001c00720c */ /* 0x000fe40003f46270 */
[----:B0-----:R-:W-:Y:S01]  /*08e0*/  @!P3 MOV R37, 0x8 ;  /* 0x000000080025b802 */ /* 0x001fe20000000f00 */
[----:B-1----:R-:W-:Y:S01]  /*08f0*/  CS2R R14, SRZ ;  /* 0x00000000000e7805 */ /* 0x002fe2000001ff00 */
[----:B------:R-:W-:Y:S01]  /*0900*/  @!P1 IMAD.WIDE.U32 R30, R27, R26, c[0x0][0x188] ;  /* 0x000062001b1e9625 */ /* 0x000fe200078e001a */
[----:B------:R-:W-:-:S03]  /*0910*/  CS2R R18, SRZ ;  /* 0x0000000000127805 */ /* 0x000fc6000001ff00 */
[----:B------:R-:W-:Y:S01]  /*0920*/  @!P3 IMAD.WIDE.U32 R34, R29, R37, c[0x0][0x188] ;  /* 0x000062001d22b625 */ /* 0x000fe200078e0025 */
[----:B------:R0:W5:Y:S01]  /*0930*/  @!P1 LDG.E.64 R14, [R30.64] ;  /* 0x000000041e0e9981 */ /* 0x000162000c1e1b00 */
[----:B------:R-:W-:-:S03]  /*0940*/  CS2R R16, SRZ ;  /* 0x0000000000107805 */ /* 0x000fc6000001ff00 */
[----:B------:R1:W5:Y:S01]  /*0950*/  @!P3 LDG.E.64 R18, [R34.64] ;  /* 0x000000042212b981 */ /* 0x000362000c1e1b00 */
[----:B0-----:R-:W-:Y:S01]  /*0960*/  @!P1 IMAD.WIDE.U32 R30, R27, R26, c[0x0][0x190] ;  /* 0x000064001b1e9625 */ /* 0x001fe200078e001a */
[----:B-1----:R-:W-:-:S03]  /*0970*/  @!P2 IADD3 R34, R3, R28, RZ ;  /* 0x0000001c0322a210 */ /* 0x002fc60007ffe0ff */
[----:B------:R-:W-:Y:S01]  /*0980*/  @!P3 IMAD.WIDE.U32 R26, R29, R37, c[0x0][0x190] ;  /* 0x000064001d1ab625 */ /* 0x000fe200078e0025 */
[----:B------:R-:W-:Y:S01]  /*0990*/  @!P2 IADD3 R28, R28, 0x80, RZ ;  /* 0x000000801c1ca810 */ /* 0x000fe20007ffe0ff */
[----:B------:R3:W5:Y:S01]  /*09a0*/  @!P1 LDG.E.64 R16, [R30.64] ;  /* 0x000000041e109981 */ /* 0x000762000c1e1b00 */
[----:B------:R-:W-:Y:S02]  /*09b0*/  @!P2 MOV R35, 0x8 ;  /* 0x000000080023a802 */ /* 0x000fe40000000f00 */
[----:B------:R-:W-:Y:S01]  /*09c0*/  ISETP.GE.AND P1, PT, R28, R0, PT ;  /* 0x000000001c00720c */ /* 0x000fe20003f26270 */
[----:B------:R-:W-:-:S06]  /*09d0*/  CS2R R20, SRZ ;  /* 0x0000000000147805 */ /* 0x000fcc000001ff00 */
[----:B------:R0:W5:Y:S02]  /*09e0*/  @!P3 LDG.E.64 R20, [R26.64] ;  /* 0x000000041a14b981 */ /* 0x000164000c1e1b00 */
[----:B0-----:R-:W-:Y:S01]  /*09f0*/  CS2R R26, SRZ ;  /* 0x00000000001a7805 */ /* 0x001fe2000001ff00 */
[C---:B--2---:R-:W-:Y:S02]  /*0a00*/  @!P0 FMUL.FTZ R36, R22.reuse, c[0x0][0x16c] ;  /* 0x00005b0016248a20 */ /* 0x044fe40000410000 */
[C---:B------:R-:W-:Y:S02]  /*0a10*/  @!P0 FMUL.FTZ R29, R23.reuse, c[0x0][0x16c] ;  /* 0x00005b00171d8a20 */ /* 0x040fe40000410000 */
[----:B------:R-:W-:Y:S02]  /*0a20*/  @!P0 FFMA.FTZ R36, R23, c[0x0][0x168], R36 ;  /* 0x00005a0017248a23 */ /* 0x000fe40000010024 */
[----:B------:R-:W-:Y:S02]  /*0a30*/  @!P0 FFMA.FTZ R29, R22, c[0x0][0x168], -R29 ;  /* 0x00005a00161d8a23 */ /* 0x000fe4000001081d */
[----:B---3--:R-:W-:-:S02]  /*0a40*/  @!P0 FMUL.FTZ R30, R36, R25 ;  /* 0x00000019241e8220 */ /* 0x008fc40000410000 */
[-C--:B------:R-:W-:Y:S01]  /*0a50*/  @!P0 FMUL.FTZ R36, R36, R24.reuse ;  /* 0x0000001824248220 */ /* 0x080fe20000410000 */
[----:B------:R-:W-:Y:S02]  /*0a60*/  CS2R R22, SRZ ;  /* 0x0000000000167805 */ /* 0x000fe4000001ff00 */
[C---:B------:R-:W-:Y:S02]  /*0a70*/  @!P0 FFMA.FTZ R22, R29.reuse, R24, -R30 ;  /* 0x000000181d168223 */ /* 0x040fe4000001081e */
[----:B------:R-:W-:Y:S02]  /*0a80*/  @!P0 FFMA.FTZ R23, R29, R25, R36 ;  /* 0x000000191d178223 */ /* 0x000fe40000010024 */
[----:B------:R-:W-:Y:S01]  /*0a90*/  CS2R R24, SRZ ;  /* 0x0000000000187805 */ /* 0x000fe2000001ff00 */
[----:B------:R-:W-:-:S05]  /*0aa0*/  @!P2 IMAD.WIDE.U32 R30, R34, R35, c[0x0][0x188] ;  /* 0x00006200221ea625 */ /* 0x000fca00078e0023 */
[----:B------:R0:W2:Y:S02]  /*0ab0*/  @!P2 LDG.E.64 R24, [R30.64] ;  /* 0x000000041e18a981 */ /* 0x0000a4000c1e1b00 */
[----:B0-----:R-:W-:Y:S02]  /*0ac0*/  @!P1 IADD3 R30, R3, R28, RZ ;  /* 0x0000001c031e9210 */ /* 0x001fe40007ffe0ff */
[----:B------:R-:W-:Y:S01]  /*0ad0*/  @!P1 MOV R31, 0x8 ;  /* 0x00000008001f9802 */ /* 0x000fe20000000f00 */
[----:B------:R-:W-:-:S04]  /*0ae0*/  CS2R R28, SRZ ;  /* 0x00000000001c7805 */ /* 0x000fc8000001ff00 */
[----:B------:R-:W-:-:S05]  /*0af0*/  @!P1 IMAD.WIDE.U32 R36, R30, R31, c[0x0][0x188] ;  /* 0x000062001e249625 */ /* 0x000fca00078e001f */
[----:B------:R0:W3:Y:S01]  /*0b00*/  @!P1 LDG.E.64 R28, [R36.64] ;  /* 0x00000004241c9981 */ /* 0x0000e2000c1e1b00 */
[----:B------:R-:W-:-:S05]  /*0b10*/  @!P2 IMAD.WIDE.U32 R34, R34, R35, c[0x0][0x190] ;  /* 0x000064002222a625 */ /* 0x000fca00078e0023 */
[----:B------:R1:W3:Y:S01]  /*0b20*/  @!P2 LDG.E.64 R26, [R34.64] ;  /* 0x00000004221aa981 */ /* 0x0002e2000c1e1b00 */
[----:B0-----:R-:W-:Y:S02]  /*0b30*/  @!P1 IMAD.WIDE.U32 R36, R30, R31, c[0x0][0x190] ;  /* 0x000064001e249625 */ /* 0x001fe400078e001f */
[----:B------:R-:W-:-:S06]  /*0b40*/  CS2R R30, SRZ ;  /* 0x00000000001e7805 */ /* 0x000fcc000001ff00 */
[----:B------:R0:W3:Y:S01]  /*0b50*/  @!P1 LDG.E.64 R30, [R36.64] ;  /* 0x00000004241e9981 */ /* 0x0000e2000c1e1b00 */
[----:B-1----:R-:W-:-:S04]  /*0b60*/  IADD3 R35, R2, 0x80, RZ ;  /* 0x0000008002237810 */ /* 0x002fc80007ffe0ff */
[----:B------:R-:W-:-:S13]  /*0b70*/  ISETP.GE.AND P1, PT, R35, R0, PT ;  /* 0x000000002300720c */ /* 0x000fda0003f26270 */
[----:B----4-:R-:W-:-:S04]  /*0b80*/  @!P1 FMUL.FTZ R34, R33, c[0x0][0x16c] ;  /* 0x00005b0021229a20 */ /* 0x010fc80000410000 */
[C---:B------:R-:W-:Y:S02]  /*0b90*/  @!P1 FFMA.FTZ R34, R32.reuse, c[0x0][0x168], -R34 ;  /* 0x00005a0020229a23 */ /* 0x040fe40000010822 */
[----:B------:R-:W-:-:S04]  /*0ba0*/  @!P1 FMUL.FTZ R32, R32, c[0x0][0x16c] ;  /* 0x00005b0020209a20 */ /* 0x000fc80000410000 */
[----:B------:R-:W-:Y:S01]  /*0bb0*/  @!P1 FFMA.FTZ R33, R33, c[0x0][0x168], R32 ;  /* 0x00005a0021219a23 */ /* 0x000fe20000010020 */
[----:B------:R-:W-:-:S03]  /*0bc0*/  HFMA2.MMA R32, -RZ, RZ, 0, 0 ;  /* 0x00000000ff207435 */ /* 0x000fc600000001ff */
[----:B0-----:R-:W-:-:S04]  /*0bd0*/  @!P1 FMUL.FTZ R37, R33, R5 ;  /* 0x0000000521259220 */ /* 0x001fc80000410000 */
[-C--:B------:R-:W-:Y:S02]  /*0be0*/  @!P1 FFMA.FTZ R32, R34, R4.reuse, -R37 ;  /* 0x0000000422209223 */ /* 0x080fe40000010825 */
[----:B------:R-:W-:Y:S01]  /*0bf0*/  @!P1 FMUL.FTZ R4, R33, R4 ;  /* 0x0000000421049220 */ /* 0x000fe20000410000 */
[----:B------:R-:W-:-:S03]  /*0c00*/  MOV R33, RZ ;  /* 0x000000ff00217202 */ /* 0x000fc60000000f00 */
[----:B------:R-:W-:Y:S01]  /*0c10*/  @!P1 FFMA.FTZ R33, R34, R5, R4 ;  /* 0x0000000522219223 */ /* 0x000fe20000010004 */
[----:B------:R-:W-:-:S04]  /*0c20*/  IADD3 R5, R2, 0x100, RZ ;  /* 0x0000010002057810 */ /* 0x000fc80007ffe0ff */
[----:B------:R-:W-:-:S13]  /*0c30*/  ISETP.GE.AND P1, PT, R5, R0, PT ;  /* 0x000000000500720c */ /* 0x000fda0003f26270 */
[----:B------:R-:W-:-:S04]  /*0c40*/  @!P1 FMUL.FTZ R5, R7, c[0x0][0x16c] ;  /* 0x00005b0007059a20 */ /* 0x000fc80000410000 */
[C---:B------:R-:W-:Y:S02]  /*0c50*/  @!P1 FFMA.FTZ R34, R6.reuse, c[0x0][0x168], -R5 ;  /* 0x00005a0006229a23 */ /* 0x040fe40000010805 */
[----:B------:R-:W-:-:S04]  /*0c60*/  @!P1 FMUL.FTZ R6, R6, c[0x0][0x16c] ;  /* 0x00005b0006069a20 */ /* 0x000fc80000410000 */
[----:B------:R-:W-:Y:S01]  /*0c70*/  @!P1 FFMA.FTZ R6, R7, c[0x0][0x168], R6 ;  /* 0x00005a0007069a23 */ /* 0x000fe20000010006 */
[----:B------:R-:W-:-:S04]  /*0c80*/  IADD3 R7, R2, 0x180, RZ ;  /* 0x0000018002077810 */ /* 0x000fc80007ffe0ff */
[----:B------:R-:W-:Y:S01]  /*0c90*/  ISETP.GE.AND P2, PT, R7, R0, PT ;  /* 0x000000000700720c */ /* 0x000fe20003f46270 */
[----:B------:R-:W-:Y:S01]  /*0ca0*/  HFMA2.MMA R4, -RZ, RZ, 0, 0 ;  /* 0x00000000ff047435 */ /* 0x000fe200000001ff */
[C---:B------:R-:W-:Y:S02]  /*0cb0*/  @!P1 FMUL.FTZ R5, R6.reuse, R9 ;  /* 0x0000000906059220 */ /* 0x040fe40000410000 */
[----:B------:R-:W-:-:S03]  /*0cc0*/  @!P1 FMUL.FTZ R6, R6, R8 ;  /* 0x0000000806069220 */ /* 0x000fc60000410000 */
[C---:B------:R-:W-:Y:S01]  /*0cd0*/  @!P1 FFMA.FTZ R4, R34.reuse, R8, -R5 ;  /* 0x0000000822049223 */ /* 0x040fe20000010805 */
[----:B------:R-:W-:Y:S01]  /*0ce0*/  MOV R5, RZ ;  /* 0x000000ff00057202 */ /* 0x000fe20000000f00 */
[----:B------:R-:W-:-:S04]  /*0cf0*/  @!P1 FFMA.FTZ R5, R34, R9, R6 ;  /* 0x0000000922059223 */ /* 0x000fc80000010006 */
[C---:B-----5:R-:W-:Y:S02]  /*0d00*/  @!P2 FMUL.FTZ R7, R11.reuse, c[0x0][0x16c] ;  /* 0x00005b000b07aa20 */ /* 0x060fe40000410000 */
[C---:B------:R-:W-:Y:S02]  /*0d10*/  @!P2 FMUL.FTZ R6, R10.reuse, c[0x0][0x16c] ;  /* 0x00005b000a06aa20 */ /* 0x040fe40000410000 */
[----:B------:R-:W-:Y:S01]  /*0d20*/  @!P2 FFMA.FTZ R10, R10, c[0x0][0x168], -R7 ;  /* 0x00005a000a0aaa23 */ /* 0x000fe20000010807 */
[----:B------:R-:W-:Y:S01]  /*0d30*/  IADD3 R7, R2, 0x200, RZ ;  /* 0x0000020002077810 */ /* 0x000fe20007ffe0ff */
[----:B------:R-:W-:Y:S01]  /*0d40*/  @!P2 FFMA.FTZ R11, R11, c[0x0][0x168], R6 ;  /* 0x00005a000b0baa23 */ /* 0x000fe20000010006 */
[----:B------:R-:W-:Y:S02]  /*0d50*/  HFMA2.MMA R6, -RZ, RZ, 0, 0 ;  /* 0x00000000ff067435 */ /* 0x000fe400000001ff */
[----:B------:R-:W-:Y:S01]  /*0d60*/  ISETP.GE.AND P1, PT, R7, R0, PT ;  /* 0x000000000700720c */ /* 0x000fe20003f26270 */
[----:B------:R-:W-:-:S02]  /*0d70*/  @!P2 FMUL.FTZ R7, R11, R13 ;  /* 0x0000000d0b07a220 */ /* 0x000fc40000410000 */
[-C--:B------:R-:W-:Y:S02]  /*0d80*/  @!P2 FMUL.FTZ R11, R11, R12.reuse ;  /* 0x0000000c0b0ba220 */ /* 0x080fe40000410000 */
[C---:B------:R-:W-:Y:S01]  /*0d90*/  @!P2 FFMA.FTZ R6, R10.reuse, R12, -R7 ;  /* 0x0000000c0a06a223 */ /* 0x040fe20000010807 */
[----:B------:R-:W-:Y:S01]  /*0da0*/  MOV R7, RZ ;  /* 0x000000ff00077202 */ /* 0x000fe20000000f00 */
[----:B------:R-:W-:Y:S01]  /*0db0*/  @!P2 FFMA.FTZ R7, R10, R13, R11 ;  /* 0x0000000d0a07a223 */ /* 0x000fe2000001000b */
[----:B------:R-:W-:-:S04]  /*0dc0*/  IADD3 R11, R2, 0x280, RZ ;  /* 0x00000280020b7810 */ /* 0x000fc80007ffe0ff */
[-C--:B------:R-:W-:Y:S01]  /*0dd0*/  ISETP.GE.AND P4, PT, R11, R0.reuse, PT ;  /* 0x000000000b00720c */ /* 0x080fe20003f86270 */
[----:B------:R-:W-:Y:S01]  /*0de0*/  @!P1 FMUL.FTZ R8, R14, c[0x0][0x16c] ;  /* 0x00005b000e089a20 */ /* 0x000fe20000410000 */
[C---:B------:R-:W-:Y:S02]  /*0df0*/  IADD3 R13, R2.reuse, 0x380, RZ ;  /* 0x00000380020d7810 */ /* 0x040fe40007ffe0ff */
[----:B------:R-:W-:Y:S01]  /*0e00*/  IADD3 R11, R2, 0x300, RZ ;  /* 0x00000300020b7810 */ /* 0x000fe20007ffe0ff */
[----:B------:R-:W-:Y:S01]  /*0e10*/  @!P1 FMUL.FTZ R9, R15, c[0x0][0x16c] ;  /* 0x00005b000f099a20 */ /* 0x000fe20000410000 */
[-C--:B------:R-:W-:Y:S01]  /*0e20*/  ISETP.GE.AND P2, PT, R13, R0.reuse, PT ;  /* 0x000000000d00720c */ /* 0x080fe20003f46270 */
[----:B------:R-:W-:Y:S01]  /*0e30*/  @!P1 FFMA.FTZ R15, R15, c[0x0][0x168], R8 ;  /* 0x00005a000f0f9a23 */ /* 0x000fe20000010008 */
[----:B------:R-:W-:Y:S02]  /*0e40*/  ISETP.GE.AND P3, PT, R11, R0, PT ;  /* 0x000000000b00720c */ /* 0x000fe40003f66270 */
[----:B------:R-:W-:-:S02]  /*0e50*/  @!P0 IADD3 R12, R3, R2, RZ ;  /* 0x00000002030c8210 */ /* 0x000fc40007ffe0ff */
[----:B------:R-:W-:Y:S01]  /*0e60*/  @!P0 MOV R13, 0x8 ;  /* 0x00000008000d8802 */ /* 0x000fe20000000f00 */
[----:B------:R-:W-:Y:S01]  /*0e70*/  HFMA2.MMA R8, -RZ, RZ, 0, 0 ;  /* 0x00000000ff087435 */ /* 0x000fe200000001ff */
[----:B------:R-:W-:Y:S02]  /*0e80*/  @!P1 FFMA.FTZ R14, R14, c[0x0][0x168], -R9 ;  /* 0x00005a000e0e9a23 */ /* 0x000fe40000010809 */
[----:B------:R-:W-:Y:S02]  /*0e90*/  @!P4 FMUL.FTZ R10, R18, c[0x0][0x16c] ;  /* 0x00005b00120aca20 */ /* 0x000fe40000410000 */
[----:B------:R-:W-:Y:S02]  /*0ea0*/  @!P1 FMUL.FTZ R9, R15, R17 ;  /* 0x000000110f099220 */ /* 0x000fe40000410000 */
[----:B------:R-:W-:Y:S01]  /*0eb0*/  @!P0 IMAD.WIDE.U32 R12, R12, R13, c[0x0][0x178] ;  /* 0x00005e000c0c8625 */ /* 0x000fe200078e000d */
[----:B------:R-:W-:-:S03]  /*0ec0*/  @!P0 MOV R2, R35 ;  /* 0x0000002300028202 */ /* 0x000fc60000000f00 */
[-C--:B------:R-:W-:Y:S02]  /*0ed0*/  @!P1 FMUL.FTZ R15, R15, R16.reuse ;  /* 0x000000100f0f9220 */ /* 0x080fe40000410000 */
[C---:B------:R-:W-:Y:S02]  /*0ee0*/  @!P4 FMUL.FTZ R11, R19.reuse, c[0x0][0x16c] ;  /* 0x00005b00130bca20 */ /* 0x040fe40000410000 */
[----:B------:R-:W-:Y:S02]  /*0ef0*/  @!P4 FFMA.FTZ R19, R19, c[0x0][0x168], R10 ;  /* 0x00005a001313ca23 */ /* 0x000fe4000001000a */
[C---:B------:R-:W-:Y:S01]  /*0f00*/  @!P1 FFMA.FTZ R8, R14.reuse, R16, -R9 ;  /* 0x000000100e089223 */ /* 0x040fe20000010809 */
[----:B------:R-:W-:Y:S01]  /*0f10*/  MOV R9, RZ ;  /* 0x000000ff00097202 */ /* 0x000fe20000000f00 */
[----:B------:R-:W-:Y:S01]  /*0f20*/  @!P1 FFMA.FTZ R9, R14, R17, R15 ;  /* 0x000000110e099223 */ /* 0x000fe2000001000f */
[----:B------:R0:W-:Y:S01]  /*0f30*/  @!P0 STG.E.64 [R12.64], R22 ;  /* 0x000000160c008986 */ /* 0x0001e2000c101b04 */
[----:B------:R-:W-:Y:S01]  /*0f40*/  @!P4 FFMA.FTZ R18, R18, c[0x0][0x168], -R11 ;  /* 0x00005a001212ca23 */ /* 0x000fe2000001080b */
[----:B------:R-:W-:Y:S01]  /*0f50*/  ISETP.GE.AND P0, PT, R2, R0, PT ;  /* 0x000000000200720c */ /* 0x000fe20003f06270 */
[C---:B------:R-:W-:Y:S01]  /*0f60*/  @!P4 FMUL.FTZ R15, R19.reuse, R21 ;  /* 0x00000015130fc220 */ /* 0x040fe20000410000 */
[----:B------:R-:W-:Y:S01]  /*0f70*/  CS2R R10, SRZ ;  /* 0x00000000000a7805 */ /* 0x000fe2000001ff00 */
[----:B------:R-:W-:-:S02]  /*0f80*/  @!P4 FMUL.FTZ R19, R19, R20 ;  /* 0x000000141313c220 */ /* 0x000fc40000410000 */
[C---:B------:R-:W-:Y:S02]  /*0f90*/  @!P4 FFMA.FTZ R10, R18.reuse, R20, -R15 ;  /* 0x00000014120ac223 */ /* 0x040fe4000001080f */
[----:B------:R-:W-:Y:S01]  /*0fa0*/  @!P4 FFMA.FTZ R11, R18, R21, R19 ;  /* 0x00000015120bc223 */ /* 0x000fe20000010013 */
[----:B------:R-:W-:Y:S01]  /*0fb0*/  BSSY B0, `(.L_x_5828) ;  /* 0x000003e000007945 */ /* 0x000fe20003800000 */
[----:B------:R-:W-:Y:S01]  /*0fc0*/  BSSY B1, `(.L_x_5829) ;  /* 0x0000036000017945 */ /* 0x000fe20003800000 */
[----:B0-----:R-:W-:Y:S01]  /*0fd0*/  CS2R R12, SRZ ;  /* 0x00000000000c7805 */ /* 0x001fe2000001ff00 */
[----:B--2---:R-:W-:Y:S02]  /*0fe0*/  @!P3 FMUL.FTZ R14, R24, c[0x0][0x16c] ;  /* 0x00005b00180eba20 */ /* 0x004fe40000410000 */
[C---:B------:R-:W-:Y:S02]  /*0ff0*/  @!P3 FMUL.FTZ R15, R25.reuse, c[0x0][0x16c] ;  /* 0x00005b00190fba20 */ /* 0x040fe40000410000 */
[----:B------:R-:W-:-:S02]  /*1000*/  @!P3 FFMA.FTZ R25, R25, c[0x0][0x168], R14 ;  /* 0x00005a001919ba23 */ /* 0x000fc4000001000e */
[----:B------:R-:W-:Y:S02]  /*1010*/  @!P3 FFMA.FTZ R24, R24, c[0x0][0x168], -R15 ;  /* 0x00005a001818ba23 */ /* 0x000fe4000001080f */
[----:B------:R-:W-:Y:S01]  /*1020*/  CS2R R14, SRZ ;  /* 0x00000000000e7805 */ /* 0x000fe2000001ff00 */
[C---:B---3--:R-:W-:Y:S02]  /*1030*/  @!P2 FMUL.FTZ R16, R28.reuse, c[0x0][0x16c] ;  /* 0x00005b001c10aa20 */ /* 0x048fe40000410000 */
[C---:B------:R-:W-:Y:S02]  /*1040*/  @!P2 FMUL.FTZ R17, R29.reuse, c[0x0][0x16c] ;  /* 0x00005b001d11aa20 */ /* 0x040fe40000410000 */
[----:B------:R-:W-:Y:S02]  /*1050*/  @!P2 FFMA.FTZ R16, R29, c[0x0][0x168], R16 ;  /* 0x00005a001d10aa23 */ /* 0x000fe40000010010 */
[----:B------:R-:W-:Y:S02]  /*1060*/  @!P2 FFMA.FTZ R28, R28, c[0x0][0x168], -R17 ;  /* 0x00005a001c1caa23 */ /* 0x000fe40000010811 */
[----:B------:R-:W-:-:S02]  /*1070*/  @!P3 FMUL.FTZ R17, R25, R27 ;  /* 0x0000001b1911b220 */ /* 0x000fc40000410000 */
[-C--:B------:R-:W-:Y:S02]  /*1080*/  @!P3 FMUL.FTZ R25, R25, R26.reuse ;  /* 0x0000001a1919b220 */ /* 0x080fe40000410000 */
[----:B------:R-:W-:Y:S02]  /*1090*/  @!P3 FFMA.FTZ R14, R24, R26, -R17 ;  /* 0x0000001a180eb223 */ /* 0x000fe40000010811 */
[C---:B------:R-:W-:Y:S02]  /*10a0*/  @!P2 FMUL.FTZ R19, R16.reuse, R31 ;  /* 0x0000001f1013a220 */ /* 0x040fe40000410000 */
[-C--:B------:R-:W-:Y:S02]  /*10b0*/  @!P2 FMUL.FTZ R16, R16, R30.reuse ;  /* 0x0000001e1010a220 */ /* 0x080fe40000410000 */
[----:B------:R-:W-:Y:S02]  /*10c0*/  @!P3 FFMA.FTZ R15, R24, R27, R25 ;  /* 0x0000001b180fb223 */ /* 0x000fe40000010019 */
[----:B------:R-:W-:-:S02]  /*10d0*/  @!P2 FFMA.FTZ R12, R28, R30, -R19 ;  /* 0x0000001e1c0ca223 */ /* 0x000fc40000010813 */
[----:B------:R-:W-:Y:S01]  /*10e0*/  @!P2 FFMA.FTZ R13, R28, R31, R16 ;  /* 0x0000001f1c0da223 */ /* 0x000fe20000010010 */
[----:B------:R-:W-:Y:S05]  /*10f0*/  @P0 BRA `(.L_x_5830) ;  /* 0x000000c000000947 */ /* 0x000fea0003800000 */
[----:B------:R-:W-:Y:S02]  /*1100*/  IADD3 R16, R3, R2, RZ ;  /* 0x0000000203107210 */ /* 0x000fe40007ffe0ff */
[----:B------:R-:W-:Y:S02]  /*1110*/  MOV R17, 0x8 ;  /* 0x0000000800117802 */ /* 0x000fe40000000f00 */
[----:B------:R-:W-:-:S03]  /*1120*/  IADD3 R2, R2, 0x80, RZ ;  /* 0x0000008002027810 */ /* 0x000fc60007ffe0ff */
[----:B------:R-:W-:Y:S01]  /*1130*/  IMAD.WIDE.U32 R16, R16, R17, c[0x0][0x178] ;  /* 0x00005e0010107625 */ /* 0x000fe200078e0011 */
[----:B------:R-:W-:-:S04]  /*1140*/  ISETP.GE.AND P0, PT, R2, R0, PT ;  /* 0x000000000200720c */ /* 0x000fc80003f06270 */
[----:B------:R0:W-:Y:S09]  /*1150*/  STG.E.64 [R16.64], R32 ;  /* 0x0000002010007986 */ /* 0x0001f2000c101b04 */
[----:B------:R-:W-:Y:S05]  /*1160*/  @P0 BRA `(.L_x_5831) ;  /* 0x000000c000000947 */ /* 0x000fea0003800000 */
[----:B0-----:R-:W-:Y:S01]  /*1170*/  HFMA2.MMA R17, -RZ, RZ, 0, 4.76837158203125e-07 ;  /* 0x00000008ff117435 */ /* 0x001fe200000001ff */
[----:B------:R-:W-:-:S02]  /*1180*/  IADD3 R16, R3, R2, RZ ;  /* 0x0000000203107210 */ /* 0x000fc40007ffe0ff */
[----:B------:R-:W-:-:S07]  /*1190*/  IADD3 R2, R2, 0x80, RZ ;  /* 0x0000008002027810 */ /* 0x000fce0007ffe0ff */
[----:B------:R-:W-:-:S05]  /*11a0*/  IMAD.WIDE.U32 R16, R16, R17, c[0x0][0x178] ;  /* 0x00005e0010107625 */ /* 0x000fca00078e0011 */
[----:B------:R0:W-:Y:S02]  /*11b0*/  STG.E.64 [R16.64], R4 ;  /* 0x0000000410007986 */ /* 0x0001e4000c101b04 */
.L_x_5830:
[----:B------:R-:W-:-:S13]  /*11c0*/  ISETP.GE.AND P0, PT, R2, R0, PT ;  /* 0x000000000200720c */ /* 0x000fda0003f06270 */
[----:B------:R-:W-:Y:S05]  /*11d0*/  @P0 BRA `(.L_x_5832) ;  /* 0x000000c000000947 */ /* 0x000fea0003800000 */
[----:B0-----:R-:W-:Y:S02]  /*11e0*/  IADD3 R4, R3, R2, RZ ;  /* 0x0000000203047210 */ /* 0x001fe40007ffe0ff */
[----:B------:R-:W-:Y:S02]  /*11f0*/  MOV R5, 0x8 ;  /* 0x0000000800057802 */ /* 0x000fe40000000f00 */
[----:B------:R-:W-:-:S03]  /*1200*/  IADD3 R2, R2, 0x80, RZ ;  /* 0x0000008002027810 */ /* 0x000fc60007ffe0ff */
[----:B------:R-:W-:-:S05]  /*1210*/  IMAD.WIDE.U32 R4, R4, R5, c[0x0][0x178] ;  /* 0x00005e0004047625 */ /* 0x000fca00078e0005 */
[----:B------:R0:W-:Y:S02]  /*1220*/  STG.E.64 [R4.64], R6 ;  /* 0x0000000604007986 */ /* 0x0001e4000c101b04 */
.L_x_5831:
[----:B------:R-:W-:-:S13]  /*1230*/  ISETP.GE.AND P0, PT, R2, R0, PT ;  /* 0x000000000200720c */ /* 0x000fda0003f06270 */
[----:B------:R-:W-:Y:S05]  /*1240*/  @P0 BRA `(.L_x_5833) ;  /* 0x000000d000000947 */ /* 0x000fea0003800000 */
[----:B0-----:R-:W-:Y:S01]  /*1250*/  HFMA2.MMA R5, -RZ, RZ, 0, 4.76837158203125e-07 ;  /* 0x00000008ff057435 */ /* 0x001fe200000001ff */
[----:B------:R-:W-:Y:S02]  /*1260*/  IADD3 R4, R3, R2, RZ ;  /* 0x0000000203047210 */ /* 0x000fe40007ffe0ff */
[----:B------:R-:W-:-:S07]  /*1270*/  IADD3 R2, R2, 0x80, RZ ;  /* 0x0000008002027810 */ /* 0x000fce0007ffe0ff */
[----:B------:R-:W-:-:S05]  /*1280*/  IMAD.WIDE.U32 R4, R4, R5, c[0x0][0x178] ;  /* 0x00005e0004047625 */ /* 0x000fca00078e0005 */
[----:B------:R0:W-:Y:S02]  /*1290*/  STG.E.64 [R4.64], R8 ;  /* 0x0000000804007986 */ /* 0x0001e4000c101b04 */
.L_x_5832:
        /* <DEDUP_REMOVED lines=8> */
.L_x_5833:
[----:B------:R-:W-:Y:S05]  /*1320*/  BSYNC B1 ;  /* 0x0000000000017941 */ /* 0x000fea0003800000 */
.L_x_5829:
[----:B------:R-:W-:-:S13]  /*1330*/  ISETP.GE.AND P0, PT, R2, R0, PT ;  /* 0x000000000200720c */ /* 0x000fda0003f06270 */
[----:B0-----:R-:W-:Y:S02]  /*1340*/  @!P0 IADD3 R4, R3, R2, RZ ;  /* 0x0000000203048210 */ /* 0x001fe40007ffe0ff */
[----:B------:R-:W-:Y:S02]  /*1350*/  @!P0 MOV R5, 0x8 ;  /* 0x0000000800058802 */ /* 0x000fe40000000f00 */
[----:B------:R-:W-:-:S03]  /*1360*/  @!P0 IADD3 R2, R2, 0x80, RZ ;  /* 0x0000008002028810 */ /* 0x000fc60007ffe0ff */
[----:B------:R-:W-:-:S05]  /*1370*/  @!P0 IMAD.WIDE.U32 R4, R4, R5, c[0x0][0x178] ;  /* 0x00005e0004048625 */ /* 0x000fca00078e0005 */
[----:B------:R0:W-:Y:S02]  /*1380*/  @!P0 STG.E.64 [R4.64], R14 ;  /* 0x0000000e04008986 */ /* 0x0001e4000c101b04 */
.L_x_5834:
[----:B------:R-:W-:Y:S05]  /*1390*/  BSYNC B0 ;  /* 0x0000000000007941 */ /* 0x000fea0003800000 */
.L_x_5828:
[----:B------:R-:W-:Y:S01]  /*13a0*/  WARPSYNC 0xffffffff ;  /* 0xffffffff00007948 */ /* 0x000fe20003800000 */
[----:B------:R-:W-:-:S13]  /*13b0*/  ISETP.GE.AND P0, PT, R2, R0, PT ;  /* 0x000000000200720c */ /* 0x000fda0003f06270 */
[----:B------:R-:W-:Y:S05]  /*13c0*/  @P0 EXIT ;  /* 0x000000000000094d */ /* 0x000fea0003800000 */
[----:B------:R-:W-:Y:S01]  /*13d0*/  IADD3 R2, R3, R2, RZ ;  /* 0x0000000203027210 */ /* 0x000fe20007ffe0ff */
[----:B------:R-:W-:-:S10]  /*13e0*/  HFMA2.MMA R3, -RZ, RZ, 0, 4.76837158203125e-07 ;  /* 0x00000008ff037435 */ /* 0x000fd400000001ff */
[----:B------:R-:W-:-:S05]  /*13f0*/  IMAD.WIDE.U32 R2, R2, R3, c[0x0][0x178] ;  /* 0x00005e0002027625 */ /* 0x000fca00078e0003 */
[----:B------:R-:W-:Y:S01]  /*1400*/  STG.E.64 [R2.64], R12 ;  /* 0x0000000c02007986 */ /* 0x000fe2000c101b04 */
[----:B------:R-:W-:Y:S05]  /*1410*/  EXIT ;  /* 0x000000000000794d */ /* 0x000fea0003800000 */
.L_x_5835:
        /* <DEDUP_REMOVED lines=14> */
.L_x_22948:


//--------------------- .text._ZN2at6native29vectorized_elementwise_kernelILi4EZZZNS0_54_GLOBAL__N__d8c5977b_16_LinearAlgebra_cu_9e10b42f_321716addr_kernel_cudaERNS_14TensorIteratorERKN3c106ScalarES8_ENKUlvE_clEvENKUlvE7_clEvEUlNS5_7complexIfEESC_SC_E_St5arrayIPcLm4EEEEviT0_T1_ --------------------------
	.section	.text._ZN2at6native29vectorized_elementwise_kernelILi4EZZZNS0_54_GLOBAL__N__d8c5977b_16_LinearAlgebra_cu_9e10b42f_321716addr_kernel_cudaERNS_14TensorIteratorERKN3c106ScalarES8_ENKUlvE_clEvENKUlvE7_clEvEUlNS5_7complexIfEESC_SC_E_St5arrayIPcLm4EEEEviT0_T1_,"ax",@progbits
	.sectioninfo	@"SHI_REGISTERS=40"
	.align	128
        .global         _ZN2at6native29vectorized_elementwise_kernelILi4EZZZNS0_54_GLOBAL__N__d8c5977b_16_LinearAlgebra_cu_9e10b42f_321716addr_kernel_cudaERNS_14TensorIteratorERKN3c106ScalarES8_ENKUlvE_clEvENKUlvE7_clEvEUlNS5_7complexIfEESC_SC_E_St5arrayIPcLm4EEEEviT0_T1_
        .type           _ZN2at6native29vectorized_elementwise_kernelILi4EZZZNS0_54_GLOBAL__N__d8c5977b_16_LinearAlgebra_cu_9e10b42f_321716addr_kernel_cudaERNS_14TensorIteratorERKN3c106ScalarES8_ENKUlvE_clEvENKUlvE7_clEvEUlNS5_7complexIfEESC_SC_E_St5arrayIPcLm4EEEEviT0_T1_,@function
        .size           _ZN2at6native29vectorized_elementwise_kernelILi4EZZZNS0_54_GLOBAL__N__d8c5977b_16_LinearAlgebra_cu_9e10b42f_321716addr_kernel_cudaERNS_14TensorIteratorERKN3c106ScalarES8_ENKUlvE_clEvENKUlvE7_clEvEUlNS5_7complexIfEESC_SC_E_St5arrayIPcLm4EEEEviT0_T1_,(.L_x_22949 - _ZN2at6native29vectorized_elementwise_kernelILi4EZZZNS0_54_GLOBAL__N__d8c5977b_16_LinearAlgebra_cu_9e10b42f_321716addr_kernel_cudaERNS_14TensorIteratorERKN3c106ScalarES8_ENKUlvE_clEvENKUlvE7_clEvEUlNS5_7complexIfEESC_SC_E_St5arrayIPcLm4EEEEviT0_T1_)
        .other          _ZN2at6native29vectorized_elementwise_kernelILi4EZZZNS0_54_GLOBAL__N__d8c5977b_16_LinearAlgebra_cu_9e10b42f_321716addr_kernel_cudaERNS_14TensorIteratorERKN3c106ScalarES8_ENKUlvE_clEvENKUlvE7_clEvEUlNS5_7complexIfEESC_SC_E_St5arrayIPcLm4EEEEviT0_T1_,@"STO_CUDA_ENTRY STV_DEFAULT"
_ZN2at6native29vectorized_elementwise_kernelILi4EZZZNS0_54_GLOBAL__N__d8c5977b_16_LinearAlgebra_cu_9e10b42f_321716addr_kernel_cudaERNS_14TensorIteratorERKN3c106ScalarES8_ENKUlvE_clEvENKUlvE7_clEvEUlNS5_7complexIfEESC_SC_E_St5arrayIPcLm4EEEEviT0_T1_:
.text._ZN2at6native29vectorized_elementwise_kernelILi4EZZZNS0_54_GLOBAL__N__d8c5977b_16_LinearAlgebra_cu_9e10b42f_321716addr_kernel_cudaERNS_14TensorIteratorERKN3c106ScalarES8_ENKUlvE_clEvENKUlvE7_clEvEUlNS5_7complexIfEESC_SC_E_St5arrayIPcLm4EEEEviT0_T1_:
        /* <DEDUP_REMOVED lines=92> */
.L_x_5836:
        /* <DEDUP_REMOVED lines=192> */
.L_x_5839:
[----:B------:R-:W-:-:S13]  /*11c0*/  ISETP.GE.AND P0, PT, R2, R0, PT ;  /* 0x000000000200720c */ /* 0x000fda0003f06270 */
[----:B------:R-:W-:Y:S05]  /*11d0*/  @P0 BRA `(.L_x_5841) ;  /* 0x000000c000000947 */ /* 0x000fea0003800000 */
[----:B0-----:R-:W-:Y:S02]  /*11e0*/  IADD3 R4, R3, R2, RZ ;  /* 0x0000000203047210 */ /* 0x001fe40007ffe0ff */
[----:B------:R-:W-:Y:S02]  /*11f0*/  MOV R5, 0x8 ;  /* 0x0000000800057802 */ /* 0x000fe40000000f00 */
[----:B------:R-:W-:-:S03]  /*1200*/  IADD3 R2, R2, 0x80, RZ ;  /* 0x0000008002027810 */ /* 0x000fc60007ffe0ff */
[----:B------:R-:W-:-:S05]  /*1210*/  IMAD.WIDE.U32 R4, R4, R5, c[0x0][0x178] ;  /* 0x00005e0004047625 */ /* 0x000fca00078e0005 */
[----:B------:R0:W-:Y:S02]  /*1220*/  STG.E.64 [R4.64], R6 ;  /* 0x0000000604007986 */ /* 0x0001e4000c101b04 */
.L_x_5840:
[----:B------:R-:W-:-:S13]  /*1230*/  ISETP.GE.AND P0, PT, R2, R0, PT ;  /* 0x000000000200720c */ /* 0x000fda0003f06270 */
[----:B------:R-:W-:Y:S05]  /*1240*/  @P0 BRA `(.L_x_5842) ;  /* 0x000000d000000947 */ /* 0x000fea0003800000 */
[----:B0-----:R-:W-:Y:S01]  /*1250*/  HFMA2.MMA R5, -RZ, RZ, 0, 4.76837158203125e-07 ;  /* 0x00000008ff057435 */ /* 0x001fe200000001ff */
[----:B------:R-:W-:Y:S02]  /*1260*/  IADD3 R4, R3, R2, RZ ;  /* 0x0000000203047210 */ /* 0x000fe40007ffe0ff */
[----:B------:R-:W-:-:S07]  /*1270*/  IADD3 R2, R2, 0x80, RZ ;  /* 0x0000008002027810 */ /* 0x000fce0007ffe0ff */
[----:B------:R-:W-:-:S05]  /*1280*/  IMAD.WIDE.U32 R4, R4, R5, c[0x0][0x178] ;  /* 0x00005e0004047625 */ /* 0x000fca00078e0005 */
[----:B------:R0:W-:Y:S02]  /*1290*/  STG.E.64 [R4.64], R8 ;  /* 0x0000000804007986 */ /* 0x0001e4000c101b04 */
.L_x_5841:
        /* <DEDUP_REMOVED lines=8> */
.L_x_5842:
[----:B------:R-:W-:Y:S05]  /*1320*/  BSYNC B1 ;  /* 0x0000000000017941 */ /* 0x000fea0003800000 */
.L_x_5838:
[----:B------:R-:W-:-:S13]  /*1330*/  ISETP.GE.AND P0, PT, R2, R0, PT ;  /* 0x000000000200720c */ /* 0x000fda0003f06270 */
[----:B0-----:R-:W-:Y:S02]  /*1340*/  @!P0 IADD3 R4, R3, R2, RZ ;  /* 0x0000000203048210 */ /* 0x001fe40007ffe0ff */
[----:B------:R-:W-:Y:S02]  /*1350*/  @!P0 MOV R5, 0x8 ;  /* 0x0000000800058802 */ /* 0x000fe40000000f00 */
[----:B------:R-:W-:-:S03]  /*1360*/  @!P0 IADD3 R2, R2, 0x80, RZ ;  /* 0x0000008002028810 */ /* 0x000fc60007ffe0ff */
[----:B------:R-:W-:-:S05]  /*1370*/  @!P0 IMAD.WIDE.U32 R4, R4, R5, c[0x0][0x178] ;  /* 0x00005e0004048625 */ /* 0x000fca00078e0005 */
[----:B------:R0:W-:Y:S02]  /*1380*/  @!P0 STG.E.64 [R4.64], R14 ;  /* 0x0000000e04008986 */ /* 0x0001e4000c101b04 */
.L_x_5843:
[----:B------:R-:W-:Y:S05]  /*1390*/  BSYNC B0 ;  /* 0x0000000000007941 */ /* 0x000fea0003800000 */
.L_x_5837:
        /* <DEDUP_REMOVED lines=8> */
.L_x_5844:
        /* <DEDUP_REMOVED lines=14> */
.L_x_22949:


//--------------------- .text._ZN2at6native29vectorized_elementwise_kernelILi8EZZZNS0_54_GLOBAL__N__d8c5977b_16_LinearAlgebra_cu_9e10b42f_321716addr_kernel_cudaERNS_14TensorIteratorERKN3c106ScalarES8_ENKUlvE_clEvENKUlvE7_clEvEUlNS5_7complexIfEESC_SC_E_St5arrayIPcLm4EEEEviT0_T1_ --------------------------
	.section	.text._ZN2at6native29vectorized_elementwise_kernelILi8EZZZNS0_54_GLOBAL__N__d8c5977b_16_LinearAlgebra_cu_9e10b42f_321716addr_kernel_cudaERNS_14TensorIteratorERKN3c106ScalarES8_ENKUlvE_clEvENKUlvE7_clEvEUlNS5_7complexIfEESC_SC_E_St5arrayIPcLm4EEEEviT0_T1_,"ax",@progbits
	.sectioninfo	@"SHI_REGISTERS=4"
	.align	128
        .global         _ZN2at6native29vectorized_elementwise_kernelILi8EZZZNS0_54_GLOBAL__N__d8c5977b_16_LinearAlgebra_cu_9e10b42f_321716addr_kernel_cudaERNS_14TensorIteratorERKN3c106ScalarES8_ENKUlvE_clEvENKUlvE7_clEvEUlNS5_7complexIfEESC_SC_E_St5arrayIPcLm4EEEEviT0_T1_
        .type           _ZN2at6native29vectorized_elementwise_kernelILi8EZZZNS0_54_GLOBAL__N__d8c5977b_16_LinearAlgebra_cu_9e10b42f_321716addr_kernel_cudaERNS_14TensorIteratorERKN3c106ScalarES8_ENKUlvE_clEvENKUlvE7_clEvEUlNS5_7complexIfEESC_SC_E_St5arrayIPcLm4EEEEviT0_T1_,@function
        .size           _ZN2at6native29vectorized_elementwise_kernelILi8EZZZNS0_54_GLOBAL__N__d8c5977b_16_LinearAlgebra_cu_9e10b42f_321716addr_kernel_cudaERNS_14TensorIteratorERKN3c106ScalarES8_ENKUlvE_clEvENKUlvE7_clEvEUlNS5_7complexIfEESC_SC_E_St5arrayIPcLm4EEEEviT0_T1_,(.L_x_22950 - _ZN2at6native29vectorized_elementwise_kernelILi8EZZZNS0_54_GLOBAL__N__d8c5977b_16_LinearAlgebra_cu_9e10b42f_321716addr_kernel_cudaERNS_14TensorIteratorERKN3c106ScalarES8_ENKUlvE_clEvENKUlvE7_clEvEUlNS5_7complexIfEESC_SC_E_St5arrayIPcLm4EEEEviT0_T1_)
        .other          _ZN2at6native29vectorized_elementwise_kernelILi8EZZZNS0_54_GLOBAL__N__d8c5977b_16_LinearAlgebra_cu_9e10b42f_321716addr_kernel_cudaERNS_14TensorIteratorERKN3c106ScalarES8_ENKUlvE_clEvENKUlvE7_clEvEUlNS5_7complexIfEESC_SC_E_St5arrayIPcLm4EEEEviT0_T1_,@"STO_CUDA_ENTRY STV_DEFAULT"
_ZN2at6native29vectorized_elementwise_kernelILi8EZZZNS0_54_GLOBAL__N__d8c5977b_16_LinearAlgebra_cu_9e10b42f_321716addr_kernel_cudaERNS_14TensorIteratorERKN3c106ScalarES8_ENKUlvE_clEvENKUlvE7_clEvEUlNS5_7complexIfEESC_SC_E_St5arrayIPcLm4EEEEviT0_T1_:
.text._ZN2at6native29vectorized_elementwise_kernelILi8EZZZNS0_54_GLOBAL__N__d8c5977b_16_LinearAlgebra_cu_9e10b42f_321716addr_kernel_cudaERNS_14TensorIteratorERKN3c106ScalarES8_ENKUlvE_clEvENKUlvE7_clEvEUlNS5_7complexIfEESC_SC_E_St5arrayIPcLm4EEEEviT0_T1_:
[----:B------:R-:W-:Y:S02]  /*0000*/  MOV R1, c[0x0][0x28] ;  /* 0x00000a0000017a02 */ /* 0x000fe40000000f00 */
[----:B------:R-:W-:Y:S05]  /*0010*/  EXIT ;  /* 0x000000000000794d */ /* 0x000fea0003800000 */
.L_x_5845:
        /* <DEDUP_REMOVED lines=14> */
.L_x_22950:


//--------------------- .text._ZN2at6native18elementwise_kernelILi128ELi4EZNS0_15gpu_kernel_implIZZZNS0_54_GLOBAL__N__d8c5977b_16_LinearAlgebra_cu_9e10b42f_321716addr_kernel_cudaERNS_14TensorIteratorERKN3c106ScalarES9_ENKUlvE_clEvENKUlvE6_clEvEUlNS6_7complexIdEESD_SD_E0_EEvRNS_18TensorIteratorBaseERKT_EUliE_EEviT1_ --------------------------
	.section	.text._ZN2at6native18elementwise_kernelILi128ELi4EZNS0_15gpu_kernel_implIZZZNS0_54_GLOBAL__N__d8c5977b_16_LinearAlgebra_cu_9e10b42f_321716addr_kernel_cudaERNS_14TensorIteratorERKN3c106ScalarES9_ENKUlvE_clEvENKUlvE6_clEvEUlNS6_7complexIdEESD_SD_E0_EEvRNS_18TensorIteratorBaseERKT_EUliE_EEviT1_,"ax",@progbits
	.sectioninfo	@"SHI_REGISTERS=34"
	.align	128
        .global         _ZN2at6native18elementwise_kernelILi128ELi4EZNS0_15gpu_kernel_implIZZZNS0_54_GLOBAL__N__d8c5977b_16_LinearAlgebra_cu_9e10b42f_321716addr_kernel_cudaERNS_14TensorIteratorERKN3c106ScalarES9_ENKUlvE_clEvENKUlvE6_clEvEUlNS6_7complexIdEESD_SD_E0_EEvRNS_18TensorIteratorBaseERKT_EUliE_EEviT1_
        .type           _ZN2at6native18elementwise_kernelILi128ELi4EZNS0_15gpu_kernel_implIZZZNS0_54_GLOBAL__N__d8c5977b_16_LinearAlgebra_cu_9e10b42f_321716addr_kernel_cudaERNS_14TensorIteratorERKN3c106ScalarES9_ENKUlvE_clEvENKUlvE6_clEvEUlNS6_7complexIdEESD_SD_E0_EEvRNS_18TensorIteratorBaseERKT_EUliE_EEviT1_,@function
        .size           _ZN2at6native18elementwise_kernelILi128ELi4EZNS0_15gpu_kernel_implIZZZNS0_54_GLOBAL__N__d8c5977b_16_LinearAlgebra_cu_9e10b42f_321716addr_kernel_cudaERNS_14TensorIteratorERKN3c106ScalarES9_ENKUlvE_clEvENKUlvE6_clEvEUlNS6_7complexIdEESD_SD_E0_EEvRNS_18TensorIteratorBaseERKT_EUliE_EEviT1_,(.L_x_22951 - _ZN2at6native18elementwise_kernelILi128ELi4EZNS0_15gpu_kernel_implIZZZNS0_54_GLOBAL__N__d8c5977b_16_LinearAlgebra_cu_9e10b42f_321716addr_kernel_cudaERNS_14TensorIteratorERKN3c106ScalarES9_ENKUlvE_clEvENKUlvE6_clEvEUlNS6_7complexIdEESD_SD_E0_EEvRNS_18TensorIteratorBaseERKT_EUliE_EEviT1_)
        .other          _ZN2at6native18elementwise_kernelILi128ELi4EZNS0_15gpu_kernel_implIZZZNS0_54_GLOBAL__N__d8c5977b_16_LinearAlgebra_cu_9e10b42f_321716addr_kernel_cudaERNS_14TensorIteratorERKN3c106ScalarES9_ENKUlvE_clEvENKUlvE6_clEvEUlNS6_7complexIdEESD_SD_E0_EEvRNS_18TensorIteratorBaseERKT_EUliE_EEviT1_,@"STO_CUDA_ENTRY STV_DEFAULT"
_ZN2at6native18elementwise_kernelILi128ELi4EZNS0_15gpu_kernel_implIZZZNS0_54_GLOBAL__N__d8c5977b_16_LinearAlgebra_cu_9e10b42f_321716addr_kernel_cudaERNS_14TensorIteratorERKN3c106ScalarES9_ENKUlvE_clEvENKUlvE6_clEvEUlNS6_7complexIdEESD_SD_E0_EEvRNS_18TensorIteratorBaseERKT_EUliE_EEviT1_:
.text._ZN2at6native18elementwise_kernelILi128ELi4EZNS0_15gpu_kernel_implIZZZNS0_54_GLOBAL__N__d8c5977b_16_LinearAlgebra_cu_9e10b42f_321716addr_kernel_cudaERNS_14TensorIteratorERKN3c106ScalarES9_ENKUlvE_clEvENKUlvE6_clEvEUlNS6_7complexIdEESD_SD_E0_EEvRNS_18TensorIteratorBaseERKT_EUliE_EEviT1_:
        /* <DEDUP_REMOVED lines=15> */
[----:B------:R-:W-:-:S04]  /*00f0*/  IMAD.MOV.U32 R3, RZ, RZ, R23 ;  /* 0x000000ffff037224 */ /* 0x000fc800078e0017 */
[----:B------:R-:W-:-:S04]  /*0100*/  IMAD.HI.U32 R6, R23, c[0x0][0x178], R2 ;  /* 0x00005e0017067a27 */ /* 0x000fc800078e0002 */
[----:B------:R-:W-:Y:S01]  /*0110*/  IMAD.MOV.U32 R3, RZ, RZ, c[0x0][0x170] ;  /* 0x00005c00ff037624 */ /* 0x000fe200078e00ff */
[----:B------:R-:W-:-:S04]  /*0120*/  SHF.R.U32.HI R7, RZ, c[0x0][0x17c], R6 ;  /* 0x00005f00ff077a19 */ /* 0x000fc80000011606 */
[----:B------:R-:W-:Y:S01]  /*0130*/  ISETP.NE.AND P0, PT, R3, 0x1, PT ;  /* 0x000000010300780c */ /* 0x000fe20003f05270 */
        /* <DEDUP_REMOVED lines=271> */
.L_x_5848:
        /* <DEDUP_REMOVED lines=17> */
[----:B------:R-:W-:Y:S01]  /*1340*/  CS2R R26, SRZ ;  /* 0x00000000001a7805 */ /* 0x000fe2000001ff00 */
[----:B--2---:R0:W1:Y:S01]  /*1350*/  I2F.F64.S16 R24, R4 ;  /* 0x0000000400187312 */ /* 0x0040620000101c00 */
[----:B------:R-:W-:Y:S05]  /*1360*/  BRA `(.L_x_5854) ;  /* 0x00000f9000007947 */ /* 0x000fea0003800000 */
.L_x_5852:
[----:B------:R-:W2:Y:S01]  /*1370*/  LDG.E.U8 R4, [R4.64] ;  /* 0x0000002404047981 */ /* 0x000ea2000c1e1100 */
[----:B------:R-:W-:Y:S01]  /*1380*/  CS2R R26, SRZ ;  /* 0x00000000001a7805 */ /* 0x000fe2000001ff00 */
[----:B--2---:R0:W1:Y:S01]  /*1390*/  I2F.F64.U16 R24, R4 ;  /* 0x0000000400187312 */ /* 0x0040620000101800 */
[----:B------:R-:W-:Y:S05]  /*13a0*/  BRA `(.L_x_5854) ;  /* 0x00000f5000007947 */ /* 0x000fea0003800000 */
.L_x_5851:
[----:B------:R-:W-:-:S13]  /*13b0*/  ISETP.NE.AND P0, PT, R3, 0x2, PT ;  /* 0x000000020300780c */ /* 0x000fda0003f05270 */
[----:B------:R-:W-:Y:S05]  /*13c0*/  @!P0 BRA `(.L_x_5855) ;  /* 0x000000c000008947 */ /* 0x000fea0003800000 */
[----:B------:R-:W-:-:S13]  /*13d0*/  ISETP.NE.AND P0, PT, R3, 0x3, PT ;  /* 0x000000030300780c */ /* 0x000fda0003f05270 */
[----:B------:R-:W-:Y:S05]  /*13e0*/  @!P0 BRA `(.L_x_5856) ;  /* 0x0000006000008947 */ /* 0x000fea0003800000 */
[----:B------:R-:W-:-:S13]  /*13f0*/  ISETP.NE.AND P0, PT, R3, 0x4, PT ;  /* 0x000000040300780c */ /* 0x000fda0003f05270 */
[----:B------:R-:W-:Y:S05]  /*1400*/  @P0 BRA `(.L_x_5853) ;  /* 0x00000d2000000947 */ /* 0x000fea0003800000 */
[----:B------:R-:W2:Y:S01]  /*1410*/  LDG.E.64 R24, [R4.64] ;  /* 0x0000002404187981 */ /* 0x000ea2000c1e1b00 */
[----:B------:R-:W-:Y:S01]  /*1420*/  CS2R R26, SRZ ;  /* 0x00000000001a7805 */ /* 0x000fe2000001ff00 */
[----:B--2---:R-:W0:Y:S01]  /*1430*/  I2F.F64.S64 R24, R24 ;  /* 0x0000001800187312 */ /* 0x004e220000301c00 */
[----:B------:R-:W-:Y:S05]  /*1440*/  BRA `(.L_x_5854) ;  /* 0x00000eb000007947 */ /* 0x000fea0003800000 */
.L_x_5856:
[----:B------:R-:W2:Y:S01]  /*1450*/  LDG.E R4, [R4.64] ;  /* 0x0000002404047981 */ /* 0x000ea2000c1e1900 */
[----:B------:R-:W-:Y:S01]  /*1460*/  CS2R R26, SRZ ;  /* 0x00000000001a7805 */ /* 0x000fe2000001ff00 */
[----:B--2---:R0:W1:Y:S01]  /*1470*/  I2F.F64 R24, R4 ;  /* 0x0000000400187312 */ /* 0x0040620000201c00 */
[----:B------:R-:W-:Y:S05]  /*1480*/  BRA `(.L_x_5854) ;  /* 0x00000e7000007947 */ /* 0x000fea0003800000 */
.L_x_5855:
[----:B------:R-:W2:Y:S01]  /*1490*/  LDG.E.U16 R4, [R4.64] ;  /* 0x0000002404047981 */ /* 0x000ea2000c1e1500 */
[----:B------:R-:W-:Y:S01]  /*14a0*/  CS2R R26, SRZ ;  /* 0x00000000001a7805 */ /* 0x000fe2000001ff00 */
[----:B--2---:R0:W1:Y:S01]  /*14b0*/  I2F.F64.S16 R24, R4 ;  /* 0x0000000400187312 */ /* 0x0040620000101c00 */
[----:B------:R-:W-:Y:S05]  /*14c0*/  BRA `(.L_x_5854) ;  /* 0x00000e3000007947 */ /* 0x000fea0003800000 */
.L_x_5850:
[----:B------:R-:W-:-:S13]  /*14d0*/  ISETP.GT.AND P0, PT, R3, 0x6, PT ;  /* 0x000000060300780c */ /* 0x000fda0003f04270 */
[----:B------:R-:W-:Y:S05]  /*14e0*/  @P0 BRA `(.L_x_5857) ;  /* 0x000000f000000947 */ /* 0x000fea0003800000 */
[----:B------:R-:W-:-:S13]  /*14f0*/  ISETP.NE.AND P0, PT, R3, 0x5, PT ;  /* 0x000000050300780c */ /* 0x000fda0003f05270 */
[----:B------:R-:W-:Y:S05]  /*1500*/  @!P0 BRA `(.L_x_5858) ;  /* 0x0000007000008947 */ /* 0x000fea0003800000 */
[----:B------:R-:W-:-:S13]  /*1510*/  ISETP.NE.AND P0, PT, R3, 0x6, PT ;  /* 0x000000060300780c */ /* 0x000fda0003f05270 */
[----:B------:R-:W-:Y:S05]  /*1520*/  @P0 BRA `(.L_x_5853) ;  /* 0x00000c0000000947 */ /* 0x000fea0003800000 */
[----:B------:R-:W2:Y:S01]  /*1530*/  LDG.E R24, [R4.64] ;  /* 0x0000002404187981 */ /* 0x000ea2000c1e1900 */
[----:B------:R-:W-:Y:S01]  /*1540*/  CS2R R26, SRZ ;  /* 0x00000000001a7805 */ /* 0x000fe2000001ff00 */
[----:B--2---:R-:W-:-:S06]  /*1550*/  FMUL.FTZ R24, R24, 1 ;  /* 0x3f80000018187820 */ /* 0x004fcc0000410000 */
[----:B------:R-:W0:Y:S01]  /*1560*/  F2F.F64.F32 R24, R24 ;  /* 0x0000001800187310 */ /* 0x000e220000201800 */
[----:B------:R-:W-:Y:S05]  /*1570*/  BRA `(.L_x_5854) ;  /* 0x00000d8000007947 */ /* 0x000fea0003800000 */
.L_x_5858:
[----:B------:R-:W2:Y:S01]  /*1580*/  LDG.E.U16 R0, [R4.64] ;  /* 0x0000002404007981 */ /* 0x000ea2000c1e1500 */
[----:B------:R-:W-:Y:S01]  /*1590*/  CS2R R26, SRZ ;  /* 0x00000000001a7805 */ /* 0x000fe2000001ff00 */
[----:B--2---:R-:W-:-:S05]  /*15a0*/  HADD2.F32 R0, -RZ, R0.H0_H0 ;  /* 0x20000000ff007230 */ /* 0x004fca0000004100 */
[----:B------:R-:W-:-:S04]  /*15b0*/  FMUL.FTZ R0, R0, 1 ;  /* 0x3f80000000007820 */ /* 0x000fc80000410000 */
[----:B------:R0:W1:Y:S01]  /*15c0*/  F2F.F64.F32 R24, R0 ;  /* 0x0000000000187310 */ /* 0x0000620000201800 */
[----:B------:R-:W-:Y:S05]  /*15d0*/  BRA `(.L_x_5854) ;  /* 0x00000d2000007947 */ /* 0x000fea0003800000 */
.L_x_5857:
[----:B------:R-:W-:-:S13]  /*15e0*/  ISETP.NE.AND P0, PT, R3, 0x7, PT ;  /* 0x000000070300780c */ /* 0x000fda0003f05270 */
[----:B------:R-:W-:Y:S05]  /*15f0*/  @!P0 BRA `(.L_x_5859) ;  /* 0x0000012000008947 */ /* 0x000fea0003800000 */
[----:B------:R-:W-:-:S13]  /*1600*/  ISETP.NE.AND P0, PT, R3, 0x8, PT ;  /* 0x000000080300780c */ /* 0x000fda0003f05270 */
[----:B------:R-:W-:Y:S05]  /*1610*/  @!P0 BRA `(.L_x_5860) ;  /* 0x0000008000008947 */ /* 0x000fea0003800000 */
[----:B------:R-:W-:-:S13]  /*1620*/  ISETP.NE.AND P0, PT, R3, 0x9, PT ;  /* 0x000000090300780c */ /* 0x000fda0003f05270 */
[----:B------:R-:W-:Y:S05]  /*1630*/  @P0 BRA `(.L_x_5853) ;  /* 0x00000af000000947 */ /* 0x000fea0003800000 */
[----:B------:R-:W2:Y:S02]  /*1640*/  LDG.E.64 R4, [R4.64] ;  /* 0x0000002404047981 */ /* 0x000ea4000c1e1b00 */
[----:B--2---:R-:W-:Y:S02]  /*1650*/  FMUL.FTZ R26, R5, 1 ;  /* 0x3f800000051a7820 */ /* 0x004fe40000410000 */
[----:B------:R-:W-:-:S04]  /*1660*/  FMUL.FTZ R24, R4, 1 ;  /* 0x3f80000004187820 */ /* 0x000fc80000410000 */
[----:B------:R-:W0:Y:S08]  /*1670*/  F2F.F64.F32 R26, R26 ;  /* 0x0000001a001a7310 */ /* 0x000e300000201800 */
[----:B------:R-:W1:Y:S01]  /*1680*/  F2F.F64.F32 R24, R24 ;  /* 0x0000001800187310 */ /* 0x000e620000201800 */
[----:B------:R-:W-:Y:S05]  /*1690*/  BRA `(.L_x_5854) ;  /* 0x00000c6000007947 */ /* 0x000fea0003800000 */
.L_x_5860:
[----:B------:R-:W2:Y:S02]  /*16a0*/  LDG.E R0, [R4.64] ;  /* 0x0000002404007981 */ /* 0x000ea4000c1e1900 */
[----:B--2---:R-:W-:-:S02]  /*16b0*/  HADD2.F32 R3, -RZ, R0.H1_H1 ;  /* 0x30000000ff037230 */ /* 0x004fc40000004100 */
[----:B------:R-:W-:-:S03]  /*16c0*/  HADD2.F32 R0, -RZ, R0.H0_H0 ;  /* 0x20000000ff007230 */ /* 0x000fc60000004100 */
[----:B------:R-:W-:Y:S02]  /*16d0*/  FMUL.FTZ R3, R3, 1 ;  /* 0x3f80000003037820 */ /* 0x000fe40000410000 */
[----:B------:R-:W-:Y:S02]  /*16e0*/  FMUL.FTZ R0, R0, 1 ;  /* 0x3f80000000007820 */ /* 0x000fe40000410000 */
[----:B------:R0:W1:Y:S08]  /*16f0*/  F2F.F64.F32 R26, R3 ;  /* 0x00000003001a7310 */ /* 0x0000700000201800 */
[----:B------:R0:W2:Y:S01]  /*1700*/  F2F.F64.F32 R24, R0 ;  /* 0x0000000000187310 */ /* 0x0000a20000201800 */
[----:B------:R-:W-:Y:S05]  /*1710*/  BRA `(.L_x_5854) ;  /* 0x00000be000007947 */ /* 0x000fea0003800000 */
.L_x_5859:
[----:B------:R0:W5:Y:S01]  /*1720*/  LDG.E.64 R24, [R4.64] ;  /* 0x0000002404187981 */ /* 0x000162000c1e1b00 */
[----:B------:R-:W-:Y:S01]  /*1730*/  CS2R R26, SRZ ;  /* 0x00000000001a7805 */ /* 0x000fe2000001ff00 */
[----:B------:R-:W-:Y:S05]  /*1740*/  BRA `(.L_x_5854) ;  /* 0x00000bb000007947 */ /* 0x000fea0003800000 */
.L_x_5849:
        /* <DEDUP_REMOVED lines=9> */
[----:B------:R-:W-:Y:S01]  /*17e0*/  CS2R R26, SRZ ;  /* 0x00000000001a7805 */ /* 0x000fe2000001ff00 */
[----:B------:R-:W-:Y:S01]  /*17f0*/  IMAD.MOV.U32 R24, RZ, RZ, RZ ;  /* 0x000000ffff187224 */ /* 0x000fe200078e00ff */
[----:B--2---:R-:W-:-:S04]  /*1800*/  ISETP.NE.AND P0, PT, R4, RZ, PT ;  /* 0x000000ff0400720c */ /* 0x004fc80003f05270 */
[----:B------:R-:W-:Y:S01]  /*1810*/  FSEL R25, RZ, 1.875, !P0 ;  /* 0x3ff00000ff197808 */ /* 0x000fe20004000000 */
[----:B------:R-:W-:Y:S05]  /*1820*/  BRA `(.L_x_5854) ;  /* 0x00000ad000007947 */ /* 0x000fea0003800000 */
.L_x_5863:
[----:B------:R0:W5:Y:S01]  /*1830*/  LDG.E.128 R24, [R4.64] ;  /* 0x0000002404187981 */ /* 0x000162000c1e1d00 */
[----:B------:R-:W-:Y:S05]  /*1840*/  BRA `(.L_x_5854) ;  /* 0x00000ab000007947 */ /* 0x000fea0003800000 */
.L_x_5862:
[----:B------:R-:W-:-:S13]  /*1850*/  ISETP.NE.AND P0, PT, R3, 0xf, PT ;  /* 0x0000000f0300780c */ /* 0x000fda0003f05270 */
[----:B------:R-:W-:Y:S05]  /*1860*/  @!P0 BRA `(.L_x_5864) ;  /* 0x000002b000008947 */ /* 0x000fea0003800000 */
[----:B------:R-:W-:-:S13]  /*1870*/  ISETP.NE.AND P0, PT, R3, 0x17, PT ;  /* 0x000000170300780c */ /* 0x000fda0003f05270 */
[----:B------:R-:W-:Y:S05]  /*1880*/  @!P0 BRA `(.L_x_5865) ;  /* 0x0000019000008947 */ /* 0x000fea0003800000 */
[----:B------:R-:W-:-:S13]  /*1890*/  ISETP.NE.AND P0, PT, R3, 0x18, PT ;  /* 0x000000180300780c */ /* 0x000fda0003f05270 */
[----:B------:R-:W-:Y:S05]  /*18a0*/  @P0 BRA `(.L_x_5853) ;  /* 0x0000088000000947 */ /* 0x000fea0003800000 */
[----:B------:R-:W2:Y:S01]  /*18b0*/  LDG.E.U8 R0, [R4.64] ;  /* 0x0000002404007981 */ /* 0x000ea2000c1e1100 */
[----:B------:R-:W-:Y:S01]  /*18c0*/  IMAD.MOV.U32 R9, RZ, RZ, -0x800000 ;  /* 0xff800000ff097424 */ /* 0x000fe200078e00ff */
[----:B------:R-:W-:Y:S01]  /*18d0*/  CS2R R26, SRZ ;  /* 0x00000000001a7805 */ /* 0x000fe2000001ff00 */
        /* <DEDUP_REMOVED lines=16> */
[----:B------:R-:W-:-:S05]  /*19e0*/  LOP3.LUT R7, R7, 0x80000000, R0, 0xf8, !PT ;  /* 0x8000000007077812 */ /* 0x000fca00078ef800 */
[----:B------:R-:W-:-:S04]  /*19f0*/  FMUL.FTZ R7, R7, 1 ;  /* 0x3f80000007077820 */ /* 0x000fc80000410000 */
[----:B------:R0:W1:Y:S01]  /*1a00*/  F2F.F64.F32 R24, R7 ;  /* 0x0000000700187310 */ /* 0x0000620000201800 */
[----:B------:R-:W-:Y:S05]  /*1a10*/  BRA `(.L_x_5854) ;  /* 0x000008e000007947 */ /* 0x000fea0003800000 */
.L_x_5865:
[----:B------:R-:W2:Y:S01]  /*1a20*/  LDG.E.U8 R4, [R4.64] ;  /* 0x0000002404047981 */ /* 0x000ea2000c1e1100 */
[----:B------:R-:W-:Y:S01]  /*1a30*/  CS2R R26, SRZ ;  /* 0x00000000001a7805 */ /* 0x000fe2000001ff00 */
        /* <DEDUP_REMOVED lines=10> */
[----:B------:R-:W-:-:S05]  /*1ae0*/  LOP3.LUT R0, R3, 0x80000000, R0, 0xf8, !PT ;  /* 0x8000000003007812 */ /* 0x000fca00078ef800 */
[----:B------:R-:W-:-:S04]  /*1af0*/  FMUL.FTZ R0, R0, 1 ;  /* 0x3f80000000007820 */ /* 0x000fc80000410000 */
[----:B------:R0:W1:Y:S01]  /*1b00*/  F2F.F64.F32 R24, R0 ;  /* 0x0000000000187310 */ /* 0x0000620000201800 */
[----:B------:R-:W-:Y:S05]  /*1b10*/  BRA `(.L_x_5854) ;  /* 0x000007e000007947 */ /* 0x000fea0003800000 */
.L_x_5864:
[----:B------:R-:W2:Y:S01]  /*1b20*/  LDG.E.U16 R0, [R4.64] ;  /* 0x0000002404007981 */ /* 0x000ea2000c1e1500 */
[----:B------:R-:W-:Y:S01]  /*1b30*/  CS2R R26, SRZ ;  /* 0x00000000001a7805 */ /* 0x000fe2000001ff00 */
[----:B--2---:R-:W-:-:S05]  /*1b40*/  PRMT R0, RZ, 0x5410, R0 ;  /* 0x00005410ff007816 */ /* 0x004fca0000000000 */
[----:B------:R-:W-:-:S04]  /*1b50*/  FMUL.FTZ R0, R0, 1 ;  /* 0x3f80000000007820 */ /* 0x000fc80000410000 */
[----:B------:R0:W1:Y:S01]  /*1b60*/  F2F.F64.F32 R24, R0 ;  /* 0x0000000000187310 */ /* 0x0000620000201800 */
[----:B------:R-:W-:Y:S05]  /*1b70*/  BRA `(.L_x_5854) ;  /* 0x0000078000007947 */ /* 0x000fea0003800000 */
.L_x_5861:
        /* <DEDUP_REMOVED lines=9> */
[----:B------:R-:W-:Y:S01]  /*1c10*/  CS2R R26, SRZ ;  /* 0x00000000001a7805 */ /* 0x000fe2000001ff00 */
[----:B--2---:R0:W1:Y:S01]  /*1c20*/  I2F.F64.U16 R24, R4 ;  /* 0x0000000400187312 */ /* 0x0040620000101800 */
[----:B------:R-:W-:Y:S05]  /*1c30*/  BRA `(.L_x_5854) ;  /* 0x000006c000007947 */ /* 0x000fea0003800000 */
.L_x_5868:
        /* <DEDUP_REMOVED lines=21> */
.L_x_5872:
[----:B------:R-:W-:Y:S05]  /*1d90*/  BSYNC B1 ;  /* 0x0000000000017941 */ /* 0x000fea0003800000 */
.L_x_5871:
[----:B------:R-:W-:Y:S01]  /*1da0*/  LEA R5, R0, 0x3b800000, 0x17 ;  /* 0x3b80000000057811 */ /* 0x000fe200078eb8ff */
[----:B------:R-:W-:-:S05]  /*1db0*/  IMAD.SHL.U32 R0, R3, 0x100000, RZ ;  /* 0x0010000003007824 */ /* 0x000fca00078e00ff */
[----:B------:R-:W-:Y:S02]  /*1dc0*/  LOP3.LUT R0, R5, R0, R6, 0xfe, !PT ;  /* 0x0000000005007212 */ /* 0x000fe400078efe06 */
.L_x_5870:
[----:B------:R-:W-:Y:S05]  /*1dd0*/  BSYNC B0 ;  /* 0x0000000000007941 */ /* 0x000fea0003800000 */
.L_x_5869:
[----:B------:R-:W-:Y:S01]  /*1de0*/  FMUL.FTZ R0, R0, 1 ;  /* 0x3f80000000007820 */ /* 0x000fe20000410000 */
[----:B------:R-:W-:-:S03]  /*1df0*/  CS2R R26, SRZ ;  /* 0x00000000001a7805 */ /* 0x000fc6000001ff00 */
[----:B------:R0:W1:Y:S01]  /*1e00*/  F2F.F64.F32 R24, R0 ;  /* 0x0000000000187310 */ /* 0x0000620000201800 */
[----:B------:R-:W-:Y:S05]  /*1e10*/  BRA `(.L_x_5854) ;  /* 0x000004e000007947 */ /* 0x000fea0003800000 */
.L_x_5867:
        /* <DEDUP_REMOVED lines=21> */
.L_x_5876:
[----:B------:R-:W-:Y:S05]  /*1f70*/  BSYNC B1 ;  /* 0x0000000000017941 */ /* 0x000fea0003800000 */
.L_x_5875:
[----:B------:R-:W-:Y:S01]  /*1f80*/  LEA R5, R0, 0x37800000, 0x17 ;  /* 0x3780000000057811 */ /* 0x000fe200078eb8ff */
[----:B------:R-:W-:-:S05]  /*1f90*/  IMAD.SHL.U32 R0, R3, 0x200000, RZ ;  /* 0x0020000003007824 */ /* 0x000fca00078e00ff */
[----:B------:R-:W-:Y:S02]  /*1fa0*/  LOP3.LUT R0, R5, R0, R6, 0xfe, !PT ;  /* 0x0000000005007212 */ /* 0x000fe400078efe06 */
.L_x_5874:
[----:B------:R-:W-:Y:S05]  /*1fb0*/  BSYNC B0 ;  /* 0x0000000000007941 */ /* 0x000fea0003800000 */
.L_x_5873:
[----:B------:R-:W-:Y:S01]  /*1fc0*/  FMUL.FTZ R0, R0, 1 ;  /* 0x3f80000000007820 */ /* 0x000fe20000410000 */
[----:B------:R-:W-:-:S03]  /*1fd0*/  CS2R R26, SRZ ;  /* 0x00000000001a7805 */ /* 0x000fc6000001ff00 */
[----:B------:R0:W1:Y:S01]  /*1fe0*/  F2F.F64.F32 R24, R0 ;  /* 0x0000000000187310 */ /* 0x0000620000201800 */
[----:B------:R-:W-:Y:S05]  /*1ff0*/  BRA `(.L_x_5854) ;  /* 0x0000030000007947 */ /* 0x000fea0003800000 */
.L_x_5866:
        /* <DEDUP_REMOVED lines=14> */
.L_x_5880:
[----:B------:R-:W-:Y:S05]  /*20e0*/  BSYNC B0 ;  /* 0x0000000000007941 */ /* 0x000fea0003800000 */
.L_x_5879:
[----:B------:R-:W-:Y:S01]  /*20f0*/  FMUL.FTZ R0, R0, 1 ;  /* 0x3f80000000007820 */ /* 0x000fe20000410000 */
[----:B------:R-:W-:-:S03]  /*2100*/  CS2R R26, SRZ ;  /* 0x00000000001a7805 */ /* 0x000fc6000001ff00 */
[----:B------:R0:W1:Y:S01]  /*2110*/  F2F.F64.F32 R24, R0 ;  /* 0x0000000000187310 */ /* 0x0000620000201800 */
[----:B------:R-:W-:Y:S05]  /*2120*/  BRA `(.L_x_5854) ;  /* 0x000001d000007947 */ /* 0x000fea0003800000 */
.L_x_5853:
        /* <DEDUP_REMOVED lines=19> */
[----:B------:R-:W-:Y:S01]  /*2260*/  CS2R R24, SRZ ;  /* 0x0000000000187805 */ /* 0x000fe2000001ff00 */
[----:B------:R-:W-:Y:S01]  /*2270*/  CS2R R26, SRZ ;  /* 0x00000000001a7805 */ /* 0x000fe2000001ff00 */
[----:B------:R-:W-:Y:S05]  /*2280*/  BRA `(.L_x_5854) ;  /* 0x0000007000007947 */ /* 0x000fea0003800000 */
.L_x_5878:
[----:B------:R-:W2:Y:S01]  /*2290*/  LDG.E.64 R24, [R4.64] ;  /* 0x0000002404187981 */ /* 0x000ea2000c1e1b00 */
[----:B------:R-:W-:Y:S01]  /*22a0*/  CS2R R26, SRZ ;  /* 0x00000000001a7805 */ /* 0x000fe2000001ff00 */
[----:B--2---:R-:W0:Y:S01]  /*22b0*/  I2F.F64.U64 R24, R24 ;  /* 0x0000001800187312 */ /* 0x004e220000301800 */
[----:B------:R-:W-:Y:S05]  /*22c0*/  BRA `(.L_x_5854) ;  /* 0x0000003000007947 */ /* 0x000fea0003800000 */
.L_x_5877:
[----:B------:R-:W2:Y:S01]  /*22d0*/  LDG.E R4, [R4.64] ;  /* 0x0000002404047981 */ /* 0x000ea2000c1e1900 */
[----:B------:R-:W-:Y:S01]  /*22e0*/  CS2R R26, SRZ ;  /* 0x00000000001a7805 */ /* 0x000fe2000001ff00 */
[----:B--2---:R0:W1:Y:S06]  /*22f0*/  I2F.F64.U32 R24, R4 ;  /* 0x0000000400187312 */ /* 0x00406c0000201800 */
.L_x_5854:
[----:B0-----:R-:W0:Y:S01]  /*2300*/  LDC.U8 R3, c[0x0][0x482] ;  /* 0x00012080ff037b82 */ /* 0x001e220000000000 */
        /* <DEDUP_REMOVED lines=14> */
[----:B------:R-:W-:Y:S01]  /*23f0*/  CS2R R18, SRZ ;  /* 0x0000000000127805 */ /* 0x000fe2000001ff00 */
[----:B---3--:R0:W3:Y:S01]  /*2400*/  I2F.F64.S16 R16, R4 ;  /* 0x0000000400107312 */ /* 0x0080e20000101c00 */
[----:B------:R-:W-:Y:S05]  /*2410*/  BRA `(.L_x_5886) ;  /* 0x00000f9000007947 */ /* 0x000fea0003800000 */
.L_x_5884:
[----:B------:R-:W3:Y:S01]  /*2420*/  LDG.E.U8 R4, [R4.64] ;  /* 0x0000002404047981 */ /* 0x000ee2000c1e1100 */
[----:B------:R-:W-:Y:S01]  /*2430*/  CS2R R18, SRZ ;  /* 0x0000000000127805 */ /* 0x000fe2000001ff00 */
[----:B---3--:R0:W3:Y:S01]  /*2440*/  I2F.F64.U16 R16, R4 ;  /* 0x0000000400107312 */ /* 0x0080e20000101800 */
[----:B------:R-:W-:Y:S05]  /*2450*/  BRA `(.L_x_5886) ;  /* 0x00000f5000007947 */ /* 0x000fea0003800000 */
.L_x_5883:
[----:B------:R-:W-:-:S13]  /*2460*/  ISETP.NE.AND P0, PT, R0, 0x2, PT ;  /* 0x000000020000780c */ /* 0x000fda0003f05270 */
[----:B------:R-:W-:Y:S05]  /*2470*/  @!P0 BRA `(.L_x_5887) ;  /* 0x000000c000008947 */ /* 0x000fea0003800000 */
[----:B------:R-:W-:-:S13]  /*2480*/  ISETP.NE.AND P0, PT, R0, 0x3, PT ;  /* 0x000000030000780c */ /* 0x000fda0003f05270 */
[----:B------:R-:W-:Y:S05]  /*2490*/  @!P0 BRA `(.L_x_5888) ;  /* 0x0000006000008947 */ /* 0x000fea0003800000 */
[----:B------:R-:W-:-:S13]  /*24a0*/  ISETP.NE.AND P0, PT, R0, 0x4, PT ;  /* 0x000000040000780c */ /* 0x000fda0003f05270 */
[----:B------:R-:W-:Y:S05]  /*24b0*/  @P0 BRA `(.L_x_5885) ;  /* 0x00000d2000000947 */ /* 0x000fea0003800000 */
[----:B------:R-:W3:Y:S01]  /*24c0*/  LDG.E.64 R16, [R4.64] ;  /* 0x0000002404107981 */ /* 0x000ee2000c1e1b00 */
[----:B------:R-:W-:Y:S01]  /*24d0*/  CS2R R18, SRZ ;  /* 0x0000000000127805 */ /* 0x000fe2000001ff00 */
[----:B---3--:R-:W0:Y:S01]  /*24e0*/  I2F.F64.S64 R16, R16 ;  /* 0x0000001000107312 */ /* 0x008e220000301c00 */
[----:B------:R-:W-:Y:S05]  /*24f0*/  BRA `(.L_x_5886) ;  /* 0x00000eb000007947 */ /* 0x000fea0003800000 */
.L_x_5888:
[----:B------:R-:W3:Y:S01]  /*2500*/  LDG.E R4, [R4.64] ;  /* 0x0000002404047981 */ /* 0x000ee2000c1e1900 */
[----:B------:R-:W-:Y:S01]  /*2510*/  CS2R R18, SRZ ;  /* 0x0000000000127805 */ /* 0x000fe2000001ff00 */
[----:B---3--:R0:W3:Y:S01]  /*2520*/  I2F.F64 R16, R4 ;  /* 0x0000000400107312 */ /* 0x0080e20000201c00 */
[----:B------:R-:W-:Y:S05]  /*2530*/  BRA `(.L_x_5886) ;  /* 0x00000e7000007947 */ /* 0x000fea0003800000 */
.L_x_5887:
[----:B------:R-:W3:Y:S01]  /*2540*/  LDG.E.U16 R4, [R4.64] ;  /* 0x0000002404047981 */ /* 0x000ee2000c1e1500 */
[----:B------:R-:W-:Y:S01]  /*2550*/  CS2R R18, SRZ ;  /* 0x0000000000127805 */ /* 0x000fe2000001ff00 */
[----:B---3--:R0:W3:Y:S01]  /*2560*/  I2F.F64.S16 R16, R4 ;  /* 0x0000000400107312 */ /* 0x0080e20000101c00 */
[----:B------:R-:W-:Y:S05]  /*2570*/  BRA `(.L_x_5886) ;  /* 0x00000e3000007947 */ /* 0x000fea0003800000 */
.L_x_5882:
[----:B------:R-:W-:-:S13]  /*2580*/  ISETP.GT.AND P0, PT, R0, 0x6, PT ;  /* 0x000000060000780c */ /* 0x000fda0003f04270 */
[----:B------:R-:W-:Y:S05]  /*2590*/  @P0 BRA `(.L_x_5889) ;  /* 0x000000f000000947 */ /* 0x000fea0003800000 */
[----:B------:R-:W-:-:S13]  /*25a0*/  ISETP.NE.AND P0, PT, R0, 0x5, PT ;  /* 0x000000050000780c */ /* 0x000fda0003f05270 */
[----:B------:R-:W-:Y:S05]  /*25b0*/  @!P0 BRA `(.L_x_5890) ;  /* 0x0000007000008947 */ /* 0x000fea0003800000 */
[----:B------:R-:W-:-:S13]  /*25c0*/  ISETP.NE.AND P0, PT, R0, 0x6, PT ;  /* 0x000000060000780c */ /* 0x000fda0003f05270 */
[----:B------:R-:W-:Y:S05]  /*25d0*/  @P0 BRA `(.L_x_5885) ;  /* 0x00000c0000000947 */ /* 0x000fea0003800000 */
[----:B------:R-:W3:Y:S01]  /*25e0*/  LDG.E R16, [R4.64] ;  /* 0x0000002404107981 */ /* 0x000ee2000c1e1900 */
[----:B------:R-:W-:Y:S01]  /*25f0*/  CS2R R18, SRZ ;  /* 0x0000000000127805 */ /* 0x000fe2000001ff00 */
[----:B---3--:R-:W-:-:S06]  /*2600*/  FMUL.FTZ R16, R16, 1 ;  /* 0x3f80000010107820 */ /* 0x008fcc0000410000 */
[----:B------:R-:W0:Y:S01]  /*2610*/  F2F.F64.F32 R16, R16 ;  /* 0x0000001000107310 */ /* 0x000e220000201800 */
[----:B------:R-:W-:Y:S05]  /*2620*/  BRA `(.L_x_5886) ;  /* 0x00000d8000007947 */ /* 0x000fea0003800000 */
.L_x_5890:
[----:B------:R-:W3:Y:S01]  /*2630*/  LDG.E.U16 R0, [R4.64] ;  /* 0x0000002404007981 */ /* 0x000ee2000c1e1500 */
[----:B------:R-:W-:Y:S01]  /*2640*/  CS2R R18, SRZ ;  /* 0x0000000000127805 */ /* 0x000fe2000001ff00 */
[----:B---3--:R-:W-:-:S05]  /*2650*/  HADD2.F32 R0, -RZ, R0.H0_H0 ;  /* 0x20000000ff007230 */ /* 0x008fca0000004100 */
[----:B------:R-:W-:-:S04]  /*2660*/  FMUL.FTZ R0, R0, 1 ;  /* 0x3f80000000007820 */ /* 0x000fc80000410000 */
[----:B------:R0:W3:Y:S01]  /*2670*/  F2F.F64.F32 R16, R0 ;  /* 0x0000000000107310 */ /* 0x0000e20000201800 */
[----:B------:R-:W-:Y:S05]  /*2680*/  BRA `(.L_x_5886) ;  /* 0x00000d2000007947 */ /* 0x000fea0003800000 */
.L_x_5889:
[----:B------:R-:W-:-:S13]  /*2690*/  ISETP.NE.AND P0, PT, R0, 0x7, PT ;  /* 0x000000070000780c */ /* 0x000fda0003f05270 */
[----:B------:R-:W-:Y:S05]  /*26a0*/  @!P0 BRA `(.L_x_5891) ;  /* 0x0000012000008947 */ /* 0x000fea0003800000 */
[----:B------:R-:W-:-:S13]  /*26b0*/  ISETP.NE.AND P0, PT, R0, 0x8, PT ;  /* 0x000000080000780c */ /* 0x000fda0003f05270 */
[----:B------:R-:W-:Y:S05]  /*26c0*/  @!P0 BRA `(.L_x_5892) ;  /* 0x0000008000008947 */ /* 0x000fea0003800000 */
[----:B------:R-:W-:-:S13]  /*26d0*/  ISETP.NE.AND P0, PT, R0, 0x9, PT ;  /* 0x000000090000780c */ /* 0x000fda0003f05270 */
[----:B------:R-:W-:Y:S05]  /*26e0*/  @P0 BRA `(.L_x_5885) ;  /* 0x00000af000000947 */ /* 0x000fea0003800000 */
[----:B------:R-:W3:Y:S02]  /*26f0*/  LDG.E.64 R4, [R4.64] ;  /* 0x0000002404047981 */ /* 0x000ee4000c1e1b00 */
[----:B---3--:R-:W-:Y:S02]  /*2700*/  FMUL.FTZ R18, R5, 1 ;  /* 0x3f80000005127820 */ /* 0x008fe40000410000 */
[----:B------:R-:W-:-:S04]  /*2710*/  FMUL.FTZ R16, R4, 1 ;  /* 0x3f80000004107820 */ /* 0x000fc80000410000 */
[----:B------:R-:W0:Y:S08]  /*2720*/  F2F.F64.F32 R18, R18 ;  /* 0x0000001200127310 */ /* 0x000e300000201800 */
[----:B------:R-:W3:Y:S01]  /*2730*/  F2F.F64.F32 R16, R16 ;  /* 0x0000001000107310 */ /* 0x000ee20000201800 */
[----:B------:R-:W-:Y:S05]  /*2740*/  BRA `(.L_x_5886) ;  /* 0x00000c6000007947 */ /* 0x000fea0003800000 */
.L_x_5892:
[----:B------:R-:W3:Y:S02]  /*2750*/  LDG.E R0, [R4.64] ;  /* 0x0000002404007981 */ /* 0x000ee4000c1e1900 */
[----:B---3--:R-:W-:-:S02]  /*2760*/  HADD2.F32 R3, -RZ, R0.H1_H1 ;  /* 0x30000000ff037230 */ /* 0x008fc40000004100 */
[----:B------:R-:W-:-:S03]  /*2770*/  HADD2.F32 R0, -RZ, R0.H0_H0 ;  /* 0x20000000ff007230 */ /* 0x000fc60000004100 */
[----:B------:R-:W-:Y:S02]  /*2780*/  FMUL.FTZ R3, R3, 1 ;  /* 0x3f80000003037820 */ /* 0x000fe40000410000 */
[----:B------:R-:W-:Y:S02]  /*2790*/  FMUL.FTZ R0, R0, 1 ;  /* 0x3f80000000007820 */ /* 0x000fe40000410000 */
[----:B------:R0:W3:Y:S08]  /*27a0*/  F2F.F64.F32 R18, R3 ;  /* 0x0000000300127310 */ /* 0x0000f00000201800 */
[----:B------:R0:W4:Y:S01]  /*27b0*/  F2F.F64.F32 R16, R0 ;  /* 0x0000000000107310 */ /* 0x0001220000201800 */
[----:B------:R-:W-:Y:S05]  /*27c0*/  BRA `(.L_x_5886) ;  /* 0x00000be000007947 */ /* 0x000fea0003800000 */
.L_x_5891:
[----:B------:R0:W5:Y:S01]  /*27d0*/  LDG.E.64 R16, [R4.64] ;  /* 0x0000002404107981 */ /* 0x000162000c1e1b00 */
[----:B------:R-:W-:Y:S01]  /*27e0*/  CS2R R18, SRZ ;  /* 0x0000000000127805 */ /* 0x000fe2000001ff00 */
[----:B------:R-:W-:Y:S05]  /*27f0*/  BRA `(.L_x_5886) ;  /* 0x00000bb000007947 */ /* 0x000fea0003800000 */
.L_x_5881:
        /* <DEDUP_REMOVED lines=9> */
[----:B------:R-:W-:Y:S01]  /*2890*/  CS2R R18, SRZ ;  /* 0x0000000000127805 */ /* 0x000fe2000001ff00 */
[----:B------:R-:W-:Y:S01]  /*28a0*/  IMAD.MOV.U32 R16, RZ, RZ, RZ ;  /* 0x000000ffff107224 */ /* 0x000fe200078e00ff */
[----:B---3--:R-:W-:-:S04]  /*28b0*/  ISETP.NE.AND P0, PT, R4, RZ, PT ;  /* 0x000000ff0400720c */ /* 0x008fc80003f05270 */
[----:B------:R-:W-:Y:S01]  /*28c0*/  FSEL R17, RZ, 1.875, !P0 ;  /* 0x3ff00000ff117808 */ /* 0x000fe20004000000 */
[----:B------:R-:W-:Y:S05]  /*28d0*/  BRA `(.L_x_5886) ;  /* 0x00000ad000007947 */ /* 0x000fea0003800000 */
.L_x_5895:
[----:B------:R0:W5:Y:S01]  /*28e0*/  LDG.E.128 R16, [R4.64] ;  /* 0x0000002404107981 */ /* 0x000162000c1e1d00 */
[----:B------:R-:W-:Y:S05]  /*28f0*/  BRA `(.L_x_5886) ;  /* 0x00000ab000007947 */ /* 0x000fea0003800000 */
.L_x_5894:
[----:B------:R-:W-:-:S13]  /*2900*/  ISETP.NE.AND P0, PT, R0, 0xf, PT ;  /* 0x0000000f0000780c */ /* 0x000fda0003f05270 */
[----:B------:R-:W-:Y:S05]  /*2910*/  @!P0 BRA `(.L_x_5896) ;  /* 0x000002b000008947 */ /* 0x000fea0003800000 */
[----:B------:R-:W-:-:S13]  /*2920*/  ISETP.NE.AND P0, PT, R0, 0x17, PT ;  /* 0x000000170000780c */ /* 0x000fda0003f05270 */
[----:B------:R-:W-:Y:S05]  /*2930*/  @!P0 BRA `(.L_x_5897) ;  /* 0x0000019000008947 */ /* 0x000fea0003800000 */
[----:B------:R-:W-:-:S13]  /*2940*/  ISETP.NE.AND P0, PT, R0, 0x18, PT ;  /* 0x000000180000780c */ /* 0x000fda0003f05270 */
[----:B------:R-:W-:Y:S05]  /*2950*/  @P0 BRA `(.L_x_5885) ;  /* 0x0000088000000947 */ /* 0x000fea0003800000 */
[----:B------:R-:W3:Y:S01]  /*2960*/  LDG.E.U8 R0, [R4.64] ;  /* 0x0000002404007981 */ /* 0x000ee2000c1e1100 */
[----:B------:R-:W-:Y:S01]  /*2970*/  IMAD.MOV.U32 R9, RZ, RZ, -0x800000 ;  /* 0xff800000ff097424 */ /* 0x000fe200078e00ff */
[----:B------:R-:W-:Y:S01]  /*2980*/  CS2R R18, SRZ ;  /* 0x0000000000127805 */ /* 0x000fe2000001ff00 */
[----:B---3--:R-:W-:-:S05]  /*2990*/  IMAD.SHL.U32 R0, R0, 0x1000000, RZ ;  /* 0x0100000000007824 */ /* 0x008fca00078e00ff */
        /* <DEDUP_REMOVED lines=17> */
[----:B------:R0:W3:Y:S01]  /*2ab0*/  F2F.F64.F32 R16, R7 ;  /* 0x0000000700107310 */ /* 0x0000e20000201800 */
[----:B------:R-:W-:Y:S05]  /*2ac0*/  BRA `(.L_x_5886) ;  /* 0x000008e000007947 */ /* 0x000fea0003800000 */
.L_x_5897:
[----:B------:R-:W3:Y:S01]  /*2ad0*/  LDG.E.U8 R4, [R4.64] ;  /* 0x0000002404047981 */ /* 0x000ee2000c1e1100 */
[----:B------:R-:W-:Y:S01]  /*2ae0*/  CS2R R18, SRZ ;  /* 0x0000000000127805 */ /* 0x000fe2000001ff00 */
        /* <DEDUP_REMOVED lines=12> */
[----:B------:R0:W3:Y:S01]  /*2bb0*/  F2F.F64.F32 R16, R0 ;  /* 0x0000000000107310 */ /* 0x0000e20000201800 */
[----:B------:R-:W-:Y:S05]  /*2bc0*/  BRA `(.L_x_5886) ;  /* 0x000007e000007947 */ /* 0x000fea0003800000 */
.L_x_5896:
[----:B------:R-:W3:Y:S01]  /*2bd0*/  LDG.E.U16 R0, [R4.64] ;  /* 0x0000002404007981 */ /* 0x000ee2000c1e1500 */
[----:B------:R-:W-:Y:S01]  /*2be0*/  CS2R R18, SRZ ;  /* 0x0000000000127805 */ /* 0x000fe2000001ff00 */
[----:B---3--:R-:W-:-:S05]  /*2bf0*/  PRMT R0, RZ, 0x5410, R0 ;  /* 0x00005410ff007816 */ /* 0x008fca0000000000 */
[----:B------:R-:W-:-:S04]  /*2c00*/  FMUL.FTZ R0, R0, 1 ;  /* 0x3f80000000007820 */ /* 0x000fc80000410000 */
[----:B------:R0:W3:Y:S01]  /*2c10*/  F2F.F64.F32 R16, R0 ;  /* 0x0000000000107310 */ /* 0x0000e20000201800 */
[----:B------:R-:W-:Y:S05]  /*2c20*/  BRA `(.L_x_5886) ;  /* 0x0000078000007947 */ /* 0x000fea0003800000 */
.L_x_5893:
        /* <DEDUP_REMOVED lines=9> */
[----:B------:R-:W-:Y:S01]  /*2cc0*/  CS2R R18, SRZ ;  /* 0x0000000000127805 */ /* 0x000fe2000001ff00 */
[----:B---3--:R0:W3:Y:S01]  /*2cd0*/  I2F.F64.U16 R16, R4 ;  /* 0x0000000400107312 */ /* 0x0080e20000101800 */
[----:B------:R-:W-:Y:S05]  /*2ce0*/  BRA `(.L_x_5886) ;  /* 0x000006c000007947 */ /* 0x000fea0003800000 */
.L_x_5900:
[----:B------:R-:W3:Y:S01]  /*2cf0*/  LDG.E.U8 R3, [R4.64] ;  /* 0x0000002404037981 */ /* 0x000ee2000c1e1100 */
[----:B------:R-:W-:Y:S01]  /*2d00*/  BSSY B0, `(.L_x_5901) ;  /* 0x0000018000007945 */ /* 0x000fe20003800000 */
[----:B------:R-:W-:Y:S01]  /*2d10*/  IMAD.MOV.U32 R0, RZ, RZ, RZ ;  /* 0x000000ffff007224 */ /* 0x000fe200078e00ff */
        /* <DEDUP_REMOVED lines=18> */
.L_x_5904:
[----:B------:R-:W-:Y:S05]  /*2e40*/  BSYNC B1 ;  /* 0x0000000000017941 */ /* 0x000fea0003800000 */
.L_x_5903:
[----:B------:R-:W-:Y:S01]  /*2e50*/  LEA R5, R0, 0x3b800000, 0x17 ;  /* 0x3b80000000057811 */ /* 0x000fe200078eb8ff */
[----:B------:R-:W-:-:S05]  /*2e60*/  IMAD.SHL.U32 R0, R3, 0x100000, RZ ;  /* 0x0010000003007824 */ /* 0x000fca00078e00ff */
[----:B------:R-:W-:Y:S02]  /*2e70*/  LOP3.LUT R0, R5, R0, R6, 0xfe, !PT ;  /* 0x0000000005007212 */ /* 0x000fe400078efe06 */
.L_x_5902:
[----:B------:R-:W-:Y:S05]  /*2e80*/  BSYNC B0 ;  /* 0x0000000000007941 */ /* 0x000fea0003800000 */
.L_x_5901:
[----:B------:R-:W-:Y:S01]  /*2e90*/  FMUL.FTZ R0, R0, 1 ;  /* 0x3f80000000007820 */ /* 0x000fe20000410000 */
[----:B------:R-:W-:-:S03]  /*2ea0*/  CS2R R18, SRZ ;  /* 0x0000000000127805 */ /* 0x000fc6000001ff00 */
[----:B------:R0:W3:Y:S01]  /*2eb0*/  F2F.F64.F32 R16, R0 ;  /* 0x0000000000107310 */ /* 0x0000e20000201800 */
[----:B------:R-:W-:Y:S05]  /*2ec0*/  BRA `(.L_x_5886) ;  /* 0x000004e000007947 */ /* 0x000fea0003800000 */
.L_x_5899:
        /* <DEDUP_REMOVED lines=21> */
.L_x_5908:
[----:B------:R-:W-:Y:S05]  /*3020*/  BSYNC B1 ;  /* 0x0000000000017941 */ /* 0x000fea0003800000 */
.L_x_5907:
[----:B------:R-:W-:Y:S01]  /*3030*/  LEA R5, R0, 0x37800000, 0x17 ;  /* 0x3780000000057811 */ /* 0x000fe200078eb8ff */
[----:B------:R-:W-:-:S05]  /*3040*/  IMAD.SHL.U32 R0, R3, 0x200000, RZ ;  /* 0x0020000003007824 */ /* 0x000fca00078e00ff */
[----:B------:R-:W-:Y:S02]  /*3050*/  LOP3.LUT R0, R5, R0, R6, 0xfe, !PT ;  /* 0x0000000005007212 */ /* 0x000fe400078efe06 */
.L_x_5906:
[----:B------:R-:W-:Y:S05]  /*3060*/  BSYNC B0 ;  /* 0x0000000000007941 */ /* 0x000fea0003800000 */
.L_x_5905:
[----:B------:R-:W-:Y:S01]  /*3070*/  FMUL.FTZ R0, R0, 1 ;  /* 0x3f80000000007820 */ /* 0x000fe20000410000 */
[----:B------:R-:W-:-:S03]  /*3080*/  CS2R R18, SRZ ;  /* 0x0000000000127805 */ /* 0x000fc6000001ff00 */
[----:B------:R0:W3:Y:S01]  /*3090*/  F2F.F64.F32 R16, R0 ;  /* 0x0000000000107310 */ /* 0x0000e20000201800 */
[----:B------:R-:W-:Y:S05]  /*30a0*/  BRA `(.L_x_5886) ;  /* 0x0000030000007947 */ /* 0x000fea0003800000 */
.L_x_5898:
        /* <DEDUP_REMOVED lines=14> */
.L_x_5912:
[----:B------:R-:W-:Y:S05]  /*3190*/  BSYNC B0 ;  /* 0x0000000000007941 */ /* 0x000fea0003800000 */
.L_x_5911:
[----:B------:R-:W-:Y:S01]  /*31a0*/  FMUL.FTZ R0, R0, 1 ;  /* 0x3f80000000007820 */ /* 0x000fe20000410000 */
[----:B------:R-:W-:-:S03]  /*31b0*/  CS2R R18, SRZ ;  /* 0x0000000000127805 */ /* 0x000fc6000001ff00 */
[----:B------:R0:W3:Y:S01]  /*31c0*/  F2F.F64.F32 R16, R0 ;  /* 0x0000000000107310 */ /* 0x0000e20000201800 */
[----:B------:R-:W-:Y:S05]  /*31d0*/  BRA `(.L_x_5886) ;  /* 0x000001d000007947 */ /* 0x000fea0003800000 */
.L_x_5885:
        /* <DEDUP_REMOVED lines=18> */
[----:B012--5:R-:W-:Y:S05]  /*3300*/  CALL.ABS.NOINC R14 ;  /* 0x000000000e007343 */ /* 0x027fea0003c00000 */
[----:B------:R-:W-:Y:S01]  /*3310*/  CS2R R16, SRZ ;  /* 0x0000000000107805 */ /* 0x000fe2000001ff00 */
[----:B------:R-:W-:Y:S01]  /*3320*/  CS2R R18, SRZ ;  /* 0x0000000000127805 */ /* 0x000fe2000001ff00 */
[----:B------:R-:W-:Y:S05]  /*3330*/  BRA `(.L_x_5886) ;  /* 0x0000007000007947 */ /* 0x000fea0003800000 */
.L_x_5910:
[----:B------:R-:W3:Y:S01]  /*3340*/  LDG.E.64 R16, [R4.64] ;  /* 0x0000002404107981 */ /* 0x000ee2000c1e1b00 */
[----:B------:R-:W-:Y:S01]  /*3350*/  CS2R R18, SRZ ;  /* 0x0000000000127805 */ /* 0x000fe2000001ff00 */
[----:B---3--:R-:W0:Y:S01]  /*3360*/  I2F.F64.U64 R16, R16 ;  /* 0x0000001000107312 */ /* 0x008e220000301800 */
[----:B------:R-:W-:Y:S05]  /*3370*/  BRA `(.L_x_5886) ;  /* 0x0000003000007947 */ /* 0x000fea0003800000 */
.L_x_5909:
[----:B------:R-:W3:Y:S01]  /*3380*/  LDG.E R4, [R4.64] ;  /* 0x0000002404047981 */ /* 0x000ee2000c1e1900 */
[----:B------:R-:W-:Y:S01]  /*3390*/  CS2R R18, SRZ ;  /* 0x0000000000127805 */ /* 0x000fe2000001ff00 */
[----:B---3--:R0:W3:Y:S06]  /*33a0*/  I2F.F64.U32 R16, R4 ;  /* 0x0000000400107312 */ /* 0x0080ec0000201800 */
.L_x_5886:
        /* <DEDUP_REMOVED lines=15> */
[----:B------:R-:W-:Y:S01]  /*34a0*/  CS2R R6, SRZ ;  /* 0x0000000000067805 */ /* 0x000fe2000001ff00 */
[----:B----4-:R0:W4:Y:S01]  /*34b0*/  I2F.F64.S16 R4, R2 ;  /* 0x0000000200047312 */ /* 0x0101220000101c00 */
[----:B------:R-:W-:Y:S05]  /*34c0*/  BRA `(.L_x_5918) ;  /* 0x00000f9000007947 */ /* 0x000fea0003800000 */
.L_x_5916:
[----:B----4-:R-:W4:Y:S01]  /*34d0*/  LDG.E.U8 R2, [R2.64] ;  /* 0x0000002402027981 */ /* 0x010f22000c1e1100 */
[----:B------:R-:W-:Y:S01]  /*34e0*/  CS2R R6, SRZ ;  /* 0x0000000000067805 */ /* 0x000fe2000001ff00 */
[----:B----4-:R0:W4:Y:S01]  /*34f0*/  I2F.F64.U16 R4, R2 ;  /* 0x0000000200047312 */ /* 0x0101220000101800 */
[----:B------:R-:W-:Y:S05]  /*3500*/  BRA `(.L_x_5918) ;  /* 0x00000f5000007947 */ /* 0x000fea0003800000 */
.L_x_5915:
[----:B------:R-:W-:-:S13]  /*3510*/  ISETP.NE.AND P0, PT, R0, 0x2, PT ;  /* 0x000000020000780c */ /* 0x000fda0003f05270 */
[----:B------:R-:W-:Y:S05]  /*3520*/  @!P0 BRA `(.L_x_5919) ;  /* 0x000000c000008947 */ /* 0x000fea0003800000 */
[----:B------:R-:W-:-:S13]  /*3530*/  ISETP.NE.AND P0, PT, R0, 0x3, PT ;  /* 0x000000030000780c */ /* 0x000fda0003f05270 */
[----:B------:R-:W-:Y:S05]  /*3540*/  @!P0 BRA `(.L_x_5920) ;  /* 0x0000006000008947 */ /* 0x000fea0003800000 */
[----:B------:R-:W-:-:S13]  /*3550*/  ISETP.NE.AND P0, PT, R0, 0x4, PT ;  /* 0x000000040000780c */ /* 0x000fda0003f05270 */
[----:B------:R-:W-:Y:S05]  /*3560*/  @P0 BRA `(.L_x_5917) ;  /* 0x00000d2000000947 */ /* 0x000fea0003800000 */
[----:B----4-:R-:W4:Y:S01]  /*3570*/  LDG.E.64 R4, [R2.64] ;  /* 0x0000002402047981 */ /* 0x010f22000c1e1b00 */
[----:B------:R-:W-:Y:S01]  /*3580*/  CS2R R6, SRZ ;  /* 0x0000000000067805 */ /* 0x000fe2000001ff00 */
[----:B----4-:R-:W0:Y:S01]  /*3590*/  I2F.F64.S64 R4, R4 ;  /* 0x0000000400047312 */ /* 0x010e220000301c00 */
[----:B------:R-:W-:Y:S05]  /*35a0*/  BRA `(.L_x_5918) ;  /* 0x00000eb000007947 */ /* 0x000fea0003800000 */
.L_x_5920:
[----:B----4-:R-:W4:Y:S01]  /*35b0*/  LDG.E R2, [R2.64] ;  /* 0x0000002402027981 */ /* 0x010f22000c1e1900 */
[----:B------:R-:W-:Y:S01]  /*35c0*/  CS2R R6, SRZ ;  /* 0x0000000000067805 */ /* 0x000fe2000001ff00 */
[----:B----4-:R0:W4:Y:S01]  /*35d0*/  I2F.F64 R4, R2 ;  /* 0x0000000200047312 */ /* 0x0101220000201c00 */
[----:B------:R-:W-:Y:S05]  /*35e0*/  BRA `(.L_x_5918) ;  /* 0x00000e7000007947 */ /* 0x000fea0003800000 */
.L_x_5919:
[----:B----4-:R-:W4:Y:S01]  /*35f0*/  LDG.E.U16 R2, [R2.64] ;  /* 0x0000002402027981 */ /* 0x010f22000c1e1500 */
[----:B------:R-:W-:Y:S01]  /*3600*/  CS2R R6, SRZ ;  /* 0x0000000000067805 */ /* 0x000fe2000001ff00 */
[----:B----4-:R0:W4:Y:S01]  /*3610*/  I2F.F64.S16 R4, R2 ;  /* 0x0000000200047312 */ /* 0x0101220000101c00 */
[----:B------:R-:W-:Y:S05]  /*3620*/  BRA `(.L_x_5918) ;  /* 0x00000e3000007947 */ /* 0x000fea0003800000 */
.L_x_5914:
[----:B------:R-:W-:-:S13]  /*3630*/  ISETP.GT.AND P0, PT, R0, 0x6, PT ;  /* 0x000000060000780c */ /* 0x000fda0003f04270 */
[----:B------:R-:W-:Y:S05]  /*3640*/  @P0 BRA `(.L_x_5921) ;  /* 0x000000f000000947 */ /* 0x000fea0003800000 */
[----:B------:R-:W-:-:S13]  /*3650*/  ISETP.NE.AND P0, PT, R0, 0x5, PT ;  /* 0x000000050000780c */ /* 0x000fda0003f05270 */
[----:B------:R-:W-:Y:S05]  /*3660*/  @!P0 BRA `(.L_x_5922) ;  /* 0x0000007000008947 */ /* 0x000fea0003800000 */
[----:B------:R-:W-:-:S13]  /*3670*/  ISETP.NE.AND P0, PT, R0, 0x6, PT ;  /* 0x000000060000780c */ /* 0x000fda0003f05270 */
[----:B------:R-:W-:Y:S05]  /*3680*/  @P0 BRA `(.L_x_5917) ;  /* 0x00000c0000000947 */ /* 0x000fea0003800000 */
[----:B----4-:R-:W4:Y:S01]  /*3690*/  LDG.E R4, [R2.64] ;  /* 0x0000002402047981 */ /* 0x010f22000c1e1900 */
[----:B------:R-:W-:Y:S01]  /*36a0*/  CS2R R6, SRZ ;  /* 0x0000000000067805 */ /* 0x000fe2000001ff00 */
[----:B----4-:R-:W-:-:S06]  /*36b0*/  FMUL.FTZ R4, R4, 1 ;  /* 0x3f80000004047820 */ /* 0x010fcc0000410000 */
[----:B------:R-:W0:Y:S01]  /*36c0*/  F2F.F64.F32 R4, R4 ;  /* 0x0000000400047310 */ /* 0x000e220000201800 */
[----:B------:R-:W-:Y:S05]  /*36d0*/  BRA `(.L_x_5918) ;  /* 0x00000d8000007947 */ /* 0x000fea0003800000 */
.L_x_5922:
[----:B----4-:R-:W4:Y:S01]  /*36e0*/  LDG.E.U16 R0, [R2.64] ;  /* 0x0000002402007981 */ /* 0x010f22000c1e1500 */
[----:B------:R-:W-:Y:S01]  /*36f0*/  CS2R R6, SRZ ;  /* 0x0000000000067805 */ /* 0x000fe2000001ff00 */
[----:B----4-:R-:W-:-:S05]  /*3700*/  HADD2.F32 R0, -RZ, R0.H0_H0 ;  /* 0x20000000ff007230 */ /* 0x010fca0000004100 */
[----:B------:R-:W-:-:S04]  /*3710*/  FMUL.FTZ R0, R0, 1 ;  /* 0x3f80000000007820 */ /* 0x000fc80000410000 */
[----:B------:R0:W4:Y:S01]  /*3720*/  F2F.F64.F32 R4, R0 ;  /* 0x0000000000047310 */ /* 0x0001220000201800 */
[----:B------:R-:W-:Y:S05]  /*3730*/  BRA `(.L_x_5918) ;  /* 0x00000d2000007947 */ /* 0x000fea0003800000 */
.L_x_5921:
[----:B------:R-:W-:-:S13]  /*3740*/  ISETP.NE.AND P0, PT, R0, 0x7, PT ;  /* 0x000000070000780c */ /* 0x000fda0003f05270 */
[----:B------:R-:W-:Y:S05]  /*3750*/  @!P0 BRA `(.L_x_5923) ;  /* 0x0000012000008947 */ /* 0x000fea0003800000 */
[----:B------:R-:W-:-:S13]  /*3760*/  ISETP.NE.AND P0, PT, R0, 0x8, PT ;  /* 0x000000080000780c */ /* 0x000fda0003f05270 */
[----:B------:R-:W-:Y:S05]  /*3770*/  @!P0 BRA `(.L_x_5924) ;  /* 0x0000008000008947 */ /* 0x000fea0003800000 */
[----:B------:R-:W-:-:S13]  /*3780*/  ISETP.NE.AND P0, PT, R0, 0x9, PT ;  /* 0x000000090000780c */ /* 0x000fda0003f05270 */
[----:B------:R-:W-:Y:S05]  /*3790*/  @P0 BRA `(.L_x_5917) ;  /* 0x00000af000000947 */ /* 0x000fea0003800000 */
[----:B----4-:R-:W4:Y:S02]  /*37a0*/  LDG.E.64 R2, [R2.64] ;  /* 0x0000002402027981 */ /* 0x010f24000c1e1b00 */
[----:B----4-:R-:W-:Y:S02]  /*37b0*/  FMUL.FTZ R6, R3, 1 ;  /* 0x3f80000003067820 */ /* 0x010fe40000410000 */
[----:B------:R-:W-:-:S04]  /*37c0*/  FMUL.FTZ R4, R2, 1 ;  /* 0x3f80000002047820 */ /* 0x000fc80000410000 */
[----:B------:R-:W0:Y:S08]  /*37d0*/  F2F.F64.F32 R6, R6 ;  /* 0x0000000600067310 */ /* 0x000e300000201800 */
[----:B------:R-:W4:Y:S01]  /*37e0*/  F2F.F64.F32 R4, R4 ;  /* 0x0000000400047310 */ /* 0x000f220000201800 */
[----:B------:R-:W-:Y:S05]  /*37f0*/  BRA `(.L_x_5918) ;  /* 0x00000c6000007947 */ /* 0x000fea0003800000 */
.L_x_5924:
[----:B----4-:R-:W4:Y:S02]  /*3800*/  LDG.E R0, [R2.64] ;  /* 0x0000002402007981 */ /* 0x010f24000c1e1900 */
[----:B----4-:R-:W-:-:S02]  /*3810*/  HADD2.F32 R4, -RZ, R0.H1_H1 ;  /* 0x30000000ff047230 */ /* 0x010fc40000004100 */
[----:B------:R-:W-:-:S03]  /*3820*/  HADD2.F32 R0, -RZ, R0.H0_H0 ;  /* 0x20000000ff007230 */ /* 0x000fc60000004100 */
[----:B------:R-:W-:Y:S02]  /*3830*/  FMUL.FTZ R6, R4, 1 ;  /* 0x3f80000004067820 */ /* 0x000fe40000410000 */
[----:B------:R-:W-:-:S04]  /*3840*/  FMUL.FTZ R0, R0, 1 ;  /* 0x3f80000000007820 */ /* 0x000fc80000410000 */
[----:B------:R-:W0:Y:S08]  /*3850*/  F2F.F64.F32 R6, R6 ;  /* 0x0000000600067310 */ /* 0x000e300000201800 */
[----:B------:R4:W3:Y:S01]  /*3860*/  F2F.F64.F32 R4, R0 ;  /* 0x0000000000047310 */ /* 0x0008e20000201800 */
[----:B------:R-:W-:Y:S05]  /*3870*/  BRA `(.L_x_5918) ;  /* 0x00000be000007947 */ /* 0x000fea0003800000 */
.L_x_5923:
[----:B------:R0:W5:Y:S01]  /*3880*/  LDG.E.64 R4, [R2.64] ;  /* 0x0000002402047981 */ /* 0x000162000c1e1b00 */
[----:B------:R-:W-:Y:S01]  /*3890*/  CS2R R6, SRZ ;  /* 0x0000000000067805 */ /* 0x000fe2000001ff00 */
[----:B------:R-:W-:Y:S05]  /*38a0*/  BRA `(.L_x_5918) ;  /* 0x00000bb000007947 */ /* 0x000fea0003800000 */
.L_x_5913:
        /* <DEDUP_REMOVED lines=9> */
[----:B------:R-:W-:Y:S01]  /*3940*/  CS2R R6, SRZ ;  /* 0x0000000000067805 */ /* 0x000fe2000001ff00 */
[----:B------:R-:W-:Y:S01]  /*3950*/  IMAD.MOV.U32 R4, RZ, RZ, RZ ;  /* 0x000000ffff047224 */ /* 0x000fe200078e00ff */
[----:B----4-:R-:W-:-:S04]  /*3960*/  ISETP.NE.AND P0, PT, R2, RZ, PT ;  /* 0x000000ff0200720c */ /* 0x010fc80003f05270 */
[----:B------:R-:W-:Y:S01]  /*3970*/  FSEL R5, RZ, 1.875, !P0 ;  /* 0x3ff00000ff057808 */ /* 0x000fe20004000000 */
[----:B------:R-:W-:Y:S05]  /*3980*/  BRA `(.L_x_5918) ;  /* 0x00000ad000007947 */ /* 0x000fea0003800000 */
.L_x_5927:
[----:B------:R0:W5:Y:S01]  /*3990*/  LDG.E.128 R4, [R2.64] ;  /* 0x0000002402047981 */ /* 0x000162000c1e1d00 */
[----:B------:R-:W-:Y:S05]  /*39a0*/  BRA `(.L_x_5918) ;  /* 0x00000ab000007947 */ /* 0x000fea0003800000 */
.L_x_5926:
        /* <DEDUP_REMOVED lines=8> */
[----:B----4-:R-:W-:-:S05]  /*3a30*/  IMAD.SHL.U32 R0, R0, 0x1000000, RZ ;  /* 0x0100000000007824 */ /* 0x010fca00078e00ff */
        /* <DEDUP_REMOVED lines=13> */
[----:B------:R-:W-:Y:S02]  /*3b10*/  LOP3.LUT R5, R5, 0x7f800000, R6, 0xf8, !PT ;  /* 0x7f80000005057812 */ /* 0x000fe400078ef806 */
[----:B------:R-:W-:Y:S02]  /*3b20*/  CS2R R6, SRZ ;  /* 0x0000000000067805 */ /* 0x000fe4000001ff00 */
[----:B------:R-:W-:-:S04]  /*3b30*/  LOP3.LUT R5, R5, R2, RZ, 0x30, !PT ;  /* 0x0000000205057212 */ /* 0x000fc800078e30ff */
[----:B------:R-:W-:-:S05]  /*3b40*/  LOP3.LUT R5, R5, 0x80000000, R0, 0xf8, !PT ;  /* 0x8000000005057812 */ /* 0x000fca00078ef800 */
[----:B------:R-:W-:-:S06]  /*3b50*/  FMUL.FTZ R5, R5, 1 ;  /* 0x3f80000005057820 */ /* 0x000fcc0000410000 */
[----:B------:R-:W0:Y:S01]  /*3b60*/  F2F.F64.F32 R4, R5 ;  /* 0x0000000500047310 */ /* 0x000e220000201800 */
[----:B------:R-:W-:Y:S05]  /*3b70*/  BRA `(.L_x_5918) ;  /* 0x000008e000007947 */ /* 0x000fea0003800000 */
.L_x_5929:
[----:B----4-:R-:W4:Y:S01]  /*3b80*/  LDG.E.U8 R2, [R2.64] ;  /* 0x0000002402027981 */ /* 0x010f22000c1e1100 */
[----:B------:R-:W-:Y:S01]  /*3b90*/  CS2R R6, SRZ ;  /* 0x0000000000067805 */ /* 0x000fe2000001ff00 */
[C---:B----4-:R-:W-:Y:S02]  /*3ba0*/  IMAD.SHL.U32 R0, R2.reuse, 0x2000000, RZ ;  /* 0x0200000002007824 */ /* 0x050fe400078e00ff */
        /* <DEDUP_REMOVED lines=9> */
[----:B------:R-:W-:-:S05]  /*3c40*/  LOP3.LUT R4, R4, 0x80000000, R5, 0xf8, !PT ;  /* 0x8000000004047812 */ /* 0x000fca00078ef805 */
[----:B------:R-:W-:-:S06]  /*3c50*/  FMUL.FTZ R4, R4, 1 ;  /* 0x3f80000004047820 */ /* 0x000fcc0000410000 */
[----:B------:R-:W0:Y:S01]  /*3c60*/  F2F.F64.F32 R4, R4 ;  /* 0x0000000400047310 */ /* 0x000e220000201800 */
[----:B------:R-:W-:Y:S05]  /*3c70*/  BRA `(.L_x_5918) ;  /* 0x000007e000007947 */ /* 0x000fea0003800000 */
.L_x_5928:
[----:B----4-:R-:W4:Y:S01]  /*3c80*/  LDG.E.U16 R0, [R2.64] ;  /* 0x0000002402007981 */ /* 0x010f22000c1e1500 */
[----:B------:R-:W-:Y:S01]  /*3c90*/  CS2R R6, SRZ ;  /* 0x0000000000067805 */ /* 0x000fe2000001ff00 */
[----:B----4-:R-:W-:-:S05]  /*3ca0*/  PRMT R0, RZ, 0x5410, R0 ;  /* 0x00005410ff007816 */ /* 0x010fca0000000000 */
[----:B------:R-:W-:-:S04]  /*3cb0*/  FMUL.FTZ R0, R0, 1 ;  /* 0x3f80000000007820 */ /* 0x000fc80000410000 */
[----:B------:R0:W4:Y:S01]  /*3cc0*/  F2F.F64.F32 R4, R0 ;  /* 0x0000000000047310 */ /* 0x0001220000201800 */
[----:B------:R-:W-:Y:S05]  /*3cd0*/  BRA `(.L_x_5918) ;  /* 0x0000078000007947 */ /* 0x000fea0003800000 */
.L_x_5925:
        /* <DEDUP_REMOVED lines=9> */
[----:B------:R-:W-:Y:S01]  /*3d70*/  CS2R R6, SRZ ;  /* 0x0000000000067805 */ /* 0x000fe2000001ff00 */
[----:B----4-:R0:W4:Y:S01]  /*3d80*/  I2F.F64.U16 R4, R2 ;  /* 0x0000000200047312 */ /* 0x0101220000101800 */
[----:B------:R-:W-:Y:S05]  /*3d90*/  BRA `(.L_x_5918) ;  /* 0x000006c000007947 */ /* 0x000fea0003800000 */
.L_x_5932:
[----:B----4-:R-:W4:Y:S01]  /*3da0*/  LDG.E.U8 R2, [R2.64] ;  /* 0x0000002402027981 */ /* 0x010f22000c1e1100 */
[----:B------:R-:W-:Y:S01]  /*3db0*/  BSSY B0, `(.L_x_5933) ;  /* 0x0000018000007945 */ /* 0x000fe20003800000 */
[----:B------:R-:W-:Y:S01]  /*3dc0*/  IMAD.MOV.U32 R0, RZ, RZ, RZ ;  /* 0x000000ffff007224 */ /* 0x000fe200078e00ff */
        /* <DEDUP_REMOVED lines=18> */
.L_x_5936:
[----:B------:R-:W-:Y:S05]  /*3ef0*/  BSYNC B1 ;  /* 0x0000000000017941 */ /* 0x000fea0003800000 */
.L_x_5935:
[----:B------:R-:W-:Y:S01]  /*3f00*/  LEA R3, R0, 0x3b800000, 0x17 ;  /* 0x3b80000000037811 */ /* 0x000fe200078eb8ff */
[----:B------:R-:W-:-:S05]  /*3f10*/  IMAD.SHL.U32 R0, R2, 0x100000, RZ ;  /* 0x0010000002007824 */ /* 0x000fca00078e00ff */
[----:B------:R-:W-:Y:S02]  /*3f20*/  LOP3.LUT R0, R3, R0, R4, 0xfe, !PT ;  /* 0x0000000003007212 */ /* 0x000fe400078efe04 */
.L_x_5934:
[----:B------:R-:W-:Y:S05]  /*3f30*/  BSYNC B0 ;  /* 0x0000000000007941 */ /* 0x000fea0003800000 */
.L_x_5933:
[----:B------:R-:W-:Y:S01]  /*3f40*/  FMUL.FTZ R0, R0, 1 ;  /* 0x3f80000000007820 */ /* 0x000fe20000410000 */
[----:B------:R-:W-:-:S03]  /*3f50*/  CS2R R6, SRZ ;  /* 0x0000000000067805 */ /* 0x000fc6000001ff00 */
[----:B------:R0:W4:Y:S01]  /*3f60*/  F2F.F64.F32 R4, R0 ;  /* 0x0000000000047310 */ /* 0x0001220000201800 */
[----:B------:R-:W-:Y:S05]  /*3f70*/  BRA `(.L_x_5918) ;  /* 0x000004e000007947 */ /* 0x000fea0003800000 */
.L_x_5931:
        /* <DEDUP_REMOVED lines=21> */
.L_x_5940:
[----:B------:R-:W-:Y:S05]  /*40d0*/  BSYNC B1 ;  /* 0x0000000000017941 */ /* 0x000fea0003800000 */
.L_x_5939:
[----:B------:R-:W-:Y:S01]  /*40e0*/  LEA R3, R0, 0x37800000, 0x17 ;  /* 0x3780000000037811 */ /* 0x000fe200078eb8ff */
[----:B------:R-:W-:-:S05]  /*40f0*/  IMAD.SHL.U32 R0, R2, 0x200000, RZ ;  /* 0x0020000002007824 */ /* 0x000fca00078e00ff */
[----:B------:R-:W-:Y:S02]  /*4100*/  LOP3.LUT R0, R3, R0, R4, 0xfe, !PT ;  /* 0x0000000003007212 */ /* 0x000fe400078efe04 */
.L_x_5938:
[----:B------:R-:W-:Y:S05]  /*4110*/  BSYNC B0 ;  /* 0x0000000000007941 */ /* 0x000fea0003800000 */
.L_x_5937:
[----:B------:R-:W-:Y:S01]  /*4120*/  FMUL.FTZ R0, R0, 1 ;  /* 0x3f80000000007820 */ /* 0x000fe20000410000 */
[----:B------:R-:W-:-:S03]  /*4130*/  CS2R R6, SRZ ;  /* 0x0000000000067805 */ /* 0x000fc6000001ff00 */
[----:B------:R0:W4:Y:S01]  /*4140*/  F2F.F64.F32 R4, R0 ;  /* 0x0000000000047310 */ /* 0x0001220000201800 */
[----:B------:R-:W-:Y:S05]  /*4150*/  BRA `(.L_x_5918) ;  /* 0x0000030000007947 */ /* 0x000fea0003800000 */
.L_x_5930:
        /* <DEDUP_REMOVED lines=14> */
.L_x_5944:
[----:B------:R-:W-:Y:S05]  /*4240*/  BSYNC B0 ;  /* 0x0000000000007941 */ /* 0x000fea0003800000 */
.L_x_5943:
[----:B------:R-:W-:Y:S01]  /*4250*/  FMUL.FTZ R0, R0, 1 ;  /* 0x3f80000000007820 */ /* 0x000fe20000410000 */
[----:B------:R-:W-:-:S03]  /*4260*/  CS2R R6, SRZ ;  /* 0x0000000000067805 */ /* 0x000fc6000001ff00 */
[----:B------:R0:W4:Y:S01]  /*4270*/  F2F.F64.F32 R4, R0 ;  /* 0x0000000000047310 */ /* 0x0001220000201800 */
[----:B------:R-:W-:Y:S05]  /*4280*/  BRA `(.L_x_5918) ;  /* 0x000001d000007947 */ /* 0x000fea0003800000 */
.L_x_5917:
        /* <DEDUP_REMOVED lines=18> */
[----:B012345:R-:W-:Y:S05]  /*43b0*/  CALL.ABS.NOINC R2 ;  /* 0x0000000002007343 */ /* 0x03ffea0003c00000 */
[----:B------:R-:W-:Y:S01]  /*43c0*/  CS2R R4, SRZ ;  /* 0x0000000000047805 */ /* 0x000fe2000001ff00 */
[----:B------:R-:W-:Y:S01]  /*43d0*/  CS2R R6, SRZ ;  /* 0x0000000000067805 */ /* 0x000fe2000001ff00 */
[----:B------:R-:W-:Y:S05]  /*43e0*/  BRA `(.L_x_5918) ;  /* 0x0000007000007947 */ /* 0x000fea0003800000 */
.L_x_5942:
[----:B----4-:R-:W4:Y:S01]  /*43f0*/  LDG.E.64 R4, [R2.64] ;  /* 0x0000002402047981 */ /* 0x010f22000c1e1b00 */
[----:B------:R-:W-:Y:S01]  /*4400*/  CS2R R6, SRZ ;  /* 0x0000000000067805 */ /* 0x000fe2000001ff00 */
[----:B----4-:R-:W0:Y:S01]  /*4410*/  I2F.F64.U64 R4, R4 ;  /* 0x0000000400047312 */ /* 0x010e220000301800 */
[----:B------:R-:W-:Y:S05]  /*4420*/  BRA `(.L_x_5918) ;  /* 0x0000003000007947 */ /* 0x000fea0003800000 */
.L_x_5941:
[----:B----4-:R-:W4:Y:S01]  /*4430*/  LDG.E R2, [R2.64] ;  /* 0x0000002402027981 */ /* 0x010f22000c1e1900 */
[----:B------:R-:W-:Y:S01]  /*4440*/  CS2R R6, SRZ ;  /* 0x0000000000067805 */ /* 0x000fe2000001ff00 */
[----:B----4-:R0:W4:Y:S06]  /*4450*/  I2F.F64.U32 R4, R2 ;  /* 0x0000000200047312 */ /* 0x01012c0000201800 */
.L_x_5918:
[----:B0---4-:R-:W0:Y:S01]  /*4460*/  LDC.U8 R0, c[0x0][0x480] ;  /* 0x00012000ff007b82 */ /* 0x011e220000000000 */
[----:B---3-5:R-:W3:-:S04]  /*4470*/  DMUL R2, R18, c[0x0][0x468] ;  /* 0x00011a0012027a28 */ /* 0x028ec80000000000 */
[----:B------:R-:W4:-:S04]  /*4480*/  DMUL R8, R16, c[0x0][0x468] ;  /* 0x00011a0010087a28 */ /* 0x000f080000000000 */
[----:B---3--:R-:W-:-:S04]  /*4490*/  DFMA R16, R16, c[0x0][0x460], -R2 ;  /* 0x0001180010107a2b */ /* 0x008fc80000000802 */
[----:B-12---:R-:W1:-:S04]  /*44a0*/  DMUL R2, R24, c[0x0][0x458] ;  /* 0x0001160018027a28 */ /* 0x006e480000000000 */
[----:B----4-:R-:W2:-:S04]  /*44b0*/  DFMA R8, R18, c[0x0][0x460], R8 ;  /* 0x0001180012087a2b */ /* 0x010e880000000008 */
[----:B------:R-:W-:-:S04]  /*44c0*/  DMUL R10, R26, c[0x0][0x458] ;  /* 0x000116001a0a7a28 */ /* 0x000fc80000000000 */
[----:B-1----:R-:W-:-:S04]  /*44d0*/  DFMA R26, R26, c[0x0][0x450], R2 ;  /* 0x000114001a1a7a2b */ /* 0x002fc80000000002 */
[----:B--2---:R-:W1:-:S04]  /*44e0*/  DMUL R2, R8, R6 ;  /* 0x0000000608027228 */ /* 0x004e480000000000 */
[----:B------:R-:W2:-:S04]  /*44f0*/  DMUL R8, R8, R4 ;  /* 0x0000000408087228 */ /* 0x000e880000000000 */
[----:B-1----:R0:W-:Y:S02]  /*4500*/  DFMA R2, R16, R4, -R2 ;  /* 0x000000041002722b */ /* 0x0021e40000000802 */
[----:B0-----:R-:W-:Y:S02]  /*4510*/  PRMT R4, R0, 0x9910, RZ ;  /* 0x0000991000047816 */ /* 0x001fe400000000ff */
[----:B------:R-:W0:Y:S02]  /*4520*/  DFMA R24, R24, c[0x0][0x450], -R10 ;  /* 0x0001140018187a2b */ /* 0x000e24000000080a */
[----:B------:R-:W-:Y:S02]  /*4530*/  ISETP.GT.AND P0, PT, R4, 0x9, PT ;  /* 0x000000090400780c */ /* 0x000fe40003f04270 */
[----:B--2---:R-:W1:-:S04]  /*4540*/  DFMA R8, R16, R6, R8 ;  /* 0x000000061008722b */ /* 0x004e480000000008 */
[----:B0-----:R0:W2:-:S04]  /*4550*/  DADD R24, R24, R2 ;  /* 0x0000000018187229 */ /* 0x0010880000000002 */
[----:B-1----:R0:W1:-:S03]  /*4560*/  DADD R26, R26, R8 ;  /* 0x000000001a1a7229 */ /* 0x0020460000000008 */
[----:B------:R-:W-:Y:S05]  /*4570*/  @P0 BRA `(.L_x_5945) ;  /* 0x0000048000000947 */ /* 0x000fea0003800000 */
[----:B012---:R-:W-:-:S13]  /*4580*/  ISETP.GT.AND P0, PT, R4, 0x4, PT ;  /* 0x000000040400780c */ /* 0x007fda0003f04270 */
[----:B------:R-:W-:Y:S05]  /*4590*/  @P0 BRA `(.L_x_5946) ;  /* 0x000001c000000947 */ /* 0x000fea0003800000 */
[----:B------:R-:W-:-:S13]  /*45a0*/  ISETP.GT.AND P0, PT, R4, 0x1, PT ;  /* 0x000000010400780c */ /* 0x000fda0003f04270 */
[----:B------:R-:W-:Y:S05]  /*45b0*/  @P0 BRA `(.L_x_5947) ;  /* 0x000000b000000947 */ /* 0x000fea0003800000 */
[----:B------:R-:W-:-:S13]  /*45c0*/  ISETP.NE.AND P0, PT, R0, RZ, PT ;  /* 0x000000ff0000720c */ /* 0x000fda0003f05270 */
[----:B------:R-:W-:Y:S05]  /*45d0*/  @!P0 BRA `(.L_x_5948) ;  /* 0x0000005000008947 */ /* 0x000fea0003800000 */
[----:B------:R-:W-:-:S13]  /*45e0*/  ISETP.NE.AND P0, PT, R4, 0x1, PT ;  /* 0x000000010400780c */ /* 0x000fda0003f05270 */
[----:B------:R-:W-:Y:S05]  /*45f0*/  @P0 BRA `(.L_x_5949) ;  /* 0x00000df000000947 */ /* 0x000fea0003800000 */
[----:B------:R-:W0:Y:S02]  /*4600*/  F2I.F64.TRUNC R25, R24 ;  /* 0x0000001800197311 */ /* 0x000e24000030d100 */
[----:B0-----:R0:W-:Y:S01]  /*4610*/  STG.E.U8 [R30.64], R25 ;  /* 0x000000191e007986 */ /* 0x0011e2000c101124 */
[----:B------:R-:W-:Y:S05]  /*4620*/  BRA `(.L_x_5950) ;  /* 0x00000f5000007947 */ /* 0x000fea0003800000 */
.L_x_5948:
[----:B------:R-:W0:Y:S02]  /*4630*/  F2I.S64.F64.TRUNC R24, R24 ;  /* 0x0000001800187311 */ /* 0x000e24000030d900 */
[----:B0-----:R-:W-:-:S05]  /*4640*/  IMAD.MOV.U32 R3, RZ, RZ, R24 ;  /* 0x000000ffff037224 */ /* 0x001fca00078e0018 */
[----:B------:R0:W-:Y:S01]  /*4650*/  STG.E.U8 [R30.64], R3 ;  /* 0x000000031e007986 */ /* 0x0001e2000c101124 */
[----:B------:R-:W-:Y:S05]  /*4660*/  BRA `(.L_x_5950) ;  /* 0x00000f1000007947 */ /* 0x000fea0003800000 */
.L_x_5947:
[----:B------:R-:W-:-:S13]  /*4670*/  ISETP.NE.AND P0, PT, R4, 0x2, PT ;  /* 0x000000020400780c */ /* 0x000fda0003f05270 */
[----:B------:R-:W-:Y:S05]  /*4680*/  @!P0 BRA `(.L_x_5951) ;  /* 0x000000a000008947 */ /* 0x000fea0003800000 */
[----:B------:R-:W-:-:S13]  /*4690*/  ISETP.NE.AND P0, PT, R4, 0x3, PT ;  /* 0x000000030400780c */ /* 0x000fda0003f05270 */
[----:B------:R-:W-:Y:S05]  /*46a0*/  @!P0 BRA `(.L_x_5952) ;  /* 0x0000005000008947 */ /* 0x000fea0003800000 */
[----:B------:R-:W-:-:S13]  /*46b0*/  ISETP.NE.AND P0, PT, R4, 0x4, PT ;  /* 0x000000040400780c */ /* 0x000fda0003f05270 */
[----:B------:R-:W-:Y:S05]  /*46c0*/  @P0 BRA `(.L_x_5949) ;  /* 0x00000d2000000947 */ /* 0x000fea0003800000 */
[----:B------:R-:W0:Y:S02]  /*46d0*/  F2I.S64.F64.TRUNC R24, R24 ;  /* 0x0000001800187311 */ /* 0x000e24000030d900 */
[----:B0-----:R0:W-:Y:S01]  /*46e0*/  STG.E.64 [R30.64], R24 ;  /* 0x000000181e007986 */ /* 0x0011e2000c101b24 */
[----:B------:R-:W-:Y:S05]  /*46f0*/  BRA `(.L_x_5950) ;  /* 0x00000e8000007947 */ /* 0x000fea0003800000 */
.L_x_5952:
[----:B------:R-:W0:Y:S02]  /*4700*/  F2I.F64.TRUNC R25, R24 ;  /* 0x0000001800197311 */ /* 0x000e24000030d100 */
[----:B0-----:R0:W-:Y:S01]  /*4710*/  STG.E [R30.64], R25 ;  /* 0x000000191e007986 */ /* 0x0011e2000c101924 */
[----:B------:R-:W-:Y:S05]  /*4720*/  BRA `(.L_x_5950) ;  /* 0x00000e5000007947 */ /* 0x000fea0003800000 */
.L_x_5951:
[----:B------:R-:W0:Y:S02]  /*4730*/  F2I.F64.TRUNC R25, R24 ;  /* 0x0000001800197311 */ /* 0x000e24000030d100 */
[----:B0-----:R0:W-:Y:S01]  /*4740*/  STG.E.U16 [R30.64], R25 ;  /* 0x000000191e007986 */ /* 0x0011e2000c101524 */
[----:B------:R-:W-:Y:S05]  /*4750*/  BRA `(.L_x_5950) ;  /* 0x00000e2000007947 */ /* 0x000fea0003800000 */
.L_x_5946:
[----:B------:R-:W-:-:S13]  /*4760*/  ISETP.GT.AND P0, PT, R4, 0x6, PT ;  /* 0x000000060400780c */ /* 0x000fda0003f04270 */
[----:B------:R-:W-:Y:S05]  /*4770*/  @P0 BRA `(.L_x_5953) ;  /* 0x000000f000000947 */ /* 0x000fea0003800000 */
[----:B------:R-:W-:-:S13]  /*4780*/  ISETP.NE.AND P0, PT, R4, 0x5, PT ;  /* 0x000000050400780c */ /* 0x000fda0003f05270 */
[----:B------:R-:W-:Y:S05]  /*4790*/  @!P0 BRA `(.L_x_5954) ;  /* 0x0000007000008947 */ /* 0x000fea0003800000 */
[----:B------:R-:W-:-:S13]  /*47a0*/  ISETP.NE.AND P0, PT, R4, 0x6, PT ;  /* 0x000000060400780c */ /* 0x000fda0003f05270 */
[----:B------:R-:W-:Y:S05]  /*47b0*/  @P0 BRA `(.L_x_5949) ;  /* 0x00000c3000000947 */ /* 0x000fea0003800000 */
[----:B------:R-:W0:Y:S01]  /*47c0*/  F2F.F32.F64 R3, R24 ;  /* 0x0000001800037310 */ /* 0x000e220000301000 */
[----:B------:R-:W0:-:S14]  /*47d0*/  DSETP.GEU.AND P0, PT, |R24|, c[0x2][0x0], PT ;  /* 0x008000001800762a */ /* 0x000e1c0003f0e200 */
[----:B0-----:R-:W-:-:S05]  /*47e0*/  @!P0 FMUL R3, R3, 1.175494350822287508e-38 ;  /* 0x0080000003038820 */ /* 0x001fca0000400000 */
[----:B------:R0:W-:Y:S01]  /*47f0*/  STG.E [R30.64], R3 ;  /* 0x000000031e007986 */ /* 0x0001e2000c101924 */
[----:B------:R-:W-:Y:S05]  /*4800*/  BRA `(.L_x_5950) ;  /* 0x00000d7000007947 */ /* 0x000fea0003800000 */
.L_x_5954:
[----:B------:R-:W0:Y:S01]  /*4810*/  F2F.F32.F64 R0, R24 ;  /* 0x0000001800007310 */ /* 0x000e220000301000 */
[----:B------:R-:W0:-:S14]  /*4820*/  DSETP.GEU.AND P0, PT, |R24|, c[0x2][0x0], PT ;  /* 0x008000001800762a */ /* 0x000e1c0003f0e200 */
[----:B0-----:R-:W-:-:S05]  /*4830*/  @!P0 FMUL R0, R0, 1.175494350822287508e-38 ;  /* 0x0080000000008820 */ /* 0x001fca0000400000 */
[----:B------:R-:W-:-:S05]  /*4840*/  F2FP.PACK_AB R0, RZ, R0 ;  /* 0x00000000ff00723e */ /* 0x000fca00000000ff */
[----:B------:R0:W-:Y:S01]  /*4850*/  STG.E.U16 [R30.64], R0 ;  /* 0x000000001e007986 */ /* 0x0001e2000c101524 */
[----:B------:R-:W-:Y:S05]  /*4860*/  BRA `(.L_x_5950) ;  /* 0x00000d1000007947 */ /* 0x000fea0003800000 */
.L_x_5953:
[----:B------:R-:W-:-:S13]  /*4870*/  ISETP.NE.AND P0, PT, R4, 0x7, PT ;  /* 0x000000070400780c */ /* 0x000fda0003f05270 */
[----:B------:R-:W-:Y:S05]  /*4880*/  @!P0 BRA `(.L_x_5955) ;  /* 0x0000015000008947 */ /* 0x000fea0003800000 */
[----:B------:R-:W-:-:S13]  /*4890*/  ISETP.NE.AND P0, PT, R4, 0x8, PT ;  /* 0x000000080400780c */ /* 0x000fda0003f05270 */
[----:B------:R-:W-:Y:S05]  /*48a0*/  @!P0 BRA `(.L_x_5956) ;  /* 0x000000a000008947 */ /* 0x000fea0003800000 */
[----:B------:R-:W-:-:S13]  /*48b0*/  ISETP.NE.AND P0, PT, R4, 0x9, PT ;  /* 0x000000090400780c */ /* 0x000fda0003f05270 */
[----:B------:R-:W-:Y:S05]  /*48c0*/  @P0 BRA `(.L_x_5949) ;  /* 0x00000b2000000947 */ /* 0x000fea0003800000 */
[----:B------:R-:W0:Y:S01]  /*48d0*/  F2F.F32.F64 R3, R26 ;  /* 0x0000001a00037310 */ /* 0x000e220000301000 */
[----:B------:R-:W0:-:S04]  /*48e0*/  DSETP.GEU.AND P0, PT, |R26|, c[0x2][0x0], PT ;  /* 0x008000001a00762a */ /* 0x000e080003f0e200 */
[----:B------:R-:W1:-:S03]  /*48f0*/  DSETP.GEU.AND P1, PT, |R24|, c[0x2][0x0], PT ;  /* 0x008000001800762a */ /* 0x000e460003f2e200 */
[----:B------:R-:W1:Y:S07]  /*4900*/  F2F.F32.F64 R2, R24 ;  /* 0x0000001800027310 */ /* 0x000e6e0000301000 */
[----:B0-----:R-:W-:-:S04]  /*4910*/  @!P0 FMUL R3, R3, 1.175494350822287508e-38 ;  /* 0x0080000003038820 */ /* 0x001fc80000400000 */
[----:B-1----:R-:W-:-:S05]  /*4920*/  @!P1 FMUL R2, R2, 1.175494350822287508e-38 ;  /* 0x0080000002029820 */ /* 0x002fca0000400000 */
[----:B------:R0:W-:Y:S01]  /*4930*/  STG.E.64 [R30.64], R2 ;  /* 0x000000021e007986 */ /* 0x0001e2000c101b24 */
[----:B------:R-:W-:Y:S05]  /*4940*/  BRA `(.L_x_5950) ;  /* 0x00000c3000007947 */ /* 0x000fea0003800000 */
.L_x_5956:
[----:B------:R-:W0:Y:S01]  /*4950*/  F2F.F32.F64 R3, R24 ;  /* 0x0000001800037310 */ /* 0x000e220000301000 */
[----:B------:R-:W0:-:S04]  /*4960*/  DSETP.GEU.AND P0, PT, |R24|, c[0x2][0x0], PT ;  /* 0x008000001800762a */ /* 0x000e080003f0e200 */
[----:B------:R-:W1:-:S03]  /*4970*/  DSETP.GEU.AND P1, PT, |R26|, c[0x2][0x0], PT ;  /* 0x008000001a00762a */ /* 0x000e460003f2e200 */
[----:B------:R-:W1:Y:S07]  /*4980*/  F2F.F32.F64 R0, R26 ;  /* 0x0000001a00007310 */ /* 0x000e6e0000301000 */
[----:B0-----:R-:W-:-:S04]  /*4990*/  @!P0 FMUL R3, R3, 1.175494350822287508e-38 ;  /* 0x0080000003038820 */ /* 0x001fc80000400000 */
[----:B-1----:R-:W-:-:S05]  /*49a0*/  @!P1 FMUL R0, R0, 1.175494350822287508e-38 ;  /* 0x0080000000009820 */ /* 0x002fca0000400000 */
[----:B------:R-:W-:-:S05]  /*49b0*/  F2FP.PACK_AB R3, R0, R3 ;  /* 0x000000030003723e */ /* 0x000fca00000000ff */
[----:B------:R0:W-:Y:S01]  /*49c0*/  STG.E [R30.64], R3 ;  /* 0x000000031e007986 */ /* 0x0001e2000c101924 */
[----:B------:R-:W-:Y:S05]  /*49d0*/  BRA `(.L_x_5950) ;  /* 0x00000ba000007947 */ /* 0x000fea0003800000 */
.L_x_5955:
[----:B------:R0:W-:Y:S01]  /*49e0*/  STG.E.64 [R30.64], R24 ;  /* 0x000000181e007986 */ /* 0x0001e2000c101b24 */
[----:B------:R-:W-:Y:S05]  /*49f0*/  BRA `(.L_x_5950) ;  /* 0x00000b8000007947 */ /* 0x000fea0003800000 */
.L_x_5945:
[----:B012---:R-:W-:-:S13]  /*4a00*/  ISETP.GT.AND P0, PT, R4, 0x18, PT ;  /* 0x000000180400780c */ /* 0x007fda0003f04270 */
[----:B------:R-:W-:Y:S05]  /*4a10*/  @P0 BRA `(.L_x_5957) ;  /* 0x0000046000000947 */ /* 0x000fea0003800000 */
[----:B------:R-:W-:-:S13]  /*4a20*/  ISETP.GT.AND P0, PT, R4, 0xe, PT ;  /* 0x0000000e0400780c */ /* 0x000fda0003f04270 */
[----:B------:R-:W-:Y:S05]  /*4a30*/  @P0 BRA `(.L_x_5958) ;  /* 0x000000b000000947 */ /* 0x000fea0003800000 */
[----:B------:R-:W-:-:S13]  /*4a40*/  ISETP.NE.AND P0, PT, R4, 0xa, PT ;  /* 0x0000000a0400780c */ /* 0x000fda0003f05270 */
[----:B------:R-:W-:Y:S05]  /*4a50*/  @!P0 BRA `(.L_x_5959) ;  /* 0x0000007000008947 */ /* 0x000fea0003800000 */
[----:B------:R-:W-:-:S13]  /*4a60*/  ISETP.NE.AND P0, PT, R4, 0xb, PT ;  /* 0x0000000b0400780c */ /* 0x000fda0003f05270 */
[----:B------:R-:W-:Y:S05]  /*4a70*/  @P0 BRA `(.L_x_5949) ;  /* 0x0000097000000947 */ /* 0x000fea0003800000 */
[----:B------:R-:W0:-:S06]  /*4a80*/  DSETP.NEU.AND P0, PT, R26, RZ, PT ;  /* 0x000000ff1a00722a */ /* 0x000e0c0003f0d000 */
[----:B0-----:R-:W0:-:S06]  /*4a90*/  DSETP.NEU.OR P0, PT, R24, RZ, P0 ;  /* 0x000000ff1800722a */ /* 0x001e0c000070d400 */
[----:B0-----:R-:W-:-:S05]  /*4aa0*/  SEL R3, RZ, 0x1, !P0 ;  /* 0x00000001ff037807 */ /* 0x001fca0004000000 */
[----:B------:R0:W-:Y:S01]  /*4ab0*/  STG.E.U8 [R30.64], R3 ;  /* 0x000000031e007986 */ /* 0x0001e2000c101124 */
[----:B------:R-:W-:Y:S05]  /*4ac0*/  BRA `(.L_x_5950) ;  /* 0x00000ab000007947 */ /* 0x000fea0003800000 */
.L_x_5959:
[----:B------:R0:W-:Y:S01]  /*4ad0*/  STG.E.128 [R30.64], R24 ;  /* 0x000000181e007986 */ /* 0x0001e2000c101d24 */
[----:B------:R-:W-:Y:S05]  /*4ae0*/  BRA `(.L_x_5950) ;  /* 0x00000a9000007947 */ /* 0x000fea0003800000 */
.L_x_5958:
[----:B------:R-:W-:-:S13]  /*4af0*/  ISETP.NE.AND P0, PT, R4, 0xf, PT ;  /* 0x0000000f0400780c */ /* 0x000fda0003f05270 */
[----:B------:R-:W-:Y:S05]  /*4b00*/  @!P0 BRA `(.L_x_5960) ;  /* 0x0000031000008947 */ /* 0x000fea0003800000 */
[----:B------:R-:W-:-:S13]  /*4b10*/  ISETP.NE.AND P0, PT, R4, 0x17, PT ;  /* 0x000000170400780c */ /* 0x000fda0003f05270 */
[----:B------:R-:W-:Y:S05]  /*4b20*/  @!P0 BRA `(.L_x_5961) ;  /* 0x0000017000008947 */ /* 0x000fea0003800000 */
[----:B------:R-:W-:-:S13]  /*4b30*/  ISETP.NE.AND P0, PT, R4, 0x18, PT ;  /* 0x000000180400780c */ /* 0x000fda0003f05270 */
[----:B------:R-:W-:Y:S05]  /*4b40*/  @P0 BRA `(.L_x_5949) ;  /* 0x000008a000000947 */ /* 0x000fea0003800000 */
[----:B------:R-:W0:Y:S01]  /*4b50*/  F2F.F32.F64 R5, R24 ;  /* 0x0000001800057310 */ /* 0x000e220000301000 */
[----:B------:R-:W0:Y:S01]  /*4b60*/  DSETP.GEU.AND P0, PT, |R24|, c[0x2][0x0], PT ;  /* 0x008000001800762a */ /* 0x000e220003f0e200 */
[----:B------:R-:W-:-:S13]  /*4b70*/  BSSY B0, `(.L_x_5962) ;  /* 0x000000f000007945 */ /* 0x000fda0003800000 */
[----:B0-----:R-:W-:-:S05]  /*4b80*/  @!P0 FMUL R5, R5, 1.175494350822287508e-38 ;  /* 0x0080000005058820 */ /* 0x001fca0000400000 */
        /* <DEDUP_REMOVED lines=13> */
.L_x_5963:
[----:B------:R-:W-:Y:S05]  /*4c60*/  BSYNC B0 ;  /* 0x0000000000007941 */ /* 0x000fea0003800000 */
.L_x_5962:
[----:B------:R-:W-:-:S05]  /*4c70*/  LOP3.LUT R3, R0, R3, RZ, 0xfc, !PT ;  /* 0x0000000300037212 */ /* 0x000fca00078efcff */
[----:B------:R0:W-:Y:S01]  /*4c80*/  STG.E.U8 [R30.64], R3 ;  /* 0x000000031e007986 */ /* 0x0001e2000c101124 */
[----:B------:R-:W-:Y:S05]  /*4c90*/  BRA `(.L_x_5950) ;  /* 0x000008e000007947 */ /* 0x000fea0003800000 */
.L_x_5961:
[----:B------:R-:W0:Y:S01]  /*4ca0*/  F2F.F32.F64 R3, R24 ;  /* 0x0000001800037310 */ /* 0x000e220000301000 */
[----:B------:R-:W0:Y:S01]  /*4cb0*/  DSETP.GEU.AND P0, PT, |R24|, c[0x2][0x0], PT ;  /* 0x008000001800762a */ /* 0x000e220003f0e200 */
[----:B------:R-:W-:-:S13]  /*4cc0*/  BSSY B0, `(.L_x_5964) ;  /* 0x0000010000007945 */ /* 0x000fda0003800000 */
[----:B0-----:R-:W-:-:S05]  /*4cd0*/  @!P0 FMUL R3, R3, 1.175494350822287508e-38 ;  /* 0x0080000003038820 */ /* 0x001fca0000400000 */
        /* <DEDUP_REMOVED lines=11> */
.L_x_5965:
[----:B------:R-:W-:Y:S01]  /*4d90*/  IMAD.MOV.U32 R0, RZ, RZ, 0x7f ;  /* 0x0000007fff007424 */ /* 0x000fe200078e00ff */
[----:B------:R-:W-:-:S04]  /*4da0*/  ISETP.GT.U32.AND P0, PT, R2, 0x7f800000, PT ;  /* 0x7f8000000200780c */ /* 0x000fc80003f04070 */
[----:B------:R-:W-:-:S04]  /*4db0*/  SEL R0, R0, 0x7c, P0 ;  /* 0x0000007c00007807 */ /* 0x000fc80000000000 */
.L_x_5966:
[----:B------:R-:W-:Y:S05]  /*4dc0*/  BSYNC B0 ;  /* 0x0000000000007941 */ /* 0x000fea0003800000 */
.L_x_5964:
[----:B------:R-:W-:-:S04]  /*4dd0*/  LOP3.LUT R2, R3, 0x80000000, RZ, 0xc0, !PT ;  /* 0x8000000003027812 */ /* 0x000fc800078ec0ff */
[----:B------:R-:W-:-:S04]  /*4de0*/  SHF.R.U32.HI R3, RZ, 0x18, R2 ;  /* 0x00000018ff037819 */ /* 0x000fc80000011602 */
[----:B------:R-:W-:-:S05]  /*4df0*/  LOP3.LUT R3, R0, R3, RZ, 0xfc, !PT ;  /* 0x0000000300037212 */ /* 0x000fca00078efcff */
[----:B------:R0:W-:Y:S01]  /*4e00*/  STG.E.U8 [R30.64], R3 ;  /* 0x000000031e007986 */ /* 0x0001e2000c101124 */
[----:B------:R-:W-:Y:S05]  /*4e10*/  BRA `(.L_x_5950) ;  /* 0x0000076000007947 */ /* 0x000fea0003800000 */
.L_x_5960:
[----:B------:R-:W0:Y:S01]  /*4e20*/  F2F.F32.F64 R0, R24 ;  /* 0x0000001800007310 */ /* 0x000e220000301000 */
[----:B------:R-:W0:-:S14]  /*4e30*/  DSETP.GEU.AND P0, PT, |R24|, c[0x2][0x0], PT ;  /* 0x008000001800762a */ /* 0x000e1c0003f0e200 */
[----:B0-----:R-:W-:-:S05]  /*4e40*/  @!P0 FMUL R0, R0, 1.175494350822287508e-38 ;  /* 0x0080000000008820 */ /* 0x001fca0000400000 */
[----:B------:R-:W-:-:S05]  /*4e50*/  F2FP.BF16.PACK_AB R0, RZ, R0 ;  /* 0x00000000ff00723e */ /* 0x000fca00000010ff */
[----:B------:R0:W-:Y:S01]  /*4e60*/  STG.E.U16 [R30.64], R0 ;  /* 0x000000001e007986 */ /* 0x0001e2000c101524 */
[----:B------:R-:W-:Y:S05]  /*4e70*/  BRA `(.L_x_5950) ;  /* 0x0000070000007947 */ /* 0x000fea0003800000 */
.L_x_5957:
        /* <DEDUP_REMOVED lines=8> */
[----:B------:R-:W0:Y:S02]  /*4f00*/  F2I.U32.F64.TRUNC R25, R24 ;  /* 0x0000001800197311 */ /* 0x000e24000030d000 */
[----:B0-----:R0:W-:Y:S01]  /*4f10*/  STG.E.U16 [R30.64], R25 ;  /* 0x000000191e007986 */ /* 0x0011e2000c101524 */
[----:B------:R-:W-:Y:S05]  /*4f20*/  BRA `(.L_x_5950) ;  /* 0x0000065000007947 */ /* 0x000fea0003800000 */
.L_x_5969:
[----:B------:R-:W0:Y:S01]  /*4f30*/  F2F.F32.F64 R3, R24 ;  /* 0x0000001800037310 */ /* 0x000e220000301000 */
[----:B------:R-:W0:Y:S01]  /*4f40*/  DSETP.GEU.AND P0, PT, |R24|, c[0x2][0x0], PT ;  /* 0x008000001800762a */ /* 0x000e220003f0e200 */
[----:B------:R-:W-:Y:S01]  /*4f50*/  BSSY B0, `(.L_x_5970) ;  /* 0x0000015000007945 */ /* 0x000fe20003800000 */
[----:B------:R-:W-:-:S12]  /*4f60*/  IMAD.MOV.U32 R15, RZ, RZ, 0x80 ;  /* 0x00000080ff0f7424 */ /* 0x000fd800078e00ff */
[----:B0-----:R-:W-:-:S05]  /*4f70*/  @!P0 FMUL R3, R3, 1.175494350822287508e-38 ;  /* 0x0080000003038820 */ /* 0x001fca0000400000 */
        /* <DEDUP_REMOVED lines=14> */
.L_x_5972:
[----:B------:R-:W-:-:S04]  /*5060*/  LOP3.LUT R2, R3, 0x80000000, RZ, 0xc0, !PT ;  /* 0x8000000003027812 */ /* 0x000fc800078ec0ff */
[----:B------:R-:W-:-:S04]  /*5070*/  SHF.R.U32.HI R3, RZ, 0x18, R2 ;  /* 0x00000018ff037819 */ /* 0x000fc80000011602 */
[----:B------:R-:W-:-:S04]  /*5080*/  LOP3.LUT R0, R0, R3, RZ, 0xfc, !PT ;  /* 0x0000000300007212 */ /* 0x000fc800078efcff */
[----:B------:R-:W-:Y:S02]  /*5090*/  PRMT R15, R0, 0x7610, R15 ;  /* 0x00007610000f7816 */ /* 0x000fe4000000000f */
.L_x_5971:
[----:B------:R-:W-:Y:S05]  /*50a0*/  BSYNC B0 ;  /* 0x0000000000007941 */ /* 0x000fea0003800000 */
.L_x_5970:
[----:B------:R0:W-:Y:S01]  /*50b0*/  STG.E.U8 [R30.64], R15 ;  /* 0x0000000f1e007986 */ /* 0x0001e2000c101124 */
[----:B------:R-:W-:Y:S05]  /*50c0*/  BRA `(.L_x_5950) ;  /* 0x000004b000007947 */ /* 0x000fea0003800000 */
.L_x_5968:
        /* <DEDUP_REMOVED lines=19> */
.L_x_5975:
[----:B------:R-:W-:-:S04]  /*5200*/  LOP3.LUT R2, R3, 0x80000000, RZ, 0xc0, !PT ;  /* 0x8000000003027812 */ /* 0x000fc800078ec0ff */
[----:B------:R-:W-:-:S04]  /*5210*/  SHF.R.U32.HI R3, RZ, 0x18, R2 ;  /* 0x00000018ff037819 */ /* 0x000fc80000011602 */
[----:B------:R-:W-:-:S04]  /*5220*/  LOP3.LUT R0, R0, R3, RZ, 0xfc, !PT ;  /* 0x0000000300007212 */ /* 0x000fc800078efcff */
[----:B------:R-:W-:Y:S02]  /*5230*/  PRMT R15, R0, 0x7610, R15 ;  /* 0x00007610000f7816 */ /* 0x000fe4000000000f */
.L_x_5974:
[----:B------:R-:W-:Y:S05]  /*5240*/  BSYNC B0 ;  /* 0x0000000000007941 */ /* 0x000fea0003800000 */
.L_x_5973:
[----:B------:R0:W-:Y:S01]  /*5250*/  STG.E.U8 [R30.64], R15 ;  /* 0x0000000f1e007986 */ /* 0x0001e2000c101124 */
[----:B------:R-:W-:Y:S05]  /*5260*/  BRA `(.L_x_5950) ;  /* 0x0000031000007947 */ /* 0x000fea0003800000 */
.L_x_5967:
[----:B------:R-:W-:-:S13]  /*5270*/  ISETP.NE.AND P0, PT, R4, 0x1c, PT ;  /* 0x0000001c0400780c */ /* 0x000fda0003f05270 */
[----:B------:R-:W-:Y:S05]  /*5280*/  @!P0 BRA `(.L_x_5976) ;  /* 0x000002d000008947 */ /* 0x000fea0003800000 */
[----:B------:R-:W-:-:S13]  /*5290*/  ISETP.NE.AND P0, PT, R4, 0x1d, PT ;  /* 0x0000001d0400780c */ /* 0x000fda0003f05270 */
[----:B------:R-:W-:Y:S05]  /*52a0*/  @!P0 BRA `(.L_x_5977) ;  /* 0x0000028000008947 */ /* 0x000fea0003800000 */
[----:B------:R-:W-:-:S13]  /*52b0*/  ISETP.NE.AND P0, PT, R4, 0x2c, PT ;  /* 0x0000002c0400780c */ /* 0x000fda0003f05270 */
[----:B------:R-:W-:Y:S05]  /*52c0*/  @P0 BRA `(.L_x_5949) ;  /* 0x0000012000000947 */ /* 0x000fea0003800000 */
[----:B------:R-:W0:Y:S01]  /*52d0*/  F2F.F32.F64 R4, R24 ;  /* 0x0000001800047310 */ /* 0x000e220000301000 */
[----:B------:R-:W0:-:S14]  /*52e0*/  DSETP.GEU.AND P0, PT, |R24|, c[0x2][0x0], PT ;  /* 0x008000001800762a */ /* 0x000e1c0003f0e200 */
[----:B0-----:R-:W-:Y:S01]  /*52f0*/  @!P0 FMUL R4, R4, 1.175494350822287508e-38 ;  /* 0x0080000004048820 */ /* 0x001fe20000400000 */
        /* <DEDUP_REMOVED lines=15> */
.L_x_5949:
        /* <DEDUP_REMOVED lines=20> */
.L_x_5977:
[----:B------:R-:W0:Y:S02]  /*5530*/  F2I.U64.F64.TRUNC R24, R24 ;  /* 0x0000001800187311 */ /* 0x000e24000030d800 */
[----:B0-----:R0:W-:Y:S01]  /*5540*/  STG.E.64 [R30.64], R24 ;  /* 0x000000181e007986 */ /* 0x0011e2000c101b24 */
[----:B------:R-:W-:Y:S05]  /*5550*/  BRA `(.L_x_5950) ;  /* 0x0000002000007947 */ /* 0x000fea0003800000 */
.L_x_5976:
[----:B------:R-:W0:Y:S02]  /*5560*/  F2I.U32.F64.TRUNC R25, R24 ;  /* 0x0000001800197311 */ /* 0x000e24000030d000 */
[----:B0-----:R0:W-:Y:S02]  /*5570*/  STG.E [R30.64], R25 ;  /* 0x000000191e007986 */ /* 0x0011e4000c101924 */
.L_x_5950:
[----:B------:R-:W-:-:S05]  /*5580*/  IMAD R22, R29, 0x200, R22 ;  /* 0x000002001d167824 */ /* 0x000fca00078e0216 */
[----:B------:R-:W-:Y:S02]  /*5590*/  IADD3 R23, R22, 0x80, RZ ;  /* 0x0000008016177810 */ /* 0x000fe40007ffe0ff */
.L_x_5847:
[----:B------:R-:W-:Y:S05]  /*55a0*/  BSYNC B6 ;  /* 0x0000000000067941 */ /* 0x000fea0003800000 */
.L_x_5846:
[----:B------:R-:W-:Y:S01]  /*55b0*/  ISETP.GE.AND P0, PT, R23, c[0x0][0x160], PT ;  /* 0x0000580017007a0c */ /* 0x000fe20003f06270 */
[----:B------:R-:W-:-:S12]  /*55c0*/  BSSY B6, `(.L_x_5978) ;  /* 0x0000aa2000067945 */ /* 0x000fd80003800000 */
[----:B------:R-:W-:Y:S05]  /*55d0*/  @P0 BRA `(.L_x_5979) ;  /* 0x0000aa0000000947 */ /* 0x000fea0003800000 */
[----:B------:R-:W-:Y:S01]  /*55e0*/  ISETP.NE.AND P0, PT, RZ, c[0x0][0x170], PT ;  /* 0x00005c00ff007a0c */ /* 0x000fe20003f05270 */
[----:B0-----:R-:W-:Y:S02]  /*55f0*/  IMAD.MOV.U32 R2, RZ, RZ, RZ ;  /* 0x000000ffff027224 */ /* 0x001fe400078e00ff */
[----:B------:R-:W-:Y:S02]  /*5600*/  IMAD.MOV.U32 R18, RZ, RZ, RZ ;  /* 0x000000ffff127224 */ /* 0x000fe400078e00ff */
[----:B------:R-:W-:Y:S02]  /*5610*/  IMAD.MOV.U32 R0, RZ, RZ, RZ ;  /* 0x000000ffff007224 */ /* 0x000fe400078e00ff */
        /* <DEDUP_REMOVED lines=277> */
.L_x_5980:
        /* <DEDUP_REMOVED lines=20> */
.L_x_5984:
[----:B------:R-:W2:Y:S01]  /*68b0*/  LDG.E.U8 R4, [R4.64] ;  /* 0x0000002404047981 */ /* 0x000ea2000c1e1100 */
[----:B------:R-:W-:Y:S01]  /*68c0*/  CS2R R26, SRZ ;  /* 0x00000000001a7805 */ /* 0x000fe2000001ff00 */
[----:B--2---:R0:W1:Y:S01]  /*68d0*/  I2F.F64.U16 R24, R4 ;  /* 0x0000000400187312 */ /* 0x0040620000101800 */
[----:B------:R-:W-:Y:S05]  /*68e0*/  BRA `(.L_x_5986) ;  /* 0x00000f5000007947 */ /* 0x000fea0003800000 */
.L_x_5983:
        /* <DEDUP_REMOVED lines=10> */
.L_x_5988:
[----:B------:R-:W2:Y:S01]  /*6990*/  LDG.E R4, [R4.64] ;  /* 0x0000002404047981 */ /* 0x000ea2000c1e1900 */
[----:B------:R-:W-:Y:S01]  /*69a0*/  CS2R R26, SRZ ;  /* 0x00000000001a7805 */ /* 0x000fe2000001ff00 */
[----:B--2---:R0:W1:Y:S01]  /*69b0*/  I2F.F64 R24, R4 ;  /* 0x0000000400187312 */ /* 0x0040620000201c00 */
[----:B------:R-:W-:Y:S05]  /*69c0*/  BRA `(.L_x_5986) ;  /* 0x00000e7000007947 */ /* 0x000fea0003800000 */
.L_x_5987:
[----:B------:R-:W2:Y:S01]  /*69d0*/  LDG.E.U16 R4, [R4.64] ;  /* 0x0000002404047981 */ /* 0x000ea2000c1e1500 */
[----:B------:R-:W-:Y:S01]  /*69e0*/  CS2R R26, SRZ ;  /* 0x00000000001a7805 */ /* 0x000fe2000001ff00 */
[----:B--2---:R0:W1:Y:S01]  /*69f0*/  I2F.F64.S16 R24, R4 ;  /* 0x0000000400187312 */ /* 0x0040620000101c00 */
[----:B------:R-:W-:Y:S05]  /*6a00*/  BRA `(.L_x_5986) ;  /* 0x00000e3000007947 */ /* 0x000fea0003800000 */
.L_x_5982:
        /* <DEDUP_REMOVED lines=11> */
.L_x_5990:
[----:B------:R-:W2:Y:S01]  /*6ac0*/  LDG.E.U16 R0, [R4.64] ;  /* 0x0000002404007981 */ /* 0x000ea2000c1e1500 */
[----:B------:R-:W-:Y:S01]  /*6ad0*/  CS2R R26, SRZ ;  /* 0x00000000001a7805 */ /* 0x000fe2000001ff00 */
[----:B--2---:R-:W-:-:S05]  /*6ae0*/  HADD2.F32 R0, -RZ, R0.H0_H0 ;  /* 0x20000000ff007230 */ /* 0x004fca0000004100 */
[----:B------:R-:W-:-:S04]  /*6af0*/  FMUL.FTZ R0, R0, 1 ;  /* 0x3f80000000007820 */ /* 0x000fc80000410000 */
[----:B------:R0:W1:Y:S01]  /*6b00*/  F2F.F64.F32 R24, R0 ;  /* 0x0000000000187310 */ /* 0x0000620000201800 */
[----:B------:R-:W-:Y:S05]  /*6b10*/  BRA `(.L_x_5986) ;  /* 0x00000d2000007947 */ /* 0x000fea0003800000 */
.L_x_5989:
        /* <DEDUP_REMOVED lines=12> */
.L_x_5992:
        /* <DEDUP_REMOVED lines=8> */
.L_x_5991:
[----:B------:R0:W5:Y:S01]  /*6c60*/  LDG.E.64 R24, [R4.64] ;  /* 0x0000002404187981 */ /* 0x000162000c1e1b00 */
[----:B------:R-:W-:Y:S01]  /*6c70*/  CS2R R26, SRZ ;  /* 0x00000000001a7805 */ /* 0x000fe2000001ff00 */
[----:B------:R-:W-:Y:S05]  /*6c80*/  BRA `(.L_x_5986) ;  /* 0x00000bb000007947 */ /* 0x000fea0003800000 */
.L_x_5981:
        /* <DEDUP_REMOVED lines=14> */
.L_x_5995:
[----:B------:R0:W5:Y:S01]  /*6d70*/  LDG.E.128 R24, [R4.64] ;  /* 0x0000002404187981 */ /* 0x000162000c1e1d00 */
[----:B------:R-:W-:Y:S05]  /*6d80*/  BRA `(.L_x_5986) ;  /* 0x00000ab000007947 */ /* 0x000fea0003800000 */
.L_x_5994:
        /* <DEDUP_REMOVED lines=29> */
.L_x_5997:
        /* <DEDUP_REMOVED lines=16> */
.L_x_5996:
[----:B------:R-:W2:Y:S01]  /*7060*/  LDG.E.U16 R0, [R4.64] ;  /* 0x0000002404007981 */ /* 0x000ea2000c1e1500 */
[----:B------:R-:W-:Y:S01]  /*7070*/  CS2R R26, SRZ ;  /* 0x00000000001a7805 */ /* 0x000fe2000001ff00 */
[----:B--2---:R-:W-:-:S05]  /*7080*/  PRMT R0, RZ, 0x5410, R0 ;  /* 0x00005410ff007816 */ /* 0x004fca0000000000 */
[----:B------:R-:W-:-:S04]  /*7090*/  FMUL.FTZ R0, R0, 1 ;  /* 0x3f80000000007820 */ /* 0x000fc80000410000 */
[----:B------:R0:W1:Y:S01]  /*70a0*/  F2F.F64.F32 R24, R0 ;  /* 0x0000000000187310 */ /* 0x0000620000201800 */
[----:B------:R-:W-:Y:S05]  /*70b0*/  BRA `(.L_x_5986) ;  /* 0x0000078000007947 */ /* 0x000fea0003800000 */
.L_x_5993:
        /* <DEDUP_REMOVED lines=12> */
.L_x_6000:
        /* <DEDUP_REMOVED lines=21> */
.L_x_6004:
[----:B------:R-:W-:Y:S05]  /*72d0*/  BSYNC B1 ;  /* 0x0000000000017941 */ /* 0x000fea0003800000 */
.L_x_6003:
[----:B------:R-:W-:Y:S01]  /*72e0*/  LEA R5, R0, 0x3b800000, 0x17 ;  /* 0x3b80000000057811 */ /* 0x000fe200078eb8ff */
[----:B------:R-:W-:-:S05]  /*72f0*/  IMAD.SHL.U32 R0, R3, 0x100000, RZ ;  /* 0x0010000003007824 */ /* 0x000fca00078e00ff */
[----:B------:R-:W-:Y:S02]  /*7300*/  LOP3.LUT R0, R5, R0, R6, 0xfe, !PT ;  /* 0x0000000005007212 */ /* 0x000fe400078efe06 */
.L_x_6002:
[----:B------:R-:W-:Y:S05]  /*7310*/  BSYNC B0 ;  /* 0x0000000000007941 */ /* 0x000fea0003800000 */
.L_x_6001:
[----:B------:R-:W-:Y:S01]  /*7320*/  FMUL.FTZ R0, R0, 1 ;  /* 0x3f80000000007820 */ /* 0x000fe20000410000 */
[----:B------:R-:W-:-:S03]  /*7330*/  CS2R R26, SRZ ;  /* 0x00000000001a7805 */ /* 0x000fc6000001ff00 */
[----:B------:R0:W1:Y:S01]  /*7340*/  F2F.F64.F32 R24, R0 ;  /* 0x0000000000187310 */ /* 0x0000620000201800 */
[----:B------:R-:W-:Y:S05]  /*7350*/  BRA `(.L_x_5986) ;  /* 0x000004e000007947 */ /* 0x000fea0003800000 */
.L_x_5999:
        /* <DEDUP_REMOVED lines=21> */
.L_x_6008:
[----:B------:R-:W-:Y:S05]  /*74b0*/  BSYNC B1 ;  /* 0x0000000000017941 */ /* 0x000fea0003800000 */
.L_x_6007:
[----:B------:R-:W-:Y:S01]  /*74c0*/  LEA R5, R0, 0x37800000, 0x17 ;  /* 0x3780000000057811 */ /* 0x000fe200078eb8ff */
[----:B------:R-:W-:-:S05]  /*74d0*/  IMAD.SHL.U32 R0, R3, 0x200000, RZ ;  /* 0x0020000003007824 */ /* 0x000fca00078e00ff */
[----:B------:R-:W-:Y:S02]  /*74e0*/  LOP3.LUT R0, R5, R0, R6, 0xfe, !PT ;  /* 0x0000000005007212 */ /* 0x000fe400078efe06 */
.L_x_6006:
[----:B------:R-:W-:Y:S05]  /*74f0*/  BSYNC B0 ;  /* 0x0000000000007941 */ /* 0x000fea0003800000 */
.L_x_6005:
[----:B------:R-:W-:Y:S01]  /*7500*/  FMUL.FTZ R0, R0, 1 ;  /* 0x3f80000000007820 */ /* 0x000fe20000410000 */
[----:B------:R-:W-:-:S03]  /*7510*/  CS2R R26, SRZ ;  /* 0x00000000001a7805 */ /* 0x000fc6000001ff00 */
[----:B------:R0:W1:Y:S01]  /*7520*/  F2F.F64.F32 R24, R0 ;  /* 0x0000000000187310 */ /* 0x0000620000201800 */
[----:B------:R-:W-:Y:S05]  /*7530*/  BRA `(.L_x_5986) ;  /* 0x0000030000007947 */ /* 0x000fea0003800000 */
.L_x_5998:
        /* <DEDUP_REMOVED lines=14> */
.L_x_6012:
[----:B------:R-:W-:Y:S05]  /*7620*/  BSYNC B0 ;  /* 0x0000000000007941 */ /* 0x000fea0003800000 */
.L_x_6011:
[----:B------:R-:W-:Y:S01]  /*7630*/  FMUL.FTZ R0, R0, 1 ;  /* 0x3f80000000007820 */ /* 0x000fe20000410000 */
[----:B------:R-:W-:-:S03]  /*7640*/  CS2R R26, SRZ ;  /* 0x00000000001a7805 */ /* 0x000fc6000001ff00 */
[----:B------:R0:W1:Y:S01]  /*7650*/  F2F.F64.F32 R24, R0 ;  /* 0x0000000000187310 */ /* 0x0000620000201800 */
[----:B------:R-:W-:Y:S05]  /*7660*/  BRA `(.L_x_5986) ;  /* 0x000001d000007947 */ /* 0x000fea0003800000 */
.L_x_5985:
        /* <DEDUP_REMOVED lines=22> */
.L_x_6010:
[----:B------:R-:W2:Y:S01]  /*77d0*/  LDG.E.64 R24, [R4.64] ;  /* 0x0000002404187981 */ /* 0x000ea2000c1e1b00 */
[----:B------:R-:W-:Y:S01]  /*77e0*/  CS2R R26, SRZ ;  /* 0x00000000001a7805 */ /* 0x000fe2000001ff00 */
[----:B--2---:R-:W0:Y:S01]  /*77f0*/  I2F.F64.U64 R24, R24 ;  /* 0x0000001800187312 */ /* 0x004e220000301800 */
[----:B------:R-:W-:Y:S05]  /*7800*/  BRA `(.L_x_5986) ;  /* 0x0000003000007947 */ /* 0x000fea0003800000 */
.L_x_6009:
[----:B------:R-:W2:Y:S01]  /*7810*/  LDG.E R4, [R4.64] ;  /* 0x0000002404047981 */ /* 0x000ea2000c1e1900 */
[----:B------:R-:W-:Y:S01]  /*7820*/  CS2R R26, SRZ ;  /* 0x00000000001a7805 */ /* 0x000fe2000001ff00 */
[----:B--2---:R0:W1:Y:S06]  /*7830*/  I2F.F64.U32 R24, R4 ;  /* 0x0000000400187312 */ /* 0x00406c0000201800 */
.L_x_5986:
        /* <DEDUP_REMOVED lines=18> */
.L_x_6016:
[----:B------:R-:W3:Y:S01]  /*7960*/  LDG.E.U8 R4, [R4.64] ;  /* 0x0000002404047981 */ /* 0x000ee2000c1e1100 */
[----:B------:R-:W-:Y:S01]  /*7970*/  CS2R R18, SRZ ;  /* 0x0000000000127805 */ /* 0x000fe2000001ff00 */
[----:B---3--:R0:W3:Y:S01]  /*7980*/  I2F.F64.U16 R16, R4 ;  /* 0x0000000400107312 */ /* 0x0080e20000101800 */
[----:B------:R-:W-:Y:S05]  /*7990*/  BRA `(.L_x_6018) ;  /* 0x00000f5000007947 */ /* 0x000fea0003800000 */
.L_x_6015:
        /* <DEDUP_REMOVED lines=10> */
.L_x_6020:
[----:B------:R-:W3:Y:S01]  /*7a40*/  LDG.E R4, [R4.64] ;  /* 0x0000002404047981 */ /* 0x000ee2000c1e1900 */
[----:B------:R-:W-:Y:S01]  /*7a50*/  CS2R R18, SRZ ;  /* 0x0000000000127805 */ /* 0x000fe2000001ff00 */
[----:B---3--:R0:W3:Y:S01]  /*7a60*/  I2F.F64 R16, R4 ;  /* 0x0000000400107312 */ /* 0x0080e20000201c00 */
[----:B------:R-:W-:Y:S05]  /*7a70*/  BRA `(.L_x_6018) ;  /* 0x00000e7000007947 */ /* 0x000fea0003800000 */
.L_x_6019:
[----:B------:R-:W3:Y:S01]  /*7a80*/  LDG.E.U16 R4, [R4.64] ;  /* 0x0000002404047981 */ /* 0x000ee2000c1e1500 */
[----:B------:R-:W-:Y:S01]  /*7a90*/  CS2R R18, SRZ ;  /* 0x0000000000127805 */ /* 0x000fe2000001ff00 */
[----:B---3--:R0:W3:Y:S01]  /*7aa0*/  I2F.F64.S16 R16, R4 ;  /* 0x0000000400107312 */ /* 0x0080e20000101c00 */
[----:B------:R-:W-:Y:S05]  /*7ab0*/  BRA `(.L_x_6018) ;  /* 0x00000e3000007947 */ /* 0x000fea0003800000 */
.L_x_6014:
        /* <DEDUP_REMOVED lines=11> */
.L_x_6022:
[----:B------:R-:W3:Y:S01]  /*7b70*/  LDG.E.U16 R0, [R4.64] ;  /* 0x0000002404007981 */ /* 0x000ee2000c1e1500 */
[----:B------:R-:W-:Y:S01]  /*7b80*/  CS2R R18, SRZ ;  /* 0x0000000000127805 */ /* 0x000fe2000001ff00 */
[----:B---3--:R-:W-:-:S05]  /*7b90*/  HADD2.F32 R0, -RZ, R0.H0_H0 ;  /* 0x20000000ff007230 */ /* 0x008fca0000004100 */
[----:B------:R-:W-:-:S04]  /*7ba0*/  FMUL.FTZ R0, R0, 1 ;  /* 0x3f80000000007820 */ /* 0x000fc80000410000 */
[----:B------:R0:W3:Y:S01]  /*7bb0*/  F2F.F64.F32 R16, R0 ;  /* 0x0000000000107310 */ /* 0x0000e20000201800 */
[----:B------:R-:W-:Y:S05]  /*7bc0*/  BRA `(.L_x_6018) ;  /* 0x00000d2000007947 */ /* 0x000fea0003800000 */
.L_x_6021:
        /* <DEDUP_REMOVED lines=12> */
.L_x_6024:
        /* <DEDUP_REMOVED lines=8> */
.L_x_6023:
[----:B------:R0:W5:Y:S01]  /*7d10*/  LDG.E.64 R16, [R4.64] ;  /* 0x0000002404107981 */ /* 0x000162000c1e1b00 */
[----:B------:R-:W-:Y:S01]  /*7d20*/  CS2R R18, SRZ ;  /* 0x0000000000127805 */ /* 0x000fe2000001ff00 */
[----:B------:R-:W-:Y:S05]  /*7d30*/  BRA `(.L_x_6018) ;  /* 0x00000bb000007947 */ /* 0x000fea0003800000 */
.L_x_6013:
        /* <DEDUP_REMOVED lines=14> */
.L_x_6027:
[----:B------:R0:W5:Y:S01]  /*7e20*/  LDG.E.128 R16, [R4.64] ;  /* 0x0000002404107981 */ /* 0x000162000c1e1d00 */
[----:B------:R-:W-:Y:S05]  /*7e30*/  BRA `(.L_x_6018) ;  /* 0x00000ab000007947 */ /* 0x000fea0003800000 */
.L_x_6026:
        /* <DEDUP_REMOVED lines=29> */
.L_x_6029:
        /* <DEDUP_REMOVED lines=16> */
.L_x_6028:
[----:B------:R-:W3:Y:S01]  /*8110*/  LDG.E.U16 R0, [R4.64] ;  /* 0x0000002404007981 */ /* 0x000ee2000c1e1500 */
[----:B------:R-:W-:Y:S01]  /*8120*/  CS2R R18, SRZ ;  /* 0x0000000000127805 */ /* 0x000fe2000001ff00 */
[----:B---3--:R-:W-:-:S05]  /*8130*/  PRMT R0, RZ, 0x5410, R0 ;  /* 0x00005410ff007816 */ /* 0x008fca0000000000 */
[----:B------:R-:W-:-:S04]  /*8140*/  FMUL.FTZ R0, R0, 1 ;  /* 0x3f80000000007820 */ /* 0x000fc80000410000 */
[----:B------:R0:W3:Y:S01]  /*8150*/  F2F.F64.F32 R16, R0 ;  /* 0x0000000000107310 */ /* 0x0000e20000201800 */
[----:B------:R-:W-:Y:S05]  /*8160*/  BRA `(.L_x_6018) ;  /* 0x0000078000007947 */ /* 0x000fea0003800000 */
.L_x_6025:
        /* <DEDUP_REMOVED lines=12> */
.L_x_6032:
        /* <DEDUP_REMOVED lines=21> */
.L_x_6036:
[----:B------:R-:W-:Y:S05]  /*8380*/  BSYNC B1 ;  /* 0x0000000000017941 */ /* 0x000fea0003800000 */
.L_x_6035:
[----:B------:R-:W-:Y:S01]  /*8390*/  LEA R5, R0, 0x3b800000, 0x17 ;  /* 0x3b80000000057811 */ /* 0x000fe200078eb8ff */
[----:B------:R-:W-:-:S05]  /*83a0*/  IMAD.SHL.U32 R0, R3, 0x100000, RZ ;  /* 0x0010000003007824 */ /* 0x000fca00078e00ff */
[----:B------:R-:W-:Y:S02]  /*83b0*/  LOP3.LUT R0, R5, R0, R6, 0xfe, !PT ;  /* 0x0000000005007212 */ /* 0x000fe400078efe06 */
.L_x_6034:
[----:B------:R-:W-:Y:S05]  /*83c0*/  BSYNC B0 ;  /* 0x0000000000007941 */ /* 0x000fea0003800000 */
.L_x_6033:
[----:B------:R-:W-:Y:S01]  /*83d0*/  FMUL.FTZ R0, R0, 1 ;  /* 0x3f80000000007820 */ /* 0x000fe20000410000 */
[----:B------:R-:W-:-:S03]  /*83e0*/  CS2R R18, SRZ ;  /* 0x0000000000127805 */ /* 0x000fc6000001ff00 */
[----:B------:R0:W3:Y:S01]  /*83f0*/  F2F.F64.F32 R16, R0 ;  /* 0x0000000000107310 */ /* 0x0000e20000201800 */
[----:B------:R-:W-:Y:S05]  /*8400*/  BRA `(.L_x_6018) ;  /* 0x000004e000007947 */ /* 0x000fea0003800000 */
.L_x_6031:
        /* <DEDUP_REMOVED lines=21> */
.L_x_6040:
[----:B------:R-:W-:Y:S05]  /*8560*/  BSYNC B1 ;  /* 0x0000000000017941 */ /* 0x000fea0003800000 */
.L_x_6039:
[----:B------:R-:W-:Y:S01]  /*8570*/  LEA R5, R0, 0x37800000, 0x17 ;  /* 0x3780000000057811 */ /* 0x000fe200078eb8ff */
[----:B------:R-:W-:-:S05]  /*8580*/  IMAD.SHL.U32 R0, R3, 0x200000, RZ ;  /* 0x0020000003007824 */ /* 0x000fca00078e00ff */
[----:B------:R-:W-:Y:S02]  /*8590*/  LOP3.LUT R0, R5, R0, R6, 0xfe, !PT ;  /* 0x0000000005007212 */ /* 0x000fe400078efe06 */
.L_x_6038:
[----:B------:R-:W-:Y:S05]  /*85a0*/  BSYNC B0 ;  /* 0x0000000000007941 */ /* 0x000fea0003800000 */
.L_x_6037:
[----:B------:R-:W-:Y:S01]  /*85b0*/  FMUL.FTZ R0, R0, 1 ;  /* 0x3f80000000007820 */ /* 0x000fe20000410000 */
[----:B------:R-:W-:-:S03]  /*85c0*/  CS2R R18, SRZ ;  /* 0x0000000000127805 */ /* 0x000fc6000001ff00 */
[----:B------:R0:W3:Y:S01]  /*85d0*/  F2F.F64.F32 R16, R0 ;  /* 0x0000000000107310 */ /* 0x0000e20000201800 */
[----:B------:R-:W-:Y:S05]  /*85e0*/  BRA `(.L_x_6018) ;  /* 0x0000030000007947 */ /* 0x000fea0003800000 */
.L_x_6030:
        /* <DEDUP_REMOVED lines=14> */
.L_x_6044:
[----:B------:R-:W-:Y:S05]  /*86d0*/  BSYNC B0 ;  /* 0x0000000000007941 */ /* 0x000fea0003800000 */
.L_x_6043:
[----:B------:R-:W-:Y:S01]  /*86e0*/  FMUL.FTZ R0, R0, 1 ;  /* 0x3f80000000007820 */ /* 0x000fe20000410000 */
[----:B------:R-:W-:-:S03]  /*86f0*/  CS2R R18, SRZ ;  /* 0x0000000000127805 */ /* 0x000fc6000001ff00 */
[----:B------:R0:W3:Y:S01]  /*8700*/  F2F.F64.F32 R16, R0 ;  /* 0x0000000000107310 */ /* 0x0000e20000201800 */
[----:B------:R-:W-:Y:S05]  /*8710*/  BRA `(.L_x_6018) ;  /* 0x000001d000007947 */ /* 0x000fea0003800000 */
.L_x_6017:
        /* <DEDUP_REMOVED lines=22> */
.L_x_6042:
[----:B------:R-:W3:Y:S01]  /*8880*/  LDG.E.64 R16, [R4.64] ;  /* 0x0000002404107981 */ /* 0x000ee2000c1e1b00 */
[----:B------:R-:W-:Y:S01]  /*8890*/  CS2R R18, SRZ ;  /* 0x0000000000127805 */ /* 0x000fe2000001ff00 */
[----:B---3--:R-:W0:Y:S01]  /*88a0*/  I2F.F64.U64 R16, R16 ;  /* 0x0000001000107312 */ /* 0x008e220000301800 */
[----:B------:R-:W-:Y:S05]  /*88b0*/  BRA `(.L_x_6018) ;  /* 0x0000003000007947 */ /* 0x000fea0003800000 */
.L_x_6041:
[----:B------:R-:W3:Y:S01]  /*88c0*/  LDG.E R4, [R4.64] ;  /* 0x0000002404047981 */ /* 0x000ee2000c1e1900 */
[----:B------:R-:W-:Y:S01]  /*88d0*/  CS2R R18, SRZ ;  /* 0x0000000000127805 */ /* 0x000fe2000001ff00 */
[----:B---3--:R0:W3:Y:S06]  /*88e0*/  I2F.F64.U32 R16, R4 ;  /* 0x0000000400107312 */ /* 0x0080ec0000201800 */
.L_x_6018:
        /* <DEDUP_REMOVED lines=18> */
.L_x_6048:
[----:B----4-:R-:W4:Y:S01]  /*8a10*/  LDG.E.U8 R2, [R2.64] ;  /* 0x0000002402027981 */ /* 0x010f22000c1e1100 */
[----:B------:R-:W-:Y:S01]  /*8a20*/  CS2R R6, SRZ ;  /* 0x0000000000067805 */ /* 0x000fe2000001ff00 */
[----:B----4-:R0:W4:Y:S01]  /*8a30*/  I2F.F64.U16 R4, R2 ;  /* 0x0000000200047312 */ /* 0x0101220000101800 */
[----:B------:R-:W-:Y:S05]  /*8a40*/  BRA `(.L_x_6050) ;  /* 0x00000f5000007947 */ /* 0x000fea0003800000 */
.L_x_6047:
        /* <DEDUP_REMOVED lines=10> */
.L_x_6052:
[----:B----4-:R-:W4:Y:S01]  /*8af0*/  LDG.E R2, [R2.64] ;  /* 0x0000002402027981 */ /* 0x010f22000c1e1900 */
[----:B------:R-:W-:Y:S01]  /*8b00*/  CS2R R6, SRZ ;  /* 0x0000000000067805 */ /* 0x000fe2000001ff00 */
[----:B----4-:R0:W4:Y:S01]  /*8b10*/  I2F.F64 R4, R2 ;  /* 0x0000000200047312 */ /* 0x0101220000201c00 */
[----:B------:R-:W-:Y:S05]  /*8b20*/  BRA `(.L_x_6050) ;  /* 0x00000e7000007947 */ /* 0x000fea0003800000 */
.L_x_6051:
[----:B----4-:R-:W4:Y:S01]  /*8b30*/  LDG.E.U16 R2, [R2.64] ;  /* 0x0000002402027981 */ /* 0x010f22000c1e1500 */
[----:B------:R-:W-:Y:S01]  /*8b40*/  CS2R R6, SRZ ;  /* 0x0000000000067805 */ /* 0x000fe2000001ff00 */
[----:B----4-:R0:W4:Y:S01]  /*8b50*/  I2F.F64.S16 R4, R2 ;  /* 0x0000000200047312 */ /* 0x0101220000101c00 */
[----:B------:R-:W-:Y:S05]  /*8b60*/  BRA `(.L_x_6050) ;  /* 0x00000e3000007947 */ /* 0x000fea0003800000 */
.L_x_6046:
        /* <DEDUP_REMOVED lines=11> */
.L_x_6054:
[----:B----4-:R-:W4:Y:S01]  /*8c20*/  LDG.E.U16 R0, [R2.64] ;  /* 0x0000002402007981 */ /* 0x010f22000c1e1500 */
[----:B------:R-:W-:Y:S01]  /*8c30*/  CS2R R6, SRZ ;  /* 0x0000000000067805 */ /* 0x000fe2000001ff00 */
[----:B----4-:R-:W-:-:S05]  /*8c40*/  HADD2.F32 R0, -RZ, R0.H0_H0 ;  /* 0x20000000ff007230 */ /* 0x010fca0000004100 */
[----:B------:R-:W-:-:S04]  /*8c50*/  FMUL.FTZ R0, R0, 1 ;  /* 0x3f80000000007820 */ /* 0x000fc80000410000 */
[----:B------:R0:W4:Y:S01]  /*8c60*/  F2F.F64.F32 R4, R0 ;  /* 0x0000000000047310 */ /* 0x0001220000201800 */
[----:B------:R-:W-:Y:S05]  /*8c70*/  BRA `(.L_x_6050) ;  /* 0x00000d2000007947 */ /* 0x000fea0003800000 */
.L_x_6053:
        /* <DEDUP_REMOVED lines=12> */
.L_x_6056:
        /* <DEDUP_REMOVED lines=8> */
.L_x_6055:
[----:B------:R0:W5:Y:S01]  /*8dc0*/  LDG.E.64 R4, [R2.64] ;  /* 0x0000002402047981 */ /* 0x000162000c1e1b00 */
[----:B------:R-:W-:Y:S01]  /*8dd0*/  CS2R R6, SRZ ;  /* 0x0000000000067805 */ /* 0x000fe2000001ff00 */
[----:B------:R-:W-:Y:S05]  /*8de0*/  BRA `(.L_x_6050) ;  /* 0x00000bb000007947 */ /* 0x000fea0003800000 */
.L_x_6045:
        /* <DEDUP_REMOVED lines=14> */
.L_x_6059:
[----:B------:R0:W5:Y:S01]  /*8ed0*/  LDG.E.128 R4, [R2.64] ;  /* 0x0000002402047981 */ /* 0x000162000c1e1d00 */
[----:B------:R-:W-:Y:S05]  /*8ee0*/  BRA `(.L_x_6050) ;  /* 0x00000ab000007947 */ /* 0x000fea0003800000 */
.L_x_6058:
        /* <DEDUP_REMOVED lines=29> */
.L_x_6061:
        /* <DEDUP_REMOVED lines=16> */
.L_x_6060:
[----:B----4-:R-:W4:Y:S01]  /*91c0*/  LDG.E.U16 R0, [R2.64] ;  /* 0x0000002402007981 */ /* 0x010f22000c1e1500 */
[----:B------:R-:W-:Y:S01]  /*91d0*/  CS2R R6, SRZ ;  /* 0x0000000000067805 */ /* 0x000fe2000001ff00 */
[----:B----4-:R-:W-:-:S05]  /*91e0*/  PRMT R0, RZ, 0x5410, R0 ;  /* 0x00005410ff007816 */ /* 0x010fca0000000000 */
[----:B------:R-:W-:-:S04]  /*91f0*/  FMUL.FTZ R0, R0, 1 ;  /* 0x3f80000000007820 */ /* 0x000fc80000410000 */
[----:B------:R0:W4:Y:S01]  /*9200*/  F2F.F64.F32 R4, R0 ;  /* 0x0000000000047310 */ /* 0x0001220000201800 */
[----:B------:R-:W-:Y:S05]  /*9210*/  BRA `(.L_x_6050) ;  /* 0x0000078000007947 */ /* 0x000fea0003800000 */
.L_x_6057:
        /* <DEDUP_REMOVED lines=12> */
.L_x_6064:
        /* <DEDUP_REMOVED lines=21> */
.L_x_6068:
[----:B------:R-:W-:Y:S05]  /*9430*/  BSYNC B1 ;  /* 0x0000000000017941 */ /* 0x000fea0003800000 */
.L_x_6067:
[----:B------:R-:W-:Y:S01]  /*9440*/  LEA R3, R0, 0x3b800000, 0x17 ;  /* 0x3b80000000037811 */ /* 0x000fe200078eb8ff */
[----:B------:R-:W-:-:S05]  /*9450*/  IMAD.SHL.U32 R0, R2, 0x100000, RZ ;  /* 0x0010000002007824 */ /* 0x000fca00078e00ff */
[----:B------:R-:W-:Y:S02]  /*9460*/  LOP3.LUT R0, R3, R0, R4, 0xfe, !PT ;  /* 0x0000000003007212 */ /* 0x000fe400078efe04 */
.L_x_6066:
[----:B------:R-:W-:Y:S05]  /*9470*/  BSYNC B0 ;  /* 0x0000000000007941 */ /* 0x000fea0003800000 */
.L_x_6065:
[----:B------:R-:W-:Y:S01]  /*9480*/  FMUL.FTZ R0, R0, 1 ;  /* 0x3f80000000007820 */ /* 0x000fe20000410000 */
[----:B------:R-:W-:-:S03]  /*9490*/  CS2R R6, SRZ ;  /* 0x0000000000067805 */ /* 0x000fc6000001ff00 */
[----:B------:R0:W4:Y:S01]  /*94a0*/  F2F.F64.F32 R4, R0 ;  /* 0x0000000000047310 */ /* 0x0001220000201800 */
[----:B------:R-:W-:Y:S05]  /*94b0*/  BRA `(.L_x_6050) ;  /* 0x000004e000007947 */ /* 0x000fea0003800000 */
.L_x_6063:
        /* <DEDUP_REMOVED lines=21> */
.L_x_6072:
[----:B------:R-:W-:Y:S05]  /*9610*/  BSYNC B1 ;  /* 0x0000000000017941 */ /* 0x000fea0003800000 */
.L_x_6071:
[----:B------:R-:W-:Y:S01]  /*9620*/  LEA R3, R0, 0x37800000, 0x17 ;  /* 0x3780000000037811 */ /* 0x000fe200078eb8ff */
[----:B------:R-:W-:-:S05]  /*9630*/  IMAD.SHL.U32 R0, R2, 0x200000, RZ ;  /* 0x0020000002007824 */ /* 0x000fca00078e00ff */
[----:B------:R-:W-:Y:S02]  /*9640*/  LOP3.LUT R0, R3, R0, R4, 0xfe, !PT ;  /* 0x0000000003007212 */ /* 0x000fe400078efe04 */
.L_x_6070:
[----:B------:R-:W-:Y:S05]  /*9650*/  BSYNC B0 ;  /* 0x0000000000007941 */ /* 0x000fea0003800000 */
.L_x_6069:
[----:B------:R-:W-:Y:S01]  /*9660*/  FMUL.FTZ R0, R0, 1 ;  /* 0x3f80000000007820 */ /* 0x000fe20000410000 */
[----:B------:R-:W-:-:S03]  /*9670*/  CS2R R6, SRZ ;  /* 0x0000000000067805 */ /* 0x000fc6000001ff00 */
[----:B------:R0:W4:Y:S01]  /*9680*/  F2F.F64.F32 R4, R0 ;  /* 0x0000000000047310 */ /* 0x0001220000201800 */
[----:B------:R-:W-:Y:S05]  /*9690*/  BRA `(.L_x_6050) ;  /* 0x0000030000007947 */ /* 0x000fea0003800000 */
.L_x_6062:
        /* <DEDUP_REMOVED lines=14> */
.L_x_6076:
[----:B------:R-:W-:Y:S05]  /*9780*/  BSYNC B0 ;  /* 0x0000000000007941 */ /* 0x000fea0003800000 */
.L_x_6075:
[----:B------:R-:W-:Y:S01]  /*9790*/  FMUL.FTZ R0, R0, 1 ;  /* 0x3f80000000007820 */ /* 0x000fe20000410000 */
[----:B------:R-:W-:-:S03]  /*97a0*/  CS2R R6, SRZ ;  /* 0x0000000000067805 */ /* 0x000fc6000001ff00 */
[----:B------:R0:W4:Y:S01]  /*97b0*/  F2F.F64.F32 R4, R0 ;  /* 0x0000000000047310 */ /* 0x0001220000201800 */
[----:B------:R-:W-:Y:S05]  /*97c0*/  BRA `(.L_x_6050) ;  /* 0x000001d000007947 */ /* 0x000fea0003800000 */
.L_x_6049:
        /* <DEDUP_REMOVED lines=22> */
.L_x_6074:
[----:B----4-:R-:W4:Y:S01]  /*9930*/  LDG.E.64 R4, [R2.64] ;  /* 0x0000002402047981 */ /* 0x010f22000c1e1b00 */
[----:B------:R-:W-:Y:S01]  /*9940*/  CS2R R6, SRZ ;  /* 0x0000000000067805 */ /* 0x000fe2000001ff00 */
[----:B----4-:R-:W0:Y:S01]  /*9950*/  I2F.F64.U64 R4, R4 ;  /* 0x0000000400047312 */ /* 0x010e220000301800 */
[----:B------:R-:W-:Y:S05]  /*9960*/  BRA `(.L_x_6050) ;  /* 0x0000003000007947 */ /* 0x000fea0003800000 */
.L_x_6073:
[----:B----4-:R-:W4:Y:S01]  /*9970*/  LDG.E R2, [R2.64] ;  /* 0x0000002402027981 */ /* 0x010f22000c1e1900 */
[----:B------:R-:W-:Y:S01]  /*9980*/  CS2R R6, SRZ ;  /* 0x0000000000067805 */ /* 0x000fe2000001ff00 */
[----:B----4-:R0:W4:Y:S06]  /*9990*/  I2F.F64.U32 R4, R2 ;  /* 0x0000000200047312 */ /* 0x01012c0000201800 */
.L_x_6050:
[----:B0---4-:R-:W0:Y:S01]  /*99a0*/  LDC.U8 R0, c[0x0][0x480] ;  /* 0x00012000ff007b82 */ /* 0x011e220000000000 */
[----:B---3-5:R-:W3:-:S04]  /*99b0*/  DMUL R2, R18, c[0x0][0x468] ;  /* 0x00011a0012027a28 */ /* 0x028ec80000000000 */
[----:B------:R-:W4:-:S04]  /*99c0*/  DMUL R10, R16, c[0x0][0x468] ;  /* 0x00011a00100a7a28 */ /* 0x000f080000000000 */
[----:B---3--:R-:W-:-:S04]  /*99d0*/  DFMA R16, R16, c[0x0][0x460], -R2 ;  /* 0x0001180010107a2b */ /* 0x008fc80000000802 */
[----:B-1----:R-:W1:-:S04]  /*99e0*/  DMUL R2, R26, c[0x0][0x458] ;  /* 0x000116001a027a28 */ /* 0x002e480000000000 */
[----:B----4-:R-:W3:-:S04]  /*99f0*/  DFMA R10, R18, c[0x0][0x460], R10 ;  /* 0x00011800120a7a2b */ /* 0x010ec8000000000a */
[----:B--2---:R-:W-:-:S04]  /*9a00*/  DMUL R8, R24, c[0x0][0x458] ;  /* 0x0001160018087a28 */ /* 0x004fc80000000000 */
[----:B-1----:R-:W-:-:S04]  /*9a10*/  DFMA R24, R24, c[0x0][0x450], -R2 ;  /* 0x0001140018187a2b */ /* 0x002fc80000000802 */
[----:B---3--:R-:W1:-:S04]  /*9a20*/  DMUL R2, R10, R6 ;  /* 0x000000060a027228 */ /* 0x008e480000000000 */
[----:B------:R-:W2:-:S04]  /*9a30*/  DMUL R10, R10, R4 ;  /* 0x000000040a0a7228 */ /* 0x000e880000000000 */
[----:B-1----:R0:W1:Y:S02]  /*9a40*/  DFMA R2, R16, R4, -R2 ;  /* 0x000000041002722b */ /* 0x0020640000000802 */
[----:B0-----:R-:W-:Y:S02]  /*9a50*/  PRMT R4, R0, 0x9910, RZ ;  /* 0x0000991000047816 */ /* 0x001fe400000000ff */
[----:B------:R-:W-:Y:S02]  /*9a60*/  DFMA R26, R26, c[0x0][0x450], R8 ;  /* 0x000114001a1a7a2b */ /* 0x000fe40000000008 */
[----:B------:R-:W-:Y:S02]  /*9a70*/  ISETP.GT.AND P0, PT, R4, 0x9, PT ;  /* 0x000000090400780c */ /* 0x000fe40003f04270 */
[----:B--2---:R-:W0:-:S04]  /*9a80*/  DFMA R10, R16, R6, R10 ;  /* 0x00000006100a722b */ /* 0x004e08000000000a */
[----:B-1----:R1:W2:-:S04]  /*9a90*/  DADD R24, R24, R2 ;  /* 0x0000000018187229 */ /* 0x0022880000000002 */
[----:B0-----:R1:W0:-:S03]  /*9aa0*/  DADD R26, R26, R10 ;  /* 0x000000001a1a7229 */ /* 0x001206000000000a */
        /* <DEDUP_REMOVED lines=12> */
.L_x_6080:
[----:B------:R-:W0:Y:S02]  /*9b70*/  F2I.S64.F64.TRUNC R24, R24 ;  /* 0x0000001800187311 */ /* 0x000e24000030d900 */
[----:B0-----:R-:W-:-:S05]  /*9b80*/  IMAD.MOV.U32 R3, RZ, RZ, R24 ;  /* 0x000000ffff037224 */ /* 0x001fca00078e0018 */
[----:B------:R0:W-:Y:S01]  /*9b90*/  STG.E.U8 [R28.64], R3 ;  /* 0x000000031c007986 */ /* 0x0001e2000c101124 */
[----:B------:R-:W-:Y:S05]  /*9ba0*/  BRA `(.L_x_6082) ;  /* 0x00000f1000007947 */ /* 0x000fea0003800000 */
.L_x_6079:
        /* <DEDUP_REMOVED lines=9> */
.L_x_6084:
[----:B------:R-:W0:Y:S02]  /*9c40*/  F2I.F64.TRUNC R25, R24 ;  /* 0x0000001800197311 */ /* 0x000e24000030d100 */
[----:B0-----:R0:W-:Y:S01]  /*9c50*/  STG.E [R28.64], R25 ;  /* 0x000000191c007986 */ /* 0x0011e2000c101924 */
[----:B------:R-:W-:Y:S05]  /*9c60*/  BRA `(.L_x_6082) ;  /* 0x00000e5000007947 */ /* 0x000fea0003800000 */
.L_x_6083:
[----:B------:R-:W0:Y:S02]  /*9c70*/  F2I.F64.TRUNC R25, R24 ;  /* 0x0000001800197311 */ /* 0x000e24000030d100 */
[----:B0-----:R0:W-:Y:S01]  /*9c80*/  STG.E.U16 [R28.64], R25 ;  /* 0x000000191c007986 */ /* 0x0011e2000c101524 */
[----:B------:R-:W-:Y:S05]  /*9c90*/  BRA `(.L_x_6082) ;  /* 0x00000e2000007947 */ /* 0x000fea0003800000 */
.L_x_6078:
        /* <DEDUP_REMOVED lines=11> */
.L_x_6086:
[----:B------:R-:W0:Y:S01]  /*9d50*/  F2F.F32.F64 R0, R24 ;  /* 0x0000001800007310 */ /* 0x000e220000301000 */
[----:B------:R-:W0:-:S14]  /*9d60*/  DSETP.GEU.AND P0, PT, |R24|, c[0x2][0x0], PT ;  /* 0x008000001800762a */ /* 0x000e1c0003f0e200 */
[----:B0-----:R-:W-:-:S05]  /*9d70*/  @!P0 FMUL R0, R0, 1.175494350822287508e-38 ;  /* 0x0080000000008820 */ /* 0x001fca0000400000 */
[----:B------:R-:W-:-:S05]  /*9d80*/  F2FP.PACK_AB R0, RZ, R0 ;  /* 0x00000000ff00723e */ /* 0x000fca00000000ff */
[----:B------:R0:W-:Y:S01]  /*9d90*/  STG.E.U16 [R28.64], R0 ;  /* 0x000000001c007986 */ /* 0x0001e2000c101524 */
[----:B------:R-:W-:Y:S05]  /*9da0*/  BRA `(.L_x_6082) ;  /* 0x00000d1000007947 */ /* 0x000fea0003800000 */
.L_x_6085:
        /* <DEDUP_REMOVED lines=14> */
.L_x_6088:
        /* <DEDUP_REMOVED lines=9> */
.L_x_6087:
[----:B------:R0:W-:Y:S01]  /*9f20*/  STG.E.64 [R28.64], R24 ;  /* 0x000000181c007986 */ /* 0x0001e2000c101b24 */
[----:B------:R-:W-:Y:S05]  /*9f30*/  BRA `(.L_x_6082) ;  /* 0x00000b8000007947 */ /* 0x000fea0003800000 */
.L_x_6077:
        /* <DEDUP_REMOVED lines=13> */
.L_x_6091:
[----:B------:R0:W-:Y:S01]  /*a010*/  STG.E.128 [R28.64], R24 ;  /* 0x000000181c007986 */ /* 0x0001e2000c101d24 */
[----:B------:R-:W-:Y:S05]  /*a020*/  BRA `(.L_x_6082) ;  /* 0x00000a9000007947 */ /* 0x000fea0003800000 */
.L_x_6090:
        /* <DEDUP_REMOVED lines=23> */
.L_x_6095:
[----:B------:R-:W-:Y:S05]  /*a1a0*/  BSYNC B0 ;  /* 0x0000000000007941 */ /* 0x000fea0003800000 */
.L_x_6094:
[----:B------:R-:W-:-:S05]  /*a1b0*/  LOP3.LUT R3, R0, R3, RZ, 0xfc, !PT ;  /* 0x0000000300037212 */ /* 0x000fca00078efcff */
[----:B------:R0:W-:Y:S01]  /*a1c0*/  STG.E.U8 [R28.64], R3 ;  /* 0x000000031c007986 */ /* 0x0001e2000c101124 */
[----:B------:R-:W-:Y:S05]  /*a1d0*/  BRA `(.L_x_6082) ;  /* 0x000008e000007947 */ /* 0x000fea0003800000 */
.L_x_6093:
        /* <DEDUP_REMOVED lines=15> */
.L_x_6097:
[----:B------:R-:W-:Y:S01]  /*a2d0*/  IMAD.MOV.U32 R0, RZ, RZ, 0x7f ;  /* 0x0000007fff007424 */ /* 0x000fe200078e00ff */
[----:B------:R-:W-:-:S04]  /*a2e0*/  ISETP.GT.U32.AND P0, PT, R2, 0x7f800000, PT ;  /* 0x7f8000000200780c */ /* 0x000fc80003f04070 */
[----:B------:R-:W-:-:S04]  /*a2f0*/  SEL R0, R0, 0x7c, P0 ;  /* 0x0000007c00007807 */ /* 0x000fc80000000000 */
.L_x_6098:
[----:B------:R-:W-:Y:S05]  /*a300*/  BSYNC B0 ;  /* 0x0000000000007941 */ /* 0x000fea0003800000 */
.L_x_6096:
[----:B------:R-:W-:-:S04]  /*a310*/  LOP3.LUT R2, R3, 0x80000000, RZ, 0xc0, !PT ;  /* 0x8000000003027812 */ /* 0x000fc800078ec0ff */
[----:B------:R-:W-:-:S04]  /*a320*/  SHF.R.U32.HI R3, RZ, 0x18, R2 ;  /* 0x00000018ff037819 */ /* 0x000fc80000011602 */
[----:B------:R-:W-:-:S05]  /*a330*/  LOP3.LUT R3, R0, R3, RZ, 0xfc, !PT ;  /* 0x0000000300037212 */ /* 0x000fca00078efcff */
[----:B------:R0:W-:Y:S01]  /*a340*/  STG.E.U8 [R28.64], R3 ;  /* 0x000000031c007986 */ /* 0x0001e2000c101124 */
[----:B------:R-:W-:Y:S05]  /*a350*/  BRA `(.L_x_6082) ;  /* 0x0000076000007947 */ /* 0x000fea0003800000 */
.L_x_6092:
[----:B------:R-:W0:Y:S01]  /*a360*/  F2F.F32.F64 R0, R24 ;  /* 0x0000001800007310 */ /* 0x000e220000301000 */
[----:B------:R-:W0:-:S14]  /*a370*/  DSETP.GEU.AND P0, PT, |R24|, c[0x2][0x0], PT ;  /* 0x008000001800762a */ /* 0x000e1c0003f0e200 */
[----:B0-----:R-:W-:-:S05]  /*a380*/  @!P0 FMUL R0, R0, 1.175494350822287508e-38 ;  /* 0x0080000000008820 */ /* 0x001fca0000400000 */
[----:B------:R-:W-:-:S05]  /*a390*/  F2FP.BF16.PACK_AB R0, RZ, R0 ;  /* 0x00000000ff00723e */ /* 0x000fca00000010ff */
[----:B------:R0:W-:Y:S01]  /*a3a0*/  STG.E.U16 [R28.64], R0 ;  /* 0x000000001c007986 */ /* 0x0001e2000c101524 */
[----:B------:R-:W-:Y:S05]  /*a3b0*/  BRA `(.L_x_6082) ;  /* 0x0000070000007947 */ /* 0x000fea0003800000 */
.L_x_6089:
        /* <DEDUP_REMOVED lines=11> */
.L_x_6101:
        /* <DEDUP_REMOVED lines=19> */
.L_x_6104:
[----:B------:R-:W-:-:S04]  /*a5a0*/  LOP3.LUT R2, R3, 0x80000000, RZ, 0xc0, !PT ;  /* 0x8000000003027812 */ /* 0x000fc800078ec0ff */
[----:B------:R-:W-:-:S04]  /*a5b0*/  SHF.R.U32.HI R3, RZ, 0x18, R2 ;  /* 0x00000018ff037819 */ /* 0x000fc80000011602 */
[----:B------:R-:W-:-:S04]  /*a5c0*/  LOP3.LUT R0, R0, R3, RZ, 0xfc, !PT ;  /* 0x0000000300007212 */ /* 0x000fc800078efcff */
[----:B------:R-:W-:Y:S02]  /*a5d0*/  PRMT R14, R0, 0x7610, R14 ;  /* 0x00007610000e7816 */ /* 0x000fe4000000000e */
.L_x_6103:
[----:B------:R-:W-:Y:S05]  /*a5e0*/  BSYNC B0 ;  /* 0x0000000000007941 */ /* 0x000fea0003800000 */
.L_x_6102:
[----:B------:R0:W-:Y:S01]  /*a5f0*/  STG.E.U8 [R28.64], R14 ;  /* 0x0000000e1c007986 */ /* 0x0001e2000c101124 */
[----:B------:R-:W-:Y:S05]  /*a600*/  BRA `(.L_x_6082) ;  /* 0x000004b000007947 */ /* 0x000fea0003800000 */
.L_x_6100:
        /* <DEDUP_REMOVED lines=19> */
.L_x_6107:
[----:B------:R-:W-:-:S04]  /*a740*/  LOP3.LUT R2, R3, 0x80000000, RZ, 0xc0, !PT ;  /* 0x8000000003027812 */ /* 0x000fc800078ec0ff */
[----:B------:R-:W-:-:S04]  /*a750*/  SHF.R.U32.HI R3, RZ, 0x18, R2 ;  /* 0x00000018ff037819 */ /* 0x000fc80000011602 */
[----:B------:R-:W-:-:S04]  /*a760*/  LOP3.LUT R0, R0, R3, RZ, 0xfc, !PT ;  /* 0x0000000300007212 */ /* 0x000fc800078efcff */
[----:B------:R-:W-:Y:S02]  /*a770*/  PRMT R14, R0, 0x7610, R14 ;  /* 0x00007610000e7816 */ /* 0x000fe4000000000e */
.L_x_6106:
[----:B------:R-:W-:Y:S05]  /*a780*/  BSYNC B0 ;  /* 0x0000000000007941 */ /* 0x000fea0003800000 */
.L_x_6105:
[----:B------:R0:W-:Y:S01]  /*a790*/  STG.E.U8 [R28.64], R14 ;  /* 0x0000000e1c007986 */ /* 0x0001e2000c101124 */
[----:B------:R-:W-:Y:S05]  /*a7a0*/  BRA `(.L_x_6082) ;  /* 0x0000031000007947 */ /* 0x000fea0003800000 */
.L_x_6099:
        /* <DEDUP_REMOVED lines=24> */
.L_x_6081:
        /* <DEDUP_REMOVED lines=20> */
.L_x_6109:
[----:B------:R-:W0:Y:S02]  /*aa70*/  F2I.U64.F64.TRUNC R24, R24 ;  /* 0x0000001800187311 */ /* 0x000e24000030d800 */
[----:B0-----:R0:W-:Y:S01]  /*aa80*/  STG.E.64 [R28.64], R24 ;  /* 0x000000181c007986 */ /* 0x0011e2000c101b24 */
[----:B------:R-:W-:Y:S05]  /*aa90*/  BRA `(.L_x_6082) ;  /* 0x0000002000007947 */ /* 0x000fea0003800000 */
.L_x_6108:
[----:B------:R-:W0:Y:S02]  /*aaa0*/  F2I.U32.F64.TRUNC R25, R24 ;  /* 0x0000001800197311 */ /* 0x000e24000030d000 */
[----:B0-----:R0:W-:Y:S02]  /*aab0*/  STG.E [R28.64], R25 ;  /* 0x000000191c007986 */ /* 0x0011e4000c101924 */
.L_x_6082:
[----:B------:R-:W-:-:S04]  /*aac0*/  IADD3 R23, R23, 0x80, RZ ;  /* 0x0000008017177810 */ /* 0x000fc80007ffe0ff */
[----:B------:R-:W-:-:S13]  /*aad0*/  ISETP.GE.AND P0, PT, R23, c[0x0][0x160], PT ;  /* 0x0000580017007a0c */ /* 0x000fda0003f06270 */
        /* <DEDUP_REMOVED lines=282> */
.L_x_6110:
        /* <DEDUP_REMOVED lines=20> */
.L_x_6114:
[----:B------:R-:W2:Y:S01]  /*bdc0*/  LDG.E.U8 R4, [R4.64] ;  /* 0x0000002404047981 */ /* 0x000ea2000c1e1100 */
[----:B------:R-:W-:Y:S01]  /*bdd0*/  CS2R R26, SRZ ;  /* 0x00000000001a7805 */ /* 0x000fe2000001ff00 */
[----:B--2---:R0:W1:Y:S01]  /*bde0*/  I2F.F64.U16 R24, R4 ;  /* 0x0000000400187312 */ /* 0x0040620000101800 */
[----:B------:R-:W-:Y:S05]  /*bdf0*/  BRA `(.L_x_6116) ;  /* 0x00000f5000007947 */ /* 0x000fea0003800000 */
.L_x_6113:
        /* <DEDUP_REMOVED lines=10> */
.L_x_6118:
[----:B------:R-:W2:Y:S01]  /*bea0*/  LDG.E R4, [R4.64] ;  /* 0x0000002404047981 */ /* 0x000ea2000c1e1900 */
[----:B------:R-:W-:Y:S01]  /*beb0*/  CS2R R26, SRZ ;  /* 0x00000000001a7805 */ /* 0x000fe2000001ff00 */
[----:B--2---:R0:W1:Y:S01]  /*bec0*/  I2F.F64 R24, R4 ;  /* 0x0000000400187312 */ /* 0x0040620000201c00 */
[----:B------:R-:W-:Y:S05]  /*bed0*/  BRA `(.L_x_6116) ;  /* 0x00000e7000007947 */ /* 0x000fea0003800000 */
.L_x_6117:
[----:B------:R-:W2:Y:S01]  /*bee0*/  LDG.E.U16 R4, [R4.64] ;  /* 0x0000002404047981 */ /* 0x000ea2000c1e1500 */
[----:B------:R-:W-:Y:S01]  /*bef0*/  CS2R R26, SRZ ;  /* 0x00000000001a7805 */ /* 0x000fe2000001ff00 */
[----:B--2---:R0:W1:Y:S01]  /*bf00*/  I2F.F64.S16 R24, R4 ;  /* 0x0000000400187312 */ /* 0x0040620000101c00 */
[----:B------:R-:W-:Y:S05]  /*bf10*/  BRA `(.L_x_6116) ;  /* 0x00000e3000007947 */ /* 0x000fea0003800000 */
.L_x_6112:
        /* <DEDUP_REMOVED lines=11> */
.L_x_6120:
[----:B------:R-:W2:Y:S01]  /*bfd0*/  LDG.E.U16 R0, [R4.64] ;  /* 0x0000002404007981 */ /* 0x000ea2000c1e1500 */
[----:B------:R-:W-:Y:S01]  /*bfe0*/  CS2R R26, SRZ ;  /* 0x00000000001a7805 */ /* 0x000fe2000001ff00 */
[----:B--2---:R-:W-:-:S05]  /*bff0*/  HADD2.F32 R0, -RZ, R0.H0_H0 ;  /* 0x20000000ff007230 */ /* 0x004fca0000004100 */
[----:B------:R-:W-:-:S04]  /*c000*/  FMUL.FTZ R0, R0, 1 ;  /* 0x3f80000000007820 */ /* 0x000fc80000410000 */
[----:B------:R0:W1:Y:S01]  /*c010*/  F2F.F64.F32 R24, R0 ;  /* 0x0000000000187310 */ /* 0x0000620000201800 */
[----:B------:R-:W-:Y:S05]  /*c020*/  BRA `(.L_x_6116) ;  /* 0x00000d2000007947 */ /* 0x000fea0003800000 */
.L_x_6119:
        /* <DEDUP_REMOVED lines=12> */
.L_x_6122:
        /* <DEDUP_REMOVED lines=8> */
.L_x_6121:
[----:B------:R0:W5:Y:S01]  /*c170*/  LDG.E.64 R24, [R4.64] ;  /* 0x0000002404187981 */ /* 0x000162000c1e1b00 */
[----:B------:R-:W-:Y:S01]  /*c180*/  CS2R R26, SRZ ;  /* 0x00000000001a7805 */ /* 0x000fe2000001ff00 */
[----:B------:R-:W-:Y:S05]  /*c190*/  BRA `(.L_x_6116) ;  /* 0x00000bb000007947 */ /* 0x000fea0003800000 */
.L_x_6111:
        /* <DEDUP_REMOVED lines=14> */
.L_x_6125:
[----:B------:R0:W5:Y:S01]  /*c280*/  LDG.E.128 R24, [R4.64] ;  /* 0x0000002404187981 */ /* 0x000162000c1e1d00 */
[----:B------:R-:W-:Y:S05]  /*c290*/  BRA `(.L_x_6116) ;  /* 0x00000ab000007947 */ /* 0x000fea0003800000 */
.L_x_6124:
        /* <DEDUP_REMOVED lines=29> */
.L_x_6127:
        /* <DEDUP_REMOVED lines=16> */
.L_x_6126:
[----:B------:R-:W2:Y:S01]  /*c570*/  LDG.E.U16 R0, [R4.64] ;  /* 0x0000002404007981 */ /* 0x000ea2000c1e1500 */
[----:B------:R-:W-:Y:S01]  /*c580*/  CS2R R26, SRZ ;  /* 0x00000000001a7805 */ /* 0x000fe2000001ff00 */
[----:B--2---:R-:W-:-:S05]  /*c590*/  PRMT R0, RZ, 0x5410, R0 ;  /* 0x00005410ff007816 */ /* 0x004fca0000000000 */
[----:B------:R-:W-:-:S04]  /*c5a0*/  FMUL.FTZ R0, R0, 1 ;  /* 0x3f80000000007820 */ /* 0x000fc80000410000 */
[----:B------:R0:W1:Y:S01]  /*c5b0*/  F2F.F64.F32 R24, R0 ;  /* 0x0000000000187310 */ /* 0x0000620000201800 */
[----:B------:R-:W-:Y:S05]  /*c5c0*/  BRA `(.L_x_6116) ;  /* 0x0000078000007947 */ /* 0x000fea0003800000 */
.L_x_6123:
        /* <DEDUP_REMOVED lines=12> */
.L_x_6130:
        /* <DEDUP_REMOVED lines=21> */
.L_x_6134:
[----:B------:R-:W-:Y:S05]  /*c7e0*/  BSYNC B1 ;  /* 0x0000000000017941 */ /* 0x000fea0003800000 */
.L_x_6133:
[----:B------:R-:W-:Y:S01]  /*c7f0*/  LEA R5, R0, 0x3b800000, 0x17 ;  /* 0x3b80000000057811 */ /* 0x000fe200078eb8ff */
[----:B------:R-:W-:-:S05]  /*c800*/  IMAD.SHL.U32 R0, R3, 0x100000, RZ ;  /* 0x0010000003007824 */ /* 0x000fca00078e00ff */
[----:B------:R-:W-:Y:S02]  /*c810*/  LOP3.LUT R0, R5, R0, R6, 0xfe, !PT ;  /* 0x0000000005007212 */ /* 0x000fe400078efe06 */
.L_x_6132:
[----:B------:R-:W-:Y:S05]  /*c820*/  BSYNC B0 ;  /* 0x0000000000007941 */ /* 0x000fea0003800000 */
.L_x_6131:
[----:B------:R-:W-:Y:S01]  /*c830*/  FMUL.FTZ R0, R0, 1 ;  /* 0x3f80000000007820 */ /* 0x000fe20000410000 */
[----:B------:R-:W-:-:S03]  /*c840*/  CS2R R26, SRZ ;  /* 0x00000000001a7805 */ /* 0x000fc6000001ff00 */
[----:B------:R0:W1:Y:S01]  /*c850*/  F2F.F64.F32 R24, R0 ;  /* 0x0000000000187310 */ /* 0x0000620000201800 */
[----:B------:R-:W-:Y:S05]  /*c860*/  BRA `(.L_x_6116) ;  /* 0x000004e000007947 */ /* 0x000fea0003800000 */
.L_x_6129:
        /* <DEDUP_REMOVED lines=21> */
.L_x_6138:
[----:B------:R-:W-:Y:S05]  /*c9c0*/  BSYNC B1 ;  /* 0x0000000000017941 */ /* 0x000fea0003800000 */
.L_x_6137:
[----:B------:R-:W-:Y:S01]  /*c9d0*/  LEA R5, R0, 0x37800000, 0x17 ;  /* 0x3780000000057811 */ /* 0x000fe200078eb8ff */
[----:B------:R-:W-:-:S05]  /*c9e0*/  IMAD.SHL.U32 R0, R3, 0x200000, RZ ;  /* 0x0020000003007824 */ /* 0x000fca00078e00ff */
[----:B------:R-:W-:Y:S02]  /*c9f0*/  LOP3.LUT R0, R5, R0, R6, 0xfe, !PT ;  /* 0x0000000005007212 */ /* 0x000fe400078efe06 */
.L_x_6136:
[----:B------:R-:W-:Y:S05]  /*ca00*/  BSYNC B0 ;  /* 0x0000000000007941 */ /* 0x000fea0003800000 */
.L_x_6135:
[----:B------:R-:W-:Y:S01]  /*ca10*/  FMUL.FTZ R0, R0, 1 ;  /* 0x3f80000000007820 */ /* 0x000fe20000410000 */
[----:B------:R-:W-:-:S03]  /*ca20*/  CS2R R26, SRZ ;  /* 0x00000000001a7805 */ /* 0x000fc6000001ff00 */
[----:B------:R0:W1:Y:S01]  /*ca30*/  F2F.F64.F32 R24, R0 ;  /* 0x0000000000187310 */ /* 0x0000620000201800 */
[----:B------:R-:W-:Y:S05]  /*ca40*/  BRA `(.L_x_6116) ;  /* 0x0000030000007947 */ /* 0x000fea0003800000 */
.L_x_6128:
        /* <DEDUP_REMOVED lines=14> */
.L_x_6142:
[----:B------:R-:W-:Y:S05]  /*cb30*/  BSYNC B0 ;  /* 0x0000000000007941 */ /* 0x000fea0003800000 */
.L_x_6141:
[----:B------:R-:W-:Y:S01]  /*cb40*/  FMUL.FTZ R0, R0, 1 ;  /* 0x3f80000000007820 */ /* 0x000fe20000410000 */
[----:B------:R-:W-:-:S03]  /*cb50*/  CS2R R26, SRZ ;  /* 0x00000000001a7805 */ /* 0x000fc6000001ff00 */
[----:B------:R0:W1:Y:S01]  /*cb60*/  F2F.F64.F32 R24, R0 ;  /* 0x0000000000187310 */ /* 0x0000620000201800 */
[----:B------:R-:W-:Y:S05]  /*cb70*/  BRA `(.L_x_6116) ;  /* 0x000001d000007947 */ /* 0x000fea0003800000 */
.L_x_6115:
        /* <DEDUP_REMOVED lines=22> */
.L_x_6140:
[----:B------:R-:W2:Y:S01]  /*cce0*/  LDG.E.64 R24, [R4.64] ;  /* 0x0000002404187981 */ /* 0x000ea2000c1e1b00 */
[----:B------:R-:W-:Y:S01]  /*ccf0*/  CS2R R26, SRZ ;  /* 0x00000000001a7805 */ /* 0x000fe2000001ff00 */
[----:B--2---:R-:W0:Y:S01]  /*cd00*/  I2F.F64.U64 R24, R24 ;  /* 0x0000001800187312 */ /* 0x004e220000301800 */
[----:B------:R-:W-:Y:S05]  /*cd10*/  BRA `(.L_x_6116) ;  /* 0x0000003000007947 */ /* 0x000fea0003800000 */
.L_x_6139:
[----:B------:R-:W2:Y:S01]  /*cd20*/  LDG.E R4, [R4.64] ;  /* 0x0000002404047981 */ /* 0x000ea2000c1e1900 */
[----:B------:R-:W-:Y:S01]  /*cd30*/  CS2R R26, SRZ ;  /* 0x00000000001a7805 */ /* 0x000fe2000001ff00 */
[----:B--2---:R0:W1:Y:S06]  /*cd40*/  I2F.F64.U32 R24, R4 ;  /* 0x0000000400187312 */ /* 0x00406c0000201800 */
.L_x_6116:
        /* <DEDUP_REMOVED lines=18> */
.L_x_6146:
[----:B------:R-:W3:Y:S01]  /*ce70*/  LDG.E.U8 R4, [R4.64] ;  /* 0x0000002404047981 */ /* 0x000ee2000c1e1100 */
[----:B------:R-:W-:Y:S01]  /*ce80*/  CS2R R18, SRZ ;  /* 0x0000000000127805 */ /* 0x000fe2000001ff00 */
[----:B---3--:R0:W3:Y:S01]  /*ce90*/  I2F.F64.U16 R16, R4 ;  /* 0x0000000400107312 */ /* 0x0080e20000101800 */
[----:B------:R-:W-:Y:S05]  /*cea0*/  BRA `(.L_x_6148) ;  /* 0x00000f5000007947 */ /* 0x000fea0003800000 */
.L_x_6145:
        /* <DEDUP_REMOVED lines=10> */
.L_x_6150:
[----:B------:R-:W3:Y:S01]  /*cf50*/  LDG.E R4, [R4.64] ;  /* 0x0000002404047981 */ /* 0x000ee2000c1e1900 */
[----:B------:R-:W-:Y:S01]  /*cf60*/  CS2R R18, SRZ ;  /* 0x0000000000127805 */ /* 0x000fe2000001ff00 */
[----:B---3--:R0:W3:Y:S01]  /*cf70*/  I2F.F64 R16, R4 ;  /* 0x0000000400107312 */ /* 0x0080e20000201c00 */
[----:B------:R-:W-:Y:S05]  /*cf80*/  BRA `(.L_x_6148) ;  /* 0x00000e7000007947 */ /* 0x000fea0003800000 */
.L_x_6149:
[----:B------:R-:W3:Y:S01]  /*cf90*/  LDG.E.U16 R4, [R4.64] ;  /* 0x0000002404047981 */ /* 0x000ee2000c1e1500 */
[----:B------:R-:W-:Y:S01]  /*cfa0*/  CS2R R18, SRZ ;  /* 0x0000000000127805 */ /* 0x000fe2000001ff00 */
[----:B---3--:R0:W3:Y:S01]  /*cfb0*/  I2F.F64.S16 R16, R4 ;  /* 0x0000000400107312 */ /* 0x0080e20000101c00 */
[----:B------:R-:W-:Y:S05]  /*cfc0*/  BRA `(.L_x_6148) ;  /* 0x00000e3000007947 */ /* 0x000fea0003800000 */
.L_x_6144:
        /* <DEDUP_REMOVED lines=11> */
.L_x_6152:
[----:B------:R-:W3:Y:S01]  /*d080*/  LDG.E.U16 R0, [R4.64] ;  /* 0x0000002404007981 */ /* 0x000ee2000c1e1500 */
[----:B------:R-:W-:Y:S01]  /*d090*/  CS2R R18, SRZ ;  /* 0x0000000000127805 */ /* 0x000fe2000001ff00 */
[----:B---3--:R-:W-:-:S05]  /*d0a0*/  HADD2.F32 R0, -RZ, R0.H0_H0 ;  /* 0x20000000ff007230 */ /* 0x008fca0000004100 */
[----:B------:R-:W-:-:S04]  /*d0b0*/  FMUL.FTZ R0, R0, 1 ;  /* 0x3f80000000007820 */ /* 0x000fc80000410000 */
[----:B------:R0:W3:Y:S01]  /*d0c0*/  F2F.F64.F32 R16, R0 ;  /* 0x0000000000107310 */ /* 0x0000e20000201800 */
[----:B------:R-:W-:Y:S05]  /*d0d0*/  BRA `(.L_x_6148) ;  /* 0x00000d2000007947 */ /* 0x000fea0003800000 */
.L_x_6151:
        /* <DEDUP_REMOVED lines=12> */
.L_x_6154:
        /* <DEDUP_REMOVED lines=8> */
.L_x_6153:
[----:B------:R0:W5:Y:S01]  /*d220*/  LDG.E.64 R16, [R4.64] ;  /* 0x0000002404107981 */ /* 0x000162000c1e1b00 */
[----:B------:R-:W-:Y:S01]  /*d230*/  CS2R R18, SRZ ;  /* 0x0000000000127805 */ /* 0x000fe2000001ff00 */
[----:B------:R-:W-:Y:S05]  /*d240*/  BRA `(.L_x_6148) ;  /* 0x00000bb000007947 */ /* 0x000fea0003800000 */
.L_x_6143:
        /* <DEDUP_REMOVED lines=14> */
.L_x_6157:
[----:B------:R0:W5:Y:S01]  /*d330*/  LDG.E.128 R16, [R4.64] ;  /* 0x0000002404107981 */ /* 0x000162000c1e1d00 */
[----:B------:R-:W-:Y:S05]  /*d340*/  BRA `(.L_x_6148) ;  /* 0x00000ab000007947 */ /* 0x000fea0003800000 */
.L_x_6156:
        /* <DEDUP_REMOVED lines=29> */
.L_x_6159:
        /* <DEDUP_REMOVED lines=16> */
.L_x_6158:
[----:B------:R-:W3:Y:S01]  /*d620*/  LDG.E.U16 R0, [R4.64] ;  /* 0x0000002404007981 */ /* 0x000ee2000c1e1500 */
[----:B------:R-:W-:Y:S01]  /*d630*/  CS2R R18, SRZ ;  /* 0x0000000000127805 */ /* 0x000fe2000001ff00 */
[----:B---3--:R-:W-:-:S05]  /*d640*/  PRMT R0, RZ, 0x5410, R0 ;  /* 0x00005410ff007816 */ /* 0x008fca0000000000 */
[----:B------:R-:W-:-:S04]  /*d650*/  FMUL.FTZ R0, R0, 1 ;  /* 0x3f80000000007820 */ /* 0x000fc80000410000 */
[----:B------:R0:W3:Y:S01]  /*d660*/  F2F.F64.F32 R16, R0 ;  /* 0x0000000000107310 */ /* 0x0000e20000201800 */
[----:B------:R-:W-:Y:S05]  /*d670*/  BRA `(.L_x_6148) ;  /* 0x0000078000007947 */ /* 0x000fea0003800000 */
.L_x_6155:
        /* <DEDUP_REMOVED lines=12> */
.L_x_6162:
        /* <DEDUP_REMOVED lines=21> */
.L_x_6166:
[----:B------:R-:W-:Y:S05]  /*d890*/  BSYNC B1 ;  /* 0x0000000000017941 */ /* 0x000fea0003800000 */
.L_x_6165:
[----:B------:R-:W-:Y:S01]  /*d8a0*/  LEA R5, R0, 0x3b800000, 0x17 ;  /* 0x3b80000000057811 */ /* 0x000fe200078eb8ff */
[----:B------:R-:W-:-:S05]  /*d8b0*/  IMAD.SHL.U32 R0, R3, 0x100000, RZ ;  /* 0x0010000003007824 */ /* 0x000fca00078e00ff */
[----:B------:R-:W-:Y:S02]  /*d8c0*/  LOP3.LUT R0, R5, R0, R6, 0xfe, !PT ;  /* 0x0000000005007212 */ /* 0x000fe400078efe06 */
.L_x_6164:
[----:B------:R-:W-:Y:S05]  /*d8d0*/  BSYNC B0 ;  /* 0x0000000000007941 */ /* 0x000fea0003800000 */
.L_x_6163:
[----:B------:R-:W-:Y:S01]  /*d8e0*/  FMUL.FTZ R0, R0, 1 ;  /* 0x3f80000000007820 */ /* 0x000fe20000410000 */
[----:B------:R-:W-:-:S03]  /*d8f0*/  CS2R R18, SRZ ;  /* 0x0000000000127805 */ /* 0x000fc6000001ff00 */
[----:B------:R0:W3:Y:S01]  /*d900*/  F2F.F64.F32 R16, R0 ;  /* 0x0000000000107310 */ /* 0x0000e20000201800 */
[----:B------:R-:W-:Y:S05]  /*d910*/  BRA `(.L_x_6148) ;  /* 0x000004e000007947 */ /* 0x000fea0003800000 */
.L_x_6161:
        /* <DEDUP_REMOVED lines=21> */
.L_x_6170:
[----:B------:R-:W-:Y:S05]  /*da70*/  BSYNC B1 ;  /* 0x0000000000017941 */ /* 0x000fea0003800000 */
.L_x_6169:
[----:B------:R-:W-:Y:S01]  /*da80*/  LEA R5, R0, 0x37800000, 0x17 ;  /* 0x3780000000057811 */ /* 0x000fe200078eb8ff */
[----:B------:R-:W-:-:S05]  /*da90*/  IMAD.SHL.U32 R0, R3, 0x200000, RZ ;  /* 0x0020000003007824 */ /* 0x000fca00078e00ff */
[----:B------:R-:W-:Y:S02]  /*daa0*/  LOP3.LUT R0, R5, R0, R6, 0xfe, !PT ;  /* 0x0000000005007212 */ /* 0x000fe400078efe06 */
.L_x_6168:
[----:B------:R-:W-:Y:S05]  /*dab0*/  BSYNC B0 ;  /* 0x0000000000007941 */ /* 0x000fea0003800000 */
.L_x_6167:
[----:B------:R-:W-:Y:S01]  /*dac0*/  FMUL.FTZ R0, R0, 1 ;  /* 0x3f80000000007820 */ /* 0x000fe20000410000 */
[----:B------:R-:W-:-:S03]  /*dad0*/  CS2R R18, SRZ ;  /* 0x0000000000127805 */ /* 0x000fc6000001ff00 */
[----:B------:R0:W3:Y:S01]  /*dae0*/  F2F.F64.F32 R16, R0 ;  /* 0x0000000000107310 */ /* 0x0000e20000201800 */
[----:B------:R-:W-:Y:S05]  /*daf0*/  BRA `(.L_x_6148) ;  /* 0x0000030000007947 */ /* 0x000fea0003800000 */
.L_x_6160:
        /* <DEDUP_REMOVED lines=14> */
.L_x_6174:
[----:B------:R-:W-:Y:S05]  /*dbe0*/  BSYNC B0 ;  /* 0x0000000000007941 */ /* 0x000fea0003800000 */
.L_x_6173:
[----:B------:R-:W-:Y:S01]  /*dbf0*/  FMUL.FTZ R0, R0, 1 ;  /* 0x3f80000000007820 */ /* 0x000fe20000410000 */
[----:B------:R-:W-:-:S03]  /*dc00*/  CS2R R18, SRZ ;  /* 0x0000000000127805 */ /* 0x000fc6000001ff00 */
[----:B------:R0:W3:Y:S01]  /*dc10*/  F2F.F64.F32 R16, R0 ;  /* 0x0000000000107310 */ /* 0x0000e20000201800 */
[----:B------:R-:W-:Y:S05]  /*dc20*/  BRA `(.L_x_6148) ;  /* 0x000001d000007947 */ /* 0x000fea0003800000 */
.L_x_6147:
        /* <DEDUP_REMOVED lines=22> */
.L_x_6172:
[----:B------:R-:W3:Y:S01]  /*dd90*/  LDG.E.64 R16, [R4.64] ;  /* 0x0000002404107981 */ /* 0x000ee2000c1e1b00 */
[----:B------:R-:W-:Y:S01]  /*dda0*/  CS2R R18, SRZ ;  /* 0x0000000000127805 */ /* 0x000fe2000001ff00 */
[----:B---3--:R-:W0:Y:S01]  /*ddb0*/  I2F.F64.U64 R16, R16 ;  /* 0x0000001000107312 */ /* 0x008e220000301800 */
[----:B------:R-:W-:Y:S05]  /*ddc0*/  BRA `(.L_x_6148) ;  /* 0x0000003000007947 */ /* 0x000fea0003800000 */
.L_x_6171:
[----:B------:R-:W3:Y:S01]  /*ddd0*/  LDG.E R4, [R4.64] ;  /* 0x0000002404047981 */ /* 0x000ee2000c1e1900 */
[----:B------:R-:W-:Y:S01]  /*dde0*/  CS2R R18, SRZ ;  /* 0x0000000000127805 */ /* 0x000fe2000001ff00 */
[----:B---3--:R0:W3:Y:S06]  /*ddf0*/  I2F.F64.U32 R16, R4 ;  /* 0x0000000400107312 */ /* 0x0080ec0000201800 */
.L_x_6148:
        /* <DEDUP_REMOVED lines=18> */
.L_x_6178:
[----:B----4-:R-:W4:Y:S01]  /*df20*/  LDG.E.U8 R2, [R2.64] ;  /* 0x0000002402027981 */ /* 0x010f22000c1e1100 */
[----:B------:R-:W-:Y:S01]  /*df30*/  CS2R R6, SRZ ;  /* 0x0000000000067805 */ /* 0x000fe2000001ff00 */
[----:B----4-:R0:W4:Y:S01]  /*df40*/  I2F.F64.U16 R4, R2 ;  /* 0x0000000200047312 */ /* 0x0101220000101800 */
[----:B------:R-:W-:Y:S05]  /*df50*/  BRA `(.L_x_6180) ;  /* 0x00000f5000007947 */ /* 0x000fea0003800000 */
.L_x_6177:
        /* <DEDUP_REMOVED lines=10> */
.L_x_6182:
[----:B----4-:R-:W4:Y:S01]  /*e000*/  LDG.E R2, [R2.64] ;  /* 0x0000002402027981 */ /* 0x010f22000c1e1900 */
[----:B------:R-:W-:Y:S01]  /*e010*/  CS2R R6, SRZ ;  /* 0x0000000000067805 */ /* 0x000fe2000001ff00 */
[----:B----4-:R0:W4:Y:S01]  /*e020*/  I2F.F64 R4, R2 ;  /* 0x0000000200047312 */ /* 0x0101220000201c00 */
[----:B------:R-:W-:Y:S05]  /*e030*/  BRA `(.L_x_6180) ;  /* 0x00000e7000007947 */ /* 0x000fea0003800000 */
.L_x_6181:
[----:B----4-:R-:W4:Y:S01]  /*e040*/  LDG.E.U16 R2, [R2.64] ;  /* 0x0000002402027981 */ /* 0x010f22000c1e1500 */
[----:B------:R-:W-:Y:S01]  /*e050*/  CS2R R6, SRZ ;  /* 0x0000000000067805 */ /* 0x000fe2000001ff00 */
[----:B----4-:R0:W4:Y:S01]  /*e060*/  I2F.F64.S16 R4, R2 ;  /* 0x0000000200047312 */ /* 0x0101220000101c00 */
[----:B------:R-:W-:Y:S05]  /*e070*/  BRA `(.L_x_6180) ;  /* 0x00000e3000007947 */ /* 0x000fea0003800000 */
.L_x_6176:
        /* <DEDUP_REMOVED lines=11> */
.L_x_6184:
[----:B----4-:R-:W4:Y:S01]  /*e130*/  LDG.E.U16 R0, [R2.64] ;  /* 0x0000002402007981 */ /* 0x010f22000c1e1500 */
[----:B------:R-:W-:Y:S01]  /*e140*/  CS2R R6, SRZ ;  /* 0x0000000000067805 */ /* 0x000fe2000001ff00 */
[----:B----4-:R-:W-:-:S05]  /*e150*/  HADD2.F32 R0, -RZ, R0.H0_H0 ;  /* 0x20000000ff007230 */ /* 0x010fca0000004100 */
[----:B------:R-:W-:-:S04]  /*e160*/  FMUL.FTZ R0, R0, 1 ;  /* 0x3f80000000007820 */ /* 0x000fc80000410000 */
[----:B------:R0:W4:Y:S01]  /*e170*/  F2F.F64.F32 R4, R0 ;  /* 0x0000000000047310 */ /* 0x0001220000201800 */
[----:B------:R-:W-:Y:S05]  /*e180*/  BRA `(.L_x_6180) ;  /* 0x00000d2000007947 */ /* 0x000fea0003800000 */
.L_x_6183:
        /* <DEDUP_REMOVED lines=12> */
.L_x_6186:
        /* <DEDUP_REMOVED lines=8> */
.L_x_6185:
[----:B------:R0:W5:Y:S01]  /*e2d0*/  LDG.E.64 R4, [R2.64] ;  /* 0x0000002402047981 */ /* 0x000162000c1e1b00 */
[----:B------:R-:W-:Y:S01]  /*e2e0*/  CS2R R6, SRZ ;  /* 0x0000000000067805 */ /* 0x000fe2000001ff00 */
[----:B------:R-:W-:Y:S05]  /*e2f0*/  BRA `(.L_x_6180) ;  /* 0x00000bb000007947 */ /* 0x000fea0003800000 */
.L_x_6175:
        /* <DEDUP_REMOVED lines=14> */
.L_x_6189:
[----:B------:R0:W5:Y:S01]  /*e3e0*/  LDG.E.128 R4, [R2.64] ;  /* 0x0000002402047981 */ /* 0x000162000c1e1d00 */
[----:B------:R-:W-:Y:S05]  /*e3f0*/  BRA `(.L_x_6180) ;  /* 0x00000ab000007947 */ /* 0x000fea0003800000 */
.L_x_6188:
        /* <DEDUP_REMOVED lines=29> */
.L_x_6191:
        /* <DEDUP_REMOVED lines=16> */
.L_x_6190:
[----:B----4-:R-:W4:Y:S01]  /*e6d0*/  LDG.E.U16 R0, [R2.64] ;  /* 0x0000002402007981 */ /* 0x010f22000c1e1500 */
[----:B------:R-:W-:Y:S01]  /*e6e0*/  CS2R R6, SRZ ;  /* 0x0000000000067805 */ /* 0x000fe2000001ff00 */
[----:B----4-:R-:W-:-:S05]  /*e6f0*/  PRMT R0, RZ, 0x5410, R0 ;  /* 0x00005410ff007816 */ /* 0x010fca0000000000 */
[----:B------:R-:W-:-:S04]  /*e700*/  FMUL.FTZ R0, R0, 1 ;  /* 0x3f80000000007820 */ /* 0x000fc80000410000 */
[----:B------:R0:W4:Y:S01]  /*e710*/  F2F.F64.F32 R4, R0 ;  /* 0x0000000000047310 */ /* 0x0001220000201800 */
[----:B------:R-:W-:Y:S05]  /*e720*/  BRA `(.L_x_6180) ;  /* 0x0000078000007947 */ /* 0x000fea0003800000 */
.L_x_6187:
        /* <DEDUP_REMOVED lines=12> */
.L_x_6194:
        /* <DEDUP_REMOVED lines=21> */
.L_x_6198:
[----:B------:R-:W-:Y:S05]  /*e940*/  BSYNC B1 ;  /* 0x0000000000017941 */ /* 0x000fea0003800000 */
.L_x_6197:
[----:B------:R-:W-:Y:S01]  /*e950*/  LEA R3, R0, 0x3b800000, 0x17 ;  /* 0x3b80000000037811 */ /* 0x000fe200078eb8ff */
[----:B------:R-:W-:-:S05]  /*e960*/  IMAD.SHL.U32 R0, R2, 0x100000, RZ ;  /* 0x0010000002007824 */ /* 0x000fca00078e00ff */
[----:B------:R-:W-:Y:S02]  /*e970*/  LOP3.LUT R0, R3, R0, R4, 0xfe, !PT ;  /* 0x0000000003007212 */ /* 0x000fe400078efe04 */
.L_x_6196:
[----:B------:R-:W-:Y:S05]  /*e980*/  BSYNC B0 ;  /* 0x0000000000007941 */ /* 0x000fea0003800000 */
.L_x_6195:
[----:B------:R-:W-:Y:S01]  /*e990*/  FMUL.FTZ R0, R0, 1 ;  /* 0x3f80000000007820 */ /* 0x000fe20000410000 */
[----:B------:R-:W-:-:S03]  /*e9a0*/  CS2R R6, SRZ ;  /* 0x0000000000067805 */ /* 0x000fc6000001ff00 */
[----:B------:R0:W4:Y:S01]  /*e9b0*/  F2F.F64.F32 R4, R0 ;  /* 0x0000000000047310 */ /* 0x0001220000201800 */
[----:B------:R-:W-:Y:S05]  /*e9c0*/  BRA `(.L_x_6180) ;  /* 0x000004e000007947 */ /* 0x000fea0003800000 */
.L_x_6193:
        /* <DEDUP_REMOVED lines=21> */
.L_x_6202:
[----:B------:R-:W-:Y:S05]  /*eb20*/  BSYNC B1 ;  /* 0x0000000000017941 */ /* 0x000fea0003800000 */
.L_x_6201:
[----:B------:R-:W-:Y:S01]  /*eb30*/  LEA R3, R0, 0x37800000, 0x17 ;  /* 0x3780000000037811 */ /* 0x000fe200078eb8ff */
[----:B------:R-:W-:-:S05]  /*eb40*/  IMAD.SHL.U32 R0, R2, 0x200000, RZ ;  /* 0x0020000002007824 */ /* 0x000fca00078e00ff */
[----:B------:R-:W-:Y:S02]  /*eb50*/  LOP3.LUT R0, R3, R0, R4, 0xfe, !PT ;  /* 0x0000000003007212 */ /* 0x000fe400078efe04 */
.L_x_6200:
[----:B------:R-:W-:Y:S05]  /*eb60*/  BSYNC B0 ;  /* 0x0000000000007941 */ /* 0x000fea0003800000 */
.L_x_6199:
[----:B------:R-:W-:Y:S01]  /*eb70*/  FMUL.FTZ R0, R0, 1 ;  /* 0x3f80000000007820 */ /* 0x000fe20000410000 */
[----:B------:R-:W-:-:S03]  /*eb80*/  CS2R R6, SRZ ;  /* 0x0000000000067805 */ /* 0x000fc6000001ff00 */
[----:B------:R0:W4:Y:S01]  /*eb90*/  F2F.F64.F32 R4, R0 ;  /* 0x0000000000047310 */ /* 0x0001220000201800 */
[----:B------:R-:W-:Y:S05]  /*eba0*/  BRA `(.L_x_6180) ;  /* 0x0000030000007947 */ /* 0x000fea0003800000 */
.L_x_6192:
        /* <DEDUP_REMOVED lines=14> */
.L_x_6206:
[----:B------:R-:W-:Y:S05]  /*ec90*/  BSYNC B0 ;  /* 0x0000000000007941 */ /* 0x000fea0003800000 */
.L_x_6205:
[----:B------:R-:W-:Y:S01]  /*eca0*/  FMUL.FTZ R0, R0, 1 ;  /* 0x3f80000000007820 */ /* 0x000fe20000410000 */
[----:B------:R-:W-:-:S03]  /*ecb0*/  CS2R R6, SRZ ;  /* 0x0000000000067805 */ /* 0x000fc6000001ff00 */
[----:B------:R0:W4:Y:S01]  /*ecc0*/  F2F.F64.F32 R4, R0 ;  /* 0x0000000000047310 */ /* 0x0001220000201800 */
[----:B------:R-:W-:Y:S05]  /*ecd0*/  BRA `(.L_x_6180) ;  /* 0x000001d000007947 */ /* 0x000fea0003800000 */
.L_x_6179:
        /* <DEDUP_REMOVED lines=22> */
.L_x_6204:
[----:B----4-:R-:W4:Y:S01]  /*ee40*/  LDG.E.64 R4, [R2.64] ;  /* 0x0000002402047981 */ /* 0x010f22000c1e1b00 */
[----:B------:R-:W-:Y:S01]  /*ee50*/  CS2R R6, SRZ ;  /* 0x0000000000067805 */ /* 0x000fe2000001ff00 */
[----:B----4-:R-:W0:Y:S01]  /*ee60*/  I2F.F64.U64 R4, R4 ;  /* 0x0000000400047312 */ /* 0x010e220000301800 */
[----:B------:R-:W-:Y:S05]  /*ee70*/  BRA `(.L_x_6180) ;  /* 0x0000003000007947 */ /* 0x000fea0003800000 */
.L_x_6203:
[----:B----4-:R-:W4:Y:S01]  /*ee80*/  LDG.E R2, [R2.64] ;  /* 0x0000002402027981 */ /* 0x010f22000c1e1900 */
[----:B------:R-:W-:Y:S01]  /*ee90*/  CS2R R6, SRZ ;  /* 0x0000000000067805 */ /* 0x000fe2000001ff00 */
[----:B----4-:R0:W4:Y:S06]  /*eea0*/  I2F.F64.U32 R4, R2 ;  /* 0x0000000200047312 */ /* 0x01012c0000201800 */
.L_x_6180:
        /* <DEDUP_REMOVED lines=29> */
.L_x_6210:
[----:B------:R-:W0:Y:S02]  /*f080*/  F2I.S64.F64.TRUNC R24, R24 ;  /* 0x0000001800187311 */ /* 0x000e24000030d900 */
[----:B0-----:R-:W-:-:S05]  /*f090*/  IMAD.MOV.U32 R3, RZ, RZ, R24 ;  /* 0x000000ffff037224 */ /* 0x001fca00078e0018 */
[----:B------:R0:W-:Y:S01]  /*f0a0*/  STG.E.U8 [R28.64], R3 ;  /* 0x000000031c007986 */ /* 0x0001e2000c101124 */
[----:B------:R-:W-:Y:S05]  /*f0b0*/  BRA `(.L_x_6212) ;  /* 0x00000f1000007947 */ /* 0x000fea0003800000 */
.L_x_6209:
        /* <DEDUP_REMOVED lines=9> */
.L_x_6214:
[----:B------:R-:W0:Y:S02]  /*f150*/  F2I.F64.TRUNC R25, R24 ;  /* 0x0000001800197311 */ /* 0x000e24000030d100 */
[----:B0-----:R0:W-:Y:S01]  /*f160*/  STG.E [R28.64], R25 ;  /* 0x000000191c007986 */ /* 0x0011e2000c101924 */
[----:B------:R-:W-:Y:S05]  /*f170*/  BRA `(.L_x_6212) ;  /* 0x00000e5000007947 */ /* 0x000fea0003800000 */
.L_x_6213:
[----:B------:R-:W0:Y:S02]  /*f180*/  F2I.F64.TRUNC R25, R24 ;  /* 0x0000001800197311 */ /* 0x000e24000030d100 */
[----:B0-----:R0:W-:Y:S01]  /*f190*/  STG.E.U16 [R28.64], R25 ;  /* 0x000000191c007986 */ /* 0x0011e2000c101524 */
[----:B------:R-:W-:Y:S05]  /*f1a0*/  BRA `(.L_x_6212) ;  /* 0x00000e2000007947 */ /* 0x000fea0003800000 */
.L_x_6208:
        /* <DEDUP_REMOVED lines=11> */
.L_x_6216:
[----:B------:R-:W0:Y:S01]  /*f260*/  F2F.F32.F64 R0, R24 ;  /* 0x0000001800007310 */ /* 0x000e220000301000 */
[----:B------:R-:W0:-:S14]  /*f270*/  DSETP.GEU.AND P0, PT, |R24|, c[0x2][0x0], PT ;  /* 0x008000001800762a */ /* 0x000e1c0003f0e200 */
[----:B0-----:R-:W-:-:S05]  /*f280*/  @!P0 FMUL R0, R0, 1.175494350822287508e-38 ;  /* 0x0080000000008820 */ /* 0x001fca0000400000 */
[----:B------:R-:W-:-:S05]  /*f290*/  F2FP.PACK_AB R0, RZ, R0 ;  /* 0x00000000ff00723e */ /* 0x000fca00000000ff */
[----:B------:R0:W-:Y:S01]  /*f2a0*/  STG.E.U16 [R28.64], R0 ;  /* 0x000000001c007986 */ /* 0x0001e2000c101524 */
[----:B------:R-:W-:Y:S05]  /*f2b0*/  BRA `(.L_x_6212) ;  /* 0x00000d1000007947 */ /* 0x000fea0003800000 */
.L_x_6215:
        /* <DEDUP_REMOVED lines=14> */
.L_x_6218:
        /* <DEDUP_REMOVED lines=9> */
.L_x_6217:
[----:B------:R0:W-:Y:S01]  /*f430*/  STG.E.64 [R28.64], R24 ;  /* 0x000000181c007986 */ /* 0x0001e2000c101b24 */
[----:B------:R-:W-:Y:S05]  /*f440*/  BRA `(.L_x_6212) ;  /* 0x00000b8000007947 */ /* 0x000fea0003800000 */
.L_x_6207:
        /* <DEDUP_REMOVED lines=13> */
.L_x_6221:
[----:B------:R0:W-:Y:S01]  /*f520*/  STG.E.128 [R28.64], R24 ;  /* 0x000000181c007986 */ /* 0x0001e2000c101d24 */
[----:B------:R-:W-:Y:S05]  /*f530*/  BRA `(.L_x_6212) ;  /* 0x00000a9000007947 */ /* 0x000fea0003800000 */
.L_x_6220:
        /* <DEDUP_REMOVED lines=23> */
.L_x_6225:
[----:B------:R-:W-:Y:S05]  /*f6b0*/  BSYNC B0 ;  /* 0x0000000000007941 */ /* 0x000fea0003800000 */
.L_x_6224:
[----:B------:R-:W-:-:S05]  /*f6c0*/  LOP3.LUT R3, R0, R3, RZ, 0xfc, !PT ;  /* 0x0000000300037212 */ /* 0x000fca00078efcff */
[----:B------:R0:W-:Y:S01]  /*f6d0*/  STG.E.U8 [R28.64], R3 ;  /* 0x000000031c007986 */ /* 0x0001e2000c101124 */
[----:B------:R-:W-:Y:S05]  /*f6e0*/  BRA `(.L_x_6212) ;  /* 0x000008e000007947 */ /* 0x000fea0003800000 */
.L_x_6223:
        /* <DEDUP_REMOVED lines=15> */
.L_x_6227:
[----:B------:R-:W-:Y:S01]  /*f7e0*/  IMAD.MOV.U32 R0, RZ, RZ, 0x7f ;  /* 0x0000007fff007424 */ /* 0x000fe200078e00ff */
[----:B------:R-:W-:-:S04]  /*f7f0*/  ISETP.GT.U32.AND P0, PT, R2, 0x7f800000, PT ;  /* 0x7f8000000200780c */ /* 0x000fc80003f04070 */
[----:B------:R-:W-:-:S04]  /*f800*/  SEL R0, R0, 0x7c, P0 ;  /* 0x0000007c00007807 */ /* 0x000fc80000000000 */
.L_x_6228:
[----:B------:R-:W-:Y:S05]  /*f810*/  BSYNC B0 ;  /* 0x0000000000007941 */ /* 0x000fea0003800000 */
.L_x_6226:
[----:B------:R-:W-:-:S04]  /*f820*/  LOP3.LUT R2, R3, 0x80000000, RZ, 0xc0, !PT ;  /* 0x8000000003027812 */ /* 0x000fc800078ec0ff */
[----:B------:R-:W-:-:S04]  /*f830*/  SHF.R.U32.HI R3, RZ, 0x18, R2 ;  /* 0x00000018ff037819 */ /* 0x000fc80000011602 */
[----:B------:R-:W-:-:S05]  /*f840*/  LOP3.LUT R3, R0, R3, RZ, 0xfc, !PT ;  /* 0x0000000300037212 */ /* 0x000fca00078efcff */
[----:B------:R0:W-:Y:S01]  /*f850*/  STG.E.U8 [R28.64], R3 ;  /* 0x000000031c007986 */ /* 0x0001e2000c101124 */
[----:B------:R-:W-:Y:S05]  /*f860*/  BRA `(.L_x_6212) ;  /* 0x0000076000007947 */ /* 0x000fea0003800000 */
.L_x_6222:
[----:B------:R-:W0:Y:S01]  /*f870*/  F2F.F32.F64 R0, R24 ;  /* 0x0000001800007310 */ /* 0x000e220000301000 */
[----:B------:R-:W0:-:S14]  /*f880*/  DSETP.GEU.AND P0, PT, |R24|, c[0x2][0x0], PT ;  /* 0x008000001800762a */ /* 0x000e1c0003f0e200 */
[----:B0-----:R-:W-:-:S05]  /*f890*/  @!P0 FMUL R0, R0, 1.175494350822287508e-38 ;  /* 0x0080000000008820 */ /* 0x001fca0000400000 */
[----:B------:R-:W-:-:S05]  /*f8a0*/  F2FP.BF16.PACK_AB R0, RZ, R0 ;  /* 0x00000000ff00723e */ /* 0x000fca00000010ff */
[----:B------:R0:W-:Y:S01]  /*f8b0*/  STG.E.U16 [R28.64], R0 ;  /* 0x000000001c007986 */ /* 0x0001e2000c101524 */
[----:B------:R-:W-:Y:S05]  /*f8c0*/  BRA `(.L_x_6212) ;  /* 0x0000070000007947 */ /* 0x000fea0003800000 */
.L_x_6219:
        /* <DEDUP_REMOVED lines=11> */
.L_x_6231:
        /* <DEDUP_REMOVED lines=19> */
.L_x_6234:
[----:B------:R-:W-:-:S04]  /*fab0*/  LOP3.LUT R2, R3, 0x80000000, RZ, 0xc0, !PT ;  /* 0x8000000003027812 */ /* 0x000fc800078ec0ff */
[----:B------:R-:W-:-:S04]  /*fac0*/  SHF.R.U32.HI R3, RZ, 0x18, R2 ;  /* 0x00000018ff037819 */ /* 0x000fc80000011602 */
[----:B------:R-:W-:-:S04]  /*fad0*/  LOP3.LUT R0, R0, R3, RZ, 0xfc, !PT ;  /* 0x0000000300007212 */ /* 0x000fc800078efcff */
[----:B------:R-:W-:Y:S02]  /*fae0*/  PRMT R14, R0, 0x7610, R14 ;  /* 0x00007610000e7816 */ /* 0x000fe4000000000e */
.L_x_6233:
[----:B------:R-:W-:Y:S05]  /*faf0*/  BSYNC B0 ;  /* 0x0000000000007941 */ /* 0x000fea0003800000 */
.L_x_6232:
[----:B------:R0:W-:Y:S01]  /*fb00*/  STG.E.U8 [R28.64], R14 ;  /* 0x0000000e1c007986 */ /* 0x0001e2000c101124 */
[----:B------:R-:W-:Y:S05]  /*fb10*/  BRA `(.L_x_6212) ;  /* 0x000004b000007947 */ /* 0x000fea0003800000 */
.L_x_6230:
        /* <DEDUP_REMOVED lines=19> */
.L_x_6237:
[----:B------:R-:W-:-:S04]  /*fc50*/  LOP3.LUT R2, R3, 0x80000000, RZ, 0xc0, !PT ;  /* 0x8000000003027812 */ /* 0x000fc800078ec0ff */
[----:B------:R-:W-:-:S04]  /*fc60*/  SHF.R.U32.HI R3, RZ, 0x18, R2 ;  /* 0x00000018ff037819 */ /* 0x000fc80000011602 */
[----:B------:R-:W-:-:S04]  /*fc70*/  LOP3.LUT R0, R0, R3, RZ, 0xfc, !PT ;  /* 0x0000000300007212 */ /* 0x000fc800078efcff */
[----:B------:R-:W-:Y:S02]  /*fc80*/  PRMT R14, R0, 0x7610, R14 ;  /* 0x00007610000e7816 */ /* 0x000fe4000000000e */
.L_x_6236:
[----:B------:R-:W-:Y:S05]  /*fc90*/  BSYNC B0 ;  /* 0x0000000000007941 */ /* 0x000fea0003800000 */
.L_x_6235:
[----:B------:R0:W-:Y:S01]  /*fca0*/  STG.E.U8 [R28.64], R14 ;  /* 0x0000000e1c007986 */ /* 0x0001e2000c101124 */
[----:B------:R-:W-:Y:S05]  /*fcb0*/  BRA `(.L_x_6212) ;  /* 0x0000031000007947 */ /* 0x000fea0003800000 */
.L_x_6229:
        /* <DEDUP_REMOVED lines=24> */
.L_x_6211:
        /* <DEDUP_REMOVED lines=20> */
.L_x_6239:
[----:B------:R-:W0:Y:S02]  /*ff80*/  F2I.U64.F64.TRUNC R24, R24 ;  /* 0x0000001800187311 */ /* 0x000e24000030d800 */
[----:B0-----:R0:W-:Y:S01]  /*ff90*/  STG.E.64 [R28.64], R24 ;  /* 0x000000181c007986 */ /* 0x0011e2000c101b24 */
[----:B------:R-:W-:Y:S05]  /*ffa0*/  BRA `(.L_x_6212) ;  /* 0x0000002000007947 */ /* 0x000fea0003800000 */
.L_x_6238:
[----:B------:R-:W0:Y:S02]  /*ffb0*/  F2I.U32.F64.TRUNC R25, R24 ;  /* 0x0000001800197311 */ /* 0x000e24000030d000 */
[----:B0-----:R0:W-:Y:S02]  /*ffc0*/  STG.E [R28.64], R25 ;  /* 0x000000191c007986 */ /* 0x0011e4000c101924 */
.L_x_6212:
[----:B------:R-:W-:Y:S02]  /*ffd0*/  IADD3 R23, R23, 0x80, RZ ;  /* 0x0000008017177810 */ /* 0x000fe40007ffe0ff */
.L_x_5979:
[----:B------:R-:W-:Y:S05]  /*ffe0*/  BSYNC B6 ;  /* 0x0000000000067941 */ /* 0x000fea0003800000 */
.L_x_5978:
[----:B------:R-:W-:-:S13]  /*fff0*/  ISETP.GE.AND P0, PT, R23, c[0x0][0x160], PT ;  /* 0x0000580017007a0c */ /* 0x000fda0003f06270 */
[----:B------:R-:W-:Y:S05]  /*10000*/  @P0 EXIT ;  /* 0x000000000000094d */ /* 0x000fea0003800000 */
        /* <DEDUP_REMOVED lines=281> */
.L_x_6240:
        /* <DEDUP_REMOVED lines=20> */
.L_x_6244:
[----:B------:R-:W2:Y:S01]  /*112e0*/  LDG.E.U8 R4, [R4.64] ;  /* 0x0000002404047981 */ /* 0x000ea2000c1e1100 */
[----:B------:R-:W-:Y:S01]  /*112f0*/  CS2R R26, SRZ ;  /* 0x00000000001a7805 */ /* 0x000fe2000001ff00 */
[----:B--2---:R0:W1:Y:S01]  /*11300*/  I2F.F64.U16 R24, R4 ;  /* 0x0000000400187312 */ /* 0x0040620000101800 */
[----:B------:R-:W-:Y:S05]  /*11310*/  BRA `(.L_x_6246) ;  /* 0x00000f5000007947 */ /* 0x000fea0003800000 */
.L_x_6243:
        /* <DEDUP_REMOVED lines=10> */
.L_x_6248:
[----:B------:R-:W2:Y:S01]  /*113c0*/  LDG.E R4, [R4.64] ;  /* 0x0000002404047981 */ /* 0x000ea2000c1e1900 */
[----:B------:R-:W-:Y:S01]  /*113d0*/  CS2R R26, SRZ ;  /* 0x00000000001a7805 */ /* 0x000fe2000001ff00 */
[----:B--2---:R0:W1:Y:S01]  /*113e0*/  I2F.F64 R24, R4 ;  /* 0x0000000400187312 */ /* 0x0040620000201c00 */
[----:B------:R-:W-:Y:S05]  /*113f0*/  BRA `(.L_x_6246) ;  /* 0x00000e7000007947 */ /* 0x000fea0003800000 */
.L_x_6247:
[----:B------:R-:W2:Y:S01]  /*11400*/  LDG.E.U16 R4, [R4.64] ;  /* 0x0000002404047981 */ /* 0x000ea2000c1e1500 */
[----:B------:R-:W-:Y:S01]  /*11410*/  CS2R R26, SRZ ;  /* 0x00000000001a7805 */ /* 0x000fe2000001ff00 */
[----:B--2---:R0:W1:Y:S01]  /*11420*/  I2F.F64.S16 R24, R4 ;  /* 0x0000000400187312 */ /* 0x0040620000101c00 */
[----:B------:R-:W-:Y:S05]  /*11430*/  BRA `(.L_x_6246) ;  /* 0x00000e3000007947 */ /* 0x000fea0003800000 */
.L_x_6242:
        /* <DEDUP_REMOVED lines=11> */
.L_x_6250:
[----:B------:R-:W2:Y:S01]  /*114f0*/  LDG.E.U16 R0, [R4.64] ;  /* 0x0000002404007981 */ /* 0x000ea2000c1e1500 */
[----:B------:R-:W-:Y:S01]  /*11500*/  CS2R R26, SRZ ;  /* 0x00000000001a7805 */ /* 0x000fe2000001ff00 */
[----:B--2---:R-:W-:-:S05]  /*11510*/  HADD2.F32 R0, -RZ, R0.H0_H0 ;  /* 0x20000000ff007230 */ /* 0x004fca0000004100 */
[----:B------:R-:W-:-:S04]  /*11520*/  FMUL.FTZ R0, R0, 1 ;  /* 0x3f80000000007820 */ /* 0x000fc80000410000 */
[----:B------:R0:W1:Y:S01]  /*11530*/  F2F.F64.F32 R24, R0 ;  /* 0x0000000000187310 */ /* 0x0000620000201800 */
[----:B------:R-:W-:Y:S05]  /*11540*/  BRA `(.L_x_6246) ;  /* 0x00000d2000007947 */ /* 0x000fea0003800000 */
.L_x_6249:
        /* <DEDUP_REMOVED lines=12> */
.L_x_6252:
        /* <DEDUP_REMOVED lines=8> */
.L_x_6251:
[----:B------:R0:W5:Y:S01]  /*11690*/  LDG.E.64 R24, [R4.64] ;  /* 0x0000002404187981 */ /* 0x000162000c1e1b00 */
[----:B------:R-:W-:Y:S01]  /*116a0*/  CS2R R26, SRZ ;  /* 0x00000000001a7805 */ /* 0x000fe2000001ff00 */
[----:B------:R-:W-:Y:S05]  /*116b0*/  BRA `(.L_x_6246) ;  /* 0x00000bb000007947 */ /* 0x000fea0003800000 */
.L_x_6241:
        /* <DEDUP_REMOVED lines=14> */
.L_x_6255:
[----:B------:R0:W5:Y:S01]  /*117a0*/  LDG.E.128 R24, [R4.64] ;  /* 0x0000002404187981 */ /* 0x000162000c1e1d00 */
[----:B------:R-:W-:Y:S05]  /*117b0*/  BRA `(.L_x_6246) ;  /* 0x00000ab000007947 */ /* 0x000fea0003800000 */
.L_x_6254:
        /* <DEDUP_REMOVED lines=29> */
.L_x_6257:
        /* <DEDUP_REMOVED lines=16> */
.L_x_6256:
[----:B------:R-:W2:Y:S01]  /*11a90*/  LDG.E.U16 R0, [R4.64] ;  /* 0x0000002404007981 */ /* 0x000ea2000c1e1500 */
[----:B------:R-:W-:Y:S01]  /*11aa0*/  CS2R R26, SRZ ;  /* 0x00000000001a7805 */ /* 0x000fe2000001ff00 */
[----:B--2---:R-:W-:-:S05]  /*11ab0*/  PRMT R0, RZ, 0x5410, R0 ;  /* 0x00005410ff007816 */ /* 0x004fca0000000000 */
[----:B------:R-:W-:-:S04]  /*11ac0*/  FMUL.FTZ R0, R0, 1 ;  /* 0x3f80000000007820 */ /* 0x000fc80000410000 */
[----:B------:R0:W1:Y:S01]  /*11ad0*/  F2F.F64.F32 R24, R0 ;  /* 0x0000000000187310 */ /* 0x0000620000201800 */
[----:B------:R-:W-:Y:S05]  /*11ae0*/  BRA `(.L_x_6246) ;  /* 0x0000078000007947 */ /* 0x000fea0003800000 */
.L_x_6253:
        /* <DEDUP_REMOVED lines=12> */
.L_x_6260:
        /* <DEDUP_REMOVED lines=21> */
.L_x_6264:
[----:B------:R-:W-:Y:S05]  /*11d00*/  BSYNC B1 ;  /* 0x0000000000017941 */ /* 0x000fea0003800000 */
.L_x_6263:
[----:B------:R-:W-:Y:S01]  /*11d10*/  LEA R5, R0, 0x3b800000, 0x17 ;  /* 0x3b80000000057811 */ /* 0x000fe200078eb8ff */
[----:B------:R-:W-:-:S05]  /*11d20*/  IMAD.SHL.U32 R0, R3, 0x100000, RZ ;  /* 0x0010000003007824 */ /* 0x000fca00078e00ff */
[----:B------:R-:W-:Y:S02]  /*11d30*/  LOP3.LUT R0, R5, R0, R6, 0xfe, !PT ;  /* 0x0000000005007212 */ /* 0x000fe400078efe06 */
.L_x_6262:
[----:B------:R-:W-:Y:S05]  /*11d40*/  BSYNC B0 ;  /* 0x0000000000007941 */ /* 0x000fea0003800000 */
.L_x_6261:
[----:B------:R-:W-:Y:S01]  /*11d50*/  FMUL.FTZ R0, R0, 1 ;  /* 0x3f80000000007820 */ /* 0x000fe20000410000 */
[----:B------:R-:W-:-:S03]  /*11d60*/  CS2R R26, SRZ ;  /* 0x00000000001a7805 */ /* 0x000fc6000001ff00 */
[----:B------:R0:W1:Y:S01]  /*11d70*/  F2F.F64.F32 R24, R0 ;  /* 0x0000000000187310 */ /* 0x0000620000201800 */
[----:B------:R-:W-:Y:S05]  /*11d80*/  BRA `(.L_x_6246) ;  /* 0x000004e000007947 */ /* 0x000fea0003800000 */
.L_x_6259:
        /* <DEDUP_REMOVED lines=21> */
.L_x_6268:
[----:B------:R-:W-:Y:S05]  /*11ee0*/  BSYNC B1 ;  /* 0x0000000000017941 */ /* 0x000fea0003800000 */
.L_x_6267:
[----:B------:R-:W-:Y:S01]  /*11ef0*/  LEA R5, R0, 0x37800000, 0x17 ;  /* 0x3780000000057811 */ /* 0x000fe200078eb8ff */
[----:B------:R-:W-:-:S05]  /*11f00*/  IMAD.SHL.U32 R0, R3, 0x200000, RZ ;  /* 0x0020000003007824 */ /* 0x000fca00078e00ff */
[----:B------:R-:W-:Y:S02]  /*11f10*/  LOP3.LUT R0, R5, R0, R6, 0xfe, !PT ;  /* 0x0000000005007212 */ /* 0x000fe400078efe06 */
.L_x_6266:
[----:B------:R-:W-:Y:S05]  /*11f20*/  BSYNC B0 ;  /* 0x0000000000007941 */ /* 0x000fea0003800000 */
.L_x_6265:
[----:B------:R-:W-:Y:S01]  /*11f30*/  FMUL.FTZ R0, R0, 1 ;  /* 0x3f80000000007820 */ /* 0x000fe20000410000 */
[----:B------:R-:W-:-:S03]  /*11f40*/  CS2R R26, SRZ ;  /* 0x00000000001a7805 */ /* 0x000fc6000001ff00 */
[----:B------:R0:W1:Y:S01]  /*11f50*/  F2F.F64.F32 R24, R0 ;  /* 0x0000000000187310 */ /* 0x0000620000201800 */
[----:B------:R-:W-:Y:S05]  /*11f60*/  BRA `(.L_x_6246) ;  /* 0x0000030000007947 */ /* 0x000fea0003800000 */
.L_x_6258:
        /* <DEDUP_REMOVED lines=14> */
.L_x_6272:
[----:B------:R-:W-:Y:S05]  /*12050*/  BSYNC B0 ;  /* 0x0000000000007941 */ /* 0x000fea0003800000 */
.L_x_6271:
[----:B------:R-:W-:Y:S01]  /*12060*/  FMUL.FTZ R0, R0, 1 ;  /* 0x3f80000000007820 */ /* 0x000fe20000410000 */
[----:B------:R-:W-:-:S03]  /*12070*/  CS2R R26, SRZ ;  /* 0x00000000001a7805 */ /* 0x000fc6000001ff00 */
[----:B------:R0:W1:Y:S01]  /*12080*/  F2F.F64.F32 R24, R0 ;  /* 0x0000000000187310 */ /* 0x0000620000201800 */
[----:B------:R-:W-:Y:S05]  /*12090*/  BRA `(.L_x_6246) ;  /* 0x000001d000007947 */ /* 0x000fea0003800000 */
.L_x_6245:
        /* <DEDUP_REMOVED lines=22> */
.L_x_6270:
[----:B------:R-:W2:Y:S01]  /*12200*/  LDG.E.64 R24, [R4.64] ;  /* 0x0000002404187981 */ /* 0x000ea2000c1e1b00 */
[----:B------:R-:W-:Y:S01]  /*12210*/  CS2R R26, SRZ ;  /* 0x00000000001a7805 */ /* 0x000fe2000001ff00 */
[----:B--2---:R-:W0:Y:S01]  /*12220*/  I2F.F64.U64 R24, R24 ;  /* 0x0000001800187312 */ /* 0x004e220000301800 */
[----:B------:R-:W-:Y:S05]  /*12230*/  BRA `(.L_x_6246) ;  /* 0x0000003000007947 */ /* 0x000fea0003800000 */
.L_x_6269:
[----:B------:R-:W2:Y:S01]  /*12240*/  LDG.E R4, [R4.64] ;  /* 0x0000002404047981 */ /* 0x000ea2000c1e1900 */
[----:B------:R-:W-:Y:S01]  /*12250*/  CS2R R26, SRZ ;  /* 0x00000000001a7805 */ /* 0x000fe2000001ff00 */
[----:B--2---:R0:W1:Y:S06]  /*12260*/  I2F.F64.U32 R24, R4 ;  /* 0x0000000400187312 */ /* 0x00406c0000201800 */
.L_x_6246:
        /* <DEDUP_REMOVED lines=18> */
.L_x_6276:
[----:B------:R-:W3:Y:S01]  /*12390*/  LDG.E.U8 R4, [R4.64] ;  /* 0x0000002404047981 */ /* 0x000ee2000c1e1100 */
[----:B------:R-:W-:Y:S01]  /*123a0*/  CS2R R18, SRZ ;  /* 0x0000000000127805 */ /* 0x000fe2000001ff00 */
[----:B---3--:R0:W3:Y:S01]  /*123b0*/  I2F.F64.U16 R16, R4 ;  /* 0x0000000400107312 */ /* 0x0080e20000101800 */
[----:B------:R-:W-:Y:S05]  /*123c0*/  BRA `(.L_x_6278) ;  /* 0x00000f5000007947 */ /* 0x000fea0003800000 */
.L_x_6275:
        /* <DEDUP_REMOVED lines=10> */
.L_x_6280:
[----:B------:R-:W3:Y:S01]  /*12470*/  LDG.E R4, [R4.64] ;  /* 0x0000002404047981 */ /* 0x000ee2000c1e1900 */
[----:B------:R-:W-:Y:S01]  /*12480*/  CS2R R18, SRZ ;  /* 0x0000000000127805 */ /* 0x000fe2000001ff00 */
[----:B---3--:R0:W3:Y:S01]  /*12490*/  I2F.F64 R16, R4 ;  /* 0x0000000400107312 */ /* 0x0080e20000201c00 */
[----:B------:R-:W-:Y:S05]  /*124a0*/  BRA `(.L_x_6278) ;  /* 0x00000e7000007947 */ /* 0x000fea0003800000 */
.L_x_6279:
[----:B------:R-:W3:Y:S01]  /*124b0*/  LDG.E.U16 R4, [R4.64] ;  /* 0x0000002404047981 */ /* 0x000ee2000c1e1500 */
[----:B------:R-:W-:Y:S01]  /*124c0*/  CS2R R18, SRZ ;  /* 0x0000000000127805 */ /* 0x000fe2000001ff00 */
[----:B---3--:R0:W3:Y:S01]  /*124d0*/  I2F.F64.S16 R16, R4 ;  /* 0x0000000400107312 */ /* 0x0080e20000101c00 */
[----:B------:R-:W-:Y:S05]  /*124e0*/  BRA `(.L_x_6278) ;  /* 0x00000e3000007947 */ /* 0x000fea0003800000 */
.L_x_6274:
        /* <DEDUP_REMOVED lines=11> */
.L_x_6282:
[----:B------:R-:W3:Y:S01]  /*125a0*/  LDG.E.U16 R0, [R4.64] ;  /* 0x0000002404007981 */ /* 0x000ee2000c1e1500 */
[----:B------:R-:W-:Y:S01]  /*125b0*/  CS2R R18, SRZ ;  /* 0x0000000000127805 */ /* 0x000fe2000001ff00 */
[----:B---3--:R-:W-:-:S05]  /*125c0*/  HADD2.F32 R0, -RZ, R0.H0_H0 ;  /* 0x20000000ff007230 */ /* 0x008fca0000004100 */
[----:B------:R-:W-:-:S04]  /*125d0*/  FMUL.FTZ R0, R0, 1 ;  /* 0x3f80000000007820 */ /* 0x000fc80000410000 */
[----:B------:R0:W3:Y:S01]  /*125e0*/  F2F.F64.F32 R16, R0 ;  /* 0x0000000000107310 */ /* 0x0000e20000201800 */
[----:B------:R-:W-:Y:S05]  /*125f0*/  BRA `(.L_x_6278) ;  /* 0x00000d2000007947 */ /* 0x000fea0003800000 */
.L_x_6281:
        /* <DEDUP_REMOVED lines=12> */
.L_x_6284:
        /* <DEDUP_REMOVED lines=8> */
.L_x_6283:
[----:B------:R0:W5:Y:S01]  /*12740*/  LDG.E.64 R16, [R4.64] ;  /* 0x0000002404107981 */ /* 0x000162000c1e1b00 */
[----:B------:R-:W-:Y:S01]  /*12750*/  CS2R R18, SRZ ;  /* 0x0000000000127805 */ /* 0x000fe2000001ff00 */
[----:B------:R-:W-:Y:S05]  /*12760*/  BRA `(.L_x_6278) ;  /* 0x00000bb000007947 */ /* 0x000fea0003800000 */
.L_x_6273:
        /* <DEDUP_REMOVED lines=14> */
.L_x_6287:
[----:B------:R0:W5:Y:S01]  /*12850*/  LDG.E.128 R16, [R4.64] ;  /* 0x0000002404107981 */ /* 0x000162000c1e1d00 */
[----:B------:R-:W-:Y:S05]  /*12860*/  BRA `(.L_x_6278) ;  /* 0x00000ab000007947 */ /* 0x000fea0003800000 */
.L_x_6286:
        /* <DEDUP_REMOVED lines=29> */
.L_x_6289:
        /* <DEDUP_REMOVED lines=16> */
.L_x_6288:
[----:B------:R-:W3:Y:S01]  /*12b40*/  LDG.E.U16 R0, [R4.64] ;  /* 0x0000002404007981 */ /* 0x000ee2000c1e1500 */
[----:B------:R-:W-:Y:S01]  /*12b50*/  CS2R R18, SRZ ;  /* 0x0000000000127805 */ /* 0x000fe2000001ff00 */
[----:B---3--:R-:W-:-:S05]  /*12b60*/  PRMT R0, RZ, 0x5410, R0 ;  /* 0x00005410ff007816 */ /* 0x008fca0000000000 */
[----:B------:R-:W-:-:S04]  /*12b70*/  FMUL.FTZ R0, R0, 1 ;  /* 0x3f80000000007820 */ /* 0x000fc80000410000 */
[----:B------:R0:W3:Y:S01]  /*12b80*/  F2F.F64.F32 R16, R0 ;  /* 0x0000000000107310 */ /* 0x0000e20000201800 */
[----:B------:R-:W-:Y:S05]  /*12b90*/  BRA `(.L_x_6278) ;  /* 0x0000078000007947 */ /* 0x000fea0003800000 */
.L_x_6285:
        /* <DEDUP_REMOVED lines=12> */
.L_x_6292:
        /* <DEDUP_REMOVED lines=21> */
.L_x_6296:
[----:B------:R-:W-:Y:S05]  /*12db0*/  BSYNC B1 ;  /* 0x0000000000017941 */ /* 0x000fea0003800000 */
.L_x_6295:
[----:B------:R-:W-:Y:S01]  /*12dc0*/  LEA R5, R0, 0x3b800000, 0x17 ;  /* 0x3b80000000057811 */ /* 0x000fe200078eb8ff */
[----:B------:R-:W-:-:S05]  /*12dd0*/  IMAD.SHL.U32 R0, R3, 0x100000, RZ ;  /* 0x0010000003007824 */ /* 0x000fca00078e00ff */
[----:B------:R-:W-:Y:S02]  /*12de0*/  LOP3.LUT R0, R5, R0, R6, 0xfe, !PT ;  /* 0x0000000005007212 */ /* 0x000fe400078efe06 */
.L_x_6294:
[----:B------:R-:W-:Y:S05]  /*12df0*/  BSYNC B0 ;  /* 0x0000000000007941 */ /* 0x000fea0003800000 */
.L_x_6293:
[----:B------:R-:W-:Y:S01]  /*12e00*/  FMUL.FTZ R0, R0, 1 ;  /* 0x3f80000000007820 */ /* 0x000fe20000410000 */
[----:B------:R-:W-:-:S03]  /*12e10*/  CS2R R18, SRZ ;  /* 0x0000000000127805 */ /* 0x000fc6000001ff00 */
[----:B------:R0:W3:Y:S01]  /*12e20*/  F2F.F64.F32 R16, R0 ;  /* 0x0000000000107310 */ /* 0x0000e20000201800 */
[----:B------:R-:W-:Y:S05]  /*12e30*/  BRA `(.L_x_6278) ;  /* 0x000004e000007947 */ /* 0x000fea0003800000 */
.L_x_6291:
        /* <DEDUP_REMOVED lines=21> */
.L_x_6300:
[----:B------:R-:W-:Y:S05]  /*12f90*/  BSYNC B1 ;  /* 0x0000000000017941 */ /* 0x000fea0003800000 */
.L_x_6299:
[----:B------:R-:W-:Y:S01]  /*12fa0*/  LEA R5, R0, 0x37800000, 0x17 ;  /* 0x3780000000057811 */ /* 0x000fe200078eb8ff */
[----:B------:R-:W-:-:S05]  /*12fb0*/  IMAD.SHL.U32 R0, R3, 0x200000, RZ ;  /* 0x0020000003007824 */ /* 0x000fca00078e00ff */
[----:B------:R-:W-:Y:S02]  /*12fc0*/  LOP3.LUT R0, R5, R0, R6, 0xfe, !PT ;  /* 0x0000000005007212 */ /* 0x000fe400078efe06 */
.L_x_6298:
[----:B------:R-:W-:Y:S05]  /*12fd0*/  BSYNC B0 ;  /* 0x0000000000007941 */ /* 0x000fea0003800000 */
.L_x_6297:
[----:B------:R-:W-:Y:S01]  /*12fe0*/  FMUL.FTZ R0, R0, 1 ;  /* 0x3f80000000007820 */ /* 0x000fe20000410000 */
[----:B------:R-:W-:-:S03]  /*12ff0*/  CS2R R18, SRZ ;  /* 0x0000000000127805 */ /* 0x000fc6000001ff00 */
[----:B------:R0:W3:Y:S01]  /*13000*/  F2F.F64.F32 R16, R0 ;  /* 0x0000000000107310 */ /* 0x0000e20000201800 */
[----:B------:R-:W-:Y:S05]  /*13010*/  BRA `(.L_x_6278) ;  /* 0x0000030000007947 */ /* 0x000fea0003800000 */
.L_x_6290:
        /* <DEDUP_REMOVED lines=14> */
.L_x_6304:
[----:B------:R-:W-:Y:S05]  /*13100*/  BSYNC B0 ;  /* 0x0000000000007941 */ /* 0x000fea0003800000 */
.L_x_6303:
[----:B------:R-:W-:Y:S01]  /*13110*/  FMUL.FTZ R0, R0, 1 ;  /* 0x3f80000000007820 */ /* 0x000fe20000410000 */
[----:B------:R-:W-:-:S03]  /*13120*/  CS2R R18, SRZ ;  /* 0x0000000000127805 */ /* 0x000fc6000001ff00 */
[----:B------:R0:W3:Y:S01]  /*13130*/  F2F.F64.F32 R16, R0 ;  /* 0x0000000000107310 */ /* 0x0000e20000201800 */
[----:B------:R-:W-:Y:S05]  /*13140*/  BRA `(.L_x_6278) ;  /* 0x000001d000007947 */ /* 0x000fea0003800000 */
.L_x_6277:
        /* <DEDUP_REMOVED lines=22> */
.L_x_6302:
[----:B------:R-:W3:Y:S01]  /*132b0*/  LDG.E.64 R16, [R4.64] ;  /* 0x0000002404107981 */ /* 0x000ee2000c1e1b00 */
[----:B------:R-:W-:Y:S01]  /*132c0*/  CS2R R18, SRZ ;  /* 0x0000000000127805 */ /* 0x000fe2000001ff00 */
[----:B---3--:R-:W0:Y:S01]  /*132d0*/  I2F.F64.U64 R16, R16 ;  /* 0x0000001000107312 */ /* 0x008e220000301800 */
[----:B------:R-:W-:Y:S05]  /*132e0*/  BRA `(.L_x_6278) ;  /* 0x0000003000007947 */ /* 0x000fea0003800000 */
.L_x_6301:
[----:B------:R-:W3:Y:S01]  /*132f0*/  LDG.E R4, [R4.64] ;  /* 0x0000002404047981 */ /* 0x000ee2000c1e1900 */
[----:B------:R-:W-:Y:S01]  /*13300*/  CS2R R18, SRZ ;  /* 0x0000000000127805 */ /* 0x000fe2000001ff00 */
[----:B---3--:R0:W3:Y:S06]  /*13310*/  I2F.F64.U32 R16, R4 ;  /* 0x0000000400107312 */ /* 0x0080ec0000201800 */
.L_x_6278:
        /* <DEDUP_REMOVED lines=18> */
.L_x_6308:
[----:B----4-:R-:W4:Y:S01]  /*13440*/  LDG.E.U8 R2, [R2.64] ;  /* 0x0000002402027981 */ /* 0x010f22000c1e1100 */
[----:B------:R-:W-:Y:S01]  /*13450*/  CS2R R6, SRZ ;  /* 0x0000000000067805 */ /* 0x000fe2000001ff00 */
[----:B----4-:R0:W4:Y:S01]  /*13460*/  I2F.F64.U16 R4, R2 ;  /* 0x0000000200047312 */ /* 0x0101220000101800 */
[----:B------:R-:W-:Y:S05]  /*13470*/  BRA `(.L_x_6310) ;  /* 0x00000f5000007947 */ /* 0x000fea0003800000 */
.L_x_6307:
        /* <DEDUP_REMOVED lines=10> */
.L_x_6312:
[----:B----4-:R-:W4:Y:S01]  /*13520*/  LDG.E R2, [R2.64] ;  /* 0x0000002402027981 */ /* 0x010f22000c1e1900 */
[----:B------:R-:W-:Y:S01]  /*13530*/  CS2R R6, SRZ ;  /* 0x0000000000067805 */ /* 0x000fe2000001ff00 */
[----:B----4-:R0:W4:Y:S01]  /*13540*/  I2F.F64 R4, R2 ;  /* 0x0000000200047312 */ /* 0x0101220000201c00 */
[----:B------:R-:W-:Y:S05]  /*13550*/  BRA `(.L_x_6310) ;  /* 0x00000e7000007947 */ /* 0x000fea0003800000 */
.L_x_6311:
[----:B----4-:R-:W4:Y:S01]  /*13560*/  LDG.E.U16 R2, [R2.64] ;  /* 0x0000002402027981 */ /* 0x010f22000c1e1500 */
[----:B------:R-:W-:Y:S01]  /*13570*/  CS2R R6, SRZ ;  /* 0x0000000000067805 */ /* 0x000fe2000001ff00 */
[----:B----4-:R0:W4:Y:S01]  /*13580*/  I2F.F64.S16 R4, R2 ;  /* 0x0000000200047312 */ /* 0x0101220000101c00 */
[----:B------:R-:W-:Y:S05]  /*13590*/  BRA `(.L_x_6310) ;  /* 0x00000e3000007947 */ /* 0x000fea0003800000 */
.L_x_6306:
        /* <DEDUP_REMOVED lines=11> */
.L_x_6314:
[----:B----4-:R-:W4:Y:S01]  /*13650*/  LDG.E.U16 R0, [R2.64] ;  /* 0x0000002402007981 */ /* 0x010f22000c1e1500 */
[----:B------:R-:W-:Y:S01]  /*13660*/  CS2R R6, SRZ ;  /* 0x0000000000067805 */ /* 0x000fe2000001ff00 */
[----:B----4-:R-:W-:-:S05]  /*13670*/  HADD2.F32 R0, -RZ, R0.H0_H0 ;  /* 0x20000000ff007230 */ /* 0x010fca0000004100 */
[----:B------:R-:W-:-:S04]  /*13680*/  FMUL.FTZ R0, R0, 1 ;  /* 0x3f80000000007820 */ /* 0x000fc80000410000 */
[----:B------:R0:W4:Y:S01]  /*13690*/  F2F.F64.F32 R4, R0 ;  /* 0x0000000000047310 */ /* 0x0001220000201800 */
[----:B------:R-:W-:Y:S05]  /*136a0*/  BRA `(.L_x_6310) ;  /* 0x00000d2000007947 */ /* 0x000fea0003800000 */
.L_x_6313:
        /* <DEDUP_REMOVED lines=12> */
.L_x_6316:
        /* <DEDUP_REMOVED lines=8> */
.L_x_6315:
[----:B------:R0:W5:Y:S01]  /*137f0*/  LDG.E.64 R4, [R2.64] ;  /* 0x0000002402047981 */ /* 0x000162000c1e1b00 */
[----:B------:R-:W-:Y:S01]  /*13800*/  CS2R R6, SRZ ;  /* 0x0000000000067805 */ /* 0x000fe2000001ff00 */
[----:B------:R-:W-:Y:S05]  /*13810*/  BRA `(.L_x_6310) ;  /* 0x00000bb000007947 */ /* 0x000fea0003800000 */
.L_x_6305:
        /* <DEDUP_REMOVED lines=14> */
.L_x_6319:
[----:B------:R0:W5:Y:S01]  /*13900*/  LDG.E.128 R4, [R2.64] ;  /* 0x0000002402047981 */ /* 0x000162000c1e1d00 */
[----:B------:R-:W-:Y:S05]  /*13910*/  BRA `(.L_x_6310) ;  /* 0x00000ab000007947 */ /* 0x000fea0003800000 */
.L_x_6318:
        /* <DEDUP_REMOVED lines=29> */
.L_x_6321:
        /* <DEDUP_REMOVED lines=16> */
.L_x_6320:
[----:B----4-:R-:W4:Y:S01]  /*13bf0*/  LDG.E.U16 R0, [R2.64] ;  /* 0x0000002402007981 */ /* 0x010f22000c1e1500 */
[----:B------:R-:W-:Y:S01]  /*13c00*/  CS2R R6, SRZ ;  /* 0x0000000000067805 */ /* 0x000fe2000001ff00 */
[----:B----4-:R-:W-:-:S05]  /*13c10*/  PRMT R0, RZ, 0x5410, R0 ;  /* 0x00005410ff007816 */ /* 0x010fca0000000000 */
[----:B------:R-:W-:-:S04]  /*13c20*/  FMUL.FTZ R0, R0, 1 ;  /* 0x3f80000000007820 */ /* 0x000fc80000410000 */
[----:B------:R0:W4:Y:S01]  /*13c30*/  F2F.F64.F32 R4, R0 ;  /* 0x0000000000047310 */ /* 0x0001220000201800 */
[----:B------:R-:W-:Y:S05]  /*13c40*/  BRA `(.L_x_6310) ;  /* 0x0000078000007947 */ /* 0x000fea0003800000 */
.L_x_6317:
        /* <DEDUP_REMOVED lines=12> */
.L_x_6324:
        /* <DEDUP_REMOVED lines=21> */
.L_x_6328:
[----:B------:R-:W-:Y:S05]  /*13e60*/  BSYNC B1 ;  /* 0x0000000000017941 */ /* 0x000fea0003800000 */
.L_x_6327:
[----:B------:R-:W-:Y:S01]  /*13e70*/  LEA R3, R0, 0x3b800000, 0x17 ;  /* 0x3b80000000037811 */ /* 0x000fe200078eb8ff */
[----:B------:R-:W-:-:S05]  /*13e80*/  IMAD.SHL.U32 R0, R2, 0x100000, RZ ;  /* 0x0010000002007824 */ /* 0x000fca00078e00ff */
[----:B------:R-:W-:Y:S02]  /*13e90*/  LOP3.LUT R0, R3, R0, R4, 0xfe, !PT ;  /* 0x0000000003007212 */ /* 0x000fe400078efe04 */
.L_x_6326:
[----:B------:R-:W-:Y:S05]  /*13ea0*/  BSYNC B0 ;  /* 0x0000000000007941 */ /* 0x000fea0003800000 */
.L_x_6325:
[----:B------:R-:W-:Y:S01]  /*13eb0*/  FMUL.FTZ R0, R0, 1 ;  /* 0x3f80000000007820 */ /* 0x000fe20000410000 */
[----:B------:R-:W-:-:S03]  /*13ec0*/  CS2R R6, SRZ ;  /* 0x0000000000067805 */ /* 0x000fc6000001ff00 */
[----:B------:R0:W4:Y:S01]  /*13ed0*/  F2F.F64.F32 R4, R0 ;  /* 0x0000000000047310 */ /* 0x0001220000201800 */
[----:B------:R-:W-:Y:S05]  /*13ee0*/  BRA `(.L_x_6310) ;  /* 0x000004e000007947 */ /* 0x000fea0003800000 */
.L_x_6323:
        /* <DEDUP_REMOVED lines=21> */
.L_x_6332:
[----:B------:R-:W-:Y:S05]  /*14040*/  BSYNC B1 ;  /* 0x0000000000017941 */ /* 0x000fea0003800000 */
.L_x_6331:
[----:B------:R-:W-:Y:S01]  /*14050*/  LEA R3, R0, 0x37800000, 0x17 ;  /* 0x3780000000037811 */ /* 0x000fe200078eb8ff */
[----:B------:R-:W-:-:S05]  /*14060*/  IMAD.SHL.U32 R0, R2, 0x200000, RZ ;  /* 0x0020000002007824 */ /* 0x000fca00078e00ff */
[----:B------:R-:W-:Y:S02]  /*14070*/  LOP3.LUT R0, R3, R0, R4, 0xfe, !PT ;  /* 0x0000000003007212 */ /* 0x000fe400078efe04 */
.L_x_6330:
[----:B------:R-:W-:Y:S05]  /*14080*/  BSYNC B0 ;  /* 0x0000000000007941 */ /* 0x000fea0003800000 */
.L_x_6329:
[----:B------:R-:W-:Y:S01]  /*14090*/  FMUL.FTZ R0, R0, 1 ;  /* 0x3f80000000007820 */ /* 0x000fe20000410000 */
[----:B------:R-:W-:-:S03]  /*140a0*/  CS2R R6, SRZ ;  /* 0x0000000000067805 */ /* 0x000fc6000001ff00 */
[----:B------:R0:W4:Y:S01]  /*140b0*/  F2F.F64.F32 R4, R0 ;  /* 0x0000000000047310 */ /* 0x0001220000201800 */
[----:B------:R-:W-:Y:S05]  /*140c0*/  BRA `(.L_x_6310) ;  /* 0x0000030000007947 */ /* 0x000fea0003800000 */
.L_x_6322:
        /* <DEDUP_REMOVED lines=14> */
.L_x_6336:
[----:B------:R-:W-:Y:S05]  /*141b0*/  BSYNC B0 ;  /* 0x0000000000007941 */ /* 0x000fea0003800000 */
.L_x_6335:
[----:B------:R-:W-:Y:S01]  /*141c0*/  FMUL.FTZ R0, R0, 1 ;  /* 0x3f80000000007820 */ /* 0x000fe20000410000 */
[----:B------:R-:W-:-:S03]  /*141d0*/  CS2R R6, SRZ ;  /* 0x0000000000067805 */ /* 0x000fc6000001ff00 */
[----:B------:R0:W4:Y:S01]  /*141e0*/  F2F.F64.F32 R4, R0 ;  /* 0x0000000000047310 */ /* 0x0001220000201800 */
[----:B------:R-:W-:Y:S05]  /*141f0*/  BRA `(.L_x_6310) ;  /* 0x000001d000007947 */ /* 0x000fea0003800000 */
.L_x_6309:
        /* <DEDUP_REMOVED lines=22> */
.L_x_6334:
[----:B----4-:R-:W4:Y:S01]  /*14360*/  LDG.E.64 R4, [R2.64] ;  /* 0x0000002402047981 */ /* 0x010f22000c1e1b00 */
[----:B------:R-:W-:Y:S01]  /*14370*/  CS2R R6, SRZ ;  /* 0x0000000000067805 */ /* 0x000fe2000001ff00 */
[----:B----4-:R-:W0:Y:S01]  /*14380*/  I2F.F64.U64 R4, R4 ;  /* 0x0000000400047312 */ /* 0x010e220000301800 */
[----:B------:R-:W-:Y:S05]  /*14390*/  BRA `(.L_x_6310) ;  /* 0x0000003000007947 */ /* 0x000fea0003800000 */
.L_x_6333:
[----:B----4-:R-:W4:Y:S01]  /*143a0*/  LDG.E R2, [R2.64] ;  /* 0x0000002402027981 */ /* 0x010f22000c1e1900 */
[----:B------:R-:W-:Y:S01]  /*143b0*/  CS2R R6, SRZ ;  /* 0x0000000000067805 */ /* 0x000fe2000001ff00 */
[----:B----4-:R0:W4:Y:S06]  /*143c0*/  I2F.F64.U32 R4, R2 ;  /* 0x0000000200047312 */ /* 0x01012c0000201800 */
.L_x_6310:
        /* <DEDUP_REMOVED lines=27> */
[----:B0-----:R-:W-:Y:S01]  /*14580*/  STG.E.U8 [R22.64], R5 ;  /* 0x0000000516007986 */ /* 0x001fe2000c101124 */
[----:B------:R-:W-:Y:S05]  /*14590*/  EXIT ;  /* 0x000000000000794d */ /* 0x000fea0003800000 */
.L_x_6340:
[----:B------:R-:W0:Y:S02]  /*145a0*/  F2I.S64.F64.TRUNC R4, R4 ;  /* 0x0000000400047311 */ /* 0x000e24000030d900 */
[----:B0-----:R-:W-:-:S05]  /*145b0*/  IMAD.MOV.U32 R3, RZ, RZ, R4 ;  /* 0x000000ffff037224 */ /* 0x001fca00078e0004 */
[----:B------:R-:W-:Y:S01]  /*145c0*/  STG.E.U8 [R22.64], R3 ;  /* 0x0000000316007986 */ /* 0x000fe2000c101124 */
[----:B------:R-:W-:Y:S05]  /*145d0*/  EXIT ;  /* 0x000000000000794d */ /* 0x000fea0003800000 */
.L_x_6339:
[----:B------:R-:W-:-:S13]  /*145e0*/  ISETP.NE.AND P0, PT, R2, 0x2, PT ;  /* 0x000000020200780c */ /* 0x000fda0003f05270 */
[----:B------:R-:W-:Y:S05]  /*145f0*/  @!P0 BRA `(.L_x_6342) ;  /* 0x000000a000008947 */ /* 0x000fea0003800000 */
[----:B------:R-:W-:-:S13]  /*14600*/  ISETP.NE.AND P0, PT, R2, 0x3, PT ;  /* 0x000000030200780c */ /* 0x000fda0003f05270 */
[----:B------:R-:W-:Y:S05]  /*14610*/  @!P0 BRA `(.L_x_6343) ;  /* 0x0000005000008947 */ /* 0x000fea0003800000 */
[----:B------:R-:W-:-:S13]  /*14620*/  ISETP.NE.AND P0, PT, R2, 0x4, PT ;  /* 0x000000040200780c */ /* 0x000fda0003f05270 */
[----:B------:R-:W-:Y:S05]  /*14630*/  @P0 BRA `(.L_x_6341) ;  /* 0x00000d2000000947 */ /* 0x000fea0003800000 */
[----:B------:R-:W0:Y:S02]  /*14640*/  F2I.S64.F64.TRUNC R4, R4 ;  /* 0x0000000400047311 */ /* 0x000e24000030d900 */
[----:B0-----:R-:W-:Y:S01]  /*14650*/  STG.E.64 [R22.64], R4 ;  /* 0x0000000416007986 */ /* 0x001fe2000c101b24 */
[----:B------:R-:W-:Y:S05]  /*14660*/  EXIT ;  /* 0x000000000000794d */ /* 0x000fea0003800000 */
.L_x_6343:
[----:B------:R-:W0:Y:S02]  /*14670*/  F2I.F64.TRUNC R5, R4 ;  /* 0x0000000400057311 */ /* 0x000e24000030d100 */
[----:B0-----:R-:W-:Y:S01]  /*14680*/  STG.E [R22.64], R5 ;  /* 0x0000000516007986 */ /* 0x001fe2000c101924 */
[----:B------:R-:W-:Y:S05]  /*14690*/  EXIT ;  /* 0x000000000000794d */ /* 0x000fea0003800000 */
.L_x_6342:
[----:B------:R-:W0:Y:S02]  /*146a0*/  F2I.F64.TRUNC R5, R4 ;  /* 0x0000000400057311 */ /* 0x000e24000030d100 */
[----:B0-----:R-:W-:Y:S01]  /*146b0*/  STG.E.U16 [R22.64], R5 ;  /* 0x0000000516007986 */ /* 0x001fe2000c101524 */
[----:B------:R-:W-:Y:S05]  /*146c0*/  EXIT ;  /* 0x000000000000794d */ /* 0x000fea0003800000 */
.L_x_6338:
        /* <DEDUP_REMOVED lines=9> */
[----:B------:R-:W-:Y:S01]  /*14760*/  STG.E [R22.64], R3 ;  /* 0x0000000316007986 */ /* 0x000fe2000c101924 */
[----:B------:R-:W-:Y:S05]  /*14770*/  EXIT ;  /* 0x000000000000794d */ /* 0x000fea0003800000 */
.L_x_6345:
[----:B------:R-:W0:Y:S01]  /*14780*/  F2F.F32.F64 R0, R4 ;  /* 0x0000000400007310 */ /* 0x000e220000301000 */
[----:B------:R-:W0:-:S14]  /*14790*/  DSETP.GEU.AND P0, PT, |R4|, c[0x2][0x0], PT ;  /* 0x008000000400762a */ /* 0x000e1c0003f0e200 */
[----:B0-----:R-:W-:-:S05]  /*147a0*/  @!P0 FMUL R0, R0, 1.175494350822287508e-38 ;  /* 0x0080000000008820 */ /* 0x001fca0000400000 */
[----:B------:R-:W-:-:S05]  /*147b0*/  F2FP.PACK_AB R0, RZ, R0 ;  /* 0x00000000ff00723e */ /* 0x000fca00000000ff */
[----:B------:R-:W-:Y:S01]  /*147c0*/  STG.E.U16 [R22.64], R0 ;  /* 0x0000000016007986 */ /* 0x000fe2000c101524 */
[----:B------:R-:W-:Y:S05]  /*147d0*/  EXIT ;  /* 0x000000000000794d */ /* 0x000fea0003800000 */
.L_x_6344:
        /* <DEDUP_REMOVED lines=12> */
[----:B------:R-:W-:Y:S01]  /*148a0*/  STG.E.64 [R22.64], R2 ;  /* 0x0000000216007986 */ /* 0x000fe2000c101b24 */
[----:B------:R-:W-:Y:S05]  /*148b0*/  EXIT ;  /* 0x000000000000794d */ /* 0x000fea0003800000 */
.L_x_6347:
[----:B------:R-:W0:Y:S01]  /*148c0*/  F2F.F32.F64 R3, R4 ;  /* 0x0000000400037310 */ /* 0x000e220000301000 */
[----:B------:R-:W0:-:S04]  /*148d0*/  DSETP.GEU.AND P0, PT, |R4|, c[0x2][0x0], PT ;  /* 0x008000000400762a */ /* 0x000e080003f0e200 */
[----:B------:R-:W1:-:S03]  /*148e0*/  DSETP.GEU.AND P1, PT, |R6|, c[0x2][0x0], PT ;  /* 0x008000000600762a */ /* 0x000e460003f2e200 */
[----:B------:R-:W1:Y:S07]  /*148f0*/  F2F.F32.F64 R0, R6 ;  /* 0x0000000600007310 */ /* 0x000e6e0000301000 */
[----:B0-----:R-:W-:-:S04]  /*14900*/  @!P0 FMUL R3, R3, 1.175494350822287508e-38 ;  /* 0x0080000003038820 */ /* 0x001fc80000400000 */
[----:B-1----:R-:W-:-:S05]  /*14910*/  @!P1 FMUL R0, R0, 1.175494350822287508e-38 ;  /* 0x0080000000009820 */ /* 0x002fca0000400000 */
[----:B------:R-:W-:-:S05]  /*14920*/  F2FP.PACK_AB R3, R0, R3 ;  /* 0x000000030003723e */ /* 0x000fca00000000ff */
[----:B------:R-:W-:Y:S01]  /*14930*/  STG.E [R22.64], R3 ;  /* 0x0000000316007986 */ /* 0x000fe2000c101924 */
[----:B------:R-:W-:Y:S05]  /*14940*/  EXIT ;  /* 0x000000000000794d */ /* 0x000fea0003800000 */
.L_x_6346:
[----:B------:R-:W-:Y:S01]  /*14950*/  STG.E.64 [R22.64], R4 ;  /* 0x0000000416007986 */ /* 0x000fe2000c101b24 */
[----:B------:R-:W-:Y:S05]  /*14960*/  EXIT ;  /* 0x000000000000794d */ /* 0x000fea0003800000 */
.L_x_6337:
        /* <DEDUP_REMOVED lines=11> */
[----:B------:R-:W-:Y:S01]  /*14a20*/  STG.E.U8 [R22.64], R3 ;  /* 0x0000000316007986 */ /* 0x000fe2000c101124 */
[----:B------:R-:W-:Y:S05]  /*14a30*/  EXIT ;  /* 0x000000000000794d */ /* 0x000fea0003800000 */
.L_x_6350:
[----:B------:R-:W-:Y:S01]  /*14a40*/  STG.E.128 [R22.64], R4 ;  /* 0x0000000416007986 */ /* 0x000fe2000c101d24 */
[----:B------:R-:W-:Y:S05]  /*14a50*/  EXIT ;  /* 0x000000000000794d */ /* 0x000fea0003800000 */
.L_x_6349:
        /* <DEDUP_REMOVED lines=23> */
.L_x_6354:
[----:B------:R-:W-:Y:S05]  /*14bd0*/  BSYNC B0 ;  /* 0x0000000000007941 */ /* 0x000fea0003800000 */
.L_x_6353:
[----:B------:R-:W-:-:S05]  /*14be0*/  LOP3.LUT R3, R0, R3, RZ, 0xfc, !PT ;  /* 0x0000000300037212 */ /* 0x000fca00078efcff */
[----:B------:R-:W-:Y:S01]  /*14bf0*/  STG.E.U8 [R22.64], R3 ;  /* 0x0000000316007986 */ /* 0x000fe2000c101124 */
[----:B------:R-:W-:Y:S05]  /*14c00*/  EXIT ;  /* 0x000000000000794d */ /* 0x000fea0003800000 */
.L_x_6352:
        /* <DEDUP_REMOVED lines=15> */
.L_x_6356:
[----:B------:R-:W-:Y:S01]  /*14d00*/  IMAD.MOV.U32 R0, RZ, RZ, 0x7f ;  /* 0x0000007fff007424 */ /* 0x000fe200078e00ff */
[----:B------:R-:W-:-:S04]  /*14d10*/  ISETP.GT.U32.AND P0, PT, R2, 0x7f800000, PT ;  /* 0x7f8000000200780c */ /* 0x000fc80003f04070 */
[----:B------:R-:W-:-:S04]  /*14d20*/  SEL R0, R0, 0x7c, P0 ;  /* 0x0000007c00007807 */ /* 0x000fc80000000000 */
.L_x_6357:
[----:B------:R-:W-:Y:S05]  /*14d30*/  BSYNC B0 ;  /* 0x0000000000007941 */ /* 0x000fea0003800000 */
.L_x_6355:
[----:B------:R-:W-:-:S04]  /*14d40*/  LOP3.LUT R2, R3, 0x80000000, RZ, 0xc0, !PT ;  /* 0x8000000003027812 */ /* 0x000fc800078ec0ff */
[----:B------:R-:W-:-:S04]  /*14d50*/  SHF.R.U32.HI R3, RZ, 0x18, R2 ;  /* 0x00000018ff037819 */ /* 0x000fc80000011602 */
[----:B------:R-:W-:-:S05]  /*14d60*/  LOP3.LUT R3, R0, R3, RZ, 0xfc, !PT ;  /* 0x0000000300037212 */ /* 0x000fca00078efcff */
[----:B------:R-:W-:Y:S01]  /*14d70*/  STG.E.U8 [R22.64], R3 ;  /* 0x0000000316007986 */ /* 0x000fe2000c101124 */
[----:B------:R-:W-:Y:S05]  /*14d80*/  EXIT ;  /* 0x000000000000794d */ /* 0x000fea0003800000 */
.L_x_6351:
[----:B------:R-:W0:Y:S01]  /*14d90*/  F2F.F32.F64 R0, R4 ;  /* 0x0000000400007310 */ /* 0x000e220000301000 */
[----:B------:R-:W0:-:S14]  /*14da0*/  DSETP.GEU.AND P0, PT, |R4|, c[0x2][0x0], PT ;  /* 0x008000000400762a */ /* 0x000e1c0003f0e200 */
[----:B0-----:R-:W-:-:S05]  /*14db0*/  @!P0 FMUL R0, R0, 1.175494350822287508e-38 ;  /* 0x0080000000008820 */ /* 0x001fca0000400000 */
[----:B------:R-:W-:-:S05]  /*14dc0*/  F2FP.BF16.PACK_AB R0, RZ, R0 ;  /* 0x00000000ff00723e */ /* 0x000fca00000010ff */
[----:B------:R-:W-:Y:S01]  /*14dd0*/  STG.E.U16 [R22.64], R0 ;  /* 0x0000000016007986 */ /* 0x000fe2000c101524 */
[----:B------:R-:W-:Y:S05]  /*14de0*/  EXIT ;  /* 0x000000000000794d */ /* 0x000fea0003800000 */
.L_x_6348:
        /* <DEDUP_REMOVED lines=9> */
[----:B0-----:R-:W-:Y:S01]  /*14e80*/  STG.E.U16 [R22.64], R5 ;  /* 0x0000000516007986 */ /* 0x001fe2000c101524 */
[----:B------:R-:W-:Y:S05]  /*14e90*/  EXIT ;  /* 0x000000000000794d */ /* 0x000fea0003800000 */
.L_x_6360:
        /* <DEDUP_REMOVED lines=19> */
.L_x_6363:
[----:B------:R-:W-:-:S04]  /*14fd0*/  LOP3.LUT R2, R3, 0x80000000, RZ, 0xc0, !PT ;  /* 0x8000000003027812 */ /* 0x000fc800078ec0ff */
[----:B------:R-:W-:-:S04]  /*14fe0*/  SHF.R.U32.HI R3, RZ, 0x18, R2 ;  /* 0x00000018ff037819 */ /* 0x000fc80000011602 */
[----:B------:R-:W-:-:S04]  /*14ff0*/  LOP3.LUT R0, R0, R3, RZ, 0xfc, !PT ;  /* 0x0000000300007212 */ /* 0x000fc800078efcff */
[----:B------:R-:W-:Y:S02]  /*15000*/  PRMT R11, R0, 0x7610, R11 ;  /* 0x00007610000b7816 */ /* 0x000fe4000000000b */
.L_x_6362:
[----:B------:R-:W-:Y:S05]  /*15010*/  BSYNC B0 ;  /* 0x0000000000007941 */ /* 0x000fea0003800000 */
.L_x_6361:
[----:B------:R-:W-:Y:S01]  /*15020*/  STG.E.U8 [R22.64], R11 ;  /* 0x0000000b16007986 */ /* 0x000fe2000c101124 */
[----:B------:R-:W-:Y:S05]  /*15030*/  EXIT ;  /* 0x000000000000794d */ /* 0x000fea0003800000 */
.L_x_6359:
        /* <DEDUP_REMOVED lines=19> */
.L_x_6366:
[----:B------:R-:W-:-:S04]  /*15170*/  LOP3.LUT R2, R3, 0x80000000, RZ, 0xc0, !PT ;  /* 0x8000000003027812 */ /* 0x000fc800078ec0ff */
[----:B------:R-:W-:-:S04]  /*15180*/  SHF.R.U32.HI R3, RZ, 0x18, R2 ;  /* 0x00000018ff037819 */ /* 0x000fc80000011602 */
[----:B------:R-:W-:-:S04]  /*15190*/  LOP3.LUT R0, R0, R3, RZ, 0xfc, !PT ;  /* 0x0000000300007212 */ /* 0x000fc800078efcff */
[----:B------:R-:W-:Y:S02]  /*151a0*/  PRMT R11, R0, 0x7610, R11 ;  /* 0x00007610000b7816 */ /* 0x000fe4000000000b */
.L_x_6365:
[----:B------:R-:W-:Y:S05]  /*151b0*/  BSYNC B0 ;  /* 0x0000000000007941 */ /* 0x000fea0003800000 */
.L_x_6364:
[----:B------:R-:W-:Y:S01]  /*151c0*/  STG.E.U8 [R22.64], R11 ;  /* 0x0000000b16007986 */ /* 0x000fe2000c101124 */
[----:B------:R-:W-:Y:S05]  /*151d0*/  EXIT ;  /* 0x000000000000794d */ /* 0x000fea0003800000 */
.L_x_6358:
        /* <DEDUP_REMOVED lines=24> */
.L_x_6341:
        /* <DEDUP_REMOVED lines=20> */
.L_x_6368:
[----:B------:R-:W0:Y:S02]  /*154a0*/  F2I.U64.F64.TRUNC R4, R4 ;  /* 0x0000000400047311 */ /* 0x000e24000030d800 */
[----:B0-----:R-:W-:Y:S01]  /*154b0*/  STG.E.64 [R22.64], R4 ;  /* 0x0000000416007986 */ /* 0x001fe2000c101b24 */
[----:B------:R-:W-:Y:S05]  /*154c0*/  EXIT ;  /* 0x000000000000794d */ /* 0x000fea0003800000 */
.L_x_6367:
[----:B------:R-:W0:Y:S02]  /*154d0*/  F2I.U32.F64.TRUNC R5, R4 ;  /* 0x0000000400057311 */ /* 0x000e24000030d000 */
[----:B0-----:R-:W-:Y:S01]  /*154e0*/  STG.E [R22.64], R5 ;  /* 0x0000000516007986 */ /* 0x001fe2000c101924 */
[----:B------:R-:W-:Y:S05]  /*154f0*/  EXIT ;  /* 0x000000000000794d */ /* 0x000fea0003800000 */
.L_x_6369:
        /* <DEDUP_REMOVED lines=16> */
.L_x_22951:


//--------------------- .text._ZN2at6native27unrolled_elementwise_kernelIZZZNS0_54_GLOBAL__N__d8c5977b_16_LinearAlgebra_cu_9e10b42f_321716addr_kernel_cudaERNS_14TensorIteratorERKN3c106ScalarES8_ENKUlvE_clEvENKUlvE6_clEvEUlNS5_7complexIdEESC_SC_E0_St5arrayIPcLm4EELi4E23TrivialOffsetCalculatorILi3EjESH_ILi1EjENS0_6memory12LoadWithCastILi3EEENSK_13StoreWithCastILi1EEEEEviT_T0_T2_T3_T4_T5_ --------------------------
	.section	.text._ZN2at6native27unrolled_elementwise_kernelIZZZNS0_54_GLOBAL__N__d8c5977b_16_LinearAlgebra_cu_9e10b42f_321716addr_kernel_cudaERNS_14TensorIteratorERKN3c106ScalarES8_ENKUlvE_clEvENKUlvE6_clEvEUlNS5_7complexIdEESC_SC_E0_St5arrayIPcLm4EELi4E23TrivialOffsetCalculatorILi3EjESH_ILi1EjENS0_6memory12LoadWithCastILi3EEENSK_13StoreWithCastILi1EEEEEviT_T0_T2_T3_T4_T5_,"ax",@progbits
	.sectioninfo	@"SHI_REGISTERS=64"
	.align	128
        .global         _ZN2at6native27unrolled_elementwise_kernelIZZZNS0_54_GLOBAL__N__d8c5977b_16_LinearAlgebra_cu_9e10b42f_321716addr_kernel_cudaERNS_14TensorIteratorERKN3c106ScalarES8_ENKUlvE_clEvENKUlvE6_clEvEUlNS5_7complexIdEESC_SC_E0_St5arrayIPcLm4EELi4E23TrivialOffsetCalculatorILi3EjESH_ILi1EjENS0_6memory12LoadWithCastILi3EEENSK_13StoreWithCastILi1EEEEEviT_T0_T2_T3_T4_T5_
        .type           _ZN2at6native27unrolled_elementwise_kernelIZZZNS0_54_GLOBAL__N__d8c5977b_16_LinearAlgebra_cu_9e10b42f_321716addr_kernel_cudaERNS_14TensorIteratorERKN3c106ScalarES8_ENKUlvE_clEvENKUlvE6_clEvEUlNS5_7complexIdEESC_SC_E0_St5arrayIPcLm4EELi4E23TrivialOffsetCalculatorILi3EjESH_ILi1EjENS0_6memory12LoadWithCastILi3EEENSK_13StoreWithCastILi1EEEEEviT_T0_T2_T3_T4_T5_,@function
        .size           _ZN2at6native27unrolled_elementwise_kernelIZZZNS0_54_GLOBAL__N__d8c5977b_16_LinearAlgebra_cu_9e10b42f_321716addr_kernel_cudaERNS_14TensorIteratorERKN3c106ScalarES8_ENKUlvE_clEvENKUlvE6_clEvEUlNS5_7complexIdEESC_SC_E0_St5arrayIPcLm4EELi4E23TrivialOffsetCalculatorILi3EjESH_ILi1EjENS0_6memory12LoadWithCastILi3EEENSK_13StoreWithCastILi1EEEEEviT_T0_T2_T3_T4_T5_,(.L_x_22952 - _ZN2at6native27unrolled_elementwise_kernelIZZZNS0_54_GLOBAL__N__d8c5977b_16_LinearAlgebra_cu_9e10b42f_321716addr_kernel_cudaERNS_14TensorIteratorERKN3c106ScalarES8_ENKUlvE_clEvENKUlvE6_clEvEUlNS5_7complexIdEESC_SC_E0_St5arrayIPcLm4EELi4E23TrivialOffsetCalculatorILi3EjESH_ILi1EjENS0_6memory12LoadWithCastILi3EEENSK_13StoreWithCastILi1EEEEEviT_T0_T2_T3_T4_T5_)
        .other          _ZN2at6native27unrolled_elementwise_kernelIZZZNS0_54_GLOBAL__N__d8c5977b_16_LinearAlgebra_cu_9e10b42f_321716addr_kernel_cudaERNS_14TensorIteratorERKN3c106ScalarES8_ENKUlvE_clEvENKUlvE6_clEvEUlNS5_7complexIdEESC_SC_E0_St5arrayIPcLm4EELi4E23TrivialOffsetCalculatorILi3EjESH_ILi1EjENS0_6memory12LoadWithCastILi3EEENSK_13StoreWithCastILi1EEEEEviT_T0_T2_T3_T4_T5_,@"STO_CUDA_ENTRY STV_DEFAULT"
_ZN2at6native27unrolled_elementwise_kernelIZZZNS0_54_GLOBAL__N__d8c5977b_16_LinearAlgebra_cu_9e10b42f_321716addr_kernel_cudaERNS_14TensorIteratorERKN3c106ScalarES8_ENKUlvE_clEvENKUlvE6_clEvEUlNS5_7complexIdEESC_SC_E0_St5arrayIPcLm4EELi4E23TrivialOffsetCalculatorILi3EjESH_ILi1EjENS0_6memory12LoadWithCastILi3EEENSK_13StoreWithCastILi1EEEEEviT_T0_T2_T3_T4_T5_:
.text._ZN2at6native27unrolled_elementwise_kernelIZZZNS0_54_GLOBAL__N__d8c5977b_16_LinearAlgebra_cu_9e10b42f_321716addr_kernel_cudaERNS_14TensorIteratorERKN3c106ScalarES8_ENKUlvE_clEvENKUlvE6_clEvEUlNS5_7complexIdEESC_SC_E0_St5arrayIPcLm4EELi4E23TrivialOffsetCalculatorILi3EjESH_ILi1EjENS0_6memory12LoadWithCastILi3EEENSK_13StoreWithCastILi1EEEEEviT_T0_T2_T3_T4_T5_:
[----:B------:R-:W-:Y:S02]  /*0000*/  IMAD.MOV.U32 R1, RZ, RZ, c[0x0][0x28] ;  /* 0x00000a00ff017624 */ /* 0x000fe400078e00ff */
[----:B------:R-:W0:Y:S01]  /*0010*/  S2R R22, SR_CTAID.X ;  /* 0x0000000000167919 */ /* 0x000e220000002500 */
[----:B------:R-:W-:Y:S01]  /*0020*/  IMAD.MOV.U32 R23, RZ, RZ, -0x200 ;  /* 0xfffffe00ff177424 */ /* 0x000fe200078e00ff */
[----:B------:R-:W1:Y:S01]  /*0030*/  LDC.U8 R60, c[0x0][0x1c4] ;  /* 0x00007100ff3c7b82 */ /* 0x000e620000000000 */
[----:B------:R-:W-:Y:S01]  /*0040*/  ULDC.64 UR36, c[0x0][0x118] ;  /* 0x0000460000247ab9 */ /* 0x000fe20000000a00 */
[----:B------:R-:W2:Y:S01]  /*0050*/  S2R R2, SR_TID.X ;  /* 0x0000000000027919 */ /* 0x000ea20000002100 */
[----:B------:R-:W-:Y:S01]  /*0060*/  BSSY B6, `(.L_x_6370) ;  /* 0x0000331000067945 */ /* 0x000fe20003800000 */
[----:B------:R-:W-:Y:S01]  /*0070*/  IADD3 R1, R1, -0x10, RZ ;  /* 0xfffffff001017810 */ /* 0x000fe20007ffe0ff */
[----:B------:R-:W-:Y:S01]  /*0080*/  CS2R R18, SRZ ;  /* 0x0000000000127805 */ /* 0x000fe2000001ff00 */
[----:B------:R-:W-:Y:S01]  /*0090*/  CS2R R46, SRZ ;  /* 0x00000000002e7805 */ /* 0x000fe2000001ff00 */
[----:B------:R-:W-:Y:S01]  /*00a0*/  CS2R R44, SRZ ;  /* 0x00000000002c7805 */ /* 0x000fe2000001ff00 */
[----:B------:R-:W3:Y:S01]  /*00b0*/  LDC.U8 R61, c[0x0][0x1c5] ;  /* 0x00007140ff3d7b82 */ /* 0x000ee20000000000 */
[----:B------:R-:W-:Y:S01]  /*00c0*/  CS2R R42, SRZ ;  /* 0x00000000002a7805 */ /* 0x000fe2000001ff00 */
[----:B------:R-:W-:Y:S01]  /*00d0*/  CS2R R40, SRZ ;  /* 0x0000000000287805 */ /* 0x000fe2000001ff00 */
[----:B------:R-:W-:Y:S01]  /*00e0*/  CS2R R54, SRZ ;  /* 0x0000000000367805 */ /* 0x000fe2000001ff00 */
[----:B------:R-:W-:-:S04]  /*00f0*/  CS2R R52, SRZ ;  /* 0x0000000000347805 */ /* 0x000fc8000001ff00 */
        /* <DEDUP_REMOVED lines=23> */
.L_x_6375:
[----:B------:R-:W2:Y:S01]  /*0270*/  LDG.E.U8 R4, [R4.64] ;  /* 0x0000002404047981 */ /* 0x000ea2000c1e1100 */
[----:B------:R-:W-:Y:S01]  /*0280*/  CS2R R46, SRZ ;  /* 0x00000000002e7805 */ /* 0x000fe2000001ff00 */
[----:B--2---:R0:W1:Y:S01]  /*0290*/  I2F.F64.U16 R44, R4 ;  /* 0x00000004002c7312 */ /* 0x0040620000101800 */
[----:B------:R-:W-:Y:S05]  /*02a0*/  BRA `(.L_x_6377) ;  /* 0x00000f5000007947 */ /* 0x000fea0003800000 */
.L_x_6374:
        /* <DEDUP_REMOVED lines=10> */
.L_x_6379:
[----:B------:R-:W2:Y:S01]  /*0350*/  LDG.E R4, [R4.64] ;  /* 0x0000002404047981 */ /* 0x000ea2000c1e1900 */
[----:B------:R-:W-:Y:S01]  /*0360*/  CS2R R46, SRZ ;  /* 0x00000000002e7805 */ /* 0x000fe2000001ff00 */
[----:B--2---:R0:W1:Y:S01]  /*0370*/  I2F.F64 R44, R4 ;  /* 0x00000004002c7312 */ /* 0x0040620000201c00 */
[----:B------:R-:W-:Y:S05]  /*0380*/  BRA `(.L_x_6377) ;  /* 0x00000e7000007947 */ /* 0x000fea0003800000 */
.L_x_6378:
[----:B------:R-:W2:Y:S01]  /*0390*/  LDG.E.U16 R4, [R4.64] ;  /* 0x0000002404047981 */ /* 0x000ea2000c1e1500 */
[----:B------:R-:W-:Y:S01]  /*03a0*/  CS2R R46, SRZ ;  /* 0x00000000002e7805 */ /* 0x000fe2000001ff00 */
[----:B--2---:R0:W1:Y:S01]  /*03b0*/  I2F.F64.S16 R44, R4 ;  /* 0x00000004002c7312 */ /* 0x0040620000101c00 */
[----:B------:R-:W-:Y:S05]  /*03c0*/  BRA `(.L_x_6377) ;  /* 0x00000e3000007947 */ /* 0x000fea0003800000 */
.L_x_6373:
        /* <DEDUP_REMOVED lines=11> */
.L_x_6381:
[----:B------:R-:W2:Y:S01]  /*0480*/  LDG.E.U16 R0, [R4.64] ;  /* 0x0000002404007981 */ /* 0x000ea2000c1e1500 */
[----:B------:R-:W-:Y:S01]  /*0490*/  CS2R R46, SRZ ;  /* 0x00000000002e7805 */ /* 0x000fe2000001ff00 */
[----:B--2---:R-:W-:-:S05]  /*04a0*/  HADD2.F32 R0, -RZ, R0.H0_H0 ;  /* 0x20000000ff007230 */ /* 0x004fca0000004100 */
[----:B------:R-:W-:-:S04]  /*04b0*/  FMUL.FTZ R0, R0, 1 ;  /* 0x3f80000000007820 */ /* 0x000fc80000410000 */
[----:B------:R0:W1:Y:S01]  /*04c0*/  F2F.F64.F32 R44, R0 ;  /* 0x00000000002c7310 */ /* 0x0000620000201800 */
[----:B------:R-:W-:Y:S05]  /*04d0*/  BRA `(.L_x_6377) ;  /* 0x00000d2000007947 */ /* 0x000fea0003800000 */
.L_x_6380:
        /* <DEDUP_REMOVED lines=12> */
.L_x_6383:
        /* <DEDUP_REMOVED lines=8> */
.L_x_6382:
[----:B------:R0:W5:Y:S01]  /*0620*/  LDG.E.64 R44, [R4.64] ;  /* 0x00000024042c7981 */ /* 0x000162000c1e1b00 */
[----:B------:R-:W-:Y:S01]  /*0630*/  CS2R R46, SRZ ;  /* 0x00000000002e7805 */ /* 0x000fe2000001ff00 */
[----:B------:R-:W-:Y:S05]  /*0640*/  BRA `(.L_x_6377) ;  /* 0x00000bb000007947 */ /* 0x000fea0003800000 */
.L_x_6372:
        /* <DEDUP_REMOVED lines=14> */
.L_x_6386:
[----:B------:R0:W5:Y:S01]  /*0730*/  LDG.E.128 R44, [R4.64] ;  /* 0x00000024042c7981 */ /* 0x000162000c1e1d00 */
[----:B------:R-:W-:Y:S05]  /*0740*/  BRA `(.L_x_6377) ;  /* 0x00000ab000007947 */ /* 0x000fea0003800000 */
.L_x_6385:
        /* <DEDUP_REMOVED lines=29> */
.L_x_6388:
        /* <DEDUP_REMOVED lines=16> */
.L_x_6387:
[----:B------:R-:W2:Y:S01]  /*0a20*/  LDG.E.U16 R0, [R4.64] ;  /* 0x0000002404007981 */ /* 0x000ea2000c1e1500 */
[----:B------:R-:W-:Y:S01]  /*0a30*/  CS2R R46, SRZ ;  /* 0x00000000002e7805 */ /* 0x000fe2000001ff00 */
[----:B--2---:R-:W-:-:S05]  /*0a40*/  PRMT R0, RZ, 0x5410, R0 ;  /* 0x00005410ff007816 */ /* 0x004fca0000000000 */
[----:B------:R-:W-:-:S04]  /*0a50*/  FMUL.FTZ R0, R0, 1 ;  /* 0x3f80000000007820 */ /* 0x000fc80000410000 */
[----:B------:R0:W1:Y:S01]  /*0a60*/  F2F.F64.F32 R44, R0 ;  /* 0x00000000002c7310 */ /* 0x0000620000201800 */
[----:B------:R-:W-:Y:S05]  /*0a70*/  BRA `(.L_x_6377) ;  /* 0x0000078000007947 */ /* 0x000fea0003800000 */
.L_x_6384:
        /* <DEDUP_REMOVED lines=12> */
.L_x_6391:
        /* <DEDUP_REMOVED lines=21> */
.L_x_6395:
[----:B------:R-:W-:Y:S05]  /*0c90*/  BSYNC B1 ;  /* 0x0000000000017941 */ /* 0x000fea0003800000 */
.L_x_6394:
[----:B------:R-:W-:Y:S01]  /*0ca0*/  LEA R5, R0, 0x3b800000, 0x17 ;  /* 0x3b80000000057811 */ /* 0x000fe200078eb8ff */
[----:B------:R-:W-:-:S05]  /*0cb0*/  IMAD.SHL.U32 R0, R3, 0x100000, RZ ;  /* 0x0010000003007824 */ /* 0x000fca00078e00ff */
[----:B------:R-:W-:Y:S02]  /*0cc0*/  LOP3.LUT R0, R5, R0, R6, 0xfe, !PT ;  /* 0x0000000005007212 */ /* 0x000fe400078efe06 */
.L_x_6393:
[----:B------:R-:W-:Y:S05]  /*0cd0*/  BSYNC B0 ;  /* 0x0000000000007941 */ /* 0x000fea0003800000 */
.L_x_6392:
[----:B------:R-:W-:Y:S01]  /*0ce0*/  FMUL.FTZ R0, R0, 1 ;  /* 0x3f80000000007820 */ /* 0x000fe20000410000 */
[----:B------:R-:W-:-:S03]  /*0cf0*/  CS2R R46, SRZ ;  /* 0x00000000002e7805 */ /* 0x000fc6000001ff00 */
[----:B------:R0:W1:Y:S01]  /*0d00*/  F2F.F64.F32 R44, R0 ;  /* 0x00000000002c7310 */ /* 0x0000620000201800 */
[----:B------:R-:W-:Y:S05]  /*0d10*/  BRA `(.L_x_6377) ;  /* 0x000004e000007947 */ /* 0x000fea0003800000 */
.L_x_6390:
        /* <DEDUP_REMOVED lines=21> */
.L_x_6399:
[----:B------:R-:W-:Y:S05]  /*0e70*/  BSYNC B1 ;  /* 0x0000000000017941 */ /* 0x000fea0003800000 */
.L_x_6398:
[----:B------:R-:W-:Y:S01]  /*0e80*/  LEA R5, R0, 0x37800000, 0x17 ;  /* 0x3780000000057811 */ /* 0x000fe200078eb8ff */
[----:B------:R-:W-:-:S05]  /*0e90*/  IMAD.SHL.U32 R0, R3, 0x200000, RZ ;  /* 0x0020000003007824 */ /* 0x000fca00078e00ff */
[----:B------:R-:W-:Y:S02]  /*0ea0*/  LOP3.LUT R0, R5, R0, R6, 0xfe, !PT ;  /* 0x0000000005007212 */ /* 0x000fe400078efe06 */
.L_x_6397:
[----:B------:R-:W-:Y:S05]  /*0eb0*/  BSYNC B0 ;  /* 0x0000000000007941 */ /* 0x000fea0003800000 */
.L_x_6396:
[----:B------:R-:W-:Y:S01]  /*0ec0*/  FMUL.FTZ R0, R0, 1 ;  /* 0x3f80000000007820 */ /* 0x000fe20000410000 */
[----:B------:R-:W-:-:S03]  /*0ed0*/  CS2R R46, SRZ ;  /* 0x00000000002e7805 */ /* 0x000fc6000001ff00 */
[----:B------:R0:W1:Y:S01]  /*0ee0*/  F2F.F64.F32 R44, R0 ;  /* 0x00000000002c7310 */ /* 0x0000620000201800 */
[----:B------:R-:W-:Y:S05]  /*0ef0*/  BRA `(.L_x_6377) ;  /* 0x0000030000007947 */ /* 0x000fea0003800000 */
.L_x_6389:
        /* <DEDUP_REMOVED lines=14> */
.L_x_6403:
[----:B------:R-:W-:Y:S05]  /*0fe0*/  BSYNC B0 ;  /* 0x0000000000007941 */ /* 0x000fea0003800000 */
.L_x_6402:
[----:B------:R-:W-:Y:S01]  /*0ff0*/  FMUL.FTZ R0, R0, 1 ;  /* 0x3f80000000007820 */ /* 0x000fe20000410000 */
[----:B------:R-:W-:-:S03]  /*1000*/  CS2R R46, SRZ ;  /* 0x00000000002e7805 */ /* 0x000fc6000001ff00 */
[----:B------:R0:W1:Y:S01]  /*1010*/  F2F.F64.F32 R44, R0 ;  /* 0x00000000002c7310 */ /* 0x0000620000201800 */
[----:B------:R-:W-:Y:S05]  /*1020*/  BRA `(.L_x_6377) ;  /* 0x000001d000007947 */ /* 0x000fea0003800000 */
.L_x_6376:
        /* <DEDUP_REMOVED lines=19> */
[----:B------:R-:W-:Y:S01]  /*1160*/  CS2R R44, SRZ ;  /* 0x00000000002c7805 */ /* 0x000fe2000001ff00 */
[----:B------:R-:W-:Y:S01]  /*1170*/  CS2R R46, SRZ ;  /* 0x00000000002e7805 */ /* 0x000fe2000001ff00 */
[----:B------:R-:W-:Y:S05]  /*1180*/  BRA `(.L_x_6377) ;  /* 0x0000007000007947 */ /* 0x000fea0003800000 */
.L_x_6401:
[----:B------:R-:W2:Y:S01]  /*1190*/  LDG.E.64 R44, [R4.64] ;  /* 0x00000024042c7981 */ /* 0x000ea2000c1e1b00 */
[----:B------:R-:W-:Y:S01]  /*11a0*/  CS2R R46, SRZ ;  /* 0x00000000002e7805 */ /* 0x000fe2000001ff00 */
[----:B--2---:R-:W0:Y:S01]  /*11b0*/  I2F.F64.U64 R44, R44 ;  /* 0x0000002c002c7312 */ /* 0x004e220000301800 */
[----:B------:R-:W-:Y:S05]  /*11c0*/  BRA `(.L_x_6377) ;  /* 0x0000003000007947 */ /* 0x000fea0003800000 */
.L_x_6400:
[----:B------:R-:W2:Y:S01]  /*11d0*/  LDG.E R4, [R4.64] ;  /* 0x0000002404047981 */ /* 0x000ea2000c1e1900 */
[----:B------:R-:W-:Y:S01]  /*11e0*/  CS2R R46, SRZ ;  /* 0x00000000002e7805 */ /* 0x000fe2000001ff00 */
[----:B--2---:R0:W1:Y:S06]  /*11f0*/  I2F.F64.U32 R44, R4 ;  /* 0x00000004002c7312 */ /* 0x00406c0000201800 */
.L_x_6377:
[----:B0-----:R-:W-:Y:S01]  /*1200*/  PRMT R0, R61, 0x9910, RZ ;  /* 0x000099103d007816 */ /* 0x001fe200000000ff */
        /* <DEDUP_REMOVED lines=17> */
.L_x_6407:
[----:B------:R-:W3:Y:S01]  /*1320*/  LDG.E.U8 R4, [R4.64] ;  /* 0x0000002404047981 */ /* 0x000ee2000c1e1100 */
[----:B------:R-:W-:Y:S01]  /*1330*/  CS2R R42, SRZ ;  /* 0x00000000002a7805 */ /* 0x000fe2000001ff00 */
[----:B---3--:R0:W3:Y:S01]  /*1340*/  I2F.F64.U16 R40, R4 ;  /* 0x0000000400287312 */ /* 0x0080e20000101800 */
[----:B------:R-:W-:Y:S05]  /*1350*/  BRA `(.L_x_6409) ;  /* 0x00000f5000007947 */ /* 0x000fea0003800000 */
.L_x_6406:
        /* <DEDUP_REMOVED lines=10> */
.L_x_6411:
[----:B------:R-:W3:Y:S01]  /*1400*/  LDG.E R4, [R4.64] ;  /* 0x0000002404047981 */ /* 0x000ee2000c1e1900 */
[----:B------:R-:W-:Y:S01]  /*1410*/  CS2R R42, SRZ ;  /* 0x00000000002a7805 */ /* 0x000fe2000001ff00 */
[----:B---3--:R0:W3:Y:S01]  /*1420*/  I2F.F64 R40, R4 ;  /* 0x0000000400287312 */ /* 0x0080e20000201c00 */
[----:B------:R-:W-:Y:S05]  /*1430*/  BRA `(.L_x_6409) ;  /* 0x00000e7000007947 */ /* 0x000fea0003800000 */
.L_x_6410:
[----:B------:R-:W3:Y:S01]  /*1440*/  LDG.E.U16 R4, [R4.64] ;  /* 0x0000002404047981 */ /* 0x000ee2000c1e1500 */
[----:B------:R-:W-:Y:S01]  /*1450*/  CS2R R42, SRZ ;  /* 0x00000000002a7805 */ /* 0x000fe2000001ff00 */
[----:B---3--:R0:W3:Y:S01]  /*1460*/  I2F.F64.S16 R40, R4 ;  /* 0x0000000400287312 */ /* 0x0080e20000101c00 */
[----:B------:R-:W-:Y:S05]  /*1470*/  BRA `(.L_x_6409) ;  /* 0x00000e3000007947 */ /* 0x000fea0003800000 */
.L_x_6405:
        /* <DEDUP_REMOVED lines=11> */
.L_x_6413:
[----:B------:R-:W3:Y:S01]  /*1530*/  LDG.E.U16 R0, [R4.64] ;  /* 0x0000002404007981 */ /* 0x000ee2000c1e1500 */
[----:B------:R-:W-:Y:S01]  /*1540*/  CS2R R42, SRZ ;  /* 0x00000000002a7805 */ /* 0x000fe2000001ff00 */
[----:B---3--:R-:W-:-:S05]  /*1550*/  HADD2.F32 R0, -RZ, R0.H0_H0 ;  /* 0x20000000ff007230 */ /* 0x008fca0000004100 */
[----:B------:R-:W-:-:S04]  /*1560*/  FMUL.FTZ R0, R0, 1 ;  /* 0x3f80000000007820 */ /* 0x000fc80000410000 */
[----:B------:R0:W3:Y:S01]  /*1570*/  F2F.F64.F32 R40, R0 ;  /* 0x0000000000287310 */ /* 0x0000e20000201800 */
[----:B------:R-:W-:Y:S05]  /*1580*/  BRA `(.L_x_6409) ;  /* 0x00000d2000007947 */ /* 0x000fea0003800000 */
.L_x_6412:
        /* <DEDUP_REMOVED lines=12> */
.L_x_6415:
        /* <DEDUP_REMOVED lines=8> */
.L_x_6414:
[----:B------:R0:W5:Y:S01]  /*16d0*/  LDG.E.64 R40, [R4.64] ;  /* 0x0000002404287981 */ /* 0x000162000c1e1b00 */
[----:B------:R-:W-:Y:S01]  /*16e0*/  CS2R R42, SRZ ;  /* 0x00000000002a7805 */ /* 0x000fe2000001ff00 */
[----:B------:R-:W-:Y:S05]  /*16f0*/  BRA `(.L_x_6409) ;  /* 0x00000bb000007947 */ /* 0x000fea0003800000 */
.L_x_6404:
        /* <DEDUP_REMOVED lines=14> */
.L_x_6418:
[----:B------:R0:W5:Y:S01]  /*17e0*/  LDG.E.128 R40, [R4.64] ;  /* 0x0000002404287981 */ /* 0x000162000c1e1d00 */
[----:B------:R-:W-:Y:S05]  /*17f0*/  BRA `(.L_x_6409) ;  /* 0x00000ab000007947 */ /* 0x000fea0003800000 */
.L_x_6417:
        /* <DEDUP_REMOVED lines=29> */
.L_x_6420:
        /* <DEDUP_REMOVED lines=16> */
.L_x_6419:
[----:B------:R-:W3:Y:S01]  /*1ad0*/  LDG.E.U16 R0, [R4.64] ;  /* 0x0000002404007981 */ /* 0x000ee2000c1e1500 */
[----:B------:R-:W-:Y:S01]  /*1ae0*/  CS2R R42, SRZ ;  /* 0x00000000002a7805 */ /* 0x000fe2000001ff00 */
[----:B---3--:R-:W-:-:S05]  /*1af0*/  PRMT R0, RZ, 0x5410, R0 ;  /* 0x00005410ff007816 */ /* 0x008fca0000000000 */
[----:B------:R-:W-:-:S04]  /*1b00*/  FMUL.FTZ R0, R0, 1 ;  /* 0x3f80000000007820 */ /* 0x000fc80000410000 */
[----:B------:R0:W3:Y:S01]  /*1b10*/  F2F.F64.F32 R40, R0 ;  /* 0x0000000000287310 */ /* 0x0000e20000201800 */
[----:B------:R-:W-:Y:S05]  /*1b20*/  BRA `(.L_x_6409) ;  /* 0x0000078000007947 */ /* 0x000fea0003800000 */
.L_x_6416:
        /* <DEDUP_REMOVED lines=12> */
.L_x_6423:
        /* <DEDUP_REMOVED lines=21> */
.L_x_6427:
[----:B------:R-:W-:Y:S05]  /*1d40*/  BSYNC B1 ;  /* 0x0000000000017941 */ /* 0x000fea0003800000 */
.L_x_6426:
[----:B------:R-:W-:Y:S01]  /*1d50*/  LEA R5, R0, 0x3b800000, 0x17 ;  /* 0x3b80000000057811 */ /* 0x000fe200078eb8ff */
[----:B------:R-:W-:-:S05]  /*1d60*/  IMAD.SHL.U32 R0, R3, 0x100000, RZ ;  /* 0x0010000003007824 */ /* 0x000fca00078e00ff */
[----:B------:R-:W-:Y:S02]  /*1d70*/  LOP3.LUT R0, R5, R0, R6, 0xfe, !PT ;  /* 0x0000000005007212 */ /* 0x000fe400078efe06 */
.L_x_6425:
[----:B------:R-:W-:Y:S05]  /*1d80*/  BSYNC B0 ;  /* 0x0000000000007941 */ /* 0x000fea0003800000 */
.L_x_6424:
[----:B------:R-:W-:Y:S01]  /*1d90*/  FMUL.FTZ R0, R0, 1 ;  /* 0x3f80000000007820 */ /* 0x000fe20000410000 */
[----:B------:R-:W-:-:S03]  /*1da0*/  CS2R R42, SRZ ;  /* 0x00000000002a7805 */ /* 0x000fc6000001ff00 */
[----:B------:R0:W3:Y:S01]  /*1db0*/  F2F.F64.F32 R40, R0 ;  /* 0x0000000000287310 */ /* 0x0000e20000201800 */
[----:B------:R-:W-:Y:S05]  /*1dc0*/  BRA `(.L_x_6409) ;  /* 0x000004e000007947 */ /* 0x000fea0003800000 */
.L_x_6422:
        /* <DEDUP_REMOVED lines=21> */
.L_x_6431:
[----:B------:R-:W-:Y:S05]  /*1f20*/  BSYNC B1 ;  /* 0x0000000000017941 */ /* 0x000fea0003800000 */
.L_x_6430:
[----:B------:R-:W-:Y:S01]  /*1f30*/  LEA R5, R0, 0x37800000, 0x17 ;  /* 0x3780000000057811 */ /* 0x000fe200078eb8ff */
[----:B------:R-:W-:-:S05]  /*1f40*/  IMAD.SHL.U32 R0, R3, 0x200000, RZ ;  /* 0x0020000003007824 */ /* 0x000fca00078e00ff */
[----:B------:R-:W-:Y:S02]  /*1f50*/  LOP3.LUT R0, R5, R0, R6, 0xfe, !PT ;  /* 0x0000000005007212 */ /* 0x000fe400078efe06 */
.L_x_6429:
[----:B------:R-:W-:Y:S05]  /*1f60*/  BSYNC B0 ;  /* 0x0000000000007941 */ /* 0x000fea0003800000 */
.L_x_6428:
[----:B------:R-:W-:Y:S01]  /*1f70*/  FMUL.FTZ R0, R0, 1 ;  /* 0x3f80000000007820 */ /* 0x000fe20000410000 */
[----:B------:R-:W-:-:S03]  /*1f80*/  CS2R R42, SRZ ;  /* 0x00000000002a7805 */ /* 0x000fc6000001ff00 */
[----:B------:R0:W3:Y:S01]  /*1f90*/  F2F.F64.F32 R40, R0 ;  /* 0x0000000000287310 */ /* 0x0000e20000201800 */
[----:B------:R-:W-:Y:S05]  /*1fa0*/  BRA `(.L_x_6409) ;  /* 0x0000030000007947 */ /* 0x000fea0003800000 */
.L_x_6421:
        /* <DEDUP_REMOVED lines=14> */
.L_x_6435:
[----:B------:R-:W-:Y:S05]  /*2090*/  BSYNC B0 ;  /* 0x0000000000007941 */ /* 0x000fea0003800000 */
.L_x_6434:
[----:B------:R-:W-:Y:S01]  /*20a0*/  FMUL.FTZ R0, R0, 1 ;  /* 0x3f80000000007820 */ /* 0x000fe20000410000 */
[----:B------:R-:W-:-:S03]  /*20b0*/  CS2R R42, SRZ ;  /* 0x00000000002a7805 */ /* 0x000fc6000001ff00 */
[----:B------:R0:W3:Y:S01]  /*20c0*/  F2F.F64.F32 R40, R0 ;  /* 0x0000000000287310 */ /* 0x0000e20000201800 */
[----:B------:R-:W-:Y:S05]  /*20d0*/  BRA `(.L_x_6409) ;  /* 0x000001d000007947 */ /* 0x000fea0003800000 */
.L_x_6408:
        /* <DEDUP_REMOVED lines=18> */
[----:B-123-5:R-:W-:Y:S05]  /*2200*/  CALL.ABS.NOINC R14 ;  /* 0x000000000e007343 */ /* 0x02efea0003c00000 */
[----:B------:R-:W-:Y:S01]  /*2210*/  CS2R R40, SRZ ;  /* 0x0000000000287805 */ /* 0x000fe2000001ff00 */
[----:B------:R-:W-:Y:S01]  /*2220*/  CS2R R42, SRZ ;  /* 0x00000000002a7805 */ /* 0x000fe2000001ff00 */
[----:B------:R-:W-:Y:S05]  /*2230*/  BRA `(.L_x_6409) ;  /* 0x0000007000007947 */ /* 0x000fea0003800000 */
.L_x_6433:
[----:B------:R-:W3:Y:S01]  /*2240*/  LDG.E.64 R40, [R4.64] ;  /* 0x0000002404287981 */ /* 0x000ee2000c1e1b00 */
[----:B------:R-:W-:Y:S01]  /*2250*/  CS2R R42, SRZ ;  /* 0x00000000002a7805 */ /* 0x000fe2000001ff00 */
[----:B---3--:R-:W0:Y:S01]  /*2260*/  I2F.F64.U64 R40, R40 ;  /* 0x0000002800287312 */ /* 0x008e220000301800 */
[----:B------:R-:W-:Y:S05]  /*2270*/  BRA `(.L_x_6409) ;  /* 0x0000003000007947 */ /* 0x000fea0003800000 */
.L_x_6432:
[----:B------:R-:W3:Y:S01]  /*2280*/  LDG.E R4, [R4.64] ;  /* 0x0000002404047981 */ /* 0x000ee2000c1e1900 */
[----:B------:R-:W-:Y:S01]  /*2290*/  CS2R R42, SRZ ;  /* 0x00000000002a7805 */ /* 0x000fe2000001ff00 */
[----:B---3--:R0:W3:Y:S06]  /*22a0*/  I2F.F64.U32 R40, R4 ;  /* 0x0000000400287312 */ /* 0x0080ec0000201800 */
.L_x_6409:
        /* <DEDUP_REMOVED lines=18> */
.L_x_6439:
[----:B----4-:R-:W4:Y:S01]  /*23d0*/  LDG.E.U8 R4, [R4.64] ;  /* 0x0000002404047981 */ /* 0x010f22000c1e1100 */
[----:B------:R-:W-:Y:S01]  /*23e0*/  CS2R R54, SRZ ;  /* 0x0000000000367805 */ /* 0x000fe2000001ff00 */
[----:B----4-:R0:W4:Y:S01]  /*23f0*/  I2F.F64.U16 R52, R4 ;  /* 0x0000000400347312 */ /* 0x0101220000101800 */
[----:B------:R-:W-:Y:S05]  /*2400*/  BRA `(.L_x_6441) ;  /* 0x00000f5000007947 */ /* 0x000fea0003800000 */
.L_x_6438:
        /* <DEDUP_REMOVED lines=10> */
.L_x_6443:
[----:B----4-:R-:W4:Y:S01]  /*24b0*/  LDG.E R4, [R4.64] ;  /* 0x0000002404047981 */ /* 0x010f22000c1e1900 */
[----:B------:R-:W-:Y:S01]  /*24c0*/  CS2R R54, SRZ ;  /* 0x0000000000367805 */ /* 0x000fe2000001ff00 */
[----:B----4-:R0:W4:Y:S01]  /*24d0*/  I2F.F64 R52, R4 ;  /* 0x0000000400347312 */ /* 0x0101220000201c00 */
[----:B------:R-:W-:Y:S05]  /*24e0*/  BRA `(.L_x_6441) ;  /* 0x00000e7000007947 */ /* 0x000fea0003800000 */
.L_x_6442:
[----:B----4-:R-:W4:Y:S01]  /*24f0*/  LDG.E.U16 R4, [R4.64] ;  /* 0x0000002404047981 */ /* 0x010f22000c1e1500 */
[----:B------:R-:W-:Y:S01]  /*2500*/  CS2R R54, SRZ ;  /* 0x0000000000367805 */ /* 0x000fe2000001ff00 */
[----:B----4-:R0:W4:Y:S01]  /*2510*/  I2F.F64.S16 R52, R4 ;  /* 0x0000000400347312 */ /* 0x0101220000101c00 */
[----:B------:R-:W-:Y:S05]  /*2520*/  BRA `(.L_x_6441) ;  /* 0x00000e3000007947 */ /* 0x000fea0003800000 */
.L_x_6437:
        /* <DEDUP_REMOVED lines=11> */
.L_x_6445:
[----:B----4-:R-:W4:Y:S01]  /*25e0*/  LDG.E.U16 R0, [R4.64] ;  /* 0x0000002404007981 */ /* 0x010f22000c1e1500 */
[----:B------:R-:W-:Y:S01]  /*25f0*/  CS2R R54, SRZ ;  /* 0x0000000000367805 */ /* 0x000fe2000001ff00 */
[----:B----4-:R-:W-:-:S05]  /*2600*/  HADD2.F32 R0, -RZ, R0.H0_H0 ;  /* 0x20000000ff007230 */ /* 0x010fca0000004100 */
[----:B------:R-:W-:-:S04]  /*2610*/  FMUL.FTZ R0, R0, 1 ;  /* 0x3f80000000007820 */ /* 0x000fc80000410000 */
[----:B------:R0:W4:Y:S01]  /*2620*/  F2F.F64.F32 R52, R0 ;  /* 0x0000000000347310 */ /* 0x0001220000201800 */
[----:B------:R-:W-:Y:S05]  /*2630*/  BRA `(.L_x_6441) ;  /* 0x00000d2000007947 */ /* 0x000fea0003800000 */
.L_x_6444:
        /* <DEDUP_REMOVED lines=12> */
.L_x_6447:
[----:B----4-:R-:W4:Y:S02]  /*2700*/  LDG.E R0, [R4.64] ;  /* 0x0000002404007981 */ /* 0x010f24000c1e1900 */
[----:B----4-:R-:W-:-:S02]  /*2710*/  HADD2.F32 R3, -RZ, R0.H1_H1 ;  /* 0x30000000ff037230 */ /* 0x010fc40000004100 */
[----:B------:R-:W-:-:S03]  /*2720*/  HADD2.F32 R0, -RZ, R0.H0_H0 ;  /* 0x20000000ff007230 */ /* 0x000fc60000004100 */
[----:B------:R-:W-:Y:S02]  /*2730*/  FMUL.FTZ R3, R3, 1 ;  /* 0x3f80000003037820 */ /* 0x000fe40000410000 */
[----:B------:R-:W-:Y:S02]  /*2740*/  FMUL.FTZ R0, R0, 1 ;  /* 0x3f80000000007820 */ /* 0x000fe40000410000 */
[----:B------:R0:W4:Y:S08]  /*2750*/  F2F.F64.F32 R54, R3 ;  /* 0x0000000300367310 */ /* 0x0001300000201800 */
[----:B------:R0:W3:Y:S01]  /*2760*/  F2F.F64.F32 R52, R0 ;  /* 0x0000000000347310 */ /* 0x0000e20000201800 */
[----:B------:R-:W-:Y:S05]  /*2770*/  BRA `(.L_x_6441) ;  /* 0x00000be000007947 */ /* 0x000fea0003800000 */
.L_x_6446:
[----:B------:R0:W5:Y:S01]  /*2780*/  LDG.E.64 R52, [R4.64] ;  /* 0x0000002404347981 */ /* 0x000162000c1e1b00 */
[----:B------:R-:W-:Y:S01]  /*2790*/  CS2R R54, SRZ ;  /* 0x0000000000367805 */ /* 0x000fe2000001ff00 */
[----:B------:R-:W-:Y:S05]  /*27a0*/  BRA `(.L_x_6441) ;  /* 0x00000bb000007947 */ /* 0x000fea0003800000 */
.L_x_6436:
        /* <DEDUP_REMOVED lines=14> */
.L_x_6450:
[----:B------:R0:W5:Y:S01]  /*2890*/  LDG.E.128 R52, [R4.64] ;  /* 0x0000002404347981 */ /* 0x000162000c1e1d00 */
[----:B------:R-:W-:Y:S05]  /*28a0*/  BRA `(.L_x_6441) ;  /* 0x00000ab000007947 */ /* 0x000fea0003800000 */
.L_x_6449:
[----:B------:R-:W-:-:S13]  /*28b0*/  ISETP.NE.AND P0, PT, R0, 0xf, PT ;  /* 0x0000000f0000780c */ /* 0x000fda0003f05270 */
[----:B------:R-:W-:Y:S05]  /*28c0*/  @!P0 BRA `(.L_x_6451) ;  /* 0x000002b000008947 */ /* 0x000fea0003800000 */
[----:B------:R-:W-:-:S13]  /*28d0*/  ISETP.NE.AND P0, PT, R0, 0x17, PT ;  /* 0x000000170000780c */ /* 0x000fda0003f05270 */
[----:B------:R-:W-:Y:S05]  /*28e0*/  @!P0 BRA `(.L_x_6452) ;  /* 0x0000019000008947 */ /* 0x000fea0003800000 */
[----:B------:R-:W-:-:S13]  /*28f0*/  ISETP.NE.AND P0, PT, R0, 0x18, PT ;  /* 0x000000180000780c */ /* 0x000fda0003f05270 */
[----:B------:R-:W-:Y:S05]  /*2900*/  @P0 BRA `(.L_x_6440) ;  /* 0x0000088000000947 */ /* 0x000fea0003800000 */
[----:B----4-:R-:W4:Y:S01]  /*2910*/  LDG.E.U8 R0, [R4.64] ;  /* 0x0000002404007981 */ /* 0x010f22000c1e1100 */
[----:B------:R-:W-:Y:S01]  /*2920*/  IMAD.MOV.U32 R9, RZ, RZ, -0x800000 ;  /* 0xff800000ff097424 */ /* 0x000fe200078e00ff */
[----:B------:R-:W-:Y:S01]  /*2930*/  CS2R R54, SRZ ;  /* 0x0000000000367805 */ /* 0x000fe2000001ff00 */
        /* <DEDUP_REMOVED lines=18> */
[----:B------:R0:W4:Y:S01]  /*2a60*/  F2F.F64.F32 R52, R7 ;  /* 0x0000000700347310 */ /* 0x0001220000201800 */
[----:B------:R-:W-:Y:S05]  /*2a70*/  BRA `(.L_x_6441) ;  /* 0x000008e000007947 */ /* 0x000fea0003800000 */
.L_x_6452:
[----:B----4-:R-:W4:Y:S01]  /*2a80*/  LDG.E.U8 R4, [R4.64] ;  /* 0x0000002404047981 */ /* 0x010f22000c1e1100 */
[----:B------:R-:W-:Y:S01]  /*2a90*/  CS2R R54, SRZ ;  /* 0x0000000000367805 */ /* 0x000fe2000001ff00 */
        /* <DEDUP_REMOVED lines=12> */
[----:B------:R0:W4:Y:S01]  /*2b60*/  F2F.F64.F32 R52, R0 ;  /* 0x0000000000347310 */ /* 0x0001220000201800 */
[----:B------:R-:W-:Y:S05]  /*2b70*/  BRA `(.L_x_6441) ;  /* 0x000007e000007947 */ /* 0x000fea0003800000 */
.L_x_6451:
[----:B----4-:R-:W4:Y:S01]  /*2b80*/  LDG.E.U16 R0, [R4.64] ;  /* 0x0000002404007981 */ /* 0x010f22000c1e1500 */
[----:B------:R-:W-:Y:S01]  /*2b90*/  CS2R R54, SRZ ;  /* 0x0000000000367805 */ /* 0x000fe2000001ff00 */
[----:B----4-:R-:W-:-:S05]  /*2ba0*/  PRMT R0, RZ, 0x5410, R0 ;  /* 0x00005410ff007816 */ /* 0x010fca0000000000 */
[----:B------:R-:W-:-:S04]  /*2bb0*/  FMUL.FTZ R0, R0, 1 ;  /* 0x3f80000000007820 */ /* 0x000fc80000410000 */
[----:B------:R0:W4:Y:S01]  /*2bc0*/  F2F.F64.F32 R52, R0 ;  /* 0x0000000000347310 */ /* 0x0001220000201800 */
[----:B------:R-:W-:Y:S05]  /*2bd0*/  BRA `(.L_x_6441) ;  /* 0x0000078000007947 */ /* 0x000fea0003800000 */
.L_x_6448:
        /* <DEDUP_REMOVED lines=12> */
.L_x_6455:
        /* <DEDUP_REMOVED lines=21> */
.L_x_6459:
[----:B------:R-:W-:Y:S05]  /*2df0*/  BSYNC B1 ;  /* 0x0000000000017941 */ /* 0x000fea0003800000 */
.L_x_6458:
[----:B------:R-:W-:Y:S01]  /*2e00*/  LEA R5, R0, 0x3b800000, 0x17 ;  /* 0x3b80000000057811 */ /* 0x000fe200078eb8ff */
[----:B------:R-:W-:-:S05]  /*2e10*/  IMAD.SHL.U32 R0, R3, 0x100000, RZ ;  /* 0x0010000003007824 */ /* 0x000fca00078e00ff */
[----:B------:R-:W-:Y:S02]  /*2e20*/  LOP3.LUT R0, R5, R0, R6, 0xfe, !PT ;  /* 0x0000000005007212 */ /* 0x000fe400078efe06 */
.L_x_6457:
[----:B------:R-:W-:Y:S05]  /*2e30*/  BSYNC B0 ;  /* 0x0000000000007941 */ /* 0x000fea0003800000 */
.L_x_6456:
[----:B------:R-:W-:Y:S01]  /*2e40*/  FMUL.FTZ R0, R0, 1 ;  /* 0x3f80000000007820 */ /* 0x000fe20000410000 */
[----:B------:R-:W-:-:S03]  /*2e50*/  CS2R R54, SRZ ;  /* 0x0000000000367805 */ /* 0x000fc6000001ff00 */
[----:B------:R0:W4:Y:S01]  /*2e60*/  F2F.F64.F32 R52, R0 ;  /* 0x0000000000347310 */ /* 0x0001220000201800 */
[----:B------:R-:W-:Y:S05]  /*2e70*/  BRA `(.L_x_6441) ;  /* 0x000004e000007947 */ /* 0x000fea0003800000 */
.L_x_6454:
        /* <DEDUP_REMOVED lines=21> */
.L_x_6463:
[----:B------:R-:W-:Y:S05]  /*2fd0*/  BSYNC B1 ;  /* 0x0000000000017941 */ /* 0x000fea0003800000 */
.L_x_6462:
[----:B------:R-:W-:Y:S01]  /*2fe0*/  LEA R5, R0, 0x37800000, 0x17 ;  /* 0x3780000000057811 */ /* 0x000fe200078eb8ff */
[----:B------:R-:W-:-:S05]  /*2ff0*/  IMAD.SHL.U32 R0, R3, 0x200000, RZ ;  /* 0x0020000003007824 */ /* 0x000fca00078e00ff */
[----:B------:R-:W-:Y:S02]  /*3000*/  LOP3.LUT R0, R5, R0, R6, 0xfe, !PT ;  /* 0x0000000005007212 */ /* 0x000fe400078efe06 */
.L_x_6461:
[----:B------:R-:W-:Y:S05]  /*3010*/  BSYNC B0 ;  /* 0x0000000000007941 */ /* 0x000fea0003800000 */
.L_x_6460:
[----:B------:R-:W-:Y:S01]  /*3020*/  FMUL.FTZ R0, R0, 1 ;  /* 0x3f80000000007820 */ /* 0x000fe20000410000 */
[----:B------:R-:W-:-:S03]  /*3030*/  CS2R R54, SRZ ;  /* 0x0000000000367805 */ /* 0x000fc6000001ff00 */
[----:B------:R0:W4:Y:S01]  /*3040*/  F2F.F64.F32 R52, R0 ;  /* 0x0000000000347310 */ /* 0x0001220000201800 */
[----:B------:R-:W-:Y:S05]  /*3050*/  BRA `(.L_x_6441) ;  /* 0x0000030000007947 */ /* 0x000fea0003800000 */
.L_x_6453:
        /* <DEDUP_REMOVED lines=14> */
.L_x_6467:
[----:B------:R-:W-:Y:S05]  /*3140*/  BSYNC B0 ;  /* 0x0000000000007941 */ /* 0x000fea0003800000 */
.L_x_6466:
[----:B------:R-:W-:Y:S01]  /*3150*/  FMUL.FTZ R0, R0, 1 ;  /* 0x3f80000000007820 */ /* 0x000fe20000410000 */
[----:B------:R-:W-:-:S03]  /*3160*/  CS2R R54, SRZ ;  /* 0x0000000000367805 */ /* 0x000fc6000001ff00 */
[----:B------:R0:W4:Y:S01]  /*3170*/  F2F.F64.F32 R52, R0 ;  /* 0x0000000000347310 */ /* 0x0001220000201800 */
[----:B------:R-:W-:Y:S05]  /*3180*/  BRA `(.L_x_6441) ;  /* 0x000001d000007947 */ /* 0x000fea0003800000 */
.L_x_6440:
[----:B------:R-:W-:Y:S01]  /*3190*/  MOV R0, 0x228 ;  /* 0x0000022800007802 */ /* 0x000fe20000000f00 */
[----:B------:R-:W-:Y:S02]  /*31a0*/  IMAD.MOV.U32 R4, RZ, RZ, c[0x4][0x218] ;  /* 0x01008600ff047624 */ /* 0x000fe400078e00ff */
[----:B------:R-:W-:Y:S01]  /*31b0*/  IMAD.MOV.U32 R5, RZ, RZ, c[0x4][0x21c] ;  /* 0x01008700ff057624 */ /* 0x000fe200078e00ff */
[----:B------:R0:W4:Y:S01]  /*31c0*/  LDC.64 R14, c[0x4][R0] ;  /* 0x01000000000e7b82 */ /* 0x0001220000000a00 */
        /* <DEDUP_REMOVED lines=14> */
[----:B-12345:R-:W-:Y:S05]  /*32b0*/  CALL.ABS.NOINC R14 ;  /* 0x000000000e007343 */ /* 0x03efea0003c00000 */
[----:B------:R-:W-:Y:S01]  /*32c0*/  CS2R R52, SRZ ;  /* 0x0000000000347805 */ /* 0x000fe2000001ff00 */
[----:B------:R-:W-:Y:S01]  /*32d0*/  CS2R R54, SRZ ;  /* 0x0000000000367805 */ /* 0x000fe2000001ff00 */
[----:B------:R-:W-:Y:S05]  /*32e0*/  BRA `(.L_x_6441) ;  /* 0x0000007000007947 */ /* 0x000fea0003800000 */
.L_x_6465:
[----:B----4-:R-:W4:Y:S01]  /*32f0*/  LDG.E.64 R52, [R4.64] ;  /* 0x0000002404347981 */ /* 0x010f22000c1e1b00 */
[----:B------:R-:W-:Y:S01]  /*3300*/  CS2R R54, SRZ ;  /* 0x0000000000367805 */ /* 0x000fe2000001ff00 */
[----:B----4-:R-:W0:Y:S01]  /*3310*/  I2F.F64.U64 R52, R52 ;  /* 0x0000003400347312 */ /* 0x010e220000301800 */
[----:B------:R-:W-:Y:S05]  /*3320*/  BRA `(.L_x_6441) ;  /* 0x0000003000007947 */ /* 0x000fea0003800000 */
.L_x_6464:
[----:B----4-:R-:W4:Y:S01]  /*3330*/  LDG.E R4, [R4.64] ;  /* 0x0000002404047981 */ /* 0x010f22000c1e1900 */
[----:B------:R-:W-:Y:S01]  /*3340*/  CS2R R54, SRZ ;  /* 0x0000000000367805 */ /* 0x000fe2000001ff00 */
[----:B----4-:R0:W4:Y:S06]  /*3350*/  I2F.F64.U32 R52, R4 ;  /* 0x0000000400347312 */ /* 0x01012c0000201800 */
.L_x_6441:
[----:B------:R-:W-:-:S03]  /*3360*/  IADD3 R2, R2, 0x80, RZ ;  /* 0x0000008002027810 */ /* 0x000fc60007ffe0ff */
.L_x_6371:
[----:B-1-34-:R-:W-:Y:S05]  /*3370*/  BSYNC B6 ;  /* 0x0000000000067941 */ /* 0x01afea0003800000 */
.L_x_6370:
[----:B------:R-:W-:Y:S01]  /*3380*/  ISETP.GE.AND P0, PT, R2, R23, PT ;  /* 0x000000170200720c */ /* 0x000fe20003f06270 */
[----:B------:R-:W-:Y:S01]  /*3390*/  BSSY B6, `(.L_x_6468) ;  /* 0x000032a000067945 */ /* 0x000fe20003800000 */
[----:B------:R-:W-:Y:S01]  /*33a0*/  CS2R R16, SRZ ;  /* 0x0000000000107805 */ /* 0x000fe2000001ff00 */
[----:B------:R-:W-:Y:S01]  /*33b0*/  CS2R R26, SRZ ;  /* 0x00000000001a7805 */ /* 0x000fe2000001ff00 */
[----:B------:R-:W-:Y:S01]  /*33c0*/  CS2R R24, SRZ ;  /* 0x0000000000187805 */ /* 0x000fe2000001ff00 */
[----:B------:R-:W-:Y:S01]  /*33d0*/  CS2R R50, SRZ ;  /* 0x0000000000327805 */ /* 0x000fe2000001ff00 */
[----:B------:R-:W-:-:S07]  /*33e0*/  CS2R R48, SRZ ;  /* 0x0000000000307805 */ /* 0x000fce000001ff00 */
        /* <DEDUP_REMOVED lines=18> */
[----:B---3--:R0:W1:Y:S01]  /*3510*/  I2F.F64.S16 R16, R4 ;  /* 0x0000000400107312 */ /* 0x0080620000101c00 */
[----:B------:R-:W-:Y:S05]  /*3520*/  BRA `(.L_x_6475) ;  /* 0x00000f9000007947 */ /* 0x000fea0003800000 */
.L_x_6473:
[----:B------:R-:W3:Y:S01]  /*3530*/  LDG.E.U8 R4, [R4.64] ;  /* 0x0000002404047981 */ /* 0x000ee2000c1e1100 */
[----:B------:R-:W-:Y:S01]  /*3540*/  CS2R R18, SRZ ;  /* 0x0000000000127805 */ /* 0x000fe2000001ff00 */
[----:B---3--:R0:W1:Y:S01]  /*3550*/  I2F.F64.U16 R16, R4 ;  /* 0x0000000400107312 */ /* 0x0080620000101800 */
[----:B------:R-:W-:Y:S05]  /*3560*/  BRA `(.L_x_6475) ;  /* 0x00000f5000007947 */ /* 0x000fea0003800000 */
.L_x_6472:
        /* <DEDUP_REMOVED lines=10> */
.L_x_6477:
[----:B------:R-:W3:Y:S01]  /*3610*/  LDG.E R4, [R4.64] ;  /* 0x0000002404047981 */ /* 0x000ee2000c1e1900 */
[----:B------:R-:W-:Y:S01]  /*3620*/  CS2R R18, SRZ ;  /* 0x0000000000127805 */ /* 0x000fe2000001ff00 */
[----:B---3--:R0:W1:Y:S01]  /*3630*/  I2F.F64 R16, R4 ;  /* 0x0000000400107312 */ /* 0x0080620000201c00 */
[----:B------:R-:W-:Y:S05]  /*3640*/  BRA `(.L_x_6475) ;  /* 0x00000e7000007947 */ /* 0x000fea0003800000 */
.L_x_6476:
[----:B------:R-:W3:Y:S01]  /*3650*/  LDG.E.U16 R4, [R4.64] ;  /* 0x0000002404047981 */ /* 0x000ee2000c1e1500 */
[----:B------:R-:W-:Y:S01]  /*3660*/  CS2R R18, SRZ ;  /* 0x0000000000127805 */ /* 0x000fe2000001ff00 */
[----:B---3--:R0:W1:Y:S01]  /*3670*/  I2F.F64.S16 R16, R4 ;  /* 0x0000000400107312 */ /* 0x0080620000101c00 */
[----:B------:R-:W-:Y:S05]  /*3680*/  BRA `(.L_x_6475) ;  /* 0x00000e3000007947 */ /* 0x000fea0003800000 */
.L_x_6471:
        /* <DEDUP_REMOVED lines=11> */
.L_x_6479:
[----:B------:R-:W3:Y:S01]  /*3740*/  LDG.E.U16 R0, [R4.64] ;  /* 0x0000002404007981 */ /* 0x000ee2000c1e1500 */
[----:B------:R-:W-:Y:S01]  /*3750*/  CS2R R18, SRZ ;  /* 0x0000000000127805 */ /* 0x000fe2000001ff00 */
[----:B---3--:R-:W-:-:S05]  /*3760*/  HADD2.F32 R0, -RZ, R0.H0_H0 ;  /* 0x20000000ff007230 */ /* 0x008fca0000004100 */
[----:B------:R-:W-:-:S04]  /*3770*/  FMUL.FTZ R0, R0, 1 ;  /* 0x3f80000000007820 */ /* 0x000fc80000410000 */
[----:B------:R0:W1:Y:S01]  /*3780*/  F2F.F64.F32 R16, R0 ;  /* 0x0000000000107310 */ /* 0x0000620000201800 */
[----:B------:R-:W-:Y:S05]  /*3790*/  BRA `(.L_x_6475) ;  /* 0x00000d2000007947 */ /* 0x000fea0003800000 */
.L_x_6478:
        /* <DEDUP_REMOVED lines=10> */
[----:B------:R-:W1:Y:S01]  /*3840*/  F2F.F64.F32 R16, R16 ;  /* 0x0000001000107310 */ /* 0x000e620000201800 */
[----:B------:R-:W-:Y:S05]  /*3850*/  BRA `(.L_x_6475) ;  /* 0x00000c6000007947 */ /* 0x000fea0003800000 */
.L_x_6481:
[----:B------:R-:W3:Y:S02]  /*3860*/  LDG.E R0, [R4.64] ;  /* 0x0000002404007981 */ /* 0x000ee4000c1e1900 */
[----:B---3--:R-:W-:-:S02]  /*3870*/  HADD2.F32 R3, -RZ, R0.H1_H1 ;  /* 0x30000000ff037230 */ /* 0x008fc40000004100 */
[----:B------:R-:W-:-:S03]  /*3880*/  HADD2.F32 R0, -RZ, R0.H0_H0 ;  /* 0x20000000ff007230 */ /* 0x000fc60000004100 */
[----:B------:R-:W-:Y:S02]  /*3890*/  FMUL.FTZ R3, R3, 1 ;  /* 0x3f80000003037820 */ /* 0x000fe40000410000 */
[----:B------:R-:W-:Y:S02]  /*38a0*/  FMUL.FTZ R0, R0, 1 ;  /* 0x3f80000000007820 */ /* 0x000fe40000410000 */
[----:B------:R0:W1:Y:S08]  /*38b0*/  F2F.F64.F32 R18, R3 ;  /* 0x0000000300127310 */ /* 0x0000700000201800 */
[----:B------:R0:W3:Y:S01]  /*38c0*/  F2F.F64.F32 R16, R0 ;  /* 0x0000000000107310 */ /* 0x0000e20000201800 */
[----:B------:R-:W-:Y:S05]  /*38d0*/  BRA `(.L_x_6475) ;  /* 0x00000be000007947 */ /* 0x000fea0003800000 */
.L_x_6480:
[----:B------:R0:W5:Y:S01]  /*38e0*/  LDG.E.64 R16, [R4.64] ;  /* 0x0000002404107981 */ /* 0x000162000c1e1b00 */
[----:B------:R-:W-:Y:S01]  /*38f0*/  CS2R R18, SRZ ;  /* 0x0000000000127805 */ /* 0x000fe2000001ff00 */
[----:B------:R-:W-:Y:S05]  /*3900*/  BRA `(.L_x_6475) ;  /* 0x00000bb000007947 */ /* 0x000fea0003800000 */
.L_x_6470:
        /* <DEDUP_REMOVED lines=14> */
.L_x_6484:
[----:B------:R0:W5:Y:S01]  /*39f0*/  LDG.E.128 R16, [R4.64] ;  /* 0x0000002404107981 */ /* 0x000162000c1e1d00 */
[----:B------:R-:W-:Y:S05]  /*3a00*/  BRA `(.L_x_6475) ;  /* 0x00000ab000007947 */ /* 0x000fea0003800000 */
.L_x_6483:
        /* <DEDUP_REMOVED lines=29> */
.L_x_6486:
        /* <DEDUP_REMOVED lines=16> */
.L_x_6485:
[----:B------:R-:W3:Y:S01]  /*3ce0*/  LDG.E.U16 R0, [R4.64] ;  /* 0x0000002404007981 */ /* 0x000ee2000c1e1500 */
[----:B------:R-:W-:Y:S01]  /*3cf0*/  CS2R R18, SRZ ;  /* 0x0000000000127805 */ /* 0x000fe2000001ff00 */
[----:B---3--:R-:W-:-:S05]  /*3d00*/  PRMT R0, RZ, 0x5410, R0 ;  /* 0x00005410ff007816 */ /* 0x008fca0000000000 */
[----:B------:R-:W-:-:S04]  /*3d10*/  FMUL.FTZ R0, R0, 1 ;  /* 0x3f80000000007820 */ /* 0x000fc80000410000 */
[----:B------:R0:W1:Y:S01]  /*3d20*/  F2F.F64.F32 R16, R0 ;  /* 0x0000000000107310 */ /* 0x0000620000201800 */
[----:B------:R-:W-:Y:S05]  /*3d30*/  BRA `(.L_x_6475) ;  /* 0x0000078000007947 */ /* 0x000fea0003800000 */
.L_x_6482:
        /* <DEDUP_REMOVED lines=10> */
[----:B---3--:R0:W1:Y:S01]  /*3de0*/  I2F.F64.U16 R16, R4 ;  /* 0x0000000400107312 */ /* 0x0080620000101800 */
[----:B------:R-:W-:Y:S05]  /*3df0*/  BRA `(.L_x_6475) ;  /* 0x000006c000007947 */ /* 0x000fea0003800000 */
.L_x_6489:
        /* <DEDUP_REMOVED lines=21> */
.L_x_6493:
[----:B------:R-:W-:Y:S05]  /*3f50*/  BSYNC B1 ;  /* 0x0000000000017941 */ /* 0x000fea0003800000 */
.L_x_6492:
[----:B------:R-:W-:Y:S01]  /*3f60*/  LEA R5, R0, 0x3b800000, 0x17 ;  /* 0x3b80000000057811 */ /* 0x000fe200078eb8ff */
[----:B------:R-:W-:-:S05]  /*3f70*/  IMAD.SHL.U32 R0, R3, 0x100000, RZ ;  /* 0x0010000003007824 */ /* 0x000fca00078e00ff */
[----:B------:R-:W-:Y:S02]  /*3f80*/  LOP3.LUT R0, R5, R0, R6, 0xfe, !PT ;  /* 0x0000000005007212 */ /* 0x000fe400078efe06 */
.L_x_6491:
[----:B------:R-:W-:Y:S05]  /*3f90*/  BSYNC B0 ;  /* 0x0000000000007941 */ /* 0x000fea0003800000 */
.L_x_6490:
[----:B------:R-:W-:Y:S01]  /*3fa0*/  FMUL.FTZ R0, R0, 1 ;  /* 0x3f80000000007820 */ /* 0x000fe20000410000 */
[----:B------:R-:W-:-:S03]  /*3fb0*/  CS2R R18, SRZ ;  /* 0x0000000000127805 */ /* 0x000fc6000001ff00 */
[----:B------:R0:W1:Y:S01]  /*3fc0*/  F2F.F64.F32 R16, R0 ;  /* 0x0000000000107310 */ /* 0x0000620000201800 */
[----:B------:R-:W-:Y:S05]  /*3fd0*/  BRA `(.L_x_6475) ;  /* 0x000004e000007947 */ /* 0x000fea0003800000 */
.L_x_6488:
        /* <DEDUP_REMOVED lines=21> */
.L_x_6497:
[----:B------:R-:W-:Y:S05]  /*4130*/  BSYNC B1 ;  /* 0x0000000000017941 */ /* 0x000fea0003800000 */
.L_x_6496:
[----:B------:R-:W-:Y:S01]  /*4140*/  LEA R5, R0, 0x37800000, 0x17 ;  /* 0x3780000000057811 */ /* 0x000fe200078eb8ff */
[----:B------:R-:W-:-:S05]  /*4150*/  IMAD.SHL.U32 R0, R3, 0x200000, RZ ;  /* 0x0020000003007824 */ /* 0x000fca00078e00ff */
[----:B------:R-:W-:Y:S02]  /*4160*/  LOP3.LUT R0, R5, R0, R6, 0xfe, !PT ;  /* 0x0000000005007212 */ /* 0x000fe400078efe06 */
.L_x_6495:
[----:B------:R-:W-:Y:S05]  /*4170*/  BSYNC B0 ;  /* 0x0000000000007941 */ /* 0x000fea0003800000 */
.L_x_6494:
[----:B------:R-:W-:Y:S01]  /*4180*/  FMUL.FTZ R0, R0, 1 ;  /* 0x3f80000000007820 */ /* 0x000fe20000410000 */
[----:B------:R-:W-:-:S03]  /*4190*/  CS2R R18, SRZ ;  /* 0x0000000000127805 */ /* 0x000fc6000001ff00 */
[----:B------:R0:W1:Y:S01]  /*41a0*/  F2F.F64.F32 R16, R0 ;  /* 0x0000000000107310 */ /* 0x0000620000201800 */
[----:B------:R-:W-:Y:S05]  /*41b0*/  BRA `(.L_x_6475) ;  /* 0x0000030000007947 */ /* 0x000fea0003800000 */
.L_x_6487:
        /* <DEDUP_REMOVED lines=14> */
.L_x_6501:
[----:B------:R-:W-:Y:S05]  /*42a0*/  BSYNC B0 ;  /* 0x0000000000007941 */ /* 0x000fea0003800000 */
.L_x_6500:
[----:B------:R-:W-:Y:S01]  /*42b0*/  FMUL.FTZ R0, R0, 1 ;  /* 0x3f80000000007820 */ /* 0x000fe20000410000 */
[----:B------:R-:W-:-:S03]  /*42c0*/  CS2R R18, SRZ ;  /* 0x0000000000127805 */ /* 0x000fc6000001ff00 */
[----:B------:R0:W1:Y:S01]  /*42d0*/  F2F.F64.F32 R16, R0 ;  /* 0x0000000000107310 */ /* 0x0000620000201800 */
[----:B------:R-:W-:Y:S05]  /*42e0*/  BRA `(.L_x_6475) ;  /* 0x000001d000007947 */ /* 0x000fea0003800000 */
.L_x_6474:
        /* <DEDUP_REMOVED lines=18> */
[----:B-12--5:R-:W-:Y:S05]  /*4410*/  CALL.ABS.NOINC R14 ;  /* 0x000000000e007343 */ /* 0x026fea0003c00000 */
[----:B------:R-:W-:Y:S01]  /*4420*/  CS2R R16, SRZ ;  /* 0x0000000000107805 */ /* 0x000fe2000001ff00 */
[----:B------:R-:W-:Y:S01]  /*4430*/  CS2R R18, SRZ ;  /* 0x0000000000127805 */ /* 0x000fe2000001ff00 */
[----:B------:R-:W-:Y:S05]  /*4440*/  BRA `(.L_x_6475) ;  /* 0x0000007000007947 */ /* 0x000fea0003800000 */
.L_x_6499:
[----:B------:R-:W3:Y:S01]  /*4450*/  LDG.E.64 R16, [R4.64] ;  /* 0x0000002404107981 */ /* 0x000ee2000c1e1b00 */
[----:B------:R-:W-:Y:S01]  /*4460*/  CS2R R18, SRZ ;  /* 0x0000000000127805 */ /* 0x000fe2000001ff00 */
[----:B---3--:R-:W0:Y:S01]  /*4470*/  I2F.F64.U64 R16, R16 ;  /* 0x0000001000107312 */ /* 0x008e220000301800 */
[----:B------:R-:W-:Y:S05]  /*4480*/  BRA `(.L_x_6475) ;  /* 0x0000003000007947 */ /* 0x000fea0003800000 */
.L_x_6498:
[----:B------:R-:W3:Y:S01]  /*4490*/  LDG.E R4, [R4.64] ;  /* 0x0000002404047981 */ /* 0x000ee2000c1e1900 */
[----:B------:R-:W-:Y:S01]  /*44a0*/  CS2R R18, SRZ ;  /* 0x0000000000127805 */ /* 0x000fe2000001ff00 */
[----:B---3--:R0:W1:Y:S06]  /*44b0*/  I2F.F64.U32 R16, R4 ;  /* 0x0000000400107312 */ /* 0x00806c0000201800 */
.L_x_6475:
        /* <DEDUP_REMOVED lines=15> */
[----:B------:R-:W-:Y:S01]  /*45b0*/  CS2R R26, SRZ ;  /* 0x00000000001a7805 */ /* 0x000fe2000001ff00 */
[----:B----4-:R0:W4:Y:S01]  /*45c0*/  I2F.F64.S16 R24, R4 ;  /* 0x0000000400187312 */ /* 0x0101220000101c00 */
[----:B------:R-:W-:Y:S05]  /*45d0*/  BRA `(.L_x_6507) ;  /* 0x00000f9000007947 */ /* 0x000fea0003800000 */
.L_x_6505:
[----:B------:R-:W4:Y:S01]  /*45e0*/  LDG.E.U8 R4, [R4.64] ;  /* 0x0000002404047981 */ /* 0x000f22000c1e1100 */
[----:B------:R-:W-:Y:S01]  /*45f0*/  CS2R R26, SRZ ;  /* 0x00000000001a7805 */ /* 0x000fe2000001ff00 */
[----:B----4-:R0:W4:Y:S01]  /*4600*/  I2F.F64.U16 R24, R4 ;  /* 0x0000000400187312 */ /* 0x0101220000101800 */
[----:B------:R-:W-:Y:S05]  /*4610*/  BRA `(.L_x_6507) ;  /* 0x00000f5000007947 */ /* 0x000fea0003800000 */
.L_x_6504:
[----:B------:R-:W-:-:S13]  /*4620*/  ISETP.NE.AND P0, PT, R0, 0x2, PT ;  /* 0x000000020000780c */ /* 0x000fda0003f05270 */
[----:B------:R-:W-:Y:S05]  /*4630*/  @!P0 BRA `(.L_x_6508) ;  /* 0x000000c000008947 */ /* 0x000fea0003800000 */
[----:B------:R-:W-:-:S13]  /*4640*/  ISETP.NE.AND P0, PT, R0, 0x3, PT ;  /* 0x000000030000780c */ /* 0x000fda0003f05270 */
[----:B------:R-:W-:Y:S05]  /*4650*/  @!P0 BRA `(.L_x_6509) ;  /* 0x0000006000008947 */ /* 0x000fea0003800000 */
[----:B------:R-:W-:-:S13]  /*4660*/  ISETP.NE.AND P0, PT, R0, 0x4, PT ;  /* 0x000000040000780c */ /* 0x000fda0003f05270 */
[----:B------:R-:W-:Y:S05]  /*4670*/  @P0 BRA `(.L_x_6506) ;  /* 0x00000d2000000947 */ /* 0x000fea0003800000 */
[----:B------:R-:W4:Y:S01]  /*4680*/  LDG.E.64 R24, [R4.64] ;  /* 0x0000002404187981 */ /* 0x000f22000c1e1b00 */
[----:B------:R-:W-:Y:S01]  /*4690*/  CS2R R26, SRZ ;  /* 0x00000000001a7805 */ /* 0x000fe2000001ff00 */
[----:B----4-:R-:W0:Y:S01]  /*46a0*/  I2F.F64.S64 R24, R24 ;  /* 0x0000001800187312 */ /* 0x010e220000301c00 */
[----:B------:R-:W-:Y:S05]  /*46b0*/  BRA `(.L_x_6507) ;  /* 0x00000eb000007947 */ /* 0x000fea0003800000 */
.L_x_6509:
[----:B------:R-:W4:Y:S01]  /*46c0*/  LDG.E R4, [R4.64] ;  /* 0x0000002404047981 */ /* 0x000f22000c1e1900 */
[----:B------:R-:W-:Y:S01]  /*46d0*/  CS2R R26, SRZ ;  /* 0x00000000001a7805 */ /* 0x000fe2000001ff00 */
[----:B----4-:R0:W4:Y:S01]  /*46e0*/  I2F.F64 R24, R4 ;  /* 0x0000000400187312 */ /* 0x0101220000201c00 */
[----:B------:R-:W-:Y:S05]  /*46f0*/  BRA `(.L_x_6507) ;  /* 0x00000e7000007947 */ /* 0x000fea0003800000 */
.L_x_6508:
[----:B------:R-:W4:Y:S01]  /*4700*/  LDG.E.U16 R4, [R4.64] ;  /* 0x0000002404047981 */ /* 0x000f22000c1e1500 */
[----:B------:R-:W-:Y:S01]  /*4710*/  CS2R R26, SRZ ;  /* 0x00000000001a7805 */ /* 0x000fe2000001ff00 */
[----:B----4-:R0:W4:Y:S01]  /*4720*/  I2F.F64.S16 R24, R4 ;  /* 0x0000000400187312 */ /* 0x0101220000101c00 */
[----:B------:R-:W-:Y:S05]  /*4730*/  BRA `(.L_x_6507) ;  /* 0x00000e3000007947 */ /* 0x000fea0003800000 */
.L_x_6503:
[----:B------:R-:W-:-:S13]  /*4740*/  ISETP.GT.AND P0, PT, R0, 0x6, PT ;  /* 0x000000060000780c */ /* 0x000fda0003f04270 */
[----:B------:R-:W-:Y:S05]  /*4750*/  @P0 BRA `(.L_x_6510) ;  /* 0x000000f000000947 */ /* 0x000fea0003800000 */
[----:B------:R-:W-:-:S13]  /*4760*/  ISETP.NE.AND P0, PT, R0, 0x5, PT ;  /* 0x000000050000780c */ /* 0x000fda0003f05270 */
[----:B------:R-:W-:Y:S05]  /*4770*/  @!P0 BRA `(.L_x_6511) ;  /* 0x0000007000008947 */ /* 0x000fea0003800000 */
[----:B------:R-:W-:-:S13]  /*4780*/  ISETP.NE.AND P0, PT, R0, 0x6, PT ;  /* 0x000000060000780c */ /* 0x000fda0003f05270 */
[----:B------:R-:W-:Y:S05]  /*4790*/  @P0 BRA `(.L_x_6506) ;  /* 0x00000c0000000947 */ /* 0x000fea0003800000 */
[----:B------:R-:W4:Y:S01]  /*47a0*/  LDG.E R24, [R4.64] ;  /* 0x0000002404187981 */ /* 0x000f22000c1e1900 */
[----:B------:R-:W-:Y:S01]  /*47b0*/  CS2R R26, SRZ ;  /* 0x00000000001a7805 */ /* 0x000fe2000001ff00 */
[----:B----4-:R-:W-:-:S06]  /*47c0*/  FMUL.FTZ R24, R24, 1 ;  /* 0x3f80000018187820 */ /* 0x010fcc0000410000 */
[----:B------:R-:W0:Y:S01]  /*47d0*/  F2F.F64.F32 R24, R24 ;  /* 0x0000001800187310 */ /* 0x000e220000201800 */
[----:B------:R-:W-:Y:S05]  /*47e0*/  BRA `(.L_x_6507) ;  /* 0x00000d8000007947 */ /* 0x000fea0003800000 */
.L_x_6511:
[----:B------:R-:W4:Y:S01]  /*47f0*/  LDG.E.U16 R0, [R4.64] ;  /* 0x0000002404007981 */ /* 0x000f22000c1e1500 */
[----:B------:R-:W-:Y:S01]  /*4800*/  CS2R R26, SRZ ;  /* 0x00000000001a7805 */ /* 0x000fe2000001ff00 */
[----:B----4-:R-:W-:-:S05]  /*4810*/  HADD2.F32 R0, -RZ, R0.H0_H0 ;  /* 0x20000000ff007230 */ /* 0x010fca0000004100 */
[----:B------:R-:W-:-:S04]  /*4820*/  FMUL.FTZ R0, R0, 1 ;  /* 0x3f80000000007820 */ /* 0x000fc80000410000 */
[----:B------:R0:W4:Y:S01]  /*4830*/  F2F.F64.F32 R24, R0 ;  /* 0x0000000000187310 */ /* 0x0001220000201800 */
[----:B------:R-:W-:Y:S05]  /*4840*/  BRA `(.L_x_6507) ;  /* 0x00000d2000007947 */ /* 0x000fea0003800000 */
.L_x_6510:
[----:B------:R-:W-:-:S13]  /*4850*/  ISETP.NE.AND P0, PT, R0, 0x7, PT ;  /* 0x000000070000780c */ /* 0x000fda0003f05270 */
[----:B------:R-:W-:Y:S05]  /*4860*/  @!P0 BRA `(.L_x_6512) ;  /* 0x0000012000008947 */ /* 0x000fea0003800000 */
[----:B------:R-:W-:-:S13]  /*4870*/  ISETP.NE.AND P0, PT, R0, 0x8, PT ;  /* 0x000000080000780c */ /* 0x000fda0003f05270 */
[----:B------:R-:W-:Y:S05]  /*4880*/  @!P0 BRA `(.L_x_6513) ;  /* 0x0000008000008947 */ /* 0x000fea0003800000 */
[----:B------:R-:W-:-:S13]  /*4890*/  ISETP.NE.AND P0, PT, R0, 0x9, PT ;  /* 0x000000090000780c */ /* 0x000fda0003f05270 */
[----:B------:R-:W-:Y:S05]  /*48a0*/  @P0 BRA `(.L_x_6506) ;  /* 0x00000af000000947 */ /* 0x000fea0003800000 */
[----:B------:R-:W4:Y:S02]  /*48b0*/  LDG.E.64 R4, [R4.64] ;  /* 0x0000002404047981 */ /* 0x000f24000c1e1b00 */
[----:B----4-:R-:W-:Y:S02]  /*48c0*/  FMUL.FTZ R26, R5, 1 ;  /* 0x3f800000051a7820 */ /* 0x010fe40000410000 */
[----:B------:R-:W-:-:S04]  /*48d0*/  FMUL.FTZ R24, R4, 1 ;  /* 0x3f80000004187820 */ /* 0x000fc80000410000 */
[----:B------:R-:W0:Y:S08]  /*48e0*/  F2F.F64.F32 R26, R26 ;  /* 0x0000001a001a7310 */ /* 0x000e300000201800 */
[----:B------:R-:W4:Y:S01]  /*48f0*/  F2F.F64.F32 R24, R24 ;  /* 0x0000001800187310 */ /* 0x000f220000201800 */
[----:B------:R-:W-:Y:S05]  /*4900*/  BRA `(.L_x_6507) ;  /* 0x00000c6000007947 */ /* 0x000fea0003800000 */
.L_x_6513:
[----:B------:R-:W4:Y:S02]  /*4910*/  LDG.E R0, [R4.64] ;  /* 0x0000002404007981 */ /* 0x000f24000c1e1900 */
[----:B----4-:R-:W-:-:S02]  /*4920*/  HADD2.F32 R3, -RZ, R0.H1_H1 ;  /* 0x30000000ff037230 */ /* 0x010fc40000004100 */
[----:B------:R-:W-:-:S03]  /*4930*/  HADD2.F32 R0, -RZ, R0.H0_H0 ;  /* 0x20000000ff007230 */ /* 0x000fc60000004100 */
[----:B------:R-:W-:Y:S02]  /*4940*/  FMUL.FTZ R3, R3, 1 ;  /* 0x3f80000003037820 */ /* 0x000fe40000410000 */
[----:B------:R-:W-:Y:S02]  /*4950*/  FMUL.FTZ R0, R0, 1 ;  /* 0x3f80000000007820 */ /* 0x000fe40000410000 */
[----:B------:R0:W4:Y:S08]  /*4960*/  F2F.F64.F32 R26, R3 ;  /* 0x00000003001a7310 */ /* 0x0001300000201800 */
[----:B------:R0:W3:Y:S01]  /*4970*/  F2F.F64.F32 R24, R0 ;  /* 0x0000000000187310 */ /* 0x0000e20000201800 */
[----:B------:R-:W-:Y:S05]  /*4980*/  BRA `(.L_x_6507) ;  /* 0x00000be000007947 */ /* 0x000fea0003800000 */
.L_x_6512:
[----:B------:R0:W5:Y:S01]  /*4990*/  LDG.E.64 R24, [R4.64] ;  /* 0x0000002404187981 */ /* 0x000162000c1e1b00 */
[----:B------:R-:W-:Y:S01]  /*49a0*/  CS2R R26, SRZ ;  /* 0x00000000001a7805 */ /* 0x000fe2000001ff00 */
[----:B------:R-:W-:Y:S05]  /*49b0*/  BRA `(.L_x_6507) ;  /* 0x00000bb000007947 */ /* 0x000fea0003800000 */
.L_x_6502:
        /* <DEDUP_REMOVED lines=9> */
[----:B------:R-:W-:Y:S01]  /*4a50*/  CS2R R26, SRZ ;  /* 0x00000000001a7805 */ /* 0x000fe2000001ff00 */
[----:B------:R-:W-:Y:S01]  /*4a60*/  IMAD.MOV.U32 R24, RZ, RZ, RZ ;  /* 0x000000ffff187224 */ /* 0x000fe200078e00ff */
[----:B----4-:R-:W-:-:S04]  /*4a70*/  ISETP.NE.AND P0, PT, R4, RZ, PT ;  /* 0x000000ff0400720c */ /* 0x010fc80003f05270 */
[----:B------:R-:W-:Y:S01]  /*4a80*/  FSEL R25, RZ, 1.875, !P0 ;  /* 0x3ff00000ff197808 */ /* 0x000fe20004000000 */
[----:B------:R-:W-:Y:S05]  /*4a90*/  BRA `(.L_x_6507) ;  /* 0x00000ad000007947 */ /* 0x000fea0003800000 */
.L_x_6516:
[----:B------:R0:W5:Y:S01]  /*4aa0*/  LDG.E.128 R24, [R4.64] ;  /* 0x0000002404187981 */ /* 0x000162000c1e1d00 */
[----:B------:R-:W-:Y:S05]  /*4ab0*/  BRA `(.L_x_6507) ;  /* 0x00000ab000007947 */ /* 0x000fea0003800000 */
.L_x_6515:
[----:B------:R-:W-:-:S13]  /*4ac0*/  ISETP.NE.AND P0, PT, R0, 0xf, PT ;  /* 0x0000000f0000780c */ /* 0x000fda0003f05270 */
[----:B------:R-:W-:Y:S05]  /*4ad0*/  @!P0 BRA `(.L_x_6517) ;  /* 0x000002b000008947 */ /* 0x000fea0003800000 */
[----:B------:R-:W-:-:S13]  /*4ae0*/  ISETP.NE.AND P0, PT, R0, 0x17, PT ;  /* 0x000000170000780c */ /* 0x000fda0003f05270 */
[----:B------:R-:W-:Y:S05]  /*4af0*/  @!P0 BRA `(.L_x_6518) ;  /* 0x0000019000008947 */ /* 0x000fea0003800000 */
[----:B------:R-:W-:-:S13]  /*4b00*/  ISETP.NE.AND P0, PT, R0, 0x18, PT ;  /* 0x000000180000780c */ /* 0x000fda0003f05270 */
[----:B------:R-:W-:Y:S05]  /*4b10*/  @P0 BRA `(.L_x_6506) ;  /* 0x0000088000000947 */ /* 0x000fea0003800000 */
[----:B------:R-:W4:Y:S01]  /*4b20*/  LDG.E.U8 R0, [R4.64] ;  /* 0x0000002404007981 */ /* 0x000f22000c1e1100 */
        /* <DEDUP_REMOVED lines=22> */
.L_x_6518:
[----:B------:R-:W4:Y:S01]  /*4c90*/  LDG.E.U8 R4, [R4.64] ;  /* 0x0000002404047981 */ /* 0x000f22000c1e1100 */
        /* <DEDUP_REMOVED lines=15> */
.L_x_6517:
[----:B------:R-:W4:Y:S01]  /*4d90*/  LDG.E.U16 R0, [R4.64] ;  /* 0x0000002404007981 */ /* 0x000f22000c1e1500 */
[----:B------:R-:W-:Y:S01]  /*4da0*/  CS2R R26, SRZ ;  /* 0x00000000001a7805 */ /* 0x000fe2000001ff00 */
[----:B----4-:R-:W-:-:S05]  /*4db0*/  PRMT R0, RZ, 0x5410, R0 ;  /* 0x00005410ff007816 */ /* 0x010fca0000000000 */
[----:B------:R-:W-:-:S04]  /*4dc0*/  FMUL.FTZ R0, R0, 1 ;  /* 0x3f80000000007820 */ /* 0x000fc80000410000 */
[----:B------:R0:W4:Y:S01]  /*4dd0*/  F2F.F64.F32 R24, R0 ;  /* 0x0000000000187310 */ /* 0x0001220000201800 */
[----:B------:R-:W-:Y:S05]  /*4de0*/  BRA `(.L_x_6507) ;  /* 0x0000078000007947 */ /* 0x000fea0003800000 */
.L_x_6514:
        /* <DEDUP_REMOVED lines=9> */
[----:B------:R-:W-:Y:S01]  /*4e80*/  CS2R R26, SRZ ;  /* 0x00000000001a7805 */ /* 0x000fe2000001ff00 */
[----:B----4-:R0:W4:Y:S01]  /*4e90*/  I2F.F64.U16 R24, R4 ;  /* 0x0000000400187312 */ /* 0x0101220000101800 */
[----:B------:R-:W-:Y:S05]  /*4ea0*/  BRA `(.L_x_6507) ;  /* 0x000006c000007947 */ /* 0x000fea0003800000 */
.L_x_6521:
[----:B------:R-:W4:Y:S01]  /*4eb0*/  LDG.E.U8 R3, [R4.64] ;  /* 0x0000002404037981 */ /* 0x000f22000c1e1100 */
        /* <DEDUP_REMOVED lines=20> */
.L_x_6525:
[----:B------:R-:W-:Y:S05]  /*5000*/  BSYNC B1 ;  /* 0x0000000000017941 */ /* 0x000fea0003800000 */
.L_x_6524:
[----:B------:R-:W-:Y:S01]  /*5010*/  LEA R5, R0, 0x3b800000, 0x17 ;  /* 0x3b80000000057811 */ /* 0x000fe200078eb8ff */
[----:B------:R-:W-:-:S05]  /*5020*/  IMAD.SHL.U32 R0, R3, 0x100000, RZ ;  /* 0x0010000003007824 */ /* 0x000fca00078e00ff */
[----:B------:R-:W-:Y:S02]  /*5030*/  LOP3.LUT R0, R5, R0, R6, 0xfe, !PT ;  /* 0x0000000005007212 */ /* 0x000fe400078efe06 */
.L_x_6523:
[----:B------:R-:W-:Y:S05]  /*5040*/  BSYNC B0 ;  /* 0x0000000000007941 */ /* 0x000fea0003800000 */
.L_x_6522:
[----:B------:R-:W-:Y:S01]  /*5050*/  FMUL.FTZ R0, R0, 1 ;  /* 0x3f80000000007820 */ /* 0x000fe20000410000 */
[----:B------:R-:W-:-:S03]  /*5060*/  CS2R R26, SRZ ;  /* 0x00000000001a7805 */ /* 0x000fc6000001ff00 */
[----:B------:R0:W4:Y:S01]  /*5070*/  F2F.F64.F32 R24, R0 ;  /* 0x0000000000187310 */ /* 0x0001220000201800 */
[----:B------:R-:W-:Y:S05]  /*5080*/  BRA `(.L_x_6507) ;  /* 0x000004e000007947 */ /* 0x000fea0003800000 */
.L_x_6520:
        /* <DEDUP_REMOVED lines=21> */
.L_x_6529:
[----:B------:R-:W-:Y:S05]  /*51e0*/  BSYNC B1 ;  /* 0x0000000000017941 */ /* 0x000fea0003800000 */
.L_x_6528:
[----:B------:R-:W-:Y:S01]  /*51f0*/  LEA R5, R0, 0x37800000, 0x17 ;  /* 0x3780000000057811 */ /* 0x000fe200078eb8ff */
[----:B------:R-:W-:-:S05]  /*5200*/  IMAD.SHL.U32 R0, R3, 0x200000, RZ ;  /* 0x0020000003007824 */ /* 0x000fca00078e00ff */
[----:B------:R-:W-:Y:S02]  /*5210*/  LOP3.LUT R0, R5, R0, R6, 0xfe, !PT ;  /* 0x0000000005007212 */ /* 0x000fe400078efe06 */
.L_x_6527:
[----:B------:R-:W-:Y:S05]  /*5220*/  BSYNC B0 ;  /* 0x0000000000007941 */ /* 0x000fea0003800000 */
.L_x_6526:
[----:B------:R-:W-:Y:S01]  /*5230*/  FMUL.FTZ R0, R0, 1 ;  /* 0x3f80000000007820 */ /* 0x000fe20000410000 */
[----:B------:R-:W-:-:S03]  /*5240*/  CS2R R26, SRZ ;  /* 0x00000000001a7805 */ /* 0x000fc6000001ff00 */
[----:B------:R0:W4:Y:S01]  /*5250*/  F2F.F64.F32 R24, R0 ;  /* 0x0000000000187310 */ /* 0x0001220000201800 */
[----:B------:R-:W-:Y:S05]  /*5260*/  BRA `(.L_x_6507) ;  /* 0x0000030000007947 */ /* 0x000fea0003800000 */
.L_x_6519:
        /* <DEDUP_REMOVED lines=14> */
.L_x_6533:
[----:B------:R-:W-:Y:S05]  /*5350*/  BSYNC B0 ;  /* 0x0000000000007941 */ /* 0x000fea0003800000 */
.L_x_6532:
[----:B------:R-:W-:Y:S01]  /*5360*/  FMUL.FTZ R0, R0, 1 ;  /* 0x3f80000000007820 */ /* 0x000fe20000410000 */
[----:B------:R-:W-:-:S03]  /*5370*/  CS2R R26, SRZ ;  /* 0x00000000001a7805 */ /* 0x000fc6000001ff00 */
[----:B------:R0:W4:Y:S01]  /*5380*/  F2F.F64.F32 R24, R0 ;  /* 0x0000000000187310 */ /* 0x0001220000201800 */
[----:B------:R-:W-:Y:S05]  /*5390*/  BRA `(.L_x_6507) ;  /* 0x000001d000007947 */ /* 0x000fea0003800000 */
.L_x_6506:
        /* <DEDUP_REMOVED lines=18> */
[----:B0123-5:R-:W-:Y:S05]  /*54c0*/  CALL.ABS.NOINC R14 ;  /* 0x000000000e007343 */ /* 0x02ffea0003c00000 */
[----:B------:R-:W-:Y:S01]  /*54d0*/  CS2R R24, SRZ ;  /* 0x0000000000187805 */ /* 0x000fe2000001ff00 */
[----:B------:R-:W-:Y:S01]  /*54e0*/  CS2R R26, SRZ ;  /* 0x00000000001a7805 */ /* 0x000fe2000001ff00 */
[----:B------:R-:W-:Y:S05]  /*54f0*/  BRA `(.L_x_6507) ;  /* 0x0000007000007947 */ /* 0x000fea0003800000 */
.L_x_6531:
[----:B------:R-:W4:Y:S01]  /*5500*/  LDG.E.64 R24, [R4.64] ;  /* 0x0000002404187981 */ /* 0x000f22000c1e1b00 */
[----:B------:R-:W-:Y:S01]  /*5510*/  CS2R R26, SRZ ;  /* 0x00000000001a7805 */ /* 0x000fe2000001ff00 */
[----:B----4-:R-:W0:Y:S01]  /*5520*/  I2F.F64.U64 R24, R24 ;  /* 0x0000001800187312 */ /* 0x010e220000301800 */
[----:B------:R-:W-:Y:S05]  /*5530*/  BRA `(.L_x_6507) ;  /* 0x0000003000007947 */ /* 0x000fea0003800000 */
.L_x_6530:
[----:B------:R-:W4:Y:S01]  /*5540*/  LDG.E R4, [R4.64] ;  /* 0x0000002404047981 */ /* 0x000f22000c1e1900 */
[----:B------:R-:W-:Y:S01]  /*5550*/  CS2R R26, SRZ ;  /* 0x00000000001a7805 */ /* 0x000fe2000001ff00 */
[----:B----4-:R0:W4:Y:S06]  /*5560*/  I2F.F64.U32 R24, R4 ;  /* 0x0000000400187312 */ /* 0x01012c0000201800 */
.L_x_6507:
        /* <DEDUP_REMOVED lines=18> */
.L_x_6537:
[----:B----4-:R-:W4:Y:S01]  /*5690*/  LDG.E.U8 R4, [R4.64] ;  /* 0x0000002404047981 */ /* 0x010f22000c1e1100 */
[----:B------:R-:W-:Y:S01]  /*56a0*/  CS2R R50, SRZ ;  /* 0x0000000000327805 */ /* 0x000fe2000001ff00 */
[----:B----4-:R0:W4:Y:S01]  /*56b0*/  I2F.F64.U16 R48, R4 ;  /* 0x0000000400307312 */ /* 0x0101220000101800 */
[----:B------:R-:W-:Y:S05]  /*56c0*/  BRA `(.L_x_6539) ;  /* 0x00000f5000007947 */ /* 0x000fea0003800000 */
.L_x_6536:
        /* <DEDUP_REMOVED lines=10> */
.L_x_6541:
[----:B----4-:R-:W4:Y:S01]  /*5770*/  LDG.E R4, [R4.64] ;  /* 0x0000002404047981 */ /* 0x010f22000c1e1900 */
[----:B------:R-:W-:Y:S01]  /*5780*/  CS2R R50, SRZ ;  /* 0x0000000000327805 */ /* 0x000fe2000001ff00 */
[----:B----4-:R0:W4:Y:S01]  /*5790*/  I2F.F64 R48, R4 ;  /* 0x0000000400307312 */ /* 0x0101220000201c00 */
[----:B------:R-:W-:Y:S05]  /*57a0*/  BRA `(.L_x_6539) ;  /* 0x00000e7000007947 */ /* 0x000fea0003800000 */
.L_x_6540:
[----:B----4-:R-:W4:Y:S01]  /*57b0*/  LDG.E.U16 R4, [R4.64] ;  /* 0x0000002404047981 */ /* 0x010f22000c1e1500 */
[----:B------:R-:W-:Y:S01]  /*57c0*/  CS2R R50, SRZ ;  /* 0x0000000000327805 */ /* 0x000fe2000001ff00 */
[----:B----4-:R0:W4:Y:S01]  /*57d0*/  I2F.F64.S16 R48, R4 ;  /* 0x0000000400307312 */ /* 0x0101220000101c00 */
[----:B------:R-:W-:Y:S05]  /*57e0*/  BRA `(.L_x_6539) ;  /* 0x00000e3000007947 */ /* 0x000fea0003800000 */
.L_x_6535:
        /* <DEDUP_REMOVED lines=11> */
.L_x_6543:
[----:B----4-:R-:W4:Y:S01]  /*58a0*/  LDG.E.U16 R0, [R4.64] ;  /* 0x0000002404007981 */ /* 0x010f22000c1e1500 */
[----:B------:R-:W-:Y:S01]  /*58b0*/  CS2R R50, SRZ ;  /* 0x0000000000327805 */ /* 0x000fe2000001ff00 */
[----:B----4-:R-:W-:-:S05]  /*58c0*/  HADD2.F32 R0, -RZ, R0.H0_H0 ;  /* 0x20000000ff007230 */ /* 0x010fca0000004100 */
[----:B------:R-:W-:-:S04]  /*58d0*/  FMUL.FTZ R0, R0, 1 ;  /* 0x3f80000000007820 */ /* 0x000fc80000410000 */
[----:B------:R0:W4:Y:S01]  /*58e0*/  F2F.F64.F32 R48, R0 ;  /* 0x0000000000307310 */ /* 0x0001220000201800 */
[----:B------:R-:W-:Y:S05]  /*58f0*/  BRA `(.L_x_6539) ;  /* 0x00000d2000007947 */ /* 0x000fea0003800000 */
.L_x_6542:
        /* <DEDUP_REMOVED lines=12> */
.L_x_6545:
        /* <DEDUP_REMOVED lines=8> */
.L_x_6544:
[----:B------:R0:W5:Y:S01]  /*5a40*/  LDG.E.64 R48, [R4.64] ;  /* 0x0000002404307981 */ /* 0x000162000c1e1b00 */
[----:B------:R-:W-:Y:S01]  /*5a50*/  CS2R R50, SRZ ;  /* 0x0000000000327805 */ /* 0x000fe2000001ff00 */
[----:B------:R-:W-:Y:S05]  /*5a60*/  BRA `(.L_x_6539) ;  /* 0x00000bb000007947 */ /* 0x000fea0003800000 */
.L_x_6534:
        /* <DEDUP_REMOVED lines=14> */
.L_x_6548:
[----:B------:R0:W5:Y:S01]  /*5b50*/  LDG.E.128 R48, [R4.64] ;  /* 0x0000002404307981 */ /* 0x000162000c1e1d00 */
[----:B------:R-:W-:Y:S05]  /*5b60*/  BRA `(.L_x_6539) ;  /* 0x00000ab000007947 */ /* 0x000fea0003800000 */
.L_x_6547:
        /* <DEDUP_REMOVED lines=29> */
.L_x_6550:
        /* <DEDUP_REMOVED lines=16> */
.L_x_6549:
[----:B----4-:R-:W4:Y:S01]  /*5e40*/  LDG.E.U16 R0, [R4.64] ;  /* 0x0000002404007981 */ /* 0x010f22000c1e1500 */
[----:B------:R-:W-:Y:S01]  /*5e50*/  CS2R R50, SRZ ;  /* 0x0000000000327805 */ /* 0x000fe2000001ff00 */
[----:B----4-:R-:W-:-:S05]  /*5e60*/  PRMT R0, RZ, 0x5410, R0 ;  /* 0x00005410ff007816 */ /* 0x010fca0000000000 */
[----:B------:R-:W-:-:S04]  /*5e70*/  FMUL.FTZ R0, R0, 1 ;  /* 0x3f80000000007820 */ /* 0x000fc80000410000 */
[----:B------:R0:W4:Y:S01]  /*5e80*/  F2F.F64.F32 R48, R0 ;  /* 0x0000000000307310 */ /* 0x0001220000201800 */
[----:B------:R-:W-:Y:S05]  /*5e90*/  BRA `(.L_x_6539) ;  /* 0x0000078000007947 */ /* 0x000fea0003800000 */
.L_x_6546:
        /* <DEDUP_REMOVED lines=12> */
.L_x_6553:
        /* <DEDUP_REMOVED lines=21> */
.L_x_6557:
[----:B------:R-:W-:Y:S05]  /*60b0*/  BSYNC B1 ;  /* 0x0000000000017941 */ /* 0x000fea0003800000 */
.L_x_6556:
[----:B------:R-:W-:Y:S01]  /*60c0*/  LEA R5, R0, 0x3b800000, 0x17 ;  /* 0x3b80000000057811 */ /* 0x000fe200078eb8ff */
[----:B------:R-:W-:-:S05]  /*60d0*/  IMAD.SHL.U32 R0, R3, 0x100000, RZ ;  /* 0x0010000003007824 */ /* 0x000fca00078e00ff */
[----:B------:R-:W-:Y:S02]  /*60e0*/  LOP3.LUT R0, R5, R0, R6, 0xfe, !PT ;  /* 0x0000000005007212 */ /* 0x000fe400078efe06 */
.L_x_6555:
[----:B------:R-:W-:Y:S05]  /*60f0*/  BSYNC B0 ;  /* 0x0000000000007941 */ /* 0x000fea0003800000 */
.L_x_6554:
[----:B------:R-:W-:Y:S01]  /*6100*/  FMUL.FTZ R0, R0, 1 ;  /* 0x3f80000000007820 */ /* 0x000fe20000410000 */
[----:B------:R-:W-:-:S03]  /*6110*/  CS2R R50, SRZ ;  /* 0x0000000000327805 */ /* 0x000fc6000001ff00 */
[----:B------:R0:W4:Y:S01]  /*6120*/  F2F.F64.F32 R48, R0 ;  /* 0x0000000000307310 */ /* 0x0001220000201800 */
[----:B------:R-:W-:Y:S05]  /*6130*/  BRA `(.L_x_6539) ;  /* 0x000004e000007947 */ /* 0x000fea0003800000 */
.L_x_6552:
        /* <DEDUP_REMOVED lines=21> */
.L_x_6561:
[----:B------:R-:W-:Y:S05]  /*6290*/  BSYNC B1 ;  /* 0x0000000000017941 */ /* 0x000fea0003800000 */
.L_x_6560:
[----:B------:R-:W-:Y:S01]  /*62a0*/  LEA R5, R0, 0x37800000, 0x17 ;  /* 0x3780000000057811 */ /* 0x000fe200078eb8ff */
[----:B------:R-:W-:-:S05]  /*62b0*/  IMAD.SHL.U32 R0, R3, 0x200000, RZ ;  /* 0x0020000003007824 */ /* 0x000fca00078e00ff */
[----:B------:R-:W-:Y:S02]  /*62c0*/  LOP3.LUT R0, R5, R0, R6, 0xfe, !PT ;  /* 0x0000000005007212 */ /* 0x000fe400078efe06 */
.L_x_6559:
[----:B------:R-:W-:Y:S05]  /*62d0*/  BSYNC B0 ;  /* 0x0000000000007941 */ /* 0x000fea0003800000 */
.L_x_6558:
[----:B------:R-:W-:Y:S01]  /*62e0*/  FMUL.FTZ R0, R0, 1 ;  /* 0x3f80000000007820 */ /* 0x000fe20000410000 */
[----:B------:R-:W-:-:S03]  /*62f0*/  CS2R R50, SRZ ;  /* 0x0000000000327805 */ /* 0x000fc6000001ff00 */
[----:B------:R0:W4:Y:S01]  /*6300*/  F2F.F64.F32 R48, R0 ;  /* 0x0000000000307310 */ /* 0x0001220000201800 */
[----:B------:R-:W-:Y:S05]  /*6310*/  BRA `(.L_x_6539) ;  /* 0x0000030000007947 */ /* 0x000fea0003800000 */
.L_x_6551:
        /* <DEDUP_REMOVED lines=14> */
.L_x_6565:
[----:B------:R-:W-:Y:S05]  /*6400*/  BSYNC B0 ;  /* 0x0000000000007941 */ /* 0x000fea0003800000 */
.L_x_6564:
[----:B------:R-:W-:Y:S01]  /*6410*/  FMUL.FTZ R0, R0, 1 ;  /* 0x3f80000000007820 */ /* 0x000fe20000410000 */
[----:B------:R-:W-:-:S03]  /*6420*/  CS2R R50, SRZ ;  /* 0x0000000000327805 */ /* 0x000fc6000001ff00 */
[----:B------:R0:W4:Y:S01]  /*6430*/  F2F.F64.F32 R48, R0 ;  /* 0x0000000000307310 */ /* 0x0001220000201800 */
[----:B------:R-:W-:Y:S05]  /*6440*/  BRA `(.L_x_6539) ;  /* 0x000001d000007947 */ /* 0x000fea0003800000 */
.L_x_6538:
        /* <DEDUP_REMOVED lines=22> */
.L_x_6563:
[----:B----4-:R-:W4:Y:S01]  /*65b0*/  LDG.E.64 R48, [R4.64] ;  /* 0x0000002404307981 */ /* 0x010f22000c1e1b00 */
[----:B------:R-:W-:Y:S01]  /*65c0*/  CS2R R50, SRZ ;  /* 0x0000000000327805 */ /* 0x000fe2000001ff00 */
[----:B----4-:R-:W0:Y:S01]  /*65d0*/  I2F.F64.U64 R48, R48 ;  /* 0x0000003000307312 */ /* 0x010e220000301800 */
[----:B------:R-:W-:Y:S05]  /*65e0*/  BRA `(.L_x_6539) ;  /* 0x0000003000007947 */ /* 0x000fea0003800000 */
.L_x_6562:
[----:B----4-:R-:W4:Y:S01]  /*65f0*/  LDG.E R4, [R4.64] ;  /* 0x0000002404047981 */ /* 0x010f22000c1e1900 */
[----:B------:R-:W-:Y:S01]  /*6600*/  CS2R R50, SRZ ;  /* 0x0000000000327805 */ /* 0x000fe2000001ff00 */
[----:B----4-:R0:W4:Y:S06]  /*6610*/  I2F.F64.U32 R48, R4 ;  /* 0x0000000400307312 */ /* 0x01012c0000201800 */
.L_x_6539:
[----:B------:R-:W-:-:S03]  /*6620*/  IADD3 R2, R2, 0x80, RZ ;  /* 0x0000008002027810 */ /* 0x000fc60007ffe0ff */
.L_x_6469:
[----:B------:R-:W-:Y:S05]  /*6630*/  BSYNC B6 ;  /* 0x0000000000067941 */ /* 0x000fea0003800000 */
.L_x_6468:
[----:B------:R4:W-:Y:S01]  /*6640*/  STL.64 [R1+0x8], RZ ;  /* 0x000008ff01007387 */ /* 0x0009e20000100a00 */
[----:B------:R-:W-:Y:S01]  /*6650*/  ISETP.GE.AND P0, PT, R2, R23, PT ;  /* 0x000000170200720c */ /* 0x000fe20003f06270 */
[----:B------:R-:W-:Y:S01]  /*6660*/  BSSY B6, `(.L_x_6566) ;  /* 0x0000359000067945 */ /* 0x000fe20003800000 */
[----:B------:R-:W-:Y:S01]  /*6670*/  CS2R R58, SRZ ;  /* 0x00000000003a7805 */ /* 0x000fe2000001ff00 */
[----:B------:R4:W-:Y:S01]  /*6680*/  STL.64 [R1], RZ ;  /* 0x000000ff01007387 */ /* 0x0009e20000100a00 */
[----:B------:R-:W-:Y:S01]  /*6690*/  CS2R R56, SRZ ;  /* 0x0000000000387805 */ /* 0x000fe2000001ff00 */
[----:B------:R-:W-:Y:S01]  /*66a0*/  CS2R R30, SRZ ;  /* 0x00000000001e7805 */ /* 0x000fe2000001ff00 */
[----:B------:R-:W-:Y:S01]  /*66b0*/  CS2R R28, SRZ ;  /* 0x00000000001c7805 */ /* 0x000fe2000001ff00 */
[----:B------:R-:W-:Y:S01]  /*66c0*/  CS2R RZ, SRZ ;  /* 0x0000000000ff7805 */ /* 0x000fe2000001ff00 */
[----:B------:R-:W-:-:S05]  /*66d0*/  CS2R RZ, SRZ ;  /* 0x0000000000ff7805 */ /* 0x000fca000001ff00 */
[----:B------:R-:W-:Y:S05]  /*66e0*/  @P0 BRA `(.L_x_6567) ;  /* 0x0000350000000947 */ /* 0x000fea0003800000 */
[----:B0---4-:R-:W-:Y:S01]  /*66f0*/  PRMT R0, R60, 0x9910, RZ ;  /* 0x000099103c007816 */ /* 0x011fe200000000ff */
        /* <DEDUP_REMOVED lines=18> */
.L_x_6571:
[----:B------:R-:W4:Y:S01]  /*6820*/  LDG.E.U8 R4, [R4.64] ;  /* 0x0000002404047981 */ /* 0x000f22000c1e1100 */
[----:B------:R-:W-:Y:S01]  /*6830*/  CS2R R58, SRZ ;  /* 0x00000000003a7805 */ /* 0x000fe2000001ff00 */
[----:B----4-:R0:W4:Y:S01]  /*6840*/  I2F.F64.U16 R56, R4 ;  /* 0x0000000400387312 */ /* 0x0101220000101800 */
[----:B------:R-:W-:Y:S05]  /*6850*/  BRA `(.L_x_6573) ;  /* 0x00000f5000007947 */ /* 0x000fea0003800000 */
.L_x_6570:
        /* <DEDUP_REMOVED lines=10> */
.L_x_6575:
[----:B------:R-:W4:Y:S01]  /*6900*/  LDG.E R4, [R4.64] ;  /* 0x0000002404047981 */ /* 0x000f22000c1e1900 */
[----:B------:R-:W-:Y:S01]  /*6910*/  CS2R R58, SRZ ;  /* 0x00000000003a7805 */ /* 0x000fe2000001ff00 */
[----:B----4-:R0:W4:Y:S01]  /*6920*/  I2F.F64 R56, R4 ;  /* 0x0000000400387312 */ /* 0x0101220000201c00 */
[----:B------:R-:W-:Y:S05]  /*6930*/  BRA `(.L_x_6573) ;  /* 0x00000e7000007947 */ /* 0x000fea0003800000 */
.L_x_6574:
[----:B------:R-:W4:Y:S01]  /*6940*/  LDG.E.U16 R4, [R4.64] ;  /* 0x0000002404047981 */ /* 0x000f22000c1e1500 */
[----:B------:R-:W-:Y:S01]  /*6950*/  CS2R R58, SRZ ;  /* 0x00000000003a7805 */ /* 0x000fe2000001ff00 */
[----:B----4-:R0:W4:Y:S01]  /*6960*/  I2F.F64.S16 R56, R4 ;  /* 0x0000000400387312 */ /* 0x0101220000101c00 */
[----:B------:R-:W-:Y:S05]  /*6970*/  BRA `(.L_x_6573) ;  /* 0x00000e3000007947 */ /* 0x000fea0003800000 */
.L_x_6569:
        /* <DEDUP_REMOVED lines=11> */
.L_x_6577:
[----:B------:R-:W4:Y:S01]  /*6a30*/  LDG.E.U16 R0, [R4.64] ;  /* 0x0000002404007981 */ /* 0x000f22000c1e1500 */
[----:B------:R-:W-:Y:S01]  /*6a40*/  CS2R R58, SRZ ;  /* 0x00000000003a7805 */ /* 0x000fe2000001ff00 */
[----:B----4-:R-:W-:-:S05]  /*6a50*/  HADD2.F32 R0, -RZ, R0.H0_H0 ;  /* 0x20000000ff007230 */ /* 0x010fca0000004100 */
[----:B------:R-:W-:-:S04]  /*6a60*/  FMUL.FTZ R0, R0, 1 ;  /* 0x3f80000000007820 */ /* 0x000fc80000410000 */
[----:B------:R0:W4:Y:S01]  /*6a70*/  F2F.F64.F32 R56, R0 ;  /* 0x0000000000387310 */ /* 0x0001220000201800 */
[----:B------:R-:W-:Y:S05]  /*6a80*/  BRA `(.L_x_6573) ;  /* 0x00000d2000007947 */ /* 0x000fea0003800000 */
.L_x_6576:
        /* <DEDUP_REMOVED lines=12> */
.L_x_6579:
        /* <DEDUP_REMOVED lines=8> */
.L_x_6578:
[----:B------:R0:W5:Y:S01]  /*6bd0*/  LDG.E.64 R56, [R4.64] ;  /* 0x0000002404387981 */ /* 0x000162000c1e1b00 */
[----:B------:R-:W-:Y:S01]  /*6be0*/  CS2R R58, SRZ ;  /* 0x00000000003a7805 */ /* 0x000fe2000001ff00 */
[----:B------:R-:W-:Y:S05]  /*6bf0*/  BRA `(.L_x_6573) ;  /* 0x00000bb000007947 */ /* 0x000fea0003800000 */
.L_x_6568:
        /* <DEDUP_REMOVED lines=14> */
.L_x_6582:
[----:B------:R0:W5:Y:S01]  /*6ce0*/  LDG.E.128 R56, [R4.64] ;  /* 0x0000002404387981 */ /* 0x000162000c1e1d00 */
[----:B------:R-:W-:Y:S05]  /*6cf0*/  BRA `(.L_x_6573) ;  /* 0x00000ab000007947 */ /* 0x000fea0003800000 */
.L_x_6581:
        /* <DEDUP_REMOVED lines=29> */
.L_x_6584:
        /* <DEDUP_REMOVED lines=16> */
.L_x_6583:
[----:B------:R-:W4:Y:S01]  /*6fd0*/  LDG.E.U16 R0, [R4.64] ;  /* 0x0000002404007981 */ /* 0x000f22000c1e1500 */
[----:B------:R-:W-:Y:S01]  /*6fe0*/  CS2R R58, SRZ ;  /* 0x00000000003a7805 */ /* 0x000fe2000001ff00 */
[----:B----4-:R-:W-:-:S05]  /*6ff0*/  PRMT R0, RZ, 0x5410, R0 ;  /* 0x00005410ff007816 */ /* 0x010fca0000000000 */
[----:B------:R-:W-:-:S04]  /*7000*/  FMUL.FTZ R0, R0, 1 ;  /* 0x3f80000000007820 */ /* 0x000fc80000410000 */
[----:B------:R0:W4:Y:S01]  /*7010*/  F2F.F64.F32 R56, R0 ;  /* 0x0000000000387310 */ /* 0x0001220000201800 */
[----:B------:R-:W-:Y:S05]  /*7020*/  BRA `(.L_x_6573) ;  /* 0x0000078000007947 */ /* 0x000fea0003800000 */
.L_x_6580:
        /* <DEDUP_REMOVED lines=12> */
.L_x_6587:
        /* <DEDUP_REMOVED lines=21> */
.L_x_6591:
[----:B------:R-:W-:Y:S05]  /*7240*/  BSYNC B1 ;  /* 0x0000000000017941 */ /* 0x000fea0003800000 */
.L_x_6590:
[----:B------:R-:W-:Y:S01]  /*7250*/  LEA R5, R0, 0x3b800000, 0x17 ;  /* 0x3b80000000057811 */ /* 0x000fe200078eb8ff */
[----:B------:R-:W-:-:S05]  /*7260*/  IMAD.SHL.U32 R0, R3, 0x100000, RZ ;  /* 0x0010000003007824 */ /* 0x000fca00078e00ff */
[----:B------:R-:W-:Y:S02]  /*7270*/  LOP3.LUT R0, R5, R0, R6, 0xfe, !PT ;  /* 0x0000000005007212 */ /* 0x000fe400078efe06 */
.L_x_6589:
[----:B------:R-:W-:Y:S05]  /*7280*/  BSYNC B0 ;  /* 0x0000000000007941 */ /* 0x000fea0003800000 */
.L_x_6588:
[----:B------:R-:W-:Y:S01]  /*7290*/  FMUL.FTZ R0, R0, 1 ;  /* 0x3f80000000007820 */ /* 0x000fe20000410000 */
[----:B------:R-:W-:-:S03]  /*72a0*/  CS2R R58, SRZ ;  /* 0x00000000003a7805 */ /* 0x000fc6000001ff00 */
[----:B------:R0:W4:Y:S01]  /*72b0*/  F2F.F64.F32 R56, R0 ;  /* 0x0000000000387310 */ /* 0x0001220000201800 */
[----:B------:R-:W-:Y:S05]  /*72c0*/  BRA `(.L_x_6573) ;  /* 0x000004e000007947 */ /* 0x000fea0003800000 */
.L_x_6586:
        /* <DEDUP_REMOVED lines=21> */
.L_x_6595:
[----:B------:R-:W-:Y:S05]  /*7420*/  BSYNC B1 ;  /* 0x0000000000017941 */ /* 0x000fea0003800000 */
.L_x_6594:
[----:B------:R-:W-:Y:S01]  /*7430*/  LEA R5, R0, 0x37800000, 0x17 ;  /* 0x3780000000057811 */ /* 0x000fe200078eb8ff */
[----:B------:R-:W-:-:S05]  /*7440*/  IMAD.SHL.U32 R0, R3, 0x200000, RZ ;  /* 0x0020000003007824 */ /* 0x000fca00078e00ff */
[----:B------:R-:W-:Y:S02]  /*7450*/  LOP3.LUT R0, R5, R0, R6, 0xfe, !PT ;  /* 0x0000000005007212 */ /* 0x000fe400078efe06 */
.L_x_6593:
[----:B------:R-:W-:Y:S05]  /*7460*/  BSYNC B0 ;  /* 0x0000000000007941 */ /* 0x000fea0003800000 */
.L_x_6592:
[----:B------:R-:W-:Y:S01]  /*7470*/  FMUL.FTZ R0, R0, 1 ;  /* 0x3f80000000007820 */ /* 0x000fe20000410000 */
[----:B------:R-:W-:-:S03]  /*7480*/  CS2R R58, SRZ ;  /* 0x00000000003a7805 */ /* 0x000fc6000001ff00 */
[----:B------:R0:W4:Y:S01]  /*7490*/  F2F.F64.F32 R56, R0 ;  /* 0x0000000000387310 */ /* 0x0001220000201800 */
[----:B------:R-:W-:Y:S05]  /*74a0*/  BRA `(.L_x_6573) ;  /* 0x0000030000007947 */ /* 0x000fea0003800000 */
.L_x_6585:
        /* <DEDUP_REMOVED lines=14> */
.L_x_6599:
[----:B------:R-:W-:Y:S05]  /*7590*/  BSYNC B0 ;  /* 0x0000000000007941 */ /* 0x000fea0003800000 */
.L_x_6598:
[----:B------:R-:W-:Y:S01]  /*75a0*/  FMUL.FTZ R0, R0, 1 ;  /* 0x3f80000000007820 */ /* 0x000fe20000410000 */
[----:B------:R-:W-:-:S03]  /*75b0*/  CS2R R58, SRZ ;  /* 0x00000000003a7805 */ /* 0x000fc6000001ff00 */
[----:B------:R0:W4:Y:S01]  /*75c0*/  F2F.F64.F32 R56, R0 ;  /* 0x0000000000387310 */ /* 0x0001220000201800 */
[----:B------:R-:W-:Y:S05]  /*75d0*/  BRA `(.L_x_6573) ;  /* 0x000001d000007947 */ /* 0x000fea0003800000 */
.L_x_6572:
        /* <DEDUP_REMOVED lines=22> */
.L_x_6597:
[----:B------:R-:W4:Y:S01]  /*7740*/  LDG.E.64 R56, [R4.64] ;  /* 0x0000002404387981 */ /* 0x000f22000c1e1b00 */
[----:B------:R-:W-:Y:S01]  /*7750*/  CS2R R58, SRZ ;  /* 0x00000000003a7805 */ /* 0x000fe2000001ff00 */
[----:B----4-:R-:W0:Y:S01]  /*7760*/  I2F.F64.U64 R56, R56 ;  /* 0x0000003800387312 */ /* 0x010e220000301800 */
[----:B------:R-:W-:Y:S05]  /*7770*/  BRA `(.L_x_6573) ;  /* 0x0000003000007947 */ /* 0x000fea0003800000 */
.L_x_6596:
[----:B------:R-:W4:Y:S01]  /*7780*/  LDG.E R4, [R4.64] ;  /* 0x0000002404047981 */ /* 0x000f22000c1e1900 */
[----:B------:R-:W-:Y:S01]  /*7790*/  CS2R R58, SRZ ;  /* 0x00000000003a7805 */ /* 0x000fe2000001ff00 */
[----:B----4-:R0:W4:Y:S06]  /*77a0*/  I2F.F64.U32 R56, R4 ;  /* 0x0000000400387312 */ /* 0x01012c0000201800 */
.L_x_6573:
        /* <DEDUP_REMOVED lines=18> */
.L_x_6603:
[----:B----4-:R-:W4:Y:S01]  /*78d0*/  LDG.E.U8 R4, [R4.64] ;  /* 0x0000002404047981 */ /* 0x010f22000c1e1100 */
[----:B------:R-:W-:Y:S01]  /*78e0*/  CS2R R30, SRZ ;  /* 0x00000000001e7805 */ /* 0x000fe2000001ff00 */
[----:B----4-:R0:W4:Y:S01]  /*78f0*/  I2F.F64.U16 R28, R4 ;  /* 0x00000004001c7312 */ /* 0x0101220000101800 */
[----:B------:R-:W-:Y:S05]  /*7900*/  BRA `(.L_x_6605) ;  /* 0x00000f5000007947 */ /* 0x000fea0003800000 */
.L_x_6602:
        /* <DEDUP_REMOVED lines=10> */
.L_x_6607:
[----:B----4-:R-:W4:Y:S01]  /*79b0*/  LDG.E R4, [R4.64] ;  /* 0x0000002404047981 */ /* 0x010f22000c1e1900 */
[----:B------:R-:W-:Y:S01]  /*79c0*/  CS2R R30, SRZ ;  /* 0x00000000001e7805 */ /* 0x000fe2000001ff00 */
[----:B----4-:R0:W4:Y:S01]  /*79d0*/  I2F.F64 R28, R4 ;  /* 0x00000004001c7312 */ /* 0x0101220000201c00 */
[----:B------:R-:W-:Y:S05]  /*79e0*/  BRA `(.L_x_6605) ;  /* 0x00000e7000007947 */ /* 0x000fea0003800000 */
.L_x_6606:
[----:B----4-:R-:W4:Y:S01]  /*79f0*/  LDG.E.U16 R4, [R4.64] ;  /* 0x0000002404047981 */ /* 0x010f22000c1e1500 */
[----:B------:R-:W-:Y:S01]  /*7a00*/  CS2R R30, SRZ ;  /* 0x00000000001e7805 */ /* 0x000fe2000001ff00 */
[----:B----4-:R0:W4:Y:S01]  /*7a10*/  I2F.F64.S16 R28, R4 ;  /* 0x00000004001c7312 */ /* 0x0101220000101c00 */
[----:B------:R-:W-:Y:S05]  /*7a20*/  BRA `(.L_x_6605) ;  /* 0x00000e3000007947 */ /* 0x000fea0003800000 */
.L_x_6601:
        /* <DEDUP_REMOVED lines=11> */
.L_x_6609:
[----:B----4-:R-:W4:Y:S01]  /*7ae0*/  LDG.E.U16 R0, [R4.64] ;  /* 0x0000002404007981 */ /* 0x010f22000c1e1500 */
[----:B------:R-:W-:Y:S01]  /*7af0*/  CS2R R30, SRZ ;  /* 0x00000000001e7805 */ /* 0x000fe2000001ff00 */
[----:B----4-:R-:W-:-:S05]  /*7b00*/  HADD2.F32 R0, -RZ, R0.H0_H0 ;  /* 0x20000000ff007230 */ /* 0x010fca0000004100 */
[----:B------:R-:W-:-:S04]  /*7b10*/  FMUL.FTZ R0, R0, 1 ;  /* 0x3f80000000007820 */ /* 0x000fc80000410000 */
[----:B------:R0:W4:Y:S01]  /*7b20*/  F2F.F64.F32 R28, R0 ;  /* 0x00000000001c7310 */ /* 0x0001220000201800 */
[----:B------:R-:W-:Y:S05]  /*7b30*/  BRA `(.L_x_6605) ;  /* 0x00000d2000007947 */ /* 0x000fea0003800000 */
.L_x_6608:
        /* <DEDUP_REMOVED lines=12> */
.L_x_6611:
        /* <DEDUP_REMOVED lines=8> */
.L_x_6610:
[----:B------:R0:W5:Y:S01]  /*7c80*/  LDG.E.64 R28, [R4.64] ;  /* 0x00000024041c7981 */ /* 0x000162000c1e1b00 */
[----:B------:R-:W-:Y:S01]  /*7c90*/  CS2R R30, SRZ ;  /* 0x00000000001e7805 */ /* 0x000fe2000001ff00 */
[----:B------:R-:W-:Y:S05]  /*7ca0*/  BRA `(.L_x_6605) ;  /* 0x00000bb000007947 */ /* 0x000fea0003800000 */
.L_x_6600:
        /* <DEDUP_REMOVED lines=14> */
.L_x_6614:
[----:B------:R0:W5:Y:S01]  /*7d90*/  LDG.E.128 R28, [R4.64] ;  /* 0x00000024041c7981 */ /* 0x000162000c1e1d00 */
[----:B------:R-:W-:Y:S05]  /*7da0*/  BRA `(.L_x_6605) ;  /* 0x00000ab000007947 */ /* 0x000fea0003800000 */
.L_x_6613:
        /* <DEDUP_REMOVED lines=29> */
.L_x_6616:
        /* <DEDUP_REMOVED lines=16> */
.L_x_6615:
[----:B----4-:R-:W4:Y:S01]  /*8080*/  LDG.E.U16 R0, [R4.64] ;  /* 0x0000002404007981 */ /* 0x010f22000c1e1500 */
[----:B------:R-:W-:Y:S01]  /*8090*/  CS2R R30, SRZ ;  /* 0x00000000001e7805 */ /* 0x000fe2000001ff00 */
[----:B----4-:R-:W-:-:S05]  /*80a0*/  PRMT R0, RZ, 0x5410, R0 ;  /* 0x00005410ff007816 */ /* 0x010fca0000000000 */
[----:B------:R-:W-:-:S04]  /*80b0*/  FMUL.FTZ R0, R0, 1 ;  /* 0x3f80000000007820 */ /* 0x000fc80000410000 */
[----:B------:R0:W4:Y:S01]  /*80c0*/  F2F.F64.F32 R28, R0 ;  /* 0x00000000001c7310 */ /* 0x0001220000201800 */
[----:B------:R-:W-:Y:S05]  /*80d0*/  BRA `(.L_x_6605) ;  /* 0x0000078000007947 */ /* 0x000fea0003800000 */
.L_x_6612:
        /* <DEDUP_REMOVED lines=12> */
.L_x_6619:
        /* <DEDUP_REMOVED lines=21> */
.L_x_6623:
[----:B------:R-:W-:Y:S05]  /*82f0*/  BSYNC B1 ;  /* 0x0000000000017941 */ /* 0x000fea0003800000 */
.L_x_6622:
[----:B------:R-:W-:Y:S01]  /*8300*/  LEA R5, R0, 0x3b800000, 0x17 ;  /* 0x3b80000000057811 */ /* 0x000fe200078eb8ff */
[----:B------:R-:W-:-:S05]  /*8310*/  IMAD.SHL.U32 R0, R3, 0x100000, RZ ;  /* 0x0010000003007824 */ /* 0x000fca00078e00ff */
[----:B------:R-:W-:Y:S02]  /*8320*/  LOP3.LUT R0, R5, R0, R6, 0xfe, !PT ;  /* 0x0000000005007212 */ /* 0x000fe400078efe06 */
.L_x_6621:
[----:B------:R-:W-:Y:S05]  /*8330*/  BSYNC B0 ;  /* 0x0000000000007941 */ /* 0x000fea0003800000 */
.L_x_6620:
[----:B------:R-:W-:Y:S01]  /*8340*/  FMUL.FTZ R0, R0, 1 ;  /* 0x3f80000000007820 */ /* 0x000fe20000410000 */
[----:B------:R-:W-:-:S03]  /*8350*/  CS2R R30, SRZ ;  /* 0x00000000001e7805 */ /* 0x000fc6000001ff00 */
[----:B------:R0:W4:Y:S01]  /*8360*/  F2F.F64.F32 R28, R0 ;  /* 0x00000000001c7310 */ /* 0x0001220000201800 */
[----:B------:R-:W-:Y:S05]  /*8370*/  BRA `(.L_x_6605) ;  /* 0x000004e000007947 */ /* 0x000fea0003800000 */
.L_x_6618:
        /* <DEDUP_REMOVED lines=21> */
.L_x_6627:
[----:B------:R-:W-:Y:S05]  /*84d0*/  BSYNC B1 ;  /* 0x0000000000017941 */ /* 0x000fea0003800000 */
.L_x_6626:
[----:B------:R-:W-:Y:S01]  /*84e0*/  LEA R5, R0, 0x37800000, 0x17 ;  /* 0x3780000000057811 */ /* 0x000fe200078eb8ff */
[----:B------:R-:W-:-:S05]  /*84f0*/  IMAD.SHL.U32 R0, R3, 0x200000, RZ ;  /* 0x0020000003007824 */ /* 0x000fca00078e00ff */
[----:B------:R-:W-:Y:S02]  /*8500*/  LOP3.LUT R0, R5, R0, R6, 0xfe, !PT ;  /* 0x0000000005007212 */ /* 0x000fe400078efe06 */
.L_x_6625:
[----:B------:R-:W-:Y:S05]  /*8510*/  BSYNC B0 ;  /* 0x0000000000007941 */ /* 0x000fea0003800000 */
.L_x_6624:
[----:B------:R-:W-:Y:S01]  /*8520*/  FMUL.FTZ R0, R0, 1 ;  /* 0x3f80000000007820 */ /* 0x000fe20000410000 */
[----:B------:R-:W-:-:S03]  /*8530*/  CS2R R30, SRZ ;  /* 0x00000000001e7805 */ /* 0x000fc6000001ff00 */
[----:B------:R0:W4:Y:S01]  /*8540*/  F2F.F64.F32 R28, R0 ;  /* 0x00000000001c7310 */ /* 0x0001220000201800 */
[----:B------:R-:W-:Y:S05]  /*8550*/  BRA `(.L_x_6605) ;  /* 0x0000030000007947 */ /* 0x000fea0003800000 */
.L_x_6617:
        /* <DEDUP_REMOVED lines=14> */
.L_x_6631:
[----:B------:R-:W-:Y:S05]  /*8640*/  BSYNC B0 ;  /* 0x0000000000007941 */ /* 0x000fea0003800000 */
.L_x_6630:
[----:B------:R-:W-:Y:S01]  /*8650*/  FMUL.FTZ R0, R0, 1 ;  /* 0x3f80000000007820 */ /* 0x000fe20000410000 */
[----:B------:R-:W-:-:S03]  /*8660*/  CS2R R30, SRZ ;  /* 0x00000000001e7805 */ /* 0x000fc6000001ff00 */
[----:B------:R0:W4:Y:S01]  /*8670*/  F2F.F64.F32 R28, R0 ;  /* 0x00000000001c7310 */ /* 0x0001220000201800 */
[----:B------:R-:W-:Y:S05]  /*8680*/  BRA `(.L_x_6605) ;  /* 0x000001d000007947 */ /* 0x000fea0003800000 */
.L_x_6604:
        /* <DEDUP_REMOVED lines=22> */
.L_x_6629:
[----:B----4-:R-:W4:Y:S01]  /*87f0*/  LDG.E.64 R28, [R4.64] ;  /* 0x00000024041c7981 */ /* 0x010f22000c1e1b00 */
[----:B------:R-:W-:Y:S01]  /*8800*/  CS2R R30, SRZ ;  /* 0x00000000001e7805 */ /* 0x000fe2000001ff00 */
[----:B----4-:R-:W0:Y:S01]  /*8810*/  I2F.F64.U64 R28, R28 ;  /* 0x0000001c001c7312 */ /* 0x010e220000301800 */
[----:B------:R-:W-:Y:S05]  /*8820*/  BRA `(.L_x_6605) ;  /* 0x0000003000007947 */ /* 0x000fea0003800000 */
.L_x_6628:
[----:B----4-:R-:W4:Y:S01]  /*8830*/  LDG.E R4, [R4.64] ;  /* 0x0000002404047981 */ /* 0x010f22000c1e1900 */
[----:B------:R-:W-:Y:S01]  /*8840*/  CS2R R30, SRZ ;  /* 0x00000000001e7805 */ /* 0x000fe2000001ff00 */
[----:B----4-:R0:W4:Y:S06]  /*8850*/  I2F.F64.U32 R28, R4 ;  /* 0x00000004001c7312 */ /* 0x01012c0000201800 */
.L_x_6605:
        /* <DEDUP_REMOVED lines=15> */
[----:B------:R-:W-:-:S03]  /*8950*/  CS2R RZ, SRZ ;  /* 0x0000000000ff7805 */ /* 0x000fc6000001ff00 */
[----:B------:R0:W-:Y:S01]  /*8960*/  STL.64 [R1+0x8], RZ ;  /* 0x000008ff01007387 */ /* 0x0001e20000100a00 */
[----:B----4-:R-:W4:Y:S03]  /*8970*/  I2F.F64.S16 R4, R4 ;  /* 0x0000000400047312 */ /* 0x010f260000101c00 */
[----:B----4-:R0:W-:Y:S01]  /*8980*/  STL.64 [R1], R4 ;  /* 0x0000000401007387 */ /* 0x0101e20000100a00 */
[----:B------:R-:W-:Y:S05]  /*8990*/  BRA `(.L_x_6637) ;  /* 0x0000124000007947 */ /* 0x000fea0003800000 */
.L_x_6635:
[----:B----4-:R-:W4:Y:S01]  /*89a0*/  LDG.E.U8 R4, [R4.64] ;  /* 0x0000002404047981 */ /* 0x010f22000c1e1100 */
[----:B------:R-:W-:-:S03]  /*89b0*/  CS2R RZ, SRZ ;  /* 0x0000000000ff7805 */ /* 0x000fc6000001ff00 */
[----:B------:R0:W-:Y:S01]  /*89c0*/  STL.64 [R1+0x8], RZ ;  /* 0x000008ff01007387 */ /* 0x0001e20000100a00 */
[----:B----4-:R-:W4:Y:S03]  /*89d0*/  I2F.F64.U16 R4, R4 ;  /* 0x0000000400047312 */ /* 0x010f260000101800 */
[----:B----4-:R0:W-:Y:S01]  /*89e0*/  STL.64 [R1], R4 ;  /* 0x0000000401007387 */ /* 0x0101e20000100a00 */
[----:B------:R-:W-:Y:S05]  /*89f0*/  BRA `(.L_x_6637) ;  /* 0x000011e000007947 */ /* 0x000fea0003800000 */
.L_x_6634:
[----:B------:R-:W-:-:S13]  /*8a00*/  ISETP.NE.AND P0, PT, R0, 0x2, PT ;  /* 0x000000020000780c */ /* 0x000fda0003f05270 */
[----:B------:R-:W-:Y:S05]  /*8a10*/  @!P0 BRA `(.L_x_6638) ;  /* 0x0000010000008947 */ /* 0x000fea0003800000 */
[----:B------:R-:W-:-:S13]  /*8a20*/  ISETP.NE.AND P0, PT, R0, 0x3, PT ;  /* 0x000000030000780c */ /* 0x000fda0003f05270 */
[----:B------:R-:W-:Y:S05]  /*8a30*/  @!P0 BRA `(.L_x_6639) ;  /* 0x0000008000008947 */ /* 0x000fea0003800000 */
[----:B------:R-:W-:-:S13]  /*8a40*/  ISETP.NE.AND P0, PT, R0, 0x4, PT ;  /* 0x000000040000780c */ /* 0x000fda0003f05270 */
[----:B------:R-:W-:Y:S05]  /*8a50*/  @P0 BRA `(.L_x_6636) ;  /* 0x00000f5000000947 */ /* 0x000fea0003800000 */
[----:B----4-:R-:W4:Y:S01]  /*8a60*/  LDG.E.64 R4, [R4.64] ;  /* 0x0000002404047981 */ /* 0x010f22000c1e1b00 */
[----:B------:R-:W-:-:S03]  /*8a70*/  CS2R RZ, SRZ ;  /* 0x0000000000ff7805 */ /* 0x000fc6000001ff00 */
[----:B------:R0:W-:Y:S01]  /*8a80*/  STL.64 [R1+0x8], RZ ;  /* 0x000008ff01007387 */ /* 0x0001e20000100a00 */
[----:B----4-:R-:W4:Y:S03]  /*8a90*/  I2F.F64.S64 R4, R4 ;  /* 0x0000000400047312 */ /* 0x010f260000301c00 */
[----:B----4-:R0:W-:Y:S01]  /*8aa0*/  STL.64 [R1], R4 ;  /* 0x0000000401007387 */ /* 0x0101e20000100a00 */
[----:B------:R-:W-:Y:S05]  /*8ab0*/  BRA `(.L_x_6637) ;  /* 0x0000112000007947 */ /* 0x000fea0003800000 */
.L_x_6639:
[----:B----4-:R-:W4:Y:S01]  /*8ac0*/  LDG.E R4, [R4.64] ;  /* 0x0000002404047981 */ /* 0x010f22000c1e1900 */
[----:B------:R-:W-:-:S03]  /*8ad0*/  CS2R RZ, SRZ ;  /* 0x0000000000ff7805 */ /* 0x000fc6000001ff00 */
[----:B------:R0:W-:Y:S01]  /*8ae0*/  STL.64 [R1+0x8], RZ ;  /* 0x000008ff01007387 */ /* 0x0001e20000100a00 */
[----:B----4-:R-:W4:Y:S03]  /*8af0*/  I2F.F64 R4, R4 ;  /* 0x0000000400047312 */ /* 0x010f260000201c00 */
[----:B----4-:R0:W-:Y:S01]  /*8b00*/  STL.64 [R1], R4 ;  /* 0x0000000401007387 */ /* 0x0101e20000100a00 */
[----:B------:R-:W-:Y:S05]  /*8b10*/  BRA `(.L_x_6637) ;  /* 0x000010c000007947 */ /* 0x000fea0003800000 */
.L_x_6638:
[----:B----4-:R-:W4:Y:S01]  /*8b20*/  LDG.E.U16 R4, [R4.64] ;  /* 0x0000002404047981 */ /* 0x010f22000c1e1500 */
[----:B------:R-:W-:-:S03]  /*8b30*/  CS2R RZ, SRZ ;  /* 0x0000000000ff7805 */ /* 0x000fc6000001ff00 */
[----:B------:R0:W-:Y:S01]  /*8b40*/  STL.64 [R1+0x8], RZ ;  /* 0x000008ff01007387 */ /* 0x0001e20000100a00 */
[----:B----4-:R-:W4:Y:S03]  /*8b50*/  I2F.F64.S16 R4, R4 ;  /* 0x0000000400047312 */ /* 0x010f260000101c00 */
[----:B----4-:R0:W-:Y:S01]  /*8b60*/  STL.64 [R1], R4 ;  /* 0x0000000401007387 */ /* 0x0101e20000100a00 */
[----:B------:R-:W-:Y:S05]  /*8b70*/  BRA `(.L_x_6637) ;  /* 0x0000106000007947 */ /* 0x000fea0003800000 */
.L_x_6633:
[----:B------:R-:W-:-:S13]  /*8b80*/  ISETP.GT.AND P0, PT, R0, 0x6, PT ;  /* 0x000000060000780c */ /* 0x000fda0003f04270 */
[----:B------:R-:W-:Y:S05]  /*8b90*/  @P0 BRA `(.L_x_6640) ;  /* 0x0000013000000947 */ /* 0x000fea0003800000 */
[----:B------:R-:W-:-:S13]  /*8ba0*/  ISETP.NE.AND P0, PT, R0, 0x5, PT ;  /* 0x000000050000780c */ /* 0x000fda0003f05270 */
[----:B------:R-:W-:Y:S05]  /*8bb0*/  @!P0 BRA `(.L_x_6641) ;  /* 0x0000009000008947 */ /* 0x000fea0003800000 */
[----:B------:R-:W-:-:S13]  /*8bc0*/  ISETP.NE.AND P0, PT, R0, 0x6, PT ;  /* 0x000000060000780c */ /* 0x000fda0003f05270 */
[----:B------:R-:W-:Y:S05]  /*8bd0*/  @P0 BRA `(.L_x_6636) ;  /* 0x00000dd000000947 */ /* 0x000fea0003800000 */
[----:B----4-:R-:W4:Y:S01]  /*8be0*/  LDG.E R0, [R4.64] ;  /* 0x0000002404007981 */ /* 0x010f22000c1e1900 */
[----:B------:R-:W-:-:S03]  /*8bf0*/  CS2R RZ, SRZ ;  /* 0x0000000000ff7805 */ /* 0x000fc6000001ff00 */
[----:B------:R0:W-:Y:S01]  /*8c00*/  STL.64 [R1+0x8], RZ ;  /* 0x000008ff01007387 */ /* 0x0001e20000100a00 */
[----:B----4-:R-:W-:-:S04]  /*8c10*/  FMUL.FTZ R0, R0, 1 ;  /* 0x3f80000000007820 */ /* 0x010fc80000410000 */
[----:B------:R-:W4:Y:S02]  /*8c20*/  F2F.F64.F32 R4, R0 ;  /* 0x0000000000047310 */ /* 0x000f240000201800 */
[----:B----4-:R0:W-:Y:S01]  /*8c30*/  STL.64 [R1], R4 ;  /* 0x0000000401007387 */ /* 0x0101e20000100a00 */
[----:B------:R-:W-:Y:S05]  /*8c40*/  BRA `(.L_x_6637) ;  /* 0x00000f9000007947 */ /* 0x000fea0003800000 */
.L_x_6641:
[----:B----4-:R-:W4:Y:S01]  /*8c50*/  LDG.E.U16 R0, [R4.64] ;  /* 0x0000002404007981 */ /* 0x010f22000c1e1500 */
[----:B------:R-:W-:-:S03]  /*8c60*/  CS2R RZ, SRZ ;  /* 0x0000000000ff7805 */ /* 0x000fc6000001ff00 */
[----:B------:R0:W-:Y:S01]  /*8c70*/  STL.64 [R1+0x8], RZ ;  /* 0x000008ff01007387 */ /* 0x0001e20000100a00 */
[----:B----4-:R-:W-:-:S05]  /*8c80*/  HADD2.F32 R0, -RZ, R0.H0_H0 ;  /* 0x20000000ff007230 */ /* 0x010fca0000004100 */
[----:B------:R-:W-:-:S04]  /*8c90*/  FMUL.FTZ R0, R0, 1 ;  /* 0x3f80000000007820 */ /* 0x000fc80000410000 */
[----:B------:R-:W4:Y:S02]  /*8ca0*/  F2F.F64.F32 R4, R0 ;  /* 0x0000000000047310 */ /* 0x000f240000201800 */
[----:B----4-:R0:W-:Y:S01]  /*8cb0*/  STL.64 [R1], R4 ;  /* 0x0000000401007387 */ /* 0x0101e20000100a00 */
[----:B------:R-:W-:Y:S05]  /*8cc0*/  BRA `(.L_x_6637) ;  /* 0x00000f1000007947 */ /* 0x000fea0003800000 */
.L_x_6640:
        /* <DEDUP_REMOVED lines=8> */
[----:B------:R-:W-:Y:S02]  /*8d50*/  FMUL.FTZ R3, R4, 1 ;  /* 0x3f80000004037820 */ /* 0x000fe40000410000 */
[----:B------:R-:W0:Y:S08]  /*8d60*/  F2F.F64.F32 R6, R0 ;  /* 0x0000000000067310 */ /* 0x000e300000201800 */
[----:B------:R-:W4:Y:S01]  /*8d70*/  F2F.F64.F32 R4, R3 ;  /* 0x0000000300047310 */ /* 0x000f220000201800 */
[----:B0-----:R0:W-:Y:S04]  /*8d80*/  STL.64 [R1+0x8], R6 ;  /* 0x0000080601007387 */ /* 0x0011e80000100a00 */
[----:B----4-:R0:W-:Y:S01]  /*8d90*/  STL.64 [R1], R4 ;  /* 0x0000000401007387 */ /* 0x0101e20000100a00 */
[----:B------:R-:W-:Y:S05]  /*8da0*/  BRA `(.L_x_6637) ;  /* 0x00000e3000007947 */ /* 0x000fea0003800000 */
.L_x_6643:
[----:B----4-:R-:W4:Y:S02]  /*8db0*/  LDG.E R0, [R4.64] ;  /* 0x0000002404007981 */ /* 0x010f24000c1e1900 */
[----:B----4-:R-:W-:-:S02]  /*8dc0*/  HADD2.F32 R3, -RZ, R0.H1_H1 ;  /* 0x30000000ff037230 */ /* 0x010fc40000004100 */
[----:B------:R-:W-:-:S03]  /*8dd0*/  HADD2.F32 R0, -RZ, R0.H0_H0 ;  /* 0x20000000ff007230 */ /* 0x000fc60000004100 */
[----:B------:R-:W-:Y:S02]  /*8de0*/  FMUL.FTZ R3, R3, 1 ;  /* 0x3f80000003037820 */ /* 0x000fe40000410000 */
[----:B------:R-:W-:Y:S02]  /*8df0*/  FMUL.FTZ R0, R0, 1 ;  /* 0x3f80000000007820 */ /* 0x000fe40000410000 */
[----:B------:R-:W0:Y:S08]  /*8e00*/  F2F.F64.F32 R6, R3 ;  /* 0x0000000300067310 */ /* 0x000e300000201800 */
[----:B------:R-:W4:Y:S01]  /*8e10*/  F2F.F64.F32 R4, R0 ;  /* 0x0000000000047310 */ /* 0x000f220000201800 */
[----:B0-----:R0:W-:Y:S04]  /*8e20*/  STL.64 [R1+0x8], R6 ;  /* 0x0000080601007387 */ /* 0x0011e80000100a00 */
[----:B----4-:R0:W-:Y:S01]  /*8e30*/  STL.64 [R1], R4 ;  /* 0x0000000401007387 */ /* 0x0101e20000100a00 */
[----:B------:R-:W-:Y:S05]  /*8e40*/  BRA `(.L_x_6637) ;  /* 0x00000d9000007947 */ /* 0x000fea0003800000 */
.L_x_6642:
[----:B----4-:R-:W4:Y:S01]  /*8e50*/  LDG.E.64 R4, [R4.64] ;  /* 0x0000002404047981 */ /* 0x010f22000c1e1b00 */
[----:B------:R-:W-:-:S03]  /*8e60*/  CS2R RZ, SRZ ;  /* 0x0000000000ff7805 */ /* 0x000fc6000001ff00 */
[----:B------:R0:W-:Y:S04]  /*8e70*/  STL.64 [R1+0x8], RZ ;  /* 0x000008ff01007387 */ /* 0x0001e80000100a00 */
[----:B----4-:R0:W-:Y:S01]  /*8e80*/  STL.64 [R1], R4 ;  /* 0x0000000401007387 */ /* 0x0101e20000100a00 */
[----:B------:R-:W-:Y:S05]  /*8e90*/  BRA `(.L_x_6637) ;  /* 0x00000d4000007947 */ /* 0x000fea0003800000 */
.L_x_6632:
        /* <DEDUP_REMOVED lines=9> */
[----:B------:R-:W-:-:S03]  /*8f30*/  CS2R RZ, SRZ ;  /* 0x0000000000ff7805 */ /* 0x000fc6000001ff00 */
[----:B------:R0:W-:Y:S01]  /*8f40*/  STL.64 [R1+0x8], RZ ;  /* 0x000008ff01007387 */ /* 0x0001e20000100a00 */
[----:B----4-:R-:W-:Y:S01]  /*8f50*/  ISETP.NE.AND P0, PT, R4, RZ, PT ;  /* 0x000000ff0400720c */ /* 0x010fe20003f05270 */
[----:B------:R-:W-:-:S03]  /*8f60*/  IMAD.MOV.U32 R4, RZ, RZ, RZ ;  /* 0x000000ffff047224 */ /* 0x000fc600078e00ff */
[----:B------:R-:W-:-:S05]  /*8f70*/  FSEL R0, RZ, 1.875, !P0 ;  /* 0x3ff00000ff007808 */ /* 0x000fca0004000000 */
[----:B------:R-:W-:-:S05]  /*8f80*/  IMAD.MOV.U32 R5, RZ, RZ, R0 ;  /* 0x000000ffff057224 */ /* 0x000fca00078e0000 */
[----:B------:R0:W-:Y:S01]  /*8f90*/  STL.64 [R1], R4 ;  /* 0x0000000401007387 */ /* 0x0001e20000100a00 */
[----:B------:R-:W-:Y:S05]  /*8fa0*/  BRA `(.L_x_6637) ;  /* 0x00000c3000007947 */ /* 0x000fea0003800000 */
.L_x_6646:
[----:B----4-:R-:W4:Y:S04]  /*8fb0*/  LDG.E.128 R4, [R4.64] ;  /* 0x0000002404047981 */ /* 0x010f28000c1e1d00 */
[----:B----4-:R0:W-:Y:S04]  /*8fc0*/  STL.64 [R1], R4 ;  /* 0x0000000401007387 */ /* 0x0101e80000100a00 */
[----:B------:R0:W-:Y:S01]  /*8fd0*/  STL.64 [R1+0x8], R6 ;  /* 0x0000080601007387 */ /* 0x0001e20000100a00 */
[----:B------:R-:W-:Y:S05]  /*8fe0*/  BRA `(.L_x_6637) ;  /* 0x00000bf000007947 */ /* 0x000fea0003800000 */
.L_x_6645:
        /* <DEDUP_REMOVED lines=8> */
[----:B------:R-:W-:Y:S02]  /*9070*/  CS2R RZ, SRZ ;  /* 0x0000000000ff7805 */ /* 0x000fe4000001ff00 */
[----:B------:R0:W-:Y:S01]  /*9080*/  STL.64 [R1+0x8], RZ ;  /* 0x000008ff01007387 */ /* 0x0001e20000100a00 */
[----:B----4-:R-:W-:-:S05]  /*9090*/  IMAD.SHL.U32 R0, R0, 0x1000000, RZ ;  /* 0x0100000000007824 */ /* 0x010fca00078e00ff */
[----:B------:R-:W-:-:S04]  /*90a0*/  LOP3.LUT R3, R0, 0x7f000000, RZ, 0xc0, !PT ;  /* 0x7f00000000037812 */ /* 0x000fc800078ec0ff */
[----:B------:R-:W4:Y:S01]  /*90b0*/  FLO.U32 R6, R3 ;  /* 0x0000000300067300 */ /* 0x000f2200000e0000 */
[C---:B------:R-:W-:Y:S02]  /*90c0*/  IADD3 R7, R3.reuse, 0x1000000, RZ ;  /* 0x0100000003077810 */ /* 0x040fe40007ffe0ff */
[----:B------:R-:W-:Y:S02]  /*90d0*/  IADD3 R4, R3, -0x1, RZ ;  /* 0xffffffff03047810 */ /* 0x000fe40007ffe0ff */
[----:B------:R-:W-:Y:S02]  /*90e0*/  SHF.R.S32.HI R7, RZ, 0x8, R7 ;  /* 0x00000008ff077819 */ /* 0x000fe40000011407 */
[----:B------:R-:W-:Y:S02]  /*90f0*/  SHF.R.S32.HI R4, RZ, 0x1f, R4 ;  /* 0x0000001fff047819 */ /* 0x000fe40000011404 */
[----:B----4-:R-:W-:-:S04]  /*9100*/  IADD3 R6, -R6, 0x1f, RZ ;  /* 0x0000001f06067810 */ /* 0x010fc80007ffe1ff */
        /* <DEDUP_REMOVED lines=10> */
[----:B------:R-:W4:Y:S02]  /*91b0*/  F2F.F64.F32 R4, R7 ;  /* 0x0000000700047310 */ /* 0x000f240000201800 */
[----:B----4-:R0:W-:Y:S01]  /*91c0*/  STL.64 [R1], R4 ;  /* 0x0000000401007387 */ /* 0x0101e20000100a00 */
[----:B------:R-:W-:Y:S05]  /*91d0*/  BRA `(.L_x_6637) ;  /* 0x00000a0000007947 */ /* 0x000fea0003800000 */
.L_x_6648:
[----:B----4-:R-:W4:Y:S01]  /*91e0*/  LDG.E.U8 R4, [R4.64] ;  /* 0x0000002404047981 */ /* 0x010f22000c1e1100 */
[----:B------:R-:W-:-:S03]  /*91f0*/  CS2R RZ, SRZ ;  /* 0x0000000000ff7805 */ /* 0x000fc6000001ff00 */
[----:B------:R0:W-:Y:S01]  /*9200*/  STL.64 [R1+0x8], RZ ;  /* 0x000008ff01007387 */ /* 0x0001e20000100a00 */
        /* <DEDUP_REMOVED lines=12> */
[----:B------:R-:W4:Y:S02]  /*92d0*/  F2F.F64.F32 R4, R0 ;  /* 0x0000000000047310 */ /* 0x000f240000201800 */
[----:B----4-:R0:W-:Y:S01]  /*92e0*/  STL.64 [R1], R4 ;  /* 0x0000000401007387 */ /* 0x0101e20000100a00 */
[----:B------:R-:W-:Y:S05]  /*92f0*/  BRA `(.L_x_6637) ;  /* 0x000008e000007947 */ /* 0x000fea0003800000 */
.L_x_6647:
[----:B----4-:R-:W4:Y:S01]  /*9300*/  LDG.E.U16 R0, [R4.64] ;  /* 0x0000002404007981 */ /* 0x010f22000c1e1500 */
[----:B------:R-:W-:-:S03]  /*9310*/  CS2R RZ, SRZ ;  /* 0x0000000000ff7805 */ /* 0x000fc6000001ff00 */
[----:B------:R0:W-:Y:S01]  /*9320*/  STL.64 [R1+0x8], RZ ;  /* 0x000008ff01007387 */ /* 0x0001e20000100a00 */
[----:B----4-:R-:W-:-:S05]  /*9330*/  PRMT R0, RZ, 0x5410, R0 ;  /* 0x00005410ff007816 */ /* 0x010fca0000000000 */
[----:B------:R-:W-:-:S04]  /*9340*/  FMUL.FTZ R0, R0, 1 ;  /* 0x3f80000000007820 */ /* 0x000fc80000410000 */
[----:B------:R-:W4:Y:S02]  /*9350*/  F2F.F64.F32 R4, R0 ;  /* 0x0000000000047310 */ /* 0x000f240000201800 */
[----:B----4-:R0:W-:Y:S01]  /*9360*/  STL.64 [R1], R4 ;  /* 0x0000000401007387 */ /* 0x0101e20000100a00 */
[----:B------:R-:W-:Y:S05]  /*9370*/  BRA `(.L_x_6637) ;  /* 0x0000086000007947 */ /* 0x000fea0003800000 */
.L_x_6644:
        /* <DEDUP_REMOVED lines=9> */
[----:B------:R-:W-:-:S03]  /*9410*/  CS2R RZ, SRZ ;  /* 0x0000000000ff7805 */ /* 0x000fc6000001ff00 */
[----:B------:R0:W-:Y:S01]  /*9420*/  STL.64 [R1+0x8], RZ ;  /* 0x000008ff01007387 */ /* 0x0001e20000100a00 */
[----:B----4-:R-:W4:Y:S03]  /*9430*/  I2F.F64.U16 R4, R4 ;  /* 0x0000000400047312 */ /* 0x010f260000101800 */
[----:B----4-:R0:W-:Y:S01]  /*9440*/  STL.64 [R1], R4 ;  /* 0x0000000401007387 */ /* 0x0101e20000100a00 */
[----:B------:R-:W-:Y:S05]  /*9450*/  BRA `(.L_x_6637) ;  /* 0x0000078000007947 */ /* 0x000fea0003800000 */
.L_x_6651:
        /* <DEDUP_REMOVED lines=21> */
.L_x_6655:
[----:B------:R-:W-:Y:S05]  /*95b0*/  BSYNC B1 ;  /* 0x0000000000017941 */ /* 0x000fea0003800000 */
.L_x_6654:
[----:B------:R-:W-:Y:S01]  /*95c0*/  LEA R5, R0, 0x3b800000, 0x17 ;  /* 0x3b80000000057811 */ /* 0x000fe200078eb8ff */
[----:B------:R-:W-:-:S05]  /*95d0*/  IMAD.SHL.U32 R0, R3, 0x100000, RZ ;  /* 0x0010000003007824 */ /* 0x000fca00078e00ff */
[----:B------:R-:W-:Y:S02]  /*95e0*/  LOP3.LUT R0, R5, R0, R6, 0xfe, !PT ;  /* 0x0000000005007212 */ /* 0x000fe400078efe06 */
.L_x_6653:
[----:B------:R-:W-:Y:S05]  /*95f0*/  BSYNC B0 ;  /* 0x0000000000007941 */ /* 0x000fea0003800000 */
.L_x_6652:
[----:B------:R-:W-:Y:S01]  /*9600*/  FMUL.FTZ R0, R0, 1 ;  /* 0x3f80000000007820 */ /* 0x000fe20000410000 */
[----:B------:R0:W-:Y:S01]  /*9610*/  STL.64 [R1+0x8], RZ ;  /* 0x000008ff01007387 */ /* 0x0001e20000100a00 */
[----:B------:R-:W-:Y:S02]  /*9620*/  CS2R RZ, SRZ ;  /* 0x0000000000ff7805 */ /* 0x000fe4000001ff00 */
[----:B------:R-:W4:Y:S02]  /*9630*/  F2F.F64.F32 R4, R0 ;  /* 0x0000000000047310 */ /* 0x000f240000201800 */
[----:B----4-:R0:W-:Y:S01]  /*9640*/  STL.64 [R1], R4 ;  /* 0x0000000401007387 */ /* 0x0101e20000100a00 */
[----:B------:R-:W-:Y:S05]  /*9650*/  BRA `(.L_x_6637) ;  /* 0x0000058000007947 */ /* 0x000fea0003800000 */
.L_x_6650:
        /* <DEDUP_REMOVED lines=21> */
.L_x_6659:
[----:B------:R-:W-:Y:S05]  /*97b0*/  BSYNC B1 ;  /* 0x0000000000017941 */ /* 0x000fea0003800000 */
.L_x_6658:
[----:B------:R-:W-:Y:S01]  /*97c0*/  LEA R5, R0, 0x37800000, 0x17 ;  /* 0x3780000000057811 */ /* 0x000fe200078eb8ff */
[----:B------:R-:W-:-:S05]  /*97d0*/  IMAD.SHL.U32 R0, R3, 0x200000, RZ ;  /* 0x0020000003007824 */ /* 0x000fca00078e00ff */
[----:B------:R-:W-:Y:S02]  /*97e0*/  LOP3.LUT R0, R5, R0, R6, 0xfe, !PT ;  /* 0x0000000005007212 */ /* 0x000fe400078efe06 */
.L_x_6657:
[----:B------:R-:W-:Y:S05]  /*97f0*/  BSYNC B0 ;  /* 0x0000000000007941 */ /* 0x000fea0003800000 */
.L_x_6656:
[----:B------:R-:W-:Y:S01]  /*9800*/  FMUL.FTZ R0, R0, 1 ;  /* 0x3f80000000007820 */ /* 0x000fe20000410000 */
[----:B------:R0:W-:Y:S01]  /*9810*/  STL.64 [R1+0x8], RZ ;  /* 0x000008ff01007387 */ /* 0x0001e20000100a00 */
[----:B------:R-:W-:Y:S02]  /*9820*/  CS2R RZ, SRZ ;  /* 0x0000000000ff7805 */ /* 0x000fe4000001ff00 */
[----:B------:R-:W4:Y:S02]  /*9830*/  F2F.F64.F32 R4, R0 ;  /* 0x0000000000047310 */ /* 0x000f240000201800 */
[----:B----4-:R0:W-:Y:S01]  /*9840*/  STL.64 [R1], R4 ;  /* 0x0000000401007387 */ /* 0x0101e20000100a00 */
[----:B------:R-:W-:Y:S05]  /*9850*/  BRA `(.L_x_6637) ;  /* 0x0000038000007947 */ /* 0x000fea0003800000 */
.L_x_6649:
        /* <DEDUP_REMOVED lines=14> */
.L_x_6663:
[----:B------:R-:W-:Y:S05]  /*9940*/  BSYNC B0 ;  /* 0x0000000000007941 */ /* 0x000fea0003800000 */
.L_x_6662:
[----:B------:R-:W-:Y:S01]  /*9950*/  FMUL.FTZ R0, R0, 1 ;  /* 0x3f80000000007820 */ /* 0x000fe20000410000 */
[----:B------:R0:W-:Y:S01]  /*9960*/  STL.64 [R1+0x8], RZ ;  /* 0x000008ff01007387 */ /* 0x0001e20000100a00 */
[----:B------:R-:W-:Y:S02]  /*9970*/  CS2R RZ, SRZ ;  /* 0x0000000000ff7805 */ /* 0x000fe4000001ff00 */
[----:B------:R-:W4:Y:S02]  /*9980*/  F2F.F64.F32 R4, R0 ;  /* 0x0000000000047310 */ /* 0x000f240000201800 */
[----:B----4-:R0:W-:Y:S01]  /*9990*/  STL.64 [R1], R4 ;  /* 0x0000000401007387 */ /* 0x0101e20000100a00 */
[----:B------:R-:W-:Y:S05]  /*99a0*/  BRA `(.L_x_6637) ;  /* 0x0000023000007947 */ /* 0x000fea0003800000 */
.L_x_6636:
[----:B------:R-:W-:Y:S01]  /*99b0*/  MOV R32, 0x228 ;  /* 0x0000022800207802 */ /* 0x000fe20000000f00 */
[----:B------:R-:W-:-:S02]  /*99c0*/  IMAD.MOV.U32 R4, RZ, RZ, c[0x4][0x218] ;  /* 0x01008600ff047624 */ /* 0x000fc400078e00ff */
[----:B------:R-:W-:Y:S02]  /*99d0*/  IMAD.MOV.U32 R5, RZ, RZ, c[0x4][0x21c] ;  /* 0x01008700ff057624 */ /* 0x000fe400078e00ff */
[----:B------:R-:W-:Y:S01]  /*99e0*/  IMAD.MOV.U32 R6, RZ, RZ, c[0x4][0x220] ;  /* 0x01008800ff067624 */ /* 0x000fe200078e00ff */
[----:B------:R-:W0:Y:S01]  /*99f0*/  LDC.64 R32, c[0x4][R32] ;  /* 0x0100000020207b82 */ /* 0x000e220000000a00 */
[----:B------:R-:W-:Y:S02]  /*9a00*/  IMAD.MOV.U32 R7, RZ, RZ, c[0x4][0x224] ;  /* 0x01008900ff077624 */ /* 0x000fe400078e00ff */
[----:B------:R-:W-:Y:S02]  /*9a10*/  IMAD.MOV.U32 R8, RZ, RZ, 0x4e ;  /* 0x0000004eff087424 */ /* 0x000fe400078e00ff */
[----:B------:R-:W-:Y:S02]  /*9a20*/  IMAD.MOV.U32 R10, RZ, RZ, c[0x4][0x80] ;  /* 0x01002000ff0a7624 */ /* 0x000fe400078e00ff */
[----:B------:R-:W-:-:S02]  /*9a30*/  IMAD.MOV.U32 R11, RZ, RZ, c[0x4][0x84] ;  /* 0x01002100ff0b7624 */ /* 0x000fc400078e00ff */
[----:B------:R-:W-:Y:S02]  /*9a40*/  IMAD.MOV.U32 R12, RZ, RZ, 0x1 ;  /* 0x00000001ff0c7424 */ /* 0x000fe400078e00ff */
[----:B------:R-:W-:Y:S02]  /*9a50*/  IMAD.MOV.U32 R13, RZ, RZ, RZ ;  /* 0x000000ffff0d7224 */ /* 0x000fe400078e00ff */
[----:B------:R-:W-:Y:S01]  /*9a60*/  LEPC R14 ;  /* 0x00000000000e734e */ /* 0x000fe20000000000 */
[----:B------:R-:W-:Y:S02]  /*9a70*/  MOV R3, 0x9ae0 ;  /* 0x00009ae000037802 */ /* 0x000fe40000000f00 */
[----:B------:R-:W-:Y:S02]  /*9a80*/  MOV R20, 0x9a60 ;  /* 0x00009a6000147802 */ /* 0x000fe40000000f00 */
[----:B------:R-:W-:Y:S02]  /*9a90*/  MOV R21, 0x0 ;  /* 0x0000000000157802 */ /* 0x000fe40000000f00 */
[----:B------:R-:W-:Y:S02]  /*9aa0*/  MOV R0, 0x0 ;  /* 0x0000000000007802 */ /* 0x000fe40000000f00 */
[----:B------:R-:W-:-:S04]  /*9ab0*/  IADD3 R20, P0, P1, -R20, R3, R14 ;  /* 0x0000000314147210 */ /* 0x000fc8000791e10e */
[----:B------:R-:W-:-:S04]  /*9ac0*/  IADD3.X R21, ~R0, R21, R15, P0, P1 ;  /* 0x0000001500157210 */ /* 0x000fc800007e250f */
[----:B012345:R-:W-:Y:S05]  /*9ad0*/  CALL.ABS.NOINC R32 ;  /* 0x0000000020007343 */ /* 0x03ffea0003c00000 */
[----:B------:R0:W-:Y:S01]  /*9ae0*/  STL.64 [R1], RZ ;  /* 0x000000ff01007387 */ /* 0x0001e20000100a00 */
[----:B------:R-:W-:Y:S01]  /*9af0*/  CS2R RZ, SRZ ;  /* 0x0000000000ff7805 */ /* 0x000fe2000001ff00 */
[----:B------:R-:W-:Y:S02]  /*9b00*/  CS2R RZ, SRZ ;  /* 0x0000000000ff7805 */ /* 0x000fe4000001ff00 */
[----:B------:R0:W-:Y:S01]  /*9b10*/  STL.64 [R1+0x8], RZ ;  /* 0x000008ff01007387 */ /* 0x0001e20000100a00 */
[----:B------:R-:W-:Y:S05]  /*9b20*/  BRA `(.L_x_6637) ;  /* 0x000000b000007947 */ /* 0x000fea0003800000 */
.L_x_6661:
[----:B----4-:R-:W4:Y:S01]  /*9b30*/  LDG.E.64 R4, [R4.64] ;  /* 0x0000002404047981 */ /* 0x010f22000c1e1b00 */
[----:B------:R-:W-:-:S03]  /*9b40*/  CS2R RZ, SRZ ;  /* 0x0000000000ff7805 */ /* 0x000fc6000001ff00 */
[----:B------:R0:W-:Y:S01]  /*9b50*/  STL.64 [R1+0x8], RZ ;  /* 0x000008ff01007387 */ /* 0x0001e20000100a00 */
[----:B----4-:R-:W4:Y:S03]  /*9b60*/  I2F.F64.U64 R4, R4 ;  /* 0x0000000400047312 */ /* 0x010f260000301800 */
[----:B----4-:R0:W-:Y:S01]  /*9b70*/  STL.64 [R1], R4 ;  /* 0x0000000401007387 */ /* 0x0101e20000100a00 */
[----:B------:R-:W-:Y:S05]  /*9b80*/  BRA `(.L_x_6637) ;  /* 0x0000005000007947 */ /* 0x000fea0003800000 */
.L_x_6660:
[----:B----4-:R-:W4:Y:S01]  /*9b90*/  LDG.E R4, [R4.64] ;  /* 0x0000002404047981 */ /* 0x010f22000c1e1900 */
[----:B------:R-:W-:-:S03]  /*9ba0*/  CS2R RZ, SRZ ;  /* 0x0000000000ff7805 */ /* 0x000fc6000001ff00 */
[----:B------:R0:W-:Y:S01]  /*9bb0*/  STL.64 [R1+0x8], RZ ;  /* 0x000008ff01007387 */ /* 0x0001e20000100a00 */
[----:B----4-:R-:W4:Y:S03]  /*9bc0*/  I2F.F64.U32 R4, R4 ;  /* 0x0000000400047312 */ /* 0x010f260000201800 */
[----:B----4-:R0:W-:Y:S02]  /*9bd0*/  STL.64 [R1], R4 ;  /* 0x0000000401007387 */ /* 0x0101e40000100a00 */
.L_x_6637:
[----:B------:R-:W-:Y:S02]  /*9be0*/  IADD3 R2, R2, 0x80, RZ ;  /* 0x0000008002027810 */ /* 0x000fe40007ffe0ff */
.L_x_6567:
[----:B----4-:R-:W-:Y:S05]  /*9bf0*/  BSYNC B6 ;  /* 0x0000000000067941 */ /* 0x010fea0003800000 */
.L_x_6566:
[----:B------:R-:W-:Y:S01]  /*9c00*/  ISETP.GE.AND P0, PT, R2, R23, PT ;  /* 0x000000170200720c */ /* 0x000fe20003f06270 */
[----:B------:R-:W-:Y:S01]  /*9c10*/  BSSY B6, `(.L_x_6664) ;  /* 0x000032b000067945 */ /* 0x000fe20003800000 */
[----:B------:R-:W-:Y:S01]  /*9c20*/  CS2R R34, SRZ ;  /* 0x0000000000227805 */ /* 0x000fe2000001ff00 */
[----:B------:R-:W-:Y:S01]  /*9c30*/  CS2R R32, SRZ ;  /* 0x0000000000207805 */ /* 0x000fe2000001ff00 */
[----:B------:R-:W-:Y:S01]  /*9c40*/  CS2R R38, SRZ ;  /* 0x0000000000267805 */ /* 0x000fe2000001ff00 */
[----:B------:R-:W-:Y:S01]  /*9c50*/  CS2R R36, SRZ ;  /* 0x0000000000247805 */ /* 0x000fe2000001ff00 */
[----:B0-----:R-:W-:Y:S01]  /*9c60*/  CS2R R6, SRZ ;  /* 0x0000000000067805 */ /* 0x001fe2000001ff00 */
[----:B------:R-:W-:-:S06]  /*9c70*/  CS2R R4, SRZ ;  /* 0x0000000000047805 */ /* 0x000fcc000001ff00 */
        /* <DEDUP_REMOVED lines=20> */
.L_x_6669:
[----:B------:R-:W4:Y:S01]  /*9dc0*/  LDG.E.U8 R2, [R2.64] ;  /* 0x0000002402027981 */ /* 0x000f22000c1e1100 */
[----:B------:R-:W-:Y:S01]  /*9dd0*/  CS2R R34, SRZ ;  /* 0x0000000000227805 */ /* 0x000fe2000001ff00 */
[----:B----4-:R0:W4:Y:S01]  /*9de0*/  I2F.F64.U16 R32, R2 ;  /* 0x0000000200207312 */ /* 0x0101220000101800 */
[----:B------:R-:W-:Y:S05]  /*9df0*/  BRA `(.L_x_6671) ;  /* 0x00000f5000007947 */ /* 0x000fea0003800000 */
.L_x_6668:
        /* <DEDUP_REMOVED lines=10> */
.L_x_6673:
[----:B------:R-:W4:Y:S01]  /*9ea0*/  LDG.E R2, [R2.64] ;  /* 0x0000002402027981 */ /* 0x000f22000c1e1900 */
[----:B------:R-:W-:Y:S01]  /*9eb0*/  CS2R R34, SRZ ;  /* 0x0000000000227805 */ /* 0x000fe2000001ff00 */
[----:B----4-:R0:W4:Y:S01]  /*9ec0*/  I2F.F64 R32, R2 ;  /* 0x0000000200207312 */ /* 0x0101220000201c00 */
[----:B------:R-:W-:Y:S05]  /*9ed0*/  BRA `(.L_x_6671) ;  /* 0x00000e7000007947 */ /* 0x000fea0003800000 */
.L_x_6672:
[----:B------:R-:W4:Y:S01]  /*9ee0*/  LDG.E.U16 R2, [R2.64] ;  /* 0x0000002402027981 */ /* 0x000f22000c1e1500 */
[----:B------:R-:W-:Y:S01]  /*9ef0*/  CS2R R34, SRZ ;  /* 0x0000000000227805 */ /* 0x000fe2000001ff00 */
[----:B----4-:R0:W4:Y:S01]  /*9f00*/  I2F.F64.S16 R32, R2 ;  /* 0x0000000200207312 */ /* 0x0101220000101c00 */
[----:B------:R-:W-:Y:S05]  /*9f10*/  BRA `(.L_x_6671) ;  /* 0x00000e3000007947 */ /* 0x000fea0003800000 */
.L_x_6667:
        /* <DEDUP_REMOVED lines=11> */
.L_x_6675:
[----:B------:R-:W4:Y:S01]  /*9fd0*/  LDG.E.U16 R0, [R2.64] ;  /* 0x0000002402007981 */ /* 0x000f22000c1e1500 */
[----:B------:R-:W-:Y:S01]  /*9fe0*/  CS2R R34, SRZ ;  /* 0x0000000000227805 */ /* 0x000fe2000001ff00 */
[----:B----4-:R-:W-:-:S05]  /*9ff0*/  HADD2.F32 R0, -RZ, R0.H0_H0 ;  /* 0x20000000ff007230 */ /* 0x010fca0000004100 */
[----:B------:R-:W-:-:S04]  /*a000*/  FMUL.FTZ R0, R0, 1 ;  /* 0x3f80000000007820 */ /* 0x000fc80000410000 */
[----:B------:R0:W4:Y:S01]  /*a010*/  F2F.F64.F32 R32, R0 ;  /* 0x0000000000207310 */ /* 0x0001220000201800 */
[----:B------:R-:W-:Y:S05]  /*a020*/  BRA `(.L_x_6671) ;  /* 0x00000d2000007947 */ /* 0x000fea0003800000 */
.L_x_6674:
        /* <DEDUP_REMOVED lines=12> */
.L_x_6677:
        /* <DEDUP_REMOVED lines=8> */
.L_x_6676:
[----:B------:R0:W5:Y:S01]  /*a170*/  LDG.E.64 R32, [R2.64] ;  /* 0x0000002402207981 */ /* 0x000162000c1e1b00 */
[----:B------:R-:W-:Y:S01]  /*a180*/  CS2R R34, SRZ ;  /* 0x0000000000227805 */ /* 0x000fe2000001ff00 */
[----:B------:R-:W-:Y:S05]  /*a190*/  BRA `(.L_x_6671) ;  /* 0x00000bb000007947 */ /* 0x000fea0003800000 */
.L_x_6666:
        /* <DEDUP_REMOVED lines=14> */
.L_x_6680:
[----:B------:R0:W5:Y:S01]  /*a280*/  LDG.E.128 R32, [R2.64] ;  /* 0x0000002402207981 */ /* 0x000162000c1e1d00 */
[----:B------:R-:W-:Y:S05]  /*a290*/  BRA `(.L_x_6671) ;  /* 0x00000ab000007947 */ /* 0x000fea0003800000 */
.L_x_6679:
        /* <DEDUP_REMOVED lines=29> */
.L_x_6682:
[----:B------:R-:W4:Y:S01]  /*a470*/  LDG.E.U8 R2, [R2.64] ;  /* 0x0000002402027981 */ /* 0x000f22000c1e1100 */
        /* <DEDUP_REMOVED lines=12> */
[----:B------:R-:W-:-:S04]  /*a540*/  FMUL.FTZ R4, R4, 1 ;  /* 0x3f80000004047820 */ /* 0x000fc80000410000 */
[----:B------:R0:W4:Y:S01]  /*a550*/  F2F.F64.F32 R32, R4 ;  /* 0x0000000400207310 */ /* 0x0001220000201800 */
[----:B------:R-:W-:Y:S05]  /*a560*/  BRA `(.L_x_6671) ;  /* 0x000007e000007947 */ /* 0x000fea0003800000 */
.L_x_6681:
[----:B------:R-:W4:Y:S01]  /*a570*/  LDG.E.U16 R0, [R2.64] ;  /* 0x0000002402007981 */ /* 0x000f22000c1e1500 */
[----:B------:R-:W-:Y:S01]  /*a580*/  CS2R R34, SRZ ;  /* 0x0000000000227805 */ /* 0x000fe2000001ff00 */
[----:B----4-:R-:W-:-:S05]  /*a590*/  PRMT R0, RZ, 0x5410, R0 ;  /* 0x00005410ff007816 */ /* 0x010fca0000000000 */
[----:B------:R-:W-:-:S04]  /*a5a0*/  FMUL.FTZ R0, R0, 1 ;  /* 0x3f80000000007820 */ /* 0x000fc80000410000 */
[----:B------:R0:W4:Y:S01]  /*a5b0*/  F2F.F64.F32 R32, R0 ;  /* 0x0000000000207310 */ /* 0x0001220000201800 */
[----:B------:R-:W-:Y:S05]  /*a5c0*/  BRA `(.L_x_6671) ;  /* 0x0000078000007947 */ /* 0x000fea0003800000 */
.L_x_6678:
        /* <DEDUP_REMOVED lines=12> */
.L_x_6685:
        /* <DEDUP_REMOVED lines=21> */
.L_x_6689:
[----:B------:R-:W-:Y:S05]  /*a7e0*/  BSYNC B1 ;  /* 0x0000000000017941 */ /* 0x000fea0003800000 */
.L_x_6688:
[----:B------:R-:W-:Y:S01]  /*a7f0*/  LEA R3, R0, 0x3b800000, 0x17 ;  /* 0x3b80000000037811 */ /* 0x000fe200078eb8ff */
[----:B------:R-:W-:-:S05]  /*a800*/  IMAD.SHL.U32 R0, R2, 0x100000, RZ ;  /* 0x0010000002007824 */ /* 0x000fca00078e00ff */
[----:B------:R-:W-:Y:S02]  /*a810*/  LOP3.LUT R0, R3, R0, R4, 0xfe, !PT ;  /* 0x0000000003007212 */ /* 0x000fe400078efe04 */
.L_x_6687:
[----:B------:R-:W-:Y:S05]  /*a820*/  BSYNC B0 ;  /* 0x0000000000007941 */ /* 0x000fea0003800000 */
.L_x_6686:
[----:B------:R-:W-:Y:S01]  /*a830*/  FMUL.FTZ R0, R0, 1 ;  /* 0x3f80000000007820 */ /* 0x000fe20000410000 */
[----:B------:R-:W-:-:S03]  /*a840*/  CS2R R34, SRZ ;  /* 0x0000000000227805 */ /* 0x000fc6000001ff00 */
[----:B------:R0:W4:Y:S01]  /*a850*/  F2F.F64.F32 R32, R0 ;  /* 0x0000000000207310 */ /* 0x0001220000201800 */
[----:B------:R-:W-:Y:S05]  /*a860*/  BRA `(.L_x_6671) ;  /* 0x000004e000007947 */ /* 0x000fea0003800000 */
.L_x_6684:
        /* <DEDUP_REMOVED lines=21> */
.L_x_6693:
[----:B------:R-:W-:Y:S05]  /*a9c0*/  BSYNC B1 ;  /* 0x0000000000017941 */ /* 0x000fea0003800000 */
.L_x_6692:
[----:B------:R-:W-:Y:S01]  /*a9d0*/  LEA R3, R0, 0x37800000, 0x17 ;  /* 0x3780000000037811 */ /* 0x000fe200078eb8ff */
[----:B------:R-:W-:-:S05]  /*a9e0*/  IMAD.SHL.U32 R0, R2, 0x200000, RZ ;  /* 0x0020000002007824 */ /* 0x000fca00078e00ff */
[----:B------:R-:W-:Y:S02]  /*a9f0*/  LOP3.LUT R0, R3, R0, R4, 0xfe, !PT ;  /* 0x0000000003007212 */ /* 0x000fe400078efe04 */
.L_x_6691:
[----:B------:R-:W-:Y:S05]  /*aa00*/  BSYNC B0 ;  /* 0x0000000000007941 */ /* 0x000fea0003800000 */
.L_x_6690:
[----:B------:R-:W-:Y:S01]  /*aa10*/  FMUL.FTZ R0, R0, 1 ;  /* 0x3f80000000007820 */ /* 0x000fe20000410000 */
[----:B------:R-:W-:-:S03]  /*aa20*/  CS2R R34, SRZ ;  /* 0x0000000000227805 */ /* 0x000fc6000001ff00 */
[----:B------:R0:W4:Y:S01]  /*aa30*/  F2F.F64.F32 R32, R0 ;  /* 0x0000000000207310 */ /* 0x0001220000201800 */
[----:B------:R-:W-:Y:S05]  /*aa40*/  BRA `(.L_x_6671) ;  /* 0x0000030000007947 */ /* 0x000fea0003800000 */
.L_x_6683:
        /* <DEDUP_REMOVED lines=14> */
.L_x_6697:
[----:B------:R-:W-:Y:S05]  /*ab30*/  BSYNC B0 ;  /* 0x0000000000007941 */ /* 0x000fea0003800000 */
.L_x_6696:
[----:B------:R-:W-:Y:S01]  /*ab40*/  FMUL.FTZ R0, R0, 1 ;  /* 0x3f80000000007820 */ /* 0x000fe20000410000 */
[----:B------:R-:W-:-:S03]  /*ab50*/  CS2R R34, SRZ ;  /* 0x0000000000227805 */ /* 0x000fc6000001ff00 */
[----:B------:R0:W4:Y:S01]  /*ab60*/  F2F.F64.F32 R32, R0 ;  /* 0x0000000000207310 */ /* 0x0001220000201800 */
[----:B------:R-:W-:Y:S05]  /*ab70*/  BRA `(.L_x_6671) ;  /* 0x000001d000007947 */ /* 0x000fea0003800000 */
.L_x_6670:
        /* <DEDUP_REMOVED lines=22> */
.L_x_6695:
[----:B------:R-:W4:Y:S01]  /*ace0*/  LDG.E.64 R32, [R2.64] ;  /* 0x0000002402207981 */ /* 0x000f22000c1e1b00 */
[----:B------:R-:W-:Y:S01]  /*acf0*/  CS2R R34, SRZ ;  /* 0x0000000000227805 */ /* 0x000fe2000001ff00 */
[----:B----4-:R-:W0:Y:S01]  /*ad00*/  I2F.F64.U64 R32, R32 ;  /* 0x0000002000207312 */ /* 0x010e220000301800 */
[----:B------:R-:W-:Y:S05]  /*ad10*/  BRA `(.L_x_6671) ;  /* 0x0000003000007947 */ /* 0x000fea0003800000 */
.L_x_6694:
[----:B------:R-:W4:Y:S01]  /*ad20*/  LDG.E R2, [R2.64] ;  /* 0x0000002402027981 */ /* 0x000f22000c1e1900 */
[----:B------:R-:W-:Y:S01]  /*ad30*/  CS2R R34, SRZ ;  /* 0x0000000000227805 */ /* 0x000fe2000001ff00 */
[----:B----4-:R0:W4:Y:S06]  /*ad40*/  I2F.F64.U32 R32, R2 ;  /* 0x0000000200207312 */ /* 0x01012c0000201800 */
.L_x_6671:
        /* <DEDUP_REMOVED lines=18> */
.L_x_6701:
[----:B----4-:R-:W4:Y:S01]  /*ae70*/  LDG.E.U8 R2, [R2.64] ;  /* 0x0000002402027981 */ /* 0x010f22000c1e1100 */
[----:B------:R-:W-:Y:S01]  /*ae80*/  CS2R R38, SRZ ;  /* 0x0000000000267805 */ /* 0x000fe2000001ff00 */
[----:B----4-:R0:W4:Y:S01]  /*ae90*/  I2F.F64.U16 R36, R2 ;  /* 0x0000000200247312 */ /* 0x0101220000101800 */
[----:B------:R-:W-:Y:S05]  /*aea0*/  BRA `(.L_x_6703) ;  /* 0x00000f5000007947 */ /* 0x000fea0003800000 */
.L_x_6700:
        /* <DEDUP_REMOVED lines=10> */
.L_x_6705:
[----:B----4-:R-:W4:Y:S01]  /*af50*/  LDG.E R2, [R2.64] ;  /* 0x0000002402027981 */ /* 0x010f22000c1e1900 */
[----:B------:R-:W-:Y:S01]  /*af60*/  CS2R R38, SRZ ;  /* 0x0000000000267805 */ /* 0x000fe2000001ff00 */
[----:B----4-:R0:W4:Y:S01]  /*af70*/  I2F.F64 R36, R2 ;  /* 0x0000000200247312 */ /* 0x0101220000201c00 */
[----:B------:R-:W-:Y:S05]  /*af80*/  BRA `(.L_x_6703) ;  /* 0x00000e7000007947 */ /* 0x000fea0003800000 */
.L_x_6704:
[----:B----4-:R-:W4:Y:S01]  /*af90*/  LDG.E.U16 R2, [R2.64] ;  /* 0x0000002402027981 */ /* 0x010f22000c1e1500 */
[----:B------:R-:W-:Y:S01]  /*afa0*/  CS2R R38, SRZ ;  /* 0x0000000000267805 */ /* 0x000fe2000001ff00 */
[----:B----4-:R0:W4:Y:S01]  /*afb0*/  I2F.F64.S16 R36, R2 ;  /* 0x0000000200247312 */ /* 0x0101220000101c00 */
[----:B------:R-:W-:Y:S05]  /*afc0*/  BRA `(.L_x_6703) ;  /* 0x00000e3000007947 */ /* 0x000fea0003800000 */
.L_x_6699:
        /* <DEDUP_REMOVED lines=11> */
.L_x_6707:
[----:B----4-:R-:W4:Y:S01]  /*b080*/  LDG.E.U16 R0, [R2.64] ;  /* 0x0000002402007981 */ /* 0x010f22000c1e1500 */
[----:B------:R-:W-:Y:S01]  /*b090*/  CS2R R38, SRZ ;  /* 0x0000000000267805 */ /* 0x000fe2000001ff00 */
[----:B----4-:R-:W-:-:S05]  /*b0a0*/  HADD2.F32 R0, -RZ, R0.H0_H0 ;  /* 0x20000000ff007230 */ /* 0x010fca0000004100 */
[----:B------:R-:W-:-:S04]  /*b0b0*/  FMUL.FTZ R0, R0, 1 ;  /* 0x3f80000000007820 */ /* 0x000fc80000410000 */
[----:B------:R0:W4:Y:S01]  /*b0c0*/  F2F.F64.F32 R36, R0 ;  /* 0x0000000000247310 */ /* 0x0001220000201800 */
[----:B------:R-:W-:Y:S05]  /*b0d0*/  BRA `(.L_x_6703) ;  /* 0x00000d2000007947 */ /* 0x000fea0003800000 */
.L_x_6706:
        /* <DEDUP_REMOVED lines=12> */
.L_x_6709:
        /* <DEDUP_REMOVED lines=8> */
.L_x_6708:
[----:B------:R0:W5:Y:S01]  /*b220*/  LDG.E.64 R36, [R2.64] ;  /* 0x0000002402247981 */ /* 0x000162000c1e1b00 */
[----:B------:R-:W-:Y:S01]  /*b230*/  CS2R R38, SRZ ;  /* 0x0000000000267805 */ /* 0x000fe2000001ff00 */
[----:B------:R-:W-:Y:S05]  /*b240*/  BRA `(.L_x_6703) ;  /* 0x00000bb000007947 */ /* 0x000fea0003800000 */
.L_x_6698:
        /* <DEDUP_REMOVED lines=14> */
.L_x_6712:
[----:B------:R0:W5:Y:S01]  /*b330*/  LDG.E.128 R36, [R2.64] ;  /* 0x0000002402247981 */ /* 0x000162000c1e1d00 */
[----:B------:R-:W-:Y:S05]  /*b340*/  BRA `(.L_x_6703) ;  /* 0x00000ab000007947 */ /* 0x000fea0003800000 */
.L_x_6711:
        /* <DEDUP_REMOVED lines=29> */
.L_x_6714:
        /* <DEDUP_REMOVED lines=16> */
.L_x_6713:
[----:B----4-:R-:W4:Y:S01]  /*b620*/  LDG.E.U16 R0, [R2.64] ;  /* 0x0000002402007981 */ /* 0x010f22000c1e1500 */
[----:B------:R-:W-:Y:S01]  /*b630*/  CS2R R38, SRZ ;  /* 0x0000000000267805 */ /* 0x000fe2000001ff00 */
[----:B----4-:R-:W-:-:S05]  /*b640*/  PRMT R0, RZ, 0x5410, R0 ;  /* 0x00005410ff007816 */ /* 0x010fca0000000000 */
[----:B------:R-:W-:-:S04]  /*b650*/  FMUL.FTZ R0, R0, 1 ;  /* 0x3f80000000007820 */ /* 0x000fc80000410000 */
[----:B------:R0:W4:Y:S01]  /*b660*/  F2F.F64.F32 R36, R0 ;  /* 0x0000000000247310 */ /* 0x0001220000201800 */
[----:B------:R-:W-:Y:S05]  /*b670*/  BRA `(.L_x_6703) ;  /* 0x0000078000007947 */ /* 0x000fea0003800000 */
.L_x_6710:
        /* <DEDUP_REMOVED lines=12> */
.L_x_6717:
        /* <DEDUP_REMOVED lines=21> */
.L_x_6721:
[----:B------:R-:W-:Y:S05]  /*b890*/  BSYNC B1 ;  /* 0x0000000000017941 */ /* 0x000fea0003800000 */
.L_x_6720:
[----:B------:R-:W-:Y:S01]  /*b8a0*/  LEA R3, R0, 0x3b800000, 0x17 ;  /* 0x3b80000000037811 */ /* 0x000fe200078eb8ff */
[----:B------:R-:W-:-:S05]  /*b8b0*/  IMAD.SHL.U32 R0, R2, 0x100000, RZ ;  /* 0x0010000002007824 */ /* 0x000fca00078e00ff */
[----:B------:R-:W-:Y:S02]  /*b8c0*/  LOP3.LUT R0, R3, R0, R4, 0xfe, !PT ;  /* 0x0000000003007212 */ /* 0x000fe400078efe04 */
.L_x_6719:
[----:B------:R-:W-:Y:S05]  /*b8d0*/  BSYNC B0 ;  /* 0x0000000000007941 */ /* 0x000fea0003800000 */
.L_x_6718:
[----:B------:R-:W-:Y:S01]  /*b8e0*/  FMUL.FTZ R0, R0, 1 ;  /* 0x3f80000000007820 */ /* 0x000fe20000410000 */
[----:B------:R-:W-:-:S03]  /*b8f0*/  CS2R R38, SRZ ;  /* 0x0000000000267805 */ /* 0x000fc6000001ff00 */
[----:B------:R0:W4:Y:S01]  /*b900*/  F2F.F64.F32 R36, R0 ;  /* 0x0000000000247310 */ /* 0x0001220000201800 */
[----:B------:R-:W-:Y:S05]  /*b910*/  BRA `(.L_x_6703) ;  /* 0x000004e000007947 */ /* 0x000fea0003800000 */
.L_x_6716:
        /* <DEDUP_REMOVED lines=21> */
.L_x_6725:
[----:B------:R-:W-:Y:S05]  /*ba70*/  BSYNC B1 ;  /* 0x0000000000017941 */ /* 0x000fea0003800000 */
.L_x_6724:
[----:B------:R-:W-:Y:S01]  /*ba80*/  LEA R3, R0, 0x37800000, 0x17 ;  /* 0x3780000000037811 */ /* 0x000fe200078eb8ff */
[----:B------:R-:W-:-:S05]  /*ba90*/  IMAD.SHL.U32 R0, R2, 0x200000, RZ ;  /* 0x0020000002007824 */ /* 0x000fca00078e00ff */
[----:B------:R-:W-:Y:S02]  /*baa0*/  LOP3.LUT R0, R3, R0, R4, 0xfe, !PT ;  /* 0x0000000003007212 */ /* 0x000fe400078efe04 */
.L_x_6723:
[----:B------:R-:W-:Y:S05]  /*bab0*/  BSYNC B0 ;  /* 0x0000000000007941 */ /* 0x000fea0003800000 */
.L_x_6722:
[----:B------:R-:W-:Y:S01]  /*bac0*/  FMUL.FTZ R0, R0, 1 ;  /* 0x3f80000000007820 */ /* 0x000fe20000410000 */
[----:B------:R-:W-:-:S03]  /*bad0*/  CS2R R38, SRZ ;  /* 0x0000000000267805 */ /* 0x000fc6000001ff00 */
[----:B------:R0:W4:Y:S01]  /*bae0*/  F2F.F64.F32 R36, R0 ;  /* 0x0000000000247310 */ /* 0x0001220000201800 */
[----:B------:R-:W-:Y:S05]  /*baf0*/  BRA `(.L_x_6703) ;  /* 0x0000030000007947 */ /* 0x000fea0003800000 */
.L_x_6715:
        /* <DEDUP_REMOVED lines=14> */
.L_x_6729:
[----:B------:R-:W-:Y:S05]  /*bbe0*/  BSYNC B0 ;  /* 0x0000000000007941 */ /* 0x000fea0003800000 */
.L_x_6728:
[----:B------:R-:W-:Y:S01]  /*bbf0*/  FMUL.FTZ R0, R0, 1 ;  /* 0x3f80000000007820 */ /* 0x000fe20000410000 */
[----:B------:R-:W-:-:S03]  /*bc00*/  CS2R R38, SRZ ;  /* 0x0000000000267805 */ /* 0x000fc6000001ff00 */
[----:B------:R0:W4:Y:S01]  /*bc10*/  F2F.F64.F32 R36, R0 ;  /* 0x0000000000247310 */ /* 0x0001220000201800 */
[----:B------:R-:W-:Y:S05]  /*bc20*/  BRA `(.L_x_6703) ;  /* 0x000001d000007947 */ /* 0x000fea0003800000 */
.L_x_6702:
        /* <DEDUP_REMOVED lines=22> */
.L_x_6727:
[----:B----4-:R-:W4:Y:S01]  /*bd90*/  LDG.E.64 R36, [R2.64] ;  /* 0x0000002402247981 */ /* 0x010f22000c1e1b00 */
[----:B------:R-:W-:Y:S01]  /*bda0*/  CS2R R38, SRZ ;  /* 0x0000000000267805 */ /* 0x000fe2000001ff00 */
[----:B----4-:R-:W0:Y:S01]  /*bdb0*/  I2F.F64.U64 R36, R36 ;  /* 0x0000002400247312 */ /* 0x010e220000301800 */
[----:B------:R-:W-:Y:S05]  /*bdc0*/  BRA `(.L_x_6703) ;  /* 0x0000003000007947 */ /* 0x000fea0003800000 */
.L_x_6726:
[----:B----4-:R-:W4:Y:S01]  /*bdd0*/  LDG.E R2, [R2.64] ;  /* 0x0000002402027981 */ /* 0x010f22000c1e1900 */
[----:B------:R-:W-:Y:S01]  /*bde0*/  CS2R R38, SRZ ;  /* 0x0000000000267805 */ /* 0x000fe2000001ff00 */
[----:B----4-:R0:W4:Y:S06]  /*bdf0*/  I2F.F64.U32 R36, R2 ;  /* 0x0000000200247312 */ /* 0x01012c0000201800 */
.L_x_6703:
[----:B0-----:R-:W0:Y:S01]  /*be00*/  LDC.U8 R4, c[0x0][0x1c6] ;  /* 0x00007180ff047b82 */ /* 0x001e220000000000 */
[----:B------:R-:W-:-:S05]  /*be10*/  IMAD R2, R22, c[0x0][0x1d0], RZ ;  /* 0x0000740016027a24 */ /* 0x000fca00078e02ff */
        /* <DEDUP_REMOVED lines=17> */
.L_x_6733:
[----:B----4-:R-:W4:Y:S01]  /*bf30*/  LDG.E.U8 R2, [R2.64] ;  /* 0x0000002402027981 */ /* 0x010f22000c1e1100 */
[----:B------:R-:W-:Y:S01]  /*bf40*/  CS2R R6, SRZ ;  /* 0x0000000000067805 */ /* 0x000fe2000001ff00 */
[----:B----4-:R0:W4:Y:S01]  /*bf50*/  I2F.F64.U16 R4, R2 ;  /* 0x0000000200047312 */ /* 0x0101220000101800 */
[----:B------:R-:W-:Y:S05]  /*bf60*/  BRA `(.L_x_6665) ;  /* 0x00000f5000007947 */ /* 0x000fea0003800000 */
.L_x_6732:
        /* <DEDUP_REMOVED lines=10> */
.L_x_6736:
[----:B----4-:R-:W4:Y:S01]  /*c010*/  LDG.E R2, [R2.64] ;  /* 0x0000002402027981 */ /* 0x010f22000c1e1900 */
[----:B------:R-:W-:Y:S01]  /*c020*/  CS2R R6, SRZ ;  /* 0x0000000000067805 */ /* 0x000fe2000001ff00 */
[----:B----4-:R0:W4:Y:S01]  /*c030*/  I2F.F64 R4, R2 ;  /* 0x0000000200047312 */ /* 0x0101220000201c00 */
[----:B------:R-:W-:Y:S05]  /*c040*/  BRA `(.L_x_6665) ;  /* 0x00000e7000007947 */ /* 0x000fea0003800000 */
.L_x_6735:
[----:B----4-:R-:W4:Y:S01]  /*c050*/  LDG.E.U16 R2, [R2.64] ;  /* 0x0000002402027981 */ /* 0x010f22000c1e1500 */
[----:B------:R-:W-:Y:S01]  /*c060*/  CS2R R6, SRZ ;  /* 0x0000000000067805 */ /* 0x000fe2000001ff00 */
[----:B----4-:R0:W4:Y:S01]  /*c070*/  I2F.F64.S16 R4, R2 ;  /* 0x0000000200047312 */ /* 0x0101220000101c00 */
[----:B------:R-:W-:Y:S05]  /*c080*/  BRA `(.L_x_6665) ;  /* 0x00000e3000007947 */ /* 0x000fea0003800000 */
.L_x_6731:
        /* <DEDUP_REMOVED lines=11> */
.L_x_6738:
[----:B----4-:R-:W4:Y:S01]  /*c140*/  LDG.E.U16 R0, [R2.64] ;  /* 0x0000002402007981 */ /* 0x010f22000c1e1500 */
[----:B------:R-:W-:Y:S01]  /*c150*/  CS2R R6, SRZ ;  /* 0x0000000000067805 */ /* 0x000fe2000001ff00 */
[----:B----4-:R-:W-:-:S05]  /*c160*/  HADD2.F32 R0, -RZ, R0.H0_H0 ;  /* 0x20000000ff007230 */ /* 0x010fca0000004100 */
[----:B------:R-:W-:-:S04]  /*c170*/  FMUL.FTZ R0, R0, 1 ;  /* 0x3f80000000007820 */ /* 0x000fc80000410000 */
[----:B------:R0:W4:Y:S01]  /*c180*/  F2F.F64.F32 R4, R0 ;  /* 0x0000000000047310 */ /* 0x0001220000201800 */
[----:B------:R-:W-:Y:S05]  /*c190*/  BRA `(.L_x_6665) ;  /* 0x00000d2000007947 */ /* 0x000fea0003800000 */
.L_x_6737:
        /* <DEDUP_REMOVED lines=12> */
.L_x_6740:
        /* <DEDUP_REMOVED lines=8> */
.L_x_6739:
[----:B------:R0:W5:Y:S01]  /*c2e0*/  LDG.E.64 R4, [R2.64] ;  /* 0x0000002402047981 */ /* 0x000162000c1e1b00 */
[----:B------:R-:W-:Y:S01]  /*c2f0*/  CS2R R6, SRZ ;  /* 0x0000000000067805 */ /* 0x000fe2000001ff00 */
[----:B------:R-:W-:Y:S05]  /*c300*/  BRA `(.L_x_6665) ;  /* 0x00000bb000007947 */ /* 0x000fea0003800000 */
.L_x_6730:
        /* <DEDUP_REMOVED lines=14> */
.L_x_6743:
[----:B------:R0:W5:Y:S01]  /*c3f0*/  LDG.E.128 R4, [R2.64] ;  /* 0x0000002402047981 */ /* 0x000162000c1e1d00 */
[----:B------:R-:W-:Y:S05]  /*c400*/  BRA `(.L_x_6665) ;  /* 0x00000ab000007947 */ /* 0x000fea0003800000 */
.L_x_6742:
        /* <DEDUP_REMOVED lines=29> */
.L_x_6745:
        /* <DEDUP_REMOVED lines=16> */
.L_x_6744:
[----:B----4-:R-:W4:Y:S01]  /*c6e0*/  LDG.E.U16 R0, [R2.64] ;  /* 0x0000002402007981 */ /* 0x010f22000c1e1500 */
[----:B------:R-:W-:Y:S01]  /*c6f0*/  CS2R R6, SRZ ;  /* 0x0000000000067805 */ /* 0x000fe2000001ff00 */
[----:B----4-:R-:W-:-:S05]  /*c700*/  PRMT R0, RZ, 0x5410, R0 ;  /* 0x00005410ff007816 */ /* 0x010fca0000000000 */
[----:B------:R-:W-:-:S04]  /*c710*/  FMUL.FTZ R0, R0, 1 ;  /* 0x3f80000000007820 */ /* 0x000fc80000410000 */
[----:B------:R0:W4:Y:S01]  /*c720*/  F2F.F64.F32 R4, R0 ;  /* 0x0000000000047310 */ /* 0x0001220000201800 */
[----:B------:R-:W-:Y:S05]  /*c730*/  BRA `(.L_x_6665) ;  /* 0x0000078000007947 */ /* 0x000fea0003800000 */
.L_x_6741:
        /* <DEDUP_REMOVED lines=12> */
.L_x_6748:
        /* <DEDUP_REMOVED lines=21> */
.L_x_6752:
[----:B------:R-:W-:Y:S05]  /*c950*/  BSYNC B1 ;  /* 0x0000000000017941 */ /* 0x000fea0003800000 */
.L_x_6751:
[----:B------:R-:W-:Y:S01]  /*c960*/  LEA R3, R0, 0x3b800000, 0x17 ;  /* 0x3b80000000037811 */ /* 0x000fe200078eb8ff */
[----:B------:R-:W-:-:S05]  /*c970*/  IMAD.SHL.U32 R0, R2, 0x100000, RZ ;  /* 0x0010000002007824 */ /* 0x000fca00078e00ff */
[----:B------:R-:W-:Y:S02]  /*c980*/  LOP3.LUT R0, R3, R0, R4, 0xfe, !PT ;  /* 0x0000000003007212 */ /* 0x000fe400078efe04 */
.L_x_6750:
[----:B------:R-:W-:Y:S05]  /*c990*/  BSYNC B0 ;  /* 0x0000000000007941 */ /* 0x000fea0003800000 */
.L_x_6749:
[----:B------:R-:W-:Y:S01]  /*c9a0*/  FMUL.FTZ R0, R0, 1 ;  /* 0x3f80000000007820 */ /* 0x000fe20000410000 */
[----:B------:R-:W-:-:S03]  /*c9b0*/  CS2R R6, SRZ ;  /* 0x0000000000067805 */ /* 0x000fc6000001ff00 */
[----:B------:R0:W4:Y:S01]  /*c9c0*/  F2F.F64.F32 R4, R0 ;  /* 0x0000000000047310 */ /* 0x0001220000201800 */
[----:B------:R-:W-:Y:S05]  /*c9d0*/  BRA `(.L_x_6665) ;  /* 0x000004e000007947 */ /* 0x000fea0003800000 */
.L_x_6747:
        /* <DEDUP_REMOVED lines=21> */
.L_x_6756:
[----:B------:R-:W-:Y:S05]  /*cb30*/  BSYNC B1 ;  /* 0x0000000000017941 */ /* 0x000fea0003800000 */
.L_x_6755:
[----:B------:R-:W-:Y:S01]  /*cb40*/  LEA R3, R0, 0x37800000, 0x17 ;  /* 0x3780000000037811 */ /* 0x000fe200078eb8ff */
[----:B------:R-:W-:-:S05]  /*cb50*/  IMAD.SHL.U32 R0, R2, 0x200000, RZ ;  /* 0x0020000002007824 */ /* 0x000fca00078e00ff */
[----:B------:R-:W-:Y:S02]  /*cb60*/  LOP3.LUT R0, R3, R0, R4, 0xfe, !PT ;  /* 0x0000000003007212 */ /* 0x000fe400078efe04 */
.L_x_6754:
[----:B------:R-:W-:Y:S05]  /*cb70*/  BSYNC B0 ;  /* 0x0000000000007941 */ /* 0x000fea0003800000 */
.L_x_6753:
[----:B------:R-:W-:Y:S01]  /*cb80*/  FMUL.FTZ R0, R0, 1 ;  /* 0x3f80000000007820 */ /* 0x000fe20000410000 */
[----:B------:R-:W-:-:S03]  /*cb90*/  CS2R R6, SRZ ;  /* 0x0000000000067805 */ /* 0x000fc6000001ff00 */
[----:B------:R0:W4:Y:S01]  /*cba0*/  F2F.F64.F32 R4, R0 ;  /* 0x0000000000047310 */ /* 0x0001220000201800 */
[----:B------:R-:W-:Y:S05]  /*cbb0*/  BRA `(.L_x_6665) ;  /* 0x0000030000007947 */ /* 0x000fea0003800000 */
.L_x_6746:
        /* <DEDUP_REMOVED lines=14> */
.L_x_6760:
[----:B------:R-:W-:Y:S05]  /*cca0*/  BSYNC B0 ;  /* 0x0000000000007941 */ /* 0x000fea0003800000 */
.L_x_6759:
[----:B------:R-:W-:Y:S01]  /*ccb0*/  FMUL.FTZ R0, R0, 1 ;  /* 0x3f80000000007820 */ /* 0x000fe20000410000 */
[----:B------:R-:W-:-:S03]  /*ccc0*/  CS2R R6, SRZ ;  /* 0x0000000000067805 */ /* 0x000fc6000001ff00 */
[----:B------:R0:W4:Y:S01]  /*ccd0*/  F2F.F64.F32 R4, R0 ;  /* 0x0000000000047310 */ /* 0x0001220000201800 */
[----:B------:R-:W-:Y:S05]  /*cce0*/  BRA `(.L_x_6665) ;  /* 0x000001d000007947 */ /* 0x000fea0003800000 */
.L_x_6734:
        /* <DEDUP_REMOVED lines=22> */
.L_x_6758:
[----:B----4-:R-:W4:Y:S01]  /*ce50*/  LDG.E.64 R4, [R2.64] ;  /* 0x0000002402047981 */ /* 0x010f22000c1e1b00 */
[----:B------:R-:W-:Y:S01]  /*ce60*/  CS2R R6, SRZ ;  /* 0x0000000000067805 */ /* 0x000fe2000001ff00 */
[----:B----4-:R-:W0:Y:S01]  /*ce70*/  I2F.F64.U64 R4, R4 ;  /* 0x0000000400047312 */ /* 0x010e220000301800 */
[----:B------:R-:W-:Y:S05]  /*ce80*/  BRA `(.L_x_6665) ;  /* 0x0000003000007947 */ /* 0x000fea0003800000 */
.L_x_6757:
[----:B----4-:R-:W4:Y:S01]  /*ce90*/  LDG.E R2, [R2.64] ;  /* 0x0000002402027981 */ /* 0x010f22000c1e1900 */
[----:B------:R-:W-:Y:S01]  /*cea0*/  CS2R R6, SRZ ;  /* 0x0000000000067805 */ /* 0x000fe2000001ff00 */
[----:B----4-:R0:W4:Y:S06]  /*ceb0*/  I2F.F64.U32 R4, R2 ;  /* 0x0000000200047312 */ /* 0x01012c0000201800 */
.L_x_6665:
[----:B------:R-:W-:Y:S05]  /*cec0*/  BSYNC B6 ;  /* 0x0000000000067941 */ /* 0x000fea0003800000 */
.L_x_6664:
[----:B0---4-:R-:W0:Y:S01]  /*ced0*/  S2R R0, SR_TID.X ;  /* 0x0000000000007919 */ /* 0x011e220000002100 */
[----:B------:R-:W-:Y:S01]  /*cee0*/  BSSY B0, `(.L_x_6761) ;  /* 0x0000013000007945 */ /* 0x000fe20003800000 */
[----:B------:R-:W-:Y:S01]  /*cef0*/  CS2R R10, SRZ ;  /* 0x00000000000a7805 */ /* 0x000fe2000001ff00 */
[----:B------:R-:W-:Y:S01]  /*cf00*/  CS2R R8, SRZ ;  /* 0x0000000000087805 */ /* 0x000fe2000001ff00 */
[----:B0-----:R-:W-:-:S13]  /*cf10*/  ISETP.GE.AND P3, PT, R0, R23, PT ;  /* 0x000000170000720c */ /* 0x001fda0003f66270 */
[----:B------:R-:W-:Y:S05]  /*cf20*/  @P3 BRA `(.L_x_6762) ;  /* 0x000000e000003947 */ /* 0x000fea0003800000 */
[----:B-----5:R-:W0:-:S04]  /*cf30*/  DMUL R10, R40, c[0x0][0x188] ;  /* 0x00006200280a7a28 */ /* 0x020e080000000000 */
[----:B------:R-:W4:-:S04]  /*cf40*/  DMUL R2, R42, c[0x0][0x188] ;  /* 0x000062002a027a28 */ /* 0x000f080000000000 */
[----:B------:R-:W3:-:S04]  /*cf50*/  DMUL R8, R46, c[0x0][0x178] ;  /* 0x00005e002e087a28 */ /* 0x000ec80000000000 */
[----:B0-----:R-:W0:-:S04]  /*cf60*/  DFMA R10, R42, c[0x0][0x180], R10 ;  /* 0x000060002a0a7a2b */ /* 0x001e08000000000a */
[----:B----4-:R-:W-:-:S04]  /*cf70*/  DFMA R40, R40, c[0x0][0x180], -R2 ;  /* 0x0000600028287a2b */ /* 0x010fc80000000802 */
[----:B--23--:R-:W-:-:S04]  /*cf80*/  DFMA R8, R44, c[0x0][0x170], -R8 ;  /* 0x00005c002c087a2b */ /* 0x00cfc80000000808 */
[----:B0-----:R-:W-:-:S04]  /*cf90*/  DMUL R2, R10, R54 ;  /* 0x000000360a027228 */ /* 0x001fc80000000000 */
[----:B------:R-:W0:-:S04]  /*cfa0*/  DMUL R44, R44, c[0x0][0x178] ;  /* 0x00005e002c2c7a28 */ /* 0x000e080000000000 */
[----:B------:R-:W2:-:S04]  /*cfb0*/  DMUL R10, R10, R52 ;  /* 0x000000340a0a7228 */ /* 0x000e880000000000 */
[----:B0-----:R-:W-:-:S04]  /*cfc0*/  DFMA R44, R46, c[0x0][0x170], R44 ;  /* 0x00005c002e2c7a2b */ /* 0x001fc8000000002c */
[----:B------:R-:W0:-:S04]  /*cfd0*/  DFMA R2, R40, R52, -R2 ;  /* 0x000000342802722b */ /* 0x000e080000000802 */
[----:B--2---:R-:W2:-:S04]  /*cfe0*/  DFMA R10, R40, R54, R10 ;  /* 0x00000036280a722b */ /* 0x004e88000000000a */
[----:B0-----:R0:W3:-:S04]  /*cff0*/  DADD R8, R8, R2 ;  /* 0x0000000008087229 */ /* 0x0010c80000000002 */
[----:B--2---:R0:W2:-:S06]  /*d000*/  DADD R10, R44, R10 ;  /* 0x000000002c0a7229 */ /* 0x00408c000000000a */
.L_x_6762:
[----:B---3--:R-:W-:Y:S05]  /*d010*/  BSYNC B0 ;  /* 0x0000000000007941 */ /* 0x008fea0003800000 */
.L_x_6761:
[----:B0-----:R-:W-:Y:S01]  /*d020*/  IMAD.MOV.U32 R2, RZ, RZ, R0 ;  /* 0x000000ffff027224 */ /* 0x001fe200078e0000 */
[----:B--2--5:R-:W0:Y:S01]  /*d030*/  LDC.U8 R44, c[0x0][0x1d4] ;  /* 0x00007500ff2c7b82 */ /* 0x024e220000000000 */
[----:B------:R-:W-:Y:S01]  /*d040*/  BSSY B0, `(.L_x_6763) ;  /* 0x0000018000007945 */ /* 0x000fe20003800000 */
[----:B------:R-:W-:Y:S01]  /*d050*/  CS2R R42, SRZ ;  /* 0x00000000002a7805 */ /* 0x000fe2000001ff00 */
[----:B------:R-:W-:Y:S01]  /*d060*/  CS2R R40, SRZ ;  /* 0x0000000000287805 */ /* 0x000fe2000001ff00 */
[C---:B------:R-:W-:Y:S02]  /*d070*/  IADD3 R22, R2.reuse, 0x80, RZ ;  /* 0x0000008002167810 */ /* 0x040fe40007ffe0ff */
[----:B------:R-:W-:Y:S02]  /*d080*/  IADD3 R12, R2, 0x100, RZ ;  /* 0x00000100020c7810 */ /* 0x000fe40007ffe0ff */
[----:B------:R-:W-:Y:S02]  /*d090*/  ISETP.GE.AND P0, PT, R22, R23, PT ;  /* 0x000000171600720c */ /* 0x000fe40003f06270 */
[----:B------:R-:W-:-:S02]  /*d0a0*/  IADD3 R14, R2, 0x180, RZ ;  /* 0x00000180020e7810 */ /* 0x000fc40007ffe0ff */
[-C--:B------:R-:W-:Y:S02]  /*d0b0*/  ISETP.GE.AND P1, PT, R12, R23.reuse, PT ;  /* 0x000000170c00720c */ /* 0x080fe40003f26270 */
[----:B------:R-:W-:-:S07]  /*d0c0*/  ISETP.GE.AND P2, PT, R14, R23, PT ;  /* 0x000000170e00720c */ /* 0x000fce0003f46270 */
[----:B------:R-:W-:Y:S05]  /*d0d0*/  @P0 BRA `(.L_x_6764) ;  /* 0x000000e000000947 */ /* 0x000fea0003800000 */
[----:B------:R-:W2:-:S04]  /*d0e0*/  DMUL R14, R24, c[0x0][0x188] ;  /* 0x00006200180e7a28 */ /* 0x000e880000000000 */
[----:B------:R-:W3:-:S04]  /*d0f0*/  DMUL R12, R26, c[0x0][0x188] ;  /* 0x000062001a0c7a28 */ /* 0x000ec80000000000 */
[----:B-1----:R-:W1:-:S04]  /*d100*/  DMUL R40, R18, c[0x0][0x178] ;  /* 0x00005e0012287a28 */ /* 0x002e480000000000 */
[----:B--2---:R-:W2:-:S04]  /*d110*/  DFMA R14, R26, c[0x0][0x180], R14 ;  /* 0x000060001a0e7a2b */ /* 0x004e88000000000e */
[----:B---3--:R-:W-:-:S04]  /*d120*/  DFMA R24, R24, c[0x0][0x180], -R12 ;  /* 0x0000600018187a2b */ /* 0x008fc8000000080c */
[----:B-1----:R-:W-:-:S04]  /*d130*/  DFMA R40, R16, c[0x0][0x170], -R40 ;  /* 0x00005c0010287a2b */ /* 0x002fc80000000828 */
[----:B--2---:R-:W-:-:S04]  /*d140*/  DMUL R12, R14, R50 ;  /* 0x000000320e0c7228 */ /* 0x004fc80000000000 */
[----:B------:R-:W1:-:S04]  /*d150*/  DMUL R16, R16, c[0x0][0x178] ;  /* 0x00005e0010107a28 */ /* 0x000e480000000000 */
[----:B------:R-:W2:-:S04]  /*d160*/  DMUL R14, R14, R48 ;  /* 0x000000300e0e7228 */ /* 0x000e880000000000 */
[----:B-1----:R-:W-:-:S04]  /*d170*/  DFMA R16, R18, c[0x0][0x170], R16 ;  /* 0x00005c0012107a2b */ /* 0x002fc80000000010 */
[----:B------:R-:W1:-:S04]  /*d180*/  DFMA R12, R24, R48, -R12 ;  /* 0x00000030180c722b */ /* 0x000e48000000080c */
[----:B--2---:R-:W2:-:S04]  /*d190*/  DFMA R14, R24, R50, R14 ;  /* 0x00000032180e722b */ /* 0x004e88000000000e */
[----:B-1----:R1:W3:-:S04]  /*d1a0*/  DADD R40, R40, R12 ;  /* 0x0000000028287229 */ /* 0x0022c8000000000c */
[----:B--2---:R1:W2:-:S06]  /*d1b0*/  DADD R42, R16, R14 ;  /* 0x00000000102a7229 */ /* 0x00428c000000000e */
.L_x_6764:
[----:B---3--:R-:W-:Y:S05]  /*d1c0*/  BSYNC B0 ;  /* 0x0000000000007941 */ /* 0x008fea0003800000 */
.L_x_6763:
[----:B------:R-:W-:Y:S01]  /*d1d0*/  BSSY B0, `(.L_x_6765) ;  /* 0x0000015000007945 */ /* 0x000fe20003800000 */
[----:B-1----:R-:W-:Y:S01]  /*d1e0*/  CS2R R18, SRZ ;  /* 0x0000000000127805 */ /* 0x002fe2000001ff00 */
[----:B------:R-:W-:Y:S01]  /*d1f0*/  CS2R R26, SRZ ;  /* 0x00000000001a7805 */ /* 0x000fe2000001ff00 */
[----:B------:R-:W-:Y:S01]  /*d200*/  CS2R R24, SRZ ;  /* 0x0000000000187805 */ /* 0x000fe2000001ff00 */
[----:B------:R-:W-:Y:S05]  /*d210*/  @P1 BRA `(.L_x_6766) ;  /* 0x0000010000001947 */ /* 0x000fea0003800000 */
[----:B------:R-:W3:Y:S04]  /*d220*/  LDL.LU.64 R46, [R1] ;  /* 0x00000000012e7983 */ /* 0x000ee80000300a00 */
[----:B------:R-:W4:Y:S01]  /*d230*/  LDL.LU.64 R20, [R1+0x8] ;  /* 0x0000080001147983 */ /* 0x000f220000300a00 */
[----:B------:R-:W1:-:S04]  /*d240*/  DMUL R16, R28, c[0x0][0x188] ;  /* 0x000062001c107a28 */ /* 0x000e480000000000 */
[----:B------:R-:W5:-:S04]  /*d250*/  DMUL R14, R30, c[0x0][0x188] ;  /* 0x000062001e0e7a28 */ /* 0x000f480000000000 */
[----:B------:R-:W2:-:S04]  /*d260*/  DMUL R12, R58, c[0x0][0x178] ;  /* 0x00005e003a0c7a28 */ /* 0x000e880000000000 */
[----:B-1----:R-:W-:-:S04]  /*d270*/  DFMA R16, R30, c[0x0][0x180], R16 ;  /* 0x000060001e107a2b */ /* 0x002fc80000000010 */
[----:B-----5:R-:W-:-:S04]  /*d280*/  DFMA R28, R28, c[0x0][0x180], -R14 ;  /* 0x000060001c1c7a2b */ /* 0x020fc8000000080e */
[----:B--2---:R-:W-:-:S04]  /*d290*/  DFMA R12, R56, c[0x0][0x170], -R12 ;  /* 0x00005c00380c7a2b */ /* 0x004fc8000000080c */
[----:B------:R-:W1:-:S06]  /*d2a0*/  DMUL R56, R56, c[0x0][0x178] ;  /* 0x00005e0038387a28 */ /* 0x000e4c0000000000 */
[----:B-1----:R-:W-:-:S04]  /*d2b0*/  DFMA R56, R58, c[0x0][0x170], R56 ;  /* 0x00005c003a387a2b */ /* 0x002fc80000000038 */
[----:B----4-:R-:W1:-:S04]  /*d2c0*/  DMUL R14, R16, R20 ;  /* 0x00000014100e7228 */ /* 0x010e480000000000 */
[----:B---3--:R-:W2:-:S04]  /*d2d0*/  DMUL R16, R16, R46 ;  /* 0x0000002e10107228 */ /* 0x008e880000000000 */
[----:B-1----:R-:W1:-:S04]  /*d2e0*/  DFMA R14, R28, R46, -R14 ;  /* 0x0000002e1c0e722b */ /* 0x002e48000000080e */
[----:B--2---:R-:W2:-:S04]  /*d2f0*/  DFMA R16, R28, R20, R16 ;  /* 0x000000141c10722b */ /* 0x004e880000000010 */
[----:B-1----:R1:W3:-:S04]  /*d300*/  DADD R24, R12, R14 ;  /* 0x000000000c187229 */ /* 0x0022c8000000000e */
[----:B--2---:R1:W2:-:S06]  /*d310*/  DADD R26, R56, R16 ;  /* 0x00000000381a7229 */ /* 0x00428c0000000010 */
.L_x_6766:
[----:B---3--:R-:W-:Y:S05]  /*d320*/  BSYNC B0 ;  /* 0x0000000000007941 */ /* 0x008fea0003800000 */
.L_x_6765:
[----:B------:R-:W-:Y:S01]  /*d330*/  BSSY B0, `(.L_x_6767) ;  /* 0x0000011000007945 */ /* 0x000fe20003800000 */
[----:B-1----:R-:W-:Y:S01]  /*d340*/  CS2R R16, SRZ ;  /* 0x0000000000107805 */ /* 0x002fe2000001ff00 */
[----:B------:R-:W-:Y:S05]  /*d350*/  @P2 BRA `(.L_x_6768) ;  /* 0x000000e000002947 */ /* 0x000fea0003800000 */
[----:B------:R-:W1:-:S04]  /*d360*/  DMUL R16, R36, c[0x0][0x188] ;  /* 0x0000620024107a28 */ /* 0x000e480000000000 */
[----:B------:R-:W3:-:S04]  /*d370*/  DMUL R14, R38, c[0x0][0x188] ;  /* 0x00006200260e7a28 */ /* 0x000ec80000000000 */
[----:B------:R-:W4:-:S04]  /*d380*/  DMUL R12, R34, c[0x0][0x178] ;  /* 0x00005e00220c7a28 */ /* 0x000f080000000000 */
[----:B-1----:R-:W1:-:S04]  /*d390*/  DFMA R16, R38, c[0x0][0x180], R16 ;  /* 0x0000600026107a2b */ /* 0x002e480000000010 */
[----:B---3--:R-:W-:-:S04]  /*d3a0*/  DFMA R14, R36, c[0x0][0x180], -R14 ;  /* 0x00006000240e7a2b */ /* 0x008fc8000000080e */
[----:B----4-:R-:W-:-:S04]  /*d3b0*/  DFMA R12, R32, c[0x0][0x170], -R12 ;  /* 0x00005c00200c7a2b */ /* 0x010fc8000000080c */
[----:B-1----:R-:W1:-:S04]  /*d3c0*/  DMUL R18, R16, R6 ;  /* 0x0000000610127228 */ /* 0x002e480000000000 */
[----:B------:R-:W3:-:S04]  /*d3d0*/  DMUL R32, R32, c[0x0][0x178] ;  /* 0x00005e0020207a28 */ /* 0x000ec80000000000 */
[----:B------:R-:W4:-:S04]  /*d3e0*/  DMUL R16, R16, R4 ;  /* 0x0000000410107228 */ /* 0x000f080000000000 */
[----:B-1----:R-:W1:-:S04]  /*d3f0*/  DFMA R18, R14, R4, -R18 ;  /* 0x000000040e12722b */ /* 0x002e480000000812 */
[----:B---3--:R-:W-:-:S04]  /*d400*/  DFMA R32, R34, c[0x0][0x170], R32 ;  /* 0x00005c0022207a2b */ /* 0x008fc80000000020 */
[----:B----4-:R-:W3:-:S04]  /*d410*/  DFMA R6, R14, R6, R16 ;  /* 0x000000060e06722b */ /* 0x010ec80000000010 */
[----:B-1----:R1:W4:-:S04]  /*d420*/  DADD R16, R12, R18 ;  /* 0x000000000c107229 */ /* 0x0023080000000012 */
[----:B---3--:R1:W3:-:S06]  /*d430*/  DADD R18, R32, R6 ;  /* 0x0000000020127229 */ /* 0x0082cc0000000006 */
.L_x_6768:
[----:B----4-:R-:W-:Y:S05]  /*d440*/  BSYNC B0 ;  /* 0x0000000000007941 */ /* 0x010fea0003800000 */
.L_x_6767:
[----:B------:R-:W-:Y:S01]  /*d450*/  BSSY B6, `(.L_x_6769) ;  /* 0x0000121000067945 */ /* 0x000fe20003800000 */
[----:B------:R-:W-:Y:S05]  /*d460*/  @P3 BRA `(.L_x_6770) ;  /* 0x000011f000003947 */ /* 0x000fea0003800000 */
[----:B------:R-:W4:Y:S01]  /*d470*/  S2R R3, SR_CTAID.X ;  /* 0x0000000000037919 */ /* 0x000f220000002500 */
[----:B0-----:R-:W-:Y:S01]  /*d480*/  PRMT R2, R44, 0x9910, RZ ;  /* 0x000099102c027816 */ /* 0x001fe200000000ff */
[----:B----4-:R-:W-:-:S04]  /*d490*/  IMAD R0, R3, 0x200, R0 ;  /* 0x0000020003007824 */ /* 0x010fc800078e0200 */
        /* <DEDUP_REMOVED lines=14> */
[----:B------:R-:W0:Y:S01]  /*d580*/  F2I.F64.TRUNC R9, R8 ;  /* 0x0000000800097311 */ /* 0x000e22000030d100 */
[----:B------:R-:W-:Y:S01]  /*d590*/  IMAD.MOV.U32 R2, RZ, RZ, R22 ;  /* 0x000000ffff027224 */ /* 0x000fe200078e0016 */
[----:B0-----:R0:W-:Y:S01]  /*d5a0*/  STG.E.U8 [R4.64], R9 ;  /* 0x0000000904007986 */ /* 0x0011e2000c101124 */
[----:B------:R-:W-:Y:S05]  /*d5b0*/  BRA `(.L_x_6770) ;  /* 0x000010a000007947 */ /* 0x000fea0003800000 */
.L_x_6774:
[----:B------:R-:W0:Y:S01]  /*d5c0*/  F2I.S64.F64.TRUNC R8, R8 ;  /* 0x0000000800087311 */ /* 0x000e22000030d900 */
[----:B------:R-:W-:Y:S02]  /*d5d0*/  IMAD.MOV.U32 R2, RZ, RZ, R22 ;  /* 0x000000ffff027224 */ /* 0x000fe400078e0016 */
[----:B0-----:R-:W-:-:S05]  /*d5e0*/  IMAD.MOV.U32 R3, RZ, RZ, R8 ;  /* 0x000000ffff037224 */ /* 0x001fca00078e0008 */
[----:B------:R0:W-:Y:S01]  /*d5f0*/  STG.E.U8 [R4.64], R3 ;  /* 0x0000000304007986 */ /* 0x0001e2000c101124 */
[----:B------:R-:W-:Y:S05]  /*d600*/  BRA `(.L_x_6770) ;  /* 0x0000105000007947 */ /* 0x000fea0003800000 */
.L_x_6773:
[----:B------:R-:W-:-:S13]  /*d610*/  ISETP.NE.AND P0, PT, R0, 0x2, PT ;  /* 0x000000020000780c */ /* 0x000fda0003f05270 */
[----:B------:R-:W-:Y:S05]  /*d620*/  @!P0 BRA `(.L_x_6776) ;  /* 0x000000c000008947 */ /* 0x000fea0003800000 */
[----:B------:R-:W-:-:S13]  /*d630*/  ISETP.NE.AND P0, PT, R0, 0x3, PT ;  /* 0x000000030000780c */ /* 0x000fda0003f05270 */
[----:B------:R-:W-:Y:S05]  /*d640*/  @!P0 BRA `(.L_x_6777) ;  /* 0x0000006000008947 */ /* 0x000fea0003800000 */
[----:B------:R-:W-:-:S13]  /*d650*/  ISETP.NE.AND P0, PT, R0, 0x4, PT ;  /* 0x000000040000780c */ /* 0x000fda0003f05270 */
[----:B------:R-:W-:Y:S05]  /*d660*/  @P0 BRA `(.L_x_6775) ;  /* 0x00000e3000000947 */ /* 0x000fea0003800000 */
[----:B------:R-:W0:Y:S01]  /*d670*/  F2I.S64.F64.TRUNC R8, R8 ;  /* 0x0000000800087311 */ /* 0x000e22000030d900 */
[----:B------:R-:W-:Y:S01]  /*d680*/  IMAD.MOV.U32 R2, RZ, RZ, R22 ;  /* 0x000000ffff027224 */ /* 0x000fe200078e0016 */
[----:B0-----:R0:W-:Y:S01]  /*d690*/  STG.E.64 [R4.64], R8 ;  /* 0x0000000804007986 */ /* 0x0011e2000c101b24 */
[----:B------:R-:W-:Y:S05]  /*d6a0*/  BRA `(.L_x_6770) ;  /* 0x00000fb000007947 */ /* 0x000fea0003800000 */
.L_x_6777:
[----:B------:R-:W0:Y:S01]  /*d6b0*/  F2I.F64.TRUNC R9, R8 ;  /* 0x0000000800097311 */ /* 0x000e22000030d100 */
[----:B------:R-:W-:Y:S01]  /*d6c0*/  IMAD.MOV.U32 R2, RZ, RZ, R22 ;  /* 0x000000ffff027224 */ /* 0x000fe200078e0016 */
[----:B0-----:R0:W-:Y:S01]  /*d6d0*/  STG.E [R4.64], R9 ;  /* 0x0000000904007986 */ /* 0x0011e2000c101924 */
[----:B------:R-:W-:Y:S05]  /*d6e0*/  BRA `(.L_x_6770) ;  /* 0x00000f7000007947 */ /* 0x000fea0003800000 */
.L_x_6776:
[----:B------:R-:W0:Y:S01]  /*d6f0*/  F2I.F64.TRUNC R9, R8 ;  /* 0x0000000800097311 */ /* 0x000e22000030d100 */
[----:B------:R-:W-:Y:S01]  /*d700*/  IMAD.MOV.U32 R2, RZ, RZ, R22 ;  /* 0x000000ffff027224 */ /* 0x000fe200078e0016 */
[----:B0-----:R0:W-:Y:S01]  /*d710*/  STG.E.U16 [R4.64], R9 ;  /* 0x0000000904007986 */ /* 0x0011e2000c101524 */
[----:B------:R-:W-:Y:S05]  /*d720*/  BRA `(.L_x_6770) ;  /* 0x00000f3000007947 */ /* 0x000fea0003800000 */
.L_x_6772:
[----:B------:R-:W-:-:S13]  /*d730*/  ISETP.GT.AND P0, PT, R0, 0x6, PT ;  /* 0x000000060000780c */ /* 0x000fda0003f04270 */
[----:B------:R-:W-:Y:S05]  /*d740*/  @P0 BRA `(.L_x_6778) ;  /* 0x0000011000000947 */ /* 0x000fea0003800000 */
[----:B------:R-:W-:-:S13]  /*d750*/  ISETP.NE.AND P0, PT, R0, 0x5, PT ;  /* 0x000000050000780c */ /* 0x000fda0003f05270 */
[----:B------:R-:W-:Y:S05]  /*d760*/  @!P0 BRA `(.L_x_6779) ;  /* 0x0000008000008947 */ /* 0x000fea0003800000 */
[----:B------:R-:W-:-:S13]  /*d770*/  ISETP.NE.AND P0, PT, R0, 0x6, PT ;  /* 0x000000060000780c */ /* 0x000fda0003f05270 */
[----:B------:R-:W-:Y:S05]  /*d780*/  @P0 BRA `(.L_x_6775) ;  /* 0x00000d1000000947 */ /* 0x000fea0003800000 */
[----:B------:R-:W0:Y:S01]  /*d790*/  F2F.F32.F64 R3, R8 ;  /* 0x0000000800037310 */ /* 0x000e220000301000 */
[----:B------:R-:W0:Y:S01]  /*d7a0*/  DSETP.GEU.AND P0, PT, |R8|, c[0x2][0x0], PT ;  /* 0x008000000800762a */ /* 0x000e220003f0e200 */
[----:B------:R-:W-:-:S13]  /*d7b0*/  IMAD.MOV.U32 R2, RZ, RZ, R22 ;  /* 0x000000ffff027224 */ /* 0x000fda00078e0016 */
[----:B0-----:R-:W-:-:S05]  /*d7c0*/  @!P0 FMUL R3, R3, 1.175494350822287508e-38 ;  /* 0x0080000003038820 */ /* 0x001fca0000400000 */
[----:B------:R0:W-:Y:S01]  /*d7d0*/  STG.E [R4.64], R3 ;  /* 0x0000000304007986 */ /* 0x0001e2000c101924 */
[----:B------:R-:W-:Y:S05]  /*d7e0*/  BRA `(.L_x_6770) ;  /* 0x00000e7000007947 */ /* 0x000fea0003800000 */
.L_x_6779:
[----:B------:R-:W0:Y:S01]  /*d7f0*/  F2F.F32.F64 R0, R8 ;  /* 0x0000000800007310 */ /* 0x000e220000301000 */
[----:B------:R-:W0:Y:S01]  /*d800*/  DSETP.GEU.AND P0, PT, |R8|, c[0x2][0x0], PT ;  /* 0x008000000800762a */ /* 0x000e220003f0e200 */
[----:B------:R-:W-:-:S13]  /*d810*/  IMAD.MOV.U32 R2, RZ, RZ, R22 ;  /* 0x000000ffff027224 */ /* 0x000fda00078e0016 */
[----:B0-----:R-:W-:-:S05]  /*d820*/  @!P0 FMUL R0, R0, 1.175494350822287508e-38 ;  /* 0x0080000000008820 */ /* 0x001fca0000400000 */
[----:B------:R-:W-:-:S05]  /*d830*/  F2FP.PACK_AB R0, RZ, R0 ;  /* 0x00000000ff00723e */ /* 0x000fca00000000ff */
[----:B------:R0:W-:Y:S01]  /*d840*/  STG.E.U16 [R4.64], R0 ;  /* 0x0000000004007986 */ /* 0x0001e2000c101524 */
[----:B------:R-:W-:Y:S05]  /*d850*/  BRA `(.L_x_6770) ;  /* 0x00000e0000007947 */ /* 0x000fea0003800000 */
.L_x_6778:
[----:B------:R-:W-:-:S13]  /*d860*/  ISETP.NE.AND P0, PT, R0, 0x7, PT ;  /* 0x000000070000780c */ /* 0x000fda0003f05270 */
[----:B------:R-:W-:Y:S05]  /*d870*/  @!P0 BRA `(.L_x_6780) ;  /* 0x0000017000008947 */ /* 0x000fea0003800000 */
[----:B------:R-:W-:-:S13]  /*d880*/  ISETP.NE.AND P0, PT, R0, 0x8, PT ;  /* 0x000000080000780c */ /* 0x000fda0003f05270 */
[----:B------:R-:W-:Y:S05]  /*d890*/  @!P0 BRA `(.L_x_6781) ;  /* 0x000000b000008947 */ /* 0x000fea0003800000 */
[----:B------:R-:W-:-:S13]  /*d8a0*/  ISETP.NE.AND P0, PT, R0, 0x9, PT ;  /* 0x000000090000780c */ /* 0x000fda0003f05270 */
[----:B------:R-:W-:Y:S05]  /*d8b0*/  @P0 BRA `(.L_x_6775) ;  /* 0x00000be000000947 */ /* 0x000fea0003800000 */
[----:B-1----:R-:W0:Y:S01]  /*d8c0*/  F2F.F32.F64 R7, R10 ;  /* 0x0000000a00077310 */ /* 0x002e220000301000 */
[----:B------:R-:W0:Y:S01]  /*d8d0*/  DSETP.GEU.AND P0, PT, |R10|, c[0x2][0x0], PT ;  /* 0x008000000a00762a */ /* 0x000e220003f0e200 */
[----:B------:R-:W-:-:S03]  /*d8e0*/  IMAD.MOV.U32 R2, RZ, RZ, R22 ;  /* 0x000000ffff027224 */ /* 0x000fc600078e0016 */
[----:B------:R-:W1:-:S03]  /*d8f0*/  DSETP.GEU.AND P1, PT, |R8|, c[0x2][0x0], PT ;  /* 0x008000000800762a */ /* 0x000e460003f2e200 */
[----:B------:R-:W1:Y:S07]  /*d900*/  F2F.F32.F64 R6, R8 ;  /* 0x0000000800067310 */ /* 0x000e6e0000301000 */
[----:B0-----:R-:W-:-:S04]  /*d910*/  @!P0 FMUL R7, R7, 1.175494350822287508e-38 ;  /* 0x0080000007078820 */ /* 0x001fc80000400000 */
[----:B-1----:R-:W-:-:S05]  /*d920*/  @!P1 FMUL R6, R6, 1.175494350822287508e-38 ;  /* 0x0080000006069820 */ /* 0x002fca0000400000 */
[----:B------:R0:W-:Y:S01]  /*d930*/  STG.E.64 [R4.64], R6 ;  /* 0x0000000604007986 */ /* 0x0001e2000c101b24 */
[----:B------:R-:W-:Y:S05]  /*d940*/  BRA `(.L_x_6770) ;  /* 0x00000d1000007947 */ /* 0x000fea0003800000 */
.L_x_6781:
[----:B------:R-:W0:Y:S01]  /*d950*/  F2F.F32.F64 R3, R8 ;  /* 0x0000000800037310 */ /* 0x000e220000301000 */
[----:B------:R-:W0:Y:S01]  /*d960*/  DSETP.GEU.AND P0, PT, |R8|, c[0x2][0x0], PT ;  /* 0x008000000800762a */ /* 0x000e220003f0e200 */
[----:B------:R-:W-:-:S03]  /*d970*/  IMAD.MOV.U32 R2, RZ, RZ, R22 ;  /* 0x000000ffff027224 */ /* 0x000fc600078e0016 */
[----:B------:R-:W4:-:S03]  /*d980*/  DSETP.GEU.AND P1, PT, |R10|, c[0x2][0x0], PT ;  /* 0x008000000a00762a */ /* 0x000f060003f2e200 */
[----:B------:R-:W4:Y:S07]  /*d990*/  F2F.F32.F64 R0, R10 ;  /* 0x0000000a00007310 */ /* 0x000f2e0000301000 */
[----:B0-----:R-:W-:-:S04]  /*d9a0*/  @!P0 FMUL R3, R3, 1.175494350822287508e-38 ;  /* 0x0080000003038820 */ /* 0x001fc80000400000 */
[----:B----4-:R-:W-:-:S05]  /*d9b0*/  @!P1 FMUL R0, R0, 1.175494350822287508e-38 ;  /* 0x0080000000009820 */ /* 0x010fca0000400000 */
[----:B------:R-:W-:-:S05]  /*d9c0*/  F2FP.PACK_AB R3, R0, R3 ;  /* 0x000000030003723e */ /* 0x000fca00000000ff */
[----:B------:R0:W-:Y:S01]  /*d9d0*/  STG.E [R4.64], R3 ;  /* 0x0000000304007986 */ /* 0x0001e2000c101924 */
[----:B------:R-:W-:Y:S05]  /*d9e0*/  BRA `(.L_x_6770) ;  /* 0x00000c7000007947 */ /* 0x000fea0003800000 */
.L_x_6780:
[----:B------:R0:W-:Y:S01]  /*d9f0*/  STG.E.64 [R4.64], R8 ;  /* 0x0000000804007986 */ /* 0x0001e2000c101b24 */
[----:B------:R-:W-:Y:S01]  /*da00*/  IMAD.MOV.U32 R2, RZ, RZ, R22 ;  /* 0x000000ffff027224 */ /* 0x000fe200078e0016 */
[----:B------:R-:W-:Y:S05]  /*da10*/  BRA `(.L_x_6770) ;  /* 0x00000c4000007947 */ /* 0x000fea0003800000 */
.L_x_6771:
        /* <DEDUP_REMOVED lines=8> */
[----:B------:R-:W0:Y:S01]  /*daa0*/  DSETP.NEU.AND P0, PT, R10, RZ, PT ;  /* 0x000000ff0a00722a */ /* 0x000e220003f0d000 */
[----:B------:R-:W-:-:S05]  /*dab0*/  IMAD.MOV.U32 R2, RZ, RZ, R22 ;  /* 0x000000ffff027224 */ /* 0x000fca00078e0016 */
[----:B0-----:R-:W0:-:S06]  /*dac0*/  DSETP.NEU.OR P0, PT, R8, RZ, P0 ;  /* 0x000000ff0800722a */ /* 0x001e0c000070d400 */
[----:B0-----:R-:W-:-:S05]  /*dad0*/  SEL R3, RZ, 0x1, !P0 ;  /* 0x00000001ff037807 */ /* 0x001fca0004000000 */
[----:B------:R0:W-:Y:S01]  /*dae0*/  STG.E.U8 [R4.64], R3 ;  /* 0x0000000304007986 */ /* 0x0001e2000c101124 */
[----:B------:R-:W-:Y:S05]  /*daf0*/  BRA `(.L_x_6770) ;  /* 0x00000b6000007947 */ /* 0x000fea0003800000 */
.L_x_6784:
[----:B------:R0:W-:Y:S01]  /*db00*/  STG.E.128 [R4.64], R8 ;  /* 0x0000000804007986 */ /* 0x0001e2000c101d24 */
[----:B------:R-:W-:Y:S01]  /*db10*/  IMAD.MOV.U32 R2, RZ, RZ, R22 ;  /* 0x000000ffff027224 */ /* 0x000fe200078e0016 */
[----:B------:R-:W-:Y:S05]  /*db20*/  BRA `(.L_x_6770) ;  /* 0x00000b3000007947 */ /* 0x000fea0003800000 */
.L_x_6783:
        /* <DEDUP_REMOVED lines=23> */
.L_x_6788:
[----:B------:R-:W-:Y:S05]  /*dca0*/  BSYNC B0 ;  /* 0x0000000000007941 */ /* 0x000fea0003800000 */
.L_x_6787:
[----:B------:R-:W-:Y:S01]  /*dcb0*/  LOP3.LUT R3, R0, R3, RZ, 0xfc, !PT ;  /* 0x0000000300037212 */ /* 0x000fe200078efcff */
[----:B------:R-:W-:-:S04]  /*dcc0*/  IMAD.MOV.U32 R2, RZ, RZ, R22 ;  /* 0x000000ffff027224 */ /* 0x000fc800078e0016 */
[----:B------:R0:W-:Y:S01]  /*dcd0*/  STG.E.U8 [R4.64], R3 ;  /* 0x0000000304007986 */ /* 0x0001e2000c101124 */
[----:B------:R-:W-:Y:S05]  /*dce0*/  BRA `(.L_x_6770) ;  /* 0x0000097000007947 */ /* 0x000fea0003800000 */
.L_x_6786:
        /* <DEDUP_REMOVED lines=15> */
.L_x_6790:
[----:B------:R-:W-:Y:S01]  /*dde0*/  IMAD.MOV.U32 R0, RZ, RZ, 0x7f ;  /* 0x0000007fff007424 */ /* 0x000fe200078e00ff */
[----:B------:R-:W-:-:S04]  /*ddf0*/  ISETP.GT.U32.AND P0, PT, R2, 0x7f800000, PT ;  /* 0x7f8000000200780c */ /* 0x000fc80003f04070 */
[----:B------:R-:W-:-:S04]  /*de00*/  SEL R0, R0, 0x7c, P0 ;  /* 0x0000007c00007807 */ /* 0x000fc80000000000 */
.L_x_6791:
[----:B------:R-:W-:Y:S05]  /*de10*/  BSYNC B0 ;  /* 0x0000000000007941 */ /* 0x000fea0003800000 */
.L_x_6789:
[----:B------:R-:W-:-:S04]  /*de20*/  LOP3.LUT R2, R3, 0x80000000, RZ, 0xc0, !PT ;  /* 0x8000000003027812 */ /* 0x000fc800078ec0ff */
[----:B------:R-:W-:Y:S01]  /*de30*/  SHF.R.U32.HI R3, RZ, 0x18, R2 ;  /* 0x00000018ff037819 */ /* 0x000fe20000011602 */
[----:B------:R-:W-:-:S03]  /*de40*/  IMAD.MOV.U32 R2, RZ, RZ, R22 ;  /* 0x000000ffff027224 */ /* 0x000fc600078e0016 */
[----:B------:R-:W-:-:S05]  /*de50*/  LOP3.LUT R3, R0, R3, RZ, 0xfc, !PT ;  /* 0x0000000300037212 */ /* 0x000fca00078efcff */
[----:B------:R0:W-:Y:S01]  /*de60*/  STG.E.U8 [R4.64], R3 ;  /* 0x0000000304007986 */ /* 0x0001e2000c101124 */
[----:B------:R-:W-:Y:S05]  /*de70*/  BRA `(.L_x_6770) ;  /* 0x000007e000007947 */ /* 0x000fea0003800000 */
.L_x_6785:
[----:B------:R-:W0:Y:S01]  /*de80*/  F2F.F32.F64 R0, R8 ;  /* 0x0000000800007310 */ /* 0x000e220000301000 */
[----:B------:R-:W0:Y:S01]  /*de90*/  DSETP.GEU.AND P0, PT, |R8|, c[0x2][0x0], PT ;  /* 0x008000000800762a */ /* 0x000e220003f0e200 */
[----:B------:R-:W-:-:S13]  /*dea0*/  IMAD.MOV.U32 R2, RZ, RZ, R22 ;  /* 0x000000ffff027224 */ /* 0x000fda00078e0016 */
[----:B0-----:R-:W-:-:S05]  /*deb0*/  @!P0 FMUL R0, R0, 1.175494350822287508e-38 ;  /* 0x0080000000008820 */ /* 0x001fca0000400000 */
[----:B------:R-:W-:-:S05]  /*dec0*/  F2FP.BF16.PACK_AB R0, RZ, R0 ;  /* 0x00000000ff00723e */ /* 0x000fca00000010ff */
[----:B------:R0:W-:Y:S01]  /*ded0*/  STG.E.U16 [R4.64], R0 ;  /* 0x0000000004007986 */ /* 0x0001e2000c101524 */
[----:B------:R-:W-:Y:S05]  /*dee0*/  BRA `(.L_x_6770) ;  /* 0x0000077000007947 */ /* 0x000fea0003800000 */
.L_x_6782:
        /* <DEDUP_REMOVED lines=8> */
[----:B------:R-:W0:Y:S01]  /*df70*/  F2I.U32.F64.TRUNC R9, R8 ;  /* 0x0000000800097311 */ /* 0x000e22000030d000 */
[----:B------:R-:W-:Y:S01]  /*df80*/  IMAD.MOV.U32 R2, RZ, RZ, R22 ;  /* 0x000000ffff027224 */ /* 0x000fe200078e0016 */
[----:B0-----:R0:W-:Y:S01]  /*df90*/  STG.E.U16 [R4.64], R9 ;  /* 0x0000000904007986 */ /* 0x0011e2000c101524 */
[----:B------:R-:W-:Y:S05]  /*dfa0*/  BRA `(.L_x_6770) ;  /* 0x000006b000007947 */ /* 0x000fea0003800000 */
.L_x_6794:
[----:B-1----:R-:W0:Y:S01]  /*dfb0*/  F2F.F32.F64 R7, R8 ;  /* 0x0000000800077310 */ /* 0x002e220000301000 */
        /* <DEDUP_REMOVED lines=18> */
.L_x_6797:
[----:B------:R-:W-:-:S04]  /*e0e0*/  LOP3.LUT R0, R7, 0x80000000, RZ, 0xc0, !PT ;  /* 0x8000000007007812 */ /* 0x000fc800078ec0ff */
[----:B------:R-:W-:-:S04]  /*e0f0*/  SHF.R.U32.HI R3, RZ, 0x18, R0 ;  /* 0x00000018ff037819 */ /* 0x000fc80000011600 */
[----:B------:R-:W-:-:S04]  /*e100*/  LOP3.LUT R2, R2, R3, RZ, 0xfc, !PT ;  /* 0x0000000302027212 */ /* 0x000fc800078efcff */
[----:B------:R-:W-:Y:S02]  /*e110*/  PRMT R0, R2, 0x7610, R0 ;  /* 0x0000761002007816 */ /* 0x000fe40000000000 */
.L_x_6796:
[----:B------:R-:W-:Y:S05]  /*e120*/  BSYNC B0 ;  /* 0x0000000000007941 */ /* 0x000fea0003800000 */
.L_x_6795:
[----:B------:R0:W-:Y:S01]  /*e130*/  STG.E.U8 [R4.64], R0 ;  /* 0x0000000004007986 */ /* 0x0001e2000c101124 */
[----:B------:R-:W-:Y:S01]  /*e140*/  IMAD.MOV.U32 R2, RZ, RZ, R22 ;  /* 0x000000ffff027224 */ /* 0x000fe200078e0016 */
[----:B------:R-:W-:Y:S05]  /*e150*/  BRA `(.L_x_6770) ;  /* 0x0000050000007947 */ /* 0x000fea0003800000 */
.L_x_6793:
        /* <DEDUP_REMOVED lines=19> */
.L_x_6800:
[----:B------:R-:W-:-:S04]  /*e290*/  LOP3.LUT R0, R7, 0x80000000, RZ, 0xc0, !PT ;  /* 0x8000000007007812 */ /* 0x000fc800078ec0ff */
[----:B------:R-:W-:-:S04]  /*e2a0*/  SHF.R.U32.HI R3, RZ, 0x18, R0 ;  /* 0x00000018ff037819 */ /* 0x000fc80000011600 */
[----:B------:R-:W-:-:S04]  /*e2b0*/  LOP3.LUT R2, R2, R3, RZ, 0xfc, !PT ;  /* 0x0000000302027212 */ /* 0x000fc800078efcff */
[----:B------:R-:W-:Y:S02]  /*e2c0*/  PRMT R0, R2, 0x7610, R0 ;  /* 0x0000761002007816 */ /* 0x000fe40000000000 */
.L_x_6799:
[----:B------:R-:W-:Y:S05]  /*e2d0*/  BSYNC B0 ;  /* 0x0000000000007941 */ /* 0x000fea0003800000 */
.L_x_6798:
[----:B------:R0:W-:Y:S01]  /*e2e0*/  STG.E.U8 [R4.64], R0 ;  /* 0x0000000004007986 */ /* 0x0001e2000c101124 */
[----:B------:R-:W-:Y:S01]  /*e2f0*/  IMAD.MOV.U32 R2, RZ, RZ, R22 ;  /* 0x000000ffff027224 */ /* 0x000fe200078e0016 */
[----:B------:R-:W-:Y:S05]  /*e300*/  BRA `(.L_x_6770) ;  /* 0x0000035000007947 */ /* 0x000fea0003800000 */
.L_x_6792:
[----:B------:R-:W-:-:S13]  /*e310*/  ISETP.NE.AND P0, PT, R0, 0x1c, PT ;  /* 0x0000001c0000780c */ /* 0x000fda0003f05270 */
[----:B------:R-:W-:Y:S05]  /*e320*/  @!P0 BRA `(.L_x_6801) ;  /* 0x0000030000008947 */ /* 0x000fea0003800000 */
[----:B------:R-:W-:-:S13]  /*e330*/  ISETP.NE.AND P0, PT, R0, 0x1d, PT ;  /* 0x0000001d0000780c */ /* 0x000fda0003f05270 */
[----:B------:R-:W-:Y:S05]  /*e340*/  @!P0 BRA `(.L_x_6802) ;  /* 0x000002a000008947 */ /* 0x000fea0003800000 */
[----:B------:R-:W-:-:S13]  /*e350*/  ISETP.NE.AND P0, PT, R0, 0x2c, PT ;  /* 0x0000002c0000780c */ /* 0x000fda0003f05270 */
[----:B------:R-:W-:Y:S05]  /*e360*/  @P0 BRA `(.L_x_6775) ;  /* 0x0000013000000947 */ /* 0x000fea0003800000 */
[----:B-1----:R-:W0:Y:S01]  /*e370*/  F2F.F32.F64 R6, R8 ;  /* 0x0000000800067310 */ /* 0x002e220000301000 */
        /* <DEDUP_REMOVED lines=13> */
[----:B------:R-:W-:Y:S02]  /*e450*/  @!P0 IMAD.MOV R0, RZ, RZ, R2 ;  /* 0x000000ffff008224 */ /* 0x000fe400078e0202 */
[----:B------:R-:W-:Y:S02]  /*e460*/  IMAD.MOV.U32 R2, RZ, RZ, R22 ;  /* 0x000000ffff027224 */ /* 0x000fe400078e0016 */
[----:B------:R-:W-:-:S05]  /*e470*/  @P2 IMAD.MOV.U32 R3, RZ, RZ, R0 ;  /* 0x000000ffff032224 */ /* 0x000fca00078e0000 */
[----:B------:R0:W-:Y:S01]  /*e480*/  STG.E.U8 [R4.64], R3 ;  /* 0x0000000304007986 */ /* 0x0001e2000c101124 */
[----:B------:R-:W-:Y:S05]  /*e490*/  BRA `(.L_x_6770) ;  /* 0x000001c000007947 */ /* 0x000fea0003800000 */
.L_x_6775:
[----:B------:R-:W-:Y:S01]  /*e4a0*/  MOV R0, 0x228 ;  /* 0x0000022800007802 */ /* 0x000fe20000000f00 */
[----:B------:R-:W-:Y:S02]  /*e4b0*/  IMAD.MOV.U32 R4, RZ, RZ, c[0x4][0x218] ;  /* 0x01008600ff047624 */ /* 0x000fe400078e00ff */
[----:B------:R-:W-:Y:S01]  /*e4c0*/  IMAD.MOV.U32 R5, RZ, RZ, c[0x4][0x21c] ;  /* 0x01008700ff057624 */ /* 0x000fe200078e00ff */
[----:B------:R0:W4:Y:S01]  /*e4d0*/  LDC.64 R2, c[0x4][R0] ;  /* 0x0100000000027b82 */ /* 0x0001220000000a00 */
[----:B-1----:R-:W-:Y:S02]  /*e4e0*/  IMAD.MOV.U32 R6, RZ, RZ, c[0x4][0x220] ;  /* 0x01008800ff067624 */ /* 0x002fe400078e00ff */
        /* <DEDUP_REMOVED lines=13> */
[----:B--234-:R-:W-:Y:S05]  /*e5c0*/  CALL.ABS.NOINC R2 ;  /* 0x0000000002007343 */ /* 0x01cfea0003c00000 */
[----:B------:R-:W-:Y:S01]  /*e5d0*/  IMAD.MOV.U32 R2, RZ, RZ, R22 ;  /* 0x000000ffff027224 */ /* 0x000fe200078e0016 */
[----:B------:R-:W-:Y:S05]  /*e5e0*/  BRA `(.L_x_6770) ;  /* 0x0000007000007947 */ /* 0x000fea0003800000 */
.L_x_6802:
[----:B------:R-:W0:Y:S01]  /*e5f0*/  F2I.U64.F64.TRUNC R8, R8 ;  /* 0x0000000800087311 */ /* 0x000e22000030d800 */
[----:B------:R-:W-:Y:S01]  /*e600*/  IMAD.MOV.U32 R2, RZ, RZ, R22 ;  /* 0x000000ffff027224 */ /* 0x000fe200078e0016 */
[----:B0-----:R0:W-:Y:S01]  /*e610*/  STG.E.64 [R4.64], R8 ;  /* 0x0000000804007986 */ /* 0x0011e2000c101b24 */
[----:B------:R-:W-:Y:S05]  /*e620*/  BRA `(.L_x_6770) ;  /* 0x0000003000007947 */ /* 0x000fea0003800000 */
.L_x_6801:
[----:B------:R-:W0:Y:S01]  /*e630*/  F2I.U32.F64.TRUNC R9, R8 ;  /* 0x0000000800097311 */ /* 0x000e22000030d000 */
[----:B------:R-:W-:Y:S01]  /*e640*/  IMAD.MOV.U32 R2, RZ, RZ, R22 ;  /* 0x000000ffff027224 */ /* 0x000fe200078e0016 */
[----:B0-----:R0:W-:Y:S06]  /*e650*/  STG.E [R4.64], R9 ;  /* 0x0000000904007986 */ /* 0x0011ec000c101924 */
.L_x_6770:
[----:B------:R-:W-:Y:S05]  /*e660*/  BSYNC B6 ;  /* 0x0000000000067941 */ /* 0x000fea0003800000 */
.L_x_6769:
[----:B------:R-:W-:Y:S01]  /*e670*/  ISETP.GE.AND P0, PT, R2, R23, PT ;  /* 0x000000170200720c */ /* 0x000fe20003f06270 */
[----:B------:R-:W-:-:S12]  /*e680*/  BSSY B6, `(.L_x_6803) ;  /* 0x0000213000067945 */ /* 0x000fd80003800000 */
[----:B------:R-:W-:Y:S05]  /*e690*/  @P0 BRA `(.L_x_6804) ;  /* 0x0000211000000947 */ /* 0x000fea0003800000 */
[----:B0-----:R-:W0:Y:S02]  /*e6a0*/  S2R R3, SR_CTAID.X ;  /* 0x0000000000037919 */ /* 0x001e240000002500 */
        /* <DEDUP_REMOVED lines=19> */
.L_x_6808:
[----:B------:R-:W0:Y:S02]  /*e7e0*/  F2I.S64.F64.TRUNC R40, R40 ;  /* 0x0000002800287311 */ /* 0x000e24000030d900 */
[----:B0-----:R-:W-:-:S05]  /*e7f0*/  IMAD.MOV.U32 R3, RZ, RZ, R40 ;  /* 0x000000ffff037224 */ /* 0x001fca00078e0028 */
[----:B------:R0:W-:Y:S01]  /*e800*/  STG.E.U8 [R4.64], R3 ;  /* 0x0000000304007986 */ /* 0x0001e2000c101124 */
[----:B------:R-:W-:Y:S05]  /*e810*/  BRA `(.L_x_6810) ;  /* 0x00000ef000007947 */ /* 0x000fea0003800000 */
.L_x_6807:
        /* <DEDUP_REMOVED lines=9> */
.L_x_6812:
[----:B------:R-:W0:Y:S02]  /*e8b0*/  F2I.F64.TRUNC R41, R40 ;  /* 0x0000002800297311 */ /* 0x000e24000030d100 */
[----:B0-----:R0:W-:Y:S01]  /*e8c0*/  STG.E [R4.64], R41 ;  /* 0x0000002904007986 */ /* 0x0011e2000c101924 */
[----:B------:R-:W-:Y:S05]  /*e8d0*/  BRA `(.L_x_6810) ;  /* 0x00000e3000007947 */ /* 0x000fea0003800000 */
.L_x_6811:
[----:B------:R-:W0:Y:S02]  /*e8e0*/  F2I.F64.TRUNC R41, R40 ;  /* 0x0000002800297311 */ /* 0x000e24000030d100 */
[----:B0-----:R0:W-:Y:S01]  /*e8f0*/  STG.E.U16 [R4.64], R41 ;  /* 0x0000002904007986 */ /* 0x0011e2000c101524 */
[----:B------:R-:W-:Y:S05]  /*e900*/  BRA `(.L_x_6810) ;  /* 0x00000e0000007947 */ /* 0x000fea0003800000 */
.L_x_6806:
        /* <DEDUP_REMOVED lines=11> */
.L_x_6814:
[----:B------:R-:W0:Y:S01]  /*e9c0*/  F2F.F32.F64 R0, R40 ;  /* 0x0000002800007310 */ /* 0x000e220000301000 */
[----:B------:R-:W0:-:S14]  /*e9d0*/  DSETP.GEU.AND P0, PT, |R40|, c[0x2][0x0], PT ;  /* 0x008000002800762a */ /* 0x000e1c0003f0e200 */
[----:B0-----:R-:W-:-:S05]  /*e9e0*/  @!P0 FMUL R0, R0, 1.175494350822287508e-38 ;  /* 0x0080000000008820 */ /* 0x001fca0000400000 */
[----:B------:R-:W-:-:S05]  /*e9f0*/  F2FP.PACK_AB R0, RZ, R0 ;  /* 0x00000000ff00723e */ /* 0x000fca00000000ff */
[----:B------:R0:W-:Y:S01]  /*ea00*/  STG.E.U16 [R4.64], R0 ;  /* 0x0000000004007986 */ /* 0x0001e2000c101524 */
[----:B------:R-:W-:Y:S05]  /*ea10*/  BRA `(.L_x_6810) ;  /* 0x00000cf000007947 */ /* 0x000fea0003800000 */
.L_x_6813:
[----:B------:R-:W-:-:S13]  /*ea20*/  ISETP.NE.AND P0, PT, R0, 0x7, PT ;  /* 0x000000070000780c */ /* 0x000fda0003f05270 */
[----:B------:R-:W-:Y:S05]  /*ea30*/  @!P0 BRA `(.L_x_6815) ;  /* 0x0000015000008947 */ /* 0x000fea0003800000 */
[----:B------:R-:W-:-:S13]  /*ea40*/  ISETP.NE.AND P0, PT, R0, 0x8, PT ;  /* 0x000000080000780c */ /* 0x000fda0003f05270 */
[----:B------:R-:W-:Y:S05]  /*ea50*/  @!P0 BRA `(.L_x_6816) ;  /* 0x000000a000008947 */ /* 0x000fea0003800000 */
[----:B------:R-:W-:-:S13]  /*ea60*/  ISETP.NE.AND P0, PT, R0, 0x9, PT ;  /* 0x000000090000780c */ /* 0x000fda0003f05270 */
[----:B------:R-:W-:Y:S05]  /*ea70*/  @P0 BRA `(.L_x_6809) ;  /* 0x00000b0000000947 */ /* 0x000fea0003800000 */
[----:B-12---:R-:W0:Y:S01]  /*ea80*/  F2F.F32.F64 R7, R42 ;  /* 0x0000002a00077310 */ /* 0x006e220000301000 */
[----:B------:R-:W0:-:S04]  /*ea90*/  DSETP.GEU.AND P0, PT, |R42|, c[0x2][0x0], PT ;  /* 0x008000002a00762a */ /* 0x000e080003f0e200 */
[----:B------:R-:W1:-:S03]  /*eaa0*/  DSETP.GEU.AND P1, PT, |R40|, c[0x2][0x0], PT ;  /* 0x008000002800762a */ /* 0x000e460003f2e200 */
[----:B------:R-:W1:Y:S07]  /*eab0*/  F2F.F32.F64 R6, R40 ;  /* 0x0000002800067310 */ /* 0x000e6e0000301000 */
[----:B0-----:R-:W-:-:S04]  /*eac0*/  @!P0 FMUL R7, R7, 1.175494350822287508e-38 ;  /* 0x0080000007078820 */ /* 0x001fc80000400000 */
[----:B-1----:R-:W-:-:S05]  /*ead0*/  @!P1 FMUL R6, R6, 1.175494350822287508e-38 ;  /* 0x0080000006069820 */ /* 0x002fca0000400000 */
[----:B------:R0:W-:Y:S01]  /*eae0*/  STG.E.64 [R4.64], R6 ;  /* 0x0000000604007986 */ /* 0x0001e2000c101b24 */
[----:B------:R-:W-:Y:S05]  /*eaf0*/  BRA `(.L_x_6810) ;  /* 0x00000c1000007947 */ /* 0x000fea0003800000 */
.L_x_6816:
[----:B------:R-:W0:Y:S01]  /*eb00*/  F2F.F32.F64 R3, R40 ;  /* 0x0000002800037310 */ /* 0x000e220000301000 */
[----:B------:R-:W0:-:S04]  /*eb10*/  DSETP.GEU.AND P0, PT, |R40|, c[0x2][0x0], PT ;  /* 0x008000002800762a */ /* 0x000e080003f0e200 */
[----:B--2---:R-:W2:-:S03]  /*eb20*/  DSETP.GEU.AND P1, PT, |R42|, c[0x2][0x0], PT ;  /* 0x008000002a00762a */ /* 0x004e860003f2e200 */
[----:B------:R-:W2:Y:S07]  /*eb30*/  F2F.F32.F64 R0, R42 ;  /* 0x0000002a00007310 */ /* 0x000eae0000301000 */
[----:B0-----:R-:W-:-:S04]  /*eb40*/  @!P0 FMUL R3, R3, 1.175494350822287508e-38 ;  /* 0x0080000003038820 */ /* 0x001fc80000400000 */
[----:B--2---:R-:W-:-:S05]  /*eb50*/  @!P1 FMUL R0, R0, 1.175494350822287508e-38 ;  /* 0x0080000000009820 */ /* 0x004fca0000400000 */
[----:B------:R-:W-:-:S05]  /*eb60*/  F2FP.PACK_AB R3, R0, R3 ;  /* 0x000000030003723e */ /* 0x000fca00000000ff */
[----:B------:R0:W-:Y:S01]  /*eb70*/  STG.E [R4.64], R3 ;  /* 0x0000000304007986 */ /* 0x0001e2000c101924 */
[----:B------:R-:W-:Y:S05]  /*eb80*/  BRA `(.L_x_6810) ;  /* 0x00000b8000007947 */ /* 0x000fea0003800000 */
.L_x_6815:
[----:B------:R0:W-:Y:S01]  /*eb90*/  STG.E.64 [R4.64], R40 ;  /* 0x0000002804007986 */ /* 0x0001e2000c101b24 */
[----:B------:R-:W-:Y:S05]  /*eba0*/  BRA `(.L_x_6810) ;  /* 0x00000b6000007947 */ /* 0x000fea0003800000 */
.L_x_6805:
        /* <DEDUP_REMOVED lines=8> */
[----:B--2---:R-:W0:-:S06]  /*ec30*/  DSETP.NEU.AND P0, PT, R42, RZ, PT ;  /* 0x000000ff2a00722a */ /* 0x004e0c0003f0d000 */
[----:B0-----:R-:W0:-:S06]  /*ec40*/  DSETP.NEU.OR P0, PT, R40, RZ, P0 ;  /* 0x000000ff2800722a */ /* 0x001e0c000070d400 */
[----:B0-----:R-:W-:-:S05]  /*ec50*/  SEL R3, RZ, 0x1, !P0 ;  /* 0x00000001ff037807 */ /* 0x001fca0004000000 */
[----:B------:R0:W-:Y:S01]  /*ec60*/  STG.E.U8 [R4.64], R3 ;  /* 0x0000000304007986 */ /* 0x0001e2000c101124 */
[----:B------:R-:W-:Y:S05]  /*ec70*/  BRA `(.L_x_6810) ;  /* 0x00000a9000007947 */ /* 0x000fea0003800000 */
.L_x_6819:
[----:B--2---:R0:W-:Y:S01]  /*ec80*/  STG.E.128 [R4.64], R40 ;  /* 0x0000002804007986 */ /* 0x0041e2000c101d24 */
[----:B------:R-:W-:Y:S05]  /*ec90*/  BRA `(.L_x_6810) ;  /* 0x00000a7000007947 */ /* 0x000fea0003800000 */
.L_x_6818:
        /* <DEDUP_REMOVED lines=13> */
[----:B-1----:R-:W-:Y:S01]  /*ed70*/  SHF.R.U32.HI R7, RZ, 0x18, R0 ;  /* 0x00000018ff077819 */ /* 0x002fe20000011600 */
        /* <DEDUP_REMOVED lines=9> */
.L_x_6823:
[----:B------:R-:W-:Y:S05]  /*ee10*/  BSYNC B0 ;  /* 0x0000000000007941 */ /* 0x000fea0003800000 */
.L_x_6822:
[----:B------:R-:W-:-:S05]  /*ee20*/  LOP3.LUT R7, R0, R7, RZ, 0xfc, !PT ;  /* 0x0000000700077212 */ /* 0x000fca00078efcff */
[----:B------:R0:W-:Y:S01]  /*ee30*/  STG.E.U8 [R4.64], R7 ;  /* 0x0000000704007986 */ /* 0x0001e2000c101124 */
[----:B------:R-:W-:Y:S05]  /*ee40*/  BRA `(.L_x_6810) ;  /* 0x000008c000007947 */ /* 0x000fea0003800000 */
.L_x_6821:
[----:B-1----:R-:W0:Y:S01]  /*ee50*/  F2F.F32.F64 R7, R40 ;  /* 0x0000002800077310 */ /* 0x002e220000301000 */
        /* <DEDUP_REMOVED lines=14> */
.L_x_6825:
[----:B------:R-:W-:Y:S01]  /*ef40*/  IMAD.MOV.U32 R0, RZ, RZ, 0x7f ;  /* 0x0000007fff007424 */ /* 0x000fe200078e00ff */
[----:B------:R-:W-:-:S04]  /*ef50*/  ISETP.GT.U32.AND P0, PT, R3, 0x7f800000, PT ;  /* 0x7f8000000300780c */ /* 0x000fc80003f04070 */
[----:B------:R-:W-:-:S04]  /*ef60*/  SEL R0, R0, 0x7c, P0 ;  /* 0x0000007c00007807 */ /* 0x000fc80000000000 */
.L_x_6826:
[----:B------:R-:W-:Y:S05]  /*ef70*/  BSYNC B0 ;  /* 0x0000000000007941 */ /* 0x000fea0003800000 */
.L_x_6824:
[----:B------:R-:W-:-:S04]  /*ef80*/  LOP3.LUT R3, R7, 0x80000000, RZ, 0xc0, !PT ;  /* 0x8000000007037812 */ /* 0x000fc800078ec0ff */
[----:B------:R-:W-:-:S04]  /*ef90*/  SHF.R.U32.HI R3, RZ, 0x18, R3 ;  /* 0x00000018ff037819 */ /* 0x000fc80000011603 */
[----:B------:R-:W-:-:S05]  /*efa0*/  LOP3.LUT R3, R0, R3, RZ, 0xfc, !PT ;  /* 0x0000000300037212 */ /* 0x000fca00078efcff */
[----:B------:R0:W-:Y:S01]  /*efb0*/  STG.E.U8 [R4.64], R3 ;  /* 0x0000000304007986 */ /* 0x0001e2000c101124 */
[----:B------:R-:W-:Y:S05]  /*efc0*/  BRA `(.L_x_6810) ;  /* 0x0000074000007947 */ /* 0x000fea0003800000 */
.L_x_6820:
[----:B------:R-:W0:Y:S01]  /*efd0*/  F2F.F32.F64 R0, R40 ;  /* 0x0000002800007310 */ /* 0x000e220000301000 */
[----:B------:R-:W0:-:S14]  /*efe0*/  DSETP.GEU.AND P0, PT, |R40|, c[0x2][0x0], PT ;  /* 0x008000002800762a */ /* 0x000e1c0003f0e200 */
[----:B0-----:R-:W-:-:S05]  /*eff0*/  @!P0 FMUL R0, R0, 1.175494350822287508e-38 ;  /* 0x0080000000008820 */ /* 0x001fca0000400000 */
[----:B------:R-:W-:-:S05]  /*f000*/  F2FP.BF16.PACK_AB R0, RZ, R0 ;  /* 0x00000000ff00723e */ /* 0x000fca00000010ff */
[----:B------:R0:W-:Y:S01]  /*f010*/  STG.E.U16 [R4.64], R0 ;  /* 0x0000000004007986 */ /* 0x0001e2000c101524 */
[----:B------:R-:W-:Y:S05]  /*f020*/  BRA `(.L_x_6810) ;  /* 0x000006e000007947 */ /* 0x000fea0003800000 */
.L_x_6817:
        /* <DEDUP_REMOVED lines=11> */
.L_x_6829:
        /* <DEDUP_REMOVED lines=19> */
.L_x_6832:
[----:B------:R-:W-:-:S04]  /*f210*/  LOP3.LUT R0, R7, 0x80000000, RZ, 0xc0, !PT ;  /* 0x8000000007007812 */ /* 0x000fc800078ec0ff */
[----:B------:R-:W-:-:S04]  /*f220*/  SHF.R.U32.HI R0, RZ, 0x18, R0 ;  /* 0x00000018ff007819 */ /* 0x000fc80000011600 */
[----:B------:R-:W-:Y:S02]  /*f230*/  LOP3.LUT R0, R3, R0, RZ, 0xfc, !PT ;  /* 0x0000000003007212 */ /* 0x000fe400078efcff */
.L_x_6831:
[----:B------:R-:W-:Y:S05]  /*f240*/  BSYNC B0 ;  /* 0x0000000000007941 */ /* 0x000fea0003800000 */
.L_x_6830:
[----:B------:R0:W-:Y:S01]  /*f250*/  STG.E.U8 [R4.64], R0 ;  /* 0x0000000004007986 */ /* 0x0001e2000c101124 */
[----:B------:R-:W-:Y:S05]  /*f260*/  BRA `(.L_x_6810) ;  /* 0x000004a000007947 */ /* 0x000fea0003800000 */
.L_x_6828:
        /* <DEDUP_REMOVED lines=19> */
.L_x_6835:
[----:B------:R-:W-:-:S04]  /*f3a0*/  LOP3.LUT R0, R7, 0x80000000, RZ, 0xc0, !PT ;  /* 0x8000000007007812 */ /* 0x000fc800078ec0ff */
[----:B------:R-:W-:-:S04]  /*f3b0*/  SHF.R.U32.HI R0, RZ, 0x18, R0 ;  /* 0x00000018ff007819 */ /* 0x000fc80000011600 */
[----:B------:R-:W-:Y:S02]  /*f3c0*/  LOP3.LUT R0, R3, R0, RZ, 0xfc, !PT ;  /* 0x0000000003007212 */ /* 0x000fe400078efcff */
.L_x_6834:
[----:B------:R-:W-:Y:S05]  /*f3d0*/  BSYNC B0 ;  /* 0x0000000000007941 */ /* 0x000fea0003800000 */
.L_x_6833:
[----:B------:R0:W-:Y:S01]  /*f3e0*/  STG.E.U8 [R4.64], R0 ;  /* 0x0000000004007986 */ /* 0x0001e2000c101124 */
[----:B------:R-:W-:Y:S05]  /*f3f0*/  BRA `(.L_x_6810) ;  /* 0x0000031000007947 */ /* 0x000fea0003800000 */
.L_x_6827:
        /* <DEDUP_REMOVED lines=10> */
[----:B-1----:R-:W-:-:S04]  /*f4a0*/  SHF.R.U32.HI R6, RZ, 0x17, R8 ;  /* 0x00000017ff067819 */ /* 0x002fc80000011608 */
        /* <DEDUP_REMOVED lines=13> */
.L_x_6809:
        /* <DEDUP_REMOVED lines=19> */
[----:B------:R-:W-:Y:S05]  /*f6b0*/  BRA `(.L_x_6810) ;  /* 0x0000005000007947 */ /* 0x000fea0003800000 */
.L_x_6837:
[----:B------:R-:W0:Y:S02]  /*f6c0*/  F2I.U64.F64.TRUNC R40, R40 ;  /* 0x0000002800287311 */ /* 0x000e24000030d800 */
[----:B0-----:R0:W-:Y:S01]  /*f6d0*/  STG.E.64 [R4.64], R40 ;  /* 0x0000002804007986 */ /* 0x0011e2000c101b24 */
[----:B------:R-:W-:Y:S05]  /*f6e0*/  BRA `(.L_x_6810) ;  /* 0x0000002000007947 */ /* 0x000fea0003800000 */
.L_x_6836:
[----:B------:R-:W0:Y:S02]  /*f6f0*/  F2I.U32.F64.TRUNC R41, R40 ;  /* 0x0000002800297311 */ /* 0x000e24000030d000 */
[----:B0-----:R0:W-:Y:S02]  /*f700*/  STG.E [R4.64], R41 ;  /* 0x0000002904007986 */ /* 0x0011e4000c101924 */
.L_x_6810:
[----:B------:R-:W-:-:S04]  /*f710*/  IADD3 R2, R2, 0x80, RZ ;  /* 0x0000008002027810 */ /* 0x000fc80007ffe0ff */
[----:B------:R-:W-:-:S13]  /*f720*/  ISETP.GE.AND P0, PT, R2, R23, PT ;  /* 0x000000170200720c */ /* 0x000fda0003f06270 */
[----:B------:R-:W-:Y:S05]  /*f730*/  @P0 BRA `(.L_x_6804) ;  /* 0x0000107000000947 */ /* 0x000fea0003800000 */
[----:B0-----:R-:W0:Y:S01]  /*f740*/  S2R R3, SR_CTAID.X ;  /* 0x0000000000037919 */ /* 0x001e220000002500 */
        /* <DEDUP_REMOVED lines=18> */
.L_x_6841:
[----:B------:R-:W0:Y:S02]  /*f870*/  F2I.S64.F64.TRUNC R24, R24 ;  /* 0x0000001800187311 */ /* 0x000e24000030d900 */
[----:B0-----:R-:W-:-:S05]  /*f880*/  IMAD.MOV.U32 R3, RZ, RZ, R24 ;  /* 0x000000ffff037224 */ /* 0x001fca00078e0018 */
[----:B------:R0:W-:Y:S01]  /*f890*/  STG.E.U8 [R4.64], R3 ;  /* 0x0000000304007986 */ /* 0x0001e2000c101124 */
[----:B------:R-:W-:Y:S05]  /*f8a0*/  BRA `(.L_x_6843) ;  /* 0x00000ef000007947 */ /* 0x000fea0003800000 */
.L_x_6840:
        /* <DEDUP_REMOVED lines=9> */
.L_x_6845:
[----:B------:R-:W0:Y:S02]  /*f940*/  F2I.F64.TRUNC R25, R24 ;  /* 0x0000001800197311 */ /* 0x000e24000030d100 */
[----:B0-----:R0:W-:Y:S01]  /*f950*/  STG.E [R4.64], R25 ;  /* 0x0000001904007986 */ /* 0x0011e2000c101924 */
[----:B------:R-:W-:Y:S05]  /*f960*/  BRA `(.L_x_6843) ;  /* 0x00000e3000007947 */ /* 0x000fea0003800000 */
.L_x_6844:
[----:B------:R-:W0:Y:S02]  /*f970*/  F2I.F64.TRUNC R25, R24 ;  /* 0x0000001800197311 */ /* 0x000e24000030d100 */
[----:B0-----:R0:W-:Y:S01]  /*f980*/  STG.E.U16 [R4.64], R25 ;  /* 0x0000001904007986 */ /* 0x0011e2000c101524 */
[----:B------:R-:W-:Y:S05]  /*f990*/  BRA `(.L_x_6843) ;  /* 0x00000e0000007947 */ /* 0x000fea0003800000 */
.L_x_6839:
        /* <DEDUP_REMOVED lines=11> */
.L_x_6847:
[----:B------:R-:W0:Y:S01]  /*fa50*/  F2F.F32.F64 R0, R24 ;  /* 0x0000001800007310 */ /* 0x000e220000301000 */
[----:B------:R-:W0:-:S14]  /*fa60*/  DSETP.GEU.AND P0, PT, |R24|, c[0x2][0x0], PT ;  /* 0x008000001800762a */ /* 0x000e1c0003f0e200 */
[----:B0-----:R-:W-:-:S05]  /*fa70*/  @!P0 FMUL R0, R0, 1.175494350822287508e-38 ;  /* 0x0080000000008820 */ /* 0x001fca0000400000 */
[----:B------:R-:W-:-:S05]  /*fa80*/  F2FP.PACK_AB R0, RZ, R0 ;  /* 0x00000000ff00723e */ /* 0x000fca00000000ff */
[----:B------:R0:W-:Y:S01]  /*fa90*/  STG.E.U16 [R4.64], R0 ;  /* 0x0000000004007986 */ /* 0x0001e2000c101524 */
[----:B------:R-:W-:Y:S05]  /*faa0*/  BRA `(.L_x_6843) ;  /* 0x00000cf000007947 */ /* 0x000fea0003800000 */
.L_x_6846:
        /* <DEDUP_REMOVED lines=14> */
.L_x_6849:
        /* <DEDUP_REMOVED lines=9> */
.L_x_6848:
[----:B------:R0:W-:Y:S01]  /*fc20*/  STG.E.64 [R4.64], R24 ;  /* 0x0000001804007986 */ /* 0x0001e2000c101b24 */
[----:B------:R-:W-:Y:S05]  /*fc30*/  BRA `(.L_x_6843) ;  /* 0x00000b6000007947 */ /* 0x000fea0003800000 */
.L_x_6838:
        /* <DEDUP_REMOVED lines=13> */
.L_x_6852:
[----:B--2---:R0:W-:Y:S01]  /*fd10*/  STG.E.128 [R4.64], R24 ;  /* 0x0000001804007986 */ /* 0x0041e2000c101d24 */
[----:B------:R-:W-:Y:S05]  /*fd20*/  BRA `(.L_x_6843) ;  /* 0x00000a7000007947 */ /* 0x000fea0003800000 */
.L_x_6851:
        /* <DEDUP_REMOVED lines=23> */
.L_x_6856:
[----:B------:R-:W-:Y:S05]  /*fea0*/  BSYNC B0 ;  /* 0x0000000000007941 */ /* 0x000fea0003800000 */
.L_x_6855:
[----:B------:R-:W-:-:S05]  /*feb0*/  LOP3.LUT R7, R0, R7, RZ, 0xfc, !PT ;  /* 0x0000000700077212 */ /* 0x000fca00078efcff */
[----:B------:R0:W-:Y:S01]  /*fec0*/  STG.E.U8 [R4.64], R7 ;  /* 0x0000000704007986 */ /* 0x0001e2000c101124 */
[----:B------:R-:W-:Y:S05]  /*fed0*/  BRA `(.L_x_6843) ;  /* 0x000008c000007947 */ /* 0x000fea0003800000 */
.L_x_6854:
        /* <DEDUP_REMOVED lines=15> */
.L_x_6858:
[----:B------:R-:W-:Y:S01]  /*ffd0*/  IMAD.MOV.U32 R0, RZ, RZ, 0x7f ;  /* 0x0000007fff007424 */ /* 0x000fe200078e00ff */
[----:B------:R-:W-:-:S04]  /*ffe0*/  ISETP.GT.U32.AND P0, PT, R3, 0x7f800000, PT ;  /* 0x7f8000000300780c */ /* 0x000fc80003f04070 */
[----:B------:R-:W-:-:S04]  /*fff0*/  SEL R0, R0, 0x7c, P0 ;  /* 0x0000007c00007807 */ /* 0x000fc80000000000 */
.L_x_6859:
[----:B------:R-:W-:Y:S05]  /*10000*/  BSYNC B0 ;  /* 0x0000000000007941 */ /* 0x000fea0003800000 */
.L_x_6857:
[----:B------:R-:W-:-:S04]  /*10010*/  LOP3.LUT R3, R7, 0x80000000, RZ, 0xc0, !PT ;  /* 0x8000000007037812 */ /* 0x000fc800078ec0ff */
[----:B------:R-:W-:-:S04]  /*10020*/  SHF.R.U32.HI R3, RZ, 0x18, R3 ;  /* 0x00000018ff037819 */ /* 0x000fc80000011603 */
[----:B------:R-:W-:-:S05]  /*10030*/  LOP3.LUT R3, R0, R3, RZ, 0xfc, !PT ;  /* 0x0000000300037212 */ /* 0x000fca00078efcff */
[----:B------:R0:W-:Y:S01]  /*10040*/  STG.E.U8 [R4.64], R3 ;  /* 0x0000000304007986 */ /* 0x0001e2000c101124 */
[----:B------:R-:W-:Y:S05]  /*10050*/  BRA `(.L_x_6843) ;  /* 0x0000074000007947 */ /* 0x000fea0003800000 */
.L_x_6853:
[----:B------:R-:W0:Y:S01]  /*10060*/  F2F.F32.F64 R0, R24 ;  /* 0x0000001800007310 */ /* 0x000e220000301000 */
[----:B------:R-:W0:-:S14]  /*10070*/  DSETP.GEU.AND P0, PT, |R24|, c[0x2][0x0], PT ;  /* 0x008000001800762a */ /* 0x000e1c0003f0e200 */
[----:B0-----:R-:W-:-:S05]  /*10080*/  @!P0 FMUL R0, R0, 1.175494350822287508e-38 ;  /* 0x0080000000008820 */ /* 0x001fca0000400000 */
[----:B------:R-:W-:-:S05]  /*10090*/  F2FP.BF16.PACK_AB R0, RZ, R0 ;  /* 0x00000000ff00723e */ /* 0x000fca00000010ff */
[----:B------:R0:W-:Y:S01]  /*100a0*/  STG.E.U16 [R4.64], R0 ;  /* 0x0000000004007986 */ /* 0x0001e2000c101524 */
[----:B------:R-:W-:Y:S05]  /*100b0*/  BRA `(.L_x_6843) ;  /* 0x000006e000007947 */ /* 0x000fea0003800000 */
.L_x_6850:
        /* <DEDUP_REMOVED lines=11> */
.L_x_6862:
        /* <DEDUP_REMOVED lines=19> */
.L_x_6865:
[----:B------:R-:W-:-:S04]  /*102a0*/  LOP3.LUT R0, R7, 0x80000000, RZ, 0xc0, !PT ;  /* 0x8000000007007812 */ /* 0x000fc800078ec0ff */
[----:B------:R-:W-:-:S04]  /*102b0*/  SHF.R.U32.HI R0, RZ, 0x18, R0 ;  /* 0x00000018ff007819 */ /* 0x000fc80000011600 */
[----:B------:R-:W-:Y:S02]  /*102c0*/  LOP3.LUT R0, R3, R0, RZ, 0xfc, !PT ;  /* 0x0000000003007212 */ /* 0x000fe400078efcff */
.L_x_6864:
[----:B------:R-:W-:Y:S05]  /*102d0*/  BSYNC B0 ;  /* 0x0000000000007941 */ /* 0x000fea0003800000 */
.L_x_6863:
[----:B------:R0:W-:Y:S01]  /*102e0*/  STG.E.U8 [R4.64], R0 ;  /* 0x0000000004007986 */ /* 0x0001e2000c101124 */
[----:B------:R-:W-:Y:S05]  /*102f0*/  BRA `(.L_x_6843) ;  /* 0x000004a000007947 */ /* 0x000fea0003800000 */
.L_x_6861:
        /* <DEDUP_REMOVED lines=19> */
.L_x_6868:
[----:B------:R-:W-:-:S04]  /*10430*/  LOP3.LUT R0, R7, 0x80000000, RZ, 0xc0, !PT ;  /* 0x8000000007007812 */ /* 0x000fc800078ec0ff */
[----:B------:R-:W-:-:S04]  /*10440*/  SHF.R.U32.HI R0, RZ, 0x18, R0 ;  /* 0x00000018ff007819 */ /* 0x000fc80000011600 */
[----:B------:R-:W-:Y:S02]  /*10450*/  LOP3.LUT R0, R3, R0, RZ, 0xfc, !PT ;  /* 0x0000000003007212 */ /* 0x000fe400078efcff */
.L_x_6867:
[----:B------:R-:W-:Y:S05]  /*10460*/  BSYNC B0 ;  /* 0x0000000000007941 */ /* 0x000fea0003800000 */
.L_x_6866:
[----:B------:R0:W-:Y:S01]  /*10470*/  STG.E.U8 [R4.64], R0 ;  /* 0x0000000004007986 */ /* 0x0001e2000c101124 */
[----:B------:R-:W-:Y:S05]  /*10480*/  BRA `(.L_x_6843) ;  /* 0x0000031000007947 */ /* 0x000fea0003800000 */
.L_x_6860:
        /* <DEDUP_REMOVED lines=24> */
.L_x_6842:
        /* <DEDUP_REMOVED lines=20> */
.L_x_6870:
[----:B------:R-:W0:Y:S02]  /*10750*/  F2I.U64.F64.TRUNC R24, R24 ;  /* 0x0000001800187311 */ /* 0x000e24000030d800 */
[----:B0-----:R0:W-:Y:S01]  /*10760*/  STG.E.64 [R4.64], R24 ;  /* 0x0000001804007986 */ /* 0x0011e2000c101b24 */
[----:B------:R-:W-:Y:S05]  /*10770*/  BRA `(.L_x_6843) ;  /* 0x0000002000007947 */ /* 0x000fea0003800000 */
.L_x_6869:
[----:B------:R-:W0:Y:S02]  /*10780*/  F2I.U32.F64.TRUNC R25, R24 ;  /* 0x0000001800197311 */ /* 0x000e24000030d000 */
[----:B0-----:R0:W-:Y:S02]  /*10790*/  STG.E [R4.64], R25 ;  /* 0x0000001904007986 */ /* 0x0011e4000c101924 */
.L_x_6843:
[----:B------:R-:W-:Y:S02]  /*107a0*/  IADD3 R2, R2, 0x80, RZ ;  /* 0x0000008002027810 */ /* 0x000fe40007ffe0ff */
.L_x_6804:
[----:B------:R-:W-:Y:S05]  /*107b0*/  BSYNC B6 ;  /* 0x0000000000067941 */ /* 0x000fea0003800000 */
.L_x_6803:
[----:B------:R-:W-:-:S13]  /*107c0*/  ISETP.GE.AND P0, PT, R2, R23, PT ;  /* 0x000000170200720c */ /* 0x000fda0003f06270 */
[----:B------:R-:W-:Y:S05]  /*107d0*/  @P0 EXIT ;  /* 0x000000000000094d */ /* 0x000fea0003800000 */
        /* <DEDUP_REMOVED lines=19> */
.L_x_6874:
[----:B------:R-:W0:Y:S02]  /*10910*/  F2I.S64.F64.TRUNC R16, R16 ;  /* 0x0000001000107311 */ /* 0x000e24000030d900 */
[----:B0-----:R-:W-:-:S05]  /*10920*/  IMAD.MOV.U32 R5, RZ, RZ, R16 ;  /* 0x000000ffff057224 */ /* 0x001fca00078e0010 */
[----:B------:R-:W-:Y:S01]  /*10930*/  STG.E.U8 [R2.64], R5 ;  /* 0x0000000502007986 */ /* 0x000fe2000c101124 */
[----:B------:R-:W-:Y:S05]  /*10940*/  EXIT ;  /* 0x000000000000794d */ /* 0x000fea0003800000 */
.L_x_6873:
        /* <DEDUP_REMOVED lines=9> */
.L_x_6877:
[----:B------:R-:W0:Y:S02]  /*109e0*/  F2I.F64.TRUNC R17, R16 ;  /* 0x0000001000117311 */ /* 0x000e24000030d100 */
[----:B0-----:R-:W-:Y:S01]  /*109f0*/  STG.E [R2.64], R17 ;  /* 0x0000001102007986 */ /* 0x001fe2000c101924 */
[----:B------:R-:W-:Y:S05]  /*10a00*/  EXIT ;  /* 0x000000000000794d */ /* 0x000fea0003800000 */
.L_x_6876:
[----:B------:R-:W0:Y:S02]  /*10a10*/  F2I.F64.TRUNC R17, R16 ;  /* 0x0000001000117311 */ /* 0x000e24000030d100 */
[----:B0-----:R-:W-:Y:S01]  /*10a20*/  STG.E.U16 [R2.64], R17 ;  /* 0x0000001102007986 */ /* 0x001fe2000c101524 */
[----:B------:R-:W-:Y:S05]  /*10a30*/  EXIT ;  /* 0x000000000000794d */ /* 0x000fea0003800000 */
.L_x_6872:
        /* <DEDUP_REMOVED lines=11> */
.L_x_6879:
[----:B------:R-:W0:Y:S01]  /*10af0*/  F2F.F32.F64 R0, R16 ;  /* 0x0000001000007310 */ /* 0x000e220000301000 */
[----:B------:R-:W0:-:S14]  /*10b00*/  DSETP.GEU.AND P0, PT, |R16|, c[0x2][0x0], PT ;  /* 0x008000001000762a */ /* 0x000e1c0003f0e200 */
[----:B0-----:R-:W-:-:S05]  /*10b10*/  @!P0 FMUL R0, R0, 1.175494350822287508e-38 ;  /* 0x0080000000008820 */ /* 0x001fca0000400000 */
[----:B------:R-:W-:-:S05]  /*10b20*/  F2FP.PACK_AB R0, RZ, R0 ;  /* 0x00000000ff00723e */ /* 0x000fca00000000ff */
[----:B------:R-:W-:Y:S01]  /*10b30*/  STG.E.U16 [R2.64], R0 ;  /* 0x0000000002007986 */ /* 0x000fe2000c101524 */
[----:B------:R-:W-:Y:S05]  /*10b40*/  EXIT ;  /* 0x000000000000794d */ /* 0x000fea0003800000 */
.L_x_6878:
[----:B------:R-:W-:-:S13]  /*10b50*/  ISETP.NE.AND P0, PT, R0, 0x7, PT ;  /* 0x000000070000780c */ /* 0x000fda0003f05270 */
[----:B------:R-:W-:Y:S05]  /*10b60*/  @!P0 BRA `(.L_x_6880) ;  /* 0x0000015000008947 */ /* 0x000fea0003800000 */
[----:B------:R-:W-:-:S13]  /*10b70*/  ISETP.NE.AND P0, PT, R0, 0x8, PT ;  /* 0x000000080000780c */ /* 0x000fda0003f05270 */
[----:B------:R-:W-:Y:S05]  /*10b80*/  @!P0 BRA `(.L_x_6881) ;  /* 0x000000a000008947 */ /* 0x000fea0003800000 */
[----:B------:R-:W-:-:S13]  /*10b90*/  ISETP.NE.AND P0, PT, R0, 0x9, PT ;  /* 0x000000090000780c */ /* 0x000fda0003f05270 */
[----:B------:R-:W-:Y:S05]  /*10ba0*/  @P0 BRA `(.L_x_6875) ;  /* 0x00000b2000000947 */ /* 0x000fea0003800000 */
[----:B---3--:R-:W0:Y:S01]  /*10bb0*/  F2F.F32.F64 R5, R18 ;  /* 0x0000001200057310 */ /* 0x008e220000301000 */
[----:B------:R-:W0:-:S04]  /*10bc0*/  DSETP.GEU.AND P0, PT, |R18|, c[0x2][0x0], PT ;  /* 0x008000001200762a */ /* 0x000e080003f0e200 */
[----:B------:R-:W3:-:S03]  /*10bd0*/  DSETP.GEU.AND P1, PT, |R16|, c[0x2][0x0], PT ;  /* 0x008000001000762a */ /* 0x000ec60003f2e200 */
[----:B------:R-:W3:Y:S07]  /*10be0*/  F2F.F32.F64 R4, R16 ;  /* 0x0000001000047310 */ /* 0x000eee0000301000 */
[----:B0-----:R-:W-:-:S04]  /*10bf0*/  @!P0 FMUL R5, R5, 1.175494350822287508e-38 ;  /* 0x0080000005058820 */ /* 0x001fc80000400000 */
[----:B---3--:R-:W-:-:S05]  /*10c00*/  @!P1 FMUL R4, R4, 1.175494350822287508e-38 ;  /* 0x0080000004049820 */ /* 0x008fca0000400000 */
[----:B------:R-:W-:Y:S01]  /*10c10*/  STG.E.64 [R2.64], R4 ;  /* 0x0000000402007986 */ /* 0x000fe2000c101b24 */
[----:B------:R-:W-:Y:S05]  /*10c20*/  EXIT ;  /* 0x000000000000794d */ /* 0x000fea0003800000 */
.L_x_6881:
[----:B------:R-:W0:Y:S01]  /*10c30*/  F2F.F32.F64 R5, R16 ;  /* 0x0000001000057310 */ /* 0x000e220000301000 */
[----:B------:R-:W0:-:S04]  /*10c40*/  DSETP.GEU.AND P0, PT, |R16|, c[0x2][0x0], PT ;  /* 0x008000001000762a */ /* 0x000e080003f0e200 */
[----:B---3--:R-:W3:-:S03]  /*10c50*/  DSETP.GEU.AND P1, PT, |R18|, c[0x2][0x0], PT ;  /* 0x008000001200762a */ /* 0x008ec60003f2e200 */
[----:B------:R-:W3:Y:S07]  /*10c60*/  F2F.F32.F64 R0, R18 ;  /* 0x0000001200007310 */ /* 0x000eee0000301000 */
[----:B0-----:R-:W-:-:S04]  /*10c70*/  @!P0 FMUL R5, R5, 1.175494350822287508e-38 ;  /* 0x0080000005058820 */ /* 0x001fc80000400000 */
[----:B---3--:R-:W-:-:S05]  /*10c80*/  @!P1 FMUL R0, R0, 1.175494350822287508e-38 ;  /* 0x0080000000009820 */ /* 0x008fca0000400000 */
[----:B------:R-:W-:-:S05]  /*10c90*/  F2FP.PACK_AB R5, R0, R5 ;  /* 0x000000050005723e */ /* 0x000fca00000000ff */
[----:B------:R-:W-:Y:S01]  /*10ca0*/  STG.E [R2.64], R5 ;  /* 0x0000000502007986 */ /* 0x000fe2000c101924 */
[----:B------:R-:W-:Y:S05]  /*10cb0*/  EXIT ;  /* 0x000000000000794d */ /* 0x000fea0003800000 */
.L_x_6880:
[----:B------:R-:W-:Y:S01]  /*10cc0*/  STG.E.64 [R2.64], R16 ;  /* 0x0000001002007986 */ /* 0x000fe2000c101b24 */
[----:B------:R-:W-:Y:S05]  /*10cd0*/  EXIT ;  /* 0x000000000000794d */ /* 0x000fea0003800000 */
.L_x_6871:
        /* <DEDUP_REMOVED lines=8> */
[----:B---3--:R-:W0:-:S06]  /*10d60*/  DSETP.NEU.AND P0, PT, R18, RZ, PT ;  /* 0x000000ff1200722a */ /* 0x008e0c0003f0d000 */
[----:B0-----:R-:W0:-:S06]  /*10d70*/  DSETP.NEU.OR P0, PT, R16, RZ, P0 ;  /* 0x000000ff1000722a */ /* 0x001e0c000070d400 */
[----:B0-----:R-:W-:-:S05]  /*10d80*/  SEL R5, RZ, 0x1, !P0 ;  /* 0x00000001ff057807 */ /* 0x001fca0004000000 */
[----:B------:R-:W-:Y:S01]  /*10d90*/  STG.E.U8 [R2.64], R5 ;  /* 0x0000000502007986 */ /* 0x000fe2000c101124 */
[----:B------:R-:W-:Y:S05]  /*10da0*/  EXIT ;  /* 0x000000000000794d */ /* 0x000fea0003800000 */
.L_x_6884:
[----:B---3--:R-:W-:Y:S01]  /*10db0*/  STG.E.128 [R2.64], R16 ;  /* 0x0000001002007986 */ /* 0x008fe2000c101d24 */
[----:B------:R-:W-:Y:S05]  /*10dc0*/  EXIT ;  /* 0x000000000000794d */ /* 0x000fea0003800000 */
.L_x_6883:
        /* <DEDUP_REMOVED lines=23> */
.L_x_6888:
[----:B------:R-:W-:Y:S05]  /*10f40*/  BSYNC B0 ;  /* 0x0000000000007941 */ /* 0x000fea0003800000 */
.L_x_6887:
[----:B------:R-:W-:-:S05]  /*10f50*/  LOP3.LUT R5, R0, R5, RZ, 0xfc, !PT ;  /* 0x0000000500057212 */ /* 0x000fca00078efcff */
[----:B------:R-:W-:Y:S01]  /*10f60*/  STG.E.U8 [R2.64], R5 ;  /* 0x0000000502007986 */ /* 0x000fe2000c101124 */
[----:B------:R-:W-:Y:S05]  /*10f70*/  EXIT ;  /* 0x000000000000794d */ /* 0x000fea0003800000 */
.L_x_6886:
        /* <DEDUP_REMOVED lines=15> */
.L_x_6890:
[----:B------:R-:W-:Y:S01]  /*11070*/  IMAD.MOV.U32 R0, RZ, RZ, 0x7f ;  /* 0x0000007fff007424 */ /* 0x000fe200078e00ff */
[----:B------:R-:W-:-:S04]  /*11080*/  ISETP.GT.U32.AND P0, PT, R4, 0x7f800000, PT ;  /* 0x7f8000000400780c */ /* 0x000fc80003f04070 */
[----:B------:R-:W-:-:S04]  /*11090*/  SEL R0, R0, 0x7c, P0 ;  /* 0x0000007c00007807 */ /* 0x000fc80000000000 */
.L_x_6891:
[----:B------:R-:W-:Y:S05]  /*110a0*/  BSYNC B0 ;  /* 0x0000000000007941 */ /* 0x000fea0003800000 */
.L_x_6889:
[----:B------:R-:W-:-:S04]  /*110b0*/  LOP3.LUT R4, R5, 0x80000000, RZ, 0xc0, !PT ;  /* 0x8000000005047812 */ /* 0x000fc800078ec0ff */
[----:B------:R-:W-:-:S04]  /*110c0*/  SHF.R.U32.HI R5, RZ, 0x18, R4 ;  /* 0x00000018ff057819 */ /* 0x000fc80000011604 */
[----:B------:R-:W-:-:S05]  /*110d0*/  LOP3.LUT R5, R0, R5, RZ, 0xfc, !PT ;  /* 0x0000000500057212 */ /* 0x000fca00078efcff */
[----:B------:R-:W-:Y:S01]  /*110e0*/  STG.E.U8 [R2.64], R5 ;  /* 0x0000000502007986 */ /* 0x000fe2000c101124 */
[----:B------:R-:W-:Y:S05]  /*110f0*/  EXIT ;  /* 0x000000000000794d */ /* 0x000fea0003800000 */
.L_x_6885:
[----:B------:R-:W0:Y:S01]  /*11100*/  F2F.F32.F64 R0, R16 ;  /* 0x0000001000007310 */ /* 0x000e220000301000 */
[----:B------:R-:W0:-:S14]  /*11110*/  DSETP.GEU.AND P0, PT, |R16|, c[0x2][0x0], PT ;  /* 0x008000001000762a */ /* 0x000e1c0003f0e200 */
[----:B0-----:R-:W-:-:S05]  /*11120*/  @!P0 FMUL R0, R0, 1.175494350822287508e-38 ;  /* 0x0080000000008820 */ /* 0x001fca0000400000 */
[----:B------:R-:W-:-:S05]  /*11130*/  F2FP.BF16.PACK_AB R0, RZ, R0 ;  /* 0x00000000ff00723e */ /* 0x000fca00000010ff */
[----:B------:R-:W-:Y:S01]  /*11140*/  STG.E.U16 [R2.64], R0 ;  /* 0x0000000002007986 */ /* 0x000fe2000c101524 */
[----:B------:R-:W-:Y:S05]  /*11150*/  EXIT ;  /* 0x000000000000794d */ /* 0x000fea0003800000 */
.L_x_6882:
        /* <DEDUP_REMOVED lines=11> */
.L_x_6894:
        /* <DEDUP_REMOVED lines=19> */
.L_x_6897:
[----:B------:R-:W-:-:S04]  /*11340*/  LOP3.LUT R0, R7, 0x80000000, RZ, 0xc0, !PT ;  /* 0x8000000007007812 */ /* 0x000fc800078ec0ff */
[----:B------:R-:W-:-:S04]  /*11350*/  SHF.R.U32.HI R5, RZ, 0x18, R0 ;  /* 0x00000018ff057819 */ /* 0x000fc80000011600 */
[----:B------:R-:W-:-:S04]  /*11360*/  LOP3.LUT R4, R4, R5, RZ, 0xfc, !PT ;  /* 0x0000000504047212 */ /* 0x000fc800078efcff */
[----:B------:R-:W-:Y:S02]  /*11370*/  PRMT R0, R4, 0x7610, R0 ;  /* 0x0000761004007816 */ /* 0x000fe40000000000 */
.L_x_6896:
[----:B------:R-:W-:Y:S05]  /*11380*/  BSYNC B0 ;  /* 0x0000000000007941 */ /* 0x000fea0003800000 */
.L_x_6895:
[----:B------:R-:W-:Y:S01]  /*11390*/  STG.E.U8 [R2.64], R0 ;  /* 0x0000000002007986 */ /* 0x000fe2000c101124 */
[----:B------:R-:W-:Y:S05]  /*113a0*/  EXIT ;  /* 0x000000000000794d */ /* 0x000fea0003800000 */
.L_x_6893:
        /* <DEDUP_REMOVED lines=19> */
.L_x_6900:
[----:B------:R-:W-:-:S04]  /*114e0*/  LOP3.LUT R0, R7, 0x80000000, RZ, 0xc0, !PT ;  /* 0x8000000007007812 */ /* 0x000fc800078ec0ff */
[----:B------:R-:W-:-:S04]  /*114f0*/  SHF.R.U32.HI R5, RZ, 0x18, R0 ;  /* 0x00000018ff057819 */ /* 0x000fc80000011600 */
[----:B------:R-:W-:-:S04]  /*11500*/  LOP3.LUT R4, R4, R5, RZ, 0xfc, !PT ;  /* 0x0000000504047212 */ /* 0x000fc800078efcff */
[----:B------:R-:W-:Y:S02]  /*11510*/  PRMT R0, R4, 0x7610, R0 ;  /* 0x0000761004007816 */ /* 0x000fe40000000000 */
.L_x_6899:
[----:B------:R-:W-:Y:S05]  /*11520*/  BSYNC B0 ;  /* 0x0000000000007941 */ /* 0x000fea0003800000 */
.L_x_6898:
[----:B------:R-:W-:Y:S01]  /*11530*/  STG.E.U8 [R2.64], R0 ;  /* 0x0000000002007986 */ /* 0x000fe2000c101124 */
[----:B------:R-:W-:Y:S05]  /*11540*/  EXIT ;  /* 0x000000000000794d */ /* 0x000fea0003800000 */
.L_x_6892:
        /* <DEDUP_REMOVED lines=24> */
.L_x_6875:
        /* <DEDUP_REMOVED lines=19> */
[----:B------:R-:W-:Y:S05]  /*11800*/  EXIT ;  /* 0x000000000000794d */ /* 0x000fea0003800000 */
.L_x_6902:
[----:B------:R-:W0:Y:S02]  /*11810*/  F2I.U64.F64.TRUNC R16, R16 ;  /* 0x0000001000107311 */ /* 0x000e24000030d800 */
[----:B0-----:R-:W-:Y:S01]  /*11820*/  STG.E.64 [R2.64], R16 ;  /* 0x0000001002007986 */ /* 0x001fe2000c101b24 */
[----:B------:R-:W-:Y:S05]  /*11830*/  EXIT ;  /* 0x000000000000794d */ /* 0x000fea0003800000 */
.L_x_6901:
[----:B------:R-:W0:Y:S02]  /*11840*/  F2I.U32.F64.TRUNC R17, R16 ;  /* 0x0000001000117311 */ /* 0x000e24000030d000 */
[----:B0-----:R-:W-:Y:S01]  /*11850*/  STG.E [R2.64], R17 ;  /* 0x0000001102007986 */ /* 0x001fe2000c101924 */
[----:B------:R-:W-:Y:S05]  /*11860*/  EXIT ;  /* 0x000000000000794d */ /* 0x000fea0003800000 */
.L_x_6903:
        /* <DEDUP_REMOVED lines=9> */
.L_x_22952:


//--------------------- .text._ZN2at6native18elementwise_kernelILi128ELi2EZNS0_22gpu_kernel_impl_nocastIZZZNS0_54_GLOBAL__N__d8c5977b_16_LinearAlgebra_cu_9e10b42f_321716addr_kernel_cudaERNS_14TensorIteratorERKN3c106ScalarES9_ENKUlvE_clEvENKUlvE6_clEvEUlNS6_7complexIdEESD_SD_E0_EEvRNS_18TensorIteratorBaseERKT_EUliE_EEviT1_ --------------------------
	.section	.text._ZN2at6native18elementwise_kernelILi128ELi2EZNS0_22gpu_kernel_impl_nocastIZZZNS0_54_GLOBAL__N__d8c5977b_16_LinearAlgebra_cu_9e10b42f_321716addr_kernel_cudaERNS_14TensorIteratorERKN3c106ScalarES9_ENKUlvE_clEvENKUlvE6_clEvEUlNS6_7complexIdEESD_SD_E0_EEvRNS_18TensorIteratorBaseERKT_EUliE_EEviT1_,"ax",@progbits
	.sectioninfo	@"SHI_REGISTERS=22"
	.align	128
        .global         _ZN2at6native18elementwise_kernelILi128ELi2EZNS0_22gpu_kernel_impl_nocastIZZZNS0_54_GLOBAL__N__d8c5977b_16_LinearAlgebra_cu_9e10b42f_321716addr_kernel_cudaERNS_14TensorIteratorERKN3c106ScalarES9_ENKUlvE_clEvENKUlvE6_clEvEUlNS6_7complexIdEESD_SD_E0_EEvRNS_18TensorIteratorBaseERKT_EUliE_EEviT1_
        .type           _ZN2at6native18elementwise_kernelILi128ELi2EZNS0_22gpu_kernel_impl_nocastIZZZNS0_54_GLOBAL__N__d8c5977b_16_LinearAlgebra_cu_9e10b42f_321716addr_kernel_cudaERNS_14TensorIteratorERKN3c106ScalarES9_ENKUlvE_clEvENKUlvE6_clEvEUlNS6_7complexIdEESD_SD_E0_EEvRNS_18TensorIteratorBaseERKT_EUliE_EEviT1_,@function
        .size           _ZN2at6native18elementwise_kernelILi128ELi2EZNS0_22gpu_kernel_impl_nocastIZZZNS0_54_GLOBAL__N__d8c5977b_16_LinearAlgebra_cu_9e10b42f_321716addr_kernel_cudaERNS_14TensorIteratorERKN3c106ScalarES9_ENKUlvE_clEvENKUlvE6_clEvEUlNS6_7complexIdEESD_SD_E0_EEvRNS_18TensorIteratorBaseERKT_EUliE_EEviT1_,(.L_x_22953 - _ZN2at6native18elementwise_kernelILi128ELi2EZNS0_22gpu_kernel_impl_nocastIZZZNS0_54_GLOBAL__N__d8c5977b_16_LinearAlgebra_cu_9e10b42f_321716addr_kernel_cudaERNS_14TensorIteratorERKN3c106ScalarES9_ENKUlvE_clEvENKUlvE6_clEvEUlNS6_7complexIdEESD_SD_E0_EEvRNS_18TensorIteratorBaseERKT_EUliE_EEviT1_)
        .other          _ZN2at6native18elementwise_kernelILi128ELi2EZNS0_22gpu_kernel_impl_nocastIZZZNS0_54_GLOBAL__N__d8c5977b_16_LinearAlgebra_cu_9e10b42f_321716addr_kernel_cudaERNS_14TensorIteratorERKN3c106ScalarES9_ENKUlvE_clEvENKUlvE6_clEvEUlNS6_7complexIdEESD_SD_E0_EEvRNS_18TensorIteratorBaseERKT_EUliE_EEviT1_,@"STO_CUDA_ENTRY STV_DEFAULT"
_ZN2at6native18elementwise_kernelILi128ELi2EZNS0_22gpu_kernel_impl_nocastIZZZNS0_54_GLOBAL__N__d8c5977b_16_LinearAlgebra_cu_9e10b42f_321716addr_kernel_cudaERNS_14TensorIteratorERKN3c106ScalarES9_ENKUlvE_clEvENKUlvE6_clEvEUlNS6_7complexIdEESD_SD_E0_EEvRNS_18TensorIteratorBaseERKT_EUliE_EEviT1_:
.text._ZN2at6native18elementwise_kernelILi128ELi2EZNS0_22gpu_kernel_impl_nocastIZZZNS0_54_GLOBAL__N__d8c5977b_16_LinearAlgebra_cu_9e10b42f_321716addr_kernel_cudaERNS_14TensorIteratorERKN3c106ScalarES9_ENKUlvE_clEvENKUlvE6_clEvEUlNS6_7complexIdEESD_SD_E0_EEvRNS_18TensorIteratorBaseERKT_EUliE_EEviT1_:
[----:B------:R-:W-:Y:S02]  /*0000*/  MOV R1, c[0x0][0x28] ;  /* 0x00000a0000017a02 */ /* 0x000fe40000000f00 */
[----:B------:R-:W0:Y:S01]  /*0010*/  S2R R0, SR_CTAID.X ;  /* 0x0000000000007919 */ /* 0x000e220000002500 */
[----:B------:R-:W-:Y:S01]  /*0020*/  ULDC.64 UR4, c[0x0][0x118] ;  /* 0x0000460000047ab9 */ /* 0x000fe20000000a00 */
[----:B------:R-:W-:Y:S02]  /*0030*/  BSSY B0, `(.L_x_6904) ;  /* 0x0000138000007945 */ /* 0x000fe40003800000 */
[----:B------:R-:W0:Y:S02]  /*0040*/  S2R R3, SR_TID.X ;  /* 0x0000000000037919 */ /* 0x000e240000002100 */
[----:B0-----:R-:W-:-:S04]  /*0050*/  LEA R0, R0, R3, 0x8 ;  /* 0x0000000300007211 */ /* 0x001fc800078e40ff */
[----:B------:R-:W-:Y:S02]  /*0060*/  ISETP.GE.AND P0, PT, R0, c[0x0][0x160], PT ;  /* 0x0000580000007a0c */ /* 0x000fe40003f06270 */
[----:B------:R-:W-:-:S11]  /*0070*/  MOV R9, R0 ;  /* 0x0000000000097202 */ /* 0x000fd60000000f00 */
[----:B------:R-:W-:Y:S05]  /*0080*/  @P0 BRA `(.L_x_6905) ;  /* 0x0000132000000947 */ /* 0x000fea0003800000 */
[----:B------:R-:W-:Y:S01]  /*0090*/  ISETP.NE.AND P0, PT, RZ, c[0x0][0x170], PT ;  /* 0x00005c00ff007a0c */ /* 0x000fe20003f05270 */
[----:B------:R-:W-:Y:S01]  /*00a0*/  HFMA2.MMA R8, -RZ, RZ, 0, 0 ;  /* 0x00000000ff087435 */ /* 0x000fe200000001ff */
[----:B------:R-:W-:Y:S01]  /*00b0*/  MOV R4, RZ ;  /* 0x000000ff00047202 */ /* 0x000fe20000000f00 */
[----:B------:R-:W-:-:S10]  /*00c0*/  CS2R R2, SRZ ;  /* 0x0000000000027805 */ /* 0x000fd4000001ff00 */
        /* <DEDUP_REMOVED lines=275> */
.L_x_6906:
[----:B------:R-:W-:-:S04]  /*1200*/  IADD3 R4, P0, R4, c[0x0][0x440], RZ ;  /* 0x0001100004047a10 */ /* 0x000fc80007f1e0ff */
[----:B------:R-:W-:Y:S02]  /*1210*/  IADD3.X R5, RZ, c[0x0][0x444], RZ, P0, !PT ;  /* 0x00011100ff057a10 */ /* 0x000fe400007fe4ff */
[----:B------:R-:W-:-:S04]  /*1220*/  IADD3 R14, P1, R8, c[0x0][0x448], RZ ;  /* 0x00011200080e7a10 */ /* 0x000fc80007f3e0ff */
[----:B------:R-:W2:Y:S01]  /*1230*/  LDG.E.128 R4, [R4.64] ;  /* 0x0000000404047981 */ /* 0x000ea2000c1e1d00 */
[----:B------:R-:W-:Y:S02]  /*1240*/  IADD3.X R15, RZ, c[0x0][0x44c], RZ, P1, !PT ;  /* 0x00011300ff0f7a10 */ /* 0x000fe40000ffe4ff */
[----:B------:R-:W-:-:S04]  /*1250*/  IADD3 R8, P0, R3, c[0x0][0x438], RZ ;  /* 0x00010e0003087a10 */ /* 0x000fc80007f1e0ff */
[----:B------:R-:W3:Y:S01]  /*1260*/  LDG.E.128 R12, [R14.64] ;  /* 0x000000040e0c7981 */ /* 0x000ee2000c1e1d00 */
[----:B------:R-:W-:-:S06]  /*1270*/  IADD3.X R9, RZ, c[0x0][0x43c], RZ, P0, !PT ;  /* 0x00010f00ff097a10 */ /* 0x000fcc00007fe4ff */
[----:B------:R-:W4:Y:S01]  /*1280*/  LDG.E.128 R8, [R8.64] ;  /* 0x0000000408087981 */ /* 0x000f22000c1e1d00 */
[----:B------:R-:W-:-:S04]  /*1290*/  IADD3 R2, P0, R2, c[0x0][0x430], RZ ;  /* 0x00010c0002027a10 */ /* 0x000fc80007f1e0ff */
[----:B------:R-:W-:Y:S01]  /*12a0*/  IADD3.X R3, RZ, c[0x0][0x434], RZ, P0, !PT ;  /* 0x00010d00ff037a10 */ /* 0x000fe200007fe4ff */
[----:B--2---:R-:W0:-:S04]  /*12b0*/  DMUL R18, R4, c[0x0][0x468] ;  /* 0x00011a0004127a28 */ /* 0x004e080000000000 */
[----:B------:R-:W1:-:S04]  /*12c0*/  DMUL R16, R6, c[0x0][0x468] ;  /* 0x00011a0006107a28 */ /* 0x000e480000000000 */
[----:B0-----:R-:W3:-:S04]  /*12d0*/  DFMA R18, R6, c[0x0][0x460], R18 ;  /* 0x0001180006127a2b */ /* 0x001ec80000000012 */
[----:B-1----:R-:W-:-:S04]  /*12e0*/  DFMA R16, R4, c[0x0][0x460], -R16 ;  /* 0x0001180004107a2b */ /* 0x002fc80000000810 */
[----:B---3--:R-:W0:-:S04]  /*12f0*/  DMUL R4, R14, R18 ;  /* 0x000000120e047228 */ /* 0x008e080000000000 */
[----:B------:R-:W1:-:S04]  /*1300*/  DMUL R18, R12, R18 ;  /* 0x000000120c127228 */ /* 0x000e480000000000 */
[----:B0-----:R-:W-:-:S04]  /*1310*/  DFMA R12, R12, R16, -R4 ;  /* 0x000000100c0c722b */ /* 0x001fc80000000804 */
[----:B----4-:R-:W0:-:S04]  /*1320*/  DMUL R6, R8, c[0x0][0x458] ;  /* 0x0001160008067a28 */ /* 0x010e080000000000 */
[----:B------:R-:W2:-:S04]  /*1330*/  DMUL R4, R10, c[0x0][0x458] ;  /* 0x000116000a047a28 */ /* 0x000e880000000000 */
[----:B-1----:R-:W-:-:S04]  /*1340*/  DFMA R18, R14, R16, R18 ;  /* 0x000000100e12722b */ /* 0x002fc80000000012 */
[----:B0-----:R-:W0:-:S04]  /*1350*/  DFMA R6, R10, c[0x0][0x450], R6 ;  /* 0x000114000a067a2b */ /* 0x001e080000000006 */
[----:B--2---:R-:W1:-:S04]  /*1360*/  DFMA R4, R8, c[0x0][0x450], -R4 ;  /* 0x0001140008047a2b */ /* 0x004e480000000804 */
[----:B0-----:R-:W-:-:S04]  /*1370*/  DADD R6, R6, R18 ;  /* 0x0000000006067229 */ /* 0x001fc80000000012 */
[----:B-1----:R-:W0:-:S07]  /*1380*/  DADD R4, R4, R12 ;  /* 0x0000000004047229 */ /* 0x002e0e000000000c */
[----:B0-----:R0:W-:Y:S01]  /*1390*/  STG.E.128 [R2.64], R4 ;  /* 0x0000000402007986 */ /* 0x0011e2000c101d04 */
[----:B------:R-:W-:-:S03]  /*13a0*/  IADD3 R9, R0, 0x80, RZ ;  /* 0x0000008000097810 */ /* 0x000fc60007ffe0ff */
.L_x_6905:
[----:B------:R-:W-:Y:S05]  /*13b0*/  BSYNC B0 ;  /* 0x0000000000007941 */ /* 0x000fea0003800000 */
.L_x_6904:
[----:B------:R-:W-:-:S13]  /*13c0*/  ISETP.GE.AND P0, PT, R9, c[0x0][0x160], PT ;  /* 0x0000580009007a0c */ /* 0x000fda0003f06270 */
[----:B------:R-:W-:Y:S05]  /*13d0*/  @P0 EXIT ;  /* 0x000000000000094d */ /* 0x000fea0003800000 */
[----:B------:R-:W-:Y:S01]  /*13e0*/  ISETP.NE.AND P0, PT, RZ, c[0x0][0x170], PT ;  /* 0x00005c00ff007a0c */ /* 0x000fe20003f05270 */
[----:B------:R-:W-:Y:S01]  /*13f0*/  HFMA2.MMA R0, -RZ, RZ, 0, 0 ;  /* 0x00000000ff007435 */ /* 0x000fe200000001ff */
[----:B0-----:R-:W-:Y:S01]  /*1400*/  CS2R R2, SRZ ;  /* 0x0000000000027805 */ /* 0x001fe2000001ff00 */
        /* <DEDUP_REMOVED lines=276> */
.L_x_6907:
[----:B------:R-:W-:-:S04]  /*2550*/  IADD3 R8, P0, R4, c[0x0][0x440], RZ ;  /* 0x0001100004087a10 */ /* 0x000fc80007f1e0ff */
[----:B------:R-:W-:Y:S02]  /*2560*/  IADD3.X R9, RZ, c[0x0][0x444], RZ, P0, !PT ;  /* 0x00011100ff097a10 */ /* 0x000fe400007fe4ff */
[----:B------:R-:W-:-:S04]  /*2570*/  IADD3 R12, P1, R3, c[0x0][0x448], RZ ;  /* 0x00011200030c7a10 */ /* 0x000fc80007f3e0ff */
[----:B------:R-:W2:Y:S01]  /*2580*/  LDG.E.128 R8, [R8.64] ;  /* 0x0000000408087981 */ /* 0x000ea2000c1e1d00 */
[----:B------:R-:W-:Y:S02]  /*2590*/  IADD3.X R13, RZ, c[0x0][0x44c], RZ, P1, !PT ;  /* 0x00011300ff0d7a10 */ /* 0x000fe40000ffe4ff */
[----:B------:R-:W-:-:S04]  /*25a0*/  IADD3 R4, P0, R2, c[0x0][0x438], RZ ;  /* 0x00010e0002047a10 */ /* 0x000fc80007f1e0ff */
[----:B------:R-:W-:Y:S01]  /*25b0*/  IADD3.X R5, RZ, c[0x0][0x43c], RZ, P0, !PT ;  /* 0x00010f00ff057a10 */ /* 0x000fe200007fe4ff */
[----:B------:R-:W3:Y:S05]  /*25c0*/  LDG.E.128 R12, [R12.64] ;  /* 0x000000040c0c7981 */ /* 0x000eea000c1e1d00 */
[----:B------:R-:W4:Y:S01]  /*25d0*/  LDG.E.128 R4, [R4.64] ;  /* 0x0000000404047981 */ /* 0x000f22000c1e1d00 */
[----:B--2---:R-:W0:-:S04]  /*25e0*/  DMUL R16, R8, c[0x0][0x468] ;  /* 0x00011a0008107a28 */ /* 0x004e080000000000 */
[----:B------:R-:W1:-:S04]  /*25f0*/  DMUL R2, R10, c[0x0][0x468] ;  /* 0x00011a000a027a28 */ /* 0x000e480000000000 */
[----:B0-----:R-:W3:-:S04]  /*2600*/  DFMA R16, R10, c[0x0][0x460], R16 ;  /* 0x000118000a107a2b */ /* 0x001ec80000000010 */
[----:B-1----:R-:W-:-:S04]  /*2610*/  DFMA R2, R8, c[0x0][0x460], -R2 ;  /* 0x0001180008027a2b */ /* 0x002fc80000000802 */
[----:B---3--:R-:W0:-:S04]  /*2620*/  DMUL R10, R14, R16 ;  /* 0x000000100e0a7228 */ /* 0x008e080000000000 */
[----:B------:R-:W1:-:S04]  /*2630*/  DMUL R16, R12, R16 ;  /* 0x000000100c107228 */ /* 0x000e480000000000 */
[----:B----4-:R-:W2:-:S04]  /*2640*/  DMUL R8, R4, c[0x0][0x458] ;  /* 0x0001160004087a28 */ /* 0x010e880000000000 */
[----:B0-----:R-:W-:-:S04]  /*2650*/  DFMA R10, R12, R2, -R10 ;  /* 0x000000020c0a722b */ /* 0x001fc8000000080a */
[----:B-1----:R-:W-:-:S04]  /*2660*/  DFMA R16, R14, R2, R16 ;  /* 0x000000020e10722b */ /* 0x002fc80000000010 */
[----:B------:R-:W0:-:S04]  /*2670*/  DMUL R2, R6, c[0x0][0x458] ;  /* 0x0001160006027a28 */ /* 0x000e080000000000 */
[----:B--2---:R-:W1:-:S04]  /*2680*/  DFMA R8, R6, c[0x0][0x450], R8 ;  /* 0x0001140006087a2b */ /* 0x004e480000000008 */
[----:B0-----:R-:W0:-:S04]  /*2690*/  DFMA R2, R4, c[0x0][0x450], -R2 ;  /* 0x0001140004027a2b */ /* 0x001e080000000802 */
[----:B-1----:R1:W-:Y:S02]  /*26a0*/  DADD R6, R8, R16 ;  /* 0x0000000008067229 */ /* 0x0023e40000000010 */
[----:B-1----:R-:W-:Y:S02]  /*26b0*/  IADD3 R8, P0, R0, c[0x0][0x430], RZ ;  /* 0x00010c0000087a10 */ /* 0x002fe40007f1e0ff */
[----:B0-----:R-:W0:Y:S02]  /*26c0*/  DADD R4, R2, R10 ;  /* 0x0000000002047229 */ /* 0x001e24000000000a */
[----:B------:R-:W-:-:S05]  /*26d0*/  IADD3.X R9, RZ, c[0x0][0x434], RZ, P0, !PT ;  /* 0x00010d00ff097a10 */ /* 0x000fca00007fe4ff */
[----:B0-----:R-:W-:Y:S01]  /*26e0*/  STG.E.128 [R8.64], R4 ;  /* 0x0000000408007986 */ /* 0x001fe2000c101d04 */
[----:B------:R-:W-:Y:S05]  /*26f0*/  EXIT ;  /* 0x000000000000794d */ /* 0x000fea0003800000 */
.L_x_6908:
        /* <DEDUP_REMOVED lines=16> */
.L_x_22953:


//--------------------- .text._ZN2at6native27unrolled_elementwise_kernelIZZZNS0_54_GLOBAL__N__d8c5977b_16_LinearAlgebra_cu_9e10b42f_321716addr_kernel_cudaERNS_14TensorIteratorERKN3c106ScalarES8_ENKUlvE_clEvENKUlvE6_clEvEUlNS5_7complexIdEESC_SC_E0_St5arrayIPcLm4EELi4E23TrivialOffsetCalculatorILi3EjESH_ILi1EjENS0_6memory15LoadWithoutCastENSK_16StoreWithoutCastEEEviT_T0_T2_T3_T4_T5_ --------------------------
	.section	.text._ZN2at6native27unrolled_elementwise_kernelIZZZNS0_54_GLOBAL__N__d8c5977b_16_LinearAlgebra_cu_9e10b42f_321716addr_kernel_cudaERNS_14TensorIteratorERKN3c106ScalarES8_ENKUlvE_clEvENKUlvE6_clEvEUlNS5_7complexIdEESC_SC_E0_St5arrayIPcLm4EELi4E23TrivialOffsetCalculatorILi3EjESH_ILi1EjENS0_6memory15LoadWithoutCastENSK_16StoreWithoutCastEEEviT_T0_T2_T3_T4_T5_,"ax",@progbits
	.sectioninfo	@"SHI_REGISTERS=64"
	.align	128
        .global         _ZN2at6native27unrolled_elementwise_kernelIZZZNS0_54_GLOBAL__N__d8c5977b_16_LinearAlgebra_cu_9e10b42f_321716addr_kernel_cudaERNS_14TensorIteratorERKN3c106ScalarES8_ENKUlvE_clEvENKUlvE6_clEvEUlNS5_7complexIdEESC_SC_E0_St5arrayIPcLm4EELi4E23TrivialOffsetCalculatorILi3EjESH_ILi1EjENS0_6memory15LoadWithoutCastENSK_16StoreWithoutCastEEEviT_T0_T2_T3_T4_T5_
        .type           _ZN2at6native27unrolled_elementwise_kernelIZZZNS0_54_GLOBAL__N__d8c5977b_16_LinearAlgebra_cu_9e10b42f_321716addr_kernel_cudaERNS_14TensorIteratorERKN3c106ScalarES8_ENKUlvE_clEvENKUlvE6_clEvEUlNS5_7complexIdEESC_SC_E0_St5arrayIPcLm4EELi4E23TrivialOffsetCalculatorILi3EjESH_ILi1EjENS0_6memory15LoadWithoutCastENSK_16StoreWithoutCastEEEviT_T0_T2_T3_T4_T5_,@function
        .size           _ZN2at6native27unrolled_elementwise_kernelIZZZNS0_54_GLOBAL__N__d8c5977b_16_LinearAlgebra_cu_9e10b42f_321716addr_kernel_cudaERNS_14TensorIteratorERKN3c106ScalarES8_ENKUlvE_clEvENKUlvE6_clEvEUlNS5_7complexIdEESC_SC_E0_St5arrayIPcLm4EELi4E23TrivialOffsetCalculatorILi3EjESH_ILi1EjENS0_6memory15LoadWithoutCastENSK_16StoreWithoutCastEEEviT_T0_T2_T3_T4_T5_,(.L_x_22954 - _ZN2at6native27unrolled_elementwise_kernelIZZZNS0_54_GLOBAL__N__d8c5977b_16_LinearAlgebra_cu_9e10b42f_321716addr_kernel_cudaERNS_14TensorIteratorERKN3c106ScalarES8_ENKUlvE_clEvENKUlvE6_clEvEUlNS5_7complexIdEESC_SC_E0_St5arrayIPcLm4EELi4E23TrivialOffsetCalculatorILi3EjESH_ILi1EjENS0_6memory15LoadWithoutCastENSK_16StoreWithoutCastEEEviT_T0_T2_T3_T4_T5_)
        .other          _ZN2at6native27unrolled_elementwise_kernelIZZZNS0_54_GLOBAL__N__d8c5977b_16_LinearAlgebra_cu_9e10b42f_321716addr_kernel_cudaERNS_14TensorIteratorERKN3c106ScalarES8_ENKUlvE_clEvENKUlvE6_clEvEUlNS5_7complexIdEESC_SC_E0_St5arrayIPcLm4EELi4E23TrivialOffsetCalculatorILi3EjESH_ILi1EjENS0_6memory15LoadWithoutCastENSK_16StoreWithoutCastEEEviT_T0_T2_T3_T4_T5_,@"STO_CUDA_ENTRY STV_DEFAULT"
_ZN2at6native27unrolled_elementwise_kernelIZZZNS0_54_GLOBAL__N__d8c5977b_16_LinearAlgebra_cu_9e10b42f_321716addr_kernel_cudaERNS_14TensorIteratorERKN3c106ScalarES8_ENKUlvE_clEvENKUlvE6_clEvEUlNS5_7complexIdEESC_SC_E0_St5arrayIPcLm4EELi4E23TrivialOffsetCalculatorILi3EjESH_ILi1EjENS0_6memory15LoadWithoutCastENSK_16StoreWithoutCastEEEviT_T0_T2_T3_T4_T5_:
.text._ZN2at6native27unrolled_elementwise_kernelIZZZNS0_54_GLOBAL__N__d8c5977b_16_LinearAlgebra_cu_9e10b42f_321716addr_kernel_cudaERNS_14TensorIteratorERKN3c106ScalarES8_ENKUlvE_clEvENKUlvE6_clEvEUlNS5_7complexIdEESC_SC_E0_St5arrayIPcLm4EELi4E23TrivialOffsetCalculatorILi3EjESH_ILi1EjENS0_6memory15LoadWithoutCastENSK_16StoreWithoutCastEEEviT_T0_T2_T3_T4_T5_:
[----:B------:R-:W-:Y:S02]  /*0000*/  IMAD.MOV.U32 R1, RZ, RZ, c[0x0][0x28] ;  /* 0x00000a00ff017624 */ /* 0x000fe400078e00ff */
[----:B------:R-:W0:Y:S01]  /*0010*/  S2R R2, SR_CTAID.X ;  /* 0x0000000000027919 */ /* 0x000e220000002500 */
[----:B------:R-:W-:Y:S01]  /*0020*/  IMAD.MOV.U32 R5, RZ, RZ, -0x200 ;  /* 0xfffffe00ff057424 */ /* 0x000fe200078e00ff */
[----:B------:R-:W-:Y:S01]  /*0030*/  CS2R R10, SRZ ;  /* 0x00000000000a7805 */ /* 0x000fe2000001ff00 */
[----:B------:R-:W-:Y:S01]  /*0040*/  CS2R R8, SRZ ;  /* 0x0000000000087805 */ /* 0x000fe2000001ff00 */
[----:B------:R-:W1:Y:S01]  /*0050*/  S2R R3, SR_TID.X ;  /* 0x0000000000037919 */ /* 0x000e620000002100 */
[----:B------:R-:W-:Y:S01]  /*0060*/  CS2R R14, SRZ ;  /* 0x00000000000e7805 */ /* 0x000fe2000001ff00 */
[----:B------:R-:W-:Y:S01]  /*0070*/  CS2R R12, SRZ ;  /* 0x00000000000c7805 */ /* 0x000fe2000001ff00 */
[----:B------:R-:W-:Y:S01]  /*0080*/  CS2R R18, SRZ ;  /* 0x0000000000127805 */ /* 0x000fe2000001ff00 */
[----:B------:R-:W-:Y:S01]  /*0090*/  CS2R R16, SRZ ;  /* 0x0000000000107805 */ /* 0x000fe2000001ff00 */
[----:B------:R-:W-:Y:S01]  /*00a0*/  CS2R R6, SRZ ;  /* 0x0000000000067805 */ /* 0x000fe2000001ff00 */
[----:B------:R-:W-:Y:S01]  /*00b0*/  ULDC.64 UR4, c[0x0][0x118] ;  /* 0x0000460000047ab9 */ /* 0x000fe20000000a00 */
[----:B0-----:R-:W-:-:S02]  /*00c0*/  IMAD R0, R2, R5, c[0x0][0x160] ;  /* 0x0000580002007624 */ /* 0x001fc400078e0205 */
[----:B------:R-:W-:Y:S01]  /*00d0*/  CS2R R4, SRZ ;  /* 0x0000000000047805 */ /* 0x000fe2000001ff00 */
[----:B-1----:R-:W-:Y:S02]  /*00e0*/  MOV R41, R3 ;  /* 0x0000000300297202 */ /* 0x002fe40000000f00 */
[----:B------:R-:W-:-:S13]  /*00f0*/  ISETP.GE.AND P2, PT, R3, R0, PT ;  /* 0x000000000300720c */ /* 0x000fda0003f46270 */
[----:B------:R-:W-:Y:S01]  /*0100*/  @!P2 IMAD R40, R2, 0x200, R41 ;  /* 0x000002000228a824 */ /* 0x000fe200078e0229 */
[----:B------:R-:W-:-:S04]  /*0110*/  @!P2 IADD3 R41, R41, 0x80, RZ ;  /* 0x000000802929a810 */ /* 0x000fc80007ffe0ff */
[----:B------:R-:W-:-:S13]  /*0120*/  ISETP.GE.AND P0, PT, R41, R0, PT ;  /* 0x000000002900720c */ /* 0x000fda0003f06270 */
[----:B------:R-:W-:Y:S01]  /*0130*/  @!P0 LEA R38, R2, R41, 0x9 ;  /* 0x0000002902268211 */ /* 0x000fe200078e48ff */
[----:B------:R-:W-:Y:S01]  /*0140*/  @!P0 IMAD.MOV.U32 R39, RZ, RZ, 0x10 ;  /* 0x00000010ff278424 */ /* 0x000fe200078e00ff */
[----:B------:R-:W-:-:S03]  /*0150*/  @!P0 IADD3 R41, R41, 0x80, RZ ;  /* 0x0000008029298810 */ /* 0x000fc60007ffe0ff */
[----:B------:R-:W-:Y:S01]  /*0160*/  @!P0 IMAD.WIDE.U32 R32, R38, R39, c[0x0][0x1a8] ;  /* 0x00006a0026208625 */ /* 0x000fe200078e0027 */
[----:B------:R-:W-:-:S03]  /*0170*/  ISETP.GE.AND P3, PT, R41, R0, PT ;  /* 0x000000002900720c */ /* 0x000fc60003f66270 */
[CC--:B------:R-:W-:Y:S01]  /*0180*/  @!P0 IMAD.WIDE.U32 R36, R38.reuse, R39.reuse, c[0x0][0x1b0] ;  /* 0x00006c0026248625 */ /* 0x0c0fe200078e0027 */
[----:B------:R0:W5:Y:S03]  /*0190*/  @!P0 LDG.E.128 R4, [R32.64] ;  /* 0x0000000420048981 */ /* 0x000166000c1e1d00 */
[----:B------:R-:W-:Y:S01]  /*01a0*/  @!P0 IMAD.WIDE.U32 R38, R38, R39, c[0x0][0x1b8] ;  /* 0x00006e0026268625 */ /* 0x000fe200078e0027 */
[----:B------:R1:W5:Y:S01]  /*01b0*/  @!P0 LDG.E.128 R8, [R36.64] ;  /* 0x0000000424088981 */ /* 0x000362000c1e1d00 */
[----:B------:R-:W-:Y:S01]  /*01c0*/  CS2R R26, SRZ ;  /* 0x00000000001a7805 */ /* 0x000fe2000001ff00 */
[----:B------:R-:W-:Y:S01]  /*01d0*/  CS2R R24, SRZ ;  /* 0x0000000000187805 */ /* 0x000fe2000001ff00 */
[----:B------:R-:W-:Y:S01]  /*01e0*/  CS2R R30, SRZ ;  /* 0x00000000001e7805 */ /* 0x000fe2000001ff00 */
[----:B------:R2:W5:Y:S01]  /*01f0*/  @!P0 LDG.E.128 R12, [R38.64] ;  /* 0x00000004260c8981 */ /* 0x000562000c1e1d00 */
[----:B------:R-:W-:Y:S01]  /*0200*/  @!P3 LEA R54, R2, R41, 0x9 ;  /* 0x000000290236b211 */ /* 0x000fe200078e48ff */
[----:B------:R-:W-:Y:S01]  /*0210*/  @!P3 IMAD.MOV.U32 R55, RZ, RZ, 0x10 ;  /* 0x00000010ff37b424 */ /* 0x000fe200078e00ff */
[----:B------:R-:W-:-:S03]  /*0220*/  @!P3 IADD3 R41, R41, 0x80, RZ ;  /* 0x000000802929b810 */ /* 0x000fc60007ffe0ff */
[----:B------:R-:W-:Y:S01]  /*0230*/  @!P3 IMAD.WIDE.U32 R42, R54, R55, c[0x0][0x1a8] ;  /* 0x00006a00362ab625 */ /* 0x000fe200078e0037 */
[----:B------:R-:W-:Y:S01]  /*0240*/  ISETP.GE.AND P1, PT, R41, R0, PT ;  /* 0x000000002900720c */ /* 0x000fe20003f26270 */
[----:B------:R-:W-:Y:S01]  /*0250*/  CS2R R28, SRZ ;  /* 0x00000000001c7805 */ /* 0x000fe2000001ff00 */
[----:B-1----:R-:W-:Y:S01]  /*0260*/  CS2R R36, SRZ ;  /* 0x0000000000247805 */ /* 0x002fe2000001ff00 */
[----:B--2---:R-:W-:Y:S01]  /*0270*/  CS2R R38, SRZ ;  /* 0x0000000000267805 */ /* 0x004fe2000001ff00 */
[----:B------:R1:W5:Y:S01]  /*0280*/  @!P3 LDG.E.128 R16, [R42.64] ;  /* 0x000000042a10b981 */ /* 0x000362000c1e1d00 */
[----:B------:R-:W-:Y:S01]  /*0290*/  CS2R R34, SRZ ;  /* 0x0000000000227805 */ /* 0x000fe2000001ff00 */
[----:B0-----:R-:W-:-:S07]  /*02a0*/  CS2R R32, SRZ ;  /* 0x0000000000207805 */ /* 0x001fce000001ff00 */
[----:B------:R-:W-:Y:S01]  /*02b0*/  @!P1 LEA R48, R2, R41, 0x9 ;  /* 0x0000002902309211 */ /* 0x000fe200078e48ff */
[----:B------:R-:W-:Y:S02]  /*02c0*/  @!P1 IMAD.MOV.U32 R49, RZ, RZ, 0x10 ;  /* 0x00000010ff319424 */ /* 0x000fe400078e00ff */
[----:B-1----:R-:W-:Y:S01]  /*02d0*/  @!P3 IMAD.WIDE.U32 R42, R54, R55, c[0x0][0x1b0] ;  /* 0x00006c00362ab625 */ /* 0x002fe200078e0037 */
[----:B------:R-:W-:-:S03]  /*02e0*/  @!P2 MOV R41, 0x10 ;  /* 0x000000100029a802 */ /* 0x000fc60000000f00 */
[----:B------:R-:W-:-:S04]  /*02f0*/  @!P1 IMAD.WIDE.U32 R52, R48, R49, c[0x0][0x1a8] ;  /* 0x00006a0030349625 */ /* 0x000fc800078e0031 */
[----:B------:R-:W-:Y:S01]  /*0300*/  @!P1 IMAD.WIDE.U32 R60, R48, R49, c[0x0][0x1b0] ;  /* 0x00006c00303c9625 */ /* 0x000fe200078e0031 */
[----:B------:R0:W5:Y:S03]  /*0310*/  @!P1 LDG.E.128 R28, [R52.64] ;  /* 0x00000004341c9981 */ /* 0x000166000c1e1d00 */
[----:B------:R-:W-:Y:S01]  /*0320*/  @!P3 IMAD.WIDE.U32 R54, R54, R55, c[0x0][0x1b8] ;  /* 0x00006e003636b625 */ /* 0x000fe200078e0037 */
[----:B------:R1:W5:Y:S03]  /*0330*/  @!P1 LDG.E.128 R32, [R60.64] ;  /* 0x000000043c209981 */ /* 0x000366000c1e1d00 */
[----:B------:R-:W-:Y:S01]  /*0340*/  @!P1 IMAD.WIDE.U32 R48, R48, R49, c[0x0][0x1b8] ;  /* 0x00006e0030309625 */ /* 0x000fe200078e0031 */
[----:B------:R2:W5:Y:S01]  /*0350*/  @!P3 LDG.E.128 R24, [R54.64] ;  /* 0x000000043618b981 */ /* 0x000562000c1e1d00 */
[----:B------:R-:W-:Y:S01]  /*0360*/  CS2R R46, SRZ ;  /* 0x00000000002e7805 */ /* 0x000fe2000001ff00 */
[----:B------:R-:W-:Y:S01]  /*0370*/  CS2R R44, SRZ ;  /* 0x00000000002c7805 */ /* 0x000fe2000001ff00 */
[----:B------:R-:W-:Y:S01]  /*0380*/  CS2R R50, SRZ ;  /* 0x0000000000327805 */ /* 0x000fe2000001ff00 */
[----:B------:R3:W5:Y:S01]  /*0390*/  @!P1 LDG.E.128 R36, [R48.64] ;  /* 0x0000000430249981 */ /* 0x000762000c1e1d00 */
[----:B0-----:R-:W-:Y:S01]  /*03a0*/  CS2R R52, SRZ ;  /* 0x0000000000347805 */ /* 0x001fe2000001ff00 */
[----:B------:R-:W-:Y:S01]  /*03b0*/  @!P2 IMAD.WIDE.U32 R58, R40, R41, c[0x0][0x1a8] ;  /* 0x00006a00283aa625 */ /* 0x000fe200078e0029 */
[----:B--2---:R-:W-:-:S03]  /*03c0*/  CS2R R54, SRZ ;  /* 0x0000000000367805 */ /* 0x004fc6000001ff00 */
[CC--:B------:R-:W-:Y:S01]  /*03d0*/  @!P2 IMAD.WIDE.U32 R56, R40.reuse, R41.reuse, c[0x0][0x1b0] ;  /* 0x00006c002838a625 */ /* 0x0c0fe200078e0029 */
[----:B------:R0:W5:Y:S01]  /*03e0*/  @!P2 LDG.E.128 R44, [R58.64] ;  /* 0x000000043a2ca981 */ /* 0x000162000c1e1d00 */
[----:B---3--:R-:W-:Y:S02]  /*03f0*/  CS2R R48, SRZ ;  /* 0x0000000000307805 */ /* 0x008fe4000001ff00 */
[----:B-1----:R-:W-:-:S04]  /*0400*/  @!P2 IMAD.WIDE.U32 R60, R40, R41, c[0x0][0x1b8] ;  /* 0x00006e00283ca625 */ /* 0x002fc800078e0029 */
[----:B------:R0:W5:Y:S04]  /*0410*/  @!P2 LDG.E.128 R48, [R56.64] ;  /* 0x000000043830a981 */ /* 0x000168000c1e1d00 */
[----:B------:R0:W5:Y:S01]  /*0420*/  @!P2 LDG.E.128 R52, [R60.64] ;  /* 0x000000043c34a981 */ /* 0x000162000c1e1d00 */
[----:B------:R-:W-:Y:S01]  /*0430*/  CS2R R22, SRZ ;  /* 0x0000000000167805 */ /* 0x000fe2000001ff00 */
[----:B------:R-:W-:Y:S01]  /*0440*/  CS2R R20, SRZ ;  /* 0x0000000000147805 */ /* 0x000fe2000001ff00 */
[----:B------:R-:W-:Y:S01]  /*0450*/  BSSY B0, `(.L_x_6909) ;  /* 0x0000013000007945 */ /* 0x000fe20003800000 */
[----:B------:R-:W-:-:S04]  /*0460*/  CS2R R40, SRZ ;  /* 0x0000000000287805 */ /* 0x000fc8000001ff00 */
[----:B------:R1:W5:Y:S02]  /*0470*/  @!P3 LDG.E.128 R20, [R42.64] ;  /* 0x000000042a14b981 */ /* 0x000364000c1e1d00 */
[----:B-1----:R-:W-:Y:S01]  /*0480*/  CS2R R42, SRZ ;  /* 0x00000000002a7805 */ /* 0x002fe2000001ff00 */
[----:B------:R-:W-:Y:S05]  /*0490*/  @P2 BRA `(.L_x_6910) ;  /* 0x000000e000002947 */ /* 0x000fea0003800000 */
[----:B0----5:R-:W0:-:S04]  /*04a0*/  DMUL R40, R50, c[0x0][0x188] ;  /* 0x0000620032287a28 */ /* 0x021e080000000000 */
[----:B------:R-:W1:-:S04]  /*04b0*/  DMUL R42, R48, c[0x0][0x188] ;  /* 0x00006200302a7a28 */ /* 0x000e480000000000 */
[----:B0-----:R-:W-:-:S04]  /*04c0*/  DFMA R48, R48, c[0x0][0x180], -R40 ;  /* 0x0000600030307a2b */ /* 0x001fc80000000828 */
[----:B------:R-:W0:-:S04]  /*04d0*/  DMUL R40, R46, c[0x0][0x178] ;  /* 0x00005e002e287a28 */ /* 0x000e080000000000 */
[----:B-1----:R-:W1:-:S04]  /*04e0*/  DFMA R50, R50, c[0x0][0x180], R42 ;  /* 0x0000600032327a2b */ /* 0x002e48000000002a */
[----:B------:R-:W2:-:S04]  /*04f0*/  DMUL R42, R44, c[0x0][0x178] ;  /* 0x00005e002c2a7a28 */ /* 0x000e880000000000 */
[----:B0-----:R-:W-:-:S04]  /*0500*/  DFMA R40, R44, c[0x0][0x170], -R40 ;  /* 0x00005c002c287a2b */ /* 0x001fc80000000828 */
[----:B-1----:R-:W0:-:S04]  /*0510*/  DMUL R44, R50, R54 ;  /* 0x00000036322c7228 */ /* 0x002e080000000000 */
[----:B------:R-:W1:-:S04]  /*0520*/  DMUL R50, R50, R52 ;  /* 0x0000003432327228 */ /* 0x000e480000000000 */
[----:B--2---:R-:W-:-:S04]  /*0530*/  DFMA R42, R46, c[0x0][0x170], R42 ;  /* 0x00005c002e2a7a2b */ /* 0x004fc8000000002a */
[----:B0-----:R-:W0:-:S04]  /*0540*/  DFMA R44, R48, R52, -R44 ;  /* 0x00000034302c722b */ /* 0x001e08000000082c */
[----:B-1----:R-:W1:-:S04]  /*0550*/  DFMA R50, R48, R54, R50 ;  /* 0x000000363032722b */ /* 0x002e480000000032 */
[----:B0-----:R0:W2:-:S04]  /*0560*/  DADD R40, R40, R44 ;  /* 0x0000000028287229 */ /* 0x001088000000002c */
[----:B-1----:R0:W1:-:S06]  /*0570*/  DADD R42, R42, R50 ;  /* 0x000000002a2a7229 */ /* 0x00204c0000000032 */
.L_x_6910:
[----:B0-2---:R-:W-:Y:S05]  /*0580*/  BSYNC B0 ;  /* 0x0000000000007941 */ /* 0x005fea0003800000 */
.L_x_6909:
[C---:B-----5:R-:W-:Y:S01]  /*0590*/  IADD3 R49, R3.reuse, 0x80, RZ ;  /* 0x0000008003317810 */ /* 0x060fe20007ffe0ff */
[----:B------:R-:W-:Y:S01]  /*05a0*/  BSSY B0, `(.L_x_6911) ;  /* 0x0000018000007945 */ /* 0x000fe20003800000 */
[----:B------:R-:W-:Y:S02]  /*05b0*/  IADD3 R45, R3, 0x100, RZ ;  /* 0x00000100032d7810 */ /* 0x000fe40007ffe0ff */
[-C--:B------:R-:W-:Y:S02]  /*05c0*/  ISETP.GE.AND P0, PT, R49, R0.reuse, PT ;  /* 0x000000003100720c */ /* 0x080fe40003f06270 */
[----:B------:R-:W-:Y:S02]  /*05d0*/  IADD3 R47, R3, 0x180, RZ ;  /* 0x00000180032f7810 */ /* 0x000fe40007ffe0ff */
[-C--:B------:R-:W-:Y:S02]  /*05e0*/  ISETP.GE.AND P1, PT, R45, R0.reuse, PT ;  /* 0x000000002d00720c */ /* 0x080fe40003f26270 */
[-C--:B------:R-:W-:Y:S01]  /*05f0*/  ISETP.GE.AND P2, PT, R47, R0.reuse, PT ;  /* 0x000000002f00720c */ /* 0x080fe20003f46270 */
[----:B------:R-:W-:Y:S01]  /*0600*/  CS2R R44, SRZ ;  /* 0x00000000002c7805 */ /* 0x000fe2000001ff00 */
[----:B------:R-:W-:Y:S01]  /*0610*/  ISETP.GE.AND P3, PT, R3, R0, PT ;  /* 0x000000000300720c */ /* 0x000fe20003f66270 */
[----:B------:R-:W-:-:S04]  /*0620*/  CS2R R46, SRZ ;  /* 0x00000000002e7805 */ /* 0x000fc8000001ff00 */
[----:B------:R-:W-:Y:S05]  /*0630*/  @P0 BRA `(.L_x_6912) ;  /* 0x000000e000000947 */ /* 0x000fea0003800000 */
[----:B------:R-:W0:-:S04]  /*0640*/  DMUL R50, R8, c[0x0][0x188] ;  /* 0x0000620008327a28 */ /* 0x000e080000000000 */
[----:B------:R-:W2:-:S04]  /*0650*/  DMUL R44, R6, c[0x0][0x178] ;  /* 0x00005e00062c7a28 */ /* 0x000e880000000000 */
[----:B0-----:R-:W0:-:S04]  /*0660*/  DFMA R50, R10, c[0x0][0x180], R50 ;  /* 0x000060000a327a2b */ /* 0x001e080000000032 */
[----:B------:R-:W3:-:S04]  /*0670*/  DMUL R46, R10, c[0x0][0x188] ;  /* 0x000062000a2e7a28 */ /* 0x000ec80000000000 */
[----:B--2---:R-:W-:-:S04]  /*0680*/  DFMA R44, R4, c[0x0][0x170], -R44 ;  /* 0x00005c00042c7a2b */ /* 0x004fc8000000082c */
[----:B0-----:R-:W-:-:S04]  /*0690*/  DMUL R10, R50, R14 ;  /* 0x0000000e320a7228 */ /* 0x001fc80000000000 */
[----:B---3--:R-:W-:-:S04]  /*06a0*/  DFMA R8, R8, c[0x0][0x180], -R46 ;  /* 0x0000600008087a2b */ /* 0x008fc8000000082e */
[----:B------:R-:W0:-:S04]  /*06b0*/  DMUL R4, R4, c[0x0][0x178] ;  /* 0x00005e0004047a28 */ /* 0x000e080000000000 */
[----:B------:R-:W2:-:S04]  /*06c0*/  DMUL R50, R50, R12 ;  /* 0x0000000c32327228 */ /* 0x000e880000000000 */
[----:B0-----:R-:W-:-:S04]  /*06d0*/  DFMA R4, R6, c[0x0][0x170], R4 ;  /* 0x00005c0006047a2b */ /* 0x001fc80000000004 */
[----:B------:R-:W0:-:S04]  /*06e0*/  DFMA R10, R8, R12, -R10 ;  /* 0x0000000c080a722b */ /* 0x000e08000000080a */
[----:B--2---:R-:W2:-:S04]  /*06f0*/  DFMA R50, R8, R14, R50 ;  /* 0x0000000e0832722b */ /* 0x004e880000000032 */
[----:B0-----:R0:W3:-:S04]  /*0700*/  DADD R44, R44, R10 ;  /* 0x000000002c2c7229 */ /* 0x0010c8000000000a */
[----:B--2---:R0:W2:-:S06]  /*0710*/  DADD R46, R4, R50 ;  /* 0x00000000042e7229 */ /* 0x00408c0000000032 */
.L_x_6912:
[----:B---3--:R-:W-:Y:S05]  /*0720*/  BSYNC B0 ;  /* 0x0000000000007941 */ /* 0x008fea0003800000 */
.L_x_6911:
[----:B------:R-:W-:Y:S01]  /*0730*/  BSSY B0, `(.L_x_6913) ;  /* 0x0000013000007945 */ /* 0x000fe20003800000 */
[----:B0-----:R-:W-:Y:S01]  /*0740*/  CS2R R10, SRZ ;  /* 0x00000000000a7805 */ /* 0x001fe2000001ff00 */
[----:B------:R-:W-:Y:S01]  /*0750*/  CS2R R6, SRZ ;  /* 0x0000000000067805 */ /* 0x000fe2000001ff00 */
[----:B------:R-:W-:Y:S01]  /*0760*/  CS2R R4, SRZ ;  /* 0x0000000000047805 */ /* 0x000fe2000001ff00 */
[----:B------:R-:W-:Y:S05]  /*0770*/  @P1 BRA `(.L_x_6914) ;  /* 0x000000e000001947 */ /* 0x000fea0003800000 */
[----:B------:R-:W0:-:S04]  /*0780*/  DMUL R8, R20, c[0x0][0x188] ;  /* 0x0000620014087a28 */ /* 0x000e080000000000 */
[----:B------:R-:W3:-:S04]  /*0790*/  DMUL R6, R22, c[0x0][0x188] ;  /* 0x0000620016067a28 */ /* 0x000ec80000000000 */
[----:B------:R-:W4:-:S04]  /*07a0*/  DMUL R4, R18, c[0x0][0x178] ;  /* 0x00005e0012047a28 */ /* 0x000f080000000000 */
[----:B0-----:R-:W0:-:S04]  /*07b0*/  DFMA R8, R22, c[0x0][0x180], R8 ;  /* 0x0000600016087a2b */ /* 0x001e080000000008 */
[----:B---3--:R-:W-:-:S04]  /*07c0*/  DFMA R20, R20, c[0x0][0x180], -R6 ;  /* 0x0000600014147a2b */ /* 0x008fc80000000806 */
[----:B----4-:R-:W-:-:S04]  /*07d0*/  DFMA R4, R16, c[0x0][0x170], -R4 ;  /* 0x00005c0010047a2b */ /* 0x010fc80000000804 */
[----:B0-----:R-:W0:-:S04]  /*07e0*/  DMUL R6, R8, R26 ;  /* 0x0000001a08067228 */ /* 0x001e080000000000 */
[----:B------:R-:W3:-:S04]  /*07f0*/  DMUL R16, R16, c[0x0][0x178] ;  /* 0x00005e0010107a28 */ /* 0x000ec80000000000 */
[----:B------:R-:W4:-:S04]  /*0800*/  DMUL R8, R8, R24 ;  /* 0x0000001808087228 */ /* 0x000f080000000000 */
[----:B0-----:R-:W0:-:S04]  /*0810*/  DFMA R6, R20, R24, -R6 ;  /* 0x000000181406722b */ /* 0x001e080000000806 */
[----:B---3--:R-:W-:-:S04]  /*0820*/  DFMA R16, R18, c[0x0][0x170], R16 ;  /* 0x00005c0012107a2b */ /* 0x008fc80000000010 */
[----:B----4-:R-:W3:-:S04]  /*0830*/  DFMA R8, R20, R26, R8 ;  /* 0x0000001a1408722b */ /* 0x010ec80000000008 */
[----:B0-----:R0:W4:-:S04]  /*0840*/  DADD R4, R4, R6 ;  /* 0x0000000004047229 */ /* 0x0011080000000006 */
[----:B---3--:R0:W3:-:S06]  /*0850*/  DADD R6, R16, R8 ;  /* 0x0000000010067229 */ /* 0x0080cc0000000008 */
.L_x_6914:
[----:B----4-:R-:W-:Y:S05]  /*0860*/  BSYNC B0 ;  /* 0x0000000000007941 */ /* 0x010fea0003800000 */
.L_x_6913:
[----:B------:R-:W-:Y:S01]  /*0870*/  BSSY B0, `(.L_x_6915) ;  /* 0x0000011000007945 */ /* 0x000fe20003800000 */
[----:B0-----:R-:W-:Y:S01]  /*0880*/  CS2R R8, SRZ ;  /* 0x0000000000087805 */ /* 0x001fe2000001ff00 */
[----:B------:R-:W-:Y:S05]  /*0890*/  @P2 BRA `(.L_x_6916) ;  /* 0x000000e000002947 */ /* 0x000fea0003800000 */
[----:B------:R-:W0:-:S04]  /*08a0*/  DMUL R12, R32, c[0x0][0x188] ;  /* 0x00006200200c7a28 */ /* 0x000e080000000000 */
[----:B------:R-:W4:-:S04]  /*08b0*/  DMUL R10, R34, c[0x0][0x188] ;  /* 0x00006200220a7a28 */ /* 0x000f080000000000 */
[----:B------:R-:W5:-:S04]  /*08c0*/  DMUL R8, R30, c[0x0][0x178] ;  /* 0x00005e001e087a28 */ /* 0x000f480000000000 */
[----:B0-----:R-:W0:-:S04]  /*08d0*/  DFMA R12, R34, c[0x0][0x180], R12 ;  /* 0x00006000220c7a2b */ /* 0x001e08000000000c */
[----:B----4-:R-:W-:-:S04]  /*08e0*/  DFMA R10, R32, c[0x0][0x180], -R10 ;  /* 0x00006000200a7a2b */ /* 0x010fc8000000080a */
[----:B-----5:R-:W-:-:S04]  /*08f0*/  DFMA R8, R28, c[0x0][0x170], -R8 ;  /* 0x00005c001c087a2b */ /* 0x020fc80000000808 */
[----:B0-----:R-:W0:-:S04]  /*0900*/  DMUL R14, R12, R38 ;  /* 0x000000260c0e7228 */ /* 0x001e080000000000 */
[----:B------:R-:W4:-:S04]  /*0910*/  DMUL R28, R28, c[0x0][0x178] ;  /* 0x00005e001c1c7a28 */ /* 0x000f080000000000 */
[----:B------:R-:W5:-:S04]  /*0920*/  DMUL R12, R12, R36 ;  /* 0x000000240c0c7228 */ /* 0x000f480000000000 */
[----:B0-----:R-:W0:-:S04]  /*0930*/  DFMA R14, R10, R36, -R14 ;  /* 0x000000240a0e722b */ /* 0x001e08000000080e */
[----:B----4-:R-:W-:-:S04]  /*0940*/  DFMA R28, R30, c[0x0][0x170], R28 ;  /* 0x00005c001e1c7a2b */ /* 0x010fc8000000001c */
[----:B-----5:R-:W4:-:S04]  /*0950*/  DFMA R10, R10, R38, R12 ;  /* 0x000000260a0a722b */ /* 0x020f08000000000c */
[----:B0-----:R0:W3:-:S04]  /*0960*/  DADD R8, R8, R14 ;  /* 0x0000000008087229 */ /* 0x0010c8000000000e */
[----:B----4-:R0:W4:-:S06]  /*0970*/  DADD R10, R28, R10 ;  /* 0x000000001c0a7229 */ /* 0x01010c000000000a */
.L_x_6916:
[----:B---3--:R-:W-:Y:S05]  /*0980*/  BSYNC B0 ;  /* 0x0000000000007941 */ /* 0x008fea0003800000 */
.L_x_6915:
[----:B------:R-:W-:Y:S01]  /*0990*/  BSSY B0, `(.L_x_6917) ;  /* 0x0000017000007945 */ /* 0x000fe20003800000 */
[----:B------:R-:W-:Y:S01]  /*09a0*/  BSSY B1, `(.L_x_6918) ;  /* 0x000000f000017945 */ /* 0x000fe20003800000 */
[----:B------:R-:W-:Y:S05]  /*09b0*/  @P3 BRA `(.L_x_6919) ;  /* 0x000000d000003947 */ /* 0x000fea0003800000 */
[----:B------:R-:W-:Y:S01]  /*09c0*/  MOV R13, 0x10 ;  /* 0x00000010000d7802 */ /* 0x000fe20000000f00 */
[----:B------:R-:W-:Y:S02]  /*09d0*/  IMAD R12, R2, 0x200, R3 ;  /* 0x00000200020c7824 */ /* 0x000fe400078e0203 */
[----:B------:R-:W-:Y:S02]  /*09e0*/  IMAD.MOV.U32 R3, RZ, RZ, R49 ;  /* 0x000000ffff037224 */ /* 0x000fe400078e0031 */
[----:B------:R-:W-:-:S03]  /*09f0*/  IMAD.WIDE.U32 R12, R12, R13, c[0x0][0x1a0] ;  /* 0x000068000c0c7625 */ /* 0x000fc600078e000d */
[----:B------:R-:W-:Y:S02]  /*0a00*/  ISETP.GE.AND P0, PT, R3, R0, PT ;  /* 0x000000000300720c */ /* 0x000fe40003f06270 */
[----:B-1----:R1:W-:Y:S11]  /*0a10*/  STG.E.128 [R12.64], R40 ;  /* 0x000000280c007986 */ /* 0x0023f6000c101d04 */
[----:B------:R-:W-:Y:S01]  /*0a20*/  @P0 BREAK B1 ;  /* 0x0000000000010942 */ /* 0x000fe20003800000 */
[----:B------:R-:W-:Y:S05]  /*0a30*/  @P0 BRA `(.L_x_6920) ;  /* 0x000000c000000947 */ /* 0x000fea0003800000 */
[----:B-1----:R-:W-:Y:S01]  /*0a40*/  LEA R12, R2, R3, 0x9 ;  /* 0x00000003020c7211 */ /* 0x002fe200078e48ff */
[----:B------:R-:W-:Y:S01]  /*0a50*/  IMAD.MOV.U32 R13, RZ, RZ, 0x10 ;  /* 0x00000010ff0d7424 */ /* 0x000fe200078e00ff */
[----:B------:R-:W-:-:S03]  /*0a60*/  IADD3 R3, R3, 0x80, RZ ;  /* 0x0000008003037810 */ /* 0x000fc60007ffe0ff */
[----:B------:R-:W-:-:S05]  /*0a70*/  IMAD.WIDE.U32 R12, R12, R13, c[0x0][0x1a0] ;  /* 0x000068000c0c7625 */ /* 0x000fca00078e000d */
[----:B--2---:R1:W-:Y:S02]  /*0a80*/  STG.E.128 [R12.64], R44 ;  /* 0x0000002c0c007986 */ /* 0x0043e4000c101d04 */
.L_x_6919:
[----:B------:R-:W-:Y:S05]  /*0a90*/  BSYNC B1 ;  /* 0x0000000000017941 */ /* 0x000fea0003800000 */
.L_x_6918:
[----:B------:R-:W-:-:S13]  /*0aa0*/  ISETP.GE.AND P0, PT, R3, R0, PT ;  /* 0x000000000300720c */ /* 0x000fda0003f06270 */
[----:B-1----:R-:W-:Y:S01]  /*0ab0*/  @!P0 LEA R12, R2, R3, 0x9 ;  /* 0x00000003020c8211 */ /* 0x002fe200078e48ff */
[----:B------:R-:W-:Y:S01]  /*0ac0*/  @!P0 IMAD.MOV.U32 R13, RZ, RZ, 0x10 ;  /* 0x00000010ff0d8424 */ /* 0x000fe200078e00ff */
[----:B------:R-:W-:-:S03]  /*0ad0*/  @!P0 IADD3 R3, R3, 0x80, RZ ;  /* 0x0000008003038810 */ /* 0x000fc60007ffe0ff */
[----:B------:R-:W-:-:S05]  /*0ae0*/  @!P0 IMAD.WIDE.U32 R12, R12, R13, c[0x0][0x1a0] ;  /* 0x000068000c0c8625 */ /* 0x000fca00078e000d */
[----:B------:R1:W-:Y:S02]  /*0af0*/  @!P0 STG.E.128 [R12.64], R4 ;  /* 0x000000040c008986 */ /* 0x0003e4000c101d04 */
.L_x_6920:
[----:B------:R-:W-:Y:S05]  /*0b00*/  BSYNC B0 ;  /* 0x0000000000007941 */ /* 0x000fea0003800000 */
.L_x_6917:
[----:B------:R-:W-:Y:S01]  /*0b10*/  WARPSYNC 0xffffffff ;  /* 0xffffffff00007948 */ /* 0x000fe20003800000 */
[----:B------:R-:W-:-:S13]  /*0b20*/  ISETP.GE.AND P0, PT, R3, R0, PT ;  /* 0x000000000300720c */ /* 0x000fda0003f06270 */
[----:B------:R-:W-:Y:S05]  /*0b30*/  @P0 EXIT ;  /* 0x000000000000094d */ /* 0x000fea0003800000 */
[----:B------:R-:W-:Y:S01]  /*0b40*/  LEA R2, R2, R3, 0x9 ;  /* 0x0000000302027211 */ /* 0x000fe200078e48ff */
[----:B------:R-:W-:-:S04]  /*0b50*/  IMAD.MOV.U32 R3, RZ, RZ, 0x10 ;  /* 0x00000010ff037424 */ /* 0x000fc800078e00ff */
[----:B------:R-:W-:-:S05]  /*0b60*/  IMAD.WIDE.U32 R2, R2, R3, c[0x0][0x1a0] ;  /* 0x0000680002027625 */ /* 0x000fca00078e0003 */
[----:B----4-:R-:W-:Y:S01]  /*0b70*/  STG.E.128 [R2.64], R8 ;  /* 0x0000000802007986 */ /* 0x010fe2000c101d04 */
[----:B------:R-:W-:Y:S05]  /*0b80*/  EXIT ;  /* 0x000000000000794d */ /* 0x000fea0003800000 */
.L_x_6921:
        /* <DEDUP_REMOVED lines=15> */
.L_x_22954:


//--------------------- .text._ZN2at6native29vectorized_elementwise_kernelILi2EZZZNS0_54_GLOBAL__N__d8c5977b_16_LinearAlgebra_cu_9e10b42f_321716addr_kernel_cudaERNS_14TensorIteratorERKN3c106ScalarES8_ENKUlvE_clEvENKUlvE6_clEvEUlNS5_7complexIdEESC_SC_E0_St5arrayIPcLm4EEEEviT0_T1_ --------------------------
	.section	.text._ZN2at6native29vectorized_elementwise_kernelILi2EZZZNS0_54_GLOBAL__N__d8c5977b_16_LinearAlgebra_cu_9e10b42f_321716addr_kernel_cudaERNS_14TensorIteratorERKN3c106ScalarES8_ENKUlvE_clEvENKUlvE6_clEvEUlNS5_7complexIdEESC_SC_E0_St5arrayIPcLm4EEEEviT0_T1_,"ax",@progbits
	.sectioninfo	@"SHI_REGISTERS=118"
	.align	128
        .global         _ZN2at6native29vectorized_elementwise_kernelILi2EZZZNS0_54_GLOBAL__N__d8c5977b_16_LinearAlgebra_cu_9e10b42f_321716addr_kernel_cudaERNS_14TensorIteratorERKN3c106ScalarES8_ENKUlvE_clEvENKUlvE6_clEvEUlNS5_7complexIdEESC_SC_E0_St5arrayIPcLm4EEEEviT0_T1_
        .type           _ZN2at6native29vectorized_elementwise_kernelILi2EZZZNS0_54_GLOBAL__N__d8c5977b_16_LinearAlgebra_cu_9e10b42f_321716addr_kernel_cudaERNS_14TensorIteratorERKN3c106ScalarES8_ENKUlvE_clEvENKUlvE6_clEvEUlNS5_7complexIdEESC_SC_E0_St5arrayIPcLm4EEEEviT0_T1_,@function
        .size           _ZN2at6native29vectorized_elementwise_kernelILi2EZZZNS0_54_GLOBAL__N__d8c5977b_16_LinearAlgebra_cu_9e10b42f_321716addr_kernel_cudaERNS_14TensorIteratorERKN3c106ScalarES8_ENKUlvE_clEvENKUlvE6_clEvEUlNS5_7complexIdEESC_SC_E0_St5arrayIPcLm4EEEEviT0_T1_,(.L_x_22955 - _ZN2at6native29vectorized_elementwise_kernelILi2EZZZNS0_54_GLOBAL__N__d8c5977b_16_LinearAlgebra_cu_9e10b42f_321716addr_kernel_cudaERNS_14TensorIteratorERKN3c106ScalarES8_ENKUlvE_clEvENKUlvE6_clEvEUlNS5_7complexIdEESC_SC_E0_St5arrayIPcLm4EEEEviT0_T1_)
        .other          _ZN2at6native29vectorized_elementwise_kernelILi2EZZZNS0_54_GLOBAL__N__d8c5977b_16_LinearAlgebra_cu_9e10b42f_321716addr_kernel_cudaERNS_14TensorIteratorERKN3c106ScalarES8_ENKUlvE_clEvENKUlvE6_clEvEUlNS5_7complexIdEESC_SC_E0_St5arrayIPcLm4EEEEviT0_T1_,@"STO_CUDA_ENTRY STV_DEFAULT"
_ZN2at6native29vectorized_elementwise_kernelILi2EZZZNS0_54_GLOBAL__N__d8c5977b_16_LinearAlgebra_cu_9e10b42f_321716addr_kernel_cudaERNS_14TensorIteratorERKN3c106ScalarES8_ENKUlvE_clEvENKUlvE6_clEvEUlNS5_7complexIdEESC_SC_E0_St5arrayIPcLm4EEEEviT0_T1_:
.text._ZN2at6native29vectorized_elementwise_kernelILi2EZZZNS0_54_GLOBAL__N__d8c5977b_16_LinearAlgebra_cu_9e10b42f_321716addr_kernel_cudaERNS_14TensorIteratorERKN3c106ScalarES8_ENKUlvE_clEvENKUlvE6_clEvEUlNS5_7complexIdEESC_SC_E0_St5arrayIPcLm4EEEEviT0_T1_:
        /* <DEDUP_REMOVED lines=8> */
[----:B------:R-:W-:-:S10]  /*0080*/  HFMA2.MMA R3, -RZ, RZ, 0, 9.5367431640625e-07 ;  /* 0x00000010ff037435 */ /* 0x000fd400000001ff */
        /* <DEDUP_REMOVED lines=13> */
[----:B------:R-:W4:Y:S04]  /*0160*/  LDG.E.128 R64, [R104.64+0x1010] ;  /* 0x0010100468407981 */ /* 0x000f28000c1e1d00 */
        /* <DEDUP_REMOVED lines=15> */
[----:B------:R-:W4:Y:S01]  /*0260*/  LDG.E.128 R48, [R104.64+0x3010] ;  /* 0x0030100468307981 */ /* 0x000f22000c1e1d00 */
[----:B--2---:R-:W0:-:S04]  /*0270*/  DMUL R108, R96, c[0x0][0x188] ;  /* 0x00006200606c7a28 */ /* 0x004e080000000000 */
[----:B------:R-:W1:-:S04]  /*0280*/  DMUL R106, R98, c[0x0][0x188] ;  /* 0x00006200626a7a28 */ /* 0x000e480000000000 */
[----:B0-----:R-:W5:-:S04]  /*0290*/  DFMA R108, R98, c[0x0][0x180], R108 ;  /* 0x00006000626c7a2b */ /* 0x001f48000000006c */
[----:B-1----:R-:W-:-:S04]  /*02a0*/  DFMA R106, R96, c[0x0][0x180], -R106 ;  /* 0x00006000606a7a2b */ /* 0x002fc8000000086a */
[----:B-----5:R-:W0:-:S04]  /*02b0*/  DMUL R96, R86, R108 ;  /* 0x0000006c56607228 */ /* 0x020e080000000000 */
[----:B------:R-:W-:-:S04]  /*02c0*/  DMUL R108, R84, R108 ;  /* 0x0000006c546c7228 */ /* 0x000fc80000000000 */
[----:B---3--:R-:W1:-:S04]  /*02d0*/  DMUL R98, R90, c[0x0][0x188] ;  /* 0x000062005a627a28 */ /* 0x008e480000000000 */
[----:B0-----:R-:W-:-:S04]  /*02e0*/  DFMA R84, R84, R106, -R96 ;  /* 0x0000006a5454722b */ /* 0x001fc80000000860 */
[----:B------:R-:W0:-:S04]  /*02f0*/  DMUL R96, R88, c[0x0][0x188] ;  /* 0x0000620058607a28 */ /* 0x000e080000000000 */
[----:B-1----:R-:W-:-:S04]  /*0300*/  DFMA R98, R88, c[0x0][0x180], -R98 ;  /* 0x0000600058627a2b */ /* 0x002fc80000000862 */
[----:B------:R-:W1:-:S04]  /*0310*/  DMUL R88, R94, c[0x0][0x178] ;  /* 0x00005e005e587a28 */ /* 0x000e480000000000 */
[----:B0-----:R-:W0:-:S04]  /*0320*/  DFMA R96, R90, c[0x0][0x180], R96 ;  /* 0x000060005a607a2b */ /* 0x001e080000000060 */
[----:B-1----:R-:W-:-:S04]  /*0330*/  DFMA R88, R92, c[0x0][0x170], -R88 ;  /* 0x00005c005c587a2b */ /* 0x002fc80000000858 */
[----:B------:R-:W-:-:S04]  /*0340*/  DMUL R90, R92, c[0x0][0x178] ;  /* 0x00005e005c5a7a28 */ /* 0x000fc80000000000 */
[----:B0-----:R-:W-:-:S04]  /*0350*/  DMUL R92, R82, R96 ;  /* 0x00000060525c7228 */ /* 0x001fc80000000000 */
[----:B------:R-:W0:-:S06]  /*0360*/  DMUL R96, R80, R96 ;  /* 0x0000006050607228 */ /* 0x000e0c0000000000 */
[----:B0-----:R-:W-:-:S04]  /*0370*/  DFMA R82, R82, R98, R96 ;  /* 0x000000625252722b */ /* 0x001fc80000000060 */
[----:B----4-:R-:W0:-:S04]  /*0380*/  DMUL R96, R68, c[0x0][0x188] ;  /* 0x0000620044607a28 */ /* 0x010e080000000000 */
[----:B------:R-:W-:-:S04]  /*0390*/  DFMA R90, R94, c[0x0][0x170], R90 ;  /* 0x00005c005e5a7a2b */ /* 0x000fc8000000005a */
[----:B------:R-:W1:-:S04]  /*03a0*/  DMUL R94, R76, c[0x0][0x188] ;  /* 0x000062004c5e7a28 */ /* 0x000e480000000000 */
[----:B0-----:R-:W-:-:S04]  /*03b0*/  DFMA R96, R70, c[0x0][0x180], R96 ;  /* 0x0000600046607a2b */ /* 0x001fc80000000060 */
[----:B------:R-:W0:-:S04]  /*03c0*/  DMUL R70, R70, c[0x0][0x188] ;  /* 0x0000620046467a28 */ /* 0x000e080000000000 */
[----:B------:R-:W-:-:S04]  /*03d0*/  DFMA R80, R80, R98, -R92 ;  /* 0x000000625050722b */ /* 0x000fc8000000085c */
[----:B------:R-:W2:-:S04]  /*03e0*/  DMUL R92, R78, c[0x0][0x188] ;  /* 0x000062004e5c7a28 */ /* 0x000e880000000000 */
[----:B-1----:R-:W1:-:S04]  /*03f0*/  DFMA R94, R78, c[0x0][0x180], R94 ;  /* 0x000060004e5e7a2b */ /* 0x002e48000000005e */
[----:B0-----:R-:W-:-:S04]  /*0400*/  DFMA R70, R68, c[0x0][0x180], -R70 ;  /* 0x0000600044467a2b */ /* 0x001fc80000000846 */
[----:B------:R-:W0:-:S04]  /*0410*/  DMUL R68, R66, R96 ;  /* 0x0000006042447228 */ /* 0x000e080000000000 */
[----:B--2---:R-:W-:-:S04]  /*0420*/  DFMA R92, R76, c[0x0][0x180], -R92 ;  /* 0x000060004c5c7a2b */ /* 0x004fc8000000085c */
[----:B------:R-:W2:-:S04]  /*0430*/  DMUL R96, R64, R96 ;  /* 0x0000006040607228 */ /* 0x000e880000000000 */
[----:B-1----:R-:W1:-:S04]  /*0440*/  DMUL R76, R74, R94 ;  /* 0x0000005e4a4c7228 */ /* 0x002e480000000000 */
[----:B0-----:R-:W-:-:S04]  /*0450*/  DFMA R64, R64, R70, -R68 ;  /* 0x000000464040722b */ /* 0x001fc80000000844 */
[----:B------:R-:W-:-:S04]  /*0460*/  DMUL R94, R72, R94 ;  /* 0x0000005e485e7228 */ /* 0x000fc80000000000 */
[----:B--2---:R-:W-:-:S04]  /*0470*/  DFMA R66, R66, R70, R96 ;  /* 0x000000464242722b */ /* 0x004fc80000000060 */
[----:B------:R-:W0:-:S04]  /*0480*/  DMUL R68, R42, c[0x0][0x178] ;  /* 0x00005e002a447a28 */ /* 0x000e080000000000 */
[----:B-1----:R-:W-:-:S04]  /*0490*/  DFMA R72, R72, R92, -R76 ;  /* 0x0000005c4848722b */ /* 0x002fc8000000084c */
[----:B------:R-:W1:-:S04]  /*04a0*/  DMUL R70, R40, c[0x0][0x178] ;  /* 0x00005e0028467a28 */ /* 0x000e480000000000 */
[----:B------:R-:W2:-:S04]  /*04b0*/  DMUL R76, R38, c[0x0][0x178] ;  /* 0x00005e00264c7a28 */ /* 0x000e880000000000 */
[----:B0-----:R-:W-:-:S04]  /*04c0*/  DFMA R40, R40, c[0x0][0x170], -R68 ;  /* 0x00005c0028287a2b */ /* 0x001fc80000000844 */
[----:B-1----:R-:W-:-:S04]  /*04d0*/  DFMA R68, R42, c[0x0][0x170], R70 ;  /* 0x00005c002a447a2b */ /* 0x002fc80000000046 */
[----:B--2---:R-:W-:-:S04]  /*04e0*/  DFMA R42, R36, c[0x0][0x170], -R76 ;  /* 0x00005c00242a7a2b */ /* 0x004fc8000000084c */
[----:B------:R-:W0:-:S04]  /*04f0*/  DMUL R36, R36, c[0x0][0x178] ;  /* 0x00005e0024247a28 */ /* 0x000e080000000000 */
[----:B------:R-:W1:-:S04]  /*0500*/  DMUL R70, R30, c[0x0][0x178] ;  /* 0x00005e001e467a28 */ /* 0x000e480000000000 */
[----:B------:R-:W2:-:S04]  /*0510*/  DMUL R76, R28, c[0x0][0x178] ;  /* 0x00005e001c4c7a28 */ /* 0x000e880000000000 */
[----:B0-----:R-:W-:-:S04]  /*0520*/  DFMA R38, R38, c[0x0][0x170], R36 ;  /* 0x00005c0026267a2b */ /* 0x001fc80000000024 */
[----:B-1----:R-:W-:-:S04]  /*0530*/  DFMA R28, R28, c[0x0][0x170], -R70 ;  /* 0x00005c001c1c7a2b */ /* 0x002fc80000000846 */
[----:B------:R-:W0:-:S04]  /*0540*/  DMUL R36, R26, c[0x0][0x178] ;  /* 0x00005e001a247a28 */ /* 0x000e080000000000 */
[----:B--2---:R-:W-:-:S04]  /*0550*/  DFMA R30, R30, c[0x0][0x170], R76 ;  /* 0x00005c001e1e7a2b */ /* 0x004fc8000000004c */
        /* <DEDUP_REMOVED lines=9> */
[----:B------:R-:W0:-:S04]  /*05f0*/  DMUL R76, R12, c[0x0][0x178] ;  /* 0x00005e000c4c7a28 */ /* 0x000e080000000000 */
[----:B-1----:R-:W-:-:S04]  /*0600*/  DFMA R22, R22, c[0x0][0x170], R20 ;  /* 0x00005c0016167a2b */ /* 0x002fc80000000014 */
[----:B--2---:R-:W-:-:S04]  /*0610*/  DFMA R32, R32, c[0x0][0x170], -R70 ;  /* 0x00005c0020207a2b */ /* 0x004fc80000000846 */
[----:B------:R-:W1:-:S04]  /*0620*/  DMUL R20, R10, c[0x0][0x188] ;  /* 0x000062000a147a28 */ /* 0x000e480000000000 */
[----:B------:R-:W2:-:S04]  /*0630*/  DMUL R70, R14, c[0x0][0x178] ;  /* 0x00005e000e467a28 */ /* 0x000e880000000000 */
[----:B0-----:R-:W-:-:S04]  /*0640*/  DFMA R14, R14, c[0x0][0x170], R76 ;  /* 0x00005c000e0e7a2b */ /* 0x001fc8000000004c */
[----:B------:R-:W0:-:S04]  /*0650*/  DMUL R76, R16, c[0x0][0x188] ;  /* 0x00006200104c7a28 */ /* 0x000e080000000000 */
[----:B-1----:R-:W-:-:S04]  /*0660*/  DFMA R20, R8, c[0x0][0x180], -R20 ;  /* 0x0000600008147a2b */ /* 0x002fc80000000814 */
[----:B------:R-:W1:-:S04]  /*0670*/  DMUL R8, R8, c[0x0][0x188] ;  /* 0x0000620008087a28 */ /* 0x000e480000000000 */
[----:B--2---:R-:W-:-:S04]  /*0680*/  DFMA R12, R12, c[0x0][0x170], -R70 ;  /* 0x00005c000c0c7a2b */ /* 0x004fc80000000846 */
[----:B------:R-:W2:-:S04]  /*0690*/  DMUL R70, R18, c[0x0][0x188] ;  /* 0x0000620012467a28 */ /* 0x000e880000000000 */
[----:B0-----:R-:W-:-:S04]  /*06a0*/  DFMA R76, R18, c[0x0][0x180], R76 ;  /* 0x00006000124c7a2b */ /* 0x001fc8000000004c */
[----:B------:R-:W0:-:S04]  /*06b0*/  DMUL R18, R46, c[0x0][0x188] ;  /* 0x000062002e127a28 */ /* 0x000e080000000000 */
[----:B-1----:R-:W-:-:S04]  /*06c0*/  DFMA R8, R10, c[0x0][0x180], R8 ;  /* 0x000060000a087a2b */ /* 0x002fc80000000008 */
[----:B------:R-:W1:-:S04]  /*06d0*/  DMUL R10, R6, c[0x0][0x188] ;  /* 0x00006200060a7a28 */ /* 0x000e480000000000 */
[----:B--2---:R-:W-:-:S04]  /*06e0*/  DFMA R70, R16, c[0x0][0x180], -R70 ;  /* 0x0000600010467a2b */ /* 0x004fc80000000846 */
[----:B0-----:R-:W-:-:S04]  /*06f0*/  DFMA R18, R44, c[0x0][0x180], -R18 ;  /* 0x000060002c127a2b */ /* 0x001fc80000000812 */
[----:B------:R-:W0:-:S04]  /*0700*/  DMUL R16, R4, c[0x0][0x188] ;  /* 0x0000620004107a28 */ /* 0x000e080000000000 */
[----:B------:R-:W2:-:S04]  /*0710*/  DMUL R44, R44, c[0x0][0x188] ;  /* 0x000062002c2c7a28 */ /* 0x000e880000000000 */
[----:B-1----:R-:W-:-:S04]  /*0720*/  DFMA R10, R4, c[0x0][0x180], -R10 ;  /* 0x00006000040a7a2b */ /* 0x002fc8000000080a */
[----:B------:R-:W1:-:S04]  /*0730*/  DMUL R4, R62, R8 ;  /* 0x000000083e047228 */ /* 0x000e480000000000 */
[----:B------:R-:W3:-:S04]  /*0740*/  DMUL R8, R60, R8 ;  /* 0x000000083c087228 */ /* 0x000ec80000000000 */
[----:B0-----:R-:W0:-:S04]  /*0750*/  DFMA R16, R6, c[0x0][0x180], R16 ;  /* 0x0000600006107a2b */ /* 0x001e080000000010 */
[----:B--2---:R-:W2:-:S04]  /*0760*/  DFMA R44, R46, c[0x0][0x180], R44 ;  /* 0x000060002e2c7a2b */ /* 0x004e88000000002c */
[----:B-1----:R-:W-:-:S04]  /*0770*/  DFMA R60, R60, R20, -R4 ;  /* 0x000000143c3c722b */ /* 0x002fc80000000804 */
[----:B---3--:R-:W-:-:S04]  /*0780*/  DFMA R8, R62, R20, R8 ;  /* 0x000000143e08722b */ /* 0x008fc80000000008 */
[----:B------:R-:W1:-:S04]  /*0790*/  DMUL R4, R58, R76 ;  /* 0x0000004c3a047228 */ /* 0x000e480000000000 */
[----:B0-----:R-:W-:-:S04]  /*07a0*/  DMUL R6, R54, R16 ;  /* 0x0000001036067228 */ /* 0x001fc80000000000 */
[----:B--2---:R-:W-:-:S04]  /*07b0*/  DMUL R20, R50, R44 ;  /* 0x0000002c32147228 */ /* 0x004fc80000000000 */
[----:B------:R-:W0:-:S04]  /*07c0*/  DMUL R76, R56, R76 ;  /* 0x0000004c384c7228 */ /* 0x000e080000000000 */
[----:B------:R-:W2:-:S04]  /*07d0*/  DMUL R16, R52, R16 ;  /* 0x0000001034107228 */ /* 0x000e880000000000 */
[----:B------:R-:W3:-:S04]  /*07e0*/  DMUL R44, R48, R44 ;  /* 0x0000002c302c7228 */ /* 0x000ec80000000000 */
[----:B------:R-:W4:-:S04]  /*07f0*/  DFMA R74, R74, R92, R94 ;  /* 0x0000005c4a4a722b */ /* 0x000f08000000005e */
[----:B------:R-:W5:-:S04]  /*0800*/  DFMA R86, R86, R106, R108 ;  /* 0x0000006a5656722b */ /* 0x000f48000000006c */
[----:B-1----:R-:W-:-:S04]  /*0810*/  DFMA R4, R56, R70, -R4 ;  /* 0x000000463804722b */ /* 0x002fc80000000804 */
[----:B0-----:R-:W0:-:S04]  /*0820*/  DFMA R76, R58, R70, R76 ;  /* 0x000000463a4c722b */ /* 0x001e08000000004c */
[----:B------:R-:W-:-:S04]  /*0830*/  DFMA R6, R52, R10, -R6 ;  /* 0x0000000a3406722b */ /* 0x000fc80000000806 */
[----:B--2---:R-:W1:-:S04]  /*0840*/  DFMA R16, R54, R10, R16 ;  /* 0x0000000a3610722b */ /* 0x004e480000000010 */
[----:B------:R-:W-:-:S04]  /*0850*/  DFMA R20, R48, R18, -R20 ;  /* 0x000000123014722b */ /* 0x000fc80000000814 */
[----:B---3--:R-:W2:-:S04]  /*0860*/  DFMA R44, R50, R18, R44 ;  /* 0x00000012322c722b */ /* 0x008e88000000002c */
[----:B------:R3:W-:Y:S02]  /*0870*/  DADD R62, R36, R8 ;  /* 0x00000000243e7229 */ /* 0x0007e40000000008 */
[----:B---3--:R-:W-:Y:S02]  /*0880*/  IMAD.WIDE.U32 R8, R0, R3, c[0x0][0x1a0] ;  /* 0x0000680000087625 */ /* 0x008fe400078e0003 */
[----:B----4-:R-:W-:-:S04]  /*0890*/  DADD R74, R38, R74 ;  /* 0x00000000264a7229 */ /* 0x010fc8000000004a */
[----:B-----5:R-:W-:Y:S01]  /*08a0*/  DADD R86, R90, R86 ;  /* 0x000000005a567229 */ /* 0x020fe20000000056 */
[----:B------:R-:W-:-:S03]  /*08b0*/  IMAD.WIDE R8, R2, 0x20, R8 ;  /* 0x0000002002087825 */ /* 0x000fc600078e0208 */
[----:B------:R-:W3:-:S04]  /*08c0*/  DADD R84, R88, R84 ;  /* 0x0000000058547229 */ /* 0x000ec80000000054 */
[----:B------:R-:W-:-:S04]  /*08d0*/  DADD R82, R68, R82 ;  /* 0x0000000044527229 */ /* 0x000fc80000000052 */
[----:B------:R-:W4:-:S04]  /*08e0*/  DADD R80, R40, R80 ;  /* 0x0000000028507229 */ /* 0x000f080000000050 */
[----:B------:R-:W5:-:S04]  /*08f0*/  DADD R72, R42, R72 ;  /* 0x000000002a487229 */ /* 0x000f480000000048 */
[----:B------:R-:W-:-:S04]  /*0900*/  DADD R30, R30, R66 ;  /* 0x000000001e1e7229 */ /* 0x000fc80000000042 */
[----:B------:R-:W0:-:S04]  /*0910*/  DADD R28, R28, R64 ;  /* 0x000000001c1c7229 */ /* 0x000e080000000040 */
[----:B------:R-:W0:-:S04]  /*0920*/  DADD R60, R24, R60 ;  /* 0x00000000183c7229 */ /* 0x000e08000000003c */
[----:B0-----:R-:W-:-:S04]  /*0930*/  DADD R38, R22, R76 ;  /* 0x0000000016267229 */ /* 0x001fc8000000004c */
[----:B------:R-:W0:-:S04]  /*0940*/  DADD R36, R26, R4 ;  /* 0x000000001a247229 */ /* 0x000e080000000004 */
[----:B-1----:R-:W-:-:S04]  /*0950*/  DADD R34, R34, R16 ;  /* 0x0000000022227229 */ /* 0x002fc80000000010 */
[----:B------:R-:W1:-:S04]  /*0960*/  DADD R32, R32, R6 ;  /* 0x0000000020207229 */ /* 0x000e480000000006 */
[----:B--2---:R-:W-:-:S04]  /*0970*/  DADD R14, R14, R44 ;  /* 0x000000000e0e7229 */ /* 0x004fc8000000002c */
[----:B------:R-:W2:Y:S01]  /*0980*/  DADD R12, R12, R20 ;  /* 0x000000000c0c7229 */ /* 0x000ea20000000014 */
[----:B---3--:R-:W-:Y:S04]  /*0990*/  STG.E.128 [R8.64], R84 ;  /* 0x0000005408007986 */ /* 0x008fe8000c101d04 */
[----:B----4-:R-:W-:Y:S04]  /*09a0*/  STG.E.128 [R8.64+0x10], R80 ;  /* 0x0000105008007986 */ /* 0x010fe8000c101d04 */
[----:B-----5:R-:W-:Y:S04]  /*09b0*/  STG.E.128 [R8.64+0x1000], R72 ;  /* 0x0010004808007986 */ /* 0x020fe8000c101d04 */
[----:B------:R-:W-:Y:S04]  /*09c0*/  STG.E.128 [R8.64+0x1010], R28 ;  /* 0x0010101c08007986 */ /* 0x000fe8000c101d04 */
[----:B------:R-:W-:Y:S04]  /*09d0*/  STG.E.128 [R8.64+0x2000], R60 ;  /* 0x0020003c08007986 */ /* 0x000fe8000c101d04 */
[----:B0-----:R-:W-:Y:S04]  /*09e0*/  STG.E.128 [R8.64+0x2010], R36 ;  /* 0x0020102408007986 */ /* 0x001fe8000c101d04 */
[----:B-1----:R-:W-:Y:S04]  /*09f0*/  STG.E.128 [R8.64+0x3000], R32 ;  /* 0x0030002008007986 */ /* 0x002fe8000c101d04 */
[----:B--2---:R-:W-:Y:S01]  /*0a00*/  STG.E.128 [R8.64+0x3010], R12 ;  /* 0x0030100c08007986 */ /* 0x004fe2000c101d04 */
[----:B------:R-:W-:Y:S05]  /*0a10*/  EXIT ;  /* 0x000000000000794d */ /* 0x000fea0003800000 */
.L_x_6922:
[----:B------:R-:W0:Y:S01]  /*0a20*/  S2R R3, SR_TID.X ;  /* 0x0000000000037919 */ /* 0x000e220000002100 */
[----:B------:R-:W-:Y:S01]  /*0a30*/  CS2R R90, SRZ ;  /* 0x00000000005a7805 */ /* 0x000fe2000001ff00 */
[----:B------:R-:W-:Y:S01]  /*0a40*/  CS2R R88, SRZ ;  /* 0x0000000000587805 */ /* 0x000fe2000001ff00 */
[----:B------:R-:W-:Y:S01]  /*0a50*/  CS2R R86, SRZ ;  /* 0x0000000000567805 */ /* 0x000fe2000001ff00 */
[----:B0-----:R-:W-:Y:S01]  /*0a60*/  ISETP.GE.AND P0, PT, R3, R2, PT ;  /* 0x000000020300720c */ /* 0x001fe20003f06270 */
[----:B------:R-:W-:-:S12]  /*0a70*/  IMAD.MOV.U32 R5, RZ, RZ, R3 ;  /* 0x000000ffff057224 */ /* 0x000fd800078e0003 */
[----:B------:R-:W-:Y:S01]  /*0a80*/  @!P0 IMAD.IADD R4, R0, 0x1, R5 ;  /* 0x0000000100048824 */ /* 0x000fe200078e0205 */
[----:B------:R-:W-:-:S04]  /*0a90*/  @!P0 IADD3 R5, R5, 0x80, RZ ;  /* 0x0000008005058810 */ /* 0x000fc80007ffe0ff */
[----:B------:R-:W-:-:S13]  /*0aa0*/  ISETP.GE.AND P1, PT, R5, R2, PT ;  /* 0x000000020500720c */ /* 0x000fda0003f26270 */
[----:B------:R-:W-:Y:S01]  /*0ab0*/  @!P1 IADD3 R10, R0, R5, RZ ;  /* 0x00000005000a9210 */ /* 0x000fe20007ffe0ff */
[----:B------:R-:W-:Y:S01]  /*0ac0*/  @!P1 IMAD.MOV.U32 R11, RZ, RZ, 0x10 ;  /* 0x00000010ff0b9424 */ /* 0x000fe200078e00ff */
[----:B------:R-:W-:Y:S01]  /*0ad0*/  @!P1 IADD3 R5, R5, 0x80, RZ ;  /* 0x0000008005059810 */ /* 0x000fe20007ffe0ff */
[----:B------:R-:W-:Y:S01]  /*0ae0*/  CS2R R84, SRZ ;  /* 0x0000000000547805 */ /* 0x000fe2000001ff00 */
[----:B------:R-:W-:Y:S01]  /*0af0*/  CS2R R82, SRZ ;  /* 0x0000000000527805 */ /* 0x000fe2000001ff00 */
[CC--:B------:R-:W-:Y:S01]  /*0b00*/  @!P1 IMAD.WIDE.U32 R6, R10.reuse, R11.reuse, c[0x0][0x1a8] ;  /* 0x00006a000a069625 */ /* 0x0c0fe200078e000b */
[CC--:B------:R-:W-:Y:S01]  /*0b10*/  ISETP.GE.AND P2, PT, R5.reuse, R2.reuse, PT ;  /* 0x000000020500720c */ /* 0x0c0fe20003f46270 */
[----:B------:R-:W-:Y:S02]  /*0b20*/  CS2R R80, SRZ ;  /* 0x0000000000507805 */ /* 0x000fe4000001ff00 */
[-C--:B------:R-:W-:Y:S01]  /*0b30*/  @!P1 IMAD.WIDE.U32 R8, R10, R11.reuse, c[0x0][0x1b0] ;  /* 0x00006c000a089625 */ /* 0x080fe200078e000b */
[----:B------:R0:W5:Y:S09]  /*0b40*/  @!P1 LDG.E.128 R88, [R6.64] ;  /* 0x0000000406589981 */ /* 0x000172000c1e1d00 */
[----:B------:R-:W-:Y:S01]  /*0b50*/  @!P2 IMAD.IADD R14, R0, 0x1, R5 ;  /* 0x00000001000ea824 */ /* 0x000fe200078e0205 */
[----:B------:R-:W-:Y:S01]  /*0b60*/  @!P2 IADD3 R5, R5, 0x80, RZ ;  /* 0x000000800505a810 */ /* 0x000fe20007ffe0ff */
[----:B------:R-:W-:Y:S01]  /*0b70*/  @!P1 IMAD.WIDE.U32 R10, R10, R11, c[0x0][0x1b8] ;  /* 0x00006e000a0a9625 */ /* 0x000fe200078e000b */
[----:B------:R1:W5:Y:S02]  /*0b80*/  @!P1 LDG.E.128 R84, [R8.64] ;  /* 0x0000000408549981 */ /* 0x000364000c1e1d00 */
[----:B------:R-:W-:-:S02]  /*0b90*/  ISETP.GE.AND P3, PT, R5, R2, PT ;  /* 0x000000020500720c */ /* 0x000fc40003f66270 */
[----:B------:R2:W5:Y:S11]  /*0ba0*/  @!P1 LDG.E.128 R80, [R10.64] ;  /* 0x000000040a509981 */ /* 0x000576000c1e1d00 */
[----:B------:R-:W-:Y:S01]  /*0bb0*/  @!P3 IMAD.IADD R16, R0, 0x1, R5 ;  /* 0x000000010010b824 */ /* 0x000fe200078e0205 */
[----:B------:R-:W-:-:S04]  /*0bc0*/  @!P3 IADD3 R5, R5, 0x80, RZ ;  /* 0x000000800505b810 */ /* 0x000fc80007ffe0ff */
[----:B------:R-:W-:Y:S02]  /*0bd0*/  ISETP.GE.AND P1, PT, R5, R2, PT ;  /* 0x000000020500720c */ /* 0x000fe40003f26270 */
[----:B------:R-:W-:Y:S01]  /*0be0*/  @!P2 MOV R15, 0x10 ;  /* 0x00000010000fa802 */ /* 0x000fe20000000f00 */
[----:B------:R-:W-:Y:S01]  /*0bf0*/  CS2R R78, SRZ ;  /* 0x00000000004e7805 */ /* 0x000fe2000001ff00 */
[----:B------:R-:W-:Y:S01]  /*0c00*/  CS2R R76, SRZ ;  /* 0x00000000004c7805 */ /* 0x000fe2000001ff00 */
[----:B------:R-:W-:Y:S01]  /*0c10*/  CS2R R74, SRZ ;  /* 0x00000000004a7805 */ /* 0x000fe2000001ff00 */
[----:B------:R-:W-:Y:S01]  /*0c20*/  CS2R R72, SRZ ;  /* 0x0000000000487805 */ /* 0x000fe2000001ff00 */
[----:B------:R-:W-:Y:S01]  /*0c30*/  CS2R R70, SRZ ;  /* 0x0000000000467805 */ /* 0x000fe2000001ff00 */
[----:B------:R-:W-:Y:S01]  /*0c40*/  CS2R R68, SRZ ;  /* 0x0000000000447805 */ /* 0x000fe2000001ff00 */
[----:B------:R-:W-:-:S04]  /*0c50*/  @!P2 IMAD.WIDE.U32 R12, R14, R15, c[0x0][0x1a8] ;  /* 0x00006a000e0ca625 */ /* 0x000fc800078e000f */
[CC--:B0-----:R-:W-:Y:S01]  /*0c60*/  @!P2 IMAD.WIDE.U32 R6, R14.reuse, R15.reuse, c[0x0][0x1b0] ;  /* 0x00006c000e06a625 */ /* 0x0c1fe200078e000f */
[----:B------:R0:W5:Y:S03]  /*0c70*/  @!P2 LDG.E.128 R76, [R12.64] ;  /* 0x000000040c4ca981 */ /* 0x000166000c1e1d00 */
[----:B-1----:R-:W-:Y:S01]  /*0c80*/  @!P2 IMAD.WIDE.U32 R8, R14, R15, c[0x0][0x1b8] ;  /* 0x00006e000e08a625 */ /* 0x002fe200078e000f */
[----:B------:R1:W5:Y:S03]  /*0c90*/  @!P2 LDG.E.128 R72, [R6.64] ;  /* 0x000000040648a981 */ /* 0x000366000c1e1d00 */
[----:B------:R-:W-:Y:S01]  /*0ca0*/  @!P1 IMAD.IADD R14, R0, 0x1, R5 ;  /* 0x00000001000e9824 */ /* 0x000fe200078e0205 */
[----:B------:R-:W-:Y:S01]  /*0cb0*/  @!P1 IADD3 R5, R5, 0x80, RZ ;  /* 0x0000008005059810 */ /* 0x000fe20007ffe0ff */
[----:B------:R3:W5:Y:S03]  /*0cc0*/  @!P2 LDG.E.128 R68, [R8.64] ;  /* 0x000000040844a981 */ /* 0x000766000c1e1d00 */
[----:B------:R-:W-:-:S02]  /*0cd0*/  ISETP.GE.AND P2, PT, R5, R2, PT ;  /* 0x000000020500720c */ /* 0x000fc40003f46270 */
[----:B------:R-:W-:Y:S01]  /*0ce0*/  @!P3 MOV R17, 0x10 ;  /* 0x000000100011b802 */ /* 0x000fe20000000f00 */
[----:B------:R-:W-:Y:S01]  /*0cf0*/  CS2R R66, SRZ ;  /* 0x0000000000427805 */ /* 0x000fe2000001ff00 */
[----:B------:R-:W-:Y:S01]  /*0d00*/  CS2R R64, SRZ ;  /* 0x0000000000407805 */ /* 0x000fe2000001ff00 */
[----:B------:R-:W-:Y:S01]  /*0d10*/  CS2R R62, SRZ ;  /* 0x00000000003e7805 */ /* 0x000fe2000001ff00 */
[----:B------:R-:W-:Y:S01]  /*0d20*/  CS2R R60, SRZ ;  /* 0x00000000003c7805 */ /* 0x000fe2000001ff00 */
[----:B------:R-:W-:Y:S01]  /*0d30*/  CS2R R58, SRZ ;  /* 0x00000000003a7805 */ /* 0x000fe2000001ff00 */
[----:B------:R-:W-:Y:S01]  /*0d40*/  CS2R R56, SRZ ;  /* 0x0000000000387805 */ /* 0x000fe2000001ff00 */
[----:B--2---:R-:W-:-:S04]  /*0d50*/  @!P3 IMAD.WIDE.U32 R10, R16, R17, c[0x0][0x1a8] ;  /* 0x00006a00100ab625 */ /* 0x004fc800078e0011 */
        /* <DEDUP_REMOVED lines=15> */
[----:B---3--:R-:W-:-:S04]  /*0e50*/  @!P1 IMAD.WIDE.U32 R8, R14, R15, c[0x0][0x1a8] ;  /* 0x00006a000e089625 */ /* 0x008fc800078e000f */
[CC--:B0-----:R-:W-:Y:S01]  /*0e60*/  @!P1 IMAD.WIDE.U32 R10, R14.reuse, R15.reuse, c[0x0][0x1b0] ;  /* 0x00006c000e0a9625 */ /* 0x0c1fe200078e000f */
[----:B------:R0:W5:Y:S03]  /*0e70*/  @!P1 LDG.E.128 R52, [R8.64] ;  /* 0x0000000408349981 */ /* 0x000166000c1e1d00 */
[----:B-1----:R-:W-:Y:S01]  /*0e80*/  @!P1 IMAD.WIDE.U32 R12, R14, R15, c[0x0][0x1b8] ;  /* 0x00006e000e0c9625 */ /* 0x002fe200078e000f */
[----:B------:R1:W5:Y:S03]  /*0e90*/  @!P1 LDG.E.128 R48, [R10.64] ;  /* 0x000000040a309981 */ /* 0x000366000c1e1d00 */
[----:B------:R-:W-:Y:S01]  /*0ea0*/  @!P3 IMAD.IADD R106, R0, 0x1, R5 ;  /* 0x00000001006ab824 */ /* 0x000fe200078e0205 */
[----:B------:R-:W-:Y:S01]  /*0eb0*/  @!P3 IADD3 R5, R5, 0x80, RZ ;  /* 0x000000800505b810 */ /* 0x000fe20007ffe0ff */
[----:B------:R3:W5:Y:S01]  /*0ec0*/  @!P1 LDG.E.128 R44, [R12.64] ;  /* 0x000000040c2c9981 */ /* 0x000762000c1e1d00 */
[----:B------:R-:W-:-:S02]  /*0ed0*/  @!P2 MOV R15, 0x10 ;  /* 0x00000010000fa802 */ /* 0x000fc40000000f00 */
[----:B------:R-:W-:Y:S01]  /*0ee0*/  ISETP.GE.AND P1, PT, R5, R2, PT ;  /* 0x000000020500720c */ /* 0x000fe20003f26270 */
[----:B------:R-:W-:Y:S01]  /*0ef0*/  CS2R R42, SRZ ;  /* 0x00000000002a7805 */ /* 0x000fe2000001ff00 */
[----:B------:R-:W-:Y:S01]  /*0f00*/  CS2R R40, SRZ ;  /* 0x0000000000287805 */ /* 0x000fe2000001ff00 */
[----:B--2---:R-:W-:Y:S01]  /*0f10*/  @!P2 IMAD.WIDE.U32 R6, R16, R15, c[0x0][0x1a8] ;  /* 0x00006a001006a625 */ /* 0x004fe200078e000f */
[----:B------:R-:W-:Y:S01]  /*0f20*/  @!P3 MOV R107, 0x10 ;  /* 0x00000010006bb802 */ /* 0x000fe20000000f00 */
[----:B------:R-:W-:Y:S01]  /*0f30*/  CS2R R22, SRZ ;  /* 0x0000000000167805 */ /* 0x000fe2000001ff00 */
[----:B------:R-:W-:Y:S02]  /*0f40*/  CS2R R20, SRZ ;  /* 0x0000000000147805 */ /* 0x000fe4000001ff00 */
[----:B------:R2:W5:Y:S01]  /*0f50*/  @!P2 LDG.E.128 R40, [R6.64] ;  /* 0x000000040628a981 */ /* 0x000562000c1e1d00 */
[----:B------:R-:W-:-:S04]  /*0f60*/  @!P3 IMAD.WIDE.U32 R92, R106, R107, c[0x0][0x1a8] ;  /* 0x00006a006a5cb625 */ /* 0x000fc800078e006b */
[----:B------:R-:W-:Y:S02]  /*0f70*/  @!P1 IMAD.IADD R110, R0, 0x1, R5 ;  /* 0x00000001006e9824 */ /* 0x000fe400078e0205 */
[----:B------:R-:W-:Y:S02]  /*0f80*/  @!P0 IMAD.MOV.U32 R5, RZ, RZ, 0x10 ;  /* 0x00000010ff058424 */ /* 0x000fe400078e00ff */
[----:B--2---:R-:W-:-:S04]  /*0f90*/  @!P3 IMAD.WIDE.U32 R6, R106, R107, c[0x0][0x1b0] ;  /* 0x00006c006a06b625 */ /* 0x004fc800078e006b */
[----:B------:R-:W-:Y:S01]  /*0fa0*/  @!P3 IMAD.WIDE.U32 R106, R106, R107, c[0x0][0x1b8] ;  /* 0x00006e006a6ab625 */ /* 0x000fe200078e006b */
[----:B------:R-:W-:Y:S01]  /*0fb0*/  CS2R R98, SRZ ;  /* 0x0000000000627805 */ /* 0x000fe2000001ff00 */
[----:B------:R-:W-:-:S03]  /*0fc0*/  CS2R R96, SRZ ;  /* 0x0000000000607805 */ /* 0x000fc6000001ff00 */
[----:B------:R2:W5:Y:S02]  /*0fd0*/  @!P3 LDG.E.128 R20, [R106.64] ;  /* 0x000000046a14b981 */ /* 0x000564000c1e1d00 */
[----:B--2---:R-:W-:-:S05]  /*0fe0*/  @!P0 IMAD.WIDE.U32 R106, R4, R5, c[0x0][0x1b0] ;  /* 0x00006c00046a8625 */ /* 0x004fca00078e0005 */
[----:B------:R2:W5:Y:S01]  /*0ff0*/  @!P0 LDG.E.128 R96, [R106.64] ;  /* 0x000000046a608981 */ /* 0x000562000c1e1d00 */
[----:B------:R-:W-:Y:S01]  /*1000*/  @!P1 MOV R111, 0x10 ;  /* 0x00000010006f9802 */ /* 0x000fe20000000f00 */
[----:B------:R-:W-:Y:S01]  /*1010*/  CS2R R38, SRZ ;  /* 0x0000000000267805 */ /* 0x000fe2000001ff00 */
[----:B------:R-:W-:Y:S01]  /*1020*/  CS2R R36, SRZ ;  /* 0x0000000000247805 */ /* 0x000fe2000001ff00 */
[----:B------:R-:W-:Y:S01]  /*1030*/  CS2R R34, SRZ ;  /* 0x0000000000227805 */ /* 0x000fe2000001ff00 */
[----:B------:R-:W-:Y:S01]  /*1040*/  CS2R R32, SRZ ;  /* 0x0000000000207805 */ /* 0x000fe2000001ff00 */
[----:B0-----:R-:W-:Y:S01]  /*1050*/  @!P2 IMAD.WIDE.U32 R8, R16, R15, c[0x0][0x1b0] ;  /* 0x00006c001008a625 */ /* 0x001fe200078e000f */
[----:B------:R-:W-:-:S03]  /*1060*/  CS2R R18, SRZ ;  /* 0x0000000000127805 */ /* 0x000fc6000001ff00 */
[----:B-1----:R-:W-:Y:S01]  /*1070*/  @!P2 IMAD.WIDE.U32 R10, R16, R15, c[0x0][0x1b8] ;  /* 0x00006e00100aa625 */ /* 0x002fe200078e000f */
[----:B------:R-:W-:Y:S01]  /*1080*/  CS2R R26, SRZ ;  /* 0x00000000001a7805 */ /* 0x000fe2000001ff00 */
[----:B------:R-:W-:Y:S01]  /*1090*/  CS2R R16, SRZ ;  /* 0x0000000000107805 */ /* 0x000fe2000001ff00 */
[----:B------:R-:W-:Y:S01]  /*10a0*/  CS2R R24, SRZ ;  /* 0x0000000000187805 */ /* 0x000fe2000001ff00 */
[CC--:B------:R-:W-:Y:S01]  /*10b0*/  @!P1 IMAD.WIDE.U32 R104, R110.reuse, R111.reuse, c[0x0][0x1a8] ;  /* 0x00006a006e689625 */ /* 0x0c0fe200078e006f */
[----:B------:R-:W-:Y:S01]  /*10c0*/  CS2R R30, SRZ ;  /* 0x00000000001e7805 */ /* 0x000fe2000001ff00 */
[----:B------:R-:W-:Y:S01]  /*10d0*/  CS2R R28, SRZ ;  /* 0x00000000001c7805 */ /* 0x000fe2000001ff00 */
[----:B------:R0:W5:Y:S01]  /*10e0*/  @!P2 LDG.E.128 R36, [R8.64] ;  /* 0x000000040824a981 */ /* 0x000162000c1e1d00 */
[----:B------:R-:W-:Y:S01]  /*10f0*/  CS2R R14, SRZ ;  /* 0x00000000000e7805 */ /* 0x000fe2000001ff00 */
[----:B---3--:R-:W-:Y:S01]  /*1100*/  CS2R R12, SRZ ;  /* 0x00000000000c7805 */ /* 0x008fe2000001ff00 */
[CC--:B------:R-:W-:Y:S01]  /*1110*/  @!P1 IMAD.WIDE.U32 R108, R110.reuse, R111.reuse, c[0x0][0x1b0] ;  /* 0x00006c006e6c9625 */ /* 0x0c0fe200078e006f */
[----:B------:R1:W5:Y:S03]  /*1120*/  @!P2 LDG.E.128 R32, [R10.64] ;  /* 0x000000040a20a981 */ /* 0x000366000c1e1d00 */
[----:B------:R-:W-:Y:S01]  /*1130*/  @!P1 IMAD.WIDE.U32 R110, R110, R111, c[0x0][0x1b8] ;  /* 0x00006e006e6e9625 */ /* 0x000fe200078e006f */
[----:B------:R3:W5:Y:S01]  /*1140*/  @!P1 LDG.E.128 R16, [R104.64] ;  /* 0x0000000468109981 */ /* 0x000762000c1e1d00 */
[----:B0-----:R-:W-:Y:S01]  /*1150*/  CS2R R8, SRZ ;  /* 0x0000000000087805 */ /* 0x001fe2000001ff00 */
[----:B------:R-:W-:-:S02]  /*1160*/  CS2R R102, SRZ ;  /* 0x0000000000667805 */ /* 0x000fc4000001ff00 */
[----:B------:R0:W5:Y:S01]  /*1170*/  @!P3 LDG.E.128 R24, [R6.64] ;  /* 0x000000040618b981 */ /* 0x000162000c1e1d00 */
[----:B-1----:R-:W-:Y:S01]  /*1180*/  CS2R R10, SRZ ;  /* 0x00000000000a7805 */ /* 0x002fe2000001ff00 */
[----:B------:R-:W-:Y:S02]  /*1190*/  CS2R R100, SRZ ;  /* 0x0000000000647805 */ /* 0x000fe4000001ff00 */
[----:B------:R1:W5:Y:S01]  /*11a0*/  @!P3 LDG.E.128 R28, [R92.64] ;  /* 0x000000045c1cb981 */ /* 0x000362000c1e1d00 */
[----:B---3--:R-:W-:Y:S01]  /*11b0*/  IADD3 R105, R3, 0x100, RZ ;  /* 0x0000010003697810 */ /* 0x008fe20007ffe0ff */
[----:B------:R-:W-:Y:S02]  /*11c0*/  CS2R R94, SRZ ;  /* 0x00000000005e7805 */ /* 0x000fe4000001ff00 */
[----:B------:R3:W5:Y:S01]  /*11d0*/  @!P1 LDG.E.128 R12, [R108.64] ;  /* 0x000000046c0c9981 */ /* 0x000762000c1e1d00 */
[----:B0-----:R-:W-:-:S03]  /*11e0*/  @!P0 IMAD.WIDE.U32 R6, R4, R5, c[0x0][0x1a8] ;  /* 0x00006a0004068625 */ /* 0x001fc600078e0005 */
[----:B------:R0:W5:Y:S01]  /*11f0*/  @!P1 LDG.E.128 R8, [R110.64] ;  /* 0x000000046e089981 */ /* 0x000162000c1e1d00 */
[----:B-1----:R-:W-:Y:S01]  /*1200*/  CS2R R92, SRZ ;  /* 0x00000000005c7805 */ /* 0x002fe2000001ff00 */
[----:B------:R-:W-:Y:S01]  /*1210*/  @!P0 IMAD.WIDE.U32 R4, R4, R5, c[0x0][0x1b8] ;  /* 0x00006e0004048625 */ /* 0x000fe200078e0005 */
[-C--:B------:R-:W-:Y:S01]  /*1220*/  ISETP.GE.AND P1, PT, R105, R2.reuse, PT ;  /* 0x000000026900720c */ /* 0x080fe20003f26270 */
[----:B------:R-:W-:Y:S01]  /*1230*/  BSSY B0, `(.L_x_6923) ;  /* 0x000001d000007945 */ /* 0x000fe20003800000 */
[C---:B---3--:R-:W-:Y:S02]  /*1240*/  IADD3 R109, R3.reuse, 0x180, RZ ;  /* 0x00000180036d7810 */ /* 0x048fe40007ffe0ff */
[C---:B------:R-:W-:Y:S01]  /*1250*/  IADD3 R113, R3.reuse, 0x280, RZ ;  /* 0x0000028003717810 */ /* 0x040fe20007ffe0ff */
[----:B------:R1:W5:Y:S01]  /*1260*/  @!P0 LDG.E.128 R100, [R4.64] ;  /* 0x0000000404648981 */ /* 0x000362000c1e1d00 */
[C---:B0-----:R-:W-:Y:S02]  /*1270*/  IADD3 R111, R3.reuse, 0x200, RZ ;  /* 0x00000200036f7810 */ /* 0x041fe40007ffe0ff */
[----:B------:R-:W-:Y:S01]  /*1280*/  IADD3 R115, R3, 0x300, RZ ;  /* 0x0000030003737810 */ /* 0x000fe20007ffe0ff */
[----:B------:R0:W5:Y:S01]  /*1290*/  @!P0 LDG.E.128 R92, [R6.64] ;  /* 0x00000004065c8981 */ /* 0x000162000c1e1d00 */
[----:B------:R-:W-:-:S02]  /*12a0*/  ISETP.GE.AND P2, PT, R111, R2, PT ;  /* 0x000000026f00720c */ /* 0x000fc40003f46270 */
[-C--:B------:R-:W-:Y:S02]  /*12b0*/  ISETP.GE.AND P3, PT, R113, R2.reuse, PT ;  /* 0x000000027100720c */ /* 0x080fe40003f66270 */
[-C--:B------:R-:W-:Y:S02]  /*12c0*/  ISETP.GE.AND P4, PT, R115, R2.reuse, PT ;  /* 0x000000027300720c */ /* 0x080fe40003f86270 */
[----:B-1----:R-:W-:Y:S01]  /*12d0*/  P2R R4, PR, RZ, 0x2 ;  /* 0x00000002ff047803 */ /* 0x002fe20000000000 */
[----:B------:R-:W-:Y:S01]  /*12e0*/  CS2R R4, SRZ ;  /* 0x0000000000047805 */ /* 0x000fe2000001ff00 */
[----:B------:R-:W-:Y:S01]  /*12f0*/  ISETP.GE.AND P1, PT, R109, R2, PT ;  /* 0x000000026d00720c */ /* 0x000fe20003f26270 */
[----:B0-----:R-:W-:Y:S01]  /*1300*/  CS2R R6, SRZ ;  /* 0x0000000000067805 */ /* 0x001fe2000001ff00 */
[----:B------:R-:W-:Y:S06]  /*1310*/  @P0 BRA `(.L_x_6924) ;  /* 0x000000e000000947 */ /* 0x000fec0003800000 */
[----:B--2--5:R-:W0:-:S04]  /*1320*/  DMUL R106, R96, c[0x0][0x188] ;  /* 0x00006200606a7a28 */ /* 0x024e080000000000 */
[----:B------:R-:W1:-:S04]  /*1330*/  DMUL R6, R98, c[0x0][0x188] ;  /* 0x0000620062067a28 */ /* 0x000e480000000000 */
[----:B------:R-:W2:-:S04]  /*1340*/  DMUL R4, R94, c[0x0][0x178] ;  /* 0x00005e005e047a28 */ /* 0x000e880000000000 */
[----:B0-----:R-:W0:-:S04]  /*1350*/  DFMA R106, R98, c[0x0][0x180], R106 ;  /* 0x00006000626a7a2b */ /* 0x001e08000000006a */
[----:B-1----:R-:W-:-:S04]  /*1360*/  DFMA R6, R96, c[0x0][0x180], -R6 ;  /* 0x0000600060067a2b */ /* 0x002fc80000000806 */
[----:B--2---:R-:W-:-:S04]  /*1370*/  DFMA R4, R92, c[0x0][0x170], -R4 ;  /* 0x00005c005c047a2b */ /* 0x004fc80000000804 */
[----:B0-----:R-:W0:-:S04]  /*1380*/  DMUL R96, R106, R102 ;  /* 0x000000666a607228 */ /* 0x001e080000000000 */
[----:B------:R-:W1:-:S04]  /*1390*/  DMUL R92, R92, c[0x0][0x178] ;  /* 0x00005e005c5c7a28 */ /* 0x000e480000000000 */
[----:B------:R-:W2:-:S04]  /*13a0*/  DMUL R106, R106, R100 ;  /* 0x000000646a6a7228 */ /* 0x000e880000000000 */
[----:B0-----:R-:W0:-:S04]  /*13b0*/  DFMA R96, R6, R100, -R96 ;  /* 0x000000640660722b */ /* 0x001e080000000860 */
[----:B-1----:R-:W-:-:S04]  /*13c0*/  DFMA R92, R94, c[0x0][0x170], R92 ;  /* 0x00005c005e5c7a2b */ /* 0x002fc8000000005c */
[----:B--2---:R-:W1:-:S04]  /*13d0*/  DFMA R6, R6, R102, R106 ;  /* 0x000000660606722b */ /* 0x004e48000000006a */
[----:B0-----:R0:W2:-:S04]  /*13e0*/  DADD R4, R4, R96 ;  /* 0x0000000004047229 */ /* 0x0010880000000060 */
[----:B-1----:R0:W1:-:S06]  /*13f0*/  DADD R6, R92, R6 ;  /* 0x000000005c067229 */ /* 0x00204c0000000006 */
.L_x_6924:
[----:B--2---:R-:W-:Y:S05]  /*1400*/  BSYNC B0 ;  /* 0x0000000000007941 */ /* 0x004fea0003800000 */
.L_x_6923:
[C---:B0----5:R-:W-:Y:S01]  /*1410*/  IADD3 R97, R3.reuse, 0x80, RZ ;  /* 0x0000008003617810 */ /* 0x061fe20007ffe0ff */
[----:B------:R-:W-:Y:S01]  /*1420*/  BSSY B0, `(.L_x_6925) ;  /* 0x0000015000007945 */ /* 0x000fe20003800000 */
[----:B------:R-:W-:Y:S01]  /*1430*/  IADD3 R99, R3, 0x380, RZ ;  /* 0x0000038003637810 */ /* 0x000fe20007ffe0ff */
[----:B------:R-:W-:Y:S01]  /*1440*/  CS2R R94, SRZ ;  /* 0x00000000005e7805 */ /* 0x000fe2000001ff00 */
[-C--:B------:R-:W-:Y:S01]  /*1450*/  ISETP.GE.AND P6, PT, R97, R2.reuse, PT ;  /* 0x000000026100720c */ /* 0x080fe20003fc6270 */
[----:B------:R-:W-:Y:S01]  /*1460*/  CS2R R92, SRZ ;  /* 0x00000000005c7805 */ /* 0x000fe2000001ff00 */
[----:B------:R-:W-:-:S11]  /*1470*/  ISETP.GE.AND P5, PT, R99, R2, PT ;  /* 0x000000026300720c */ /* 0x000fd60003fa6270 */
[----:B------:R-:W-:Y:S05]  /*1480*/  @P6 BRA `(.L_x_6926) ;  /* 0x000000e000006947 */ /* 0x000fea0003800000 */
[----:B------:R-:W0:-:S04]  /*1490*/  DMUL R98, R84, c[0x0][0x188] ;  /* 0x0000620054627a28 */ /* 0x000e080000000000 */
[----:B------:R-:W2:-:S04]  /*14a0*/  DMUL R94, R86, c[0x0][0x188] ;  /* 0x00006200565e7a28 */ /* 0x000e880000000000 */
[----:B------:R-:W3:-:S04]  /*14b0*/  DMUL R92, R90, c[0x0][0x178] ;  /* 0x00005e005a5c7a28 */ /* 0x000ec80000000000 */
[----:B0-----:R-:W0:-:S04]  /*14c0*/  DFMA R98, R86, c[0x0][0x180], R98 ;  /* 0x0000600056627a2b */ /* 0x001e080000000062 */
[----:B--2---:R-:W-:-:S04]  /*14d0*/  DFMA R94, R84, c[0x0][0x180], -R94 ;  /* 0x00006000545e7a2b */ /* 0x004fc8000000085e */
[----:B---3--:R-:W-:-:S04]  /*14e0*/  DFMA R92, R88, c[0x0][0x170], -R92 ;  /* 0x00005c00585c7a2b */ /* 0x008fc8000000085c */
[----:B0-----:R-:W0:-:S04]  /*14f0*/  DMUL R84, R98, R82 ;  /* 0x0000005262547228 */ /* 0x001e080000000000 */
[----:B------:R-:W2:-:S04]  /*1500*/  DMUL R88, R88, c[0x0][0x178] ;  /* 0x00005e0058587a28 */ /* 0x000e880000000000 */
[----:B------:R-:W3:-:S04]  /*1510*/  DMUL R98, R98, R80 ;  /* 0x0000005062627228 */ /* 0x000ec80000000000 */
[----:B0-----:R-:W0:-:S04]  /*1520*/  DFMA R84, R94, R80, -R84 ;  /* 0x000000505e54722b */ /* 0x001e080000000854 */
[----:B--2---:R-:W-:-:S04]  /*1530*/  DFMA R88, R90, c[0x0][0x170], R88 ;  /* 0x00005c005a587a2b */ /* 0x004fc80000000058 */
[----:B---3--:R-:W2:-:S04]  /*1540*/  DFMA R94, R94, R82, R98 ;  /* 0x000000525e5e722b */ /* 0x008e880000000062 */
[----:B0-----:R0:W3:-:S04]  /*1550*/  DADD R92, R92, R84 ;  /* 0x000000005c5c7229 */ /* 0x0010c80000000054 */
[----:B--2---:R0:W2:-:S06]  /*1560*/  DADD R94, R88, R94 ;  /* 0x00000000585e7229 */ /* 0x00408c000000005e */
.L_x_6926:
[----:B---3--:R-:W-:Y:S05]  /*1570*/  BSYNC B0 ;  /* 0x0000000000007941 */ /* 0x008fea0003800000 */
.L_x_6925:
[----:B------:R-:W-:Y:S01]  /*1580*/  ISETP.GE.AND P6, PT, R105, R2, PT ;  /* 0x000000026900720c */ /* 0x000fe20003fc6270 */
[----:B------:R-:W-:Y:S01]  /*1590*/  BSSY B0, `(.L_x_6927) ;  /* 0x0000012000007945 */ /* 0x000fe20003800000 */
[----:B------:R-:W-:Y:S01]  /*15a0*/  CS2R R82, SRZ ;  /* 0x0000000000527805 */ /* 0x000fe2000001ff00 */
[----:B------:R-:W-:-:S10]  /*15b0*/  CS2R R80, SRZ ;  /* 0x0000000000507805 */ /* 0x000fd4000001ff00 */
[----:B------:R-:W-:Y:S05]  /*15c0*/  @P6 BRA `(.L_x_6928) ;  /* 0x000000e000006947 */ /* 0x000fea0003800000 */
[----:B0-----:R-:W0:-:S04]  /*15d0*/  DMUL R84, R72, c[0x0][0x188] ;  /* 0x0000620048547a28 */ /* 0x001e080000000000 */
        /* <DEDUP_REMOVED lines=13> */
.L_x_6928:
[----:B----4-:R-:W-:Y:S05]  /*16b0*/  BSYNC B0 ;  /* 0x0000000000007941 */ /* 0x010fea0003800000 */
.L_x_6927:
[----:B------:R-:W-:Y:S01]  /*16c0*/  BSSY B0, `(.L_x_6929) ;  /* 0x0000012000007945 */ /* 0x000fe20003800000 */
[----:B------:R-:W-:Y:S01]  /*16d0*/  CS2R R70, SRZ ;  /* 0x0000000000467805 */ /* 0x000fe2000001ff00 */
[----:B------:R-:W-:Y:S01]  /*16e0*/  CS2R R68, SRZ ;  /* 0x0000000000447805 */ /* 0x000fe2000001ff00 */
[----:B------:R-:W-:Y:S05]  /*16f0*/  @P1 BRA `(.L_x_6930) ;  /* 0x000000e000001947 */ /* 0x000fea0003800000 */
[----:B0-----:R-:W0:-:S04]  /*1700*/  DMUL R72, R60, c[0x0][0x188] ;  /* 0x000062003c487a28 */ /* 0x001e080000000000 */
        /* <DEDUP_REMOVED lines=13> */
.L_x_6930:
[----:B---3--:R-:W-:Y:S05]  /*17e0*/  BSYNC B0 ;  /* 0x0000000000007941 */ /* 0x008fea0003800000 */
.L_x_6929:
[----:B------:R-:W-:Y:S01]  /*17f0*/  BSSY B0, `(.L_x_6931) ;  /* 0x0000013000007945 */ /* 0x000fe20003800000 */
[----:B------:R-:W-:Y:S01]  /*1800*/  CS2R R58, SRZ ;  /* 0x00000000003a7805 */ /* 0x000fe2000001ff00 */
[----:B------:R-:W-:Y:S01]  /*1810*/  CS2R R62, SRZ ;  /* 0x00000000003e7805 */ /* 0x000fe2000001ff00 */
[----:B0-----:R-:W-:Y:S01]  /*1820*/  CS2R R60, SRZ ;  /* 0x00000000003c7805 */ /* 0x001fe2000001ff00 */
[----:B------:R-:W-:Y:S05]  /*1830*/  @P2 BRA `(.L_x_6932) ;  /* 0x000000e000002947 */ /* 0x000fea0003800000 */
[----:B------:R-:W0:-:S04]  /*1840*/  DMUL R62, R48, c[0x0][0x188] ;  /* 0x00006200303e7a28 */ /* 0x000e080000000000 */
[----:B------:R-:W3:-:S04]  /*1850*/  DMUL R60, R50, c[0x0][0x188] ;  /* 0x00006200323c7a28 */ /* 0x000ec80000000000 */
[----:B------:R-:W5:-:S04]  /*1860*/  DMUL R56, R54, c[0x0][0x178] ;  /* 0x00005e0036387a28 */ /* 0x000f480000000000 */
[----:B0-----:R-:W0:-:S04]  /*1870*/  DFMA R62, R50, c[0x0][0x180], R62 ;  /* 0x00006000323e7a2b */ /* 0x001e08000000003e */
[----:B---3--:R-:W-:-:S04]  /*1880*/  DFMA R60, R48, c[0x0][0x180], -R60 ;  /* 0x00006000303c7a2b */ /* 0x008fc8000000083c */
[----:B-----5:R-:W-:-:S04]  /*1890*/  DFMA R56, R52, c[0x0][0x170], -R56 ;  /* 0x00005c0034387a2b */ /* 0x020fc80000000838 */
[----:B0-----:R-:W-:-:S04]  /*18a0*/  DMUL R48, R62, R46 ;  /* 0x0000002e3e307228 */ /* 0x001fc80000000000 */
[----:B------:R-:W0:-:S04]  /*18b0*/  DMUL R52, R52, c[0x0][0x178] ;  /* 0x00005e0034347a28 */ /* 0x000e080000000000 */
[----:B------:R-:W3:-:S04]  /*18c0*/  DMUL R62, R62, R44 ;  /* 0x0000002c3e3e7228 */ /* 0x000ec80000000000 */
[----:B0-----:R-:W-:-:S04]  /*18d0*/  DFMA R52, R54, c[0x0][0x170], R52 ;  /* 0x00005c0036347a2b */ /* 0x001fc80000000034 */
[----:B------:R-:W0:-:S04]  /*18e0*/  DFMA R48, R60, R44, -R48 ;  /* 0x0000002c3c30722b */ /* 0x000e080000000830 */
[----:B---3--:R-:W3:-:S04]  /*18f0*/  DFMA R62, R60, R46, R62 ;  /* 0x0000002e3c3e722b */ /* 0x008ec8000000003e */
[----:B0-----:R0:W4:-:S04]  /*1900*/  DADD R60, R56, R48 ;  /* 0x00000000383c7229 */ /* 0x0011080000000030 */
[----:B---3--:R0:W3:-:S06]  /*1910*/  DADD R62, R52, R62 ;  /* 0x00000000343e7229 */ /* 0x0080cc000000003e */
.L_x_6932:
[----:B----4-:R-:W-:Y:S05]  /*1920*/  BSYNC B0 ;  /* 0x0000000000007941 */ /* 0x010fea0003800000 */
.L_x_6931:
        /* <DEDUP_REMOVED lines=9> */
[----:B0-----:R-:W-:-:S04]  /*19c0*/  DMUL R36, R48, R34 ;  /* 0x0000002230247228 */ /* 0x001fc80000000000 */
[----:B------:R-:W0:-:S04]  /*19d0*/  DMUL R40, R40, c[0x0][0x178] ;  /* 0x00005e0028287a28 */ /* 0x000e080000000000 */
[----:B------:R-:W4:-:S04]  /*19e0*/  DMUL R48, R48, R32 ;  /* 0x0000002030307228 */ /* 0x000f080000000000 */
[----:B0-----:R-:W-:-:S04]  /*19f0*/  DFMA R40, R42, c[0x0][0x170], R40 ;  /* 0x00005c002a287a2b */ /* 0x001fc80000000028 */
[----:B------:R-:W0:-:S04]  /*1a00*/  DFMA R36, R46, R32, -R36 ;  /* 0x000000202e24722b */ /* 0x000e080000000824 */
[----:B----4-:R-:W4:-:S04]  /*1a10*/  DFMA R48, R46, R34, R48 ;  /* 0x000000222e30722b */ /* 0x010f080000000030 */
[----:B0-----:R0:W3:-:S04]  /*1a20*/  DADD R56, R44, R36 ;  /* 0x000000002c387229 */ /* 0x0010c80000000024 */
[----:B----4-:R0:W4:-:S06]  /*1a30*/  DADD R58, R40, R48 ;  /* 0x00000000283a7229 */ /* 0x01010c0000000030 */
.L_x_6934:
[----:B---3--:R-:W-:Y:S05]  /*1a40*/  BSYNC B0 ;  /* 0x0000000000007941 */ /* 0x008fea0003800000 */
.L_x_6933:
[----:B------:R-:W-:Y:S01]  /*1a50*/  BSSY B0, `(.L_x_6935) ;  /* 0x0000015000007945 */ /* 0x000fe20003800000 */
[----:B------:R-:W-:Y:S01]  /*1a60*/  CS2R R34, SRZ ;  /* 0x0000000000227805 */ /* 0x000fe2000001ff00 */
[----:B------:R-:W-:Y:S01]  /*1a70*/  CS2R R38, SRZ ;  /* 0x0000000000267805 */ /* 0x000fe2000001ff00 */
[----:B0-----:R-:W-:Y:S01]  /*1a80*/  @!P0 IADD3 R40, R0, R3, RZ ;  /* 0x0000000300288210 */ /* 0x001fe20007ffe0ff */
[----:B------:R-:W-:Y:S01]  /*1a90*/  @!P0 IMAD.MOV.U32 R41, RZ, RZ, 0x10 ;  /* 0x00000010ff298424 */ /* 0x000fe200078e00ff */
[----:B------:R-:W-:Y:S01]  /*1aa0*/  CS2R R36, SRZ ;  /* 0x0000000000247805 */ /* 0x000fe2000001ff00 */
        /* <DEDUP_REMOVED lines=15> */
.L_x_6936:
[----:B----4-:R-:W-:Y:S05]  /*1ba0*/  BSYNC B0 ;  /* 0x0000000000007941 */ /* 0x010fea0003800000 */
.L_x_6935:
[----:B------:R-:W-:Y:S01]  /*1bb0*/  BSSY B0, `(.L_x_6937) ;  /* 0x0000012000007945 */ /* 0x000fe20003800000 */
[----:B------:R-:W-:Y:S01]  /*1bc0*/  @!P0 IMAD.WIDE.U32 R26, R40, R41, c[0x0][0x1a0] ;  /* 0x00006800281a8625 */ /* 0x000fe200078e0029 */
        /* <DEDUP_REMOVED lines=16> */
.L_x_6938:
[----:B---3--:R-:W-:Y:S05]  /*1cd0*/  BSYNC B0 ;  /* 0x0000000000007941 */ /* 0x008fea0003800000 */
.L_x_6937:
[----:B------:R-:W-:Y:S01]  /*1ce0*/  @!P0 MOV R3, R97 ;  /* 0x0000006100038202 */ /* 0x000fe20000000f00 */
[----:B-1----:R1:W-:Y:S01]  /*1cf0*/  @!P0 STG.E.128 [R26.64], R4 ;  /* 0x000000041a008986 */ /* 0x0023e2000c101d04 */
[----:B------:R-:W-:Y:S01]  /*1d00*/  BSSY B0, `(.L_x_6939) ;  /* 0x000002d000007945 */ /* 0x000fe20003800000 */
[----:B------:R-:W-:Y:S01]  /*1d10*/  BSSY B1, `(.L_x_6940) ;  /* 0x0000025000017945 */ /* 0x000fe20003800000 */
[----:B------:R-:W-:-:S13]  /*1d20*/  ISETP.GE.AND P0, PT, R3, R2, PT ;  /* 0x000000020300720c */ /* 0x000fda0003f06270 */
[----:B------:R-:W-:Y:S05]  /*1d30*/  @P0 BRA `(.L_x_6941) ;  /* 0x000000c000000947 */ /* 0x000fea0003800000 */
[----:B-1----:R-:W-:Y:S01]  /*1d40*/  HFMA2.MMA R5, -RZ, RZ, 0, 9.5367431640625e-07 ;  /* 0x00000010ff057435 */ /* 0x002fe200000001ff */
[----:B------:R-:W-:Y:S01]  /*1d50*/  IMAD.IADD R4, R0, 0x1, R3 ;  /* 0x0000000100047824 */ /* 0x000fe200078e0203 */
[----:B------:R-:W-:-:S04]  /*1d60*/  IADD3 R3, R3, 0x80, RZ ;  /* 0x0000008003037810 */ /* 0x000fc80007ffe0ff */
[----:B------:R-:W-:-:S04]  /*1d70*/  ISETP.GE.AND P0, PT, R3, R2, PT ;  /* 0x000000020300720c */ /* 0x000fc80003f06270 */
[----:B------:R-:W-:-:S05]  /*1d80*/  IMAD.WIDE.U32 R4, R4, R5, c[0x0][0x1a0] ;  /* 0x0000680004047625 */ /* 0x000fca00078e0005 */
[----:B--2---:R1:W-:Y:S04]  /*1d90*/  STG.E.128 [R4.64], R92 ;  /* 0x0000005c04007986 */ /* 0x0043e8000c101d04 */
[----:B------:R-:W-:Y:S05]  /*1da0*/  @P0 BRA `(.L_x_6942) ;  /* 0x000000c000000947 */ /* 0x000fea0003800000 */
[----:B-1----:R-:W-:Y:S01]  /*1db0*/  MOV R5, 0x10 ;  /* 0x0000001000057802 */ /* 0x002fe20000000f00 */
[----:B------:R-:W-:Y:S01]  /*1dc0*/  IMAD.IADD R4, R0, 0x1, R3 ;  /* 0x0000000100047824 */ /* 0x000fe200078e0203 */
[----:B------:R-:W-:-:S03]  /*1dd0*/  IADD3 R3, R3, 0x80, RZ ;  /* 0x0000008003037810 */ /* 0x000fc60007ffe0ff */
[----:B------:R-:W-:-:S05]  /*1de0*/  IMAD.WIDE.U32 R4, R4, R5, c[0x0][0x1a0] ;  /* 0x0000680004047625 */ /* 0x000fca00078e0005 */
[----:B------:R1:W-:Y:S02]  /*1df0*/  STG.E.128 [R4.64], R80 ;  /* 0x0000005004007986 */ /* 0x0003e4000c101d04 */
.L_x_6941:
[----:B------:R-:W-:-:S13]  /*1e00*/  ISETP.GE.AND P0, PT, R3, R2, PT ;  /* 0x000000020300720c */ /* 0x000fda0003f06270 */
[----:B------:R-:W-:Y:S05]  /*1e10*/  @P0 BRA `(.L_x_6943) ;  /* 0x000000c000000947 */ /* 0x000fea0003800000 */
[----:B-1----:R-:W-:Y:S01]  /*1e20*/  MOV R5, 0x10 ;  /* 0x0000001000057802 */ /* 0x002fe20000000f00 */
[----:B------:R-:W-:Y:S01]  /*1e30*/  IMAD.IADD R4, R0, 0x1, R3 ;  /* 0x0000000100047824 */ /* 0x000fe200078e0203 */
[----:B------:R-:W-:-:S03]  /*1e40*/  IADD3 R3, R3, 0x80, RZ ;  /* 0x0000008003037810 */ /* 0x000fc60007ffe0ff */
[----:B------:R-:W-:-:S05]  /*1e50*/  IMAD.WIDE.U32 R4, R4, R5, c[0x0][0x1a0] ;  /* 0x0000680004047625 */ /* 0x000fca00078e0005 */
[----:B------:R1:W-:Y:S02]  /*1e60*/  STG.E.128 [R4.64], R68 ;  /* 0x0000004404007986 */ /* 0x0003e4000c101d04 */
.L_x_6942:
[----:B------:R-:W-:-:S13]  /*1e70*/  ISETP.GE.AND P0, PT, R3, R2, PT ;  /* 0x000000020300720c */ /* 0x000fda0003f06270 */
[----:B------:R-:W-:Y:S05]  /*1e80*/  @P0 BRA `(.L_x_6944) ;  /* 0x000000d000000947 */ /* 0x000fea0003800000 */
[----:B-1----:R-:W-:Y:S01]  /*1e90*/  HFMA2.MMA R5, -RZ, RZ, 0, 9.5367431640625e-07 ;  /* 0x00000010ff057435 */ /* 0x002fe200000001ff */
[----:B------:R-:W-:Y:S01]  /*1ea0*/  IMAD.IADD R4, R0, 0x1, R3 ;  /* 0x0000000100047824 */ /* 0x000fe200078e0203 */
[----:B------:R-:W-:-:S08]  /*1eb0*/  IADD3 R3, R3, 0x80, RZ ;  /* 0x0000008003037810 */ /* 0x000fd00007ffe0ff */
[----:B------:R-:W-:-:S05]  /*1ec0*/  IMAD.WIDE.U32 R4, R4, R5, c[0x0][0x1a0] ;  /* 0x0000680004047625 */ /* 0x000fca00078e0005 */
[----:B------:R1:W-:Y:S02]  /*1ed0*/  STG.E.128 [R4.64], R60 ;  /* 0x0000003c04007986 */ /* 0x0003e4000c101d04 */
.L_x_6943:
[----:B------:R-:W-:-:S13]  /*1ee0*/  ISETP.GE.AND P0, PT, R3, R2, PT ;  /* 0x000000020300720c */ /* 0x000fda0003f06270 */
[----:B------:R-:W-:Y:S01]  /*1ef0*/  @P0 BREAK B1 ;  /* 0x0000000000010942 */ /* 0x000fe20003800000 */
[----:B------:R-:W-:Y:S05]  /*1f00*/  @P0 BRA `(.L_x_6945) ;  /* 0x000000c000000947 */ /* 0x000fea0003800000 */
[----:B-1----:R-:W-:Y:S01]  /*1f10*/  MOV R5, 0x10 ;  /* 0x0000001000057802 */ /* 0x002fe20000000f00 */
[----:B------:R-:W-:Y:S01]  /*1f20*/  IMAD.IADD R4, R0, 0x1, R3 ;  /* 0x0000000100047824 */ /* 0x000fe200078e0203 */
[----:B------:R-:W-:-:S03]  /*1f30*/  IADD3 R3, R3, 0x80, RZ ;  /* 0x0000008003037810 */ /* 0x000fc60007ffe0ff */
[----:B------:R-:W-:-:S05]  /*1f40*/  IMAD.WIDE.U32 R4, R4, R5, c[0x0][0x1a0] ;  /* 0x0000680004047625 */ /* 0x000fca00078e0005 */
[----:B------:R1:W-:Y:S02]  /*1f50*/  STG.E.128 [R4.64], R56 ;  /* 0x0000003804007986 */ /* 0x0003e4000c101d04 */
.L_x_6944:
[----:B------:R-:W-:Y:S05]  /*1f60*/  BSYNC B1 ;  /* 0x0000000000017941 */ /* 0x000fea0003800000 */
.L_x_6940:
[----:B------:R-:W-:-:S13]  /*1f70*/  ISETP.GE.AND P0, PT, R3, R2, PT ;  /* 0x000000020300720c */ /* 0x000fda0003f06270 */
[----:B-1----:R-:W-:Y:S01]  /*1f80*/  @!P0 MOV R5, 0x10 ;  /* 0x0000001000058802 */ /* 0x002fe20000000f00 */
[----:B------:R-:W-:Y:S01]  /*1f90*/  @!P0 IMAD.IADD R4, R0, 0x1, R3 ;  /* 0x0000000100048824 */ /* 0x000fe200078e0203 */
[----:B------:R-:W-:-:S03]  /*1fa0*/  @!P0 IADD3 R3, R3, 0x80, RZ ;  /* 0x0000008003038810 */ /* 0x000fc60007ffe0ff */
[----:B------:R-:W-:-:S05]  /*1fb0*/  @!P0 IMAD.WIDE.U32 R4, R4, R5, c[0x0][0x1a0] ;  /* 0x0000680004048625 */ /* 0x000fca00078e0005 */
[----:B------:R1:W-:Y:S02]  /*1fc0*/  @!P0 STG.E.128 [R4.64], R36 ;  /* 0x0000002404008986 */ /* 0x0003e4000c101d04 */
.L_x_6945:
[----:B------:R-:W-:Y:S05]  /*1fd0*/  BSYNC B0 ;  /* 0x0000000000007941 */ /* 0x000fea0003800000 */
.L_x_6939:
[----:B------:R-:W-:Y:S01]  /*1fe0*/  WARPSYNC 0xffffffff ;  /* 0xffffffff00007948 */ /* 0x000fe20003800000 */
[----:B------:R-:W-:-:S13]  /*1ff0*/  ISETP.GE.AND P0, PT, R3, R2, PT ;  /* 0x000000020300720c */ /* 0x000fda0003f06270 */
[----:B------:R-:W-:Y:S05]  /*2000*/  @P0 EXIT ;  /* 0x000000000000094d */ /* 0x000fea0003800000 */
[----:B------:R-:W-:Y:S01]  /*2010*/  HFMA2.MMA R2, -RZ, RZ, 0, 9.5367431640625e-07 ;  /* 0x00000010ff027435 */ /* 0x000fe200000001ff */
[----:B------:R-:W-:-:S09]  /*2020*/  IMAD.IADD R3, R0, 0x1, R3 ;  /* 0x0000000100037824 */ /* 0x000fd200078e0203 */
[----:B------:R-:W-:-:S05]  /*2030*/  IMAD.WIDE.U32 R2, R3, R2, c[0x0][0x1a0] ;  /* 0x0000680003027625 */ /* 0x000fca00078e0002 */
[----:B----4-:R-:W-:Y:S01]  /*2040*/  STG.E.128 [R2.64], R32 ;  /* 0x0000002002007986 */ /* 0x010fe2000c101d04 */
[----:B------:R-:W-:Y:S05]  /*2050*/  EXIT ;  /* 0x000000000000794d */ /* 0x000fea0003800000 */
.L_x_6946:
        /* <DEDUP_REMOVED lines=10> */
.L_x_22955:


//--------------------- .text._ZN2at6native29vectorized_elementwise_kernelILi4EZZZNS0_54_GLOBAL__N__d8c5977b_16_LinearAlgebra_cu_9e10b42f_321716addr_kernel_cudaERNS_14TensorIteratorERKN3c106ScalarES8_ENKUlvE_clEvENKUlvE6_clEvEUlNS5_7complexIdEESC_SC_E0_St5arrayIPcLm4EEEEviT0_T1_ --------------------------
	.section	.text._ZN2at6native29vectorized_elementwise_kernelILi4EZZZNS0_54_GLOBAL__N__d8c5977b_16_LinearAlgebra_cu_9e10b42f_321716addr_kernel_cudaERNS_14TensorIteratorERKN3c106ScalarES8_ENKUlvE_clEvENKUlvE6_clEvEUlNS5_7complexIdEESC_SC_E0_St5arrayIPcLm4EEEEviT0_T1_,"ax",@progbits
	.sectioninfo	@"SHI_REGISTERS=118"
	.align	128
        .global         _ZN2at6native29vectorized_elementwise_kernelILi4EZZZNS0_54_GLOBAL__N__d8c5977b_16_LinearAlgebra_cu_9e10b42f_321716addr_kernel_cudaERNS_14TensorIteratorERKN3c106ScalarES8_ENKUlvE_clEvENKUlvE6_clEvEUlNS5_7complexIdEESC_SC_E0_St5arrayIPcLm4EEEEviT0_T1_
        .type           _ZN2at6native29vectorized_elementwise_kernelILi4EZZZNS0_54_GLOBAL__N__d8c5977b_16_LinearAlgebra_cu_9e10b42f_321716addr_kernel_cudaERNS_14TensorIteratorERKN3c106ScalarES8_ENKUlvE_clEvENKUlvE6_clEvEUlNS5_7complexIdEESC_SC_E0_St5arrayIPcLm4EEEEviT0_T1_,@function
        .size           _ZN2at6native29vectorized_elementwise_kernelILi4EZZZNS0_54_GLOBAL__N__d8c5977b_16_LinearAlgebra_cu_9e10b42f_321716addr_kernel_cudaERNS_14TensorIteratorERKN3c106ScalarES8_ENKUlvE_clEvENKUlvE6_clEvEUlNS5_7complexIdEESC_SC_E0_St5arrayIPcLm4EEEEviT0_T1_,(.L_x_22956 - _ZN2at6native29vectorized_elementwise_kernelILi4EZZZNS0_54_GLOBAL__N__d8c5977b_16_LinearAlgebra_cu_9e10b42f_321716addr_kernel_cudaERNS_14TensorIteratorERKN3c106ScalarES8_ENKUlvE_clEvENKUlvE6_clEvEUlNS5_7complexIdEESC_SC_E0_St5arrayIPcLm4EEEEviT0_T1_)
        .other          _ZN2at6native29vectorized_elementwise_kernelILi4EZZZNS0_54_GLOBAL__N__d8c5977b_16_LinearAlgebra_cu_9e10b42f_321716addr_kernel_cudaERNS_14TensorIteratorERKN3c106ScalarES8_ENKUlvE_clEvENKUlvE6_clEvEUlNS5_7complexIdEESC_SC_E0_St5arrayIPcLm4EEEEviT0_T1_,@"STO_CUDA_ENTRY STV_DEFAULT"
_ZN2at6native29vectorized_elementwise_kernelILi4EZZZNS0_54_GLOBAL__N__d8c5977b_16_LinearAlgebra_cu_9e10b42f_321716addr_kernel_cudaERNS_14TensorIteratorERKN3c106ScalarES8_ENKUlvE_clEvENKUlvE6_clEvEUlNS5_7complexIdEESC_SC_E0_St5arrayIPcLm4EEEEviT0_T1_:
.text._ZN2at6native29vectorized_elementwise_kernelILi4EZZZNS0_54_GLOBAL__N__d8c5977b_16_LinearAlgebra_cu_9e10b42f_321716addr_kernel_cudaERNS_14TensorIteratorERKN3c106ScalarES8_ENKUlvE_clEvENKUlvE6_clEvEUlNS5_7complexIdEESC_SC_E0_St5arrayIPcLm4EEEEviT0_T1_:
        /* <DEDUP_REMOVED lines=162> */
.L_x_6947:
        /* <DEDUP_REMOVED lines=158> */
.L_x_6949:
[----:B--2---:R-:W-:Y:S05]  /*1400*/  BSYNC B0 ;  /* 0x0000000000007941 */ /* 0x004fea0003800000 */
.L_x_6948:
        /* <DEDUP_REMOVED lines=22> */
.L_x_6951:
[----:B---3--:R-:W-:Y:S05]  /*1570*/  BSYNC B0 ;  /* 0x0000000000007941 */ /* 0x008fea0003800000 */
.L_x_6950:
        /* <DEDUP_REMOVED lines=19> */
.L_x_6953:
[----:B----4-:R-:W-:Y:S05]  /*16b0*/  BSYNC B0 ;  /* 0x0000000000007941 */ /* 0x010fea0003800000 */
.L_x_6952:
        /* <DEDUP_REMOVED lines=18> */
.L_x_6955:
[----:B---3--:R-:W-:Y:S05]  /*17e0*/  BSYNC B0 ;  /* 0x0000000000007941 */ /* 0x008fea0003800000 */
.L_x_6954:
        /* <DEDUP_REMOVED lines=19> */
.L_x_6957:
[----:B----4-:R-:W-:Y:S05]  /*1920*/  BSYNC B0 ;  /* 0x0000000000007941 */ /* 0x010fea0003800000 */
.L_x_6956:
        /* <DEDUP_REMOVED lines=17> */
.L_x_6959:
[----:B---3--:R-:W-:Y:S05]  /*1a40*/  BSYNC B0 ;  /* 0x0000000000007941 */ /* 0x008fea0003800000 */
.L_x_6958:
        /* <DEDUP_REMOVED lines=21> */
.L_x_6961:
[----:B----4-:R-:W-:Y:S05]  /*1ba0*/  BSYNC B0 ;  /* 0x0000000000007941 */ /* 0x010fea0003800000 */
.L_x_6960:
        /* <DEDUP_REMOVED lines=18> */
.L_x_6963:
[----:B---3--:R-:W-:Y:S05]  /*1cd0*/  BSYNC B0 ;  /* 0x0000000000007941 */ /* 0x008fea0003800000 */
.L_x_6962:
        /* <DEDUP_REMOVED lines=18> */
.L_x_6966:
[----:B------:R-:W-:-:S13]  /*1e00*/  ISETP.GE.AND P0, PT, R3, R2, PT ;  /* 0x000000020300720c */ /* 0x000fda0003f06270 */
[----:B------:R-:W-:Y:S05]  /*1e10*/  @P0 BRA `(.L_x_6968) ;  /* 0x000000c000000947 */ /* 0x000fea0003800000 */
[----:B-1----:R-:W-:Y:S01]  /*1e20*/  MOV R5, 0x10 ;  /* 0x0000001000057802 */ /* 0x002fe20000000f00 */
[----:B------:R-:W-:Y:S01]  /*1e30*/  IMAD.IADD R4, R0, 0x1, R3 ;  /* 0x0000000100047824 */ /* 0x000fe200078e0203 */
[----:B------:R-:W-:-:S03]  /*1e40*/  IADD3 R3, R3, 0x80, RZ ;  /* 0x0000008003037810 */ /* 0x000fc60007ffe0ff */
[----:B------:R-:W-:-:S05]  /*1e50*/  IMAD.WIDE.U32 R4, R4, R5, c[0x0][0x1a0] ;  /* 0x0000680004047625 */ /* 0x000fca00078e0005 */
[----:B------:R1:W-:Y:S02]  /*1e60*/  STG.E.128 [R4.64], R68 ;  /* 0x0000004404007986 */ /* 0x0003e4000c101d04 */
.L_x_6967:
[----:B------:R-:W-:-:S13]  /*1e70*/  ISETP.GE.AND P0, PT, R3, R2, PT ;  /* 0x000000020300720c */ /* 0x000fda0003f06270 */
[----:B------:R-:W-:Y:S05]  /*1e80*/  @P0 BRA `(.L_x_6969) ;  /* 0x000000d000000947 */ /* 0x000fea0003800000 */
[----:B-1----:R-:W-:Y:S01]  /*1e90*/  HFMA2.MMA R5, -RZ, RZ, 0, 9.5367431640625e-07 ;  /* 0x00000010ff057435 */ /* 0x002fe200000001ff */
[----:B------:R-:W-:Y:S01]  /*1ea0*/  IMAD.IADD R4, R0, 0x1, R3 ;  /* 0x0000000100047824 */ /* 0x000fe200078e0203 */
[----:B------:R-:W-:-:S08]  /*1eb0*/  IADD3 R3, R3, 0x80, RZ ;  /* 0x0000008003037810 */ /* 0x000fd00007ffe0ff */
[----:B------:R-:W-:-:S05]  /*1ec0*/  IMAD.WIDE.U32 R4, R4, R5, c[0x0][0x1a0] ;  /* 0x0000680004047625 */ /* 0x000fca00078e0005 */
[----:B------:R1:W-:Y:S02]  /*1ed0*/  STG.E.128 [R4.64], R60 ;  /* 0x0000003c04007986 */ /* 0x0003e4000c101d04 */
.L_x_6968:
        /* <DEDUP_REMOVED lines=8> */
.L_x_6969:
[----:B------:R-:W-:Y:S05]  /*1f60*/  BSYNC B1 ;  /* 0x0000000000017941 */ /* 0x000fea0003800000 */
.L_x_6965:
[----:B------:R-:W-:-:S13]  /*1f70*/  ISETP.GE.AND P0, PT, R3, R2, PT ;  /* 0x000000020300720c */ /* 0x000fda0003f06270 */
[----:B-1----:R-:W-:Y:S01]  /*1f80*/  @!P0 MOV R5, 0x10 ;  /* 0x0000001000058802 */ /* 0x002fe20000000f00 */
[----:B------:R-:W-:Y:S01]  /*1f90*/  @!P0 IMAD.IADD R4, R0, 0x1, R3 ;  /* 0x0000000100048824 */ /* 0x000fe200078e0203 */
[----:B------:R-:W-:-:S03]  /*1fa0*/  @!P0 IADD3 R3, R3, 0x80, RZ ;  /* 0x0000008003038810 */ /* 0x000fc60007ffe0ff */
[----:B------:R-:W-:-:S05]  /*1fb0*/  @!P0 IMAD.WIDE.U32 R4, R4, R5, c[0x0][0x1a0] ;  /* 0x0000680004048625 */ /* 0x000fca00078e0005 */
[----:B------:R1:W-:Y:S02]  /*1fc0*/  @!P0 STG.E.128 [R4.64], R36 ;  /* 0x0000002404008986 */ /* 0x0003e4000c101d04 */
.L_x_6970:
[----:B------:R-:W-:Y:S05]  /*1fd0*/  BSYNC B0 ;  /* 0x0000000000007941 */ /* 0x000fea0003800000 */
.L_x_6964:
        /* <DEDUP_REMOVED lines=8> */
.L_x_6971:
        /* <DEDUP_REMOVED lines=10> */
.L_x_22956:


//--------------------- .text._ZN2at6native29vectorized_elementwise_kernelILi8EZZZNS0_54_GLOBAL__N__d8c5977b_16_LinearAlgebra_cu_9e10b42f_321716addr_kernel_cudaERNS_14TensorIteratorERKN3c106ScalarES8_ENKUlvE_clEvENKUlvE6_clEvEUlNS5_7complexIdEESC_SC_E0_St5arrayIPcLm4EEEEviT0_T1_ --------------------------
	.section	.text._ZN2at6native29vectorized_elementwise_kernelILi8EZZZNS0_54_GLOBAL__N__d8c5977b_16_LinearAlgebra_cu_9e10b42f_321716addr_kernel_cudaERNS_14TensorIteratorERKN3c106ScalarES8_ENKUlvE_clEvENKUlvE6_clEvEUlNS5_7complexIdEESC_SC_E0_St5arrayIPcLm4EEEEviT0_T1_,"ax",@progbits
	.sectioninfo	@"SHI_REGISTERS=4"
	.align	128
        .global         _ZN2at6native29vectorized_elementwise_kernelILi8EZZZNS0_54_GLOBAL__N__d8c5977b_16_LinearAlgebra_cu_9e10b42f_321716addr_kernel_cudaERNS_14TensorIteratorERKN3c106ScalarES8_ENKUlvE_clEvENKUlvE6_clEvEUlNS5_7complexIdEESC_SC_E0_St5arrayIPcLm4EEEEviT0_T1_
        .type           _ZN2at6native29vectorized_elementwise_kernelILi8EZZZNS0_54_GLOBAL__N__d8c5977b_16_LinearAlgebra_cu_9e10b42f_321716addr_kernel_cudaERNS_14TensorIteratorERKN3c106ScalarES8_ENKUlvE_clEvENKUlvE6_clEvEUlNS5_7complexIdEESC_SC_E0_St5arrayIPcLm4EEEEviT0_T1_,@function
        .size           _ZN2at6native29vectorized_elementwise_kernelILi8EZZZNS0_54_GLOBAL__N__d8c5977b_16_LinearAlgebra_cu_9e10b42f_321716addr_kernel_cudaERNS_14TensorIteratorERKN3c106ScalarES8_ENKUlvE_clEvENKUlvE6_clEvEUlNS5_7complexIdEESC_SC_E0_St5arrayIPcLm4EEEEviT0_T1_,(.L_x_22957 - _ZN2at6native29vectorized_elementwise_kernelILi8EZZZNS0_54_GLOBAL__N__d8c5977b_16_LinearAlgebra_cu_9e10b42f_321716addr_kernel_cudaERNS_14TensorIteratorERKN3c106ScalarES8_ENKUlvE_clEvENKUlvE6_clEvEUlNS5_7complexIdEESC_SC_E0_St5arrayIPcLm4EEEEviT0_T1_)
        .other          _ZN2at6native29vectorized_elementwise_kernelILi8EZZZNS0_54_GLOBAL__N__d8c5977b_16_LinearAlgebra_cu_9e10b42f_321716addr_kernel_cudaERNS_14TensorIteratorERKN3c106ScalarES8_ENKUlvE_clEvENKUlvE6_clEvEUlNS5_7complexIdEESC_SC_E0_St5arrayIPcLm4EEEEviT0_T1_,@"STO_CUDA_ENTRY STV_DEFAULT"
_ZN2at6native29vectorized_elementwise_kernelILi8EZZZNS0_54_GLOBAL__N__d8c5977b_16_LinearAlgebra_cu_9e10b42f_321716addr_kernel_cudaERNS_14TensorIteratorERKN3c106ScalarES8_ENKUlvE_clEvENKUlvE6_clEvEUlNS5_7complexIdEESC_SC_E0_St5arrayIPcLm4EEEEviT0_T1_:
.text._ZN2at6native29vectorized_elementwise_kernelILi8EZZZNS0_54_GLOBAL__N__d8c5977b_16_LinearAlgebra_cu_9e10b42f_321716addr_kernel_cudaERNS_14TensorIteratorERKN3c106ScalarES8_ENKUlvE_clEvENKUlvE6_clEvEUlNS5_7complexIdEESC_SC_E0_St5arrayIPcLm4EEEEviT0_T1_:
[----:B------:R-:W-:Y:S02]  /*0000*/  MOV R1, c[0x0][0x28] ;  /* 0x00000a0000017a02 */ /* 0x000fe40000000f00 */
[----:B------:R-:W-:Y:S05]  /*0010*/  EXIT ;  /* 0x000000000000794d */ /* 0x000fea0003800000 */
.L_x_6972:
        /* <DEDUP_REMOVED lines=14> */
.L_x_22957:


//--------------------- .text._ZN2at6native18elementwise_kernelILi128ELi4EZNS0_15gpu_kernel_implIZZZNS0_54_GLOBAL__N__d8c5977b_16_LinearAlgebra_cu_9e10b42f_321716addr_kernel_cudaERNS_14TensorIteratorERKN3c106ScalarES9_ENKUlvE_clEvENKUlvE6_clEvEUlNS6_7complexIdEESD_SD_E_EEvRNS_18TensorIteratorBaseERKT_EUliE_EEviT1_ --------------------------
	.section	.text._ZN2at6native18elementwise_kernelILi128ELi4EZNS0_15gpu_kernel_implIZZZNS0_54_GLOBAL__N__d8c5977b_16_LinearAlgebra_cu_9e10b42f_321716addr_kernel_cudaERNS_14TensorIteratorERKN3c106ScalarES9_ENKUlvE_clEvENKUlvE6_clEvEUlNS6_7complexIdEESD_SD_E_EEvRNS_18TensorIteratorBaseERKT_EUliE_EEviT1_,"ax",@progbits
	.sectioninfo	@"SHI_REGISTERS=30"
	.align	128
        .global         _ZN2at6native18elementwise_kernelILi128ELi4EZNS0_15gpu_kernel_implIZZZNS0_54_GLOBAL__N__d8c5977b_16_LinearAlgebra_cu_9e10b42f_321716addr_kernel_cudaERNS_14TensorIteratorERKN3c106ScalarES9_ENKUlvE_clEvENKUlvE6_clEvEUlNS6_7complexIdEESD_SD_E_EEvRNS_18TensorIteratorBaseERKT_EUliE_EEviT1_
        .type           _ZN2at6native18elementwise_kernelILi128ELi4EZNS0_15gpu_kernel_implIZZZNS0_54_GLOBAL__N__d8c5977b_16_LinearAlgebra_cu_9e10b42f_321716addr_kernel_cudaERNS_14TensorIteratorERKN3c106ScalarES9_ENKUlvE_clEvENKUlvE6_clEvEUlNS6_7complexIdEESD_SD_E_EEvRNS_18TensorIteratorBaseERKT_EUliE_EEviT1_,@function
        .size           _ZN2at6native18elementwise_kernelILi128ELi4EZNS0_15gpu_kernel_implIZZZNS0_54_GLOBAL__N__d8c5977b_16_LinearAlgebra_cu_9e10b42f_321716addr_kernel_cudaERNS_14TensorIteratorERKN3c106ScalarES9_ENKUlvE_clEvENKUlvE6_clEvEUlNS6_7complexIdEESD_SD_E_EEvRNS_18TensorIteratorBaseERKT_EUliE_EEviT1_,(.L_x_22958 - _ZN2at6native18elementwise_kernelILi128ELi4EZNS0_15gpu_kernel_implIZZZNS0_54_GLOBAL__N__d8c5977b_16_LinearAlgebra_cu_9e10b42f_321716addr_kernel_cudaERNS_14TensorIteratorERKN3c106ScalarES9_ENKUlvE_clEvENKUlvE6_clEvEUlNS6_7complexIdEESD_SD_E_EEvRNS_18TensorIteratorBaseERKT_EUliE_EEviT1_)
        .other          _ZN2at6native18elementwise_kernelILi128ELi4EZNS0_15gpu_kernel_implIZZZNS0_54_GLOBAL__N__d8c5977b_16_LinearAlgebra_cu_9e10b42f_321716addr_kernel_cudaERNS_14TensorIteratorERKN3c106ScalarES9_ENKUlvE_clEvENKUlvE6_clEvEUlNS6_7complexIdEESD_SD_E_EEvRNS_18TensorIteratorBaseERKT_EUliE_EEviT1_,@"STO_CUDA_ENTRY STV_DEFAULT"
_ZN2at6native18elementwise_kernelILi128ELi4EZNS0_15gpu_kernel_implIZZZNS0_54_GLOBAL__N__d8c5977b_16_LinearAlgebra_cu_9e10b42f_321716addr_kernel_cudaERNS_14TensorIteratorERKN3c106ScalarES9_ENKUlvE_clEvENKUlvE6_clEvEUlNS6_7complexIdEESD_SD_E_EEvRNS_18TensorIteratorBaseERKT_EUliE_EEviT1_:
.text._ZN2at6native18elementwise_kernelILi128ELi4EZNS0_15gpu_kernel_implIZZZNS0_54_GLOBAL__N__d8c5977b_16_LinearAlgebra_cu_9e10b42f_321716addr_kernel_cudaERNS_14TensorIteratorERKN3c106ScalarES9_ENKUlvE_clEvENKUlvE6_clEvEUlNS6_7complexIdEESD_SD_E_EEvRNS_18TensorIteratorBaseERKT_EUliE_EEviT1_:
        /* <DEDUP_REMOVED lines=14> */
[----:B------:R-:W-:Y:S02]  /*00e0*/  IMAD.MOV.U32 R3, RZ, RZ, R25 ;  /* 0x000000ffff037224 */ /* 0x000fe400078e0019 */
        /* <DEDUP_REMOVED lines=250> */
.L_x_6975:
        /* <DEDUP_REMOVED lines=29> */
.L_x_6976:
        /* <DEDUP_REMOVED lines=18> */
.L_x_6980:
[----:B------:R-:W2:Y:S01]  /*1380*/  LDG.E.U8 R2, [R2.64] ;  /* 0x0000002402027981 */ /* 0x000ea2000c1e1100 */
[----:B------:R-:W-:Y:S01]  /*1390*/  CS2R R18, SRZ ;  /* 0x0000000000127805 */ /* 0x000fe2000001ff00 */
[----:B--2---:R0:W1:Y:S01]  /*13a0*/  I2F.F64.U16 R16, R2 ;  /* 0x0000000200107312 */ /* 0x0040620000101800 */
[----:B------:R-:W-:Y:S05]  /*13b0*/  BRA `(.L_x_6982) ;  /* 0x00000f5000007947 */ /* 0x000fea0003800000 */
.L_x_6979:
        /* <DEDUP_REMOVED lines=10> */
.L_x_6984:
[----:B------:R-:W2:Y:S01]  /*1460*/  LDG.E R2, [R2.64] ;  /* 0x0000002402027981 */ /* 0x000ea2000c1e1900 */
[----:B------:R-:W-:Y:S01]  /*1470*/  CS2R R18, SRZ ;  /* 0x0000000000127805 */ /* 0x000fe2000001ff00 */
[----:B--2---:R0:W1:Y:S01]  /*1480*/  I2F.F64 R16, R2 ;  /* 0x0000000200107312 */ /* 0x0040620000201c00 */
[----:B------:R-:W-:Y:S05]  /*1490*/  BRA `(.L_x_6982) ;  /* 0x00000e7000007947 */ /* 0x000fea0003800000 */
.L_x_6983:
[----:B------:R-:W2:Y:S01]  /*14a0*/  LDG.E.U16 R2, [R2.64] ;  /* 0x0000002402027981 */ /* 0x000ea2000c1e1500 */
[----:B------:R-:W-:Y:S01]  /*14b0*/  CS2R R18, SRZ ;  /* 0x0000000000127805 */ /* 0x000fe2000001ff00 */
[----:B--2---:R0:W1:Y:S01]  /*14c0*/  I2F.F64.S16 R16, R2 ;  /* 0x0000000200107312 */ /* 0x0040620000101c00 */
[----:B------:R-:W-:Y:S05]  /*14d0*/  BRA `(.L_x_6982) ;  /* 0x00000e3000007947 */ /* 0x000fea0003800000 */
.L_x_6978:
        /* <DEDUP_REMOVED lines=11> */
.L_x_6986:
[----:B------:R-:W2:Y:S01]  /*1590*/  LDG.E.U16 R0, [R2.64] ;  /* 0x0000002402007981 */ /* 0x000ea2000c1e1500 */
[----:B------:R-:W-:Y:S01]  /*15a0*/  CS2R R18, SRZ ;  /* 0x0000000000127805 */ /* 0x000fe2000001ff00 */
[----:B--2---:R-:W-:-:S05]  /*15b0*/  HADD2.F32 R0, -RZ, R0.H0_H0 ;  /* 0x20000000ff007230 */ /* 0x004fca0000004100 */
[----:B------:R-:W-:-:S04]  /*15c0*/  FMUL.FTZ R0, R0, 1 ;  /* 0x3f80000000007820 */ /* 0x000fc80000410000 */
[----:B------:R0:W1:Y:S01]  /*15d0*/  F2F.F64.F32 R16, R0 ;  /* 0x0000000000107310 */ /* 0x0000620000201800 */
[----:B------:R-:W-:Y:S05]  /*15e0*/  BRA `(.L_x_6982) ;  /* 0x00000d2000007947 */ /* 0x000fea0003800000 */
.L_x_6985:
        /* <DEDUP_REMOVED lines=12> */
.L_x_6988:
        /* <DEDUP_REMOVED lines=8> */
.L_x_6987:
[----:B------:R0:W5:Y:S01]  /*1730*/  LDG.E.64 R16, [R2.64] ;  /* 0x0000002402107981 */ /* 0x000162000c1e1b00 */
[----:B------:R-:W-:Y:S01]  /*1740*/  CS2R R18, SRZ ;  /* 0x0000000000127805 */ /* 0x000fe2000001ff00 */
[----:B------:R-:W-:Y:S05]  /*1750*/  BRA `(.L_x_6982) ;  /* 0x00000bb000007947 */ /* 0x000fea0003800000 */
.L_x_6977:
        /* <DEDUP_REMOVED lines=14> */
.L_x_6991:
[----:B------:R0:W5:Y:S01]  /*1840*/  LDG.E.128 R16, [R2.64] ;  /* 0x0000002402107981 */ /* 0x000162000c1e1d00 */
[----:B------:R-:W-:Y:S05]  /*1850*/  BRA `(.L_x_6982) ;  /* 0x00000ab000007947 */ /* 0x000fea0003800000 */
.L_x_6990:
        /* <DEDUP_REMOVED lines=29> */
.L_x_6993:
[----:B------:R-:W2:Y:S01]  /*1a30*/  LDG.E.U8 R2, [R2.64] ;  /* 0x0000002402027981 */ /* 0x000ea2000c1e1100 */
[----:B------:R-:W-:Y:S01]  /*1a40*/  CS2R R18, SRZ ;  /* 0x0000000000127805 */ /* 0x000fe2000001ff00 */
        /* <DEDUP_REMOVED lines=12> */
[----:B------:R0:W1:Y:S01]  /*1b10*/  F2F.F64.F32 R16, R4 ;  /* 0x0000000400107310 */ /* 0x0000620000201800 */
[----:B------:R-:W-:Y:S05]  /*1b20*/  BRA `(.L_x_6982) ;  /* 0x000007e000007947 */ /* 0x000fea0003800000 */
.L_x_6992:
[----:B------:R-:W2:Y:S01]  /*1b30*/  LDG.E.U16 R0, [R2.64] ;  /* 0x0000002402007981 */ /* 0x000ea2000c1e1500 */
[----:B------:R-:W-:Y:S01]  /*1b40*/  CS2R R18, SRZ ;  /* 0x0000000000127805 */ /* 0x000fe2000001ff00 */
[----:B--2---:R-:W-:-:S05]  /*1b50*/  PRMT R0, RZ, 0x5410, R0 ;  /* 0x00005410ff007816 */ /* 0x004fca0000000000 */
[----:B------:R-:W-:-:S04]  /*1b60*/  FMUL.FTZ R0, R0, 1 ;  /* 0x3f80000000007820 */ /* 0x000fc80000410000 */
[----:B------:R0:W1:Y:S01]  /*1b70*/  F2F.F64.F32 R16, R0 ;  /* 0x0000000000107310 */ /* 0x0000620000201800 */
[----:B------:R-:W-:Y:S05]  /*1b80*/  BRA `(.L_x_6982) ;  /* 0x0000078000007947 */ /* 0x000fea0003800000 */
.L_x_6989:
        /* <DEDUP_REMOVED lines=12> */
.L_x_6996:
        /* <DEDUP_REMOVED lines=21> */
.L_x_7000:
[----:B------:R-:W-:Y:S05]  /*1da0*/  BSYNC B1 ;  /* 0x0000000000017941 */ /* 0x000fea0003800000 */
.L_x_6999:
[----:B------:R-:W-:Y:S01]  /*1db0*/  LEA R3, R0, 0x3b800000, 0x17 ;  /* 0x3b80000000037811 */ /* 0x000fe200078eb8ff */
[----:B------:R-:W-:-:S05]  /*1dc0*/  IMAD.SHL.U32 R0, R2, 0x100000, RZ ;  /* 0x0010000002007824 */ /* 0x000fca00078e00ff */
[----:B------:R-:W-:Y:S02]  /*1dd0*/  LOP3.LUT R0, R3, R0, R4, 0xfe, !PT ;  /* 0x0000000003007212 */ /* 0x000fe400078efe04 */
.L_x_6998:
[----:B------:R-:W-:Y:S05]  /*1de0*/  BSYNC B0 ;  /* 0x0000000000007941 */ /* 0x000fea0003800000 */
.L_x_6997:
[----:B------:R-:W-:Y:S01]  /*1df0*/  FMUL.FTZ R0, R0, 1 ;  /* 0x3f80000000007820 */ /* 0x000fe20000410000 */
[----:B------:R-:W-:-:S03]  /*1e00*/  CS2R R18, SRZ ;  /* 0x0000000000127805 */ /* 0x000fc6000001ff00 */
[----:B------:R0:W1:Y:S01]  /*1e10*/  F2F.F64.F32 R16, R0 ;  /* 0x0000000000107310 */ /* 0x0000620000201800 */
[----:B------:R-:W-:Y:S05]  /*1e20*/  BRA `(.L_x_6982) ;  /* 0x000004e000007947 */ /* 0x000fea0003800000 */
.L_x_6995:
        /* <DEDUP_REMOVED lines=21> */
.L_x_7004:
[----:B------:R-:W-:Y:S05]  /*1f80*/  BSYNC B1 ;  /* 0x0000000000017941 */ /* 0x000fea0003800000 */
.L_x_7003:
[----:B------:R-:W-:Y:S01]  /*1f90*/  LEA R3, R0, 0x37800000, 0x17 ;  /* 0x3780000000037811 */ /* 0x000fe200078eb8ff */
[----:B------:R-:W-:-:S05]  /*1fa0*/  IMAD.SHL.U32 R0, R2, 0x200000, RZ ;  /* 0x0020000002007824 */ /* 0x000fca00078e00ff */
[----:B------:R-:W-:Y:S02]  /*1fb0*/  LOP3.LUT R0, R3, R0, R4, 0xfe, !PT ;  /* 0x0000000003007212 */ /* 0x000fe400078efe04 */
.L_x_7002:
[----:B------:R-:W-:Y:S05]  /*1fc0*/  BSYNC B0 ;  /* 0x0000000000007941 */ /* 0x000fea0003800000 */
.L_x_7001:
[----:B------:R-:W-:Y:S01]  /*1fd0*/  FMUL.FTZ R0, R0, 1 ;  /* 0x3f80000000007820 */ /* 0x000fe20000410000 */
[----:B------:R-:W-:-:S03]  /*1fe0*/  CS2R R18, SRZ ;  /* 0x0000000000127805 */ /* 0x000fc6000001ff00 */
[----:B------:R0:W1:Y:S01]  /*1ff0*/  F2F.F64.F32 R16, R0 ;  /* 0x0000000000107310 */ /* 0x0000620000201800 */
[----:B------:R-:W-:Y:S05]  /*2000*/  BRA `(.L_x_6982) ;  /* 0x0000030000007947 */ /* 0x000fea0003800000 */
.L_x_6994:
        /* <DEDUP_REMOVED lines=14> */
.L_x_7008:
[----:B------:R-:W-:Y:S05]  /*20f0*/  BSYNC B0 ;  /* 0x0000000000007941 */ /* 0x000fea0003800000 */
.L_x_7007:
[----:B------:R-:W-:Y:S01]  /*2100*/  FMUL.FTZ R0, R0, 1 ;  /* 0x3f80000000007820 */ /* 0x000fe20000410000 */
[----:B------:R-:W-:-:S03]  /*2110*/  CS2R R18, SRZ ;  /* 0x0000000000127805 */ /* 0x000fc6000001ff00 */
[----:B------:R0:W1:Y:S01]  /*2120*/  F2F.F64.F32 R16, R0 ;  /* 0x0000000000107310 */ /* 0x0000620000201800 */
[----:B------:R-:W-:Y:S05]  /*2130*/  BRA `(.L_x_6982) ;  /* 0x000001d000007947 */ /* 0x000fea0003800000 */
.L_x_6981:
        /* <DEDUP_REMOVED lines=22> */
.L_x_7006:
[----:B------:R-:W2:Y:S01]  /*22a0*/  LDG.E.64 R16, [R2.64] ;  /* 0x0000002402107981 */ /* 0x000ea2000c1e1b00 */
[----:B------:R-:W-:Y:S01]  /*22b0*/  CS2R R18, SRZ ;  /* 0x0000000000127805 */ /* 0x000fe2000001ff00 */
[----:B--2---:R-:W0:Y:S01]  /*22c0*/  I2F.F64.U64 R16, R16 ;  /* 0x0000001000107312 */ /* 0x004e220000301800 */
[----:B------:R-:W-:Y:S05]  /*22d0*/  BRA `(.L_x_6982) ;  /* 0x0000003000007947 */ /* 0x000fea0003800000 */
.L_x_7005:
[----:B------:R-:W2:Y:S01]  /*22e0*/  LDG.E R2, [R2.64] ;  /* 0x0000002402027981 */ /* 0x000ea2000c1e1900 */
[----:B------:R-:W-:Y:S01]  /*22f0*/  CS2R R18, SRZ ;  /* 0x0000000000127805 */ /* 0x000fe2000001ff00 */
[----:B--2---:R0:W1:Y:S06]  /*2300*/  I2F.F64.U32 R16, R2 ;  /* 0x0000000200107312 */ /* 0x00406c0000201800 */
.L_x_6982:
        /* <DEDUP_REMOVED lines=18> */
.L_x_7012:
[----:B------:R-:W3:Y:S01]  /*2430*/  LDG.E.U8 R2, [R2.64] ;  /* 0x0000002402027981 */ /* 0x000ee2000c1e1100 */
[----:B------:R-:W-:Y:S01]  /*2440*/  CS2R R6, SRZ ;  /* 0x0000000000067805 */ /* 0x000fe2000001ff00 */
[----:B---3--:R0:W3:Y:S01]  /*2450*/  I2F.F64.U16 R4, R2 ;  /* 0x0000000200047312 */ /* 0x0080e20000101800 */
[----:B------:R-:W-:Y:S05]  /*2460*/  BRA `(.L_x_7014) ;  /* 0x00000f5000007947 */ /* 0x000fea0003800000 */
.L_x_7011:
        /* <DEDUP_REMOVED lines=10> */
.L_x_7016:
[----:B------:R-:W3:Y:S01]  /*2510*/  LDG.E R2, [R2.64] ;  /* 0x0000002402027981 */ /* 0x000ee2000c1e1900 */
[----:B------:R-:W-:Y:S01]  /*2520*/  CS2R R6, SRZ ;  /* 0x0000000000067805 */ /* 0x000fe2000001ff00 */
[----:B---3--:R0:W3:Y:S01]  /*2530*/  I2F.F64 R4, R2 ;  /* 0x0000000200047312 */ /* 0x0080e20000201c00 */
[----:B------:R-:W-:Y:S05]  /*2540*/  BRA `(.L_x_7014) ;  /* 0x00000e7000007947 */ /* 0x000fea0003800000 */
.L_x_7015:
[----:B------:R-:W3:Y:S01]  /*2550*/  LDG.E.U16 R2, [R2.64] ;  /* 0x0000002402027981 */ /* 0x000ee2000c1e1500 */
[----:B------:R-:W-:Y:S01]  /*2560*/  CS2R R6, SRZ ;  /* 0x0000000000067805 */ /* 0x000fe2000001ff00 */
[----:B---3--:R0:W3:Y:S01]  /*2570*/  I2F.F64.S16 R4, R2 ;  /* 0x0000000200047312 */ /* 0x0080e20000101c00 */
[----:B------:R-:W-:Y:S05]  /*2580*/  BRA `(.L_x_7014) ;  /* 0x00000e3000007947 */ /* 0x000fea0003800000 */
.L_x_7010:
        /* <DEDUP_REMOVED lines=11> */
.L_x_7018:
[----:B------:R-:W3:Y:S01]  /*2640*/  LDG.E.U16 R0, [R2.64] ;  /* 0x0000002402007981 */ /* 0x000ee2000c1e1500 */
[----:B------:R-:W-:Y:S01]  /*2650*/  CS2R R6, SRZ ;  /* 0x0000000000067805 */ /* 0x000fe2000001ff00 */
[----:B---3--:R-:W-:-:S05]  /*2660*/  HADD2.F32 R0, -RZ, R0.H0_H0 ;  /* 0x20000000ff007230 */ /* 0x008fca0000004100 */
[----:B------:R-:W-:-:S04]  /*2670*/  FMUL.FTZ R0, R0, 1 ;  /* 0x3f80000000007820 */ /* 0x000fc80000410000 */
[----:B------:R0:W3:Y:S01]  /*2680*/  F2F.F64.F32 R4, R0 ;  /* 0x0000000000047310 */ /* 0x0000e20000201800 */
[----:B------:R-:W-:Y:S05]  /*2690*/  BRA `(.L_x_7014) ;  /* 0x00000d2000007947 */ /* 0x000fea0003800000 */
.L_x_7017:
        /* <DEDUP_REMOVED lines=12> */
.L_x_7020:
[----:B------:R-:W3:Y:S02]  /*2760*/  LDG.E R0, [R2.64] ;  /* 0x0000002402007981 */ /* 0x000ee4000c1e1900 */
[----:B---3--:R-:W-:-:S02]  /*2770*/  HADD2.F32 R4, -RZ, R0.H1_H1 ;  /* 0x30000000ff047230 */ /* 0x008fc40000004100 */
[----:B------:R-:W-:-:S03]  /*2780*/  HADD2.F32 R0, -RZ, R0.H0_H0 ;  /* 0x20000000ff007230 */ /* 0x000fc60000004100 */
[----:B------:R-:W-:Y:S02]  /*2790*/  FMUL.FTZ R6, R4, 1 ;  /* 0x3f80000004067820 */ /* 0x000fe40000410000 */
[----:B------:R-:W-:-:S04]  /*27a0*/  FMUL.FTZ R0, R0, 1 ;  /* 0x3f80000000007820 */ /* 0x000fc80000410000 */
[----:B------:R-:W0:Y:S08]  /*27b0*/  F2F.F64.F32 R6, R6 ;  /* 0x0000000600067310 */ /* 0x000e300000201800 */
[----:B------:R3:W4:Y:S01]  /*27c0*/  F2F.F64.F32 R4, R0 ;  /* 0x0000000000047310 */ /* 0x0007220000201800 */
[----:B------:R-:W-:Y:S05]  /*27d0*/  BRA `(.L_x_7014) ;  /* 0x00000be000007947 */ /* 0x000fea0003800000 */
.L_x_7019:
[----:B------:R0:W5:Y:S01]  /*27e0*/  LDG.E.64 R4, [R2.64] ;  /* 0x0000002402047981 */ /* 0x000162000c1e1b00 */
[----:B------:R-:W-:Y:S01]  /*27f0*/  CS2R R6, SRZ ;  /* 0x0000000000067805 */ /* 0x000fe2000001ff00 */
[----:B------:R-:W-:Y:S05]  /*2800*/  BRA `(.L_x_7014) ;  /* 0x00000bb000007947 */ /* 0x000fea0003800000 */
.L_x_7009:
        /* <DEDUP_REMOVED lines=14> */
.L_x_7023:
[----:B------:R0:W5:Y:S01]  /*28f0*/  LDG.E.128 R4, [R2.64] ;  /* 0x0000002402047981 */ /* 0x000162000c1e1d00 */
[----:B------:R-:W-:Y:S05]  /*2900*/  BRA `(.L_x_7014) ;  /* 0x00000ab000007947 */ /* 0x000fea0003800000 */
.L_x_7022:
        /* <DEDUP_REMOVED lines=29> */
.L_x_7025:
[----:B------:R-:W3:Y:S01]  /*2ae0*/  LDG.E.U8 R2, [R2.64] ;  /* 0x0000002402027981 */ /* 0x000ee2000c1e1100 */
[----:B------:R-:W-:Y:S01]  /*2af0*/  CS2R R6, SRZ ;  /* 0x0000000000067805 */ /* 0x000fe2000001ff00 */
        /* <DEDUP_REMOVED lines=14> */
.L_x_7024:
[----:B------:R-:W3:Y:S01]  /*2be0*/  LDG.E.U16 R0, [R2.64] ;  /* 0x0000002402007981 */ /* 0x000ee2000c1e1500 */
[----:B------:R-:W-:Y:S01]  /*2bf0*/  CS2R R6, SRZ ;  /* 0x0000000000067805 */ /* 0x000fe2000001ff00 */
[----:B---3--:R-:W-:-:S05]  /*2c00*/  PRMT R0, RZ, 0x5410, R0 ;  /* 0x00005410ff007816 */ /* 0x008fca0000000000 */
[----:B------:R-:W-:-:S04]  /*2c10*/  FMUL.FTZ R0, R0, 1 ;  /* 0x3f80000000007820 */ /* 0x000fc80000410000 */
[----:B------:R0:W3:Y:S01]  /*2c20*/  F2F.F64.F32 R4, R0 ;  /* 0x0000000000047310 */ /* 0x0000e20000201800 */
[----:B------:R-:W-:Y:S05]  /*2c30*/  BRA `(.L_x_7014) ;  /* 0x0000078000007947 */ /* 0x000fea0003800000 */
.L_x_7021:
        /* <DEDUP_REMOVED lines=12> */
.L_x_7028:
        /* <DEDUP_REMOVED lines=21> */
.L_x_7032:
[----:B------:R-:W-:Y:S05]  /*2e50*/  BSYNC B1 ;  /* 0x0000000000017941 */ /* 0x000fea0003800000 */
.L_x_7031:
[----:B------:R-:W-:Y:S01]  /*2e60*/  LEA R3, R0, 0x3b800000, 0x17 ;  /* 0x3b80000000037811 */ /* 0x000fe200078eb8ff */
[----:B------:R-:W-:-:S05]  /*2e70*/  IMAD.SHL.U32 R0, R2, 0x100000, RZ ;  /* 0x0010000002007824 */ /* 0x000fca00078e00ff */
[----:B------:R-:W-:Y:S02]  /*2e80*/  LOP3.LUT R0, R3, R0, R4, 0xfe, !PT ;  /* 0x0000000003007212 */ /* 0x000fe400078efe04 */
.L_x_7030:
[----:B------:R-:W-:Y:S05]  /*2e90*/  BSYNC B0 ;  /* 0x0000000000007941 */ /* 0x000fea0003800000 */
.L_x_7029:
[----:B------:R-:W-:Y:S01]  /*2ea0*/  FMUL.FTZ R0, R0, 1 ;  /* 0x3f80000000007820 */ /* 0x000fe20000410000 */
[----:B------:R-:W-:-:S03]  /*2eb0*/  CS2R R6, SRZ ;  /* 0x0000000000067805 */ /* 0x000fc6000001ff00 */
[----:B------:R0:W3:Y:S01]  /*2ec0*/  F2F.F64.F32 R4, R0 ;  /* 0x0000000000047310 */ /* 0x0000e20000201800 */
[----:B------:R-:W-:Y:S05]  /*2ed0*/  BRA `(.L_x_7014) ;  /* 0x000004e000007947 */ /* 0x000fea0003800000 */
.L_x_7027:
        /* <DEDUP_REMOVED lines=21> */
.L_x_7036:
[----:B------:R-:W-:Y:S05]  /*3030*/  BSYNC B1 ;  /* 0x0000000000017941 */ /* 0x000fea0003800000 */
.L_x_7035:
[----:B------:R-:W-:Y:S01]  /*3040*/  LEA R3, R0, 0x37800000, 0x17 ;  /* 0x3780000000037811 */ /* 0x000fe200078eb8ff */
[----:B------:R-:W-:-:S05]  /*3050*/  IMAD.SHL.U32 R0, R2, 0x200000, RZ ;  /* 0x0020000002007824 */ /* 0x000fca00078e00ff */
[----:B------:R-:W-:Y:S02]  /*3060*/  LOP3.LUT R0, R3, R0, R4, 0xfe, !PT ;  /* 0x0000000003007212 */ /* 0x000fe400078efe04 */
.L_x_7034:
[----:B------:R-:W-:Y:S05]  /*3070*/  BSYNC B0 ;  /* 0x0000000000007941 */ /* 0x000fea0003800000 */
.L_x_7033:
[----:B------:R-:W-:Y:S01]  /*3080*/  FMUL.FTZ R0, R0, 1 ;  /* 0x3f80000000007820 */ /* 0x000fe20000410000 */
[----:B------:R-:W-:-:S03]  /*3090*/  CS2R R6, SRZ ;  /* 0x0000000000067805 */ /* 0x000fc6000001ff00 */
[----:B------:R0:W3:Y:S01]  /*30a0*/  F2F.F64.F32 R4, R0 ;  /* 0x0000000000047310 */ /* 0x0000e20000201800 */
[----:B------:R-:W-:Y:S05]  /*30b0*/  BRA `(.L_x_7014) ;  /* 0x0000030000007947 */ /* 0x000fea0003800000 */
.L_x_7026:
        /* <DEDUP_REMOVED lines=14> */
.L_x_7040:
[----:B------:R-:W-:Y:S05]  /*31a0*/  BSYNC B0 ;  /* 0x0000000000007941 */ /* 0x000fea0003800000 */
.L_x_7039:
[----:B------:R-:W-:Y:S01]  /*31b0*/  FMUL.FTZ R0, R0, 1 ;  /* 0x3f80000000007820 */ /* 0x000fe20000410000 */
[----:B------:R-:W-:-:S03]  /*31c0*/  CS2R R6, SRZ ;  /* 0x0000000000067805 */ /* 0x000fc6000001ff00 */
[----:B------:R0:W3:Y:S01]  /*31d0*/  F2F.F64.F32 R4, R0 ;  /* 0x0000000000047310 */ /* 0x0000e20000201800 */
[----:B------:R-:W-:Y:S05]  /*31e0*/  BRA `(.L_x_7014) ;  /* 0x000001d000007947 */ /* 0x000fea0003800000 */
.L_x_7013:
        /* <DEDUP_REMOVED lines=22> */
.L_x_7038:
[----:B------:R-:W3:Y:S01]  /*3350*/  LDG.E.64 R4, [R2.64] ;  /* 0x0000002402047981 */ /* 0x000ee2000c1e1b00 */
[----:B------:R-:W-:Y:S01]  /*3360*/  CS2R R6, SRZ ;  /* 0x0000000000067805 */ /* 0x000fe2000001ff00 */
[----:B---3--:R-:W0:Y:S01]  /*3370*/  I2F.F64.U64 R4, R4 ;  /* 0x0000000400047312 */ /* 0x008e220000301800 */
[----:B------:R-:W-:Y:S05]  /*3380*/  BRA `(.L_x_7014) ;  /* 0x0000003000007947 */ /* 0x000fea0003800000 */
.L_x_7037:
[----:B------:R-:W3:Y:S01]  /*3390*/  LDG.E R2, [R2.64] ;  /* 0x0000002402027981 */ /* 0x000ee2000c1e1900 */
[----:B------:R-:W-:Y:S01]  /*33a0*/  CS2R R6, SRZ ;  /* 0x0000000000067805 */ /* 0x000fe2000001ff00 */
[----:B---3--:R0:W3:Y:S06]  /*33b0*/  I2F.F64.U32 R4, R2 ;  /* 0x0000000200047312 */ /* 0x0080ec0000201800 */
.L_x_7014:
[----:B0--3--:R-:W0:Y:S01]  /*33c0*/  LDC.U8 R0, c[0x0][0x470] ;  /* 0x00011c00ff007b82 */ /* 0x009e220000000000 */
[----:B-12--5:R-:W1:-:S04]  /*33d0*/  DMUL R8, R16, c[0x0][0x458] ;  /* 0x0001160010087a28 */ /* 0x026e480000000000 */
[----:B------:R-:W2:-:S04]  /*33e0*/  DMUL R2, R18, c[0x0][0x458] ;  /* 0x0001160012027a28 */ /* 0x000e880000000000 */
[----:B-1----:R-:W1:-:S04]  /*33f0*/  DFMA R8, R18, c[0x0][0x450], R8 ;  /* 0x0001140012087a2b */ /* 0x002e480000000008 */
[----:B--2---:R-:W-:-:S04]  /*3400*/  DFMA R2, R16, c[0x0][0x450], -R2 ;  /* 0x0001140010027a2b */ /* 0x004fc80000000802 */
[----:B-1----:R-:W1:-:S04]  /*3410*/  DMUL R10, R8, R6 ;  /* 0x00000006080a7228 */ /* 0x002e480000000000 */
[----:B----4-:R-:W2:Y:S01]  /*3420*/  DMUL R8, R8, R4 ;  /* 0x0000000408087228 */ /* 0x010ea20000000000 */
[----:B0-----:R-:W-:-:S03]  /*3430*/  PRMT R12, R0, 0x9910, RZ ;  /* 0x00009910000c7816 */ /* 0x001fc600000000ff */
[----:B-1----:R0:W1:Y:S01]  /*3440*/  DFMA R4, R2, R4, -R10 ;  /* 0x000000040204722b */ /* 0x002062000000080a */
[----:B------:R-:W-:-:S03]  /*3450*/  ISETP.GT.AND P0, PT, R12, 0x9, PT ;  /* 0x000000090c00780c */ /* 0x000fc60003f04270 */
[----:B--2---:R0:W2:-:S10]  /*3460*/  DFMA R6, R2, R6, R8 ;  /* 0x000000060206722b */ /* 0x0040940000000008 */
        /* <DEDUP_REMOVED lines=12> */
.L_x_7044:
[----:B------:R-:W0:Y:S02]  /*3530*/  F2I.S64.F64.TRUNC R4, R4 ;  /* 0x0000000400047311 */ /* 0x000e24000030d900 */
[----:B0-----:R-:W-:-:S05]  /*3540*/  IMAD.MOV.U32 R3, RZ, RZ, R4 ;  /* 0x000000ffff037224 */ /* 0x001fca00078e0004 */
[----:B------:R0:W-:Y:S01]  /*3550*/  STG.E.U8 [R22.64], R3 ;  /* 0x0000000316007986 */ /* 0x0001e2000c101124 */
[----:B------:R-:W-:Y:S05]  /*3560*/  BRA `(.L_x_7046) ;  /* 0x00000f1000007947 */ /* 0x000fea0003800000 */
.L_x_7043:
        /* <DEDUP_REMOVED lines=9> */
.L_x_7048:
[----:B------:R-:W0:Y:S02]  /*3600*/  F2I.F64.TRUNC R5, R4 ;  /* 0x0000000400057311 */ /* 0x000e24000030d100 */
[----:B0-----:R0:W-:Y:S01]  /*3610*/  STG.E [R22.64], R5 ;  /* 0x0000000516007986 */ /* 0x0011e2000c101924 */
[----:B------:R-:W-:Y:S05]  /*3620*/  BRA `(.L_x_7046) ;  /* 0x00000e5000007947 */ /* 0x000fea0003800000 */
.L_x_7047:
[----:B------:R-:W0:Y:S02]  /*3630*/  F2I.F64.TRUNC R5, R4 ;  /* 0x0000000400057311 */ /* 0x000e24000030d100 */
[----:B0-----:R0:W-:Y:S01]  /*3640*/  STG.E.U16 [R22.64], R5 ;  /* 0x0000000516007986 */ /* 0x0011e2000c101524 */
[----:B------:R-:W-:Y:S05]  /*3650*/  BRA `(.L_x_7046) ;  /* 0x00000e2000007947 */ /* 0x000fea0003800000 */
.L_x_7042:
        /* <DEDUP_REMOVED lines=11> */
.L_x_7050:
[----:B------:R-:W0:Y:S01]  /*3710*/  F2F.F32.F64 R0, R4 ;  /* 0x0000000400007310 */ /* 0x000e220000301000 */
[----:B------:R-:W0:-:S14]  /*3720*/  DSETP.GEU.AND P0, PT, |R4|, c[0x2][0x0], PT ;  /* 0x008000000400762a */ /* 0x000e1c0003f0e200 */
[----:B0-----:R-:W-:-:S05]  /*3730*/  @!P0 FMUL R0, R0, 1.175494350822287508e-38 ;  /* 0x0080000000008820 */ /* 0x001fca0000400000 */
[----:B------:R-:W-:-:S05]  /*3740*/  F2FP.PACK_AB R0, RZ, R0 ;  /* 0x00000000ff00723e */ /* 0x000fca00000000ff */
[----:B------:R0:W-:Y:S01]  /*3750*/  STG.E.U16 [R22.64], R0 ;  /* 0x0000000016007986 */ /* 0x0001e2000c101524 */
[----:B------:R-:W-:Y:S05]  /*3760*/  BRA `(.L_x_7046) ;  /* 0x00000d1000007947 */ /* 0x000fea0003800000 */
.L_x_7049:
        /* <DEDUP_REMOVED lines=14> */
.L_x_7052:
        /* <DEDUP_REMOVED lines=9> */
.L_x_7051:
[----:B------:R0:W-:Y:S01]  /*38e0*/  STG.E.64 [R22.64], R4 ;  /* 0x0000000416007986 */ /* 0x0001e2000c101b24 */
[----:B------:R-:W-:Y:S05]  /*38f0*/  BRA `(.L_x_7046) ;  /* 0x00000b8000007947 */ /* 0x000fea0003800000 */
.L_x_7041:
        /* <DEDUP_REMOVED lines=13> */
.L_x_7055:
[----:B------:R0:W-:Y:S01]  /*39d0*/  STG.E.128 [R22.64], R4 ;  /* 0x0000000416007986 */ /* 0x0001e2000c101d24 */
[----:B------:R-:W-:Y:S05]  /*39e0*/  BRA `(.L_x_7046) ;  /* 0x00000a9000007947 */ /* 0x000fea0003800000 */
.L_x_7054:
        /* <DEDUP_REMOVED lines=23> */
.L_x_7059:
[----:B------:R-:W-:Y:S05]  /*3b60*/  BSYNC B0 ;  /* 0x0000000000007941 */ /* 0x000fea0003800000 */
.L_x_7058:
[----:B------:R-:W-:-:S05]  /*3b70*/  LOP3.LUT R3, R0, R3, RZ, 0xfc, !PT ;  /* 0x0000000300037212 */ /* 0x000fca00078efcff */
[----:B------:R0:W-:Y:S01]  /*3b80*/  STG.E.U8 [R22.64], R3 ;  /* 0x0000000316007986 */ /* 0x0001e2000c101124 */
[----:B------:R-:W-:Y:S05]  /*3b90*/  BRA `(.L_x_7046) ;  /* 0x000008e000007947 */ /* 0x000fea0003800000 */
.L_x_7057:
        /* <DEDUP_REMOVED lines=15> */
.L_x_7061:
[----:B------:R-:W-:Y:S01]  /*3c90*/  IMAD.MOV.U32 R0, RZ, RZ, 0x7f ;  /* 0x0000007fff007424 */ /* 0x000fe200078e00ff */
[----:B------:R-:W-:-:S04]  /*3ca0*/  ISETP.GT.U32.AND P0, PT, R2, 0x7f800000, PT ;  /* 0x7f8000000200780c */ /* 0x000fc80003f04070 */
[----:B------:R-:W-:-:S04]  /*3cb0*/  SEL R0, R0, 0x7c, P0 ;  /* 0x0000007c00007807 */ /* 0x000fc80000000000 */
.L_x_7062:
[----:B------:R-:W-:Y:S05]  /*3cc0*/  BSYNC B0 ;  /* 0x0000000000007941 */ /* 0x000fea0003800000 */
.L_x_7060:
[----:B------:R-:W-:-:S04]  /*3cd0*/  LOP3.LUT R2, R3, 0x80000000, RZ, 0xc0, !PT ;  /* 0x8000000003027812 */ /* 0x000fc800078ec0ff */
[----:B------:R-:W-:-:S04]  /*3ce0*/  SHF.R.U32.HI R3, RZ, 0x18, R2 ;  /* 0x00000018ff037819 */ /* 0x000fc80000011602 */
[----:B------:R-:W-:-:S05]  /*3cf0*/  LOP3.LUT R3, R0, R3, RZ, 0xfc, !PT ;  /* 0x0000000300037212 */ /* 0x000fca00078efcff */
[----:B------:R0:W-:Y:S01]  /*3d00*/  STG.E.U8 [R22.64], R3 ;  /* 0x0000000316007986 */ /* 0x0001e2000c101124 */
[----:B------:R-:W-:Y:S05]  /*3d10*/  BRA `(.L_x_7046) ;  /* 0x0000076000007947 */ /* 0x000fea0003800000 */
.L_x_7056:
[----:B------:R-:W0:Y:S01]  /*3d20*/  F2F.F32.F64 R0, R4 ;  /* 0x0000000400007310 */ /* 0x000e220000301000 */
[----:B------:R-:W0:-:S14]  /*3d30*/  DSETP.GEU.AND P0, PT, |R4|, c[0x2][0x0], PT ;  /* 0x008000000400762a */ /* 0x000e1c0003f0e200 */
[----:B0-----:R-:W-:-:S05]  /*3d40*/  @!P0 FMUL R0, R0, 1.175494350822287508e-38 ;  /* 0x0080000000008820 */ /* 0x001fca0000400000 */
[----:B------:R-:W-:-:S05]  /*3d50*/  F2FP.BF16.PACK_AB R0, RZ, R0 ;  /* 0x00000000ff00723e */ /* 0x000fca00000010ff */
[----:B------:R0:W-:Y:S01]  /*3d60*/  STG.E.U16 [R22.64], R0 ;  /* 0x0000000016007986 */ /* 0x0001e2000c101524 */
[----:B------:R-:W-:Y:S05]  /*3d70*/  BRA `(.L_x_7046) ;  /* 0x0000070000007947 */ /* 0x000fea0003800000 */
.L_x_7053:
        /* <DEDUP_REMOVED lines=11> */
.L_x_7065:
        /* <DEDUP_REMOVED lines=19> */
.L_x_7068:
[----:B------:R-:W-:-:S04]  /*3f60*/  LOP3.LUT R2, R3, 0x80000000, RZ, 0xc0, !PT ;  /* 0x8000000003027812 */ /* 0x000fc800078ec0ff */
[----:B------:R-:W-:-:S04]  /*3f70*/  SHF.R.U32.HI R3, RZ, 0x18, R2 ;  /* 0x00000018ff037819 */ /* 0x000fc80000011602 */
[----:B------:R-:W-:-:S04]  /*3f80*/  LOP3.LUT R0, R0, R3, RZ, 0xfc, !PT ;  /* 0x0000000300007212 */ /* 0x000fc800078efcff */
[----:B------:R-:W-:Y:S02]  /*3f90*/  PRMT R11, R0, 0x7610, R11 ;  /* 0x00007610000b7816 */ /* 0x000fe4000000000b */
.L_x_7067:
[----:B------:R-:W-:Y:S05]  /*3fa0*/  BSYNC B0 ;  /* 0x0000000000007941 */ /* 0x000fea0003800000 */
.L_x_7066:
[----:B------:R0:W-:Y:S01]  /*3fb0*/  STG.E.U8 [R22.64], R11 ;  /* 0x0000000b16007986 */ /* 0x0001e2000c101124 */
[----:B------:R-:W-:Y:S05]  /*3fc0*/  BRA `(.L_x_7046) ;  /* 0x000004b000007947 */ /* 0x000fea0003800000 */
.L_x_7064:
        /* <DEDUP_REMOVED lines=19> */
.L_x_7071:
[----:B------:R-:W-:-:S04]  /*4100*/  LOP3.LUT R2, R3, 0x80000000, RZ, 0xc0, !PT ;  /* 0x8000000003027812 */ /* 0x000fc800078ec0ff */
[----:B------:R-:W-:-:S04]  /*4110*/  SHF.R.U32.HI R3, RZ, 0x18, R2 ;  /* 0x00000018ff037819 */ /* 0x000fc80000011602 */
[----:B------:R-:W-:-:S04]  /*4120*/  LOP3.LUT R0, R0, R3, RZ, 0xfc, !PT ;  /* 0x0000000300007212 */ /* 0x000fc800078efcff */
[----:B------:R-:W-:Y:S02]  /*4130*/  PRMT R11, R0, 0x7610, R11 ;  /* 0x00007610000b7816 */ /* 0x000fe4000000000b */
.L_x_7070:
[----:B------:R-:W-:Y:S05]  /*4140*/  BSYNC B0 ;  /* 0x0000000000007941 */ /* 0x000fea0003800000 */
.L_x_7069:
[----:B------:R0:W-:Y:S01]  /*4150*/  STG.E.U8 [R22.64], R11 ;  /* 0x0000000b16007986 */ /* 0x0001e2000c101124 */
[----:B------:R-:W-:Y:S05]  /*4160*/  BRA `(.L_x_7046) ;  /* 0x0000031000007947 */ /* 0x000fea0003800000 */
.L_x_7063:
        /* <DEDUP_REMOVED lines=24> */
.L_x_7045:
        /* <DEDUP_REMOVED lines=20> */
.L_x_7073:
[----:B------:R-:W0:Y:S02]  /*4430*/  F2I.U64.F64.TRUNC R4, R4 ;  /* 0x0000000400047311 */ /* 0x000e24000030d800 */
[----:B0-----:R0:W-:Y:S01]  /*4440*/  STG.E.64 [R22.64], R4 ;  /* 0x0000000416007986 */ /* 0x0011e2000c101b24 */
[----:B------:R-:W-:Y:S05]  /*4450*/  BRA `(.L_x_7046) ;  /* 0x0000002000007947 */ /* 0x000fea0003800000 */
.L_x_7072:
[----:B------:R-:W0:Y:S02]  /*4460*/  F2I.U32.F64.TRUNC R5, R4 ;  /* 0x0000000400057311 */ /* 0x000e24000030d000 */
[----:B0-----:R0:W-:Y:S02]  /*4470*/  STG.E [R22.64], R5 ;  /* 0x0000000516007986 */ /* 0x0011e4000c101924 */
.L_x_7046:
[----:B------:R-:W-:-:S05]  /*4480*/  IMAD R24, R27, 0x200, R24 ;  /* 0x000002001b187824 */ /* 0x000fca00078e0218 */
[----:B------:R-:W-:Y:S02]  /*4490*/  IADD3 R25, R24, 0x80, RZ ;  /* 0x0000008018197810 */ /* 0x000fe40007ffe0ff */
.L_x_6974:
[----:B------:R-:W-:Y:S05]  /*44a0*/  BSYNC B6 ;  /* 0x0000000000067941 */ /* 0x000fea0003800000 */
.L_x_6973:
        /* <DEDUP_REMOVED lines=258> */
.L_x_7076:
        /* <DEDUP_REMOVED lines=29> */
.L_x_7077:
        /* <DEDUP_REMOVED lines=18> */
.L_x_7081:
[----:B------:R-:W2:Y:S01]  /*57c0*/  LDG.E.U8 R2, [R2.64] ;  /* 0x0000002402027981 */ /* 0x000ea2000c1e1100 */
[----:B------:R-:W-:Y:S01]  /*57d0*/  CS2R R18, SRZ ;  /* 0x0000000000127805 */ /* 0x000fe2000001ff00 */
[----:B--2---:R0:W1:Y:S01]  /*57e0*/  I2F.F64.U16 R16, R2 ;  /* 0x0000000200107312 */ /* 0x0040620000101800 */
[----:B------:R-:W-:Y:S05]  /*57f0*/  BRA `(.L_x_7083) ;  /* 0x00000f5000007947 */ /* 0x000fea0003800000 */
.L_x_7080:
        /* <DEDUP_REMOVED lines=10> */
.L_x_7085:
[----:B------:R-:W2:Y:S01]  /*58a0*/  LDG.E R2, [R2.64] ;  /* 0x0000002402027981 */ /* 0x000ea2000c1e1900 */
[----:B------:R-:W-:Y:S01]  /*58b0*/  CS2R R18, SRZ ;  /* 0x0000000000127805 */ /* 0x000fe2000001ff00 */
[----:B--2---:R0:W1:Y:S01]  /*58c0*/  I2F.F64 R16, R2 ;  /* 0x0000000200107312 */ /* 0x0040620000201c00 */
[----:B------:R-:W-:Y:S05]  /*58d0*/  BRA `(.L_x_7083) ;  /* 0x00000e7000007947 */ /* 0x000fea0003800000 */
.L_x_7084:
[----:B------:R-:W2:Y:S01]  /*58e0*/  LDG.E.U16 R2, [R2.64] ;  /* 0x0000002402027981 */ /* 0x000ea2000c1e1500 */
[----:B------:R-:W-:Y:S01]  /*58f0*/  CS2R R18, SRZ ;  /* 0x0000000000127805 */ /* 0x000fe2000001ff00 */
[----:B--2---:R0:W1:Y:S01]  /*5900*/  I2F.F64.S16 R16, R2 ;  /* 0x0000000200107312 */ /* 0x0040620000101c00 */
[----:B------:R-:W-:Y:S05]  /*5910*/  BRA `(.L_x_7083) ;  /* 0x00000e3000007947 */ /* 0x000fea0003800000 */
.L_x_7079:
        /* <DEDUP_REMOVED lines=11> */
.L_x_7087:
[----:B------:R-:W2:Y:S01]  /*59d0*/  LDG.E.U16 R0, [R2.64] ;  /* 0x0000002402007981 */ /* 0x000ea2000c1e1500 */
[----:B------:R-:W-:Y:S01]  /*59e0*/  CS2R R18, SRZ ;  /* 0x0000000000127805 */ /* 0x000fe2000001ff00 */
[----:B--2---:R-:W-:-:S05]  /*59f0*/  HADD2.F32 R0, -RZ, R0.H0_H0 ;  /* 0x20000000ff007230 */ /* 0x004fca0000004100 */
[----:B------:R-:W-:-:S04]  /*5a00*/  FMUL.FTZ R0, R0, 1 ;  /* 0x3f80000000007820 */ /* 0x000fc80000410000 */
[----:B------:R0:W1:Y:S01]  /*5a10*/  F2F.F64.F32 R16, R0 ;  /* 0x0000000000107310 */ /* 0x0000620000201800 */
[----:B------:R-:W-:Y:S05]  /*5a20*/  BRA `(.L_x_7083) ;  /* 0x00000d2000007947 */ /* 0x000fea0003800000 */
.L_x_7086:
        /* <DEDUP_REMOVED lines=12> */
.L_x_7089:
        /* <DEDUP_REMOVED lines=8> */
.L_x_7088:
[----:B------:R0:W5:Y:S01]  /*5b70*/  LDG.E.64 R16, [R2.64] ;  /* 0x0000002402107981 */ /* 0x000162000c1e1b00 */
[----:B------:R-:W-:Y:S01]  /*5b80*/  CS2R R18, SRZ ;  /* 0x0000000000127805 */ /* 0x000fe2000001ff00 */
[----:B------:R-:W-:Y:S05]  /*5b90*/  BRA `(.L_x_7083) ;  /* 0x00000bb000007947 */ /* 0x000fea0003800000 */
.L_x_7078:
        /* <DEDUP_REMOVED lines=14> */
.L_x_7092:
[----:B------:R0:W5:Y:S01]  /*5c80*/  LDG.E.128 R16, [R2.64] ;  /* 0x0000002402107981 */ /* 0x000162000c1e1d00 */
[----:B------:R-:W-:Y:S05]  /*5c90*/  BRA `(.L_x_7083) ;  /* 0x00000ab000007947 */ /* 0x000fea0003800000 */
.L_x_7091:
        /* <DEDUP_REMOVED lines=29> */
.L_x_7094:
        /* <DEDUP_REMOVED lines=16> */
.L_x_7093:
[----:B------:R-:W2:Y:S01]  /*5f70*/  LDG.E.U16 R0, [R2.64] ;  /* 0x0000002402007981 */ /* 0x000ea2000c1e1500 */
[----:B------:R-:W-:Y:S01]  /*5f80*/  CS2R R18, SRZ ;  /* 0x0000000000127805 */ /* 0x000fe2000001ff00 */
[----:B--2---:R-:W-:-:S05]  /*5f90*/  PRMT R0, RZ, 0x5410, R0 ;  /* 0x00005410ff007816 */ /* 0x004fca0000000000 */
[----:B------:R-:W-:-:S04]  /*5fa0*/  FMUL.FTZ R0, R0, 1 ;  /* 0x3f80000000007820 */ /* 0x000fc80000410000 */
[----:B------:R0:W1:Y:S01]  /*5fb0*/  F2F.F64.F32 R16, R0 ;  /* 0x0000000000107310 */ /* 0x0000620000201800 */
[----:B------:R-:W-:Y:S05]  /*5fc0*/  BRA `(.L_x_7083) ;  /* 0x0000078000007947 */ /* 0x000fea0003800000 */
.L_x_7090:
        /* <DEDUP_REMOVED lines=12> */
.L_x_7097:
        /* <DEDUP_REMOVED lines=21> */
.L_x_7101:
[----:B------:R-:W-:Y:S05]  /*61e0*/  BSYNC B1 ;  /* 0x0000000000017941 */ /* 0x000fea0003800000 */
.L_x_7100:
[----:B------:R-:W-:Y:S01]  /*61f0*/  LEA R3, R0, 0x3b800000, 0x17 ;  /* 0x3b80000000037811 */ /* 0x000fe200078eb8ff */
[----:B------:R-:W-:-:S05]  /*6200*/  IMAD.SHL.U32 R0, R2, 0x100000, RZ ;  /* 0x0010000002007824 */ /* 0x000fca00078e00ff */
[----:B------:R-:W-:Y:S02]  /*6210*/  LOP3.LUT R0, R3, R0, R4, 0xfe, !PT ;  /* 0x0000000003007212 */ /* 0x000fe400078efe04 */
.L_x_7099:
[----:B------:R-:W-:Y:S05]  /*6220*/  BSYNC B0 ;  /* 0x0000000000007941 */ /* 0x000fea0003800000 */
.L_x_7098:
[----:B------:R-:W-:Y:S01]  /*6230*/  FMUL.FTZ R0, R0, 1 ;  /* 0x3f80000000007820 */ /* 0x000fe20000410000 */
[----:B------:R-:W-:-:S03]  /*6240*/  CS2R R18, SRZ ;  /* 0x0000000000127805 */ /* 0x000fc6000001ff00 */
[----:B------:R0:W1:Y:S01]  /*6250*/  F2F.F64.F32 R16, R0 ;  /* 0x0000000000107310 */ /* 0x0000620000201800 */
[----:B------:R-:W-:Y:S05]  /*6260*/  BRA `(.L_x_7083) ;  /* 0x000004e000007947 */ /* 0x000fea0003800000 */
.L_x_7096:
        /* <DEDUP_REMOVED lines=21> */
.L_x_7105:
[----:B------:R-:W-:Y:S05]  /*63c0*/  BSYNC B1 ;  /* 0x0000000000017941 */ /* 0x000fea0003800000 */
.L_x_7104:
[----:B------:R-:W-:Y:S01]  /*63d0*/  LEA R3, R0, 0x37800000, 0x17 ;  /* 0x3780000000037811 */ /* 0x000fe200078eb8ff */
[----:B------:R-:W-:-:S05]  /*63e0*/  IMAD.SHL.U32 R0, R2, 0x200000, RZ ;  /* 0x0020000002007824 */ /* 0x000fca00078e00ff */
[----:B------:R-:W-:Y:S02]  /*63f0*/  LOP3.LUT R0, R3, R0, R4, 0xfe, !PT ;  /* 0x0000000003007212 */ /* 0x000fe400078efe04 */
.L_x_7103:
[----:B------:R-:W-:Y:S05]  /*6400*/  BSYNC B0 ;  /* 0x0000000000007941 */ /* 0x000fea0003800000 */
.L_x_7102:
[----:B------:R-:W-:Y:S01]  /*6410*/  FMUL.FTZ R0, R0, 1 ;  /* 0x3f80000000007820 */ /* 0x000fe20000410000 */
[----:B------:R-:W-:-:S03]  /*6420*/  CS2R R18, SRZ ;  /* 0x0000000000127805 */ /* 0x000fc6000001ff00 */
[----:B------:R0:W1:Y:S01]  /*6430*/  F2F.F64.F32 R16, R0 ;  /* 0x0000000000107310 */ /* 0x0000620000201800 */
[----:B------:R-:W-:Y:S05]  /*6440*/  BRA `(.L_x_7083) ;  /* 0x0000030000007947 */ /* 0x000fea0003800000 */
.L_x_7095:
        /* <DEDUP_REMOVED lines=14> */
.L_x_7109:
[----:B------:R-:W-:Y:S05]  /*6530*/  BSYNC B0 ;  /* 0x0000000000007941 */ /* 0x000fea0003800000 */
.L_x_7108:
[----:B------:R-:W-:Y:S01]  /*6540*/  FMUL.FTZ R0, R0, 1 ;  /* 0x3f80000000007820 */ /* 0x000fe20000410000 */
[----:B------:R-:W-:-:S03]  /*6550*/  CS2R R18, SRZ ;  /* 0x0000000000127805 */ /* 0x000fc6000001ff00 */
[----:B------:R0:W1:Y:S01]  /*6560*/  F2F.F64.F32 R16, R0 ;  /* 0x0000000000107310 */ /* 0x0000620000201800 */
[----:B------:R-:W-:Y:S05]  /*6570*/  BRA `(.L_x_7083) ;  /* 0x000001d000007947 */ /* 0x000fea0003800000 */
.L_x_7082:
        /* <DEDUP_REMOVED lines=22> */
.L_x_7107:
[----:B------:R-:W2:Y:S01]  /*66e0*/  LDG.E.64 R16, [R2.64] ;  /* 0x0000002402107981 */ /* 0x000ea2000c1e1b00 */
[----:B------:R-:W-:Y:S01]  /*66f0*/  CS2R R18, SRZ ;  /* 0x0000000000127805 */ /* 0x000fe2000001ff00 */
[----:B--2---:R-:W0:Y:S01]  /*6700*/  I2F.F64.U64 R16, R16 ;  /* 0x0000001000107312 */ /* 0x004e220000301800 */
[----:B------:R-:W-:Y:S05]  /*6710*/  BRA `(.L_x_7083) ;  /* 0x0000003000007947 */ /* 0x000fea0003800000 */
.L_x_7106:
[----:B------:R-:W2:Y:S01]  /*6720*/  LDG.E R2, [R2.64] ;  /* 0x0000002402027981 */ /* 0x000ea2000c1e1900 */
[----:B------:R-:W-:Y:S01]  /*6730*/  CS2R R18, SRZ ;  /* 0x0000000000127805 */ /* 0x000fe2000001ff00 */
[----:B--2---:R0:W1:Y:S06]  /*6740*/  I2F.F64.U32 R16, R2 ;  /* 0x0000000200107312 */ /* 0x00406c0000201800 */
.L_x_7083:
        /* <DEDUP_REMOVED lines=18> */
.L_x_7113:
[----:B------:R-:W3:Y:S01]  /*6870*/  LDG.E.U8 R2, [R2.64] ;  /* 0x0000002402027981 */ /* 0x000ee2000c1e1100 */
[----:B------:R-:W-:Y:S01]  /*6880*/  CS2R R6, SRZ ;  /* 0x0000000000067805 */ /* 0x000fe2000001ff00 */
[----:B---3--:R0:W3:Y:S01]  /*6890*/  I2F.F64.U16 R4, R2 ;  /* 0x0000000200047312 */ /* 0x0080e20000101800 */
[----:B------:R-:W-:Y:S05]  /*68a0*/  BRA `(.L_x_7115) ;  /* 0x00000f5000007947 */ /* 0x000fea0003800000 */
.L_x_7112:
        /* <DEDUP_REMOVED lines=10> */
.L_x_7117:
[----:B------:R-:W3:Y:S01]  /*6950*/  LDG.E R2, [R2.64] ;  /* 0x0000002402027981 */ /* 0x000ee2000c1e1900 */
[----:B------:R-:W-:Y:S01]  /*6960*/  CS2R R6, SRZ ;  /* 0x0000000000067805 */ /* 0x000fe2000001ff00 */
[----:B---3--:R0:W3:Y:S01]  /*6970*/  I2F.F64 R4, R2 ;  /* 0x0000000200047312 */ /* 0x0080e20000201c00 */
[----:B------:R-:W-:Y:S05]  /*6980*/  BRA `(.L_x_7115) ;  /* 0x00000e7000007947 */ /* 0x000fea0003800000 */
.L_x_7116:
[----:B------:R-:W3:Y:S01]  /*6990*/  LDG.E.U16 R2, [R2.64] ;  /* 0x0000002402027981 */ /* 0x000ee2000c1e1500 */
[----:B------:R-:W-:Y:S01]  /*69a0*/  CS2R R6, SRZ ;  /* 0x0000000000067805 */ /* 0x000fe2000001ff00 */
[----:B---3--:R0:W3:Y:S01]  /*69b0*/  I2F.F64.S16 R4, R2 ;  /* 0x0000000200047312 */ /* 0x0080e20000101c00 */
[----:B------:R-:W-:Y:S05]  /*69c0*/  BRA `(.L_x_7115) ;  /* 0x00000e3000007947 */ /* 0x000fea0003800000 */
.L_x_7111:
        /* <DEDUP_REMOVED lines=11> */
.L_x_7119:
[----:B------:R-:W3:Y:S01]  /*6a80*/  LDG.E.U16 R0, [R2.64] ;  /* 0x0000002402007981 */ /* 0x000ee2000c1e1500 */
[----:B------:R-:W-:Y:S01]  /*6a90*/  CS2R R6, SRZ ;  /* 0x0000000000067805 */ /* 0x000fe2000001ff00 */
[----:B---3--:R-:W-:-:S05]  /*6aa0*/  HADD2.F32 R0, -RZ, R0.H0_H0 ;  /* 0x20000000ff007230 */ /* 0x008fca0000004100 */
[----:B------:R-:W-:-:S04]  /*6ab0*/  FMUL.FTZ R0, R0, 1 ;  /* 0x3f80000000007820 */ /* 0x000fc80000410000 */
[----:B------:R0:W3:Y:S01]  /*6ac0*/  F2F.F64.F32 R4, R0 ;  /* 0x0000000000047310 */ /* 0x0000e20000201800 */
[----:B------:R-:W-:Y:S05]  /*6ad0*/  BRA `(.L_x_7115) ;  /* 0x00000d2000007947 */ /* 0x000fea0003800000 */
.L_x_7118:
        /* <DEDUP_REMOVED lines=12> */
.L_x_7121:
        /* <DEDUP_REMOVED lines=8> */
.L_x_7120:
[----:B------:R0:W5:Y:S01]  /*6c20*/  LDG.E.64 R4, [R2.64] ;  /* 0x0000002402047981 */ /* 0x000162000c1e1b00 */
[----:B------:R-:W-:Y:S01]  /*6c30*/  CS2R R6, SRZ ;  /* 0x0000000000067805 */ /* 0x000fe2000001ff00 */
[----:B------:R-:W-:Y:S05]  /*6c40*/  BRA `(.L_x_7115) ;  /* 0x00000bb000007947 */ /* 0x000fea0003800000 */
.L_x_7110:
        /* <DEDUP_REMOVED lines=14> */
.L_x_7124:
[----:B------:R0:W5:Y:S01]  /*6d30*/  LDG.E.128 R4, [R2.64] ;  /* 0x0000002402047981 */ /* 0x000162000c1e1d00 */
[----:B------:R-:W-:Y:S05]  /*6d40*/  BRA `(.L_x_7115) ;  /* 0x00000ab000007947 */ /* 0x000fea0003800000 */
.L_x_7123:
        /* <DEDUP_REMOVED lines=29> */
.L_x_7126:
        /* <DEDUP_REMOVED lines=16> */
.L_x_7125:
[----:B------:R-:W3:Y:S01]  /*7020*/  LDG.E.U16 R0, [R2.64] ;  /* 0x0000002402007981 */ /* 0x000ee2000c1e1500 */
[----:B------:R-:W-:Y:S01]  /*7030*/  CS2R R6, SRZ ;  /* 0x0000000000067805 */ /* 0x000fe2000001ff00 */
[----:B---3--:R-:W-:-:S05]  /*7040*/  PRMT R0, RZ, 0x5410, R0 ;  /* 0x00005410ff007816 */ /* 0x008fca0000000000 */
[----:B------:R-:W-:-:S04]  /*7050*/  FMUL.FTZ R0, R0, 1 ;  /* 0x3f80000000007820 */ /* 0x000fc80000410000 */
[----:B------:R0:W3:Y:S01]  /*7060*/  F2F.F64.F32 R4, R0 ;  /* 0x0000000000047310 */ /* 0x0000e20000201800 */
[----:B------:R-:W-:Y:S05]  /*7070*/  BRA `(.L_x_7115) ;  /* 0x0000078000007947 */ /* 0x000fea0003800000 */
.L_x_7122:
        /* <DEDUP_REMOVED lines=12> */
.L_x_7129:
        /* <DEDUP_REMOVED lines=21> */
.L_x_7133:
[----:B------:R-:W-:Y:S05]  /*7290*/  BSYNC B1 ;  /* 0x0000000000017941 */ /* 0x000fea0003800000 */
.L_x_7132:
[----:B------:R-:W-:Y:S01]  /*72a0*/  LEA R3, R0, 0x3b800000, 0x17 ;  /* 0x3b80000000037811 */ /* 0x000fe200078eb8ff */
[----:B------:R-:W-:-:S05]  /*72b0*/  IMAD.SHL.U32 R0, R2, 0x100000, RZ ;  /* 0x0010000002007824 */ /* 0x000fca00078e00ff */
[----:B------:R-:W-:Y:S02]  /*72c0*/  LOP3.LUT R0, R3, R0, R4, 0xfe, !PT ;  /* 0x0000000003007212 */ /* 0x000fe400078efe04 */
.L_x_7131:
[----:B------:R-:W-:Y:S05]  /*72d0*/  BSYNC B0 ;  /* 0x0000000000007941 */ /* 0x000fea0003800000 */
.L_x_7130:
[----:B------:R-:W-:Y:S01]  /*72e0*/  FMUL.FTZ R0, R0, 1 ;  /* 0x3f80000000007820 */ /* 0x000fe20000410000 */
[----:B------:R-:W-:-:S03]  /*72f0*/  CS2R R6, SRZ ;  /* 0x0000000000067805 */ /* 0x000fc6000001ff00 */
[----:B------:R0:W3:Y:S01]  /*7300*/  F2F.F64.F32 R4, R0 ;  /* 0x0000000000047310 */ /* 0x0000e20000201800 */
[----:B------:R-:W-:Y:S05]  /*7310*/  BRA `(.L_x_7115) ;  /* 0x000004e000007947 */ /* 0x000fea0003800000 */
.L_x_7128:
        /* <DEDUP_REMOVED lines=21> */
.L_x_7137:
[----:B------:R-:W-:Y:S05]  /*7470*/  BSYNC B1 ;  /* 0x0000000000017941 */ /* 0x000fea0003800000 */
.L_x_7136:
[----:B------:R-:W-:Y:S01]  /*7480*/  LEA R3, R0, 0x37800000, 0x17 ;  /* 0x3780000000037811 */ /* 0x000fe200078eb8ff */
[----:B------:R-:W-:-:S05]  /*7490*/  IMAD.SHL.U32 R0, R2, 0x200000, RZ ;  /* 0x0020000002007824 */ /* 0x000fca00078e00ff */
[----:B------:R-:W-:Y:S02]  /*74a0*/  LOP3.LUT R0, R3, R0, R4, 0xfe, !PT ;  /* 0x0000000003007212 */ /* 0x000fe400078efe04 */
.L_x_7135:
[----:B------:R-:W-:Y:S05]  /*74b0*/  BSYNC B0 ;  /* 0x0000000000007941 */ /* 0x000fea0003800000 */
.L_x_7134:
[----:B------:R-:W-:Y:S01]  /*74c0*/  FMUL.FTZ R0, R0, 1 ;  /* 0x3f80000000007820 */ /* 0x000fe20000410000 */
[----:B------:R-:W-:-:S03]  /*74d0*/  CS2R R6, SRZ ;  /* 0x0000000000067805 */ /* 0x000fc6000001ff00 */
[----:B------:R0:W3:Y:S01]  /*74e0*/  F2F.F64.F32 R4, R0 ;  /* 0x0000000000047310 */ /* 0x0000e20000201800 */
[----:B------:R-:W-:Y:S05]  /*74f0*/  BRA `(.L_x_7115) ;  /* 0x0000030000007947 */ /* 0x000fea0003800000 */
.L_x_7127:
        /* <DEDUP_REMOVED lines=14> */
.L_x_7141:
[----:B------:R-:W-:Y:S05]  /*75e0*/  BSYNC B0 ;  /* 0x0000000000007941 */ /* 0x000fea0003800000 */
.L_x_7140:
[----:B------:R-:W-:Y:S01]  /*75f0*/  FMUL.FTZ R0, R0, 1 ;  /* 0x3f80000000007820 */ /* 0x000fe20000410000 */
[----:B------:R-:W-:-:S03]  /*7600*/  CS2R R6, SRZ ;  /* 0x0000000000067805 */ /* 0x000fc6000001ff00 */
[----:B------:R0:W3:Y:S01]  /*7610*/  F2F.F64.F32 R4, R0 ;  /* 0x0000000000047310 */ /* 0x0000e20000201800 */
[----:B------:R-:W-:Y:S05]  /*7620*/  BRA `(.L_x_7115) ;  /* 0x000001d000007947 */ /* 0x000fea0003800000 */
.L_x_7114:
        /* <DEDUP_REMOVED lines=22> */
.L_x_7139:
[----:B------:R-:W3:Y:S01]  /*7790*/  LDG.E.64 R4, [R2.64] ;  /* 0x0000002402047981 */ /* 0x000ee2000c1e1b00 */
[----:B------:R-:W-:Y:S01]  /*77a0*/  CS2R R6, SRZ ;  /* 0x0000000000067805 */ /* 0x000fe2000001ff00 */
[----:B---3--:R-:W0:Y:S01]  /*77b0*/  I2F.F64.U64 R4, R4 ;  /* 0x0000000400047312 */ /* 0x008e220000301800 */
[----:B------:R-:W-:Y:S05]  /*77c0*/  BRA `(.L_x_7115) ;  /* 0x0000003000007947 */ /* 0x000fea0003800000 */
.L_x_7138:
[----:B------:R-:W3:Y:S01]  /*77d0*/  LDG.E R2, [R2.64] ;  /* 0x0000002402027981 */ /* 0x000ee2000c1e1900 */
[----:B------:R-:W-:Y:S01]  /*77e0*/  CS2R R6, SRZ ;  /* 0x0000000000067805 */ /* 0x000fe2000001ff00 */
[----:B---3--:R0:W3:Y:S06]  /*77f0*/  I2F.F64.U32 R4, R2 ;  /* 0x0000000200047312 */ /* 0x0080ec0000201800 */
.L_x_7115:
[----:B------:R-:W4:Y:S01]  /*7800*/  LDC.U8 R12, c[0x0][0x470] ;  /* 0x00011c00ff0c7b82 */ /* 0x000f220000000000 */
[----:B-12--5:R-:W1:-:S04]  /*7810*/  DMUL R8, R16, c[0x0][0x458] ;  /* 0x0001160010087a28 */ /* 0x026e480000000000 */
[----:B0-----:R-:W0:-:S04]  /*7820*/  DMUL R2, R18, c[0x0][0x458] ;  /* 0x0001160012027a28 */ /* 0x001e080000000000 */
[----:B-1----:R-:W1:-:S04]  /*7830*/  DFMA R8, R18, c[0x0][0x450], R8 ;  /* 0x0001140012087a2b */ /* 0x002e480000000008 */
[----:B0-----:R-:W-:-:S04]  /*7840*/  DFMA R2, R16, c[0x0][0x450], -R2 ;  /* 0x0001140010027a2b */ /* 0x001fc80000000802 */
[----:B-1----:R-:W0:-:S04]  /*7850*/  DMUL R10, R8, R6 ;  /* 0x00000006080a7228 */ /* 0x002e080000000000 */
[----:B---34-:R-:W1:Y:S01]  /*7860*/  DMUL R8, R8, R4 ;  /* 0x0000000408087228 */ /* 0x018e620000000000 */
[----:B------:R-:W-:-:S03]  /*7870*/  PRMT R0, R12, 0x9910, RZ ;  /* 0x000099100c007816 */ /* 0x000fc600000000ff */
[----:B0-----:R0:W2:Y:S01]  /*7880*/  DFMA R4, R2, R4, -R10 ;  /* 0x000000040204722b */ /* 0x0010a2000000080a */
[----:B------:R-:W-:-:S03]  /*7890*/  ISETP.GT.AND P0, PT, R0, 0x9, PT ;  /* 0x000000090000780c */ /* 0x000fc60003f04270 */
[----:B-1----:R0:W1:-:S10]  /*78a0*/  DFMA R6, R2, R6, R8 ;  /* 0x000000060206722b */ /* 0x0020540000000008 */
        /* <DEDUP_REMOVED lines=12> */
.L_x_7145:
[----:B------:R-:W0:Y:S02]  /*7970*/  F2I.S64.F64.TRUNC R4, R4 ;  /* 0x0000000400047311 */ /* 0x000e24000030d900 */
[----:B0-----:R-:W-:-:S05]  /*7980*/  IMAD.MOV.U32 R3, RZ, RZ, R4 ;  /* 0x000000ffff037224 */ /* 0x001fca00078e0004 */
[----:B------:R0:W-:Y:S01]  /*7990*/  STG.E.U8 [R22.64], R3 ;  /* 0x0000000316007986 */ /* 0x0001e2000c101124 */
[----:B------:R-:W-:Y:S05]  /*79a0*/  BRA `(.L_x_7147) ;  /* 0x00000f1000007947 */ /* 0x000fea0003800000 */
.L_x_7144:
        /* <DEDUP_REMOVED lines=9> */
.L_x_7149:
[----:B------:R-:W0:Y:S02]  /*7a40*/  F2I.F64.TRUNC R5, R4 ;  /* 0x0000000400057311 */ /* 0x000e24000030d100 */
[----:B0-----:R0:W-:Y:S01]  /*7a50*/  STG.E [R22.64], R5 ;  /* 0x0000000516007986 */ /* 0x0011e2000c101924 */
[----:B------:R-:W-:Y:S05]  /*7a60*/  BRA `(.L_x_7147) ;  /* 0x00000e5000007947 */ /* 0x000fea0003800000 */
.L_x_7148:
[----:B------:R-:W0:Y:S02]  /*7a70*/  F2I.F64.TRUNC R5, R4 ;  /* 0x0000000400057311 */ /* 0x000e24000030d100 */
[----:B0-----:R0:W-:Y:S01]  /*7a80*/  STG.E.U16 [R22.64], R5 ;  /* 0x0000000516007986 */ /* 0x0011e2000c101524 */
[----:B------:R-:W-:Y:S05]  /*7a90*/  BRA `(.L_x_7147) ;  /* 0x00000e2000007947 */ /* 0x000fea0003800000 */
.L_x_7143:
        /* <DEDUP_REMOVED lines=11> */
.L_x_7151:
[----:B------:R-:W0:Y:S01]  /*7b50*/  F2F.F32.F64 R0, R4 ;  /* 0x0000000400007310 */ /* 0x000e220000301000 */
[----:B------:R-:W0:-:S14]  /*7b60*/  DSETP.GEU.AND P0, PT, |R4|, c[0x2][0x0], PT ;  /* 0x008000000400762a */ /* 0x000e1c0003f0e200 */
[----:B0-----:R-:W-:-:S05]  /*7b70*/  @!P0 FMUL R0, R0, 1.175494350822287508e-38 ;  /* 0x0080000000008820 */ /* 0x001fca0000400000 */
[----:B------:R-:W-:-:S05]  /*7b80*/  F2FP.PACK_AB R0, RZ, R0 ;  /* 0x00000000ff00723e */ /* 0x000fca00000000ff */
[----:B------:R0:W-:Y:S01]  /*7b90*/  STG.E.U16 [R22.64], R0 ;  /* 0x0000000016007986 */ /* 0x0001e2000c101524 */
[----:B------:R-:W-:Y:S05]  /*7ba0*/  BRA `(.L_x_7147) ;  /* 0x00000d1000007947 */ /* 0x000fea0003800000 */
.L_x_7150:
        /* <DEDUP_REMOVED lines=14> */
.L_x_7153:
        /* <DEDUP_REMOVED lines=9> */
.L_x_7152:
[----:B------:R0:W-:Y:S01]  /*7d20*/  STG.E.64 [R22.64], R4 ;  /* 0x0000000416007986 */ /* 0x0001e2000c101b24 */
[----:B------:R-:W-:Y:S05]  /*7d30*/  BRA `(.L_x_7147) ;  /* 0x00000b8000007947 */ /* 0x000fea0003800000 */
.L_x_7142:
        /* <DEDUP_REMOVED lines=13> */
.L_x_7156:
[----:B------:R0:W-:Y:S01]  /*7e10*/  STG.E.128 [R22.64], R4 ;  /* 0x0000000416007986 */ /* 0x0001e2000c101d24 */
[----:B------:R-:W-:Y:S05]  /*7e20*/  BRA `(.L_x_7147) ;  /* 0x00000a9000007947 */ /* 0x000fea0003800000 */
.L_x_7155:
        /* <DEDUP_REMOVED lines=23> */
.L_x_7160:
[----:B------:R-:W-:Y:S05]  /*7fa0*/  BSYNC B0 ;  /* 0x0000000000007941 */ /* 0x000fea0003800000 */
.L_x_7159:
[----:B------:R-:W-:-:S05]  /*7fb0*/  LOP3.LUT R3, R0, R3, RZ, 0xfc, !PT ;  /* 0x0000000300037212 */ /* 0x000fca00078efcff */
[----:B------:R0:W-:Y:S01]  /*7fc0*/  STG.E.U8 [R22.64], R3 ;  /* 0x0000000316007986 */ /* 0x0001e2000c101124 */
[----:B------:R-:W-:Y:S05]  /*7fd0*/  BRA `(.L_x_7147) ;  /* 0x000008e000007947 */ /* 0x000fea0003800000 */
.L_x_7158:
        /* <DEDUP_REMOVED lines=15> */
.L_x_7162:
[----:B------:R-:W-:Y:S01]  /*80d0*/  IMAD.MOV.U32 R0, RZ, RZ, 0x7f ;  /* 0x0000007fff007424 */ /* 0x000fe200078e00ff */
[----:B------:R-:W-:-:S04]  /*80e0*/  ISETP.GT.U32.AND P0, PT, R2, 0x7f800000, PT ;  /* 0x7f8000000200780c */ /* 0x000fc80003f04070 */
[----:B------:R-:W-:-:S04]  /*80f0*/  SEL R0, R0, 0x7c, P0 ;  /* 0x0000007c00007807 */ /* 0x000fc80000000000 */
.L_x_7163:
[----:B------:R-:W-:Y:S05]  /*8100*/  BSYNC B0 ;  /* 0x0000000000007941 */ /* 0x000fea0003800000 */
.L_x_7161:
[----:B------:R-:W-:-:S04]  /*8110*/  LOP3.LUT R2, R3, 0x80000000, RZ, 0xc0, !PT ;  /* 0x8000000003027812 */ /* 0x000fc800078ec0ff */
[----:B------:R-:W-:-:S04]  /*8120*/  SHF.R.U32.HI R3, RZ, 0x18, R2 ;  /* 0x00000018ff037819 */ /* 0x000fc80000011602 */
[----:B------:R-:W-:-:S05]  /*8130*/  LOP3.LUT R3, R0, R3, RZ, 0xfc, !PT ;  /* 0x0000000300037212 */ /* 0x000fca00078efcff */
[----:B------:R0:W-:Y:S01]  /*8140*/  STG.E.U8 [R22.64], R3 ;  /* 0x0000000316007986 */ /* 0x0001e2000c101124 */
[----:B------:R-:W-:Y:S05]  /*8150*/  BRA `(.L_x_7147) ;  /* 0x0000076000007947 */ /* 0x000fea0003800000 */
.L_x_7157:
[----:B------:R-:W0:Y:S01]  /*8160*/  F2F.F32.F64 R0, R4 ;  /* 0x0000000400007310 */ /* 0x000e220000301000 */
[----:B------:R-:W0:-:S14]  /*8170*/  DSETP.GEU.AND P0, PT, |R4|, c[0x2][0x0], PT ;  /* 0x008000000400762a */ /* 0x000e1c0003f0e200 */
[----:B0-----:R-:W-:-:S05]  /*8180*/  @!P0 FMUL R0, R0, 1.175494350822287508e-38 ;  /* 0x0080000000008820 */ /* 0x001fca0000400000 */
[----:B------:R-:W-:-:S05]  /*8190*/  F2FP.BF16.PACK_AB R0, RZ, R0 ;  /* 0x00000000ff00723e */ /* 0x000fca00000010ff */
[----:B------:R0:W-:Y:S01]  /*81a0*/  STG.E.U16 [R22.64], R0 ;  /* 0x0000000016007986 */ /* 0x0001e2000c101524 */
[----:B------:R-:W-:Y:S05]  /*81b0*/  BRA `(.L_x_7147) ;  /* 0x0000070000007947 */ /* 0x000fea0003800000 */
.L_x_7154:
        /* <DEDUP_REMOVED lines=11> */
.L_x_7166:
        /* <DEDUP_REMOVED lines=19> */
.L_x_7169:
[----:B------:R-:W-:-:S04]  /*83a0*/  LOP3.LUT R2, R3, 0x80000000, RZ, 0xc0, !PT ;  /* 0x8000000003027812 */ /* 0x000fc800078ec0ff */
[----:B------:R-:W-:-:S04]  /*83b0*/  SHF.R.U32.HI R3, RZ, 0x18, R2 ;  /* 0x00000018ff037819 */ /* 0x000fc80000011602 */
[----:B------:R-:W-:-:S04]  /*83c0*/  LOP3.LUT R0, R0, R3, RZ, 0xfc, !PT ;  /* 0x0000000300007212 */ /* 0x000fc800078efcff */
[----:B------:R-:W-:Y:S02]  /*83d0*/  PRMT R11, R0, 0x7610, R11 ;  /* 0x00007610000b7816 */ /* 0x000fe4000000000b */
.L_x_7168:
[----:B------:R-:W-:Y:S05]  /*83e0*/  BSYNC B0 ;  /* 0x0000000000007941 */ /* 0x000fea0003800000 */
.L_x_7167:
[----:B------:R0:W-:Y:S01]  /*83f0*/  STG.E.U8 [R22.64], R11 ;  /* 0x0000000b16007986 */ /* 0x0001e2000c101124 */
[----:B------:R-:W-:Y:S05]  /*8400*/  BRA `(.L_x_7147) ;  /* 0x000004b000007947 */ /* 0x000fea0003800000 */
.L_x_7165:
        /* <DEDUP_REMOVED lines=19> */
.L_x_7172:
[----:B------:R-:W-:-:S04]  /*8540*/  LOP3.LUT R2, R3, 0x80000000, RZ, 0xc0, !PT ;  /* 0x8000000003027812 */ /* 0x000fc800078ec0ff */
[----:B------:R-:W-:-:S04]  /*8550*/  SHF.R.U32.HI R3, RZ, 0x18, R2 ;  /* 0x00000018ff037819 */ /* 0x000fc80000011602 */
[----:B------:R-:W-:-:S04]  /*8560*/  LOP3.LUT R0, R0, R3, RZ, 0xfc, !PT ;  /* 0x0000000300007212 */ /* 0x000fc800078efcff */
[----:B------:R-:W-:Y:S02]  /*8570*/  PRMT R11, R0, 0x7610, R11 ;  /* 0x00007610000b7816 */ /* 0x000fe4000000000b */
.L_x_7171:
[----:B------:R-:W-:Y:S05]  /*8580*/  BSYNC B0 ;  /* 0x0000000000007941 */ /* 0x000fea0003800000 */
.L_x_7170:
[----:B------:R0:W-:Y:S01]  /*8590*/  STG.E.U8 [R22.64], R11 ;  /* 0x0000000b16007986 */ /* 0x0001e2000c101124 */
[----:B------:R-:W-:Y:S05]  /*85a0*/  BRA `(.L_x_7147) ;  /* 0x0000031000007947 */ /* 0x000fea0003800000 */
.L_x_7164:
        /* <DEDUP_REMOVED lines=24> */
.L_x_7146:
        /* <DEDUP_REMOVED lines=20> */
.L_x_7174:
[----:B------:R-:W0:Y:S02]  /*8870*/  F2I.U64.F64.TRUNC R4, R4 ;  /* 0x0000000400047311 */ /* 0x000e24000030d800 */
[----:B0-----:R0:W-:Y:S01]  /*8880*/  STG.E.64 [R22.64], R4 ;  /* 0x0000000416007986 */ /* 0x0011e2000c101b24 */
[----:B------:R-:W-:Y:S05]  /*8890*/  BRA `(.L_x_7147) ;  /* 0x0000002000007947 */ /* 0x000fea0003800000 */
.L_x_7173:
[----:B------:R-:W0:Y:S02]  /*88a0*/  F2I.U32.F64.TRUNC R5, R4 ;  /* 0x0000000400057311 */ /* 0x000e24000030d000 */
[----:B0-----:R0:W-:Y:S02]  /*88b0*/  STG.E [R22.64], R5 ;  /* 0x0000000516007986 */ /* 0x0011e4000c101924 */
.L_x_7147:
        /* <DEDUP_REMOVED lines=258> */
.L_x_7175:
        /* <DEDUP_REMOVED lines=29> */
.L_x_7176:
        /* <DEDUP_REMOVED lines=18> */
.L_x_7180:
[----:B------:R-:W2:Y:S01]  /*9bd0*/  LDG.E.U8 R2, [R2.64] ;  /* 0x0000002402027981 */ /* 0x000ea2000c1e1100 */
[----:B------:R-:W-:Y:S01]  /*9be0*/  CS2R R18, SRZ ;  /* 0x0000000000127805 */ /* 0x000fe2000001ff00 */
[----:B--2---:R0:W1:Y:S01]  /*9bf0*/  I2F.F64.U16 R16, R2 ;  /* 0x0000000200107312 */ /* 0x0040620000101800 */
[----:B------:R-:W-:Y:S05]  /*9c00*/  BRA `(.L_x_7182) ;  /* 0x00000f5000007947 */ /* 0x000fea0003800000 */
.L_x_7179:
        /* <DEDUP_REMOVED lines=10> */
.L_x_7184:
[----:B------:R-:W2:Y:S01]  /*9cb0*/  LDG.E R2, [R2.64] ;  /* 0x0000002402027981 */ /* 0x000ea2000c1e1900 */
[----:B------:R-:W-:Y:S01]  /*9cc0*/  CS2R R18, SRZ ;  /* 0x0000000000127805 */ /* 0x000fe2000001ff00 */
[----:B--2---:R0:W1:Y:S01]  /*9cd0*/  I2F.F64 R16, R2 ;  /* 0x0000000200107312 */ /* 0x0040620000201c00 */
[----:B------:R-:W-:Y:S05]  /*9ce0*/  BRA `(.L_x_7182) ;  /* 0x00000e7000007947 */ /* 0x000fea0003800000 */
.L_x_7183:
[----:B------:R-:W2:Y:S01]  /*9cf0*/  LDG.E.U16 R2, [R2.64] ;  /* 0x0000002402027981 */ /* 0x000ea2000c1e1500 */
[----:B------:R-:W-:Y:S01]  /*9d00*/  CS2R R18, SRZ ;  /* 0x0000000000127805 */ /* 0x000fe2000001ff00 */
[----:B--2---:R0:W1:Y:S01]  /*9d10*/  I2F.F64.S16 R16, R2 ;  /* 0x0000000200107312 */ /* 0x0040620000101c00 */
[----:B------:R-:W-:Y:S05]  /*9d20*/  BRA `(.L_x_7182) ;  /* 0x00000e3000007947 */ /* 0x000fea0003800000 */
.L_x_7178:
        /* <DEDUP_REMOVED lines=11> */
.L_x_7186:
[----:B------:R-:W2:Y:S01]  /*9de0*/  LDG.E.U16 R0, [R2.64] ;  /* 0x0000002402007981 */ /* 0x000ea2000c1e1500 */
[----:B------:R-:W-:Y:S01]  /*9df0*/  CS2R R18, SRZ ;  /* 0x0000000000127805 */ /* 0x000fe2000001ff00 */
[----:B--2---:R-:W-:-:S05]  /*9e00*/  HADD2.F32 R0, -RZ, R0.H0_H0 ;  /* 0x20000000ff007230 */ /* 0x004fca0000004100 */
[----:B------:R-:W-:-:S04]  /*9e10*/  FMUL.FTZ R0, R0, 1 ;  /* 0x3f80000000007820 */ /* 0x000fc80000410000 */
[----:B------:R0:W1:Y:S01]  /*9e20*/  F2F.F64.F32 R16, R0 ;  /* 0x0000000000107310 */ /* 0x0000620000201800 */
[----:B------:R-:W-:Y:S05]  /*9e30*/  BRA `(.L_x_7182) ;  /* 0x00000d2000007947 */ /* 0x000fea0003800000 */
.L_x_7185:
        /* <DEDUP_REMOVED lines=12> */
.L_x_7188:
        /* <DEDUP_REMOVED lines=8> */
.L_x_7187:
[----:B------:R0:W5:Y:S01]  /*9f80*/  LDG.E.64 R16, [R2.64] ;  /* 0x0000002402107981 */ /* 0x000162000c1e1b00 */
[----:B------:R-:W-:Y:S01]  /*9f90*/  CS2R R18, SRZ ;  /* 0x0000000000127805 */ /* 0x000fe2000001ff00 */
[----:B------:R-:W-:Y:S05]  /*9fa0*/  BRA `(.L_x_7182) ;  /* 0x00000bb000007947 */ /* 0x000fea0003800000 */
.L_x_7177:
        /* <DEDUP_REMOVED lines=14> */
.L_x_7191:
[----:B------:R0:W5:Y:S01]  /*a090*/  LDG.E.128 R16, [R2.64] ;  /* 0x0000002402107981 */ /* 0x000162000c1e1d00 */
[----:B------:R-:W-:Y:S05]  /*a0a0*/  BRA `(.L_x_7182) ;  /* 0x00000ab000007947 */ /* 0x000fea0003800000 */
.L_x_7190:
        /* <DEDUP_REMOVED lines=29> */
.L_x_7193:
        /* <DEDUP_REMOVED lines=16> */
.L_x_7192:
[----:B------:R-:W2:Y:S01]  /*a380*/  LDG.E.U16 R0, [R2.64] ;  /* 0x0000002402007981 */ /* 0x000ea2000c1e1500 */
[----:B------:R-:W-:Y:S01]  /*a390*/  CS2R R18, SRZ ;  /* 0x0000000000127805 */ /* 0x000fe2000001ff00 */
[----:B--2---:R-:W-:-:S05]  /*a3a0*/  PRMT R0, RZ, 0x5410, R0 ;  /* 0x00005410ff007816 */ /* 0x004fca0000000000 */
[----:B------:R-:W-:-:S04]  /*a3b0*/  FMUL.FTZ R0, R0, 1 ;  /* 0x3f80000000007820 */ /* 0x000fc80000410000 */
[----:B------:R0:W1:Y:S01]  /*a3c0*/  F2F.F64.F32 R16, R0 ;  /* 0x0000000000107310 */ /* 0x0000620000201800 */
[----:B------:R-:W-:Y:S05]  /*a3d0*/  BRA `(.L_x_7182) ;  /* 0x0000078000007947 */ /* 0x000fea0003800000 */
.L_x_7189:
        /* <DEDUP_REMOVED lines=12> */
.L_x_7196:
        /* <DEDUP_REMOVED lines=21> */
.L_x_7200:
[----:B------:R-:W-:Y:S05]  /*a5f0*/  BSYNC B1 ;  /* 0x0000000000017941 */ /* 0x000fea0003800000 */
.L_x_7199:
[----:B------:R-:W-:Y:S01]  /*a600*/  LEA R3, R0, 0x3b800000, 0x17 ;  /* 0x3b80000000037811 */ /* 0x000fe200078eb8ff */
[----:B------:R-:W-:-:S05]  /*a610*/  IMAD.SHL.U32 R0, R2, 0x100000, RZ ;  /* 0x0010000002007824 */ /* 0x000fca00078e00ff */
[----:B------:R-:W-:Y:S02]  /*a620*/  LOP3.LUT R0, R3, R0, R4, 0xfe, !PT ;  /* 0x0000000003007212 */ /* 0x000fe400078efe04 */
.L_x_7198:
[----:B------:R-:W-:Y:S05]  /*a630*/  BSYNC B0 ;  /* 0x0000000000007941 */ /* 0x000fea0003800000 */
.L_x_7197:
[----:B------:R-:W-:Y:S01]  /*a640*/  FMUL.FTZ R0, R0, 1 ;  /* 0x3f80000000007820 */ /* 0x000fe20000410000 */
[----:B------:R-:W-:-:S03]  /*a650*/  CS2R R18, SRZ ;  /* 0x0000000000127805 */ /* 0x000fc6000001ff00 */
[----:B------:R0:W1:Y:S01]  /*a660*/  F2F.F64.F32 R16, R0 ;  /* 0x0000000000107310 */ /* 0x0000620000201800 */
[----:B------:R-:W-:Y:S05]  /*a670*/  BRA `(.L_x_7182) ;  /* 0x000004e000007947 */ /* 0x000fea0003800000 */
.L_x_7195:
        /* <DEDUP_REMOVED lines=21> */
.L_x_7204:
[----:B------:R-:W-:Y:S05]  /*a7d0*/  BSYNC B1 ;  /* 0x0000000000017941 */ /* 0x000fea0003800000 */
.L_x_7203:
[----:B------:R-:W-:Y:S01]  /*a7e0*/  LEA R3, R0, 0x37800000, 0x17 ;  /* 0x3780000000037811 */ /* 0x000fe200078eb8ff */
[----:B------:R-:W-:-:S05]  /*a7f0*/  IMAD.SHL.U32 R0, R2, 0x200000, RZ ;  /* 0x0020000002007824 */ /* 0x000fca00078e00ff */
[----:B------:R-:W-:Y:S02]  /*a800*/  LOP3.LUT R0, R3, R0, R4, 0xfe, !PT ;  /* 0x0000000003007212 */ /* 0x000fe400078efe04 */
.L_x_7202:
[----:B------:R-:W-:Y:S05]  /*a810*/  BSYNC B0 ;  /* 0x0000000000007941 */ /* 0x000fea0003800000 */
.L_x_7201:
[----:B------:R-:W-:Y:S01]  /*a820*/  FMUL.FTZ R0, R0, 1 ;  /* 0x3f80000000007820 */ /* 0x000fe20000410000 */
[----:B------:R-:W-:-:S03]  /*a830*/  CS2R R18, SRZ ;  /* 0x0000000000127805 */ /* 0x000fc6000001ff00 */
[----:B------:R0:W1:Y:S01]  /*a840*/  F2F.F64.F32 R16, R0 ;  /* 0x0000000000107310 */ /* 0x0000620000201800 */
[----:B------:R-:W-:Y:S05]  /*a850*/  BRA `(.L_x_7182) ;  /* 0x0000030000007947 */ /* 0x000fea0003800000 */
.L_x_7194:
        /* <DEDUP_REMOVED lines=14> */
.L_x_7208:
[----:B------:R-:W-:Y:S05]  /*a940*/  BSYNC B0 ;  /* 0x0000000000007941 */ /* 0x000fea0003800000 */
.L_x_7207:
[----:B------:R-:W-:Y:S01]  /*a950*/  FMUL.FTZ R0, R0, 1 ;  /* 0x3f80000000007820 */ /* 0x000fe20000410000 */
[----:B------:R-:W-:-:S03]  /*a960*/  CS2R R18, SRZ ;  /* 0x0000000000127805 */ /* 0x000fc6000001ff00 */
[----:B------:R0:W1:Y:S01]  /*a970*/  F2F.F64.F32 R16, R0 ;  /* 0x0000000000107310 */ /* 0x0000620000201800 */
[----:B------:R-:W-:Y:S05]  /*a980*/  BRA `(.L_x_7182) ;  /* 0x000001d000007947 */ /* 0x000fea0003800000 */
.L_x_7181:
        /* <DEDUP_REMOVED lines=22> */
.L_x_7206:
[----:B------:R-:W2:Y:S01]  /*aaf0*/  LDG.E.64 R16, [R2.64] ;  /* 0x0000002402107981 */ /* 0x000ea2000c1e1b00 */
[----:B------:R-:W-:Y:S01]  /*ab00*/  CS2R R18, SRZ ;  /* 0x0000000000127805 */ /* 0x000fe2000001ff00 */
[----:B--2---:R-:W0:Y:S01]  /*ab10*/  I2F.F64.U64 R16, R16 ;  /* 0x0000001000107312 */ /* 0x004e220000301800 */
[----:B------:R-:W-:Y:S05]  /*ab20*/  BRA `(.L_x_7182) ;  /* 0x0000003000007947 */ /* 0x000fea0003800000 */
.L_x_7205:
[----:B------:R-:W2:Y:S01]  /*ab30*/  LDG.E R2, [R2.64] ;  /* 0x0000002402027981 */ /* 0x000ea2000c1e1900 */
[----:B------:R-:W-:Y:S01]  /*ab40*/  CS2R R18, SRZ ;  /* 0x0000000000127805 */ /* 0x000fe2000001ff00 */
[----:B--2---:R0:W1:Y:S06]  /*ab50*/  I2F.F64.U32 R16, R2 ;  /* 0x0000000200107312 */ /* 0x00406c0000201800 */
.L_x_7182:
        /* <DEDUP_REMOVED lines=18> */
.L_x_7212:
[----:B------:R-:W3:Y:S01]  /*ac80*/  LDG.E.U8 R2, [R2.64] ;  /* 0x0000002402027981 */ /* 0x000ee2000c1e1100 */
[----:B------:R-:W-:Y:S01]  /*ac90*/  CS2R R6, SRZ ;  /* 0x0000000000067805 */ /* 0x000fe2000001ff00 */
[----:B---3--:R0:W3:Y:S01]  /*aca0*/  I2F.F64.U16 R4, R2 ;  /* 0x0000000200047312 */ /* 0x0080e20000101800 */
[----:B------:R-:W-:Y:S05]  /*acb0*/  BRA `(.L_x_7214) ;  /* 0x00000f5000007947 */ /* 0x000fea0003800000 */
.L_x_7211:
        /* <DEDUP_REMOVED lines=10> */
.L_x_7216:
[----:B------:R-:W3:Y:S01]  /*ad60*/  LDG.E R2, [R2.64] ;  /* 0x0000002402027981 */ /* 0x000ee2000c1e1900 */
[----:B------:R-:W-:Y:S01]  /*ad70*/  CS2R R6, SRZ ;  /* 0x0000000000067805 */ /* 0x000fe2000001ff00 */
[----:B---3--:R0:W3:Y:S01]  /*ad80*/  I2F.F64 R4, R2 ;  /* 0x0000000200047312 */ /* 0x0080e20000201c00 */
[----:B------:R-:W-:Y:S05]  /*ad90*/  BRA `(.L_x_7214) ;  /* 0x00000e7000007947 */ /* 0x000fea0003800000 */
.L_x_7215:
[----:B------:R-:W3:Y:S01]  /*ada0*/  LDG.E.U16 R2, [R2.64] ;  /* 0x0000002402027981 */ /* 0x000ee2000c1e1500 */
[----:B------:R-:W-:Y:S01]  /*adb0*/  CS2R R6, SRZ ;  /* 0x0000000000067805 */ /* 0x000fe2000001ff00 */
[----:B---3--:R0:W3:Y:S01]  /*adc0*/  I2F.F64.S16 R4, R2 ;  /* 0x0000000200047312 */ /* 0x0080e20000101c00 */
[----:B------:R-:W-:Y:S05]  /*add0*/  BRA `(.L_x_7214) ;  /* 0x00000e3000007947 */ /* 0x000fea0003800000 */
.L_x_7210:
        /* <DEDUP_REMOVED lines=11> */
.L_x_7218:
[----:B------:R-:W3:Y:S01]  /*ae90*/  LDG.E.U16 R0, [R2.64] ;  /* 0x0000002402007981 */ /* 0x000ee2000c1e1500 */
[----:B------:R-:W-:Y:S01]  /*aea0*/  CS2R R6, SRZ ;  /* 0x0000000000067805 */ /* 0x000fe2000001ff00 */
[----:B---3--:R-:W-:-:S05]  /*aeb0*/  HADD2.F32 R0, -RZ, R0.H0_H0 ;  /* 0x20000000ff007230 */ /* 0x008fca0000004100 */
[----:B------:R-:W-:-:S04]  /*aec0*/  FMUL.FTZ R0, R0, 1 ;  /* 0x3f80000000007820 */ /* 0x000fc80000410000 */
[----:B------:R0:W3:Y:S01]  /*aed0*/  F2F.F64.F32 R4, R0 ;  /* 0x0000000000047310 */ /* 0x0000e20000201800 */
[----:B------:R-:W-:Y:S05]  /*aee0*/  BRA `(.L_x_7214) ;  /* 0x00000d2000007947 */ /* 0x000fea0003800000 */
.L_x_7217:
        /* <DEDUP_REMOVED lines=12> */
.L_x_7220:
        /* <DEDUP_REMOVED lines=8> */
.L_x_7219:
[----:B------:R0:W5:Y:S01]  /*b030*/  LDG.E.64 R4, [R2.64] ;  /* 0x0000002402047981 */ /* 0x000162000c1e1b00 */
[----:B------:R-:W-:Y:S01]  /*b040*/  CS2R R6, SRZ ;  /* 0x0000000000067805 */ /* 0x000fe2000001ff00 */
[----:B------:R-:W-:Y:S05]  /*b050*/  BRA `(.L_x_7214) ;  /* 0x00000bb000007947 */ /* 0x000fea0003800000 */
.L_x_7209:
        /* <DEDUP_REMOVED lines=14> */
.L_x_7223:
[----:B------:R0:W5:Y:S01]  /*b140*/  LDG.E.128 R4, [R2.64] ;  /* 0x0000002402047981 */ /* 0x000162000c1e1d00 */
[----:B------:R-:W-:Y:S05]  /*b150*/  BRA `(.L_x_7214) ;  /* 0x00000ab000007947 */ /* 0x000fea0003800000 */
.L_x_7222:
        /* <DEDUP_REMOVED lines=29> */
.L_x_7225:
        /* <DEDUP_REMOVED lines=16> */
.L_x_7224:
[----:B------:R-:W3:Y:S01]  /*b430*/  LDG.E.U16 R0, [R2.64] ;  /* 0x0000002402007981 */ /* 0x000ee2000c1e1500 */
[----:B------:R-:W-:Y:S01]  /*b440*/  CS2R R6, SRZ ;  /* 0x0000000000067805 */ /* 0x000fe2000001ff00 */
[----:B---3--:R-:W-:-:S05]  /*b450*/  PRMT R0, RZ, 0x5410, R0 ;  /* 0x00005410ff007816 */ /* 0x008fca0000000000 */
[----:B------:R-:W-:-:S04]  /*b460*/  FMUL.FTZ R0, R0, 1 ;  /* 0x3f80000000007820 */ /* 0x000fc80000410000 */
[----:B------:R0:W3:Y:S01]  /*b470*/  F2F.F64.F32 R4, R0 ;  /* 0x0000000000047310 */ /* 0x0000e20000201800 */
[----:B------:R-:W-:Y:S05]  /*b480*/  BRA `(.L_x_7214) ;  /* 0x0000078000007947 */ /* 0x000fea0003800000 */
.L_x_7221:
        /* <DEDUP_REMOVED lines=12> */
.L_x_7228:
        /* <DEDUP_REMOVED lines=21> */
.L_x_7232:
[----:B------:R-:W-:Y:S05]  /*b6a0*/  BSYNC B1 ;  /* 0x0000000000017941 */ /* 0x000fea0003800000 */
.L_x_7231:
[----:B------:R-:W-:Y:S01]  /*b6b0*/  LEA R3, R0, 0x3b800000, 0x17 ;  /* 0x3b80000000037811 */ /* 0x000fe200078eb8ff */
[----:B------:R-:W-:-:S05]  /*b6c0*/  IMAD.SHL.U32 R0, R2, 0x100000, RZ ;  /* 0x0010000002007824 */ /* 0x000fca00078e00ff */
[----:B------:R-:W-:Y:S02]  /*b6d0*/  LOP3.LUT R0, R3, R0, R4, 0xfe, !PT ;  /* 0x0000000003007212 */ /* 0x000fe400078efe04 */
.L_x_7230:
[----:B------:R-:W-:Y:S05]  /*b6e0*/  BSYNC B0 ;  /* 0x0000000000007941 */ /* 0x000fea0003800000 */
.L_x_7229:
[----:B------:R-:W-:Y:S01]  /*b6f0*/  FMUL.FTZ R0, R0, 1 ;  /* 0x3f80000000007820 */ /* 0x000fe20000410000 */
[----:B------:R-:W-:-:S03]  /*b700*/  CS2R R6, SRZ ;  /* 0x0000000000067805 */ /* 0x000fc6000001ff00 */
[----:B------:R0:W3:Y:S01]  /*b710*/  F2F.F64.F32 R4, R0 ;  /* 0x0000000000047310 */ /* 0x0000e20000201800 */
[----:B------:R-:W-:Y:S05]  /*b720*/  BRA `(.L_x_7214) ;  /* 0x000004e000007947 */ /* 0x000fea0003800000 */
.L_x_7227:
        /* <DEDUP_REMOVED lines=21> */
.L_x_7236:
[----:B------:R-:W-:Y:S05]  /*b880*/  BSYNC B1 ;  /* 0x0000000000017941 */ /* 0x000fea0003800000 */
.L_x_7235:
[----:B------:R-:W-:Y:S01]  /*b890*/  LEA R3, R0, 0x37800000, 0x17 ;  /* 0x3780000000037811 */ /* 0x000fe200078eb8ff */
[----:B------:R-:W-:-:S05]  /*b8a0*/  IMAD.SHL.U32 R0, R2, 0x200000, RZ ;  /* 0x0020000002007824 */ /* 0x000fca00078e00ff */
[----:B------:R-:W-:Y:S02]  /*b8b0*/  LOP3.LUT R0, R3, R0, R4, 0xfe, !PT ;  /* 0x0000000003007212 */ /* 0x000fe400078efe04 */
.L_x_7234:
[----:B------:R-:W-:Y:S05]  /*b8c0*/  BSYNC B0 ;  /* 0x0000000000007941 */ /* 0x000fea0003800000 */
.L_x_7233:
[----:B------:R-:W-:Y:S01]  /*b8d0*/  FMUL.FTZ R0, R0, 1 ;  /* 0x3f80000000007820 */ /* 0x000fe20000410000 */
[----:B------:R-:W-:-:S03]  /*b8e0*/  CS2R R6, SRZ ;  /* 0x0000000000067805 */ /* 0x000fc6000001ff00 */
[----:B------:R0:W3:Y:S01]  /*b8f0*/  F2F.F64.F32 R4, R0 ;  /* 0x0000000000047310 */ /* 0x0000e20000201800 */
[----:B------:R-:W-:Y:S05]  /*b900*/  BRA `(.L_x_7214) ;  /* 0x0000030000007947 */ /* 0x000fea0003800000 */
.L_x_7226:
        /* <DEDUP_REMOVED lines=14> */
.L_x_7240:
[----:B------:R-:W-:Y:S05]  /*b9f0*/  BSYNC B0 ;  /* 0x0000000000007941 */ /* 0x000fea0003800000 */
.L_x_7239:
[----:B------:R-:W-:Y:S01]  /*ba00*/  FMUL.FTZ R0, R0, 1 ;  /* 0x3f80000000007820 */ /* 0x000fe20000410000 */
[----:B------:R-:W-:-:S03]  /*ba10*/  CS2R R6, SRZ ;  /* 0x0000000000067805 */ /* 0x000fc6000001ff00 */
[----:B------:R0:W3:Y:S01]  /*ba20*/  F2F.F64.F32 R4, R0 ;  /* 0x0000000000047310 */ /* 0x0000e20000201800 */
[----:B------:R-:W-:Y:S05]  /*ba30*/  BRA `(.L_x_7214) ;  /* 0x000001d000007947 */ /* 0x000fea0003800000 */
.L_x_7213:
        /* <DEDUP_REMOVED lines=22> */
.L_x_7238:
[----:B------:R-:W3:Y:S01]  /*bba0*/  LDG.E.64 R4, [R2.64] ;  /* 0x0000002402047981 */ /* 0x000ee2000c1e1b00 */
[----:B------:R-:W-:Y:S01]  /*bbb0*/  CS2R R6, SRZ ;  /* 0x0000000000067805 */ /* 0x000fe2000001ff00 */
[----:B---3--:R-:W0:Y:S01]  /*bbc0*/  I2F.F64.U64 R4, R4 ;  /* 0x0000000400047312 */ /* 0x008e220000301800 */
[----:B------:R-:W-:Y:S05]  /*bbd0*/  BRA `(.L_x_7214) ;  /* 0x0000003000007947 */ /* 0x000fea0003800000 */
.L_x_7237:
[----:B------:R-:W3:Y:S01]  /*bbe0*/  LDG.E R2, [R2.64] ;  /* 0x0000002402027981 */ /* 0x000ee2000c1e1900 */
[----:B------:R-:W-:Y:S01]  /*bbf0*/  CS2R R6, SRZ ;  /* 0x0000000000067805 */ /* 0x000fe2000001ff00 */
[----:B---3--:R0:W3:Y:S06]  /*bc00*/  I2F.F64.U32 R4, R2 ;  /* 0x0000000200047312 */ /* 0x0080ec0000201800 */
.L_x_7214:
        /* <DEDUP_REMOVED lines=23> */
.L_x_7244:
[----:B------:R-:W0:Y:S02]  /*bd80*/  F2I.S64.F64.TRUNC R4, R4 ;  /* 0x0000000400047311 */ /* 0x000e24000030d900 */
[----:B0-----:R-:W-:-:S05]  /*bd90*/  IMAD.MOV.U32 R3, RZ, RZ, R4 ;  /* 0x000000ffff037224 */ /* 0x001fca00078e0004 */
[----:B------:R0:W-:Y:S01]  /*bda0*/  STG.E.U8 [R22.64], R3 ;  /* 0x0000000316007986 */ /* 0x0001e2000c101124 */
[----:B------:R-:W-:Y:S05]  /*bdb0*/  BRA `(.L_x_7246) ;  /* 0x00000f1000007947 */ /* 0x000fea0003800000 */
.L_x_7243:
        /* <DEDUP_REMOVED lines=9> */
.L_x_7248:
[----:B------:R-:W0:Y:S02]  /*be50*/  F2I.F64.TRUNC R5, R4 ;  /* 0x0000000400057311 */ /* 0x000e24000030d100 */
[----:B0-----:R0:W-:Y:S01]  /*be60*/  STG.E [R22.64], R5 ;  /* 0x0000000516007986 */ /* 0x0011e2000c101924 */
[----:B------:R-:W-:Y:S05]  /*be70*/  BRA `(.L_x_7246) ;  /* 0x00000e5000007947 */ /* 0x000fea0003800000 */
.L_x_7247:
[----:B------:R-:W0:Y:S02]  /*be80*/  F2I.F64.TRUNC R5, R4 ;  /* 0x0000000400057311 */ /* 0x000e24000030d100 */
[----:B0-----:R0:W-:Y:S01]  /*be90*/  STG.E.U16 [R22.64], R5 ;  /* 0x0000000516007986 */ /* 0x0011e2000c101524 */
[----:B------:R-:W-:Y:S05]  /*bea0*/  BRA `(.L_x_7246) ;  /* 0x00000e2000007947 */ /* 0x000fea0003800000 */
.L_x_7242:
        /* <DEDUP_REMOVED lines=11> */
.L_x_7250:
[----:B------:R-:W0:Y:S01]  /*bf60*/  F2F.F32.F64 R0, R4 ;  /* 0x0000000400007310 */ /* 0x000e220000301000 */
[----:B------:R-:W0:-:S14]  /*bf70*/  DSETP.GEU.AND P0, PT, |R4|, c[0x2][0x0], PT ;  /* 0x008000000400762a */ /* 0x000e1c0003f0e200 */
[----:B0-----:R-:W-:-:S05]  /*bf80*/  @!P0 FMUL R0, R0, 1.175494350822287508e-38 ;  /* 0x0080000000008820 */ /* 0x001fca0000400000 */
[----:B------:R-:W-:-:S05]  /*bf90*/  F2FP.PACK_AB R0, RZ, R0 ;  /* 0x00000000ff00723e */ /* 0x000fca00000000ff */
[----:B------:R0:W-:Y:S01]  /*bfa0*/  STG.E.U16 [R22.64], R0 ;  /* 0x0000000016007986 */ /* 0x0001e2000c101524 */
[----:B------:R-:W-:Y:S05]  /*bfb0*/  BRA `(.L_x_7246) ;  /* 0x00000d1000007947 */ /* 0x000fea0003800000 */
.L_x_7249:
        /* <DEDUP_REMOVED lines=14> */
.L_x_7252:
        /* <DEDUP_REMOVED lines=9> */
.L_x_7251:
[----:B------:R0:W-:Y:S01]  /*c130*/  STG.E.64 [R22.64], R4 ;  /* 0x0000000416007986 */ /* 0x0001e2000c101b24 */
[----:B------:R-:W-:Y:S05]  /*c140*/  BRA `(.L_x_7246) ;  /* 0x00000b8000007947 */ /* 0x000fea0003800000 */
.L_x_7241:
        /* <DEDUP_REMOVED lines=13> */
.L_x_7255:
[----:B------:R0:W-:Y:S01]  /*c220*/  STG.E.128 [R22.64], R4 ;  /* 0x0000000416007986 */ /* 0x0001e2000c101d24 */
[----:B------:R-:W-:Y:S05]  /*c230*/  BRA `(.L_x_7246) ;  /* 0x00000a9000007947 */ /* 0x000fea0003800000 */
.L_x_7254:
        /* <DEDUP_REMOVED lines=23> */
.L_x_7259:
[----:B------:R-:W-:Y:S05]  /*c3b0*/  BSYNC B0 ;  /* 0x0000000000007941 */ /* 0x000fea0003800000 */
.L_x_7258:
[----:B------:R-:W-:-:S05]  /*c3c0*/  LOP3.LUT R3, R0, R3, RZ, 0xfc, !PT ;  /* 0x0000000300037212 */ /* 0x000fca00078efcff */
[----:B------:R0:W-:Y:S01]  /*c3d0*/  STG.E.U8 [R22.64], R3 ;  /* 0x0000000316007986 */ /* 0x0001e2000c101124 */
[----:B------:R-:W-:Y:S05]  /*c3e0*/  BRA `(.L_x_7246) ;  /* 0x000008e000007947 */ /* 0x000fea0003800000 */
.L_x_7257:
        /* <DEDUP_REMOVED lines=15> */
.L_x_7261:
[----:B------:R-:W-:Y:S01]  /*c4e0*/  IMAD.MOV.U32 R0, RZ, RZ, 0x7f ;  /* 0x0000007fff007424 */ /* 0x000fe200078e00ff */
[----:B------:R-:W-:-:S04]  /*c4f0*/  ISETP.GT.U32.AND P0, PT, R2, 0x7f800000, PT ;  /* 0x7f8000000200780c */ /* 0x000fc80003f04070 */
[----:B------:R-:W-:-:S04]  /*c500*/  SEL R0, R0, 0x7c, P0 ;  /* 0x0000007c00007807 */ /* 0x000fc80000000000 */
.L_x_7262:
[----:B------:R-:W-:Y:S05]  /*c510*/  BSYNC B0 ;  /* 0x0000000000007941 */ /* 0x000fea0003800000 */
.L_x_7260:
[----:B------:R-:W-:-:S04]  /*c520*/  LOP3.LUT R2, R3, 0x80000000, RZ, 0xc0, !PT ;  /* 0x8000000003027812 */ /* 0x000fc800078ec0ff */
[----:B------:R-:W-:-:S04]  /*c530*/  SHF.R.U32.HI R3, RZ, 0x18, R2 ;  /* 0x00000018ff037819 */ /* 0x000fc80000011602 */
[----:B------:R-:W-:-:S05]  /*c540*/  LOP3.LUT R3, R0, R3, RZ, 0xfc, !PT ;  /* 0x0000000300037212 */ /* 0x000fca00078efcff */
[----:B------:R0:W-:Y:S01]  /*c550*/  STG.E.U8 [R22.64], R3 ;  /* 0x0000000316007986 */ /* 0x0001e2000c101124 */
[----:B------:R-:W-:Y:S05]  /*c560*/  BRA `(.L_x_7246) ;  /* 0x0000076000007947 */ /* 0x000fea0003800000 */
.L_x_7256:
[----:B------:R-:W0:Y:S01]  /*c570*/  F2F.F32.F64 R0, R4 ;  /* 0x0000000400007310 */ /* 0x000e220000301000 */
[----:B------:R-:W0:-:S14]  /*c580*/  DSETP.GEU.AND P0, PT, |R4|, c[0x2][0x0], PT ;  /* 0x008000000400762a */ /* 0x000e1c0003f0e200 */
[----:B0-----:R-:W-:-:S05]  /*c590*/  @!P0 FMUL R0, R0, 1.175494350822287508e-38 ;  /* 0x0080000000008820 */ /* 0x001fca0000400000 */
[----:B------:R-:W-:-:S05]  /*c5a0*/  F2FP.BF16.PACK_AB R0, RZ, R0 ;  /* 0x00000000ff00723e */ /* 0x000fca00000010ff */
[----:B------:R0:W-:Y:S01]  /*c5b0*/  STG.E.U16 [R22.64], R0 ;  /* 0x0000000016007986 */ /* 0x0001e2000c101524 */
[----:B------:R-:W-:Y:S05]  /*c5c0*/  BRA `(.L_x_7246) ;  /* 0x0000070000007947 */ /* 0x000fea0003800000 */
.L_x_7253:
        /* <DEDUP_REMOVED lines=11> */
.L_x_7265:
        /* <DEDUP_REMOVED lines=19> */
.L_x_7268:
[----:B------:R-:W-:-:S04]  /*c7b0*/  LOP3.LUT R2, R3, 0x80000000, RZ, 0xc0, !PT ;  /* 0x8000000003027812 */ /* 0x000fc800078ec0ff */
[----:B------:R-:W-:-:S04]  /*c7c0*/  SHF.R.U32.HI R3, RZ, 0x18, R2 ;  /* 0x00000018ff037819 */ /* 0x000fc80000011602 */
[----:B------:R-:W-:-:S04]  /*c7d0*/  LOP3.LUT R0, R0, R3, RZ, 0xfc, !PT ;  /* 0x0000000300007212 */ /* 0x000fc800078efcff */
[----:B------:R-:W-:Y:S02]  /*c7e0*/  PRMT R11, R0, 0x7610, R11 ;  /* 0x00007610000b7816 */ /* 0x000fe4000000000b */
.L_x_7267:
[----:B------:R-:W-:Y:S05]  /*c7f0*/  BSYNC B0 ;  /* 0x0000000000007941 */ /* 0x000fea0003800000 */
.L_x_7266:
[----:B------:R0:W-:Y:S01]  /*c800*/  STG.E.U8 [R22.64], R11 ;  /* 0x0000000b16007986 */ /* 0x0001e2000c101124 */
[----:B------:R-:W-:Y:S05]  /*c810*/  BRA `(.L_x_7246) ;  /* 0x000004b000007947 */ /* 0x000fea0003800000 */
.L_x_7264:
        /* <DEDUP_REMOVED lines=19> */
.L_x_7271:
[----:B------:R-:W-:-:S04]  /*c950*/  LOP3.LUT R2, R3, 0x80000000, RZ, 0xc0, !PT ;  /* 0x8000000003027812 */ /* 0x000fc800078ec0ff */
[----:B------:R-:W-:-:S04]  /*c960*/  SHF.R.U32.HI R3, RZ, 0x18, R2 ;  /* 0x00000018ff037819 */ /* 0x000fc80000011602 */
[----:B------:R-:W-:-:S04]  /*c970*/  LOP3.LUT R0, R0, R3, RZ, 0xfc, !PT ;  /* 0x0000000300007212 */ /* 0x000fc800078efcff */
[----:B------:R-:W-:Y:S02]  /*c980*/  PRMT R11, R0, 0x7610, R11 ;  /* 0x00007610000b7816 */ /* 0x000fe4000000000b */
.L_x_7270:
[----:B------:R-:W-:Y:S05]  /*c990*/  BSYNC B0 ;  /* 0x0000000000007941 */ /* 0x000fea0003800000 */
.L_x_7269:
[----:B------:R0:W-:Y:S01]  /*c9a0*/  STG.E.U8 [R22.64], R11 ;  /* 0x0000000b16007986 */ /* 0x0001e2000c101124 */
[----:B------:R-:W-:Y:S05]  /*c9b0*/  BRA `(.L_x_7246) ;  /* 0x0000031000007947 */ /* 0x000fea0003800000 */
.L_x_7263:
        /* <DEDUP_REMOVED lines=24> */
.L_x_7245:
        /* <DEDUP_REMOVED lines=20> */
.L_x_7273:
[----:B------:R-:W0:Y:S02]  /*cc80*/  F2I.U64.F64.TRUNC R4, R4 ;  /* 0x0000000400047311 */ /* 0x000e24000030d800 */
[----:B0-----:R0:W-:Y:S01]  /*cc90*/  STG.E.64 [R22.64], R4 ;  /* 0x0000000416007986 */ /* 0x0011e2000c101b24 */
[----:B------:R-:W-:Y:S05]  /*cca0*/  BRA `(.L_x_7246) ;  /* 0x0000002000007947 */ /* 0x000fea0003800000 */
.L_x_7272:
[----:B------:R-:W0:Y:S02]  /*ccb0*/  F2I.U32.F64.TRUNC R5, R4 ;  /* 0x0000000400057311 */ /* 0x000e24000030d000 */
[----:B0-----:R0:W-:Y:S02]  /*ccc0*/  STG.E [R22.64], R5 ;  /* 0x0000000516007986 */ /* 0x0011e4000c101924 */
.L_x_7246:
[----:B------:R-:W-:Y:S02]  /*ccd0*/  IADD3 R25, R25, 0x80, RZ ;  /* 0x0000008019197810 */ /* 0x000fe40007ffe0ff */
.L_x_7075:
[----:B------:R-:W-:Y:S05]  /*cce0*/  BSYNC B6 ;  /* 0x0000000000067941 */ /* 0x000fea0003800000 */
.L_x_7074:
[----:B------:R-:W-:-:S13]  /*ccf0*/  ISETP.GE.AND P0, PT, R25, c[0x0][0x160], PT ;  /* 0x0000580019007a0c */ /* 0x000fda0003f06270 */
[----:B------:R-:W-:Y:S05]  /*cd00*/  @P0 EXIT ;  /* 0x000000000000094d */ /* 0x000fea0003800000 */
        /* <DEDUP_REMOVED lines=255> */
.L_x_7274:
        /* <DEDUP_REMOVED lines=29> */
.L_x_7275:
        /* <DEDUP_REMOVED lines=18> */
.L_x_7279:
[----:B------:R-:W2:Y:S01]  /*dff0*/  LDG.E.U8 R2, [R2.64] ;  /* 0x0000002402027981 */ /* 0x000ea2000c1e1100 */
[----:B------:R-:W-:Y:S01]  /*e000*/  CS2R R18, SRZ ;  /* 0x0000000000127805 */ /* 0x000fe2000001ff00 */
[----:B--2---:R0:W1:Y:S01]  /*e010*/  I2F.F64.U16 R16, R2 ;  /* 0x0000000200107312 */ /* 0x0040620000101800 */
[----:B------:R-:W-:Y:S05]  /*e020*/  BRA `(.L_x_7281) ;  /* 0x00000f5000007947 */ /* 0x000fea0003800000 */
.L_x_7278:
        /* <DEDUP_REMOVED lines=10> */
.L_x_7283:
[----:B------:R-:W2:Y:S01]  /*e0d0*/  LDG.E R2, [R2.64] ;  /* 0x0000002402027981 */ /* 0x000ea2000c1e1900 */
[----:B------:R-:W-:Y:S01]  /*e0e0*/  CS2R R18, SRZ ;  /* 0x0000000000127805 */ /* 0x000fe2000001ff00 */
[----:B--2---:R0:W1:Y:S01]  /*e0f0*/  I2F.F64 R16, R2 ;  /* 0x0000000200107312 */ /* 0x0040620000201c00 */
[----:B------:R-:W-:Y:S05]  /*e100*/  BRA `(.L_x_7281) ;  /* 0x00000e7000007947 */ /* 0x000fea0003800000 */
.L_x_7282:
[----:B------:R-:W2:Y:S01]  /*e110*/  LDG.E.U16 R2, [R2.64] ;  /* 0x0000002402027981 */ /* 0x000ea2000c1e1500 */
[----:B------:R-:W-:Y:S01]  /*e120*/  CS2R R18, SRZ ;  /* 0x0000000000127805 */ /* 0x000fe2000001ff00 */
[----:B--2---:R0:W1:Y:S01]  /*e130*/  I2F.F64.S16 R16, R2 ;  /* 0x0000000200107312 */ /* 0x0040620000101c00 */
[----:B------:R-:W-:Y:S05]  /*e140*/  BRA `(.L_x_7281) ;  /* 0x00000e3000007947 */ /* 0x000fea0003800000 */
.L_x_7277:
        /* <DEDUP_REMOVED lines=11> */
.L_x_7285:
[----:B------:R-:W2:Y:S01]  /*e200*/  LDG.E.U16 R0, [R2.64] ;  /* 0x0000002402007981 */ /* 0x000ea2000c1e1500 */
[----:B------:R-:W-:Y:S01]  /*e210*/  CS2R R18, SRZ ;  /* 0x0000000000127805 */ /* 0x000fe2000001ff00 */
[----:B--2---:R-:W-:-:S05]  /*e220*/  HADD2.F32 R0, -RZ, R0.H0_H0 ;  /* 0x20000000ff007230 */ /* 0x004fca0000004100 */
[----:B------:R-:W-:-:S04]  /*e230*/  FMUL.FTZ R0, R0, 1 ;  /* 0x3f80000000007820 */ /* 0x000fc80000410000 */
[----:B------:R0:W1:Y:S01]  /*e240*/  F2F.F64.F32 R16, R0 ;  /* 0x0000000000107310 */ /* 0x0000620000201800 */
[----:B------:R-:W-:Y:S05]  /*e250*/  BRA `(.L_x_7281) ;  /* 0x00000d2000007947 */ /* 0x000fea0003800000 */
.L_x_7284:
        /* <DEDUP_REMOVED lines=12> */
.L_x_7287:
        /* <DEDUP_REMOVED lines=8> */
.L_x_7286:
[----:B------:R0:W5:Y:S01]  /*e3a0*/  LDG.E.64 R16, [R2.64] ;  /* 0x0000002402107981 */ /* 0x000162000c1e1b00 */
[----:B------:R-:W-:Y:S01]  /*e3b0*/  CS2R R18, SRZ ;  /* 0x0000000000127805 */ /* 0x000fe2000001ff00 */
[----:B------:R-:W-:Y:S05]  /*e3c0*/  BRA `(.L_x_7281) ;  /* 0x00000bb000007947 */ /* 0x000fea0003800000 */
.L_x_7276:
        /* <DEDUP_REMOVED lines=14> */
.L_x_7290:
[----:B------:R0:W5:Y:S01]  /*e4b0*/  LDG.E.128 R16, [R2.64] ;  /* 0x0000002402107981 */ /* 0x000162000c1e1d00 */
[----:B------:R-:W-:Y:S05]  /*e4c0*/  BRA `(.L_x_7281) ;  /* 0x00000ab000007947 */ /* 0x000fea0003800000 */
.L_x_7289:
        /* <DEDUP_REMOVED lines=29> */
.L_x_7292:
        /* <DEDUP_REMOVED lines=16> */
.L_x_7291:
[----:B------:R-:W2:Y:S01]  /*e7a0*/  LDG.E.U16 R0, [R2.64] ;  /* 0x0000002402007981 */ /* 0x000ea2000c1e1500 */
[----:B------:R-:W-:Y:S01]  /*e7b0*/  CS2R R18, SRZ ;  /* 0x0000000000127805 */ /* 0x000fe2000001ff00 */
[----:B--2---:R-:W-:-:S05]  /*e7c0*/  PRMT R0, RZ, 0x5410, R0 ;  /* 0x00005410ff007816 */ /* 0x004fca0000000000 */
[----:B------:R-:W-:-:S04]  /*e7d0*/  FMUL.FTZ R0, R0, 1 ;  /* 0x3f80000000007820 */ /* 0x000fc80000410000 */
[----:B------:R0:W1:Y:S01]  /*e7e0*/  F2F.F64.F32 R16, R0 ;  /* 0x0000000000107310 */ /* 0x0000620000201800 */
[----:B------:R-:W-:Y:S05]  /*e7f0*/  BRA `(.L_x_7281) ;  /* 0x0000078000007947 */ /* 0x000fea0003800000 */
.L_x_7288:
        /* <DEDUP_REMOVED lines=12> */
.L_x_7295:
        /* <DEDUP_REMOVED lines=21> */
.L_x_7299:
[----:B------:R-:W-:Y:S05]  /*ea10*/  BSYNC B1 ;  /* 0x0000000000017941 */ /* 0x000fea0003800000 */
.L_x_7298:
[----:B------:R-:W-:Y:S01]  /*ea20*/  LEA R3, R0, 0x3b800000, 0x17 ;  /* 0x3b80000000037811 */ /* 0x000fe200078eb8ff */
[----:B------:R-:W-:-:S05]  /*ea30*/  IMAD.SHL.U32 R0, R2, 0x100000, RZ ;  /* 0x0010000002007824 */ /* 0x000fca00078e00ff */
[----:B------:R-:W-:Y:S02]  /*ea40*/  LOP3.LUT R0, R3, R0, R4, 0xfe, !PT ;  /* 0x0000000003007212 */ /* 0x000fe400078efe04 */
.L_x_7297:
[----:B------:R-:W-:Y:S05]  /*ea50*/  BSYNC B0 ;  /* 0x0000000000007941 */ /* 0x000fea0003800000 */
.L_x_7296:
[----:B------:R-:W-:Y:S01]  /*ea60*/  FMUL.FTZ R0, R0, 1 ;  /* 0x3f80000000007820 */ /* 0x000fe20000410000 */
[----:B------:R-:W-:-:S03]  /*ea70*/  CS2R R18, SRZ ;  /* 0x0000000000127805 */ /* 0x000fc6000001ff00 */
[----:B------:R0:W1:Y:S01]  /*ea80*/  F2F.F64.F32 R16, R0 ;  /* 0x0000000000107310 */ /* 0x0000620000201800 */
[----:B------:R-:W-:Y:S05]  /*ea90*/  BRA `(.L_x_7281) ;  /* 0x000004e000007947 */ /* 0x000fea0003800000 */
.L_x_7294:
        /* <DEDUP_REMOVED lines=21> */
.L_x_7303:
[----:B------:R-:W-:Y:S05]  /*ebf0*/  BSYNC B1 ;  /* 0x0000000000017941 */ /* 0x000fea0003800000 */
.L_x_7302:
[----:B------:R-:W-:Y:S01]  /*ec00*/  LEA R3, R0, 0x37800000, 0x17 ;  /* 0x3780000000037811 */ /* 0x000fe200078eb8ff */
[----:B------:R-:W-:-:S05]  /*ec10*/  IMAD.SHL.U32 R0, R2, 0x200000, RZ ;  /* 0x0020000002007824 */ /* 0x000fca00078e00ff */
[----:B------:R-:W-:Y:S02]  /*ec20*/  LOP3.LUT R0, R3, R0, R4, 0xfe, !PT ;  /* 0x0000000003007212 */ /* 0x000fe400078efe04 */
.L_x_7301:
[----:B------:R-:W-:Y:S05]  /*ec30*/  BSYNC B0 ;  /* 0x0000000000007941 */ /* 0x000fea0003800000 */
.L_x_7300:
[----:B------:R-:W-:Y:S01]  /*ec40*/  FMUL.FTZ R0, R0, 1 ;  /* 0x3f80000000007820 */ /* 0x000fe20000410000 */
[----:B------:R-:W-:-:S03]  /*ec50*/  CS2R R18, SRZ ;  /* 0x0000000000127805 */ /* 0x000fc6000001ff00 */
[----:B------:R0:W1:Y:S01]  /*ec60*/  F2F.F64.F32 R16, R0 ;  /* 0x0000000000107310 */ /* 0x0000620000201800 */
[----:B------:R-:W-:Y:S05]  /*ec70*/  BRA `(.L_x_7281) ;  /* 0x0000030000007947 */ /* 0x000fea0003800000 */
.L_x_7293:
        /* <DEDUP_REMOVED lines=14> */
.L_x_7307:
[----:B------:R-:W-:Y:S05]  /*ed60*/  BSYNC B0 ;  /* 0x0000000000007941 */ /* 0x000fea0003800000 */
.L_x_7306:
[----:B------:R-:W-:Y:S01]  /*ed70*/  FMUL.FTZ R0, R0, 1 ;  /* 0x3f80000000007820 */ /* 0x000fe20000410000 */
[----:B------:R-:W-:-:S03]  /*ed80*/  CS2R R18, SRZ ;  /* 0x0000000000127805 */ /* 0x000fc6000001ff00 */
[----:B------:R0:W1:Y:S01]  /*ed90*/  F2F.F64.F32 R16, R0 ;  /* 0x0000000000107310 */ /* 0x0000620000201800 */
[----:B------:R-:W-:Y:S05]  /*eda0*/  BRA `(.L_x_7281) ;  /* 0x000001d000007947 */ /* 0x000fea0003800000 */
.L_x_7280:
        /* <DEDUP_REMOVED lines=22> */
.L_x_7305:
[----:B------:R-:W2:Y:S01]  /*ef10*/  LDG.E.64 R16, [R2.64] ;  /* 0x0000002402107981 */ /* 0x000ea2000c1e1b00 */
[----:B------:R-:W-:Y:S01]  /*ef20*/  CS2R R18, SRZ ;  /* 0x0000000000127805 */ /* 0x000fe2000001ff00 */
[----:B--2---:R-:W0:Y:S01]  /*ef30*/  I2F.F64.U64 R16, R16 ;  /* 0x0000001000107312 */ /* 0x004e220000301800 */
[----:B------:R-:W-:Y:S05]  /*ef40*/  BRA `(.L_x_7281) ;  /* 0x0000003000007947 */ /* 0x000fea0003800000 */
.L_x_7304:
[----:B------:R-:W2:Y:S01]  /*ef50*/  LDG.E R2, [R2.64] ;  /* 0x0000002402027981 */ /* 0x000ea2000c1e1900 */
[----:B------:R-:W-:Y:S01]  /*ef60*/  CS2R R18, SRZ ;  /* 0x0000000000127805 */ /* 0x000fe2000001ff00 */
[----:B--2---:R0:W1:Y:S06]  /*ef70*/  I2F.F64.U32 R16, R2 ;  /* 0x0000000200107312 */ /* 0x00406c0000201800 */
.L_x_7281:
        /* <DEDUP_REMOVED lines=16> */
[----:B---3--:R-:W0:Y:S01]  /*f080*/  I2F.F64.S16 R4, R4 ;  /* 0x0000000400047312 */ /* 0x008e220000101c00 */
[----:B------:R-:W-:Y:S05]  /*f090*/  BRA `(.L_x_7313) ;  /* 0x00000f9000007947 */ /* 0x000fea0003800000 */
.L_x_7311:
[----:B------:R-:W3:Y:S01]  /*f0a0*/  LDG.E.U8 R4, [R24.64] ;  /* 0x0000002418047981 */ /* 0x000ee2000c1e1100 */
[----:B------:R-:W-:Y:S01]  /*f0b0*/  CS2R R6, SRZ ;  /* 0x0000000000067805 */ /* 0x000fe2000001ff00 */
[----:B---3--:R-:W0:Y:S01]  /*f0c0*/  I2F.F64.U16 R4, R4 ;  /* 0x0000000400047312 */ /* 0x008e220000101800 */
[----:B------:R-:W-:Y:S05]  /*f0d0*/  BRA `(.L_x_7313) ;  /* 0x00000f5000007947 */ /* 0x000fea0003800000 */
.L_x_7310:
        /* <DEDUP_REMOVED lines=10> */
.L_x_7315:
[----:B------:R-:W3:Y:S01]  /*f180*/  LDG.E R4, [R24.64] ;  /* 0x0000002418047981 */ /* 0x000ee2000c1e1900 */
[----:B------:R-:W-:Y:S01]  /*f190*/  CS2R R6, SRZ ;  /* 0x0000000000067805 */ /* 0x000fe2000001ff00 */
[----:B---3--:R-:W0:Y:S01]  /*f1a0*/  I2F.F64 R4, R4 ;  /* 0x0000000400047312 */ /* 0x008e220000201c00 */
[----:B------:R-:W-:Y:S05]  /*f1b0*/  BRA `(.L_x_7313) ;  /* 0x00000e7000007947 */ /* 0x000fea0003800000 */
.L_x_7314:
[----:B------:R-:W3:Y:S01]  /*f1c0*/  LDG.E.U16 R4, [R24.64] ;  /* 0x0000002418047981 */ /* 0x000ee2000c1e1500 */
[----:B------:R-:W-:Y:S01]  /*f1d0*/  CS2R R6, SRZ ;  /* 0x0000000000067805 */ /* 0x000fe2000001ff00 */
[----:B---3--:R-:W0:Y:S01]  /*f1e0*/  I2F.F64.S16 R4, R4 ;  /* 0x0000000400047312 */ /* 0x008e220000101c00 */
[----:B------:R-:W-:Y:S05]  /*f1f0*/  BRA `(.L_x_7313) ;  /* 0x00000e3000007947 */ /* 0x000fea0003800000 */
.L_x_7309:
        /* <DEDUP_REMOVED lines=11> */
.L_x_7317:
[----:B------:R-:W3:Y:S01]  /*f2b0*/  LDG.E.U16 R0, [R24.64] ;  /* 0x0000002418007981 */ /* 0x000ee2000c1e1500 */
[----:B------:R-:W-:Y:S01]  /*f2c0*/  CS2R R6, SRZ ;  /* 0x0000000000067805 */ /* 0x000fe2000001ff00 */
[----:B---3--:R-:W-:-:S05]  /*f2d0*/  HADD2.F32 R0, -RZ, R0.H0_H0 ;  /* 0x20000000ff007230 */ /* 0x008fca0000004100 */
[----:B------:R-:W-:-:S04]  /*f2e0*/  FMUL.FTZ R0, R0, 1 ;  /* 0x3f80000000007820 */ /* 0x000fc80000410000 */
[----:B------:R0:W3:Y:S01]  /*f2f0*/  F2F.F64.F32 R4, R0 ;  /* 0x0000000000047310 */ /* 0x0000e20000201800 */
[----:B------:R-:W-:Y:S05]  /*f300*/  BRA `(.L_x_7313) ;  /* 0x00000d2000007947 */ /* 0x000fea0003800000 */
.L_x_7316:
        /* <DEDUP_REMOVED lines=12> */
.L_x_7319:
        /* <DEDUP_REMOVED lines=8> */
.L_x_7318:
[----:B------:R0:W5:Y:S01]  /*f450*/  LDG.E.64 R4, [R24.64] ;  /* 0x0000002418047981 */ /* 0x000162000c1e1b00 */
[----:B------:R-:W-:Y:S01]  /*f460*/  CS2R R6, SRZ ;  /* 0x0000000000067805 */ /* 0x000fe2000001ff00 */
[----:B------:R-:W-:Y:S05]  /*f470*/  BRA `(.L_x_7313) ;  /* 0x00000bb000007947 */ /* 0x000fea0003800000 */
.L_x_7308:
        /* <DEDUP_REMOVED lines=14> */
.L_x_7322:
[----:B------:R0:W5:Y:S01]  /*f560*/  LDG.E.128 R4, [R24.64] ;  /* 0x0000002418047981 */ /* 0x000162000c1e1d00 */
[----:B------:R-:W-:Y:S05]  /*f570*/  BRA `(.L_x_7313) ;  /* 0x00000ab000007947 */ /* 0x000fea0003800000 */
.L_x_7321:
        /* <DEDUP_REMOVED lines=21> */
[----:B------:R-:W-:Y:S01]  /*f6d0*/  SHF.R.S32.HI R3, RZ, 0x1f, R3 ;  /* 0x0000001fff037819 */ /* 0x000fe20000011403 */
[----:B------:R-:W-:Y:S01]  /*f6e0*/  CS2R R6, SRZ ;  /* 0x0000000000067805 */ /* 0x000fe2000001ff00 */
[----:B------:R-:W-:-:S04]  /*f6f0*/  LOP3.LUT R4, R5, 0x7f800000, R4, 0xf8, !PT ;  /* 0x7f80000005047812 */ /* 0x000fc800078ef804 */
[----:B------:R-:W-:-:S04]  /*f700*/  LOP3.LUT R3, R4, R3, RZ, 0x30, !PT ;  /* 0x0000000304037212 */ /* 0x000fc800078e30ff */
[----:B------:R-:W-:-:S05]  /*f710*/  LOP3.LUT R3, R3, 0x80000000, R0, 0xf8, !PT ;  /* 0x8000000003037812 */ /* 0x000fca00078ef800 */
[----:B------:R-:W-:-:S04]  /*f720*/  FMUL.FTZ R3, R3, 1 ;  /* 0x3f80000003037820 */ /* 0x000fc80000410000 */
[----:B------:R0:W3:Y:S01]  /*f730*/  F2F.F64.F32 R4, R3 ;  /* 0x0000000300047310 */ /* 0x0000e20000201800 */
[----:B------:R-:W-:Y:S05]  /*f740*/  BRA `(.L_x_7313) ;  /* 0x000008e000007947 */ /* 0x000fea0003800000 */
.L_x_7324:
[----:B------:R-:W3:Y:S01]  /*f750*/  LDG.E.U8 R3, [R24.64] ;  /* 0x0000002418037981 */ /* 0x000ee2000c1e1100 */
[----:B------:R-:W-:Y:S01]  /*f760*/  CS2R R6, SRZ ;  /* 0x0000000000067805 */ /* 0x000fe2000001ff00 */
[----:B---3--:R-:W-:-:S05]  /*f770*/  IMAD.SHL.U32 R0, R3, 0x2000000, RZ ;  /* 0x0200000003007824 */ /* 0x008fca00078e00ff */
        /* <DEDUP_REMOVED lines=9> */
[----:B------:R-:W-:-:S05]  /*f810*/  LOP3.LUT R2, R2, 0x80000000, R3, 0xf8, !PT ;  /* 0x8000000002027812 */ /* 0x000fca00078ef803 */
[----:B------:R-:W-:-:S04]  /*f820*/  FMUL.FTZ R2, R2, 1 ;  /* 0x3f80000002027820 */ /* 0x000fc80000410000 */
[----:B------:R0:W3:Y:S01]  /*f830*/  F2F.F64.F32 R4, R2 ;  /* 0x0000000200047310 */ /* 0x0000e20000201800 */
[----:B------:R-:W-:Y:S05]  /*f840*/  BRA `(.L_x_7313) ;  /* 0x000007e000007947 */ /* 0x000fea0003800000 */
.L_x_7323:
[----:B------:R-:W3:Y:S01]  /*f850*/  LDG.E.U16 R0, [R24.64] ;  /* 0x0000002418007981 */ /* 0x000ee2000c1e1500 */
[----:B------:R-:W-:Y:S01]  /*f860*/  CS2R R6, SRZ ;  /* 0x0000000000067805 */ /* 0x000fe2000001ff00 */
[----:B---3--:R-:W-:-:S05]  /*f870*/  PRMT R0, RZ, 0x5410, R0 ;  /* 0x00005410ff007816 */ /* 0x008fca0000000000 */
[----:B------:R-:W-:-:S04]  /*f880*/  FMUL.FTZ R0, R0, 1 ;  /* 0x3f80000000007820 */ /* 0x000fc80000410000 */
[----:B------:R0:W3:Y:S01]  /*f890*/  F2F.F64.F32 R4, R0 ;  /* 0x0000000000047310 */ /* 0x0000e20000201800 */
[----:B------:R-:W-:Y:S05]  /*f8a0*/  BRA `(.L_x_7313) ;  /* 0x0000078000007947 */ /* 0x000fea0003800000 */
.L_x_7320:
        /* <DEDUP_REMOVED lines=10> */
[----:B---3--:R-:W0:Y:S01]  /*f950*/  I2F.F64.U16 R4, R4 ;  /* 0x0000000400047312 */ /* 0x008e220000101800 */
[----:B------:R-:W-:Y:S05]  /*f960*/  BRA `(.L_x_7313) ;  /* 0x000006c000007947 */ /* 0x000fea0003800000 */
.L_x_7327:
        /* <DEDUP_REMOVED lines=21> */
.L_x_7331:
[----:B------:R-:W-:Y:S05]  /*fac0*/  BSYNC B1 ;  /* 0x0000000000017941 */ /* 0x000fea0003800000 */
.L_x_7330:
[----:B------:R-:W-:Y:S01]  /*fad0*/  LEA R3, R0, 0x3b800000, 0x17 ;  /* 0x3b80000000037811 */ /* 0x000fe200078eb8ff */
[----:B------:R-:W-:-:S05]  /*fae0*/  IMAD.SHL.U32 R0, R2, 0x100000, RZ ;  /* 0x0010000002007824 */ /* 0x000fca00078e00ff */
[----:B------:R-:W-:Y:S02]  /*faf0*/  LOP3.LUT R0, R3, R0, R4, 0xfe, !PT ;  /* 0x0000000003007212 */ /* 0x000fe400078efe04 */
.L_x_7329:
[----:B------:R-:W-:Y:S05]  /*fb00*/  BSYNC B0 ;  /* 0x0000000000007941 */ /* 0x000fea0003800000 */
.L_x_7328:
[----:B------:R-:W-:Y:S01]  /*fb10*/  FMUL.FTZ R0, R0, 1 ;  /* 0x3f80000000007820 */ /* 0x000fe20000410000 */
[----:B------:R-:W-:-:S03]  /*fb20*/  CS2R R6, SRZ ;  /* 0x0000000000067805 */ /* 0x000fc6000001ff00 */
[----:B------:R0:W3:Y:S01]  /*fb30*/  F2F.F64.F32 R4, R0 ;  /* 0x0000000000047310 */ /* 0x0000e20000201800 */
[----:B------:R-:W-:Y:S05]  /*fb40*/  BRA `(.L_x_7313) ;  /* 0x000004e000007947 */ /* 0x000fea0003800000 */
.L_x_7326:
        /* <DEDUP_REMOVED lines=21> */
.L_x_7335:
[----:B------:R-:W-:Y:S05]  /*fca0*/  BSYNC B1 ;  /* 0x0000000000017941 */ /* 0x000fea0003800000 */
.L_x_7334:
[----:B------:R-:W-:Y:S01]  /*fcb0*/  LEA R3, R0, 0x37800000, 0x17 ;  /* 0x3780000000037811 */ /* 0x000fe200078eb8ff */
[----:B------:R-:W-:-:S05]  /*fcc0*/  IMAD.SHL.U32 R0, R2, 0x200000, RZ ;  /* 0x0020000002007824 */ /* 0x000fca00078e00ff */
[----:B------:R-:W-:Y:S02]  /*fcd0*/  LOP3.LUT R0, R3, R0, R4, 0xfe, !PT ;  /* 0x0000000003007212 */ /* 0x000fe400078efe04 */
.L_x_7333:
[----:B------:R-:W-:Y:S05]  /*fce0*/  BSYNC B0 ;  /* 0x0000000000007941 */ /* 0x000fea0003800000 */
.L_x_7332:
[----:B------:R-:W-:Y:S01]  /*fcf0*/  FMUL.FTZ R0, R0, 1 ;  /* 0x3f80000000007820 */ /* 0x000fe20000410000 */
[----:B------:R-:W-:-:S03]  /*fd00*/  CS2R R6, SRZ ;  /* 0x0000000000067805 */ /* 0x000fc6000001ff00 */
[----:B------:R0:W3:Y:S01]  /*fd10*/  F2F.F64.F32 R4, R0 ;  /* 0x0000000000047310 */ /* 0x0000e20000201800 */
[----:B------:R-:W-:Y:S05]  /*fd20*/  BRA `(.L_x_7313) ;  /* 0x0000030000007947 */ /* 0x000fea0003800000 */
.L_x_7325:
        /* <DEDUP_REMOVED lines=14> */
.L_x_7339:
[----:B------:R-:W-:Y:S05]  /*fe10*/  BSYNC B0 ;  /* 0x0000000000007941 */ /* 0x000fea0003800000 */
.L_x_7338:
[----:B------:R-:W-:Y:S01]  /*fe20*/  FMUL.FTZ R0, R0, 1 ;  /* 0x3f80000000007820 */ /* 0x000fe20000410000 */
[----:B------:R-:W-:-:S03]  /*fe30*/  CS2R R6, SRZ ;  /* 0x0000000000067805 */ /* 0x000fc6000001ff00 */
[----:B------:R0:W3:Y:S01]  /*fe40*/  F2F.F64.F32 R4, R0 ;  /* 0x0000000000047310 */ /* 0x0000e20000201800 */
[----:B------:R-:W-:Y:S05]  /*fe50*/  BRA `(.L_x_7313) ;  /* 0x000001d000007947 */ /* 0x000fea0003800000 */
.L_x_7312:
        /* <DEDUP_REMOVED lines=22> */
.L_x_7337:
[----:B------:R-:W3:Y:S01]  /*ffc0*/  LDG.E.64 R4, [R24.64] ;  /* 0x0000002418047981 */ /* 0x000ee2000c1e1b00 */
[----:B------:R-:W-:Y:S01]  /*ffd0*/  CS2R R6, SRZ ;  /* 0x0000000000067805 */ /* 0x000fe2000001ff00 */
[----:B---3--:R-:W0:Y:S01]  /*ffe0*/  I2F.F64.U64 R4, R4 ;  /* 0x0000000400047312 */ /* 0x008e220000301800 */
[----:B------:R-:W-:Y:S05]  /*fff0*/  BRA `(.L_x_7313) ;  /* 0x0000003000007947 */ /* 0x000fea0003800000 */
.L_x_7336:
[----:B------:R-:W3:Y:S01]  /*10000*/  LDG.E R4, [R24.64] ;  /* 0x0000002418047981 */ /* 0x000ee2000c1e1900 */
[----:B------:R-:W-:Y:S01]  /*10010*/  CS2R R6, SRZ ;  /* 0x0000000000067805 */ /* 0x000fe2000001ff00 */
[----:B---3--:R-:W0:Y:S06]  /*10020*/  I2F.F64.U32 R4, R4 ;  /* 0x0000000400047312 */ /* 0x008e2c0000201800 */
.L_x_7313:
[----:B------:R-:W4:Y:S01]  /*10030*/  LDC.U8 R12, c[0x0][0x470] ;  /* 0x00011c00ff0c7b82 */ /* 0x000f220000000000 */
[----:B-12--5:R-:W1:-:S04]  /*10040*/  DMUL R8, R16, c[0x0][0x458] ;  /* 0x0001160010087a28 */ /* 0x026e480000000000 */
[----:B0-----:R-:W0:-:S04]  /*10050*/  DMUL R2, R18, c[0x0][0x458] ;  /* 0x0001160012027a28 */ /* 0x001e080000000000 */
[----:B-1----:R-:W1:-:S04]  /*10060*/  DFMA R8, R18, c[0x0][0x450], R8 ;  /* 0x0001140012087a2b */ /* 0x002e480000000008 */
[----:B0-----:R-:W-:-:S04]  /*10070*/  DFMA R2, R16, c[0x0][0x450], -R2 ;  /* 0x0001140010027a2b */ /* 0x001fc80000000802 */
[----:B-1-3--:R-:W0:-:S04]  /*10080*/  DMUL R10, R8, R6 ;  /* 0x00000006080a7228 */ /* 0x00ae080000000000 */
[----:B----4-:R-:W1:Y:S01]  /*10090*/  DMUL R8, R8, R4 ;  /* 0x0000000408087228 */ /* 0x010e620000000000 */
        /* <DEDUP_REMOVED lines=16> */
.L_x_7343:
[----:B------:R-:W0:Y:S02]  /*101a0*/  F2I.S64.F64.TRUNC R4, R4 ;  /* 0x0000000400047311 */ /* 0x000e24000030d900 */
[----:B0-----:R-:W-:-:S05]  /*101b0*/  IMAD.MOV.U32 R3, RZ, RZ, R4 ;  /* 0x000000ffff037224 */ /* 0x001fca00078e0004 */
[----:B------:R-:W-:Y:S01]  /*101c0*/  STG.E.U8 [R22.64], R3 ;  /* 0x0000000316007986 */ /* 0x000fe2000c101124 */
[----:B------:R-:W-:Y:S05]  /*101d0*/  EXIT ;  /* 0x000000000000794d */ /* 0x000fea0003800000 */
.L_x_7342:
        /* <DEDUP_REMOVED lines=9> */
.L_x_7346:
[----:B------:R-:W0:Y:S02]  /*10270*/  F2I.F64.TRUNC R5, R4 ;  /* 0x0000000400057311 */ /* 0x000e24000030d100 */
[----:B0-----:R-:W-:Y:S01]  /*10280*/  STG.E [R22.64], R5 ;  /* 0x0000000516007986 */ /* 0x001fe2000c101924 */
[----:B------:R-:W-:Y:S05]  /*10290*/  EXIT ;  /* 0x000000000000794d */ /* 0x000fea0003800000 */
.L_x_7345:
[----:B------:R-:W0:Y:S02]  /*102a0*/  F2I.F64.TRUNC R5, R4 ;  /* 0x0000000400057311 */ /* 0x000e24000030d100 */
[----:B0-----:R-:W-:Y:S01]  /*102b0*/  STG.E.U16 [R22.64], R5 ;  /* 0x0000000516007986 */ /* 0x001fe2000c101524 */
[----:B------:R-:W-:Y:S05]  /*102c0*/  EXIT ;  /* 0x000000000000794d */ /* 0x000fea0003800000 */
.L_x_7341:
        /* <DEDUP_REMOVED lines=11> */
.L_x_7348:
[----:B------:R-:W0:Y:S01]  /*10380*/  F2F.F32.F64 R0, R4 ;  /* 0x0000000400007310 */ /* 0x000e220000301000 */
[----:B------:R-:W0:-:S14]  /*10390*/  DSETP.GEU.AND P0, PT, |R4|, c[0x2][0x0], PT ;  /* 0x008000000400762a */ /* 0x000e1c0003f0e200 */
[----:B0-----:R-:W-:-:S05]  /*103a0*/  @!P0 FMUL R0, R0, 1.175494350822287508e-38 ;  /* 0x0080000000008820 */ /* 0x001fca0000400000 */
[----:B------:R-:W-:-:S05]  /*103b0*/  F2FP.PACK_AB R0, RZ, R0 ;  /* 0x00000000ff00723e */ /* 0x000fca00000000ff */
[----:B------:R-:W-:Y:S01]  /*103c0*/  STG.E.U16 [R22.64], R0 ;  /* 0x0000000016007986 */ /* 0x000fe2000c101524 */
[----:B------:R-:W-:Y:S05]  /*103d0*/  EXIT ;  /* 0x000000000000794d */ /* 0x000fea0003800000 */
.L_x_7347:
        /* <DEDUP_REMOVED lines=14> */
.L_x_7350:
        /* <DEDUP_REMOVED lines=9> */
.L_x_7349:
[----:B------:R-:W-:Y:S01]  /*10550*/  STG.E.64 [R22.64], R4 ;  /* 0x0000000416007986 */ /* 0x000fe2000c101b24 */
[----:B------:R-:W-:Y:S05]  /*10560*/  EXIT ;  /* 0x000000000000794d */ /* 0x000fea0003800000 */
.L_x_7340:
        /* <DEDUP_REMOVED lines=13> */
.L_x_7353:
[----:B------:R-:W-:Y:S01]  /*10640*/  STG.E.128 [R22.64], R4 ;  /* 0x0000000416007986 */ /* 0x000fe2000c101d24 */
[----:B------:R-:W-:Y:S05]  /*10650*/  EXIT ;  /* 0x000000000000794d */ /* 0x000fea0003800000 */
.L_x_7352:
        /* <DEDUP_REMOVED lines=23> */
.L_x_7357:
[----:B------:R-:W-:Y:S05]  /*107d0*/  BSYNC B0 ;  /* 0x0000000000007941 */ /* 0x000fea0003800000 */
.L_x_7356:
[----:B------:R-:W-:-:S05]  /*107e0*/  LOP3.LUT R3, R0, R3, RZ, 0xfc, !PT ;  /* 0x0000000300037212 */ /* 0x000fca00078efcff */
[----:B------:R-:W-:Y:S01]  /*107f0*/  STG.E.U8 [R22.64], R3 ;  /* 0x0000000316007986 */ /* 0x000fe2000c101124 */
[----:B------:R-:W-:Y:S05]  /*10800*/  EXIT ;  /* 0x000000000000794d */ /* 0x000fea0003800000 */
.L_x_7355:
        /* <DEDUP_REMOVED lines=15> */
.L_x_7359:
[----:B------:R-:W-:Y:S01]  /*10900*/  IMAD.MOV.U32 R0, RZ, RZ, 0x7f ;  /* 0x0000007fff007424 */ /* 0x000fe200078e00ff */
[----:B------:R-:W-:-:S04]  /*10910*/  ISETP.GT.U32.AND P0, PT, R2, 0x7f800000, PT ;  /* 0x7f8000000200780c */ /* 0x000fc80003f04070 */
[----:B------:R-:W-:-:S04]  /*10920*/  SEL R0, R0, 0x7c, P0 ;  /* 0x0000007c00007807 */ /* 0x000fc80000000000 */
.L_x_7360:
[----:B------:R-:W-:Y:S05]  /*10930*/  BSYNC B0 ;  /* 0x0000000000007941 */ /* 0x000fea0003800000 */
.L_x_7358:
[----:B------:R-:W-:-:S04]  /*10940*/  LOP3.LUT R2, R3, 0x80000000, RZ, 0xc0, !PT ;  /* 0x8000000003027812 */ /* 0x000fc800078ec0ff */
[----:B------:R-:W-:-:S04]  /*10950*/  SHF.R.U32.HI R3, RZ, 0x18, R2 ;  /* 0x00000018ff037819 */ /* 0x000fc80000011602 */
[----:B------:R-:W-:-:S05]  /*10960*/  LOP3.LUT R3, R0, R3, RZ, 0xfc, !PT ;  /* 0x0000000300037212 */ /* 0x000fca00078efcff */
[----:B------:R-:W-:Y:S01]  /*10970*/  STG.E.U8 [R22.64], R3 ;  /* 0x0000000316007986 */ /* 0x000fe2000c101124 */
[----:B------:R-:W-:Y:S05]  /*10980*/  EXIT ;  /* 0x000000000000794d */ /* 0x000fea0003800000 */
.L_x_7354:
[----:B------:R-:W0:Y:S01]  /*10990*/  F2F.F32.F64 R0, R4 ;  /* 0x0000000400007310 */ /* 0x000e220000301000 */
[----:B------:R-:W0:-:S14]  /*109a0*/  DSETP.GEU.AND P0, PT, |R4|, c[0x2][0x0], PT ;  /* 0x008000000400762a */ /* 0x000e1c0003f0e200 */
[----:B0-----:R-:W-:-:S05]  /*109b0*/  @!P0 FMUL R0, R0, 1.175494350822287508e-38 ;  /* 0x0080000000008820 */ /* 0x001fca0000400000 */
[----:B------:R-:W-:-:S05]  /*109c0*/  F2FP.BF16.PACK_AB R0, RZ, R0 ;  /* 0x00000000ff00723e */ /* 0x000fca00000010ff */
[----:B------:R-:W-:Y:S01]  /*109d0*/  STG.E.U16 [R22.64], R0 ;  /* 0x0000000016007986 */ /* 0x000fe2000c101524 */
[----:B------:R-:W-:Y:S05]  /*109e0*/  EXIT ;  /* 0x000000000000794d */ /* 0x000fea0003800000 */
.L_x_7351:
        /* <DEDUP_REMOVED lines=11> */
.L_x_7363:
        /* <DEDUP_REMOVED lines=19> */
.L_x_7366:
[----:B------:R-:W-:-:S04]  /*10bd0*/  LOP3.LUT R2, R3, 0x80000000, RZ, 0xc0, !PT ;  /* 0x8000000003027812 */ /* 0x000fc800078ec0ff */
[----:B------:R-:W-:-:S04]  /*10be0*/  SHF.R.U32.HI R3, RZ, 0x18, R2 ;  /* 0x00000018ff037819 */ /* 0x000fc80000011602 */
[----:B------:R-:W-:-:S04]  /*10bf0*/  LOP3.LUT R0, R0, R3, RZ, 0xfc, !PT ;  /* 0x0000000300007212 */ /* 0x000fc800078efcff */
[----:B------:R-:W-:Y:S02]  /*10c00*/  PRMT R11, R0, 0x7610, R11 ;  /* 0x00007610000b7816 */ /* 0x000fe4000000000b */
.L_x_7365:
[----:B------:R-:W-:Y:S05]  /*10c10*/  BSYNC B0 ;  /* 0x0000000000007941 */ /* 0x000fea0003800000 */
.L_x_7364:
[----:B------:R-:W-:Y:S01]  /*10c20*/  STG.E.U8 [R22.64], R11 ;  /* 0x0000000b16007986 */ /* 0x000fe2000c101124 */
[----:B------:R-:W-:Y:S05]  /*10c30*/  EXIT ;  /* 0x000000000000794d */ /* 0x000fea0003800000 */
.L_x_7362:
        /* <DEDUP_REMOVED lines=19> */
.L_x_7369:
[----:B------:R-:W-:-:S04]  /*10d70*/  LOP3.LUT R2, R3, 0x80000000, RZ, 0xc0, !PT ;  /* 0x8000000003027812 */ /* 0x000fc800078ec0ff */
[----:B------:R-:W-:-:S04]  /*10d80*/  SHF.R.U32.HI R3, RZ, 0x18, R2 ;  /* 0x00000018ff037819 */ /* 0x000fc80000011602 */
[----:B------:R-:W-:-:S04]  /*10d90*/  LOP3.LUT R0, R0, R3, RZ, 0xfc, !PT ;  /* 0x0000000300007212 */ /* 0x000fc800078efcff */
[----:B------:R-:W-:Y:S02]  /*10da0*/  PRMT R11, R0, 0x7610, R11 ;  /* 0x00007610000b7816 */ /* 0x000fe4000000000b */
.L_x_7368:
[----:B------:R-:W-:Y:S05]  /*10db0*/  BSYNC B0 ;  /* 0x0000000000007941 */ /* 0x000fea0003800000 */
.L_x_7367:
[----:B------:R-:W-:Y:S01]  /*10dc0*/  STG.E.U8 [R22.64], R11 ;  /* 0x0000000b16007986 */ /* 0x000fe2000c101124 */
[----:B------:R-:W-:Y:S05]  /*10dd0*/  EXIT ;  /* 0x000000000000794d */ /* 0x000fea0003800000 */
.L_x_7361:
        /* <DEDUP_REMOVED lines=24> */
.L_x_7344:
        /* <DEDUP_REMOVED lines=20> */
.L_x_7371:
[----:B------:R-:W0:Y:S02]  /*110a0*/  F2I.U64.F64.TRUNC R4, R4 ;  /* 0x0000000400047311 */ /* 0x000e24000030d800 */
[----:B0-----:R-:W-:Y:S01]  /*110b0*/  STG.E.64 [R22.64], R4 ;  /* 0x0000000416007986 */ /* 0x001fe2000c101b24 */
[----:B------:R-:W-:Y:S05]  /*110c0*/  EXIT ;  /* 0x000000000000794d */ /* 0x000fea0003800000 */
.L_x_7370:
[----:B------:R-:W0:Y:S02]  /*110d0*/  F2I.U32.F64.TRUNC R5, R4 ;  /* 0x0000000400057311 */ /* 0x000e24000030d000 */
[----:B0-----:R-:W-:Y:S01]  /*110e0*/  STG.E [R22.64], R5 ;  /* 0x0000000516007986 */ /* 0x001fe2000c101924 */
[----:B------:R-:W-:Y:S05]  /*110f0*/  EXIT ;  /* 0x000000000000794d */ /* 0x000fea0003800000 */
.L_x_7372:
        /* <DEDUP_REMOVED lines=16> */
.L_x_22958:


//--------------------- .text._ZN2at6native27unrolled_elementwise_kernelIZZZNS0_54_GLOBAL__N__d8c5977b_16_LinearAlgebra_cu_9e10b42f_321716addr_kernel_cudaERNS_14TensorIteratorERKN3c106ScalarES8_ENKUlvE_clEvENKUlvE6_clEvEUlNS5_7complexIdEESC_SC_E_St5arrayIPcLm4EELi4E23TrivialOffsetCalculatorILi3EjESH_ILi1EjENS0_6memory12LoadWithCastILi3EEENSK_13StoreWithCastILi1EEEEEviT_T0_T2_T3_T4_T5_ --------------------------
	.section	.text._ZN2at6native27unrolled_elementwise_kernelIZZZNS0_54_GLOBAL__N__d8c5977b_16_LinearAlgebra_cu_9e10b42f_321716addr_kernel_cudaERNS_14TensorIteratorERKN3c106ScalarES8_ENKUlvE_clEvENKUlvE6_clEvEUlNS5_7complexIdEESC_SC_E_St5arrayIPcLm4EELi4E23TrivialOffsetCalculatorILi3EjESH_ILi1EjENS0_6memory12LoadWithCastILi3EEENSK_13StoreWithCastILi1EEEEEviT_T0_T2_T3_T4_T5_,"ax",@progbits
	.sectioninfo	@"SHI_REGISTERS=54"
	.align	128
        .global         _ZN2at6native27unrolled_elementwise_kernelIZZZNS0_54_GLOBAL__N__d8c5977b_16_LinearAlgebra_cu_9e10b42f_321716addr_kernel_cudaERNS_14TensorIteratorERKN3c106ScalarES8_ENKUlvE_clEvENKUlvE6_clEvEUlNS5_7complexIdEESC_SC_E_St5arrayIPcLm4EELi4E23TrivialOffsetCalculatorILi3EjESH_ILi1EjENS0_6memory12LoadWithCastILi3EEENSK_13StoreWithCastILi1EEEEEviT_T0_T2_T3_T4_T5_
        .type           _ZN2at6native27unrolled_elementwise_kernelIZZZNS0_54_GLOBAL__N__d8c5977b_16_LinearAlgebra_cu_9e10b42f_321716addr_kernel_cudaERNS_14TensorIteratorERKN3c106ScalarES8_ENKUlvE_clEvENKUlvE6_clEvEUlNS5_7complexIdEESC_SC_E_St5arrayIPcLm4EELi4E23TrivialOffsetCalculatorILi3EjESH_ILi1EjENS0_6memory12LoadWithCastILi3EEENSK_13StoreWithCastILi1EEEEEviT_T0_T2_T3_T4_T5_,@function
        .size           _ZN2at6native27unrolled_elementwise_kernelIZZZNS0_54_GLOBAL__N__d8c5977b_16_LinearAlgebra_cu_9e10b42f_321716addr_kernel_cudaERNS_14TensorIteratorERKN3c106ScalarES8_ENKUlvE_clEvENKUlvE6_clEvEUlNS5_7complexIdEESC_SC_E_St5arrayIPcLm4EELi4E23TrivialOffsetCalculatorILi3EjESH_ILi1EjENS0_6memory12LoadWithCastILi3EEENSK_13StoreWithCastILi1EEEEEviT_T0_T2_T3_T4_T5_,(.L_x_22959 - _ZN2at6native27unrolled_elementwise_kernelIZZZNS0_54_GLOBAL__N__d8c5977b_16_LinearAlgebra_cu_9e10b42f_321716addr_kernel_cudaERNS_14TensorIteratorERKN3c106ScalarES8_ENKUlvE_clEvENKUlvE6_clEvEUlNS5_7complexIdEESC_SC_E_St5arrayIPcLm4EELi4E23TrivialOffsetCalculatorILi3EjESH_ILi1EjENS0_6memory12LoadWithCastILi3EEENSK_13StoreWithCastILi1EEEEEviT_T0_T2_T3_T4_T5_)
        .other          _ZN2at6native27unrolled_elementwise_kernelIZZZNS0_54_GLOBAL__N__d8c5977b_16_LinearAlgebra_cu_9e10b42f_321716addr_kernel_cudaERNS_14TensorIteratorERKN3c106ScalarES8_ENKUlvE_clEvENKUlvE6_clEvEUlNS5_7complexIdEESC_SC_E_St5arrayIPcLm4EELi4E23TrivialOffsetCalculatorILi3EjESH_ILi1EjENS0_6memory12LoadWithCastILi3EEENSK_13StoreWithCastILi1EEEEEviT_T0_T2_T3_T4_T5_,@"STO_CUDA_ENTRY STV_DEFAULT"
_ZN2at6native27unrolled_elementwise_kernelIZZZNS0_54_GLOBAL__N__d8c5977b_16_LinearAlgebra_cu_9e10b42f_321716addr_kernel_cudaERNS_14TensorIteratorERKN3c106ScalarES8_ENKUlvE_clEvENKUlvE6_clEvEUlNS5_7complexIdEESC_SC_E_St5arrayIPcLm4EELi4E23TrivialOffsetCalculatorILi3EjESH_ILi1EjENS0_6memory12LoadWithCastILi3EEENSK_13StoreWithCastILi1EEEEEviT_T0_T2_T3_T4_T5_:
.text._ZN2at6native27unrolled_elementwise_kernelIZZZNS0_54_GLOBAL__N__d8c5977b_16_LinearAlgebra_cu_9e10b42f_321716addr_kernel_cudaERNS_14TensorIteratorERKN3c106ScalarES8_ENKUlvE_clEvENKUlvE6_clEvEUlNS5_7complexIdEESC_SC_E_St5arrayIPcLm4EELi4E23TrivialOffsetCalculatorILi3EjESH_ILi1EjENS0_6memory12LoadWithCastILi3EEENSK_13StoreWithCastILi1EEEEEviT_T0_T2_T3_T4_T5_:
[----:B------:R-:W-:Y:S02]  /*0000*/  IMAD.MOV.U32 R1, RZ, RZ, c[0x0][0x28] ;  /* 0x00000a00ff017624 */ /* 0x000fe400078e00ff */
[----:B------:R-:W0:Y:S01]  /*0010*/  S2R R2, SR_CTAID.X ;  /* 0x0000000000027919 */ /* 0x000e220000002500 */
[----:B------:R-:W-:Y:S01]  /*0020*/  IMAD.MOV.U32 R3, RZ, RZ, -0x200 ;  /* 0xfffffe00ff037424 */ /* 0x000fe200078e00ff */
[----:B------:R-:W1:Y:S01]  /*0030*/  LDC.U8 R23, c[0x0][0x1b4] ;  /* 0x00006d00ff177b82 */ /* 0x000e620000000000 */
[----:B------:R-:W-:Y:S01]  /*0040*/  ULDC.64 UR36, c[0x0][0x118] ;  /* 0x0000460000247ab9 */ /* 0x000fe20000000a00 */
[----:B------:R-:W2:Y:S01]  /*0050*/  S2R R51, SR_TID.X ;  /* 0x0000000000337919 */ /* 0x000ea20000002100 */
[----:B------:R-:W-:Y:S01]  /*0060*/  BSSY B6, `(.L_x_7373) ;  /* 0x000023e000067945 */ /* 0x000fe20003800000 */
[----:B------:R-:W-:Y:S01]  /*0070*/  CS2R R38, SRZ ;  /* 0x0000000000267805 */ /* 0x000fe2000001ff00 */
[----:B------:R-:W-:Y:S01]  /*0080*/  CS2R R46, SRZ ;  /* 0x00000000002e7805 */ /* 0x000fe2000001ff00 */
[----:B------:R-:W-:Y:S01]  /*0090*/  CS2R R44, SRZ ;  /* 0x00000000002c7805 */ /* 0x000fe2000001ff00 */
[----:B------:R-:W-:Y:S01]  /*00a0*/  CS2R R42, SRZ ;  /* 0x00000000002a7805 */ /* 0x000fe2000001ff00 */
[----:B------:R-:W3:Y:S01]  /*00b0*/  LDC.U8 R48, c[0x0][0x1b5] ;  /* 0x00006d40ff307b82 */ /* 0x000ee20000000000 */
[----:B------:R-:W-:-:S07]  /*00c0*/  CS2R R40, SRZ ;  /* 0x0000000000287805 */ /* 0x000fce000001ff00 */
        /* <DEDUP_REMOVED lines=15> */
[----:B------:R-:W-:Y:S01]  /*01c0*/  IMAD.MOV.U32 R5, RZ, RZ, c[0x4][0x21c] ;  /* 0x01008700ff057624 */ /* 0x000fe200078e00ff */
[----:B------:R0:W1:Y:S01]  /*01d0*/  LDC.64 R14, c[0x4][R0] ;  /* 0x01000000000e7b82 */ /* 0x0000620000000a00 */
[----:B------:R-:W-:Y:S02]  /*01e0*/  IMAD.MOV.U32 R6, RZ, RZ, c[0x4][0x220] ;  /* 0x01008800ff067624 */ /* 0x000fe400078e00ff */
[----:B------:R-:W-:Y:S02]  /*01f0*/  IMAD.MOV.U32 R7, RZ, RZ, c[0x4][0x224] ;  /* 0x01008900ff077624 */ /* 0x000fe400078e00ff */
[----:B------:R-:W-:Y:S02]  /*0200*/  IMAD.MOV.U32 R8, RZ, RZ, 0x4e ;  /* 0x0000004eff087424 */ /* 0x000fe400078e00ff */
[----:B------:R-:W-:-:S02]  /*0210*/  IMAD.MOV.U32 R10, RZ, RZ, c[0x4][0x80] ;  /* 0x01002000ff0a7624 */ /* 0x000fc400078e00ff */
[----:B------:R-:W-:Y:S02]  /*0220*/  IMAD.MOV.U32 R11, RZ, RZ, c[0x4][0x84] ;  /* 0x01002100ff0b7624 */ /* 0x000fe400078e00ff */
[----:B------:R-:W-:Y:S02]  /*0230*/  IMAD.MOV.U32 R12, RZ, RZ, 0x1 ;  /* 0x00000001ff0c7424 */ /* 0x000fe400078e00ff */
[----:B------:R-:W-:Y:S02]  /*0240*/  IMAD.MOV.U32 R13, RZ, RZ, RZ ;  /* 0x000000ffff0d7224 */ /* 0x000fe400078e00ff */
[----:B0-----:R-:W-:Y:S01]  /*0250*/  LEPC R16 ;  /* 0x000000000010734e */ /* 0x001fe20000000000 */
[----:B------:R-:W-:Y:S02]  /*0260*/  MOV R3, 0x2d0 ;  /* 0x000002d000037802 */ /* 0x000fe40000000f00 */
[----:B------:R-:W-:Y:S02]  /*0270*/  MOV R20, 0x250 ;  /* 0x0000025000147802 */ /* 0x000fe40000000f00 */
[----:B------:R-:W-:Y:S02]  /*0280*/  MOV R21, 0x0 ;  /* 0x0000000000157802 */ /* 0x000fe40000000f00 */
[----:B------:R-:W-:-:S02]  /*0290*/  MOV R0, 0x0 ;  /* 0x0000000000007802 */ /* 0x000fc40000000f00 */
[----:B------:R-:W-:-:S04]  /*02a0*/  IADD3 R20, P0, P1, -R20, R3, R16 ;  /* 0x0000000314147210 */ /* 0x000fc8000791e110 */
[----:B------:R-:W-:-:S04]  /*02b0*/  IADD3.X R21, ~R0, R21, R17, P0, P1 ;  /* 0x0000001500157210 */ /* 0x000fc800007e2511 */
[----:B-1----:R-:W-:Y:S05]  /*02c0*/  CALL.ABS.NOINC R14 ;  /* 0x000000000e007343 */ /* 0x002fea0003c00000 */
.L_x_7375:
        /* <DEDUP_REMOVED lines=18> */
.L_x_7379:
[----:B------:R-:W2:Y:S01]  /*03f0*/  LDG.E.U8 R4, [R4.64] ;  /* 0x0000002404047981 */ /* 0x000ea2000c1e1100 */
[----:B------:R-:W-:Y:S01]  /*0400*/  CS2R R46, SRZ ;  /* 0x00000000002e7805 */ /* 0x000fe2000001ff00 */
[----:B--2---:R0:W1:Y:S01]  /*0410*/  I2F.F64.U16 R44, R4 ;  /* 0x00000004002c7312 */ /* 0x0040620000101800 */
[----:B------:R-:W-:Y:S05]  /*0420*/  BRA `(.L_x_7381) ;  /* 0x00000f5000007947 */ /* 0x000fea0003800000 */
.L_x_7378:
        /* <DEDUP_REMOVED lines=10> */
.L_x_7383:
[----:B------:R-:W2:Y:S01]  /*04d0*/  LDG.E R4, [R4.64] ;  /* 0x0000002404047981 */ /* 0x000ea2000c1e1900 */
[----:B------:R-:W-:Y:S01]  /*04e0*/  CS2R R46, SRZ ;  /* 0x00000000002e7805 */ /* 0x000fe2000001ff00 */
[----:B--2---:R0:W1:Y:S01]  /*04f0*/  I2F.F64 R44, R4 ;  /* 0x00000004002c7312 */ /* 0x0040620000201c00 */
[----:B------:R-:W-:Y:S05]  /*0500*/  BRA `(.L_x_7381) ;  /* 0x00000e7000007947 */ /* 0x000fea0003800000 */
.L_x_7382:
[----:B------:R-:W2:Y:S01]  /*0510*/  LDG.E.U16 R4, [R4.64] ;  /* 0x0000002404047981 */ /* 0x000ea2000c1e1500 */
[----:B------:R-:W-:Y:S01]  /*0520*/  CS2R R46, SRZ ;  /* 0x00000000002e7805 */ /* 0x000fe2000001ff00 */
[----:B--2---:R0:W1:Y:S01]  /*0530*/  I2F.F64.S16 R44, R4 ;  /* 0x00000004002c7312 */ /* 0x0040620000101c00 */
[----:B------:R-:W-:Y:S05]  /*0540*/  BRA `(.L_x_7381) ;  /* 0x00000e3000007947 */ /* 0x000fea0003800000 */
.L_x_7377:
        /* <DEDUP_REMOVED lines=11> */
.L_x_7385:
[----:B------:R-:W2:Y:S01]  /*0600*/  LDG.E.U16 R0, [R4.64] ;  /* 0x0000002404007981 */ /* 0x000ea2000c1e1500 */
[----:B------:R-:W-:Y:S01]  /*0610*/  CS2R R46, SRZ ;  /* 0x00000000002e7805 */ /* 0x000fe2000001ff00 */
[----:B--2---:R-:W-:-:S05]  /*0620*/  HADD2.F32 R0, -RZ, R0.H0_H0 ;  /* 0x20000000ff007230 */ /* 0x004fca0000004100 */
[----:B------:R-:W-:-:S04]  /*0630*/  FMUL.FTZ R0, R0, 1 ;  /* 0x3f80000000007820 */ /* 0x000fc80000410000 */
[----:B------:R0:W1:Y:S01]  /*0640*/  F2F.F64.F32 R44, R0 ;  /* 0x00000000002c7310 */ /* 0x0000620000201800 */
[----:B------:R-:W-:Y:S05]  /*0650*/  BRA `(.L_x_7381) ;  /* 0x00000d2000007947 */ /* 0x000fea0003800000 */
.L_x_7384:
        /* <DEDUP_REMOVED lines=12> */
.L_x_7387:
        /* <DEDUP_REMOVED lines=8> */
.L_x_7386:
[----:B------:R0:W5:Y:S01]  /*07a0*/  LDG.E.64 R44, [R4.64] ;  /* 0x00000024042c7981 */ /* 0x000162000c1e1b00 */
[----:B------:R-:W-:Y:S01]  /*07b0*/  CS2R R46, SRZ ;  /* 0x00000000002e7805 */ /* 0x000fe2000001ff00 */
[----:B------:R-:W-:Y:S05]  /*07c0*/  BRA `(.L_x_7381) ;  /* 0x00000bb000007947 */ /* 0x000fea0003800000 */
.L_x_7376:
        /* <DEDUP_REMOVED lines=14> */
.L_x_7390:
[----:B------:R0:W5:Y:S01]  /*08b0*/  LDG.E.128 R44, [R4.64] ;  /* 0x00000024042c7981 */ /* 0x000162000c1e1d00 */
[----:B------:R-:W-:Y:S05]  /*08c0*/  BRA `(.L_x_7381) ;  /* 0x00000ab000007947 */ /* 0x000fea0003800000 */
.L_x_7389:
        /* <DEDUP_REMOVED lines=29> */
.L_x_7392:
        /* <DEDUP_REMOVED lines=16> */
.L_x_7391:
[----:B------:R-:W2:Y:S01]  /*0ba0*/  LDG.E.U16 R0, [R4.64] ;  /* 0x0000002404007981 */ /* 0x000ea2000c1e1500 */
[----:B------:R-:W-:Y:S01]  /*0bb0*/  CS2R R46, SRZ ;  /* 0x00000000002e7805 */ /* 0x000fe2000001ff00 */
[----:B--2---:R-:W-:-:S05]  /*0bc0*/  PRMT R0, RZ, 0x5410, R0 ;  /* 0x00005410ff007816 */ /* 0x004fca0000000000 */
[----:B------:R-:W-:-:S04]  /*0bd0*/  FMUL.FTZ R0, R0, 1 ;  /* 0x3f80000000007820 */ /* 0x000fc80000410000 */
[----:B------:R0:W1:Y:S01]  /*0be0*/  F2F.F64.F32 R44, R0 ;  /* 0x00000000002c7310 */ /* 0x0000620000201800 */
[----:B------:R-:W-:Y:S05]  /*0bf0*/  BRA `(.L_x_7381) ;  /* 0x0000078000007947 */ /* 0x000fea0003800000 */
.L_x_7388:
        /* <DEDUP_REMOVED lines=12> */
.L_x_7395:
        /* <DEDUP_REMOVED lines=21> */
.L_x_7399:
[----:B------:R-:W-:Y:S05]  /*0e10*/  BSYNC B1 ;  /* 0x0000000000017941 */ /* 0x000fea0003800000 */
.L_x_7398:
[----:B------:R-:W-:Y:S01]  /*0e20*/  LEA R5, R0, 0x3b800000, 0x17 ;  /* 0x3b80000000057811 */ /* 0x000fe200078eb8ff */
[----:B------:R-:W-:-:S05]  /*0e30*/  IMAD.SHL.U32 R0, R3, 0x100000, RZ ;  /* 0x0010000003007824 */ /* 0x000fca00078e00ff */
[----:B------:R-:W-:Y:S02]  /*0e40*/  LOP3.LUT R0, R5, R0, R6, 0xfe, !PT ;  /* 0x0000000005007212 */ /* 0x000fe400078efe06 */
.L_x_7397:
[----:B------:R-:W-:Y:S05]  /*0e50*/  BSYNC B0 ;  /* 0x0000000000007941 */ /* 0x000fea0003800000 */
.L_x_7396:
[----:B------:R-:W-:Y:S01]  /*0e60*/  FMUL.FTZ R0, R0, 1 ;  /* 0x3f80000000007820 */ /* 0x000fe20000410000 */
[----:B------:R-:W-:-:S03]  /*0e70*/  CS2R R46, SRZ ;  /* 0x00000000002e7805 */ /* 0x000fc6000001ff00 */
[----:B------:R0:W1:Y:S01]  /*0e80*/  F2F.F64.F32 R44, R0 ;  /* 0x00000000002c7310 */ /* 0x0000620000201800 */
[----:B------:R-:W-:Y:S05]  /*0e90*/  BRA `(.L_x_7381) ;  /* 0x000004e000007947 */ /* 0x000fea0003800000 */
.L_x_7394:
        /* <DEDUP_REMOVED lines=21> */
.L_x_7403:
[----:B------:R-:W-:Y:S05]  /*0ff0*/  BSYNC B1 ;  /* 0x0000000000017941 */ /* 0x000fea0003800000 */
.L_x_7402:
[----:B------:R-:W-:Y:S01]  /*1000*/  LEA R5, R0, 0x37800000, 0x17 ;  /* 0x3780000000057811 */ /* 0x000fe200078eb8ff */
[----:B------:R-:W-:-:S05]  /*1010*/  IMAD.SHL.U32 R0, R3, 0x200000, RZ ;  /* 0x0020000003007824 */ /* 0x000fca00078e00ff */
[----:B------:R-:W-:Y:S02]  /*1020*/  LOP3.LUT R0, R5, R0, R6, 0xfe, !PT ;  /* 0x0000000005007212 */ /* 0x000fe400078efe06 */
.L_x_7401:
[----:B------:R-:W-:Y:S05]  /*1030*/  BSYNC B0 ;  /* 0x0000000000007941 */ /* 0x000fea0003800000 */
.L_x_7400:
[----:B------:R-:W-:Y:S01]  /*1040*/  FMUL.FTZ R0, R0, 1 ;  /* 0x3f80000000007820 */ /* 0x000fe20000410000 */
[----:B------:R-:W-:-:S03]  /*1050*/  CS2R R46, SRZ ;  /* 0x00000000002e7805 */ /* 0x000fc6000001ff00 */
[----:B------:R0:W1:Y:S01]  /*1060*/  F2F.F64.F32 R44, R0 ;  /* 0x00000000002c7310 */ /* 0x0000620000201800 */
[----:B------:R-:W-:Y:S05]  /*1070*/  BRA `(.L_x_7381) ;  /* 0x0000030000007947 */ /* 0x000fea0003800000 */
.L_x_7393:
        /* <DEDUP_REMOVED lines=14> */
.L_x_7407:
[----:B------:R-:W-:Y:S05]  /*1160*/  BSYNC B0 ;  /* 0x0000000000007941 */ /* 0x000fea0003800000 */
.L_x_7406:
[----:B------:R-:W-:Y:S01]  /*1170*/  FMUL.FTZ R0, R0, 1 ;  /* 0x3f80000000007820 */ /* 0x000fe20000410000 */
[----:B------:R-:W-:-:S03]  /*1180*/  CS2R R46, SRZ ;  /* 0x00000000002e7805 */ /* 0x000fc6000001ff00 */
[----:B------:R0:W1:Y:S01]  /*1190*/  F2F.F64.F32 R44, R0 ;  /* 0x00000000002c7310 */ /* 0x0000620000201800 */
[----:B------:R-:W-:Y:S05]  /*11a0*/  BRA `(.L_x_7381) ;  /* 0x000001d000007947 */ /* 0x000fea0003800000 */
.L_x_7380:
        /* <DEDUP_REMOVED lines=22> */
.L_x_7405:
[----:B------:R-:W2:Y:S01]  /*1310*/  LDG.E.64 R44, [R4.64] ;  /* 0x00000024042c7981 */ /* 0x000ea2000c1e1b00 */
[----:B------:R-:W-:Y:S01]  /*1320*/  CS2R R46, SRZ ;  /* 0x00000000002e7805 */ /* 0x000fe2000001ff00 */
[----:B--2---:R-:W0:Y:S01]  /*1330*/  I2F.F64.U64 R44, R44 ;  /* 0x0000002c002c7312 */ /* 0x004e220000301800 */
[----:B------:R-:W-:Y:S05]  /*1340*/  BRA `(.L_x_7381) ;  /* 0x0000003000007947 */ /* 0x000fea0003800000 */
.L_x_7404:
[----:B------:R-:W2:Y:S01]  /*1350*/  LDG.E R4, [R4.64] ;  /* 0x0000002404047981 */ /* 0x000ea2000c1e1900 */
[----:B------:R-:W-:Y:S01]  /*1360*/  CS2R R46, SRZ ;  /* 0x00000000002e7805 */ /* 0x000fe2000001ff00 */
[----:B--2---:R0:W1:Y:S06]  /*1370*/  I2F.F64.U32 R44, R4 ;  /* 0x00000004002c7312 */ /* 0x00406c0000201800 */
.L_x_7381:
        /* <DEDUP_REMOVED lines=18> */
.L_x_7411:
[----:B------:R-:W3:Y:S01]  /*14a0*/  LDG.E.U8 R4, [R4.64] ;  /* 0x0000002404047981 */ /* 0x000ee2000c1e1100 */
[----:B------:R-:W-:Y:S01]  /*14b0*/  CS2R R42, SRZ ;  /* 0x00000000002a7805 */ /* 0x000fe2000001ff00 */
[----:B---3--:R0:W3:Y:S01]  /*14c0*/  I2F.F64.U16 R40, R4 ;  /* 0x0000000400287312 */ /* 0x0080e20000101800 */
[----:B------:R-:W-:Y:S05]  /*14d0*/  BRA `(.L_x_7413) ;  /* 0x00000f5000007947 */ /* 0x000fea0003800000 */
.L_x_7410:
        /* <DEDUP_REMOVED lines=10> */
.L_x_7415:
[----:B------:R-:W3:Y:S01]  /*1580*/  LDG.E R4, [R4.64] ;  /* 0x0000002404047981 */ /* 0x000ee2000c1e1900 */
[----:B------:R-:W-:Y:S01]  /*1590*/  CS2R R42, SRZ ;  /* 0x00000000002a7805 */ /* 0x000fe2000001ff00 */
[----:B---3--:R0:W3:Y:S01]  /*15a0*/  I2F.F64 R40, R4 ;  /* 0x0000000400287312 */ /* 0x0080e20000201c00 */
[----:B------:R-:W-:Y:S05]  /*15b0*/  BRA `(.L_x_7413) ;  /* 0x00000e7000007947 */ /* 0x000fea0003800000 */
.L_x_7414:
[----:B------:R-:W3:Y:S01]  /*15c0*/  LDG.E.U16 R4, [R4.64] ;  /* 0x0000002404047981 */ /* 0x000ee2000c1e1500 */
[----:B------:R-:W-:Y:S01]  /*15d0*/  CS2R R42, SRZ ;  /* 0x00000000002a7805 */ /* 0x000fe2000001ff00 */
[----:B---3--:R0:W3:Y:S01]  /*15e0*/  I2F.F64.S16 R40, R4 ;  /* 0x0000000400287312 */ /* 0x0080e20000101c00 */
[----:B------:R-:W-:Y:S05]  /*15f0*/  BRA `(.L_x_7413) ;  /* 0x00000e3000007947 */ /* 0x000fea0003800000 */
.L_x_7409:
        /* <DEDUP_REMOVED lines=11> */
.L_x_7417:
[----:B------:R-:W3:Y:S01]  /*16b0*/  LDG.E.U16 R0, [R4.64] ;  /* 0x0000002404007981 */ /* 0x000ee2000c1e1500 */
[----:B------:R-:W-:Y:S01]  /*16c0*/  CS2R R42, SRZ ;  /* 0x00000000002a7805 */ /* 0x000fe2000001ff00 */
[----:B---3--:R-:W-:-:S05]  /*16d0*/  HADD2.F32 R0, -RZ, R0.H0_H0 ;  /* 0x20000000ff007230 */ /* 0x008fca0000004100 */
[----:B------:R-:W-:-:S04]  /*16e0*/  FMUL.FTZ R0, R0, 1 ;  /* 0x3f80000000007820 */ /* 0x000fc80000410000 */
[----:B------:R0:W3:Y:S01]  /*16f0*/  F2F.F64.F32 R40, R0 ;  /* 0x0000000000287310 */ /* 0x0000e20000201800 */
[----:B------:R-:W-:Y:S05]  /*1700*/  BRA `(.L_x_7413) ;  /* 0x00000d2000007947 */ /* 0x000fea0003800000 */
.L_x_7416:
        /* <DEDUP_REMOVED lines=12> */
.L_x_7419:
        /* <DEDUP_REMOVED lines=8> */
.L_x_7418:
[----:B------:R0:W5:Y:S01]  /*1850*/  LDG.E.64 R40, [R4.64] ;  /* 0x0000002404287981 */ /* 0x000162000c1e1b00 */
[----:B------:R-:W-:Y:S01]  /*1860*/  CS2R R42, SRZ ;  /* 0x00000000002a7805 */ /* 0x000fe2000001ff00 */
[----:B------:R-:W-:Y:S05]  /*1870*/  BRA `(.L_x_7413) ;  /* 0x00000bb000007947 */ /* 0x000fea0003800000 */
.L_x_7408:
        /* <DEDUP_REMOVED lines=14> */
.L_x_7422:
[----:B------:R0:W5:Y:S01]  /*1960*/  LDG.E.128 R40, [R4.64] ;  /* 0x0000002404287981 */ /* 0x000162000c1e1d00 */
[----:B------:R-:W-:Y:S05]  /*1970*/  BRA `(.L_x_7413) ;  /* 0x00000ab000007947 */ /* 0x000fea0003800000 */
.L_x_7421:
        /* <DEDUP_REMOVED lines=29> */
.L_x_7424:
        /* <DEDUP_REMOVED lines=16> */
.L_x_7423:
[----:B------:R-:W3:Y:S01]  /*1c50*/  LDG.E.U16 R0, [R4.64] ;  /* 0x0000002404007981 */ /* 0x000ee2000c1e1500 */
[----:B------:R-:W-:Y:S01]  /*1c60*/  CS2R R42, SRZ ;  /* 0x00000000002a7805 */ /* 0x000fe2000001ff00 */
[----:B---3--:R-:W-:-:S05]  /*1c70*/  PRMT R0, RZ, 0x5410, R0 ;  /* 0x00005410ff007816 */ /* 0x008fca0000000000 */
[----:B------:R-:W-:-:S04]  /*1c80*/  FMUL.FTZ R0, R0, 1 ;  /* 0x3f80000000007820 */ /* 0x000fc80000410000 */
[----:B------:R0:W3:Y:S01]  /*1c90*/  F2F.F64.F32 R40, R0 ;  /* 0x0000000000287310 */ /* 0x0000e20000201800 */
[----:B------:R-:W-:Y:S05]  /*1ca0*/  BRA `(.L_x_7413) ;  /* 0x0000078000007947 */ /* 0x000fea0003800000 */
.L_x_7420:
        /* <DEDUP_REMOVED lines=12> */
.L_x_7427:
        /* <DEDUP_REMOVED lines=21> */
.L_x_7431:
[----:B------:R-:W-:Y:S05]  /*1ec0*/  BSYNC B1 ;  /* 0x0000000000017941 */ /* 0x000fea0003800000 */
.L_x_7430:
[----:B------:R-:W-:Y:S01]  /*1ed0*/  LEA R5, R0, 0x3b800000, 0x17 ;  /* 0x3b80000000057811 */ /* 0x000fe200078eb8ff */
[----:B------:R-:W-:-:S05]  /*1ee0*/  IMAD.SHL.U32 R0, R3, 0x100000, RZ ;  /* 0x0010000003007824 */ /* 0x000fca00078e00ff */
[----:B------:R-:W-:Y:S02]  /*1ef0*/  LOP3.LUT R0, R5, R0, R6, 0xfe, !PT ;  /* 0x0000000005007212 */ /* 0x000fe400078efe06 */
.L_x_7429:
[----:B------:R-:W-:Y:S05]  /*1f00*/  BSYNC B0 ;  /* 0x0000000000007941 */ /* 0x000fea0003800000 */
.L_x_7428:
[----:B------:R-:W-:Y:S01]  /*1f10*/  FMUL.FTZ R0, R0, 1 ;  /* 0x3f80000000007820 */ /* 0x000fe20000410000 */
[----:B------:R-:W-:-:S03]  /*1f20*/  CS2R R42, SRZ ;  /* 0x00000000002a7805 */ /* 0x000fc6000001ff00 */
[----:B------:R0:W3:Y:S01]  /*1f30*/  F2F.F64.F32 R40, R0 ;  /* 0x0000000000287310 */ /* 0x0000e20000201800 */
[----:B------:R-:W-:Y:S05]  /*1f40*/  BRA `(.L_x_7413) ;  /* 0x000004e000007947 */ /* 0x000fea0003800000 */
.L_x_7426:
        /* <DEDUP_REMOVED lines=21> */
.L_x_7435:
[----:B------:R-:W-:Y:S05]  /*20a0*/  BSYNC B1 ;  /* 0x0000000000017941 */ /* 0x000fea0003800000 */
.L_x_7434:
[----:B------:R-:W-:Y:S01]  /*20b0*/  LEA R5, R0, 0x37800000, 0x17 ;  /* 0x3780000000057811 */ /* 0x000fe200078eb8ff */
[----:B------:R-:W-:-:S05]  /*20c0*/  IMAD.SHL.U32 R0, R3, 0x200000, RZ ;  /* 0x0020000003007824 */ /* 0x000fca00078e00ff */
[----:B------:R-:W-:Y:S02]  /*20d0*/  LOP3.LUT R0, R5, R0, R6, 0xfe, !PT ;  /* 0x0000000005007212 */ /* 0x000fe400078efe06 */
.L_x_7433:
[----:B------:R-:W-:Y:S05]  /*20e0*/  BSYNC B0 ;  /* 0x0000000000007941 */ /* 0x000fea0003800000 */
.L_x_7432:
[----:B------:R-:W-:Y:S01]  /*20f0*/  FMUL.FTZ R0, R0, 1 ;  /* 0x3f80000000007820 */ /* 0x000fe20000410000 */
[----:B------:R-:W-:-:S03]  /*2100*/  CS2R R42, SRZ ;  /* 0x00000000002a7805 */ /* 0x000fc6000001ff00 */
[----:B------:R0:W3:Y:S01]  /*2110*/  F2F.F64.F32 R40, R0 ;  /* 0x0000000000287310 */ /* 0x0000e20000201800 */
[----:B------:R-:W-:Y:S05]  /*2120*/  BRA `(.L_x_7413) ;  /* 0x0000030000007947 */ /* 0x000fea0003800000 */
.L_x_7425:
        /* <DEDUP_REMOVED lines=14> */
.L_x_7439:
[----:B------:R-:W-:Y:S05]  /*2210*/  BSYNC B0 ;  /* 0x0000000000007941 */ /* 0x000fea0003800000 */
.L_x_7438:
[----:B------:R-:W-:Y:S01]  /*2220*/  FMUL.FTZ R0, R0, 1 ;  /* 0x3f80000000007820 */ /* 0x000fe20000410000 */
[----:B------:R-:W-:-:S03]  /*2230*/  CS2R R42, SRZ ;  /* 0x00000000002a7805 */ /* 0x000fc6000001ff00 */
[----:B------:R0:W3:Y:S01]  /*2240*/  F2F.F64.F32 R40, R0 ;  /* 0x0000000000287310 */ /* 0x0000e20000201800 */
[----:B------:R-:W-:Y:S05]  /*2250*/  BRA `(.L_x_7413) ;  /* 0x000001d000007947 */ /* 0x000fea0003800000 */
.L_x_7412:
        /* <DEDUP_REMOVED lines=22> */
.L_x_7437:
[----:B------:R-:W3:Y:S01]  /*23c0*/  LDG.E.64 R40, [R4.64] ;  /* 0x0000002404287981 */ /* 0x000ee2000c1e1b00 */
[----:B------:R-:W-:Y:S01]  /*23d0*/  CS2R R42, SRZ ;  /* 0x00000000002a7805 */ /* 0x000fe2000001ff00 */
[----:B---3--:R-:W0:Y:S01]  /*23e0*/  I2F.F64.U64 R40, R40 ;  /* 0x0000002800287312 */ /* 0x008e220000301800 */
[----:B------:R-:W-:Y:S05]  /*23f0*/  BRA `(.L_x_7413) ;  /* 0x0000003000007947 */ /* 0x000fea0003800000 */
.L_x_7436:
[----:B------:R-:W3:Y:S01]  /*2400*/  LDG.E R4, [R4.64] ;  /* 0x0000002404047981 */ /* 0x000ee2000c1e1900 */
[----:B------:R-:W-:Y:S01]  /*2410*/  CS2R R42, SRZ ;  /* 0x00000000002a7805 */ /* 0x000fe2000001ff00 */
[----:B---3--:R0:W3:Y:S06]  /*2420*/  I2F.F64.U32 R40, R4 ;  /* 0x0000000400287312 */ /* 0x0080ec0000201800 */
.L_x_7413:
[----:B------:R-:W-:-:S03]  /*2430*/  IADD3 R51, R51, 0x80, RZ ;  /* 0x0000008033337810 */ /* 0x000fc60007ffe0ff */
.L_x_7374:
[----:B-1-34-:R-:W-:Y:S05]  /*2440*/  BSYNC B6 ;  /* 0x0000000000067941 */ /* 0x01afea0003800000 */
.L_x_7373:
[----:B------:R-:W-:Y:S01]  /*2450*/  ISETP.GE.AND P0, PT, R51, R22, PT ;  /* 0x000000163300720c */ /* 0x000fe20003f06270 */
[----:B------:R-:W-:Y:S01]  /*2460*/  BSSY B6, `(.L_x_7440) ;  /* 0x0000238000067945 */ /* 0x000fe20003800000 */
[----:B------:R-:W-:Y:S01]  /*2470*/  CS2R R36, SRZ ;  /* 0x0000000000247805 */ /* 0x000fe2000001ff00 */
[----:B------:R-:W-:Y:S01]  /*2480*/  CS2R R34, SRZ ;  /* 0x0000000000227805 */ /* 0x000fe2000001ff00 */
[----:B------:R-:W-:-:S09]  /*2490*/  CS2R R32, SRZ ;  /* 0x0000000000207805 */ /* 0x000fd2000001ff00 */
        /* <DEDUP_REMOVED lines=29> */
.L_x_7442:
        /* <DEDUP_REMOVED lines=18> */
.L_x_7446:
[----:B------:R-:W3:Y:S01]  /*2790*/  LDG.E.U8 R4, [R4.64] ;  /* 0x0000002404047981 */ /* 0x000ee2000c1e1100 */
[----:B------:R-:W-:Y:S01]  /*27a0*/  CS2R R38, SRZ ;  /* 0x0000000000267805 */ /* 0x000fe2000001ff00 */
[----:B---3--:R0:W1:Y:S01]  /*27b0*/  I2F.F64.U16 R36, R4 ;  /* 0x0000000400247312 */ /* 0x0080620000101800 */
[----:B------:R-:W-:Y:S05]  /*27c0*/  BRA `(.L_x_7448) ;  /* 0x00000f5000007947 */ /* 0x000fea0003800000 */
.L_x_7445:
        /* <DEDUP_REMOVED lines=10> */
.L_x_7450:
[----:B------:R-:W3:Y:S01]  /*2870*/  LDG.E R4, [R4.64] ;  /* 0x0000002404047981 */ /* 0x000ee2000c1e1900 */
[----:B------:R-:W-:Y:S01]  /*2880*/  CS2R R38, SRZ ;  /* 0x0000000000267805 */ /* 0x000fe2000001ff00 */
[----:B---3--:R0:W1:Y:S01]  /*2890*/  I2F.F64 R36, R4 ;  /* 0x0000000400247312 */ /* 0x0080620000201c00 */
[----:B------:R-:W-:Y:S05]  /*28a0*/  BRA `(.L_x_7448) ;  /* 0x00000e7000007947 */ /* 0x000fea0003800000 */
.L_x_7449:
[----:B------:R-:W3:Y:S01]  /*28b0*/  LDG.E.U16 R4, [R4.64] ;  /* 0x0000002404047981 */ /* 0x000ee2000c1e1500 */
[----:B------:R-:W-:Y:S01]  /*28c0*/  CS2R R38, SRZ ;  /* 0x0000000000267805 */ /* 0x000fe2000001ff00 */
[----:B---3--:R0:W1:Y:S01]  /*28d0*/  I2F.F64.S16 R36, R4 ;  /* 0x0000000400247312 */ /* 0x0080620000101c00 */
[----:B------:R-:W-:Y:S05]  /*28e0*/  BRA `(.L_x_7448) ;  /* 0x00000e3000007947 */ /* 0x000fea0003800000 */
.L_x_7444:
        /* <DEDUP_REMOVED lines=11> */
.L_x_7452:
[----:B------:R-:W3:Y:S01]  /*29a0*/  LDG.E.U16 R0, [R4.64] ;  /* 0x0000002404007981 */ /* 0x000ee2000c1e1500 */
[----:B------:R-:W-:Y:S01]  /*29b0*/  CS2R R38, SRZ ;  /* 0x0000000000267805 */ /* 0x000fe2000001ff00 */
[----:B---3--:R-:W-:-:S05]  /*29c0*/  HADD2.F32 R0, -RZ, R0.H0_H0 ;  /* 0x20000000ff007230 */ /* 0x008fca0000004100 */
[----:B------:R-:W-:-:S04]  /*29d0*/  FMUL.FTZ R0, R0, 1 ;  /* 0x3f80000000007820 */ /* 0x000fc80000410000 */
[----:B------:R0:W1:Y:S01]  /*29e0*/  F2F.F64.F32 R36, R0 ;  /* 0x0000000000247310 */ /* 0x0000620000201800 */
[----:B------:R-:W-:Y:S05]  /*29f0*/  BRA `(.L_x_7448) ;  /* 0x00000d2000007947 */ /* 0x000fea0003800000 */
.L_x_7451:
        /* <DEDUP_REMOVED lines=12> */
.L_x_7454:
        /* <DEDUP_REMOVED lines=8> */
.L_x_7453:
[----:B------:R0:W5:Y:S01]  /*2b40*/  LDG.E.64 R36, [R4.64] ;  /* 0x0000002404247981 */ /* 0x000162000c1e1b00 */
[----:B------:R-:W-:Y:S01]  /*2b50*/  CS2R R38, SRZ ;  /* 0x0000000000267805 */ /* 0x000fe2000001ff00 */
[----:B------:R-:W-:Y:S05]  /*2b60*/  BRA `(.L_x_7448) ;  /* 0x00000bb000007947 */ /* 0x000fea0003800000 */
.L_x_7443:
        /* <DEDUP_REMOVED lines=14> */
.L_x_7457:
[----:B------:R0:W5:Y:S01]  /*2c50*/  LDG.E.128 R36, [R4.64] ;  /* 0x0000002404247981 */ /* 0x000162000c1e1d00 */
[----:B------:R-:W-:Y:S05]  /*2c60*/  BRA `(.L_x_7448) ;  /* 0x00000ab000007947 */ /* 0x000fea0003800000 */
.L_x_7456:
        /* <DEDUP_REMOVED lines=29> */
.L_x_7459:
        /* <DEDUP_REMOVED lines=16> */
.L_x_7458:
[----:B------:R-:W3:Y:S01]  /*2f40*/  LDG.E.U16 R0, [R4.64] ;  /* 0x0000002404007981 */ /* 0x000ee2000c1e1500 */
[----:B------:R-:W-:Y:S01]  /*2f50*/  CS2R R38, SRZ ;  /* 0x0000000000267805 */ /* 0x000fe2000001ff00 */
[----:B---3--:R-:W-:-:S05]  /*2f60*/  PRMT R0, RZ, 0x5410, R0 ;  /* 0x00005410ff007816 */ /* 0x008fca0000000000 */
[----:B------:R-:W-:-:S04]  /*2f70*/  FMUL.FTZ R0, R0, 1 ;  /* 0x3f80000000007820 */ /* 0x000fc80000410000 */
[----:B------:R0:W1:Y:S01]  /*2f80*/  F2F.F64.F32 R36, R0 ;  /* 0x0000000000247310 */ /* 0x0000620000201800 */
[----:B------:R-:W-:Y:S05]  /*2f90*/  BRA `(.L_x_7448) ;  /* 0x0000078000007947 */ /* 0x000fea0003800000 */
.L_x_7455:
        /* <DEDUP_REMOVED lines=12> */
.L_x_7462:
        /* <DEDUP_REMOVED lines=21> */
.L_x_7466:
[----:B------:R-:W-:Y:S05]  /*31b0*/  BSYNC B1 ;  /* 0x0000000000017941 */ /* 0x000fea0003800000 */
.L_x_7465:
[----:B------:R-:W-:Y:S01]  /*31c0*/  LEA R5, R0, 0x3b800000, 0x17 ;  /* 0x3b80000000057811 */ /* 0x000fe200078eb8ff */
[----:B------:R-:W-:-:S05]  /*31d0*/  IMAD.SHL.U32 R0, R3, 0x100000, RZ ;  /* 0x0010000003007824 */ /* 0x000fca00078e00ff */
[----:B------:R-:W-:Y:S02]  /*31e0*/  LOP3.LUT R0, R5, R0, R6, 0xfe, !PT ;  /* 0x0000000005007212 */ /* 0x000fe400078efe06 */
.L_x_7464:
[----:B------:R-:W-:Y:S05]  /*31f0*/  BSYNC B0 ;  /* 0x0000000000007941 */ /* 0x000fea0003800000 */
.L_x_7463:
[----:B------:R-:W-:Y:S01]  /*3200*/  FMUL.FTZ R0, R0, 1 ;  /* 0x3f80000000007820 */ /* 0x000fe20000410000 */
[----:B------:R-:W-:-:S03]  /*3210*/  CS2R R38, SRZ ;  /* 0x0000000000267805 */ /* 0x000fc6000001ff00 */
[----:B------:R0:W1:Y:S01]  /*3220*/  F2F.F64.F32 R36, R0 ;  /* 0x0000000000247310 */ /* 0x0000620000201800 */
[----:B------:R-:W-:Y:S05]  /*3230*/  BRA `(.L_x_7448) ;  /* 0x000004e000007947 */ /* 0x000fea0003800000 */
.L_x_7461:
        /* <DEDUP_REMOVED lines=21> */
.L_x_7470:
[----:B------:R-:W-:Y:S05]  /*3390*/  BSYNC B1 ;  /* 0x0000000000017941 */ /* 0x000fea0003800000 */
.L_x_7469:
[----:B------:R-:W-:Y:S01]  /*33a0*/  LEA R5, R0, 0x37800000, 0x17 ;  /* 0x3780000000057811 */ /* 0x000fe200078eb8ff */
[----:B------:R-:W-:-:S05]  /*33b0*/  IMAD.SHL.U32 R0, R3, 0x200000, RZ ;  /* 0x0020000003007824 */ /* 0x000fca00078e00ff */
[----:B------:R-:W-:Y:S02]  /*33c0*/  LOP3.LUT R0, R5, R0, R6, 0xfe, !PT ;  /* 0x0000000005007212 */ /* 0x000fe400078efe06 */
.L_x_7468:
[----:B------:R-:W-:Y:S05]  /*33d0*/  BSYNC B0 ;  /* 0x0000000000007941 */ /* 0x000fea0003800000 */
.L_x_7467:
[----:B------:R-:W-:Y:S01]  /*33e0*/  FMUL.FTZ R0, R0, 1 ;  /* 0x3f80000000007820 */ /* 0x000fe20000410000 */
[----:B------:R-:W-:-:S03]  /*33f0*/  CS2R R38, SRZ ;  /* 0x0000000000267805 */ /* 0x000fc6000001ff00 */
[----:B------:R0:W1:Y:S01]  /*3400*/  F2F.F64.F32 R36, R0 ;  /* 0x0000000000247310 */ /* 0x0000620000201800 */
[----:B------:R-:W-:Y:S05]  /*3410*/  BRA `(.L_x_7448) ;  /* 0x0000030000007947 */ /* 0x000fea0003800000 */
.L_x_7460:
        /* <DEDUP_REMOVED lines=14> */
.L_x_7474:
[----:B------:R-:W-:Y:S05]  /*3500*/  BSYNC B0 ;  /* 0x0000000000007941 */ /* 0x000fea0003800000 */
.L_x_7473:
[----:B------:R-:W-:Y:S01]  /*3510*/  FMUL.FTZ R0, R0, 1 ;  /* 0x3f80000000007820 */ /* 0x000fe20000410000 */
[----:B------:R-:W-:-:S03]  /*3520*/  CS2R R38, SRZ ;  /* 0x0000000000267805 */ /* 0x000fc6000001ff00 */
[----:B------:R0:W1:Y:S01]  /*3530*/  F2F.F64.F32 R36, R0 ;  /* 0x0000000000247310 */ /* 0x0000620000201800 */
[----:B------:R-:W-:Y:S05]  /*3540*/  BRA `(.L_x_7448) ;  /* 0x000001d000007947 */ /* 0x000fea0003800000 */
.L_x_7447:
        /* <DEDUP_REMOVED lines=18> */
[----:B0-2--5:R-:W-:Y:S05]  /*3670*/  CALL.ABS.NOINC R14 ;  /* 0x000000000e007343 */ /* 0x025fea0003c00000 */
[----:B------:R-:W-:Y:S01]  /*3680*/  CS2R R36, SRZ ;  /* 0x0000000000247805 */ /* 0x000fe2000001ff00 */
[----:B------:R-:W-:Y:S01]  /*3690*/  CS2R R38, SRZ ;  /* 0x0000000000267805 */ /* 0x000fe2000001ff00 */
[----:B------:R-:W-:Y:S05]  /*36a0*/  BRA `(.L_x_7448) ;  /* 0x0000007000007947 */ /* 0x000fea0003800000 */
.L_x_7472:
[----:B------:R-:W3:Y:S01]  /*36b0*/  LDG.E.64 R36, [R4.64] ;  /* 0x0000002404247981 */ /* 0x000ee2000c1e1b00 */
[----:B------:R-:W-:Y:S01]  /*36c0*/  CS2R R38, SRZ ;  /* 0x0000000000267805 */ /* 0x000fe2000001ff00 */
[----:B---3--:R-:W0:Y:S01]  /*36d0*/  I2F.F64.U64 R36, R36 ;  /* 0x0000002400247312 */ /* 0x008e220000301800 */
[----:B------:R-:W-:Y:S05]  /*36e0*/  BRA `(.L_x_7448) ;  /* 0x0000003000007947 */ /* 0x000fea0003800000 */
.L_x_7471:
[----:B------:R-:W3:Y:S01]  /*36f0*/  LDG.E R4, [R4.64] ;  /* 0x0000002404047981 */ /* 0x000ee2000c1e1900 */
[----:B------:R-:W-:Y:S01]  /*3700*/  CS2R R38, SRZ ;  /* 0x0000000000267805 */ /* 0x000fe2000001ff00 */
[----:B---3--:R0:W1:Y:S06]  /*3710*/  I2F.F64.U32 R36, R4 ;  /* 0x0000000400247312 */ /* 0x00806c0000201800 */
.L_x_7448:
        /* <DEDUP_REMOVED lines=18> */
.L_x_7478:
[----:B------:R-:W4:Y:S01]  /*3840*/  LDG.E.U8 R4, [R4.64] ;  /* 0x0000002404047981 */ /* 0x000f22000c1e1100 */
[----:B------:R-:W-:Y:S01]  /*3850*/  CS2R R34, SRZ ;  /* 0x0000000000227805 */ /* 0x000fe2000001ff00 */
[----:B----4-:R0:W4:Y:S01]  /*3860*/  I2F.F64.U16 R32, R4 ;  /* 0x0000000400207312 */ /* 0x0101220000101800 */
[----:B------:R-:W-:Y:S05]  /*3870*/  BRA `(.L_x_7480) ;  /* 0x00000f5000007947 */ /* 0x000fea0003800000 */
.L_x_7477:
        /* <DEDUP_REMOVED lines=10> */
.L_x_7482:
[----:B------:R-:W4:Y:S01]  /*3920*/  LDG.E R4, [R4.64] ;  /* 0x0000002404047981 */ /* 0x000f22000c1e1900 */
[----:B------:R-:W-:Y:S01]  /*3930*/  CS2R R34, SRZ ;  /* 0x0000000000227805 */ /* 0x000fe2000001ff00 */
[----:B----4-:R0:W4:Y:S01]  /*3940*/  I2F.F64 R32, R4 ;  /* 0x0000000400207312 */ /* 0x0101220000201c00 */
[----:B------:R-:W-:Y:S05]  /*3950*/  BRA `(.L_x_7480) ;  /* 0x00000e7000007947 */ /* 0x000fea0003800000 */
.L_x_7481:
[----:B------:R-:W4:Y:S01]  /*3960*/  LDG.E.U16 R4, [R4.64] ;  /* 0x0000002404047981 */ /* 0x000f22000c1e1500 */
[----:B------:R-:W-:Y:S01]  /*3970*/  CS2R R34, SRZ ;  /* 0x0000000000227805 */ /* 0x000fe2000001ff00 */
[----:B----4-:R0:W4:Y:S01]  /*3980*/  I2F.F64.S16 R32, R4 ;  /* 0x0000000400207312 */ /* 0x0101220000101c00 */
[----:B------:R-:W-:Y:S05]  /*3990*/  BRA `(.L_x_7480) ;  /* 0x00000e3000007947 */ /* 0x000fea0003800000 */
.L_x_7476:
        /* <DEDUP_REMOVED lines=11> */
.L_x_7484:
[----:B------:R-:W4:Y:S01]  /*3a50*/  LDG.E.U16 R0, [R4.64] ;  /* 0x0000002404007981 */ /* 0x000f22000c1e1500 */
[----:B------:R-:W-:Y:S01]  /*3a60*/  CS2R R34, SRZ ;  /* 0x0000000000227805 */ /* 0x000fe2000001ff00 */
[----:B----4-:R-:W-:-:S05]  /*3a70*/  HADD2.F32 R0, -RZ, R0.H0_H0 ;  /* 0x20000000ff007230 */ /* 0x010fca0000004100 */
[----:B------:R-:W-:-:S04]  /*3a80*/  FMUL.FTZ R0, R0, 1 ;  /* 0x3f80000000007820 */ /* 0x000fc80000410000 */
[----:B------:R0:W4:Y:S01]  /*3a90*/  F2F.F64.F32 R32, R0 ;  /* 0x0000000000207310 */ /* 0x0001220000201800 */
[----:B------:R-:W-:Y:S05]  /*3aa0*/  BRA `(.L_x_7480) ;  /* 0x00000d2000007947 */ /* 0x000fea0003800000 */
.L_x_7483:
        /* <DEDUP_REMOVED lines=12> */
.L_x_7486:
        /* <DEDUP_REMOVED lines=8> */
.L_x_7485:
[----:B------:R0:W5:Y:S01]  /*3bf0*/  LDG.E.64 R32, [R4.64] ;  /* 0x0000002404207981 */ /* 0x000162000c1e1b00 */
[----:B------:R-:W-:Y:S01]  /*3c00*/  CS2R R34, SRZ ;  /* 0x0000000000227805 */ /* 0x000fe2000001ff00 */
[----:B------:R-:W-:Y:S05]  /*3c10*/  BRA `(.L_x_7480) ;  /* 0x00000bb000007947 */ /* 0x000fea0003800000 */
.L_x_7475:
        /* <DEDUP_REMOVED lines=14> */
.L_x_7489:
[----:B------:R0:W5:Y:S01]  /*3d00*/  LDG.E.128 R32, [R4.64] ;  /* 0x0000002404207981 */ /* 0x000162000c1e1d00 */
[----:B------:R-:W-:Y:S05]  /*3d10*/  BRA `(.L_x_7480) ;  /* 0x00000ab000007947 */ /* 0x000fea0003800000 */
.L_x_7488:
        /* <DEDUP_REMOVED lines=29> */
.L_x_7491:
        /* <DEDUP_REMOVED lines=16> */
.L_x_7490:
[----:B------:R-:W4:Y:S01]  /*3ff0*/  LDG.E.U16 R0, [R4.64] ;  /* 0x0000002404007981 */ /* 0x000f22000c1e1500 */
[----:B------:R-:W-:Y:S01]  /*4000*/  CS2R R34, SRZ ;  /* 0x0000000000227805 */ /* 0x000fe2000001ff00 */
[----:B----4-:R-:W-:-:S05]  /*4010*/  PRMT R0, RZ, 0x5410, R0 ;  /* 0x00005410ff007816 */ /* 0x010fca0000000000 */
[----:B------:R-:W-:-:S04]  /*4020*/  FMUL.FTZ R0, R0, 1 ;  /* 0x3f80000000007820 */ /* 0x000fc80000410000 */
[----:B------:R0:W4:Y:S01]  /*4030*/  F2F.F64.F32 R32, R0 ;  /* 0x0000000000207310 */ /* 0x0001220000201800 */
[----:B------:R-:W-:Y:S05]  /*4040*/  BRA `(.L_x_7480) ;  /* 0x0000078000007947 */ /* 0x000fea0003800000 */
.L_x_7487:
        /* <DEDUP_REMOVED lines=12> */
.L_x_7494:
        /* <DEDUP_REMOVED lines=21> */
.L_x_7498:
[----:B------:R-:W-:Y:S05]  /*4260*/  BSYNC B1 ;  /* 0x0000000000017941 */ /* 0x000fea0003800000 */
.L_x_7497:
[----:B------:R-:W-:Y:S01]  /*4270*/  LEA R5, R0, 0x3b800000, 0x17 ;  /* 0x3b80000000057811 */ /* 0x000fe200078eb8ff */
[----:B------:R-:W-:-:S05]  /*4280*/  IMAD.SHL.U32 R0, R3, 0x100000, RZ ;  /* 0x0010000003007824 */ /* 0x000fca00078e00ff */
[----:B------:R-:W-:Y:S02]  /*4290*/  LOP3.LUT R0, R5, R0, R6, 0xfe, !PT ;  /* 0x0000000005007212 */ /* 0x000fe400078efe06 */
.L_x_7496:
[----:B------:R-:W-:Y:S05]  /*42a0*/  BSYNC B0 ;  /* 0x0000000000007941 */ /* 0x000fea0003800000 */
.L_x_7495:
[----:B------:R-:W-:Y:S01]  /*42b0*/  FMUL.FTZ R0, R0, 1 ;  /* 0x3f80000000007820 */ /* 0x000fe20000410000 */
[----:B------:R-:W-:-:S03]  /*42c0*/  CS2R R34, SRZ ;  /* 0x0000000000227805 */ /* 0x000fc6000001ff00 */
[----:B------:R0:W4:Y:S01]  /*42d0*/  F2F.F64.F32 R32, R0 ;  /* 0x0000000000207310 */ /* 0x0001220000201800 */
[----:B------:R-:W-:Y:S05]  /*42e0*/  BRA `(.L_x_7480) ;  /* 0x000004e000007947 */ /* 0x000fea0003800000 */
.L_x_7493:
        /* <DEDUP_REMOVED lines=21> */
.L_x_7502:
[----:B------:R-:W-:Y:S05]  /*4440*/  BSYNC B1 ;  /* 0x0000000000017941 */ /* 0x000fea0003800000 */
.L_x_7501:
[----:B------:R-:W-:Y:S01]  /*4450*/  LEA R5, R0, 0x37800000, 0x17 ;  /* 0x3780000000057811 */ /* 0x000fe200078eb8ff */
[----:B------:R-:W-:-:S05]  /*4460*/  IMAD.SHL.U32 R0, R3, 0x200000, RZ ;  /* 0x0020000003007824 */ /* 0x000fca00078e00ff */
[----:B------:R-:W-:Y:S02]  /*4470*/  LOP3.LUT R0, R5, R0, R6, 0xfe, !PT ;  /* 0x0000000005007212 */ /* 0x000fe400078efe06 */
.L_x_7500:
[----:B------:R-:W-:Y:S05]  /*4480*/  BSYNC B0 ;  /* 0x0000000000007941 */ /* 0x000fea0003800000 */
.L_x_7499:
[----:B------:R-:W-:Y:S01]  /*4490*/  FMUL.FTZ R0, R0, 1 ;  /* 0x3f80000000007820 */ /* 0x000fe20000410000 */
[----:B------:R-:W-:-:S03]  /*44a0*/  CS2R R34, SRZ ;  /* 0x0000000000227805 */ /* 0x000fc6000001ff00 */
[----:B------:R0:W4:Y:S01]  /*44b0*/  F2F.F64.F32 R32, R0 ;  /* 0x0000000000207310 */ /* 0x0001220000201800 */
[----:B------:R-:W-:Y:S05]  /*44c0*/  BRA `(.L_x_7480) ;  /* 0x0000030000007947 */ /* 0x000fea0003800000 */
.L_x_7492:
        /* <DEDUP_REMOVED lines=14> */
.L_x_7506:
[----:B------:R-:W-:Y:S05]  /*45b0*/  BSYNC B0 ;  /* 0x0000000000007941 */ /* 0x000fea0003800000 */
.L_x_7505:
[----:B------:R-:W-:Y:S01]  /*45c0*/  FMUL.FTZ R0, R0, 1 ;  /* 0x3f80000000007820 */ /* 0x000fe20000410000 */
[----:B------:R-:W-:-:S03]  /*45d0*/  CS2R R34, SRZ ;  /* 0x0000000000227805 */ /* 0x000fc6000001ff00 */
[----:B------:R0:W4:Y:S01]  /*45e0*/  F2F.F64.F32 R32, R0 ;  /* 0x0000000000207310 */ /* 0x0001220000201800 */
[----:B------:R-:W-:Y:S05]  /*45f0*/  BRA `(.L_x_7480) ;  /* 0x000001d000007947 */ /* 0x000fea0003800000 */
.L_x_7479:
        /* <DEDUP_REMOVED lines=22> */
.L_x_7504:
[----:B------:R-:W4:Y:S01]  /*4760*/  LDG.E.64 R32, [R4.64] ;  /* 0x0000002404207981 */ /* 0x000f22000c1e1b00 */
[----:B------:R-:W-:Y:S01]  /*4770*/  CS2R R34, SRZ ;  /* 0x0000000000227805 */ /* 0x000fe2000001ff00 */
[----:B----4-:R-:W0:Y:S01]  /*4780*/  I2F.F64.U64 R32, R32 ;  /* 0x0000002000207312 */ /* 0x010e220000301800 */
[----:B------:R-:W-:Y:S05]  /*4790*/  BRA `(.L_x_7480) ;  /* 0x0000003000007947 */ /* 0x000fea0003800000 */
.L_x_7503:
[----:B------:R-:W4:Y:S01]  /*47a0*/  LDG.E R4, [R4.64] ;  /* 0x0000002404047981 */ /* 0x000f22000c1e1900 */
[----:B------:R-:W-:Y:S01]  /*47b0*/  CS2R R34, SRZ ;  /* 0x0000000000227805 */ /* 0x000fe2000001ff00 */
[----:B----4-:R0:W4:Y:S06]  /*47c0*/  I2F.F64.U32 R32, R4 ;  /* 0x0000000400207312 */ /* 0x01012c0000201800 */
.L_x_7480:
[----:B------:R-:W-:-:S03]  /*47d0*/  IADD3 R51, R51, 0x80, RZ ;  /* 0x0000008033337810 */ /* 0x000fc60007ffe0ff */
.L_x_7441:
[----:B------:R-:W-:Y:S05]  /*47e0*/  BSYNC B6 ;  /* 0x0000000000067941 */ /* 0x000fea0003800000 */
.L_x_7440:
        /* <DEDUP_REMOVED lines=36> */
.L_x_7509:
        /* <DEDUP_REMOVED lines=18> */
.L_x_7513:
[----:B----4-:R-:W4:Y:S01]  /*4b50*/  LDG.E.U8 R4, [R4.64] ;  /* 0x0000002404047981 */ /* 0x010f22000c1e1100 */
[----:B------:R-:W-:Y:S01]  /*4b60*/  CS2R R18, SRZ ;  /* 0x0000000000127805 */ /* 0x000fe2000001ff00 */
[----:B----4-:R0:W4:Y:S01]  /*4b70*/  I2F.F64.U16 R16, R4 ;  /* 0x0000000400107312 */ /* 0x0101220000101800 */
[----:B------:R-:W-:Y:S05]  /*4b80*/  BRA `(.L_x_7515) ;  /* 0x00000f5000007947 */ /* 0x000fea0003800000 */
.L_x_7512:
        /* <DEDUP_REMOVED lines=10> */
.L_x_7517:
[----:B----4-:R-:W4:Y:S01]  /*4c30*/  LDG.E R4, [R4.64] ;  /* 0x0000002404047981 */ /* 0x010f22000c1e1900 */
[----:B------:R-:W-:Y:S01]  /*4c40*/  CS2R R18, SRZ ;  /* 0x0000000000127805 */ /* 0x000fe2000001ff00 */
[----:B----4-:R0:W4:Y:S01]  /*4c50*/  I2F.F64 R16, R4 ;  /* 0x0000000400107312 */ /* 0x0101220000201c00 */
[----:B------:R-:W-:Y:S05]  /*4c60*/  BRA `(.L_x_7515) ;  /* 0x00000e7000007947 */ /* 0x000fea0003800000 */
.L_x_7516:
[----:B----4-:R-:W4:Y:S01]  /*4c70*/  LDG.E.U16 R4, [R4.64] ;  /* 0x0000002404047981 */ /* 0x010f22000c1e1500 */
[----:B------:R-:W-:Y:S01]  /*4c80*/  CS2R R18, SRZ ;  /* 0x0000000000127805 */ /* 0x000fe2000001ff00 */
[----:B----4-:R0:W4:Y:S01]  /*4c90*/  I2F.F64.S16 R16, R4 ;  /* 0x0000000400107312 */ /* 0x0101220000101c00 */
[----:B------:R-:W-:Y:S05]  /*4ca0*/  BRA `(.L_x_7515) ;  /* 0x00000e3000007947 */ /* 0x000fea0003800000 */
.L_x_7511:
        /* <DEDUP_REMOVED lines=11> */
.L_x_7519:
[----:B----4-:R-:W4:Y:S01]  /*4d60*/  LDG.E.U16 R0, [R4.64] ;  /* 0x0000002404007981 */ /* 0x010f22000c1e1500 */
[----:B------:R-:W-:Y:S01]  /*4d70*/  CS2R R18, SRZ ;  /* 0x0000000000127805 */ /* 0x000fe2000001ff00 */
[----:B----4-:R-:W-:-:S05]  /*4d80*/  HADD2.F32 R0, -RZ, R0.H0_H0 ;  /* 0x20000000ff007230 */ /* 0x010fca0000004100 */
[----:B------:R-:W-:-:S04]  /*4d90*/  FMUL.FTZ R0, R0, 1 ;  /* 0x3f80000000007820 */ /* 0x000fc80000410000 */
[----:B------:R0:W4:Y:S01]  /*4da0*/  F2F.F64.F32 R16, R0 ;  /* 0x0000000000107310 */ /* 0x0001220000201800 */
[----:B------:R-:W-:Y:S05]  /*4db0*/  BRA `(.L_x_7515) ;  /* 0x00000d2000007947 */ /* 0x000fea0003800000 */
.L_x_7518:
        /* <DEDUP_REMOVED lines=12> */
.L_x_7521:
        /* <DEDUP_REMOVED lines=8> */
.L_x_7520:
[----:B------:R0:W5:Y:S01]  /*4f00*/  LDG.E.64 R16, [R4.64] ;  /* 0x0000002404107981 */ /* 0x000162000c1e1b00 */
[----:B------:R-:W-:Y:S01]  /*4f10*/  CS2R R18, SRZ ;  /* 0x0000000000127805 */ /* 0x000fe2000001ff00 */
[----:B------:R-:W-:Y:S05]  /*4f20*/  BRA `(.L_x_7515) ;  /* 0x00000bb000007947 */ /* 0x000fea0003800000 */
.L_x_7510:
        /* <DEDUP_REMOVED lines=14> */
.L_x_7524:
[----:B------:R0:W5:Y:S01]  /*5010*/  LDG.E.128 R16, [R4.64] ;  /* 0x0000002404107981 */ /* 0x000162000c1e1d00 */
[----:B------:R-:W-:Y:S05]  /*5020*/  BRA `(.L_x_7515) ;  /* 0x00000ab000007947 */ /* 0x000fea0003800000 */
.L_x_7523:
        /* <DEDUP_REMOVED lines=29> */
.L_x_7526:
        /* <DEDUP_REMOVED lines=16> */
.L_x_7525:
[----:B----4-:R-:W4:Y:S01]  /*5300*/  LDG.E.U16 R0, [R4.64] ;  /* 0x0000002404007981 */ /* 0x010f22000c1e1500 */
[----:B------:R-:W-:Y:S01]  /*5310*/  CS2R R18, SRZ ;  /* 0x0000000000127805 */ /* 0x000fe2000001ff00 */
[----:B----4-:R-:W-:-:S05]  /*5320*/  PRMT R0, RZ, 0x5410, R0 ;  /* 0x00005410ff007816 */ /* 0x010fca0000000000 */
[----:B------:R-:W-:-:S04]  /*5330*/  FMUL.FTZ R0, R0, 1 ;  /* 0x3f80000000007820 */ /* 0x000fc80000410000 */
[----:B------:R0:W4:Y:S01]  /*5340*/  F2F.F64.F32 R16, R0 ;  /* 0x0000000000107310 */ /* 0x0001220000201800 */
[----:B------:R-:W-:Y:S05]  /*5350*/  BRA `(.L_x_7515) ;  /* 0x0000078000007947 */ /* 0x000fea0003800000 */
.L_x_7522:
        /* <DEDUP_REMOVED lines=12> */
.L_x_7529:
        /* <DEDUP_REMOVED lines=21> */
.L_x_7533:
[----:B------:R-:W-:Y:S05]  /*5570*/  BSYNC B1 ;  /* 0x0000000000017941 */ /* 0x000fea0003800000 */
.L_x_7532:
[----:B------:R-:W-:Y:S01]  /*5580*/  LEA R5, R0, 0x3b800000, 0x17 ;  /* 0x3b80000000057811 */ /* 0x000fe200078eb8ff */
[----:B------:R-:W-:-:S05]  /*5590*/  IMAD.SHL.U32 R0, R3, 0x100000, RZ ;  /* 0x0010000003007824 */ /* 0x000fca00078e00ff */
[----:B------:R-:W-:Y:S02]  /*55a0*/  LOP3.LUT R0, R5, R0, R6, 0xfe, !PT ;  /* 0x0000000005007212 */ /* 0x000fe400078efe06 */
.L_x_7531:
[----:B------:R-:W-:Y:S05]  /*55b0*/  BSYNC B0 ;  /* 0x0000000000007941 */ /* 0x000fea0003800000 */
.L_x_7530:
[----:B------:R-:W-:Y:S01]  /*55c0*/  FMUL.FTZ R0, R0, 1 ;  /* 0x3f80000000007820 */ /* 0x000fe20000410000 */
[----:B------:R-:W-:-:S03]  /*55d0*/  CS2R R18, SRZ ;  /* 0x0000000000127805 */ /* 0x000fc6000001ff00 */
[----:B------:R0:W4:Y:S01]  /*55e0*/  F2F.F64.F32 R16, R0 ;  /* 0x0000000000107310 */ /* 0x0001220000201800 */
[----:B------:R-:W-:Y:S05]  /*55f0*/  BRA `(.L_x_7515) ;  /* 0x000004e000007947 */ /* 0x000fea0003800000 */
.L_x_7528:
        /* <DEDUP_REMOVED lines=21> */
.L_x_7537:
[----:B------:R-:W-:Y:S05]  /*5750*/  BSYNC B1 ;  /* 0x0000000000017941 */ /* 0x000fea0003800000 */
.L_x_7536:
[----:B------:R-:W-:Y:S01]  /*5760*/  LEA R5, R0, 0x37800000, 0x17 ;  /* 0x3780000000057811 */ /* 0x000fe200078eb8ff */
[----:B------:R-:W-:-:S05]  /*5770*/  IMAD.SHL.U32 R0, R3, 0x200000, RZ ;  /* 0x0020000003007824 */ /* 0x000fca00078e00ff */
[----:B------:R-:W-:Y:S02]  /*5780*/  LOP3.LUT R0, R5, R0, R6, 0xfe, !PT ;  /* 0x0000000005007212 */ /* 0x000fe400078efe06 */
.L_x_7535:
[----:B------:R-:W-:Y:S05]  /*5790*/  BSYNC B0 ;  /* 0x0000000000007941 */ /* 0x000fea0003800000 */
.L_x_7534:
[----:B------:R-:W-:Y:S01]  /*57a0*/  FMUL.FTZ R0, R0, 1 ;  /* 0x3f80000000007820 */ /* 0x000fe20000410000 */
[----:B------:R-:W-:-:S03]  /*57b0*/  CS2R R18, SRZ ;  /* 0x0000000000127805 */ /* 0x000fc6000001ff00 */
[----:B------:R0:W4:Y:S01]  /*57c0*/  F2F.F64.F32 R16, R0 ;  /* 0x0000000000107310 */ /* 0x0001220000201800 */
[----:B------:R-:W-:Y:S05]  /*57d0*/  BRA `(.L_x_7515) ;  /* 0x0000030000007947 */ /* 0x000fea0003800000 */
.L_x_7527:
        /* <DEDUP_REMOVED lines=14> */
.L_x_7541:
[----:B------:R-:W-:Y:S05]  /*58c0*/  BSYNC B0 ;  /* 0x0000000000007941 */ /* 0x000fea0003800000 */
.L_x_7540:
[----:B------:R-:W-:Y:S01]  /*58d0*/  FMUL.FTZ R0, R0, 1 ;  /* 0x3f80000000007820 */ /* 0x000fe20000410000 */
[----:B------:R-:W-:-:S03]  /*58e0*/  CS2R R18, SRZ ;  /* 0x0000000000127805 */ /* 0x000fc6000001ff00 */
[----:B------:R0:W4:Y:S01]  /*58f0*/  F2F.F64.F32 R16, R0 ;  /* 0x0000000000107310 */ /* 0x0001220000201800 */
[----:B------:R-:W-:Y:S05]  /*5900*/  BRA `(.L_x_7515) ;  /* 0x000001d000007947 */ /* 0x000fea0003800000 */
.L_x_7514:
        /* <DEDUP_REMOVED lines=22> */
.L_x_7539:
[----:B----4-:R-:W4:Y:S01]  /*5a70*/  LDG.E.64 R16, [R4.64] ;  /* 0x0000002404107981 */ /* 0x010f22000c1e1b00 */
[----:B------:R-:W-:Y:S01]  /*5a80*/  CS2R R18, SRZ ;  /* 0x0000000000127805 */ /* 0x000fe2000001ff00 */
[----:B----4-:R-:W0:Y:S01]  /*5a90*/  I2F.F64.U64 R16, R16 ;  /* 0x0000001000107312 */ /* 0x010e220000301800 */
[----:B------:R-:W-:Y:S05]  /*5aa0*/  BRA `(.L_x_7515) ;  /* 0x0000003000007947 */ /* 0x000fea0003800000 */
.L_x_7538:
[----:B----4-:R-:W4:Y:S01]  /*5ab0*/  LDG.E R4, [R4.64] ;  /* 0x0000002404047981 */ /* 0x010f22000c1e1900 */
[----:B------:R-:W-:Y:S01]  /*5ac0*/  CS2R R18, SRZ ;  /* 0x0000000000127805 */ /* 0x000fe2000001ff00 */
[----:B----4-:R0:W4:Y:S06]  /*5ad0*/  I2F.F64.U32 R16, R4 ;  /* 0x0000000400107312 */ /* 0x01012c0000201800 */
.L_x_7515:
        /* <DEDUP_REMOVED lines=18> */
.L_x_7545:
[----:B----4-:R-:W4:Y:S01]  /*5c00*/  LDG.E.U8 R4, [R4.64] ;  /* 0x0000002404047981 */ /* 0x010f22000c1e1100 */
[----:B------:R-:W-:Y:S01]  /*5c10*/  CS2R R26, SRZ ;  /* 0x00000000001a7805 */ /* 0x000fe2000001ff00 */
[----:B----4-:R0:W4:Y:S01]  /*5c20*/  I2F.F64.U16 R24, R4 ;  /* 0x0000000400187312 */ /* 0x0101220000101800 */
[----:B------:R-:W-:Y:S05]  /*5c30*/  BRA `(.L_x_7547) ;  /* 0x00000f5000007947 */ /* 0x000fea0003800000 */
.L_x_7544:
        /* <DEDUP_REMOVED lines=10> */
.L_x_7549:
[----:B----4-:R-:W4:Y:S01]  /*5ce0*/  LDG.E R4, [R4.64] ;  /* 0x0000002404047981 */ /* 0x010f22000c1e1900 */
[----:B------:R-:W-:Y:S01]  /*5cf0*/  CS2R R26, SRZ ;  /* 0x00000000001a7805 */ /* 0x000fe2000001ff00 */
[----:B----4-:R0:W4:Y:S01]  /*5d00*/  I2F.F64 R24, R4 ;  /* 0x0000000400187312 */ /* 0x0101220000201c00 */
[----:B------:R-:W-:Y:S05]  /*5d10*/  BRA `(.L_x_7547) ;  /* 0x00000e7000007947 */ /* 0x000fea0003800000 */
.L_x_7548:
[----:B----4-:R-:W4:Y:S01]  /*5d20*/  LDG.E.U16 R4, [R4.64] ;  /* 0x0000002404047981 */ /* 0x010f22000c1e1500 */
[----:B------:R-:W-:Y:S01]  /*5d30*/  CS2R R26, SRZ ;  /* 0x00000000001a7805 */ /* 0x000fe2000001ff00 */
[----:B----4-:R0:W4:Y:S01]  /*5d40*/  I2F.F64.S16 R24, R4 ;  /* 0x0000000400187312 */ /* 0x0101220000101c00 */
[----:B------:R-:W-:Y:S05]  /*5d50*/  BRA `(.L_x_7547) ;  /* 0x00000e3000007947 */ /* 0x000fea0003800000 */
.L_x_7543:
        /* <DEDUP_REMOVED lines=11> */
.L_x_7551:
[----:B----4-:R-:W4:Y:S01]  /*5e10*/  LDG.E.U16 R0, [R4.64] ;  /* 0x0000002404007981 */ /* 0x010f22000c1e1500 */
[----:B------:R-:W-:Y:S01]  /*5e20*/  CS2R R26, SRZ ;  /* 0x00000000001a7805 */ /* 0x000fe2000001ff00 */
[----:B----4-:R-:W-:-:S05]  /*5e30*/  HADD2.F32 R0, -RZ, R0.H0_H0 ;  /* 0x20000000ff007230 */ /* 0x010fca0000004100 */
[----:B------:R-:W-:-:S04]  /*5e40*/  FMUL.FTZ R0, R0, 1 ;  /* 0x3f80000000007820 */ /* 0x000fc80000410000 */
[----:B------:R0:W4:Y:S01]  /*5e50*/  F2F.F64.F32 R24, R0 ;  /* 0x0000000000187310 */ /* 0x0001220000201800 */
[----:B------:R-:W-:Y:S05]  /*5e60*/  BRA `(.L_x_7547) ;  /* 0x00000d2000007947 */ /* 0x000fea0003800000 */
.L_x_7550:
        /* <DEDUP_REMOVED lines=12> */
.L_x_7553:
        /* <DEDUP_REMOVED lines=8> */
.L_x_7552:
[----:B------:R0:W5:Y:S01]  /*5fb0*/  LDG.E.64 R24, [R4.64] ;  /* 0x0000002404187981 */ /* 0x000162000c1e1b00 */
[----:B------:R-:W-:Y:S01]  /*5fc0*/  CS2R R26, SRZ ;  /* 0x00000000001a7805 */ /* 0x000fe2000001ff00 */
[----:B------:R-:W-:Y:S05]  /*5fd0*/  BRA `(.L_x_7547) ;  /* 0x00000bb000007947 */ /* 0x000fea0003800000 */
.L_x_7542:
        /* <DEDUP_REMOVED lines=14> */
.L_x_7556:
[----:B------:R0:W5:Y:S01]  /*60c0*/  LDG.E.128 R24, [R4.64] ;  /* 0x0000002404187981 */ /* 0x000162000c1e1d00 */
[----:B------:R-:W-:Y:S05]  /*60d0*/  BRA `(.L_x_7547) ;  /* 0x00000ab000007947 */ /* 0x000fea0003800000 */
.L_x_7555:
        /* <DEDUP_REMOVED lines=29> */
.L_x_7558:
        /* <DEDUP_REMOVED lines=16> */
.L_x_7557:
[----:B----4-:R-:W4:Y:S01]  /*63b0*/  LDG.E.U16 R0, [R4.64] ;  /* 0x0000002404007981 */ /* 0x010f22000c1e1500 */
[----:B------:R-:W-:Y:S01]  /*63c0*/  CS2R R26, SRZ ;  /* 0x00000000001a7805 */ /* 0x000fe2000001ff00 */
[----:B----4-:R-:W-:-:S05]  /*63d0*/  PRMT R0, RZ, 0x5410, R0 ;  /* 0x00005410ff007816 */ /* 0x010fca0000000000 */
[----:B------:R-:W-:-:S04]  /*63e0*/  FMUL.FTZ R0, R0, 1 ;  /* 0x3f80000000007820 */ /* 0x000fc80000410000 */
[----:B------:R0:W4:Y:S01]  /*63f0*/  F2F.F64.F32 R24, R0 ;  /* 0x0000000000187310 */ /* 0x0001220000201800 */
[----:B------:R-:W-:Y:S05]  /*6400*/  BRA `(.L_x_7547) ;  /* 0x0000078000007947 */ /* 0x000fea0003800000 */
.L_x_7554:
        /* <DEDUP_REMOVED lines=12> */
.L_x_7561:
        /* <DEDUP_REMOVED lines=21> */
.L_x_7565:
[----:B------:R-:W-:Y:S05]  /*6620*/  BSYNC B1 ;  /* 0x0000000000017941 */ /* 0x000fea0003800000 */
.L_x_7564:
[----:B------:R-:W-:Y:S01]  /*6630*/  LEA R5, R0, 0x3b800000, 0x17 ;  /* 0x3b80000000057811 */ /* 0x000fe200078eb8ff */
[----:B------:R-:W-:-:S05]  /*6640*/  IMAD.SHL.U32 R0, R3, 0x100000, RZ ;  /* 0x0010000003007824 */ /* 0x000fca00078e00ff */
[----:B------:R-:W-:Y:S02]  /*6650*/  LOP3.LUT R0, R5, R0, R6, 0xfe, !PT ;  /* 0x0000000005007212 */ /* 0x000fe400078efe06 */
.L_x_7563:
[----:B------:R-:W-:Y:S05]  /*6660*/  BSYNC B0 ;  /* 0x0000000000007941 */ /* 0x000fea0003800000 */
.L_x_7562:
[----:B------:R-:W-:Y:S01]  /*6670*/  FMUL.FTZ R0, R0, 1 ;  /* 0x3f80000000007820 */ /* 0x000fe20000410000 */
[----:B------:R-:W-:-:S03]  /*6680*/  CS2R R26, SRZ ;  /* 0x00000000001a7805 */ /* 0x000fc6000001ff00 */
[----:B------:R0:W4:Y:S01]  /*6690*/  F2F.F64.F32 R24, R0 ;  /* 0x0000000000187310 */ /* 0x0001220000201800 */
[----:B------:R-:W-:Y:S05]  /*66a0*/  BRA `(.L_x_7547) ;  /* 0x000004e000007947 */ /* 0x000fea0003800000 */
.L_x_7560:
        /* <DEDUP_REMOVED lines=21> */
.L_x_7569:
[----:B------:R-:W-:Y:S05]  /*6800*/  BSYNC B1 ;  /* 0x0000000000017941 */ /* 0x000fea0003800000 */
.L_x_7568:
[----:B------:R-:W-:Y:S01]  /*6810*/  LEA R5, R0, 0x37800000, 0x17 ;  /* 0x3780000000057811 */ /* 0x000fe200078eb8ff */
[----:B------:R-:W-:-:S05]  /*6820*/  IMAD.SHL.U32 R0, R3, 0x200000, RZ ;  /* 0x0020000003007824 */ /* 0x000fca00078e00ff */
[----:B------:R-:W-:Y:S02]  /*6830*/  LOP3.LUT R0, R5, R0, R6, 0xfe, !PT ;  /* 0x0000000005007212 */ /* 0x000fe400078efe06 */
.L_x_7567:
[----:B------:R-:W-:Y:S05]  /*6840*/  BSYNC B0 ;  /* 0x0000000000007941 */ /* 0x000fea0003800000 */
.L_x_7566:
[----:B------:R-:W-:Y:S01]  /*6850*/  FMUL.FTZ R0, R0, 1 ;  /* 0x3f80000000007820 */ /* 0x000fe20000410000 */
[----:B------:R-:W-:-:S03]  /*6860*/  CS2R R26, SRZ ;  /* 0x00000000001a7805 */ /* 0x000fc6000001ff00 */
[----:B------:R0:W4:Y:S01]  /*6870*/  F2F.F64.F32 R24, R0 ;  /* 0x0000000000187310 */ /* 0x0001220000201800 */
[----:B------:R-:W-:Y:S05]  /*6880*/  BRA `(.L_x_7547) ;  /* 0x0000030000007947 */ /* 0x000fea0003800000 */
.L_x_7559:
        /* <DEDUP_REMOVED lines=14> */
.L_x_7573:
[----:B------:R-:W-:Y:S05]  /*6970*/  BSYNC B0 ;  /* 0x0000000000007941 */ /* 0x000fea0003800000 */
.L_x_7572:
[----:B------:R-:W-:Y:S01]  /*6980*/  FMUL.FTZ R0, R0, 1 ;  /* 0x3f80000000007820 */ /* 0x000fe20000410000 */
[----:B------:R-:W-:-:S03]  /*6990*/  CS2R R26, SRZ ;  /* 0x00000000001a7805 */ /* 0x000fc6000001ff00 */
[----:B------:R0:W4:Y:S01]  /*69a0*/  F2F.F64.F32 R24, R0 ;  /* 0x0000000000187310 */ /* 0x0001220000201800 */
[----:B------:R-:W-:Y:S05]  /*69b0*/  BRA `(.L_x_7547) ;  /* 0x000001d000007947 */ /* 0x000fea0003800000 */
.L_x_7546:
        /* <DEDUP_REMOVED lines=22> */
.L_x_7571:
[----:B----4-:R-:W4:Y:S01]  /*6b20*/  LDG.E.64 R24, [R4.64] ;  /* 0x0000002404187981 */ /* 0x010f22000c1e1b00 */
[----:B------:R-:W-:Y:S01]  /*6b30*/  CS2R R26, SRZ ;  /* 0x00000000001a7805 */ /* 0x000fe2000001ff00 */
[----:B----4-:R-:W0:Y:S01]  /*6b40*/  I2F.F64.U64 R24, R24 ;  /* 0x0000001800187312 */ /* 0x010e220000301800 */
[----:B------:R-:W-:Y:S05]  /*6b50*/  BRA `(.L_x_7547) ;  /* 0x0000003000007947 */ /* 0x000fea0003800000 */
.L_x_7570:
[----:B----4-:R-:W4:Y:S01]  /*6b60*/  LDG.E R4, [R4.64] ;  /* 0x0000002404047981 */ /* 0x010f22000c1e1900 */
[----:B------:R-:W-:Y:S01]  /*6b70*/  CS2R R26, SRZ ;  /* 0x00000000001a7805 */ /* 0x000fe2000001ff00 */
[----:B----4-:R0:W4:Y:S06]  /*6b80*/  I2F.F64.U32 R24, R4 ;  /* 0x0000000400187312 */ /* 0x01012c0000201800 */
.L_x_7547:
[----:B------:R-:W-:-:S03]  /*6b90*/  IADD3 R51, R51, 0x80, RZ ;  /* 0x0000008033337810 */ /* 0x000fc60007ffe0ff */
.L_x_7508:
[----:B------:R-:W-:Y:S05]  /*6ba0*/  BSYNC B6 ;  /* 0x0000000000067941 */ /* 0x000fea0003800000 */
.L_x_7507:
[----:B------:R-:W-:Y:S01]  /*6bb0*/  ISETP.GE.AND P0, PT, R51, R22, PT ;  /* 0x000000163300720c */ /* 0x000fe20003f06270 */
[----:B------:R-:W-:Y:S01]  /*6bc0*/  BSSY B6, `(.L_x_7574) ;  /* 0x0000237000067945 */ /* 0x000fe20003800000 */
[----:B------:R-:W-:Y:S01]  /*6bd0*/  CS2R R28, SRZ ;  /* 0x00000000001c7805 */ /* 0x000fe2000001ff00 */
[----:B0-----:R-:W-:Y:S01]  /*6be0*/  CS2R R6, SRZ ;  /* 0x0000000000067805 */ /* 0x001fe2000001ff00 */
[----:B------:R-:W-:-:S09]  /*6bf0*/  CS2R R4, SRZ ;  /* 0x0000000000047805 */ /* 0x000fd2000001ff00 */
        /* <DEDUP_REMOVED lines=29> */
.L_x_7576:
        /* <DEDUP_REMOVED lines=18> */
.L_x_7580:
[----:B----4-:R-:W4:Y:S01]  /*6ef0*/  LDG.E.U8 R4, [R4.64] ;  /* 0x0000002404047981 */ /* 0x010f22000c1e1100 */
[----:B------:R-:W-:Y:S01]  /*6f00*/  CS2R R30, SRZ ;  /* 0x00000000001e7805 */ /* 0x000fe2000001ff00 */
[----:B----4-:R0:W4:Y:S01]  /*6f10*/  I2F.F64.U16 R28, R4 ;  /* 0x00000004001c7312 */ /* 0x0101220000101800 */
[----:B------:R-:W-:Y:S05]  /*6f20*/  BRA `(.L_x_7582) ;  /* 0x00000f5000007947 */ /* 0x000fea0003800000 */
.L_x_7579:
        /* <DEDUP_REMOVED lines=10> */
.L_x_7584:
[----:B----4-:R-:W4:Y:S01]  /*6fd0*/  LDG.E R4, [R4.64] ;  /* 0x0000002404047981 */ /* 0x010f22000c1e1900 */
[----:B------:R-:W-:Y:S01]  /*6fe0*/  CS2R R30, SRZ ;  /* 0x00000000001e7805 */ /* 0x000fe2000001ff00 */
[----:B----4-:R0:W4:Y:S01]  /*6ff0*/  I2F.F64 R28, R4 ;  /* 0x00000004001c7312 */ /* 0x0101220000201c00 */
[----:B------:R-:W-:Y:S05]  /*7000*/  BRA `(.L_x_7582) ;  /* 0x00000e7000007947 */ /* 0x000fea0003800000 */
.L_x_7583:
[----:B----4-:R-:W4:Y:S01]  /*7010*/  LDG.E.U16 R4, [R4.64] ;  /* 0x0000002404047981 */ /* 0x010f22000c1e1500 */
[----:B------:R-:W-:Y:S01]  /*7020*/  CS2R R30, SRZ ;  /* 0x00000000001e7805 */ /* 0x000fe2000001ff00 */
[----:B----4-:R0:W4:Y:S01]  /*7030*/  I2F.F64.S16 R28, R4 ;  /* 0x00000004001c7312 */ /* 0x0101220000101c00 */
[----:B------:R-:W-:Y:S05]  /*7040*/  BRA `(.L_x_7582) ;  /* 0x00000e3000007947 */ /* 0x000fea0003800000 */
.L_x_7578:
        /* <DEDUP_REMOVED lines=11> */
.L_x_7586:
[----:B----4-:R-:W4:Y:S01]  /*7100*/  LDG.E.U16 R0, [R4.64] ;  /* 0x0000002404007981 */ /* 0x010f22000c1e1500 */
[----:B------:R-:W-:Y:S01]  /*7110*/  CS2R R30, SRZ ;  /* 0x00000000001e7805 */ /* 0x000fe2000001ff00 */
[----:B----4-:R-:W-:-:S05]  /*7120*/  HADD2.F32 R0, -RZ, R0.H0_H0 ;  /* 0x20000000ff007230 */ /* 0x010fca0000004100 */
[----:B------:R-:W-:-:S04]  /*7130*/  FMUL.FTZ R0, R0, 1 ;  /* 0x3f80000000007820 */ /* 0x000fc80000410000 */
[----:B------:R0:W4:Y:S01]  /*7140*/  F2F.F64.F32 R28, R0 ;  /* 0x00000000001c7310 */ /* 0x0001220000201800 */
[----:B------:R-:W-:Y:S05]  /*7150*/  BRA `(.L_x_7582) ;  /* 0x00000d2000007947 */ /* 0x000fea0003800000 */
.L_x_7585:
        /* <DEDUP_REMOVED lines=12> */
.L_x_7588:
        /* <DEDUP_REMOVED lines=8> */
.L_x_7587:
[----:B------:R0:W5:Y:S01]  /*72a0*/  LDG.E.64 R28, [R4.64] ;  /* 0x00000024041c7981 */ /* 0x000162000c1e1b00 */
[----:B------:R-:W-:Y:S01]  /*72b0*/  CS2R R30, SRZ ;  /* 0x00000000001e7805 */ /* 0x000fe2000001ff00 */
[----:B------:R-:W-:Y:S05]  /*72c0*/  BRA `(.L_x_7582) ;  /* 0x00000bb000007947 */ /* 0x000fea0003800000 */
.L_x_7577:
        /* <DEDUP_REMOVED lines=14> */
.L_x_7591:
[----:B------:R0:W5:Y:S01]  /*73b0*/  LDG.E.128 R28, [R4.64] ;  /* 0x00000024041c7981 */ /* 0x000162000c1e1d00 */
[----:B------:R-:W-:Y:S05]  /*73c0*/  BRA `(.L_x_7582) ;  /* 0x00000ab000007947 */ /* 0x000fea0003800000 */
.L_x_7590:
        /* <DEDUP_REMOVED lines=29> */
.L_x_7593:
        /* <DEDUP_REMOVED lines=16> */
.L_x_7592:
[----:B----4-:R-:W4:Y:S01]  /*76a0*/  LDG.E.U16 R0, [R4.64] ;  /* 0x0000002404007981 */ /* 0x010f22000c1e1500 */
[----:B------:R-:W-:Y:S01]  /*76b0*/  CS2R R30, SRZ ;  /* 0x00000000001e7805 */ /* 0x000fe2000001ff00 */
[----:B----4-:R-:W-:-:S05]  /*76c0*/  PRMT R0, RZ, 0x5410, R0 ;  /* 0x00005410ff007816 */ /* 0x010fca0000000000 */
[----:B------:R-:W-:-:S04]  /*76d0*/  FMUL.FTZ R0, R0, 1 ;  /* 0x3f80000000007820 */ /* 0x000fc80000410000 */
[----:B------:R0:W4:Y:S01]  /*76e0*/  F2F.F64.F32 R28, R0 ;  /* 0x00000000001c7310 */ /* 0x0001220000201800 */
[----:B------:R-:W-:Y:S05]  /*76f0*/  BRA `(.L_x_7582) ;  /* 0x0000078000007947 */ /* 0x000fea0003800000 */
.L_x_7589:
        /* <DEDUP_REMOVED lines=12> */
.L_x_7596:
        /* <DEDUP_REMOVED lines=21> */
.L_x_7600:
[----:B------:R-:W-:Y:S05]  /*7910*/  BSYNC B1 ;  /* 0x0000000000017941 */ /* 0x000fea0003800000 */
.L_x_7599:
[----:B------:R-:W-:Y:S01]  /*7920*/  LEA R5, R0, 0x3b800000, 0x17 ;  /* 0x3b80000000057811 */ /* 0x000fe200078eb8ff */
[----:B------:R-:W-:-:S05]  /*7930*/  IMAD.SHL.U32 R0, R3, 0x100000, RZ ;  /* 0x0010000003007824 */ /* 0x000fca00078e00ff */
[----:B------:R-:W-:Y:S02]  /*7940*/  LOP3.LUT R0, R5, R0, R6, 0xfe, !PT ;  /* 0x0000000005007212 */ /* 0x000fe400078efe06 */
.L_x_7598:
[----:B------:R-:W-:Y:S05]  /*7950*/  BSYNC B0 ;  /* 0x0000000000007941 */ /* 0x000fea0003800000 */
.L_x_7597:
[----:B------:R-:W-:Y:S01]  /*7960*/  FMUL.FTZ R0, R0, 1 ;  /* 0x3f80000000007820 */ /* 0x000fe20000410000 */
[----:B------:R-:W-:-:S03]  /*7970*/  CS2R R30, SRZ ;  /* 0x00000000001e7805 */ /* 0x000fc6000001ff00 */
[----:B------:R0:W4:Y:S01]  /*7980*/  F2F.F64.F32 R28, R0 ;  /* 0x00000000001c7310 */ /* 0x0001220000201800 */
[----:B------:R-:W-:Y:S05]  /*7990*/  BRA `(.L_x_7582) ;  /* 0x000004e000007947 */ /* 0x000fea0003800000 */
.L_x_7595:
        /* <DEDUP_REMOVED lines=21> */
.L_x_7604:
[----:B------:R-:W-:Y:S05]  /*7af0*/  BSYNC B1 ;  /* 0x0000000000017941 */ /* 0x000fea0003800000 */
.L_x_7603:
[----:B------:R-:W-:Y:S01]  /*7b00*/  LEA R5, R0, 0x37800000, 0x17 ;  /* 0x3780000000057811 */ /* 0x000fe200078eb8ff */
[----:B------:R-:W-:-:S05]  /*7b10*/  IMAD.SHL.U32 R0, R3, 0x200000, RZ ;  /* 0x0020000003007824 */ /* 0x000fca00078e00ff */
[----:B------:R-:W-:Y:S02]  /*7b20*/  LOP3.LUT R0, R5, R0, R6, 0xfe, !PT ;  /* 0x0000000005007212 */ /* 0x000fe400078efe06 */
.L_x_7602:
[----:B------:R-:W-:Y:S05]  /*7b30*/  BSYNC B0 ;  /* 0x0000000000007941 */ /* 0x000fea0003800000 */
.L_x_7601:
[----:B------:R-:W-:Y:S01]  /*7b40*/  FMUL.FTZ R0, R0, 1 ;  /* 0x3f80000000007820 */ /* 0x000fe20000410000 */
[----:B------:R-:W-:-:S03]  /*7b50*/  CS2R R30, SRZ ;  /* 0x00000000001e7805 */ /* 0x000fc6000001ff00 */
[----:B------:R0:W4:Y:S01]  /*7b60*/  F2F.F64.F32 R28, R0 ;  /* 0x00000000001c7310 */ /* 0x0001220000201800 */
[----:B------:R-:W-:Y:S05]  /*7b70*/  BRA `(.L_x_7582) ;  /* 0x0000030000007947 */ /* 0x000fea0003800000 */
.L_x_7594:
        /* <DEDUP_REMOVED lines=14> */
.L_x_7608:
[----:B------:R-:W-:Y:S05]  /*7c60*/  BSYNC B0 ;  /* 0x0000000000007941 */ /* 0x000fea0003800000 */
.L_x_7607:
[----:B------:R-:W-:Y:S01]  /*7c70*/  FMUL.FTZ R0, R0, 1 ;  /* 0x3f80000000007820 */ /* 0x000fe20000410000 */
[----:B------:R-:W-:-:S03]  /*7c80*/  CS2R R30, SRZ ;  /* 0x00000000001e7805 */ /* 0x000fc6000001ff00 */
[----:B------:R0:W4:Y:S01]  /*7c90*/  F2F.F64.F32 R28, R0 ;  /* 0x00000000001c7310 */ /* 0x0001220000201800 */
[----:B------:R-:W-:Y:S05]  /*7ca0*/  BRA `(.L_x_7582) ;  /* 0x000001d000007947 */ /* 0x000fea0003800000 */
.L_x_7581:
        /* <DEDUP_REMOVED lines=22> */
.L_x_7606:
[----:B----4-:R-:W4:Y:S01]  /*7e10*/  LDG.E.64 R28, [R4.64] ;  /* 0x00000024041c7981 */ /* 0x010f22000c1e1b00 */
[----:B------:R-:W-:Y:S01]  /*7e20*/  CS2R R30, SRZ ;  /* 0x00000000001e7805 */ /* 0x000fe2000001ff00 */
[----:B----4-:R-:W0:Y:S01]  /*7e30*/  I2F.F64.U64 R28, R28 ;  /* 0x0000001c001c7312 */ /* 0x010e220000301800 */
[----:B------:R-:W-:Y:S05]  /*7e40*/  BRA `(.L_x_7582) ;  /* 0x0000003000007947 */ /* 0x000fea0003800000 */
.L_x_7605:
[----:B----4-:R-:W4:Y:S01]  /*7e50*/  LDG.E R4, [R4.64] ;  /* 0x0000002404047981 */ /* 0x010f22000c1e1900 */
[----:B------:R-:W-:Y:S01]  /*7e60*/  CS2R R30, SRZ ;  /* 0x00000000001e7805 */ /* 0x000fe2000001ff00 */
[----:B----4-:R0:W4:Y:S06]  /*7e70*/  I2F.F64.U32 R28, R4 ;  /* 0x00000004001c7312 */ /* 0x01012c0000201800 */
.L_x_7582:
        /* <DEDUP_REMOVED lines=16> */
[----:B----4-:R-:W0:Y:S01]  /*7f80*/  I2F.F64.S16 R4, R4 ;  /* 0x0000000400047312 */ /* 0x010e220000101c00 */
[----:B------:R-:W-:Y:S05]  /*7f90*/  BRA `(.L_x_7575) ;  /* 0x00000f9000007947 */ /* 0x000fea0003800000 */
.L_x_7612:
[----:B----4-:R-:W4:Y:S01]  /*7fa0*/  LDG.E.U8 R4, [R8.64] ;  /* 0x0000002408047981 */ /* 0x010f22000c1e1100 */
[----:B------:R-:W-:Y:S01]  /*7fb0*/  CS2R R6, SRZ ;  /* 0x0000000000067805 */ /* 0x000fe2000001ff00 */
[----:B----4-:R-:W0:Y:S01]  /*7fc0*/  I2F.F64.U16 R4, R4 ;  /* 0x0000000400047312 */ /* 0x010e220000101800 */
[----:B------:R-:W-:Y:S05]  /*7fd0*/  BRA `(.L_x_7575) ;  /* 0x00000f5000007947 */ /* 0x000fea0003800000 */
.L_x_7611:
        /* <DEDUP_REMOVED lines=10> */
.L_x_7615:
[----:B----4-:R-:W4:Y:S01]  /*8080*/  LDG.E R4, [R8.64] ;  /* 0x0000002408047981 */ /* 0x010f22000c1e1900 */
[----:B------:R-:W-:Y:S01]  /*8090*/  CS2R R6, SRZ ;  /* 0x0000000000067805 */ /* 0x000fe2000001ff00 */
[----:B----4-:R-:W0:Y:S01]  /*80a0*/  I2F.F64 R4, R4 ;  /* 0x0000000400047312 */ /* 0x010e220000201c00 */
[----:B------:R-:W-:Y:S05]  /*80b0*/  BRA `(.L_x_7575) ;  /* 0x00000e7000007947 */ /* 0x000fea0003800000 */
.L_x_7614:
[----:B----4-:R-:W4:Y:S01]  /*80c0*/  LDG.E.U16 R4, [R8.64] ;  /* 0x0000002408047981 */ /* 0x010f22000c1e1500 */
[----:B------:R-:W-:Y:S01]  /*80d0*/  CS2R R6, SRZ ;  /* 0x0000000000067805 */ /* 0x000fe2000001ff00 */
[----:B----4-:R-:W0:Y:S01]  /*80e0*/  I2F.F64.S16 R4, R4 ;  /* 0x0000000400047312 */ /* 0x010e220000101c00 */
[----:B------:R-:W-:Y:S05]  /*80f0*/  BRA `(.L_x_7575) ;  /* 0x00000e3000007947 */ /* 0x000fea0003800000 */
.L_x_7610:
        /* <DEDUP_REMOVED lines=11> */
.L_x_7617:
[----:B----4-:R-:W4:Y:S01]  /*81b0*/  LDG.E.U16 R0, [R8.64] ;  /* 0x0000002408007981 */ /* 0x010f22000c1e1500 */
[----:B------:R-:W-:Y:S01]  /*81c0*/  CS2R R6, SRZ ;  /* 0x0000000000067805 */ /* 0x000fe2000001ff00 */
[----:B----4-:R-:W-:-:S05]  /*81d0*/  HADD2.F32 R0, -RZ, R0.H0_H0 ;  /* 0x20000000ff007230 */ /* 0x010fca0000004100 */
[----:B------:R-:W-:-:S04]  /*81e0*/  FMUL.FTZ R0, R0, 1 ;  /* 0x3f80000000007820 */ /* 0x000fc80000410000 */
[----:B------:R0:W4:Y:S01]  /*81f0*/  F2F.F64.F32 R4, R0 ;  /* 0x0000000000047310 */ /* 0x0001220000201800 */
[----:B------:R-:W-:Y:S05]  /*8200*/  BRA `(.L_x_7575) ;  /* 0x00000d2000007947 */ /* 0x000fea0003800000 */
.L_x_7616:
        /* <DEDUP_REMOVED lines=12> */
.L_x_7619:
        /* <DEDUP_REMOVED lines=8> */
.L_x_7618:
[----:B------:R0:W5:Y:S01]  /*8350*/  LDG.E.64 R4, [R8.64] ;  /* 0x0000002408047981 */ /* 0x000162000c1e1b00 */
[----:B------:R-:W-:Y:S01]  /*8360*/  CS2R R6, SRZ ;  /* 0x0000000000067805 */ /* 0x000fe2000001ff00 */
[----:B------:R-:W-:Y:S05]  /*8370*/  BRA `(.L_x_7575) ;  /* 0x00000bb000007947 */ /* 0x000fea0003800000 */
.L_x_7609:
        /* <DEDUP_REMOVED lines=14> */
.L_x_7622:
[----:B------:R0:W5:Y:S01]  /*8460*/  LDG.E.128 R4, [R8.64] ;  /* 0x0000002408047981 */ /* 0x000162000c1e1d00 */
[----:B------:R-:W-:Y:S05]  /*8470*/  BRA `(.L_x_7575) ;  /* 0x00000ab000007947 */ /* 0x000fea0003800000 */
.L_x_7621:
        /* <DEDUP_REMOVED lines=22> */
[----:B------:R-:W-:Y:S02]  /*85e0*/  LOP3.LUT R5, R6, 0x7f800000, R5, 0xf8, !PT ;  /* 0x7f80000006057812 */ /* 0x000fe400078ef805 */
[----:B------:R-:W-:Y:S02]  /*85f0*/  CS2R R6, SRZ ;  /* 0x0000000000067805 */ /* 0x000fe4000001ff00 */
[----:B------:R-:W-:-:S04]  /*8600*/  LOP3.LUT R5, R5, R4, RZ, 0x30, !PT ;  /* 0x0000000405057212 */ /* 0x000fc800078e30ff */
[----:B------:R-:W-:-:S05]  /*8610*/  LOP3.LUT R5, R5, 0x80000000, R0, 0xf8, !PT ;  /* 0x8000000005057812 */ /* 0x000fca00078ef800 */
[----:B------:R-:W-:-:S06]  /*8620*/  FMUL.FTZ R5, R5, 1 ;  /* 0x3f80000005057820 */ /* 0x000fcc0000410000 */
[----:B------:R-:W0:Y:S01]  /*8630*/  F2F.F64.F32 R4, R5 ;  /* 0x0000000500047310 */ /* 0x000e220000201800 */
[----:B------:R-:W-:Y:S05]  /*8640*/  BRA `(.L_x_7575) ;  /* 0x000008e000007947 */ /* 0x000fea0003800000 */
.L_x_7624:
        /* <DEDUP_REMOVED lines=16> */
.L_x_7623:
[----:B----4-:R-:W4:Y:S01]  /*8750*/  LDG.E.U16 R0, [R8.64] ;  /* 0x0000002408007981 */ /* 0x010f22000c1e1500 */
[----:B------:R-:W-:Y:S01]  /*8760*/  CS2R R6, SRZ ;  /* 0x0000000000067805 */ /* 0x000fe2000001ff00 */
[----:B----4-:R-:W-:-:S05]  /*8770*/  PRMT R0, RZ, 0x5410, R0 ;  /* 0x00005410ff007816 */ /* 0x010fca0000000000 */
[----:B------:R-:W-:-:S04]  /*8780*/  FMUL.FTZ R0, R0, 1 ;  /* 0x3f80000000007820 */ /* 0x000fc80000410000 */
[----:B------:R0:W4:Y:S01]  /*8790*/  F2F.F64.F32 R4, R0 ;  /* 0x0000000000047310 */ /* 0x0001220000201800 */
[----:B------:R-:W-:Y:S05]  /*87a0*/  BRA `(.L_x_7575) ;  /* 0x0000078000007947 */ /* 0x000fea0003800000 */
.L_x_7620:
        /* <DEDUP_REMOVED lines=10> */
[----:B----4-:R-:W0:Y:S01]  /*8850*/  I2F.F64.U16 R4, R4 ;  /* 0x0000000400047312 */ /* 0x010e220000101800 */
[----:B------:R-:W-:Y:S05]  /*8860*/  BRA `(.L_x_7575) ;  /* 0x000006c000007947 */ /* 0x000fea0003800000 */
.L_x_7627:
        /* <DEDUP_REMOVED lines=21> */
.L_x_7631:
[----:B------:R-:W-:Y:S05]  /*89c0*/  BSYNC B1 ;  /* 0x0000000000017941 */ /* 0x000fea0003800000 */
.L_x_7630:
[----:B------:R-:W-:Y:S01]  /*89d0*/  LEA R5, R0, 0x3b800000, 0x17 ;  /* 0x3b80000000057811 */ /* 0x000fe200078eb8ff */
[----:B------:R-:W-:-:S05]  /*89e0*/  IMAD.SHL.U32 R0, R3, 0x100000, RZ ;  /* 0x0010000003007824 */ /* 0x000fca00078e00ff */
[----:B------:R-:W-:Y:S02]  /*89f0*/  LOP3.LUT R0, R5, R0, R6, 0xfe, !PT ;  /* 0x0000000005007212 */ /* 0x000fe400078efe06 */
.L_x_7629:
[----:B------:R-:W-:Y:S05]  /*8a00*/  BSYNC B0 ;  /* 0x0000000000007941 */ /* 0x000fea0003800000 */
.L_x_7628:
[----:B------:R-:W-:Y:S01]  /*8a10*/  FMUL.FTZ R0, R0, 1 ;  /* 0x3f80000000007820 */ /* 0x000fe20000410000 */
[----:B------:R-:W-:-:S03]  /*8a20*/  CS2R R6, SRZ ;  /* 0x0000000000067805 */ /* 0x000fc6000001ff00 */
[----:B------:R0:W4:Y:S01]  /*8a30*/  F2F.F64.F32 R4, R0 ;  /* 0x0000000000047310 */ /* 0x0001220000201800 */
[----:B------:R-:W-:Y:S05]  /*8a40*/  BRA `(.L_x_7575) ;  /* 0x000004e000007947 */ /* 0x000fea0003800000 */
.L_x_7626:
        /* <DEDUP_REMOVED lines=21> */
.L_x_7635:
[----:B------:R-:W-:Y:S05]  /*8ba0*/  BSYNC B1 ;  /* 0x0000000000017941 */ /* 0x000fea0003800000 */
.L_x_7634:
[----:B------:R-:W-:Y:S01]  /*8bb0*/  LEA R5, R0, 0x37800000, 0x17 ;  /* 0x3780000000057811 */ /* 0x000fe200078eb8ff */
[----:B------:R-:W-:-:S05]  /*8bc0*/  IMAD.SHL.U32 R0, R3, 0x200000, RZ ;  /* 0x0020000003007824 */ /* 0x000fca00078e00ff */
[----:B------:R-:W-:Y:S02]  /*8bd0*/  LOP3.LUT R0, R5, R0, R6, 0xfe, !PT ;  /* 0x0000000005007212 */ /* 0x000fe400078efe06 */
.L_x_7633:
[----:B------:R-:W-:Y:S05]  /*8be0*/  BSYNC B0 ;  /* 0x0000000000007941 */ /* 0x000fea0003800000 */
.L_x_7632:
[----:B------:R-:W-:Y:S01]  /*8bf0*/  FMUL.FTZ R0, R0, 1 ;  /* 0x3f80000000007820 */ /* 0x000fe20000410000 */
[----:B------:R-:W-:-:S03]  /*8c00*/  CS2R R6, SRZ ;  /* 0x0000000000067805 */ /* 0x000fc6000001ff00 */
[----:B------:R0:W4:Y:S01]  /*8c10*/  F2F.F64.F32 R4, R0 ;  /* 0x0000000000047310 */ /* 0x0001220000201800 */
[----:B------:R-:W-:Y:S05]  /*8c20*/  BRA `(.L_x_7575) ;  /* 0x0000030000007947 */ /* 0x000fea0003800000 */
.L_x_7625:
        /* <DEDUP_REMOVED lines=14> */
.L_x_7639:
[----:B------:R-:W-:Y:S05]  /*8d10*/  BSYNC B0 ;  /* 0x0000000000007941 */ /* 0x000fea0003800000 */
.L_x_7638:
[----:B------:R-:W-:Y:S01]  /*8d20*/  FMUL.FTZ R0, R0, 1 ;  /* 0x3f80000000007820 */ /* 0x000fe20000410000 */
[----:B------:R-:W-:-:S03]  /*8d30*/  CS2R R6, SRZ ;  /* 0x0000000000067805 */ /* 0x000fc6000001ff00 */
[----:B------:R0:W4:Y:S01]  /*8d40*/  F2F.F64.F32 R4, R0 ;  /* 0x0000000000047310 */ /* 0x0001220000201800 */
[----:B------:R-:W-:Y:S05]  /*8d50*/  BRA `(.L_x_7575) ;  /* 0x000001d000007947 */ /* 0x000fea0003800000 */
.L_x_7613:
        /* <DEDUP_REMOVED lines=22> */
.L_x_7637:
[----:B----4-:R-:W4:Y:S01]  /*8ec0*/  LDG.E.64 R4, [R8.64] ;  /* 0x0000002408047981 */ /* 0x010f22000c1e1b00 */
[----:B------:R-:W-:Y:S01]  /*8ed0*/  CS2R R6, SRZ ;  /* 0x0000000000067805 */ /* 0x000fe2000001ff00 */
[----:B----4-:R-:W0:Y:S01]  /*8ee0*/  I2F.F64.U64 R4, R4 ;  /* 0x0000000400047312 */ /* 0x010e220000301800 */
[----:B------:R-:W-:Y:S05]  /*8ef0*/  BRA `(.L_x_7575) ;  /* 0x0000003000007947 */ /* 0x000fea0003800000 */
.L_x_7636:
[----:B----4-:R-:W4:Y:S01]  /*8f00*/  LDG.E R4, [R8.64] ;  /* 0x0000002408047981 */ /* 0x010f22000c1e1900 */
[----:B------:R-:W-:Y:S01]  /*8f10*/  CS2R R6, SRZ ;  /* 0x0000000000067805 */ /* 0x000fe2000001ff00 */
[----:B----4-:R-:W0:Y:S06]  /*8f20*/  I2F.F64.U32 R4, R4 ;  /* 0x0000000400047312 */ /* 0x010e2c0000201800 */
.L_x_7575:
[----:B------:R-:W-:Y:S05]  /*8f30*/  BSYNC B6 ;  /* 0x0000000000067941 */ /* 0x000fea0003800000 */
.L_x_7574:
[----:B0-----:R-:W0:Y:S01]  /*8f40*/  S2R R3, SR_TID.X ;  /* 0x0000000000037919 */ /* 0x001e220000002100 */
[----:B------:R-:W-:Y:S01]  /*8f50*/  BSSY B6, `(.L_x_7640) ;  /* 0x000014e000067945 */ /* 0x000fe20003800000 */
[----:B0-----:R-:W-:-:S13]  /*8f60*/  ISETP.GE.AND P3, PT, R3, R22, PT ;  /* 0x000000160300720c */ /* 0x001fda0003f66270 */
[----:B--2--5:R-:W0:-:S04]  /*8f70*/  @!P3 DMUL R10, R44, c[0x0][0x178] ;  /* 0x00005e002c0aba28 */ /* 0x024e080000000000 */
[----:B------:R-:W2:-:S04]  /*8f80*/  @!P3 DMUL R8, R46, c[0x0][0x178] ;  /* 0x00005e002e08ba28 */ /* 0x000e880000000000 */
[----:B0-----:R-:W0:-:S04]  /*8f90*/  @!P3 DFMA R10, R46, c[0x0][0x170], R10 ;  /* 0x00005c002e0aba2b */ /* 0x001e08000000000a */
[----:B--2---:R2:W-:Y:S02]  /*8fa0*/  @!P3 DFMA R12, R44, c[0x0][0x170], -R8 ;  /* 0x00005c002c0cba2b */ /* 0x0045e40000000808 */
[----:B--2---:R-:W-:Y:S01]  /*8fb0*/  CS2R R8, SRZ ;  /* 0x0000000000087805 */ /* 0x004fe2000001ff00 */
[----:B------:R-:W-:Y:S01]  /*8fc0*/  IMAD.MOV.U32 R45, RZ, RZ, R3 ;  /* 0x000000ffff2d7224 */ /* 0x000fe200078e0003 */
[----:B0-----:R-:W0:-:S04]  /*8fd0*/  @!P3 DMUL R14, R10, R42 ;  /* 0x0000002a0a0eb228 */ /* 0x001e080000000000 */
[----:B------:R-:W-:Y:S02]  /*8fe0*/  IADD3 R23, R45, 0x80, RZ ;  /* 0x000000802d177810 */ /* 0x000fe40007ffe0ff */
[-C--:B0-----:R0:W-:Y:S02]  /*8ff0*/  @!P3 DFMA R8, R12, R40.reuse, -R14 ;  /* 0x000000280c08b22b */ /* 0x0811e4000000080e */
[----:B------:R-:W-:Y:S02]  /*9000*/  ISETP.GE.AND P0, PT, R23, R22, PT ;  /* 0x000000161700720c */ /* 0x000fe40003f06270 */
[----:B------:R2:W4:Y:S01]  /*9010*/  @!P3 DMUL R40, R10, R40 ;  /* 0x000000280a28b228 */ /* 0x0005220000000000 */
[----:B0-----:R-:W-:Y:S01]  /*9020*/  IADD3 R15, R45, 0x180, RZ ;  /* 0x000001802d0f7810 */ /* 0x001fe20007ffe0ff */
[----:B--2---:R-:W-:-:S03]  /*9030*/  CS2R R10, SRZ ;  /* 0x00000000000a7805 */ /* 0x004fc6000001ff00 */
[----:B------:R-:W-:Y:S01]  /*9040*/  ISETP.GE.AND P2, PT, R15, R22, PT ;  /* 0x000000160f00720c */ /* 0x000fe20003f46270 */
[----:B----4-:R0:W-:Y:S02]  /*9050*/  @!P3 DFMA R10, R12, R42, R40 ;  /* 0x0000002a0c0ab22b */ /* 0x0101e40000000028 */
[----:B0-----:R-:W-:-:S03]  /*9060*/  IADD3 R13, R45, 0x100, RZ ;  /* 0x000001002d0d7810 */ /* 0x001fc60007ffe0ff */
[----:B-1-3--:R-:W0:Y:S01]  /*9070*/  @!P0 DMUL R14, R36, c[0x0][0x178] ;  /* 0x00005e00240e8a28 */ /* 0x00ae220000000000 */
[----:B------:R-:W-:-:S03]  /*9080*/  ISETP.GE.AND P1, PT, R13, R22, PT ;  /* 0x000000160d00720c */ /* 0x000fc60003f26270 */
[----:B------:R-:W1:-:S04]  /*9090*/  @!P0 DMUL R12, R38, c[0x0][0x178] ;  /* 0x00005e00260c8a28 */ /* 0x000e480000000000 */
[----:B0-----:R-:W-:-:S04]  /*90a0*/  @!P0 DFMA R38, R38, c[0x0][0x170], R14 ;  /* 0x00005c0026268a2b */ /* 0x001fc8000000000e */
[----:B-1----:R-:W-:-:S04]  /*90b0*/  @!P0 DFMA R36, R36, c[0x0][0x170], -R12 ;  /* 0x00005c0024248a2b */ /* 0x002fc8000000080c */
[----:B------:R-:W0:-:S04]  /*90c0*/  @!P1 DMUL R40, R16, c[0x0][0x178] ;  /* 0x00005e0010289a28 */ /* 0x000e080000000000 */
[----:B------:R-:W1:-:S04]  /*90d0*/  @!P2 DMUL R14, R30, c[0x0][0x178] ;  /* 0x00005e001e0eaa28 */ /* 0x000e480000000000 */
[----:B------:R-:W2:-:S04]  /*90e0*/  @!P1 DMUL R12, R18, c[0x0][0x178] ;  /* 0x00005e00120c9a28 */ /* 0x000e880000000000 */
[----:B0-----:R-:W0:-:S04]  /*90f0*/  @!P1 DFMA R40, R18, c[0x0][0x170], R40 ;  /* 0x00005c0012289a2b */ /* 0x001e080000000028 */
[----:B------:R-:W3:-:S04]  /*9100*/  @!P0 DMUL R18, R38, R34 ;  /* 0x0000002226128228 */ /* 0x000ec80000000000 */
[----:B-1----:R-:W-:-:S04]  /*9110*/  @!P2 DFMA R14, R28, c[0x0][0x170], -R14 ;  /* 0x00005c001c0eaa2b */ /* 0x002fc8000000080e */
[----:B------:R-:W-:-:S04]  /*9120*/  @!P2 DMUL R20, R28, c[0x0][0x178] ;  /* 0x00005e001c14aa28 */ /* 0x000fc80000000000 */
[----:B--2---:R1:W-:Y:S02]  /*9130*/  @!P1 DFMA R12, R16, c[0x0][0x170], -R12 ;  /* 0x00005c00100c9a2b */ /* 0x0043e4000000080c */
[----:B-1----:R-:W-:Y:S02]  /*9140*/  CS2R R16, SRZ ;  /* 0x0000000000107805 */ /* 0x002fe4000001ff00 */
[----:B0-----:R-:W0:-:S04]  /*9150*/  @!P1 DMUL R28, R40, R26 ;  /* 0x0000001a281c9228 */ /* 0x001e080000000000 */
[----:B------:R-:W1:-:S04]  /*9160*/  @!P0 DMUL R38, R38, R32 ;  /* 0x0000002026268228 */ /* 0x000e480000000000 */
[----:B---3--:R2:W-:Y:S02]  /*9170*/  @!P0 DFMA R16, R36, R32, -R18 ;  /* 0x000000202410822b */ /* 0x0085e40000000812 */
[----:B--2---:R-:W-:Y:S01]  /*9180*/  CS2R R32, SRZ ;  /* 0x0000000000207805 */ /* 0x004fe2000001ff00 */
[----:B------:R-:W-:Y:S01]  /*9190*/  CS2R R18, SRZ ;  /* 0x0000000000127805 */ /* 0x000fe2000001ff00 */
[----:B------:R-:W-:-:S04]  /*91a0*/  @!P1 DMUL R40, R40, R24 ;  /* 0x0000001828289228 */ /* 0x000fc80000000000 */
[----:B0-----:R0:W-:Y:S02]  /*91b0*/  @!P1 DFMA R32, R12, R24, -R28 ;  /* 0x000000180c20922b */ /* 0x0011e4000000081c */
[----:B0-----:R-:W0:Y:S01]  /*91c0*/  LDC.U8 R24, c[0x0][0x1c4] ;  /* 0x00007100ff187b82 */ /* 0x001e220000000000 */
[----:B------:R-:W-:Y:S01]  /*91d0*/  CS2R R28, SRZ ;  /* 0x00000000001c7805 */ /* 0x000fe2000001ff00 */
[----:B------:R2:W3:Y:S02]  /*91e0*/  @!P2 DFMA R20, R30, c[0x0][0x170], R20 ;  /* 0x00005c001e14aa2b */ /* 0x0004e40000000014 */
[----:B--2---:R-:W-:Y:S02]  /*91f0*/  CS2R R30, SRZ ;  /* 0x00000000001e7805 */ /* 0x004fe4000001ff00 */
[----:B-1----:R1:W-:Y:S02]  /*9200*/  @!P0 DFMA R18, R36, R34, R38 ;  /* 0x000000222412822b */ /* 0x0023e40000000026 */
[----:B-1----:R-:W-:-:S02]  /*9210*/  CS2R R34, SRZ ;  /* 0x0000000000227805 */ /* 0x002fc4000001ff00 */
[----:B---3--:R-:W1:-:S04]  /*9220*/  @!P2 DMUL R36, R20, R6 ;  /* 0x000000061424a228 */ /* 0x008e480000000000 */
[----:B------:R-:W2:-:S04]  /*9230*/  @!P2 DMUL R20, R20, R4 ;  /* 0x000000041414a228 */ /* 0x000e880000000000 */
[----:B------:R3:W4:-:S04]  /*9240*/  @!P1 DFMA R34, R12, R26, R40 ;  /* 0x0000001a0c22922b */ /* 0x0007080000000028 */
[----:B-1----:R3:W1:-:S04]  /*9250*/  @!P2 DFMA R28, R14, R4, -R36 ;  /* 0x000000040e1ca22b */ /* 0x0026480000000824 */
[----:B--2---:R3:W2:Y:S01]  /*9260*/  @!P2 DFMA R30, R14, R6, R20 ;  /* 0x000000060e1ea22b */ /* 0x0046a20000000014 */
[----:B------:R-:W-:Y:S05]  /*9270*/  @P3 BRA `(.L_x_7641) ;  /* 0x000011b000003947 */ /* 0x000fea0003800000 */
[----:B01--4-:R-:W-:Y:S01]  /*9280*/  PRMT R0, R24, 0x9910, RZ ;  /* 0x0000991018007816 */ /* 0x013fe200000000ff */
[----:B------:R-:W-:-:S03]  /*9290*/  IMAD R3, R2, 0x200, R3 ;  /* 0x0000020002037824 */ /* 0x000fc600078e0203 */
[----:B------:R-:W-:Y:S01]  /*92a0*/  ISETP.GT.AND P0, PT, R0, 0x9, PT ;  /* 0x000000090000780c */ /* 0x000fe20003f04270 */
[----:B------:R-:W-:-:S05]  /*92b0*/  IMAD R3, R3, c[0x0][0x1c8], RZ ;  /* 0x0000720003037a24 */ /* 0x000fca00078e02ff */
[----:B---3--:R-:W-:-:S05]  /*92c0*/  IADD3 R4, P1, R3, c[0x0][0x190], RZ ;  /* 0x0000640003047a10 */ /* 0x008fca0007f3e0ff */
        /* <DEDUP_REMOVED lines=14> */
.L_x_7645:
[----:B------:R-:W0:Y:S01]  /*93b0*/  F2I.S64.F64.TRUNC R8, R8 ;  /* 0x0000000800087311 */ /* 0x000e22000030d900 */
[----:B------:R-:W-:Y:S02]  /*93c0*/  IMAD.MOV.U32 R45, RZ, RZ, R23 ;  /* 0x000000ffff2d7224 */ /* 0x000fe400078e0017 */
[----:B0-----:R-:W-:-:S05]  /*93d0*/  IMAD.MOV.U32 R3, RZ, RZ, R8 ;  /* 0x000000ffff037224 */ /* 0x001fca00078e0008 */
[----:B------:R0:W-:Y:S01]  /*93e0*/  STG.E.U8 [R4.64], R3 ;  /* 0x0000000304007986 */ /* 0x0001e2000c101124 */
[----:B------:R-:W-:Y:S05]  /*93f0*/  BRA `(.L_x_7641) ;  /* 0x0000103000007947 */ /* 0x000fea0003800000 */
.L_x_7644:
        /* <DEDUP_REMOVED lines=10> */
.L_x_7648:
[----:B------:R-:W0:Y:S01]  /*94a0*/  F2I.F64.TRUNC R9, R8 ;  /* 0x0000000800097311 */ /* 0x000e22000030d100 */
[----:B------:R-:W-:Y:S01]  /*94b0*/  IMAD.MOV.U32 R45, RZ, RZ, R23 ;  /* 0x000000ffff2d7224 */ /* 0x000fe200078e0017 */
[----:B0-----:R0:W-:Y:S01]  /*94c0*/  STG.E [R4.64], R9 ;  /* 0x0000000904007986 */ /* 0x0011e2000c101924 */
[----:B------:R-:W-:Y:S05]  /*94d0*/  BRA `(.L_x_7641) ;  /* 0x00000f5000007947 */ /* 0x000fea0003800000 */
.L_x_7647:
[----:B------:R-:W0:Y:S01]  /*94e0*/  F2I.F64.TRUNC R9, R8 ;  /* 0x0000000800097311 */ /* 0x000e22000030d100 */
[----:B------:R-:W-:Y:S01]  /*94f0*/  IMAD.MOV.U32 R45, RZ, RZ, R23 ;  /* 0x000000ffff2d7224 */ /* 0x000fe200078e0017 */
[----:B0-----:R0:W-:Y:S01]  /*9500*/  STG.E.U16 [R4.64], R9 ;  /* 0x0000000904007986 */ /* 0x0011e2000c101524 */
[----:B------:R-:W-:Y:S05]  /*9510*/  BRA `(.L_x_7641) ;  /* 0x00000f1000007947 */ /* 0x000fea0003800000 */
.L_x_7643:
        /* <DEDUP_REMOVED lines=12> */
.L_x_7650:
[----:B------:R-:W0:Y:S01]  /*95e0*/  F2F.F32.F64 R0, R8 ;  /* 0x0000000800007310 */ /* 0x000e220000301000 */
[----:B------:R-:W0:Y:S01]  /*95f0*/  DSETP.GEU.AND P0, PT, |R8|, c[0x2][0x0], PT ;  /* 0x008000000800762a */ /* 0x000e220003f0e200 */
[----:B------:R-:W-:-:S13]  /*9600*/  IMAD.MOV.U32 R45, RZ, RZ, R23 ;  /* 0x000000ffff2d7224 */ /* 0x000fda00078e0017 */
[----:B0-----:R-:W-:-:S05]  /*9610*/  @!P0 FMUL R0, R0, 1.175494350822287508e-38 ;  /* 0x0080000000008820 */ /* 0x001fca0000400000 */
[----:B------:R-:W-:-:S05]  /*9620*/  F2FP.PACK_AB R0, RZ, R0 ;  /* 0x00000000ff00723e */ /* 0x000fca00000000ff */
[----:B------:R0:W-:Y:S01]  /*9630*/  STG.E.U16 [R4.64], R0 ;  /* 0x0000000004007986 */ /* 0x0001e2000c101524 */
[----:B------:R-:W-:Y:S05]  /*9640*/  BRA `(.L_x_7641) ;  /* 0x00000de000007947 */ /* 0x000fea0003800000 */
.L_x_7649:
        /* <DEDUP_REMOVED lines=15> */
.L_x_7652:
[----:B------:R-:W0:Y:S01]  /*9740*/  F2F.F32.F64 R3, R8 ;  /* 0x0000000800037310 */ /* 0x000e220000301000 */
[----:B------:R-:W0:Y:S01]  /*9750*/  DSETP.GEU.AND P0, PT, |R8|, c[0x2][0x0], PT ;  /* 0x008000000800762a */ /* 0x000e220003f0e200 */
[----:B------:R-:W-:-:S03]  /*9760*/  IMAD.MOV.U32 R45, RZ, RZ, R23 ;  /* 0x000000ffff2d7224 */ /* 0x000fc600078e0017 */
[----:B------:R-:W1:-:S03]  /*9770*/  DSETP.GEU.AND P1, PT, |R10|, c[0x2][0x0], PT ;  /* 0x008000000a00762a */ /* 0x000e460003f2e200 */
[----:B------:R-:W1:Y:S07]  /*9780*/  F2F.F32.F64 R0, R10 ;  /* 0x0000000a00007310 */ /* 0x000e6e0000301000 */
[----:B0-----:R-:W-:-:S04]  /*9790*/  @!P0 FMUL R3, R3, 1.175494350822287508e-38 ;  /* 0x0080000003038820 */ /* 0x001fc80000400000 */
[----:B-1----:R-:W-:-:S05]  /*97a0*/  @!P1 FMUL R0, R0, 1.175494350822287508e-38 ;  /* 0x0080000000009820 */ /* 0x002fca0000400000 */
[----:B------:R-:W-:-:S05]  /*97b0*/  F2FP.PACK_AB R3, R0, R3 ;  /* 0x000000030003723e */ /* 0x000fca00000000ff */
[----:B------:R0:W-:Y:S01]  /*97c0*/  STG.E [R4.64], R3 ;  /* 0x0000000304007986 */ /* 0x0001e2000c101924 */
[----:B------:R-:W-:Y:S05]  /*97d0*/  BRA `(.L_x_7641) ;  /* 0x00000c5000007947 */ /* 0x000fea0003800000 */
.L_x_7651:
[----:B------:R0:W-:Y:S01]  /*97e0*/  STG.E.64 [R4.64], R8 ;  /* 0x0000000804007986 */ /* 0x0001e2000c101b24 */
[----:B------:R-:W-:Y:S01]  /*97f0*/  IMAD.MOV.U32 R45, RZ, RZ, R23 ;  /* 0x000000ffff2d7224 */ /* 0x000fe200078e0017 */
[----:B------:R-:W-:Y:S05]  /*9800*/  BRA `(.L_x_7641) ;  /* 0x00000c2000007947 */ /* 0x000fea0003800000 */
.L_x_7642:
        /* <DEDUP_REMOVED lines=14> */
.L_x_7655:
[----:B------:R0:W-:Y:S01]  /*98f0*/  STG.E.128 [R4.64], R8 ;  /* 0x0000000804007986 */ /* 0x0001e2000c101d24 */
[----:B------:R-:W-:Y:S01]  /*9900*/  IMAD.MOV.U32 R45, RZ, RZ, R23 ;  /* 0x000000ffff2d7224 */ /* 0x000fe200078e0017 */
[----:B------:R-:W-:Y:S05]  /*9910*/  BRA `(.L_x_7641) ;  /* 0x00000b1000007947 */ /* 0x000fea0003800000 */
.L_x_7654:
        /* <DEDUP_REMOVED lines=23> */
.L_x_7659:
[----:B------:R-:W-:Y:S05]  /*9a90*/  BSYNC B0 ;  /* 0x0000000000007941 */ /* 0x000fea0003800000 */
.L_x_7658:
[----:B------:R-:W-:Y:S01]  /*9aa0*/  LOP3.LUT R7, R0, R7, RZ, 0xfc, !PT ;  /* 0x0000000700077212 */ /* 0x000fe200078efcff */
[----:B------:R-:W-:-:S04]  /*9ab0*/  IMAD.MOV.U32 R45, RZ, RZ, R23 ;  /* 0x000000ffff2d7224 */ /* 0x000fc800078e0017 */
[----:B------:R0:W-:Y:S01]  /*9ac0*/  STG.E.U8 [R4.64], R7 ;  /* 0x0000000704007986 */ /* 0x0001e2000c101124 */
[----:B------:R-:W-:Y:S05]  /*9ad0*/  BRA `(.L_x_7641) ;  /* 0x0000095000007947 */ /* 0x000fea0003800000 */
.L_x_7657:
        /* <DEDUP_REMOVED lines=15> */
.L_x_7661:
[----:B------:R-:W-:Y:S01]  /*9bd0*/  IMAD.MOV.U32 R0, RZ, RZ, 0x7f ;  /* 0x0000007fff007424 */ /* 0x000fe200078e00ff */
[----:B------:R-:W-:-:S04]  /*9be0*/  ISETP.GT.U32.AND P0, PT, R3, 0x7f800000, PT ;  /* 0x7f8000000300780c */ /* 0x000fc80003f04070 */
[----:B------:R-:W-:-:S04]  /*9bf0*/  SEL R0, R0, 0x7c, P0 ;  /* 0x0000007c00007807 */ /* 0x000fc80000000000 */
.L_x_7662:
[----:B------:R-:W-:Y:S05]  /*9c00*/  BSYNC B0 ;  /* 0x0000000000007941 */ /* 0x000fea0003800000 */
.L_x_7660:
[----:B------:R-:W-:Y:S01]  /*9c10*/  LOP3.LUT R3, R7, 0x80000000, RZ, 0xc0, !PT ;  /* 0x8000000007037812 */ /* 0x000fe200078ec0ff */
[----:B------:R-:W-:-:S03]  /*9c20*/  IMAD.MOV.U32 R45, RZ, RZ, R23 ;  /* 0x000000ffff2d7224 */ /* 0x000fc600078e0017 */
[----:B------:R-:W-:-:S04]  /*9c30*/  SHF.R.U32.HI R3, RZ, 0x18, R3 ;  /* 0x00000018ff037819 */ /* 0x000fc80000011603 */
[----:B------:R-:W-:-:S05]  /*9c40*/  LOP3.LUT R3, R0, R3, RZ, 0xfc, !PT ;  /* 0x0000000300037212 */ /* 0x000fca00078efcff */
[----:B------:R0:W-:Y:S01]  /*9c50*/  STG.E.U8 [R4.64], R3 ;  /* 0x0000000304007986 */ /* 0x0001e2000c101124 */
[----:B------:R-:W-:Y:S05]  /*9c60*/  BRA `(.L_x_7641) ;  /* 0x000007c000007947 */ /* 0x000fea0003800000 */
.L_x_7656:
[----:B------:R-:W0:Y:S01]  /*9c70*/  F2F.F32.F64 R0, R8 ;  /* 0x0000000800007310 */ /* 0x000e220000301000 */
[----:B------:R-:W0:Y:S01]  /*9c80*/  DSETP.GEU.AND P0, PT, |R8|, c[0x2][0x0], PT ;  /* 0x008000000800762a */ /* 0x000e220003f0e200 */
[----:B------:R-:W-:-:S13]  /*9c90*/  IMAD.MOV.U32 R45, RZ, RZ, R23 ;  /* 0x000000ffff2d7224 */ /* 0x000fda00078e0017 */
[----:B0-----:R-:W-:-:S05]  /*9ca0*/  @!P0 FMUL R0, R0, 1.175494350822287508e-38 ;  /* 0x0080000000008820 */ /* 0x001fca0000400000 */
[----:B------:R-:W-:-:S05]  /*9cb0*/  F2FP.BF16.PACK_AB R0, RZ, R0 ;  /* 0x00000000ff00723e */ /* 0x000fca00000010ff */
[----:B------:R0:W-:Y:S01]  /*9cc0*/  STG.E.U16 [R4.64], R0 ;  /* 0x0000000004007986 */ /* 0x0001e2000c101524 */
[----:B------:R-:W-:Y:S05]  /*9cd0*/  BRA `(.L_x_7641) ;  /* 0x0000075000007947 */ /* 0x000fea0003800000 */
.L_x_7653:
        /* <DEDUP_REMOVED lines=12> */
.L_x_7665:
        /* <DEDUP_REMOVED lines=19> */
.L_x_7668:
[----:B------:R-:W-:-:S04]  /*9ed0*/  LOP3.LUT R0, R7, 0x80000000, RZ, 0xc0, !PT ;  /* 0x8000000007007812 */ /* 0x000fc800078ec0ff */
[----:B------:R-:W-:-:S04]  /*9ee0*/  SHF.R.U32.HI R0, RZ, 0x18, R0 ;  /* 0x00000018ff007819 */ /* 0x000fc80000011600 */
[----:B------:R-:W-:Y:S02]  /*9ef0*/  LOP3.LUT R0, R3, R0, RZ, 0xfc, !PT ;  /* 0x0000000003007212 */ /* 0x000fe400078efcff */
.L_x_7667:
[----:B------:R-:W-:Y:S05]  /*9f00*/  BSYNC B0 ;  /* 0x0000000000007941 */ /* 0x000fea0003800000 */
.L_x_7666:
[----:B------:R0:W-:Y:S01]  /*9f10*/  STG.E.U8 [R4.64], R0 ;  /* 0x0000000004007986 */ /* 0x0001e2000c101124 */
[----:B------:R-:W-:Y:S01]  /*9f20*/  IMAD.MOV.U32 R45, RZ, RZ, R23 ;  /* 0x000000ffff2d7224 */ /* 0x000fe200078e0017 */
[----:B------:R-:W-:Y:S05]  /*9f30*/  BRA `(.L_x_7641) ;  /* 0x000004f000007947 */ /* 0x000fea0003800000 */
.L_x_7664:
        /* <DEDUP_REMOVED lines=19> */
.L_x_7671:
[----:B------:R-:W-:-:S04]  /*a070*/  LOP3.LUT R0, R7, 0x80000000, RZ, 0xc0, !PT ;  /* 0x8000000007007812 */ /* 0x000fc800078ec0ff */
[----:B------:R-:W-:-:S04]  /*a080*/  SHF.R.U32.HI R0, RZ, 0x18, R0 ;  /* 0x00000018ff007819 */ /* 0x000fc80000011600 */
[----:B------:R-:W-:Y:S02]  /*a090*/  LOP3.LUT R0, R3, R0, RZ, 0xfc, !PT ;  /* 0x0000000003007212 */ /* 0x000fe400078efcff */
.L_x_7670:
[----:B------:R-:W-:Y:S05]  /*a0a0*/  BSYNC B0 ;  /* 0x0000000000007941 */ /* 0x000fea0003800000 */
.L_x_7669:
[----:B------:R0:W-:Y:S01]  /*a0b0*/  STG.E.U8 [R4.64], R0 ;  /* 0x0000000004007986 */ /* 0x0001e2000c101124 */
[----:B------:R-:W-:Y:S01]  /*a0c0*/  IMAD.MOV.U32 R45, RZ, RZ, R23 ;  /* 0x000000ffff2d7224 */ /* 0x000fe200078e0017 */
[----:B------:R-:W-:Y:S05]  /*a0d0*/  BRA `(.L_x_7641) ;  /* 0x0000035000007947 */ /* 0x000fea0003800000 */
.L_x_7663:
        /* <DEDUP_REMOVED lines=8> */
[----:B------:R-:W-:-:S13]  /*a160*/  IMAD.MOV.U32 R45, RZ, RZ, R23 ;  /* 0x000000ffff2d7224 */ /* 0x000fda00078e0017 */
        /* <DEDUP_REMOVED lines=16> */
.L_x_7646:
        /* <DEDUP_REMOVED lines=18> */
[----:B0-2---:R-:W-:Y:S05]  /*a390*/  CALL.ABS.NOINC R14 ;  /* 0x000000000e007343 */ /* 0x005fea0003c00000 */
[----:B------:R-:W-:Y:S01]  /*a3a0*/  IMAD.MOV.U32 R45, RZ, RZ, R23 ;  /* 0x000000ffff2d7224 */ /* 0x000fe200078e0017 */
[----:B------:R-:W-:Y:S05]  /*a3b0*/  BRA `(.L_x_7641) ;  /* 0x0000007000007947 */ /* 0x000fea0003800000 */
.L_x_7673:
[----:B------:R-:W0:Y:S01]  /*a3c0*/  F2I.U64.F64.TRUNC R8, R8 ;  /* 0x0000000800087311 */ /* 0x000e22000030d800 */
[----:B------:R-:W-:Y:S01]  /*a3d0*/  IMAD.MOV.U32 R45, RZ, RZ, R23 ;  /* 0x000000ffff2d7224 */ /* 0x000fe200078e0017 */
[----:B0-----:R0:W-:Y:S01]  /*a3e0*/  STG.E.64 [R4.64], R8 ;  /* 0x0000000804007986 */ /* 0x0011e2000c101b24 */
[----:B------:R-:W-:Y:S05]  /*a3f0*/  BRA `(.L_x_7641) ;  /* 0x0000003000007947 */ /* 0x000fea0003800000 */
.L_x_7672:
[----:B------:R-:W0:Y:S01]  /*a400*/  F2I.U32.F64.TRUNC R9, R8 ;  /* 0x0000000800097311 */ /* 0x000e22000030d000 */
[----:B------:R-:W-:Y:S01]  /*a410*/  IMAD.MOV.U32 R45, RZ, RZ, R23 ;  /* 0x000000ffff2d7224 */ /* 0x000fe200078e0017 */
[----:B0-----:R0:W-:Y:S06]  /*a420*/  STG.E [R4.64], R9 ;  /* 0x0000000904007986 */ /* 0x0011ec000c101924 */
.L_x_7641:
[----:B01--4-:R-:W-:Y:S05]  /*a430*/  BSYNC B6 ;  /* 0x0000000000067941 */ /* 0x013fea0003800000 */
.L_x_7640:
[----:B------:R-:W-:Y:S01]  /*a440*/  ISETP.GE.AND P0, PT, R45, R22, PT ;  /* 0x000000162d00720c */ /* 0x000fe20003f06270 */
[----:B------:R-:W-:-:S12]  /*a450*/  BSSY B6, `(.L_x_7674) ;  /* 0x0000212000067945 */ /* 0x000fd80003800000 */
[----:B------:R-:W-:Y:S05]  /*a460*/  @P0 BRA `(.L_x_7675) ;  /* 0x0000210000000947 */ /* 0x000fea0003800000 */
[----:B------:R-:W-:Y:S01]  /*a470*/  IMAD R0, R2, 0x200, R45 ;  /* 0x0000020002007824 */ /* 0x000fe200078e022d */
[----:B------:R-:W-:-:S03]  /*a480*/  PRMT R3, R24, 0x9910, RZ ;  /* 0x0000991018037816 */ /* 0x000fc600000000ff */
[----:B---3--:R-:W-:Y:S02]  /*a490*/  IMAD R4, R0, c[0x0][0x1c8], RZ ;  /* 0x0000720000047a24 */ /* 0x008fe400078e02ff */
        /* <DEDUP_REMOVED lines=16> */
.L_x_7679:
[----:B------:R-:W0:Y:S02]  /*a5a0*/  F2I.S64.F64.TRUNC R16, R16 ;  /* 0x0000001000107311 */ /* 0x000e24000030d900 */
[----:B0-----:R-:W-:-:S05]  /*a5b0*/  IMAD.MOV.U32 R3, RZ, RZ, R16 ;  /* 0x000000ffff037224 */ /* 0x001fca00078e0010 */
[----:B------:R0:W-:Y:S01]  /*a5c0*/  STG.E.U8 [R4.64], R3 ;  /* 0x0000000304007986 */ /* 0x0001e2000c101124 */
[----:B------:R-:W-:Y:S05]  /*a5d0*/  BRA `(.L_x_7681) ;  /* 0x00000ef000007947 */ /* 0x000fea0003800000 */
.L_x_7678:
        /* <DEDUP_REMOVED lines=9> */
.L_x_7683:
[----:B------:R-:W0:Y:S02]  /*a670*/  F2I.F64.TRUNC R17, R16 ;  /* 0x0000001000117311 */ /* 0x000e24000030d100 */
[----:B0-----:R0:W-:Y:S01]  /*a680*/  STG.E [R4.64], R17 ;  /* 0x0000001104007986 */ /* 0x0011e2000c101924 */
[----:B------:R-:W-:Y:S05]  /*a690*/  BRA `(.L_x_7681) ;  /* 0x00000e3000007947 */ /* 0x000fea0003800000 */
.L_x_7682:
[----:B------:R-:W0:Y:S02]  /*a6a0*/  F2I.F64.TRUNC R17, R16 ;  /* 0x0000001000117311 */ /* 0x000e24000030d100 */
[----:B0-----:R0:W-:Y:S01]  /*a6b0*/  STG.E.U16 [R4.64], R17 ;  /* 0x0000001104007986 */ /* 0x0011e2000c101524 */
[----:B------:R-:W-:Y:S05]  /*a6c0*/  BRA `(.L_x_7681) ;  /* 0x00000e0000007947 */ /* 0x000fea0003800000 */
.L_x_7677:
        /* <DEDUP_REMOVED lines=11> */
.L_x_7685:
[----:B------:R-:W0:Y:S01]  /*a780*/  F2F.F32.F64 R0, R16 ;  /* 0x0000001000007310 */ /* 0x000e220000301000 */
[----:B------:R-:W0:-:S14]  /*a790*/  DSETP.GEU.AND P0, PT, |R16|, c[0x2][0x0], PT ;  /* 0x008000001000762a */ /* 0x000e1c0003f0e200 */
[----:B0-----:R-:W-:-:S05]  /*a7a0*/  @!P0 FMUL R0, R0, 1.175494350822287508e-38 ;  /* 0x0080000000008820 */ /* 0x001fca0000400000 */
[----:B------:R-:W-:-:S05]  /*a7b0*/  F2FP.PACK_AB R0, RZ, R0 ;  /* 0x00000000ff00723e */ /* 0x000fca00000000ff */
[----:B------:R0:W-:Y:S01]  /*a7c0*/  STG.E.U16 [R4.64], R0 ;  /* 0x0000000004007986 */ /* 0x0001e2000c101524 */
[----:B------:R-:W-:Y:S05]  /*a7d0*/  BRA `(.L_x_7681) ;  /* 0x00000cf000007947 */ /* 0x000fea0003800000 */
.L_x_7684:
        /* <DEDUP_REMOVED lines=14> */
.L_x_7687:
        /* <DEDUP_REMOVED lines=9> */
.L_x_7686:
[----:B------:R0:W-:Y:S01]  /*a950*/  STG.E.64 [R4.64], R16 ;  /* 0x0000001004007986 */ /* 0x0001e2000c101b24 */
[----:B------:R-:W-:Y:S05]  /*a960*/  BRA `(.L_x_7681) ;  /* 0x00000b6000007947 */ /* 0x000fea0003800000 */
.L_x_7676:
        /* <DEDUP_REMOVED lines=13> */
.L_x_7690:
[----:B------:R0:W-:Y:S01]  /*aa40*/  STG.E.128 [R4.64], R16 ;  /* 0x0000001004007986 */ /* 0x0001e2000c101d24 */
[----:B------:R-:W-:Y:S05]  /*aa50*/  BRA `(.L_x_7681) ;  /* 0x00000a7000007947 */ /* 0x000fea0003800000 */
.L_x_7689:
        /* <DEDUP_REMOVED lines=23> */
.L_x_7694:
[----:B------:R-:W-:Y:S05]  /*abd0*/  BSYNC B0 ;  /* 0x0000000000007941 */ /* 0x000fea0003800000 */
.L_x_7693:
[----:B------:R-:W-:-:S05]  /*abe0*/  LOP3.LUT R7, R0, R7, RZ, 0xfc, !PT ;  /* 0x0000000700077212 */ /* 0x000fca00078efcff */
[----:B------:R0:W-:Y:S01]  /*abf0*/  STG.E.U8 [R4.64], R7 ;  /* 0x0000000704007986 */ /* 0x0001e2000c101124 */
[----:B------:R-:W-:Y:S05]  /*ac00*/  BRA `(.L_x_7681) ;  /* 0x000008c000007947 */ /* 0x000fea0003800000 */
.L_x_7692:
        /* <DEDUP_REMOVED lines=15> */
.L_x_7696:
[----:B------:R-:W-:Y:S01]  /*ad00*/  IMAD.MOV.U32 R0, RZ, RZ, 0x7f ;  /* 0x0000007fff007424 */ /* 0x000fe200078e00ff */
[----:B------:R-:W-:-:S04]  /*ad10*/  ISETP.GT.U32.AND P0, PT, R3, 0x7f800000, PT ;  /* 0x7f8000000300780c */ /* 0x000fc80003f04070 */
[----:B------:R-:W-:-:S04]  /*ad20*/  SEL R0, R0, 0x7c, P0 ;  /* 0x0000007c00007807 */ /* 0x000fc80000000000 */
.L_x_7697:
[----:B------:R-:W-:Y:S05]  /*ad30*/  BSYNC B0 ;  /* 0x0000000000007941 */ /* 0x000fea0003800000 */
.L_x_7695:
[----:B------:R-:W-:-:S04]  /*ad40*/  LOP3.LUT R3, R7, 0x80000000, RZ, 0xc0, !PT ;  /* 0x8000000007037812 */ /* 0x000fc800078ec0ff */
[----:B------:R-:W-:-:S04]  /*ad50*/  SHF.R.U32.HI R3, RZ, 0x18, R3 ;  /* 0x00000018ff037819 */ /* 0x000fc80000011603 */
[----:B------:R-:W-:-:S05]  /*ad60*/  LOP3.LUT R3, R0, R3, RZ, 0xfc, !PT ;  /* 0x0000000300037212 */ /* 0x000fca00078efcff */
[----:B------:R0:W-:Y:S01]  /*ad70*/  STG.E.U8 [R4.64], R3 ;  /* 0x0000000304007986 */ /* 0x0001e2000c101124 */
[----:B------:R-:W-:Y:S05]  /*ad80*/  BRA `(.L_x_7681) ;  /* 0x0000074000007947 */ /* 0x000fea0003800000 */
.L_x_7691:
[----:B------:R-:W0:Y:S01]  /*ad90*/  F2F.F32.F64 R0, R16 ;  /* 0x0000001000007310 */ /* 0x000e220000301000 */
[----:B------:R-:W0:-:S14]  /*ada0*/  DSETP.GEU.AND P0, PT, |R16|, c[0x2][0x0], PT ;  /* 0x008000001000762a */ /* 0x000e1c0003f0e200 */
[----:B0-----:R-:W-:-:S05]  /*adb0*/  @!P0 FMUL R0, R0, 1.175494350822287508e-38 ;  /* 0x0080000000008820 */ /* 0x001fca0000400000 */
[----:B------:R-:W-:-:S05]  /*adc0*/  F2FP.BF16.PACK_AB R0, RZ, R0 ;  /* 0x00000000ff00723e */ /* 0x000fca00000010ff */
[----:B------:R0:W-:Y:S01]  /*add0*/  STG.E.U16 [R4.64], R0 ;  /* 0x0000000004007986 */ /* 0x0001e2000c101524 */
[----:B------:R-:W-:Y:S05]  /*ade0*/  BRA `(.L_x_7681) ;  /* 0x000006e000007947 */ /* 0x000fea0003800000 */
.L_x_7688:
        /* <DEDUP_REMOVED lines=11> */
.L_x_7700:
        /* <DEDUP_REMOVED lines=19> */
.L_x_7703:
[----:B------:R-:W-:-:S04]  /*afd0*/  LOP3.LUT R0, R7, 0x80000000, RZ, 0xc0, !PT ;  /* 0x8000000007007812 */ /* 0x000fc800078ec0ff */
[----:B------:R-:W-:-:S04]  /*afe0*/  SHF.R.U32.HI R0, RZ, 0x18, R0 ;  /* 0x00000018ff007819 */ /* 0x000fc80000011600 */
[----:B------:R-:W-:Y:S02]  /*aff0*/  LOP3.LUT R0, R3, R0, RZ, 0xfc, !PT ;  /* 0x0000000003007212 */ /* 0x000fe400078efcff */
.L_x_7702:
[----:B------:R-:W-:Y:S05]  /*b000*/  BSYNC B0 ;  /* 0x0000000000007941 */ /* 0x000fea0003800000 */
.L_x_7701:
[----:B------:R0:W-:Y:S01]  /*b010*/  STG.E.U8 [R4.64], R0 ;  /* 0x0000000004007986 */ /* 0x0001e2000c101124 */
[----:B------:R-:W-:Y:S05]  /*b020*/  BRA `(.L_x_7681) ;  /* 0x000004a000007947 */ /* 0x000fea0003800000 */
.L_x_7699:
        /* <DEDUP_REMOVED lines=19> */
.L_x_7706:
[----:B------:R-:W-:-:S04]  /*b160*/  LOP3.LUT R0, R7, 0x80000000, RZ, 0xc0, !PT ;  /* 0x8000000007007812 */ /* 0x000fc800078ec0ff */
[----:B------:R-:W-:-:S04]  /*b170*/  SHF.R.U32.HI R0, RZ, 0x18, R0 ;  /* 0x00000018ff007819 */ /* 0x000fc80000011600 */
[----:B------:R-:W-:Y:S02]  /*b180*/  LOP3.LUT R0, R3, R0, RZ, 0xfc, !PT ;  /* 0x0000000003007212 */ /* 0x000fe400078efcff */
.L_x_7705:
[----:B------:R-:W-:Y:S05]  /*b190*/  BSYNC B0 ;  /* 0x0000000000007941 */ /* 0x000fea0003800000 */
.L_x_7704:
[----:B------:R0:W-:Y:S01]  /*b1a0*/  STG.E.U8 [R4.64], R0 ;  /* 0x0000000004007986 */ /* 0x0001e2000c101124 */
[----:B------:R-:W-:Y:S05]  /*b1b0*/  BRA `(.L_x_7681) ;  /* 0x0000031000007947 */ /* 0x000fea0003800000 */
.L_x_7698:
        /* <DEDUP_REMOVED lines=24> */
.L_x_7680:
        /* <DEDUP_REMOVED lines=18> */
[----:B-12---:R-:W-:Y:S05]  /*b460*/  CALL.ABS.NOINC R14 ;  /* 0x000000000e007343 */ /* 0x006fea0003c00000 */
[----:B------:R-:W-:Y:S05]  /*b470*/  BRA `(.L_x_7681) ;  /* 0x0000005000007947 */ /* 0x000fea0003800000 */
.L_x_7708:
[----:B------:R-:W0:Y:S02]  /*b480*/  F2I.U64.F64.TRUNC R16, R16 ;  /* 0x0000001000107311 */ /* 0x000e24000030d800 */
[----:B0-----:R0:W-:Y:S01]  /*b490*/  STG.E.64 [R4.64], R16 ;  /* 0x0000001004007986 */ /* 0x0011e2000c101b24 */
[----:B------:R-:W-:Y:S05]  /*b4a0*/  BRA `(.L_x_7681) ;  /* 0x0000002000007947 */ /* 0x000fea0003800000 */
.L_x_7707:
[----:B------:R-:W0:Y:S02]  /*b4b0*/  F2I.U32.F64.TRUNC R17, R16 ;  /* 0x0000001000117311 */ /* 0x000e24000030d000 */
[----:B0-----:R0:W-:Y:S02]  /*b4c0*/  STG.E [R4.64], R17 ;  /* 0x0000001104007986 */ /* 0x0011e4000c101924 */
.L_x_7681:
        /* <DEDUP_REMOVED lines=22> */
.L_x_7712:
[----:B------:R-:W0:Y:S02]  /*b630*/  F2I.S64.F64.TRUNC R32, R32 ;  /* 0x0000002000207311 */ /* 0x000e24000030d900 */
[----:B0-----:R-:W-:-:S05]  /*b640*/  IMAD.MOV.U32 R3, RZ, RZ, R32 ;  /* 0x000000ffff037224 */ /* 0x001fca00078e0020 */
[----:B------:R0:W-:Y:S01]  /*b650*/  STG.E.U8 [R4.64], R3 ;  /* 0x0000000304007986 */ /* 0x0001e2000c101124 */
[----:B------:R-:W-:Y:S05]  /*b660*/  BRA `(.L_x_7714) ;  /* 0x00000ef000007947 */ /* 0x000fea0003800000 */
.L_x_7711:
        /* <DEDUP_REMOVED lines=9> */
.L_x_7716:
[----:B------:R-:W0:Y:S02]  /*b700*/  F2I.F64.TRUNC R33, R32 ;  /* 0x0000002000217311 */ /* 0x000e24000030d100 */
[----:B0-----:R0:W-:Y:S01]  /*b710*/  STG.E [R4.64], R33 ;  /* 0x0000002104007986 */ /* 0x0011e2000c101924 */
[----:B------:R-:W-:Y:S05]  /*b720*/  BRA `(.L_x_7714) ;  /* 0x00000e3000007947 */ /* 0x000fea0003800000 */
.L_x_7715:
[----:B------:R-:W0:Y:S02]  /*b730*/  F2I.F64.TRUNC R33, R32 ;  /* 0x0000002000217311 */ /* 0x000e24000030d100 */
[----:B0-----:R0:W-:Y:S01]  /*b740*/  STG.E.U16 [R4.64], R33 ;  /* 0x0000002104007986 */ /* 0x0011e2000c101524 */
[----:B------:R-:W-:Y:S05]  /*b750*/  BRA `(.L_x_7714) ;  /* 0x00000e0000007947 */ /* 0x000fea0003800000 */
.L_x_7710:
        /* <DEDUP_REMOVED lines=11> */
.L_x_7718:
[----:B------:R-:W0:Y:S01]  /*b810*/  F2F.F32.F64 R0, R32 ;  /* 0x0000002000007310 */ /* 0x000e220000301000 */
[----:B------:R-:W0:-:S14]  /*b820*/  DSETP.GEU.AND P0, PT, |R32|, c[0x2][0x0], PT ;  /* 0x008000002000762a */ /* 0x000e1c0003f0e200 */
[----:B0-----:R-:W-:-:S05]  /*b830*/  @!P0 FMUL R0, R0, 1.175494350822287508e-38 ;  /* 0x0080000000008820 */ /* 0x001fca0000400000 */
[----:B------:R-:W-:-:S05]  /*b840*/  F2FP.PACK_AB R0, RZ, R0 ;  /* 0x00000000ff00723e */ /* 0x000fca00000000ff */
[----:B------:R0:W-:Y:S01]  /*b850*/  STG.E.U16 [R4.64], R0 ;  /* 0x0000000004007986 */ /* 0x0001e2000c101524 */
[----:B------:R-:W-:Y:S05]  /*b860*/  BRA `(.L_x_7714) ;  /* 0x00000cf000007947 */ /* 0x000fea0003800000 */
.L_x_7717:
        /* <DEDUP_REMOVED lines=14> */
.L_x_7720:
        /* <DEDUP_REMOVED lines=9> */
.L_x_7719:
[----:B------:R0:W-:Y:S01]  /*b9e0*/  STG.E.64 [R4.64], R32 ;  /* 0x0000002004007986 */ /* 0x0001e2000c101b24 */
[----:B------:R-:W-:Y:S05]  /*b9f0*/  BRA `(.L_x_7714) ;  /* 0x00000b6000007947 */ /* 0x000fea0003800000 */
.L_x_7709:
        /* <DEDUP_REMOVED lines=13> */
.L_x_7723:
[----:B------:R0:W-:Y:S01]  /*bad0*/  STG.E.128 [R4.64], R32 ;  /* 0x0000002004007986 */ /* 0x0001e2000c101d24 */
[----:B------:R-:W-:Y:S05]  /*bae0*/  BRA `(.L_x_7714) ;  /* 0x00000a7000007947 */ /* 0x000fea0003800000 */
.L_x_7722:
        /* <DEDUP_REMOVED lines=23> */
.L_x_7727:
[----:B------:R-:W-:Y:S05]  /*bc60*/  BSYNC B0 ;  /* 0x0000000000007941 */ /* 0x000fea0003800000 */
.L_x_7726:
[----:B------:R-:W-:-:S05]  /*bc70*/  LOP3.LUT R7, R0, R7, RZ, 0xfc, !PT ;  /* 0x0000000700077212 */ /* 0x000fca00078efcff */
[----:B------:R0:W-:Y:S01]  /*bc80*/  STG.E.U8 [R4.64], R7 ;  /* 0x0000000704007986 */ /* 0x0001e2000c101124 */
[----:B------:R-:W-:Y:S05]  /*bc90*/  BRA `(.L_x_7714) ;  /* 0x000008c000007947 */ /* 0x000fea0003800000 */
.L_x_7725:
        /* <DEDUP_REMOVED lines=15> */
.L_x_7729:
[----:B------:R-:W-:Y:S01]  /*bd90*/  IMAD.MOV.U32 R0, RZ, RZ, 0x7f ;  /* 0x0000007fff007424 */ /* 0x000fe200078e00ff */
[----:B------:R-:W-:-:S04]  /*bda0*/  ISETP.GT.U32.AND P0, PT, R3, 0x7f800000, PT ;  /* 0x7f8000000300780c */ /* 0x000fc80003f04070 */
[----:B------:R-:W-:-:S04]  /*bdb0*/  SEL R0, R0, 0x7c, P0 ;  /* 0x0000007c00007807 */ /* 0x000fc80000000000 */
.L_x_7730:
[----:B------:R-:W-:Y:S05]  /*bdc0*/  BSYNC B0 ;  /* 0x0000000000007941 */ /* 0x000fea0003800000 */
.L_x_7728:
[----:B------:R-:W-:-:S04]  /*bdd0*/  LOP3.LUT R3, R7, 0x80000000, RZ, 0xc0, !PT ;  /* 0x8000000007037812 */ /* 0x000fc800078ec0ff */
[----:B------:R-:W-:-:S04]  /*bde0*/  SHF.R.U32.HI R3, RZ, 0x18, R3 ;  /* 0x00000018ff037819 */ /* 0x000fc80000011603 */
[----:B------:R-:W-:-:S05]  /*bdf0*/  LOP3.LUT R3, R0, R3, RZ, 0xfc, !PT ;  /* 0x0000000300037212 */ /* 0x000fca00078efcff */
[----:B------:R0:W-:Y:S01]  /*be00*/  STG.E.U8 [R4.64], R3 ;  /* 0x0000000304007986 */ /* 0x0001e2000c101124 */
[----:B------:R-:W-:Y:S05]  /*be10*/  BRA `(.L_x_7714) ;  /* 0x0000074000007947 */ /* 0x000fea0003800000 */
.L_x_7724:
[----:B------:R-:W0:Y:S01]  /*be20*/  F2F.F32.F64 R0, R32 ;  /* 0x0000002000007310 */ /* 0x000e220000301000 */
[----:B------:R-:W0:-:S14]  /*be30*/  DSETP.GEU.AND P0, PT, |R32|, c[0x2][0x0], PT ;  /* 0x008000002000762a */ /* 0x000e1c0003f0e200 */
[----:B0-----:R-:W-:-:S05]  /*be40*/  @!P0 FMUL R0, R0, 1.175494350822287508e-38 ;  /* 0x0080000000008820 */ /* 0x001fca0000400000 */
[----:B------:R-:W-:-:S05]  /*be50*/  F2FP.BF16.PACK_AB R0, RZ, R0 ;  /* 0x00000000ff00723e */ /* 0x000fca00000010ff */
[----:B------:R0:W-:Y:S01]  /*be60*/  STG.E.U16 [R4.64], R0 ;  /* 0x0000000004007986 */ /* 0x0001e2000c101524 */
[----:B------:R-:W-:Y:S05]  /*be70*/  BRA `(.L_x_7714) ;  /* 0x000006e000007947 */ /* 0x000fea0003800000 */
.L_x_7721:
        /* <DEDUP_REMOVED lines=11> */
.L_x_7733:
        /* <DEDUP_REMOVED lines=19> */
.L_x_7736:
[----:B------:R-:W-:-:S04]  /*c060*/  LOP3.LUT R0, R7, 0x80000000, RZ, 0xc0, !PT ;  /* 0x8000000007007812 */ /* 0x000fc800078ec0ff */
[----:B------:R-:W-:-:S04]  /*c070*/  SHF.R.U32.HI R0, RZ, 0x18, R0 ;  /* 0x00000018ff007819 */ /* 0x000fc80000011600 */
[----:B------:R-:W-:Y:S02]  /*c080*/  LOP3.LUT R0, R3, R0, RZ, 0xfc, !PT ;  /* 0x0000000003007212 */ /* 0x000fe400078efcff */
.L_x_7735:
[----:B------:R-:W-:Y:S05]  /*c090*/  BSYNC B0 ;  /* 0x0000000000007941 */ /* 0x000fea0003800000 */
.L_x_7734:
[----:B------:R0:W-:Y:S01]  /*c0a0*/  STG.E.U8 [R4.64], R0 ;  /* 0x0000000004007986 */ /* 0x0001e2000c101124 */
[----:B------:R-:W-:Y:S05]  /*c0b0*/  BRA `(.L_x_7714) ;  /* 0x000004a000007947 */ /* 0x000fea0003800000 */
.L_x_7732:
        /* <DEDUP_REMOVED lines=19> */
.L_x_7739:
[----:B------:R-:W-:-:S04]  /*c1f0*/  LOP3.LUT R0, R7, 0x80000000, RZ, 0xc0, !PT ;  /* 0x8000000007007812 */ /* 0x000fc800078ec0ff */
[----:B------:R-:W-:-:S04]  /*c200*/  SHF.R.U32.HI R0, RZ, 0x18, R0 ;  /* 0x00000018ff007819 */ /* 0x000fc80000011600 */
[----:B------:R-:W-:Y:S02]  /*c210*/  LOP3.LUT R0, R3, R0, RZ, 0xfc, !PT ;  /* 0x0000000003007212 */ /* 0x000fe400078efcff */
.L_x_7738:
[----:B------:R-:W-:Y:S05]  /*c220*/  BSYNC B0 ;  /* 0x0000000000007941 */ /* 0x000fea0003800000 */
.L_x_7737:
[----:B------:R0:W-:Y:S01]  /*c230*/  STG.E.U8 [R4.64], R0 ;  /* 0x0000000004007986 */ /* 0x0001e2000c101124 */
[----:B------:R-:W-:Y:S05]  /*c240*/  BRA `(.L_x_7714) ;  /* 0x0000031000007947 */ /* 0x000fea0003800000 */
.L_x_7731:
        /* <DEDUP_REMOVED lines=24> */
.L_x_7713:
        /* <DEDUP_REMOVED lines=20> */
.L_x_7741:
[----:B------:R-:W0:Y:S02]  /*c510*/  F2I.U64.F64.TRUNC R32, R32 ;  /* 0x0000002000207311 */ /* 0x000e24000030d800 */
[----:B0-----:R0:W-:Y:S01]  /*c520*/  STG.E.64 [R4.64], R32 ;  /* 0x0000002004007986 */ /* 0x0011e2000c101b24 */
[----:B------:R-:W-:Y:S05]  /*c530*/  BRA `(.L_x_7714) ;  /* 0x0000002000007947 */ /* 0x000fea0003800000 */
.L_x_7740:
[----:B------:R-:W0:Y:S02]  /*c540*/  F2I.U32.F64.TRUNC R33, R32 ;  /* 0x0000002000217311 */ /* 0x000e24000030d000 */
[----:B0-----:R0:W-:Y:S02]  /*c550*/  STG.E [R4.64], R33 ;  /* 0x0000002104007986 */ /* 0x0011e4000c101924 */
.L_x_7714:
[----:B------:R-:W-:Y:S02]  /*c560*/  IADD3 R45, R45, 0x80, RZ ;  /* 0x000000802d2d7810 */ /* 0x000fe40007ffe0ff */
.L_x_7675:
[----:B------:R-:W-:Y:S05]  /*c570*/  BSYNC B6 ;  /* 0x0000000000067941 */ /* 0x000fea0003800000 */
.L_x_7674:
        /* <DEDUP_REMOVED lines=20> */
.L_x_7745:
[----:B------:R-:W0:Y:S02]  /*c6c0*/  F2I.S64.F64.TRUNC R28, R28 ;  /* 0x0000001c001c7311 */ /* 0x000e24000030d900 */
[----:B0--3--:R-:W-:-:S05]  /*c6d0*/  IMAD.MOV.U32 R5, RZ, RZ, R28 ;  /* 0x000000ffff057224 */ /* 0x009fca00078e001c */
[----:B------:R-:W-:Y:S01]  /*c6e0*/  STG.E.U8 [R2.64], R5 ;  /* 0x0000000502007986 */ /* 0x000fe2000c101124 */
[----:B------:R-:W-:Y:S05]  /*c6f0*/  EXIT ;  /* 0x000000000000794d */ /* 0x000fea0003800000 */
.L_x_7744:
        /* <DEDUP_REMOVED lines=9> */
.L_x_7748:
[----:B------:R-:W0:Y:S02]  /*c790*/  F2I.F64.TRUNC R29, R28 ;  /* 0x0000001c001d7311 */ /* 0x000e24000030d100 */
[----:B0-----:R-:W-:Y:S01]  /*c7a0*/  STG.E [R2.64], R29 ;  /* 0x0000001d02007986 */ /* 0x001fe2000c101924 */
[----:B------:R-:W-:Y:S05]  /*c7b0*/  EXIT ;  /* 0x000000000000794d */ /* 0x000fea0003800000 */
.L_x_7747:
[----:B------:R-:W0:Y:S02]  /*c7c0*/  F2I.F64.TRUNC R29, R28 ;  /* 0x0000001c001d7311 */ /* 0x000e24000030d100 */
[----:B0-----:R-:W-:Y:S01]  /*c7d0*/  STG.E.U16 [R2.64], R29 ;  /* 0x0000001d02007986 */ /* 0x001fe2000c101524 */
[----:B------:R-:W-:Y:S05]  /*c7e0*/  EXIT ;  /* 0x000000000000794d */ /* 0x000fea0003800000 */
.L_x_7743:
[----:B------:R-:W-:-:S13]  /*c7f0*/  ISETP.GT.AND P0, PT, R0, 0x6, PT ;  /* 0x000000060000780c */ /* 0x000fda0003f04270 */
[----:B------:R-:W-:Y:S05]  /*c800*/  @P0 BRA `(.L_x_7749) ;  /* 0x000000f000000947 */ /* 0x000fea0003800000 */
[----:B------:R-:W-:-:S13]  /*c810*/  ISETP.NE.AND P0, PT, R0, 0x5, PT ;  /* 0x000000050000780c */ /* 0x000fda0003f05270 */
[----:B------:R-:W-:Y:S05]  /*c820*/  @!P0 BRA `(.L_x_7750) ;  /* 0x0000007000008947 */ /* 0x000fea0003800000 */
[----:B------:R-:W-:-:S13]  /*c830*/  ISETP.NE.AND P0, PT, R0, 0x6, PT ;  /* 0x000000060000780c */ /* 0x000fda0003f05270 */
[----:B------:R-:W-:Y:S05]  /*c840*/  @P0 BRA `(.L_x_7746) ;  /* 0x00000c3000000947 */ /* 0x000fea0003800000 */
[----:B---3--:R-:W0:Y:S01]  /*c850*/  F2F.F32.F64 R5, R28 ;  /* 0x0000001c00057310 */ /* 0x008e220000301000 */
[----:B------:R-:W0:-:S14]  /*c860*/  DSETP.GEU.AND P0, PT, |R28|, c[0x2][0x0], PT ;  /* 0x008000001c00762a */ /* 0x000e1c0003f0e200 */
[----:B0-----:R-:W-:-:S05]  /*c870*/  @!P0 FMUL R5, R5, 1.175494350822287508e-38 ;  /* 0x0080000005058820 */ /* 0x001fca0000400000 */
[----:B------:R-:W-:Y:S01]  /*c880*/  STG.E [R2.64], R5 ;  /* 0x0000000502007986 */ /* 0x000fe2000c101924 */
[----:B------:R-:W-:Y:S05]  /*c890*/  EXIT ;  /* 0x000000000000794d */ /* 0x000fea0003800000 */
.L_x_7750:
[----:B------:R-:W0:Y:S01]  /*c8a0*/  F2F.F32.F64 R0, R28 ;  /* 0x0000001c00007310 */ /* 0x000e220000301000 */
[----:B------:R-:W0:-:S14]  /*c8b0*/  DSETP.GEU.AND P0, PT, |R28|, c[0x2][0x0], PT ;  /* 0x008000001c00762a */ /* 0x000e1c0003f0e200 */
[----:B0-----:R-:W-:-:S05]  /*c8c0*/  @!P0 FMUL R0, R0, 1.175494350822287508e-38 ;  /* 0x0080000000008820 */ /* 0x001fca0000400000 */
[----:B------:R-:W-:-:S05]  /*c8d0*/  F2FP.PACK_AB R0, RZ, R0 ;  /* 0x00000000ff00723e */ /* 0x000fca00000000ff */
[----:B------:R-:W-:Y:S01]  /*c8e0*/  STG.E.U16 [R2.64], R0 ;  /* 0x0000000002007986 */ /* 0x000fe2000c101524 */
[----:B------:R-:W-:Y:S05]  /*c8f0*/  EXIT ;  /* 0x000000000000794d */ /* 0x000fea0003800000 */
.L_x_7749:
[----:B------:R-:W-:-:S13]  /*c900*/  ISETP.NE.AND P0, PT, R0, 0x7, PT ;  /* 0x000000070000780c */ /* 0x000fda0003f05270 */
[----:B------:R-:W-:Y:S05]  /*c910*/  @!P0 BRA `(.L_x_7751) ;  /* 0x0000015000008947 */ /* 0x000fea0003800000 */
[----:B------:R-:W-:-:S13]  /*c920*/  ISETP.NE.AND P0, PT, R0, 0x8, PT ;  /* 0x000000080000780c */ /* 0x000fda0003f05270 */
[----:B------:R-:W-:Y:S05]  /*c930*/  @!P0 BRA `(.L_x_7752) ;  /* 0x000000a000008947 */ /* 0x000fea0003800000 */
[----:B------:R-:W-:-:S13]  /*c940*/  ISETP.NE.AND P0, PT, R0, 0x9, PT ;  /* 0x000000090000780c */ /* 0x000fda0003f05270 */
[----:B------:R-:W-:Y:S05]  /*c950*/  @P0 BRA `(.L_x_7746) ;  /* 0x00000b2000000947 */ /* 0x000fea0003800000 */
[----:B--23--:R-:W0:Y:S01]  /*c960*/  F2F.F32.F64 R5, R30 ;  /* 0x0000001e00057310 */ /* 0x00ce220000301000 */
[----:B------:R-:W0:-:S04]  /*c970*/  DSETP.GEU.AND P0, PT, |R30|, c[0x2][0x0], PT ;  /* 0x008000001e00762a */ /* 0x000e080003f0e200 */
[----:B------:R-:W1:-:S03]  /*c980*/  DSETP.GEU.AND P1, PT, |R28|, c[0x2][0x0], PT ;  /* 0x008000001c00762a */ /* 0x000e460003f2e200 */
[----:B------:R-:W1:Y:S07]  /*c990*/  F2F.F32.F64 R4, R28 ;  /* 0x0000001c00047310 */ /* 0x000e6e0000301000 */
[----:B0-----:R-:W-:-:S04]  /*c9a0*/  @!P0 FMUL R5, R5, 1.175494350822287508e-38 ;  /* 0x0080000005058820 */ /* 0x001fc80000400000 */
[----:B-1----:R-:W-:-:S05]  /*c9b0*/  @!P1 FMUL R4, R4, 1.175494350822287508e-38 ;  /* 0x0080000004049820 */ /* 0x002fca0000400000 */
[----:B------:R-:W-:Y:S01]  /*c9c0*/  STG.E.64 [R2.64], R4 ;  /* 0x0000000402007986 */ /* 0x000fe2000c101b24 */
[----:B------:R-:W-:Y:S05]  /*c9d0*/  EXIT ;  /* 0x000000000000794d */ /* 0x000fea0003800000 */
.L_x_7752:
[----:B---3--:R-:W0:Y:S01]  /*c9e0*/  F2F.F32.F64 R5, R28 ;  /* 0x0000001c00057310 */ /* 0x008e220000301000 */
[----:B------:R-:W0:-:S04]  /*c9f0*/  DSETP.GEU.AND P0, PT, |R28|, c[0x2][0x0], PT ;  /* 0x008000001c00762a */ /* 0x000e080003f0e200 */
[----:B--2---:R-:W1:-:S03]  /*ca00*/  DSETP.GEU.AND P1, PT, |R30|, c[0x2][0x0], PT ;  /* 0x008000001e00762a */ /* 0x004e460003f2e200 */
[----:B------:R-:W1:Y:S07]  /*ca10*/  F2F.F32.F64 R0, R30 ;  /* 0x0000001e00007310 */ /* 0x000e6e0000301000 */
[----:B0-----:R-:W-:-:S04]  /*ca20*/  @!P0 FMUL R5, R5, 1.175494350822287508e-38 ;  /* 0x0080000005058820 */ /* 0x001fc80000400000 */
[----:B-1----:R-:W-:-:S05]  /*ca30*/  @!P1 FMUL R0, R0, 1.175494350822287508e-38 ;  /* 0x0080000000009820 */ /* 0x002fca0000400000 */
[----:B------:R-:W-:-:S05]  /*ca40*/  F2FP.PACK_AB R5, R0, R5 ;  /* 0x000000050005723e */ /* 0x000fca00000000ff */
[----:B------:R-:W-:Y:S01]  /*ca50*/  STG.E [R2.64], R5 ;  /* 0x0000000502007986 */ /* 0x000fe2000c101924 */
[----:B------:R-:W-:Y:S05]  /*ca60*/  EXIT ;  /* 0x000000000000794d */ /* 0x000fea0003800000 */
.L_x_7751:
[----:B------:R-:W-:Y:S01]  /*ca70*/  STG.E.64 [R2.64], R28 ;  /* 0x0000001c02007986 */ /* 0x000fe2000c101b24 */
[----:B------:R-:W-:Y:S05]  /*ca80*/  EXIT ;  /* 0x000000000000794d */ /* 0x000fea0003800000 */
.L_x_7742:
        /* <DEDUP_REMOVED lines=10> */
[----:B0--3--:R-:W-:-:S05]  /*cb30*/  SEL R5, RZ, 0x1, !P0 ;  /* 0x00000001ff057807 */ /* 0x009fca0004000000 */
[----:B------:R-:W-:Y:S01]  /*cb40*/  STG.E.U8 [R2.64], R5 ;  /* 0x0000000502007986 */ /* 0x000fe2000c101124 */
[----:B------:R-:W-:Y:S05]  /*cb50*/  EXIT ;  /* 0x000000000000794d */ /* 0x000fea0003800000 */
.L_x_7755:
[----:B--2---:R-:W-:Y:S01]  /*cb60*/  STG.E.128 [R2.64], R28 ;  /* 0x0000001c02007986 */ /* 0x004fe2000c101d24 */
[----:B------:R-:W-:Y:S05]  /*cb70*/  EXIT ;  /* 0x000000000000794d */ /* 0x000fea0003800000 */
.L_x_7754:
[----:B------:R-:W-:-:S13]  /*cb80*/  ISETP.NE.AND P0, PT, R0, 0xf, PT ;  /* 0x0000000f0000780c */ /* 0x000fda0003f05270 */
[----:B------:R-:W-:Y:S05]  /*cb90*/  @!P0 BRA `(.L_x_7756) ;  /* 0x0000031000008947 */ /* 0x000fea0003800000 */
[----:B------:R-:W-:-:S13]  /*cba0*/  ISETP.NE.AND P0, PT, R0, 0x17, PT ;  /* 0x000000170000780c */ /* 0x000fda0003f05270 */
[----:B------:R-:W-:Y:S05]  /*cbb0*/  @!P0 BRA `(.L_x_7757) ;  /* 0x0000017000008947 */ /* 0x000fea0003800000 */
[----:B------:R-:W-:-:S13]  /*cbc0*/  ISETP.NE.AND P0, PT, R0, 0x18, PT ;  /* 0x000000180000780c */ /* 0x000fda0003f05270 */
[----:B------:R-:W-:Y:S05]  /*cbd0*/  @P0 BRA `(.L_x_7746) ;  /* 0x000008a000000947 */ /* 0x000fea0003800000 */
[----:B---3--:R-:W0:Y:S01]  /*cbe0*/  F2F.F32.F64 R7, R28 ;  /* 0x0000001c00077310 */ /* 0x008e220000301000 */
        /* <DEDUP_REMOVED lines=16> */
.L_x_7759:
[----:B------:R-:W-:Y:S05]  /*ccf0*/  BSYNC B0 ;  /* 0x0000000000007941 */ /* 0x000fea0003800000 */
.L_x_7758:
[----:B------:R-:W-:-:S05]  /*cd00*/  LOP3.LUT R5, R0, R5, RZ, 0xfc, !PT ;  /* 0x0000000500057212 */ /* 0x000fca00078efcff */
[----:B------:R-:W-:Y:S01]  /*cd10*/  STG.E.U8 [R2.64], R5 ;  /* 0x0000000502007986 */ /* 0x000fe2000c101124 */
[----:B------:R-:W-:Y:S05]  /*cd20*/  EXIT ;  /* 0x000000000000794d */ /* 0x000fea0003800000 */
.L_x_7757:
[----:B---3--:R-:W0:Y:S01]  /*cd30*/  F2F.F32.F64 R5, R28 ;  /* 0x0000001c00057310 */ /* 0x008e220000301000 */
        /* <DEDUP_REMOVED lines=14> */
.L_x_7761:
[----:B------:R-:W-:Y:S01]  /*ce20*/  IMAD.MOV.U32 R0, RZ, RZ, 0x7f ;  /* 0x0000007fff007424 */ /* 0x000fe200078e00ff */
[----:B------:R-:W-:-:S04]  /*ce30*/  ISETP.GT.U32.AND P0, PT, R4, 0x7f800000, PT ;  /* 0x7f8000000400780c */ /* 0x000fc80003f04070 */
[----:B------:R-:W-:-:S04]  /*ce40*/  SEL R0, R0, 0x7c, P0 ;  /* 0x0000007c00007807 */ /* 0x000fc80000000000 */
.L_x_7762:
[----:B------:R-:W-:Y:S05]  /*ce50*/  BSYNC B0 ;  /* 0x0000000000007941 */ /* 0x000fea0003800000 */
.L_x_7760:
[----:B------:R-:W-:-:S04]  /*ce60*/  LOP3.LUT R4, R5, 0x80000000, RZ, 0xc0, !PT ;  /* 0x8000000005047812 */ /* 0x000fc800078ec0ff */
[----:B------:R-:W-:-:S04]  /*ce70*/  SHF.R.U32.HI R5, RZ, 0x18, R4 ;  /* 0x00000018ff057819 */ /* 0x000fc80000011604 */
[----:B------:R-:W-:-:S05]  /*ce80*/  LOP3.LUT R5, R0, R5, RZ, 0xfc, !PT ;  /* 0x0000000500057212 */ /* 0x000fca00078efcff */
[----:B------:R-:W-:Y:S01]  /*ce90*/  STG.E.U8 [R2.64], R5 ;  /* 0x0000000502007986 */ /* 0x000fe2000c101124 */
[----:B------:R-:W-:Y:S05]  /*cea0*/  EXIT ;  /* 0x000000000000794d */ /* 0x000fea0003800000 */
.L_x_7756:
[----:B------:R-:W0:Y:S01]  /*ceb0*/  F2F.F32.F64 R0, R28 ;  /* 0x0000001c00007310 */ /* 0x000e220000301000 */
[----:B------:R-:W0:-:S14]  /*cec0*/  DSETP.GEU.AND P0, PT, |R28|, c[0x2][0x0], PT ;  /* 0x008000001c00762a */ /* 0x000e1c0003f0e200 */
[----:B0-----:R-:W-:-:S05]  /*ced0*/  @!P0 FMUL R0, R0, 1.175494350822287508e-38 ;  /* 0x0080000000008820 */ /* 0x001fca0000400000 */
[----:B------:R-:W-:-:S05]  /*cee0*/  F2FP.BF16.PACK_AB R0, RZ, R0 ;  /* 0x00000000ff00723e */ /* 0x000fca00000010ff */
[----:B------:R-:W-:Y:S01]  /*cef0*/  STG.E.U16 [R2.64], R0 ;  /* 0x0000000002007986 */ /* 0x000fe2000c101524 */
[----:B------:R-:W-:Y:S05]  /*cf00*/  EXIT ;  /* 0x000000000000794d */ /* 0x000fea0003800000 */
.L_x_7753:
        /* <DEDUP_REMOVED lines=11> */
.L_x_7765:
[----:B---3--:R-:W0:Y:S01]  /*cfc0*/  F2F.F32.F64 R7, R28 ;  /* 0x0000001c00077310 */ /* 0x008e220000301000 */
        /* <DEDUP_REMOVED lines=18> */
.L_x_7768:
[----:B------:R-:W-:-:S04]  /*d0f0*/  LOP3.LUT R0, R7, 0x80000000, RZ, 0xc0, !PT ;  /* 0x8000000007007812 */ /* 0x000fc800078ec0ff */
[----:B------:R-:W-:-:S04]  /*d100*/  SHF.R.U32.HI R5, RZ, 0x18, R0 ;  /* 0x00000018ff057819 */ /* 0x000fc80000011600 */
[----:B------:R-:W-:-:S04]  /*d110*/  LOP3.LUT R4, R4, R5, RZ, 0xfc, !PT ;  /* 0x0000000504047212 */ /* 0x000fc800078efcff */
[----:B------:R-:W-:Y:S02]  /*d120*/  PRMT R0, R4, 0x7610, R0 ;  /* 0x0000761004007816 */ /* 0x000fe40000000000 */
.L_x_7767:
[----:B------:R-:W-:Y:S05]  /*d130*/  BSYNC B0 ;  /* 0x0000000000007941 */ /* 0x000fea0003800000 */
.L_x_7766:
[----:B------:R-:W-:Y:S01]  /*d140*/  STG.E.U8 [R2.64], R0 ;  /* 0x0000000002007986 */ /* 0x000fe2000c101124 */
[----:B------:R-:W-:Y:S05]  /*d150*/  EXIT ;  /* 0x000000000000794d */ /* 0x000fea0003800000 */
.L_x_7764:
        /* <DEDUP_REMOVED lines=19> */
.L_x_7771:
[----:B------:R-:W-:-:S04]  /*d290*/  LOP3.LUT R0, R7, 0x80000000, RZ, 0xc0, !PT ;  /* 0x8000000007007812 */ /* 0x000fc800078ec0ff */
[----:B------:R-:W-:-:S04]  /*d2a0*/  SHF.R.U32.HI R5, RZ, 0x18, R0 ;  /* 0x00000018ff057819 */ /* 0x000fc80000011600 */
[----:B------:R-:W-:-:S04]  /*d2b0*/  LOP3.LUT R4, R4, R5, RZ, 0xfc, !PT ;  /* 0x0000000504047212 */ /* 0x000fc800078efcff */
[----:B------:R-:W-:Y:S02]  /*d2c0*/  PRMT R0, R4, 0x7610, R0 ;  /* 0x0000761004007816 */ /* 0x000fe40000000000 */
.L_x_7770:
[----:B------:R-:W-:Y:S05]  /*d2d0*/  BSYNC B0 ;  /* 0x0000000000007941 */ /* 0x000fea0003800000 */
.L_x_7769:
[----:B------:R-:W-:Y:S01]  /*d2e0*/  STG.E.U8 [R2.64], R0 ;  /* 0x0000000002007986 */ /* 0x000fe2000c101124 */
[----:B------:R-:W-:Y:S05]  /*d2f0*/  EXIT ;  /* 0x000000000000794d */ /* 0x000fea0003800000 */
.L_x_7763:
[----:B------:R-:W-:-:S13]  /*d300*/  ISETP.NE.AND P0, PT, R0, 0x1c, PT ;  /* 0x0000001c0000780c */ /* 0x000fda0003f05270 */
[----:B------:R-:W-:Y:S05]  /*d310*/  @!P0 BRA `(.L_x_7772) ;  /* 0x000002d000008947 */ /* 0x000fea0003800000 */
[----:B------:R-:W-:-:S13]  /*d320*/  ISETP.NE.AND P0, PT, R0, 0x1d, PT ;  /* 0x0000001d0000780c */ /* 0x000fda0003f05270 */
[----:B------:R-:W-:Y:S05]  /*d330*/  @!P0 BRA `(.L_x_7773) ;  /* 0x0000028000008947 */ /* 0x000fea0003800000 */
[----:B------:R-:W-:-:S13]  /*d340*/  ISETP.NE.AND P0, PT, R0, 0x2c, PT ;  /* 0x0000002c0000780c */ /* 0x000fda0003f05270 */
[----:B------:R-:W-:Y:S05]  /*d350*/  @P0 BRA `(.L_x_7746) ;  /* 0x0000012000000947 */ /* 0x000fea0003800000 */
[----:B---3--:R-:W0:Y:S01]  /*d360*/  F2F.F32.F64 R6, R28 ;  /* 0x0000001c00067310 */ /* 0x008e220000301000 */
        /* <DEDUP_REMOVED lines=17> */
.L_x_7746:
[----:B------:R-:W-:Y:S01]  /*d480*/  MOV R0, 0x228 ;  /* 0x0000022800007802 */ /* 0x000fe20000000f00 */
[----:B---3--:R-:W-:Y:S02]  /*d490*/  IMAD.MOV.U32 R4, RZ, RZ, c[0x4][0x218] ;  /* 0x01008600ff047624 */ /* 0x008fe400078e00ff */
        /* <DEDUP_REMOVED lines=17> */
[----:B------:R-:W-:Y:S05]  /*d5b0*/  EXIT ;  /* 0x000000000000794d */ /* 0x000fea0003800000 */
.L_x_7773:
[----:B------:R-:W0:Y:S02]  /*d5c0*/  F2I.U64.F64.TRUNC R28, R28 ;  /* 0x0000001c001c7311 */ /* 0x000e24000030d800 */
[----:B0-----:R-:W-:Y:S01]  /*d5d0*/  STG.E.64 [R2.64], R28 ;  /* 0x0000001c02007986 */ /* 0x001fe2000c101b24 */
[----:B------:R-:W-:Y:S05]  /*d5e0*/  EXIT ;  /* 0x000000000000794d */ /* 0x000fea0003800000 */
.L_x_7772:
[----:B------:R-:W0:Y:S02]  /*d5f0*/  F2I.U32.F64.TRUNC R29, R28 ;  /* 0x0000001c001d7311 */ /* 0x000e24000030d000 */
[----:B0-----:R-:W-:Y:S01]  /*d600*/  STG.E [R2.64], R29 ;  /* 0x0000001d02007986 */ /* 0x001fe2000c101924 */
[----:B------:R-:W-:Y:S05]  /*d610*/  EXIT ;  /* 0x000000000000794d */ /* 0x000fea0003800000 */
.L_x_7774:
        /* <DEDUP_REMOVED lines=14> */
.L_x_22959:


//--------------------- .text._ZN2at6native18elementwise_kernelILi128ELi2EZNS0_22gpu_kernel_impl_nocastIZZZNS0_54_GLOBAL__N__d8c5977b_16_LinearAlgebra_cu_9e10b42f_321716addr_kernel_cudaERNS_14TensorIteratorERKN3c106ScalarES9_ENKUlvE_clEvENKUlvE6_clEvEUlNS6_7complexIdEESD_SD_E_EEvRNS_18TensorIteratorBaseERKT_EUliE_EEviT1_ --------------------------
	.section	.text._ZN2at6native18elementwise_kernelILi128ELi2EZNS0_22gpu_kernel_impl_nocastIZZZNS0_54_GLOBAL__N__d8c5977b_16_LinearAlgebra_cu_9e10b42f_321716addr_kernel_cudaERNS_14TensorIteratorERKN3c106ScalarES9_ENKUlvE_clEvENKUlvE6_clEvEUlNS6_7complexIdEESD_SD_E_EEvRNS_18TensorIteratorBaseERKT_EUliE_EEviT1_,"ax",@progbits
	.sectioninfo	@"SHI_REGISTERS=20"
	.align	128
        .global         _ZN2at6native18elementwise_kernelILi128ELi2EZNS0_22gpu_kernel_impl_nocastIZZZNS0_54_GLOBAL__N__d8c5977b_16_LinearAlgebra_cu_9e10b42f_321716addr_kernel_cudaERNS_14TensorIteratorERKN3c106ScalarES9_ENKUlvE_clEvENKUlvE6_clEvEUlNS6_7complexIdEESD_SD_E_EEvRNS_18TensorIteratorBaseERKT_EUliE_EEviT1_
        .type           _ZN2at6native18elementwise_kernelILi128ELi2EZNS0_22gpu_kernel_impl_nocastIZZZNS0_54_GLOBAL__N__d8c5977b_16_LinearAlgebra_cu_9e10b42f_321716addr_kernel_cudaERNS_14TensorIteratorERKN3c106ScalarES9_ENKUlvE_clEvENKUlvE6_clEvEUlNS6_7complexIdEESD_SD_E_EEvRNS_18TensorIteratorBaseERKT_EUliE_EEviT1_,@function
        .size           _ZN2at6native18elementwise_kernelILi128ELi2EZNS0_22gpu_kernel_impl_nocastIZZZNS0_54_GLOBAL__N__d8c5977b_16_LinearAlgebra_cu_9e10b42f_321716addr_kernel_cudaERNS_14TensorIteratorERKN3c106ScalarES9_ENKUlvE_clEvENKUlvE6_clEvEUlNS6_7complexIdEESD_SD_E_EEvRNS_18TensorIteratorBaseERKT_EUliE_EEviT1_,(.L_x_22960 - _ZN2at6native18elementwise_kernelILi128ELi2EZNS0_22gpu_kernel_impl_nocastIZZZNS0_54_GLOBAL__N__d8c5977b_16_LinearAlgebra_cu_9e10b42f_321716addr_kernel_cudaERNS_14TensorIteratorERKN3c106ScalarES9_ENKUlvE_clEvENKUlvE6_clEvEUlNS6_7complexIdEESD_SD_E_EEvRNS_18TensorIteratorBaseERKT_EUliE_EEviT1_)
        .other          _ZN2at6native18elementwise_kernelILi128ELi2EZNS0_22gpu_kernel_impl_nocastIZZZNS0_54_GLOBAL__N__d8c5977b_16_LinearAlgebra_cu_9e10b42f_321716addr_kernel_cudaERNS_14TensorIteratorERKN3c106ScalarES9_ENKUlvE_clEvENKUlvE6_clEvEUlNS6_7complexIdEESD_SD_E_EEvRNS_18TensorIteratorBaseERKT_EUliE_EEviT1_,@"STO_CUDA_ENTRY STV_DEFAULT"
_ZN2at6native18elementwise_kernelILi128ELi2EZNS0_22gpu_kernel_impl_nocastIZZZNS0_54_GLOBAL__N__d8c5977b_16_LinearAlgebra_cu_9e10b42f_321716addr_kernel_cudaERNS_14TensorIteratorERKN3c106ScalarES9_ENKUlvE_clEvENKUlvE6_clEvEUlNS6_7complexIdEESD_SD_E_EEvRNS_18TensorIteratorBaseERKT_EUliE_EEviT1_:
.text._ZN2at6native18elementwise_kernelILi128ELi2EZNS0_22gpu_kernel_impl_nocastIZZZNS0_54_GLOBAL__N__d8c5977b_16_LinearAlgebra_cu_9e10b42f_321716addr_kernel_cudaERNS_14TensorIteratorERKN3c106ScalarES9_ENKUlvE_clEvENKUlvE6_clEvEUlNS6_7complexIdEESD_SD_E_EEvRNS_18TensorIteratorBaseERKT_EUliE_EEviT1_:
        /* <DEDUP_REMOVED lines=262> */
.L_x_7777:
[----:B------:R-:W-:-:S04]  /*1060*/  IADD3 R10, P0, R4, c[0x0][0x440], RZ ;  /* 0x00011000040a7a10 */ /* 0x000fc80007f1e0ff */
[----:B------:R-:W-:Y:S02]  /*1070*/  IADD3.X R11, RZ, c[0x0][0x444], RZ, P0, !PT ;  /* 0x00011100ff0b7a10 */ /* 0x000fe400007fe4ff */
[----:B------:R-:W-:-:S04]  /*1080*/  IADD3 R16, P0, R3, c[0x0][0x448], RZ ;  /* 0x0001120003107a10 */ /* 0x000fc80007f1e0ff */
[----:B------:R-:W2:Y:S01]  /*1090*/  LDG.E.128 R8, [R10.64] ;  /* 0x000000040a087981 */ /* 0x000ea2000c1e1d00 */
[----:B------:R-:W-:-:S05]  /*10a0*/  IADD3.X R17, RZ, c[0x0][0x44c], RZ, P0, !PT ;  /* 0x00011300ff117a10 */ /* 0x000fca00007fe4ff */
[----:B------:R-:W3:Y:S01]  /*10b0*/  LDG.E.128 R4, [R16.64] ;  /* 0x0000000410047981 */ /* 0x000ee2000c1e1d00 */
        /* <DEDUP_REMOVED lines=8> */
[-C--:B0-----:R0:W-:Y:S02]  /*1140*/  DFMA R6, R6, R12.reuse, R8 ;  /* 0x0000000c0606722b */ /* 0x0811e40000000008 */
[----:B0-----:R-:W-:Y:S02]  /*1150*/  IADD3 R9, R0, 0x80, RZ ;  /* 0x0000008000097810 */ /* 0x001fe40007ffe0ff */
[----:B-1----:R-:W0:-:S07]  /*1160*/  DFMA R4, R4, R12, -R14 ;  /* 0x0000000c0404722b */ /* 0x002e0e000000080e */
[----:B0-----:R0:W-:Y:S04]  /*1170*/  STG.E.128 [R2.64], R4 ;  /* 0x0000000402007986 */ /* 0x0011e8000c101d04 */
.L_x_7776:
[----:B------:R-:W-:Y:S05]  /*1180*/  BSYNC B0 ;  /* 0x0000000000007941 */ /* 0x000fea0003800000 */
.L_x_7775:
[----:B------:R-:W-:-:S13]  /*1190*/  ISETP.GE.AND P0, PT, R9, c[0x0][0x160], PT ;  /* 0x0000580009007a0c */ /* 0x000fda0003f06270 */
[----:B------:R-:W-:Y:S05]  /*11a0*/  @P0 EXIT ;  /* 0x000000000000094d */ /* 0x000fea0003800000 */
[----:B------:R-:W-:Y:S01]  /*11b0*/  ISETP.NE.AND P0, PT, RZ, c[0x0][0x170], PT ;  /* 0x00005c00ff007a0c */ /* 0x000fe20003f05270 */
[----:B0-----:R-:W-:Y:S01]  /*11c0*/  CS2R R2, SRZ ;  /* 0x0000000000027805 */ /* 0x001fe2000001ff00 */
[----:B------:R-:W-:-:S11]  /*11d0*/  MOV R0, RZ ;  /* 0x000000ff00007202 */ /* 0x000fd60000000f00 */
[----:B------:R-:W-:Y:S05]  /*11e0*/  @!P0 BRA `(.L_x_7778) ;  /* 0x00000f9000008947 */ /* 0x000fea0003800000 */
[----:B------:R-:W-:Y:S01]  /*11f0*/  HFMA2.MMA R2, -RZ, RZ, 0, 0 ;  /* 0x00000000ff027435 */ /* 0x000fe200000001ff */
[----:B------:R-:W-:Y:S02]  /*1200*/  MOV R3, R9 ;  /* 0x0000000900037202 */ /* 0x000fe40000000f00 */
[----:B------:R-:W-:-:S04]  /*1210*/  MOV R8, c[0x0][0x170] ;  /* 0x00005c0000087a02 */ /* 0x000fc80000000f00 */
[----:B------:R-:W-:-:S03]  /*1220*/  ISETP.NE.AND P0, PT, R8, 0x1, PT ;  /* 0x000000010800780c */ /* 0x000fc60003f05270 */
[----:B------:R-:W-:-:S05]  /*1230*/  IMAD.HI.U32 R4, R9, c[0x0][0x178], R2 ;  /* 0x00005e0009047a27 */ /* 0x000fca00078e0002 */
        /* <DEDUP_REMOVED lines=244> */
.L_x_7778:
[----:B------:R-:W-:-:S04]  /*2180*/  IADD3 R10, P0, R3, c[0x0][0x440], RZ ;  /* 0x00011000030a7a10 */ /* 0x000fc80007f1e0ff */
[----:B------:R-:W-:Y:S02]  /*2190*/  IADD3.X R11, RZ, c[0x0][0x444], RZ, P0, !PT ;  /* 0x00011100ff0b7a10 */ /* 0x000fe400007fe4ff */
[----:B------:R-:W-:-:S04]  /*21a0*/  IADD3 R14, P0, R2, c[0x0][0x448], RZ ;  /* 0x00011200020e7a10 */ /* 0x000fc80007f1e0ff */
[----:B------:R-:W2:Y:S01]  /*21b0*/  LDG.E.128 R8, [R10.64] ;  /* 0x000000040a087981 */ /* 0x000ea2000c1e1d00 */
[----:B------:R-:W-:-:S05]  /*21c0*/  IADD3.X R15, RZ, c[0x0][0x44c], RZ, P0, !PT ;  /* 0x00011300ff0f7a10 */ /* 0x000fca00007fe4ff */
[----:B------:R-:W3:Y:S01]  /*21d0*/  LDG.E.128 R4, [R14.64] ;  /* 0x000000040e047981 */ /* 0x000ee2000c1e1d00 */
[----:B--2---:R-:W0:-:S04]  /*21e0*/  DMUL R12, R8, c[0x0][0x458] ;  /* 0x00011600080c7a28 */ /* 0x004e080000000000 */
[----:B------:R-:W1:-:S04]  /*21f0*/  DMUL R2, R10, c[0x0][0x458] ;  /* 0x000116000a027a28 */ /* 0x000e480000000000 */
[----:B0-----:R-:W3:-:S04]  /*2200*/  DFMA R12, R10, c[0x0][0x450], R12 ;  /* 0x000114000a0c7a2b */ /* 0x001ec8000000000c */
[----:B-1----:R-:W-:-:S04]  /*2210*/  DFMA R2, R8, c[0x0][0x450], -R2 ;  /* 0x0001140008027a2b */ /* 0x002fc80000000802 */
[----:B---3--:R-:W0:-:S04]  /*2220*/  DMUL R8, R4, R12 ;  /* 0x0000000c04087228 */ /* 0x008e080000000000 */
[----:B------:R-:W1:-:S04]  /*2230*/  DMUL R12, R6, R12 ;  /* 0x0000000c060c7228 */ /* 0x000e480000000000 */
[-C--:B0-----:R0:W-:Y:S02]  /*2240*/  DFMA R6, R6, R2.reuse, R8 ;  /* 0x000000020606722b */ /* 0x0811e40000000008 */
[----:B0-----:R-:W-:Y:S02]  /*2250*/  IADD3 R8, P0, R0, c[0x0][0x430], RZ ;  /* 0x00010c0000087a10 */ /* 0x001fe40007f1e0ff */
[----:B-1----:R-:W0:Y:S02]  /*2260*/  DFMA R4, R4, R2, -R12 ;  /* 0x000000020404722b */ /* 0x002e24000000080c */
[----:B------:R-:W-:-:S05]  /*2270*/  IADD3.X R9, RZ, c[0x0][0x434], RZ, P0, !PT ;  /* 0x00010d00ff097a10 */ /* 0x000fca00007fe4ff */
[----:B0-----:R-:W-:Y:S01]  /*2280*/  STG.E.128 [R8.64], R4 ;  /* 0x0000000408007986 */ /* 0x001fe2000c101d04 */
[----:B------:R-:W-:Y:S05]  /*2290*/  EXIT ;  /* 0x000000000000794d */ /* 0x000fea0003800000 */
.L_x_7779:
        /* <DEDUP_REMOVED lines=14> */
.L_x_22960:


//--------------------- .text._ZN2at6native27unrolled_elementwise_kernelIZZZNS0_54_GLOBAL__N__d8c5977b_16_LinearAlgebra_cu_9e10b42f_321716addr_kernel_cudaERNS_14TensorIteratorERKN3c106ScalarES8_ENKUlvE_clEvENKUlvE6_clEvEUlNS5_7complexIdEESC_SC_E_St5arrayIPcLm4EELi4E23TrivialOffsetCalculatorILi3EjESH_ILi1EjENS0_6memory15LoadWithoutCastENSK_16StoreWithoutCastEEEviT_T0_T2_T3_T4_T5_ --------------------------
	.section	.text._ZN2at6native27unrolled_elementwise_kernelIZZZNS0_54_GLOBAL__N__d8c5977b_16_LinearAlgebra_cu_9e10b42f_321716addr_kernel_cudaERNS_14TensorIteratorERKN3c106ScalarES8_ENKUlvE_clEvENKUlvE6_clEvEUlNS5_7complexIdEESC_SC_E_St5arrayIPcLm4EELi4E23TrivialOffsetCalculatorILi3EjESH_ILi1EjENS0_6memory15LoadWithoutCastENSK_16StoreWithoutCastEEEviT_T0_T2_T3_T4_T5_,"ax",@progbits
	.sectioninfo	@"SHI_REGISTERS=32"
	.align	128
        .global         _ZN2at6native27unrolled_elementwise_kernelIZZZNS0_54_GLOBAL__N__d8c5977b_16_LinearAlgebra_cu_9e10b42f_321716addr_kernel_cudaERNS_14TensorIteratorERKN3c106ScalarES8_ENKUlvE_clEvENKUlvE6_clEvEUlNS5_7complexIdEESC_SC_E_St5arrayIPcLm4EELi4E23TrivialOffsetCalculatorILi3EjESH_ILi1EjENS0_6memory15LoadWithoutCastENSK_16StoreWithoutCastEEEviT_T0_T2_T3_T4_T5_
        .type           _ZN2at6native27unrolled_elementwise_kernelIZZZNS0_54_GLOBAL__N__d8c5977b_16_LinearAlgebra_cu_9e10b42f_321716addr_kernel_cudaERNS_14TensorIteratorERKN3c106ScalarES8_ENKUlvE_clEvENKUlvE6_clEvEUlNS5_7complexIdEESC_SC_E_St5arrayIPcLm4EELi4E23TrivialOffsetCalculatorILi3EjESH_ILi1EjENS0_6memory15LoadWithoutCastENSK_16StoreWithoutCastEEEviT_T0_T2_T3_T4_T5_,@function
        .size           _ZN2at6native27unrolled_elementwise_kernelIZZZNS0_54_GLOBAL__N__d8c5977b_16_LinearAlgebra_cu_9e10b42f_321716addr_kernel_cudaERNS_14TensorIteratorERKN3c106ScalarES8_ENKUlvE_clEvENKUlvE6_clEvEUlNS5_7complexIdEESC_SC_E_St5arrayIPcLm4EELi4E23TrivialOffsetCalculatorILi3EjESH_ILi1EjENS0_6memory15LoadWithoutCastENSK_16StoreWithoutCastEEEviT_T0_T2_T3_T4_T5_,(.L_x_22961 - _ZN2at6native27unrolled_elementwise_kernelIZZZNS0_54_GLOBAL__N__d8c5977b_16_LinearAlgebra_cu_9e10b42f_321716addr_kernel_cudaERNS_14TensorIteratorERKN3c106ScalarES8_ENKUlvE_clEvENKUlvE6_clEvEUlNS5_7complexIdEESC_SC_E_St5arrayIPcLm4EELi4E23TrivialOffsetCalculatorILi3EjESH_ILi1EjENS0_6memory15LoadWithoutCastENSK_16StoreWithoutCastEEEviT_T0_T2_T3_T4_T5_)
        .other          _ZN2at6native27unrolled_elementwise_kernelIZZZNS0_54_GLOBAL__N__d8c5977b_16_LinearAlgebra_cu_9e10b42f_321716addr_kernel_cudaERNS_14TensorIteratorERKN3c106ScalarES8_ENKUlvE_clEvENKUlvE6_clEvEUlNS5_7complexIdEESC_SC_E_St5arrayIPcLm4EELi4E23TrivialOffsetCalculatorILi3EjESH_ILi1EjENS0_6memory15LoadWithoutCastENSK_16StoreWithoutCastEEEviT_T0_T2_T3_T4_T5_,@"STO_CUDA_ENTRY STV_DEFAULT"
_ZN2at6native27unrolled_elementwise_kernelIZZZNS0_54_GLOBAL__N__d8c5977b_16_LinearAlgebra_cu_9e10b42f_321716addr_kernel_cudaERNS_14TensorIteratorERKN3c106ScalarES8_ENKUlvE_clEvENKUlvE6_clEvEUlNS5_7complexIdEESC_SC_E_St5arrayIPcLm4EELi4E23TrivialOffsetCalculatorILi3EjESH_ILi1EjENS0_6memory15LoadWithoutCastENSK_16StoreWithoutCastEEEviT_T0_T2_T3_T4_T5_:
.text._ZN2at6native27unrolled_elementwise_kernelIZZZNS0_54_GLOBAL__N__d8c5977b_16_LinearAlgebra_cu_9e10b42f_321716addr_kernel_cudaERNS_14TensorIteratorERKN3c106ScalarES8_ENKUlvE_clEvENKUlvE6_clEvEUlNS5_7complexIdEESC_SC_E_St5arrayIPcLm4EELi4E23TrivialOffsetCalculatorILi3EjESH_ILi1EjENS0_6memory15LoadWithoutCastENSK_16StoreWithoutCastEEEviT_T0_T2_T3_T4_T5_:
[----:B------:R-:W-:Y:S02]  /*0000*/  IMAD.MOV.U32 R1, RZ, RZ, c[0x0][0x28] ;  /* 0x00000a00ff017624 */ /* 0x000fe400078e00ff */
[----:B------:R-:W0:Y:S01]  /*0010*/  S2R R0, SR_CTAID.X ;  /* 0x0000000000007919 */ /* 0x000e220000002500 */
[----:B------:R-:W-:Y:S01]  /*0020*/  IMAD.MOV.U32 R5, RZ, RZ, -0x200 ;  /* 0xfffffe00ff057424 */ /* 0x000fe200078e00ff */
[----:B------:R-:W-:Y:S01]  /*0030*/  CS2R R18, SRZ ;  /* 0x0000000000127805 */ /* 0x000fe2000001ff00 */
[----:B------:R-:W-:Y:S01]  /*0040*/  CS2R R16, SRZ ;  /* 0x0000000000107805 */ /* 0x000fe2000001ff00 */
[----:B------:R-:W1:Y:S01]  /*0050*/  S2R R3, SR_TID.X ;  /* 0x0000000000037919 */ /* 0x000e620000002100 */
[----:B------:R-:W-:Y:S01]  /*0060*/  ULDC.64 UR4, c[0x0][0x118] ;  /* 0x0000460000047ab9 */ /* 0x000fe20000000a00 */
[----:B0-----:R-:W-:Y:S01]  /*0070*/  IMAD R2, R0, R5, c[0x0][0x160] ;  /* 0x0000580000027624 */ /* 0x001fe200078e0205 */
[----:B-1----:R-:W-:-:S04]  /*0080*/  MOV R21, R3 ;  /* 0x0000000300157202 */ /* 0x002fc80000000f00 */
[----:B------:R-:W-:-:S13]  /*0090*/  ISETP.GE.AND P0, PT, R3, R2, PT ;  /* 0x000000020300720c */ /* 0x000fda0003f06270 */
[----:B------:R-:W-:Y:S02]  /*00a0*/  @!P0 IMAD R22, R0, 0x200, R21 ;  /* 0x0000020000168824 */ /* 0x000fe400078e0215 */
[----:B------:R-:W-:-:S04]  /*00b0*/  @!P0 IMAD.MOV.U32 R23, RZ, RZ, 0x10 ;  /* 0x00000010ff178424 */ /* 0x000fc800078e00ff */
[----:B------:R-:W-:Y:S01]  /*00c0*/  @!P0 IMAD.WIDE.U32 R4, R22, R23, c[0x0][0x1a0] ;  /* 0x0000680016048625 */ /* 0x000fe200078e0017 */
[----:B------:R-:W-:-:S04]  /*00d0*/  @!P0 IADD3 R21, R21, 0x80, RZ ;  /* 0x0000008015158810 */ /* 0x000fc80007ffe0ff */
[----:B------:R0:W2:Y:S01]  /*00e0*/  @!P0 LDG.E.128 R16, [R4.64] ;  /* 0x0000000404108981 */ /* 0x0000a2000c1e1d00 */
[----:B------:R-:W-:Y:S01]  /*00f0*/  ISETP.GE.AND P1, PT, R21, R2, PT ;  /* 0x000000021500720c */ /* 0x000fe20003f26270 */
[----:B------:R-:W-:Y:S01]  /*0100*/  CS2R R10, SRZ ;  /* 0x00000000000a7805 */ /* 0x000fe2000001ff00 */
[----:B------:R-:W-:Y:S01]  /*0110*/  CS2R R8, SRZ ;  /* 0x0000000000087805 */ /* 0x000fe2000001ff00 */
[----:B------:R-:W-:-:S05]  /*0120*/  @!P0 IMAD.WIDE.U32 R22, R22, R23, c[0x0][0x1a8] ;  /* 0x00006a0016168625 */ /* 0x000fca00078e0017 */
[----:B------:R1:W3:Y:S01]  /*0130*/  @!P0 LDG.E.128 R8, [R22.64] ;  /* 0x0000000416088981 */ /* 0x0002e2000c1e1d00 */
[----:B------:R-:W-:Y:S01]  /*0140*/  CS2R R14, SRZ ;  /* 0x00000000000e7805 */ /* 0x000fe2000001ff00 */
[----:B------:R-:W-:-:S03]  /*0150*/  CS2R R12, SRZ ;  /* 0x00000000000c7805 */ /* 0x000fc6000001ff00 */
[----:B------:R-:W-:Y:S01]  /*0160*/  @!P1 LEA R28, R0, R21, 0x9 ;  /* 0x00000015001c9211 */ /* 0x000fe200078e48ff */
[----:B------:R-:W-:-:S04]  /*0170*/  @!P1 IMAD.MOV.U32 R29, RZ, RZ, 0x10 ;  /* 0x00000010ff1d9424 */ /* 0x000fc800078e00ff */
[----:B------:R-:W-:-:S05]  /*0180*/  @!P1 IMAD.WIDE.U32 R26, R28, R29, c[0x0][0x1a0] ;  /* 0x000068001c1a9625 */ /* 0x000fca00078e001d */
[----:B------:R3:W4:Y:S01]  /*0190*/  @!P1 LDG.E.128 R12, [R26.64] ;  /* 0x000000041a0c9981 */ /* 0x000722000c1e1d00 */
[----:B------:R-:W-:Y:S01]  /*01a0*/  CS2R R6, SRZ ;  /* 0x0000000000067805 */ /* 0x000fe2000001ff00 */
[----:B0-----:R-:W-:Y:S01]  /*01b0*/  CS2R R4, SRZ ;  /* 0x0000000000047805 */ /* 0x001fe2000001ff00 */
[----:B------:R-:W-:-:S05]  /*01c0*/  @!P1 IMAD.WIDE.U32 R28, R28, R29, c[0x0][0x1a8] ;  /* 0x00006a001c1c9625 */ /* 0x000fca00078e001d */
[----:B------:R-:W4:Y:S01]  /*01d0*/  @!P1 LDG.E.128 R4, [R28.64] ;  /* 0x000000041c049981 */ /* 0x000f22000c1e1d00 */
[----:B------:R-:W-:-:S04]  /*01e0*/  @!P1 IADD3 R21, R21, 0x80, RZ ;  /* 0x0000008015159810 */ /* 0x000fc80007ffe0ff */
[----:B------:R-:W-:-:S13]  /*01f0*/  ISETP.GE.AND P1, PT, R21, R2, PT ;  /* 0x000000021500720c */ /* 0x000fda0003f26270 */
[----:B------:R-:W-:Y:S01]  /*0200*/  @!P1 IMAD R20, R0, 0x200, R21 ;  /* 0x0000020000149824 */ /* 0x000fe200078e0215 */
[----:B--2---:R-:W0:-:S04]  /*0210*/  @!P0 DMUL R24, R16, c[0x0][0x178] ;  /* 0x00005e0010188a28 */ /* 0x004e080000000000 */
[----:B-1----:R-:W1:-:S04]  /*0220*/  @!P0 DMUL R22, R18, c[0x0][0x178] ;  /* 0x00005e0012168a28 */ /* 0x002e480000000000 */
[----:B0-----:R0:W3:Y:S02]  /*0230*/  @!P0 DFMA R18, R18, c[0x0][0x170], R24 ;  /* 0x00005c0012128a2b */ /* 0x0010e40000000018 */
[----:B0-----:R-:W-:Y:S02]  /*0240*/  IADD3 R25, R3, 0x80, RZ ;  /* 0x0000008003197810 */ /* 0x001fe40007ffe0ff */
[----:B-1----:R0:W-:Y:S02]  /*0250*/  @!P0 DFMA R22, R16, c[0x0][0x170], -R22 ;  /* 0x00005c0010168a2b */ /* 0x0021e40000000816 */
[----:B------:R-:W-:Y:S01]  /*0260*/  ISETP.GE.AND P2, PT, R25, R2, PT ;  /* 0x000000021900720c */ /* 0x000fe20003f46270 */
[----:B0-----:R-:W-:Y:S01]  /*0270*/  CS2R R16, SRZ ;  /* 0x0000000000107805 */ /* 0x001fe2000001ff00 */
[----:B---3--:R-:W0:-:S06]  /*0280*/  @!P0 DMUL R26, R18, R10 ;  /* 0x0000000a121a8228 */ /* 0x008e0c0000000000 */
[----:B0-----:R-:W-:-:S04]  /*0290*/  @!P0 DFMA R16, R22, R8, -R26 ;  /* 0x000000081610822b */ /* 0x001fc8000000081a */
[----:B------:R0:W1:Y:S02]  /*02a0*/  @!P0 DMUL R8, R18, R8 ;  /* 0x0000000812088228 */ /* 0x0000640000000000 */
[----:B0-----:R-:W-:-:S04]  /*02b0*/  CS2R R18, SRZ ;  /* 0x0000000000127805 */ /* 0x001fc8000001ff00 */
[----:B-1----:R-:W-:-:S04]  /*02c0*/  @!P0 DFMA R18, R22, R10, R8 ;  /* 0x0000000a1612822b */ /* 0x002fc80000000008 */
[----:B----4-:R-:W0:-:S04]  /*02d0*/  @!P2 DMUL R8, R12, c[0x0][0x178] ;  /* 0x00005e000c08aa28 */ /* 0x010e080000000000 */
[----:B------:R-:W1:-:S04]  /*02e0*/  @!P2 DMUL R10, R14, c[0x0][0x178] ;  /* 0x00005e000e0aaa28 */ /* 0x000e480000000000 */
[----:B0-----:R0:W2:Y:S02]  /*02f0*/  @!P2 DFMA R8, R14, c[0x0][0x170], R8 ;  /* 0x00005c000e08aa2b */ /* 0x0010a40000000008 */
[----:B0-----:R-:W-:Y:S02]  /*0300*/  CS2R R14, SRZ ;  /* 0x00000000000e7805 */ /* 0x001fe4000001ff00 */
[----:B-1----:R0:W-:Y:S02]  /*0310*/  @!P2 DFMA R10, R12, c[0x0][0x170], -R10 ;  /* 0x00005c000c0aaa2b */ /* 0x0021e4000000080a */
[----:B0-----:R-:W-:Y:S02]  /*0320*/  CS2R R12, SRZ ;  /* 0x00000000000c7805 */ /* 0x001fe4000001ff00 */
[----:B--2---:R-:W0:-:S04]  /*0330*/  @!P2 DMUL R22, R8, R6 ;  /* 0x000000060816a228 */ /* 0x004e080000000000 */
[----:B------:R-:W1:-:S04]  /*0340*/  @!P2 DMUL R8, R8, R4 ;  /* 0x000000040808a228 */ /* 0x000e480000000000 */
[C---:B0-----:R0:W-:Y:S02]  /*0350*/  @!P2 DFMA R12, R10.reuse, R4, -R22 ;  /* 0x000000040a0ca22b */ /* 0x0411e40000000816 */
[----:B0-----:R-:W-:Y:S02]  /*0360*/  @!P1 MOV R23, 0x10 ;  /* 0x0000001000179802 */ /* 0x001fe40000000f00 */
[----:B-1----:R0:W-:Y:S02]  /*0370*/  @!P2 DFMA R14, R10, R6, R8 ;  /* 0x000000060a0ea22b */ /* 0x0021e40000000008 */
[----:B0-----:R-:W-:Y:S01]  /*0380*/  CS2R R10, SRZ ;  /* 0x00000000000a7805 */ /* 0x001fe2000001ff00 */
[----:B------:R-:W-:Y:S01]  /*0390*/  CS2R R8, SRZ ;  /* 0x0000000000087805 */ /* 0x000fe2000001ff00 */
[----:B------:R-:W-:-:S05]  /*03a0*/  @!P1 IMAD.WIDE.U32 R26, R20, R23, c[0x0][0x1a0] ;  /* 0x00006800141a9625 */ /* 0x000fca00078e0017 */
[----:B------:R-:W2:Y:S01]  /*03b0*/  @!P1 LDG.E.128 R8, [R26.64] ;  /* 0x000000041a089981 */ /* 0x000ea2000c1e1d00 */
[----:B------:R-:W-:Y:S01]  /*03c0*/  CS2R R6, SRZ ;  /* 0x0000000000067805 */ /* 0x000fe2000001ff00 */
[----:B------:R-:W-:Y:S01]  /*03d0*/  CS2R R4, SRZ ;  /* 0x0000000000047805 */ /* 0x000fe2000001ff00 */
[----:B------:R-:W-:-:S05]  /*03e0*/  @!P1 IMAD.WIDE.U32 R28, R20, R23, c[0x0][0x1a8] ;  /* 0x00006a00141c9625 */ /* 0x000fca00078e0017 */
[----:B------:R0:W3:Y:S01]  /*03f0*/  @!P1 LDG.E.128 R4, [R28.64] ;  /* 0x000000041c049981 */ /* 0x0000e2000c1e1d00 */
[----:B------:R-:W-:Y:S02]  /*0400*/  IADD3 R23, R3, 0x100, RZ ;  /* 0x0000010003177810 */ /* 0x000fe40007ffe0ff */
[----:B------:R-:W-:Y:S02]  /*0410*/  @!P1 IADD3 R21, R21, 0x80, RZ ;  /* 0x0000008015159810 */ /* 0x000fe40007ffe0ff */
[-C--:B------:R-:W-:Y:S02]  /*0420*/  ISETP.GE.AND P2, PT, R23, R2.reuse, PT ;  /* 0x000000021700720c */ /* 0x080fe40003f46270 */
[----:B------:R-:W-:-:S13]  /*0430*/  ISETP.GE.AND P1, PT, R21, R2, PT ;  /* 0x000000021500720c */ /* 0x000fda0003f26270 */
[----:B0-----:R-:W-:Y:S01]  /*0440*/  @!P1 MOV R29, 0x10 ;  /* 0x00000010001d9802 */ /* 0x001fe20000000f00 */
[----:B------:R-:W-:Y:S02]  /*0450*/  @!P1 IMAD R24, R0, 0x200, R21 ;  /* 0x0000020000189824 */ /* 0x000fe400078e0215 */
[----:B------:R-:W-:Y:S01]  /*0460*/  CS2R R20, SRZ ;  /* 0x0000000000147805 */ /* 0x000fe2000001ff00 */
[----:B--2---:R-:W0:-:S06]  /*0470*/  @!P2 DMUL R22, R8, c[0x0][0x178] ;  /* 0x00005e000816aa28 */ /* 0x004e0c0000000000 */
[----:B0-----:R-:W-:-:S04]  /*0480*/  @!P2 DFMA R22, R10, c[0x0][0x170], R22 ;  /* 0x00005c000a16aa2b */ /* 0x001fc80000000016 */
[----:B------:R-:W0:-:S06]  /*0490*/  @!P2 DMUL R10, R10, c[0x0][0x178] ;  /* 0x00005e000a0aaa28 */ /* 0x000e0c0000000000 */
[----:B0-----:R0:W-:Y:S02]  /*04a0*/  @!P2 DFMA R26, R8, c[0x0][0x170], -R10 ;  /* 0x00005c00081aaa2b */ /* 0x0011e4000000080a */
[----:B0-----:R-:W-:Y:S02]  /*04b0*/  CS2R R8, SRZ ;  /* 0x0000000000087805 */ /* 0x001fe4000001ff00 */
[----:B---3--:R-:W0:-:S06]  /*04c0*/  @!P2 DMUL R10, R22, R6 ;  /* 0x00000006160aa228 */ /* 0x008e0c0000000000 */
[-C--:B0-----:R0:W-:Y:S02]  /*04d0*/  @!P2 DFMA R8, R26, R4.reuse, -R10 ;  /* 0x000000041a08a22b */ /* 0x0811e4000000080a */
[----:B0-----:R-:W-:Y:S02]  /*04e0*/  CS2R R10, SRZ ;  /* 0x00000000000a7805 */ /* 0x001fe4000001ff00 */
[----:B------:R0:W1:Y:S02]  /*04f0*/  @!P2 DMUL R4, R22, R4 ;  /* 0x000000041604a228 */ /* 0x0000640000000000 */
[----:B0-----:R-:W-:-:S04]  /*0500*/  CS2R R22, SRZ ;  /* 0x0000000000167805 */ /* 0x001fc8000001ff00 */
[----:B-1----:R0:W-:Y:S02]  /*0510*/  @!P2 DFMA R10, R26, R6, R4 ;  /* 0x000000061a0aa22b */ /* 0x0021e40000000004 */
[----:B0-----:R-:W-:-:S05]  /*0520*/  @!P1 IMAD.WIDE.U32 R26, R24, R29, c[0x0][0x1a0] ;  /* 0x00006800181a9625 */ /* 0x001fca00078e001d */
[----:B------:R0:W2:Y:S01]  /*0530*/  @!P1 LDG.E.128 R20, [R26.64] ;  /* 0x000000041a149981 */ /* 0x0000a2000c1e1d00 */
[----:B------:R-:W-:Y:S01]  /*0540*/  CS2R R6, SRZ ;  /* 0x0000000000067805 */ /* 0x000fe2000001ff00 */
[----:B------:R-:W-:Y:S01]  /*0550*/  CS2R R4, SRZ ;  /* 0x0000000000047805 */ /* 0x000fe2000001ff00 */
[----:B------:R-:W-:Y:S02]  /*0560*/  @!P0 IMAD R28, R0, 0x200, R3 ;  /* 0x00000200001c8824 */ /* 0x000fe400078e0203 */
[----:B0-----:R-:W-:Y:S01]  /*0570*/  @!P1 IMAD.WIDE.U32 R26, R24, R29, c[0x0][0x1a8] ;  /* 0x00006a00181a9625 */ /* 0x001fe200078e001d */
[----:B------:R-:W-:Y:S02]  /*0580*/  @!P0 MOV R29, 0x10 ;  /* 0x00000010001d8802 */ /* 0x000fe40000000f00 */
[----:B------:R-:W-:Y:S02]  /*0590*/  IADD3 R24, R3, 0x180, RZ ;  /* 0x0000018003187810 */ /* 0x000fe40007ffe0ff */
[----:B------:R0:W5:Y:S01]  /*05a0*/  @!P1 LDG.E.128 R4, [R26.64] ;  /* 0x000000041a049981 */ /* 0x000162000c1e1d00 */
[----:B------:R-:W-:Y:S01]  /*05b0*/  @!P0 IMAD.WIDE.U32 R28, R28, R29, c[0x0][0x190] ;  /* 0x000064001c1c8625 */ /* 0x000fe200078e001d */
[-C--:B------:R-:W-:Y:S01]  /*05c0*/  ISETP.GE.AND P1, PT, R24, R2.reuse, PT ;  /* 0x000000021800720c */ /* 0x080fe20003f26270 */
[----:B------:R-:W-:Y:S02]  /*05d0*/  BSSY B0, `(.L_x_7780) ;  /* 0x0000013000007945 */ /* 0x000fe40003800000 */
[----:B------:R-:W-:Y:S01]  /*05e0*/  @!P0 IMAD.MOV.U32 R3, RZ, RZ, R25 ;  /* 0x000000ffff038224 */ /* 0x000fe200078e0019 */
[----:B------:R2:W-:Y:S04]  /*05f0*/  @!P0 STG.E.128 [R28.64], R16 ;  /* 0x000000101c008986 */ /* 0x0005e8000c101d04 */
[----:B------:R-:W-:-:S05]  /*0600*/  ISETP.GE.AND P0, PT, R3, R2, PT ;  /* 0x000000020300720c */ /* 0x000fca0003f06270 */
[----:B--2---:R-:W1:-:S04]  /*0610*/  @!P1 DMUL R16, R22, c[0x0][0x178] ;  /* 0x00005e0016109a28 */ /* 0x004e480000000000 */
[----:B0-----:R-:W0:-:S04]  /*0620*/  @!P1 DMUL R26, R20, c[0x0][0x178] ;  /* 0x00005e00141a9a28 */ /* 0x001e080000000000 */
[----:B-1----:R1:W2:-:S04]  /*0630*/  @!P1 DFMA R20, R20, c[0x0][0x170], -R16 ;  /* 0x00005c0014149a2b */ /* 0x0022880000000810 */
[----:B0-----:R1:W0:Y:S01]  /*0640*/  @!P1 DFMA R26, R22, c[0x0][0x170], R26 ;  /* 0x00005c00161a9a2b */ /* 0x001222000000001a */
[----:B------:R-:W-:Y:S05]  /*0650*/  @P0 BRA `(.L_x_7781) ;  /* 0x000000a000000947 */ /* 0x000fea0003800000 */
[----:B-12---:R-:W-:Y:S01]  /*0660*/  LEA R16, R0, R3, 0x9 ;  /* 0x0000000300107211 */ /* 0x006fe200078e48ff */
[----:B------:R-:W-:Y:S01]  /*0670*/  IMAD.MOV.U32 R19, RZ, RZ, 0x10 ;  /* 0x00000010ff137424 */ /* 0x000fe200078e00ff */
[----:B------:R-:W-:-:S03]  /*0680*/  IADD3 R3, R3, 0x80, RZ ;  /* 0x0000008003037810 */ /* 0x000fc60007ffe0ff */
[----:B------:R-:W-:Y:S01]  /*0690*/  IMAD.WIDE.U32 R16, R16, R19, c[0x0][0x190] ;  /* 0x0000640010107625 */ /* 0x000fe200078e0013 */
[----:B------:R-:W-:-:S04]  /*06a0*/  ISETP.GE.AND P0, PT, R3, R2, PT ;  /* 0x000000020300720c */ /* 0x000fc80003f06270 */
[----:B------:R1:W-:Y:S09]  /*06b0*/  STG.E.128 [R16.64], R12 ;  /* 0x0000000c10007986 */ /* 0x0003f2000c101d04 */
[----:B------:R-:W-:Y:S02]  /*06c0*/  @!P0 LEA R18, R0, R3, 0x9 ;  /* 0x0000000300128211 */ /* 0x000fe400078e48ff */
[----:B------:R-:W-:-:S03]  /*06d0*/  @!P0 IADD3 R3, R3, 0x80, RZ ;  /* 0x0000008003038810 */ /* 0x000fc60007ffe0ff */
[----:B------:R-:W-:-:S05]  /*06e0*/  @!P0 IMAD.WIDE.U32 R18, R18, R19, c[0x0][0x190] ;  /* 0x0000640012128625 */ /* 0x000fca00078e0013 */
[----:B------:R1:W-:Y:S02]  /*06f0*/  @!P0 STG.E.128 [R18.64], R8 ;  /* 0x0000000812008986 */ /* 0x0003e4000c101d04 */
.L_x_7781:
[----:B--2---:R-:W-:Y:S05]  /*0700*/  BSYNC B0 ;  /* 0x0000000000007941 */ /* 0x004fea0003800000 */
.L_x_7780:
[----:B------:R-:W-:Y:S01]  /*0710*/  ISETP.GE.AND P0, PT, R3, R2, PT ;  /* 0x000000020300720c */ /* 0x000fe20003f06270 */
[C---:B01---5:R0:W1:Y:S01]  /*0720*/  @!P1 DMUL R12, R26.reuse, R6 ;  /* 0x000000061a0c9228 */ /* 0x0630620000000000 */
[----:B------:R-:W-:Y:S01]  /*0730*/  CS2R R8, SRZ ;  /* 0x0000000000087805 */ /* 0x000fe2000001ff00 */
[----:B------:R-:W-:Y:S02]  /*0740*/  CS2R R10, SRZ ;  /* 0x00000000000a7805 */ /* 0x000fe4000001ff00 */
[----:B------:R0:W2:-:S08]  /*0750*/  @!P1 DMUL R26, R26, R4 ;  /* 0x000000041a1a9228 */ /* 0x0000900000000000 */
[----:B------:R-:W-:Y:S05]  /*0760*/  @P0 EXIT ;  /* 0x000000000000094d */ /* 0x000fea0003800000 */
[----:B012---:R-:W-:Y:S01]  /*0770*/  MOV R2, 0x10 ;  /* 0x0000001000027802 */ /* 0x007fe20000000f00 */
[----:B------:R-:W-:Y:S01]  /*0780*/  IMAD R3, R0, 0x200, R3 ;  /* 0x0000020000037824 */ /* 0x000fe200078e0203 */
[----:B------:R-:W-:-:S03]  /*0790*/  @!P1 DFMA R8, R20, R4, -R12 ;  /* 0x000000041408922b */ /* 0x000fc6000000080c */
[----:B------:R-:W-:Y:S01]  /*07a0*/  IMAD.WIDE.U32 R2, R3, R2, c[0x0][0x190] ;  /* 0x0000640003027625 */ /* 0x000fe200078e0002 */
[----:B------:R-:W0:-:S07]  /*07b0*/  @!P1 DFMA R10, R20, R6, R26 ;  /* 0x00000006140a922b */ /* 0x000e0e000000001a */
[----:B0-----:R-:W-:Y:S01]  /*07c0*/  STG.E.128 [R2.64], R8 ;  /* 0x0000000802007986 */ /* 0x001fe2000c101d04 */
[----:B------:R-:W-:Y:S05]  /*07d0*/  EXIT ;  /* 0x000000000000794d */ /* 0x000fea0003800000 */
.L_x_7782:
        /* <DEDUP_REMOVED lines=10> */
.L_x_22961:


//--------------------- .text._ZN2at6native29vectorized_elementwise_kernelILi2EZZZNS0_54_GLOBAL__N__d8c5977b_16_LinearAlgebra_cu_9e10b42f_321716addr_kernel_cudaERNS_14TensorIteratorERKN3c106ScalarES8_ENKUlvE_clEvENKUlvE6_clEvEUlNS5_7complexIdEESC_SC_E_St5arrayIPcLm4EEEEviT0_T1_ --------------------------
	.section	.text._ZN2at6native29vectorized_elementwise_kernelILi2EZZZNS0_54_GLOBAL__N__d8c5977b_16_LinearAlgebra_cu_9e10b42f_321716addr_kernel_cudaERNS_14TensorIteratorERKN3c106ScalarES8_ENKUlvE_clEvENKUlvE6_clEvEUlNS5_7complexIdEESC_SC_E_St5arrayIPcLm4EEEEviT0_T1_,"ax",@progbits
	.sectioninfo	@"SHI_REGISTERS=64"
	.align	128
        .global         _ZN2at6native29vectorized_elementwise_kernelILi2EZZZNS0_54_GLOBAL__N__d8c5977b_16_LinearAlgebra_cu_9e10b42f_321716addr_kernel_cudaERNS_14TensorIteratorERKN3c106ScalarES8_ENKUlvE_clEvENKUlvE6_clEvEUlNS5_7complexIdEESC_SC_E_St5arrayIPcLm4EEEEviT0_T1_
        .type           _ZN2at6native29vectorized_elementwise_kernelILi2EZZZNS0_54_GLOBAL__N__d8c5977b_16_LinearAlgebra_cu_9e10b42f_321716addr_kernel_cudaERNS_14TensorIteratorERKN3c106ScalarES8_ENKUlvE_clEvENKUlvE6_clEvEUlNS5_7complexIdEESC_SC_E_St5arrayIPcLm4EEEEviT0_T1_,@function
        .size           _ZN2at6native29vectorized_elementwise_kernelILi2EZZZNS0_54_GLOBAL__N__d8c5977b_16_LinearAlgebra_cu_9e10b42f_321716addr_kernel_cudaERNS_14TensorIteratorERKN3c106ScalarES8_ENKUlvE_clEvENKUlvE6_clEvEUlNS5_7complexIdEESC_SC_E_St5arrayIPcLm4EEEEviT0_T1_,(.L_x_22962 - _ZN2at6native29vectorized_elementwise_kernelILi2EZZZNS0_54_GLOBAL__N__d8c5977b_16_LinearAlgebra_cu_9e10b42f_321716addr_kernel_cudaERNS_14TensorIteratorERKN3c106ScalarES8_ENKUlvE_clEvENKUlvE6_clEvEUlNS5_7complexIdEESC_SC_E_St5arrayIPcLm4EEEEviT0_T1_)
        .other          _ZN2at6native29vectorized_elementwise_kernelILi2EZZZNS0_54_GLOBAL__N__d8c5977b_16_LinearAlgebra_cu_9e10b42f_321716addr_kernel_cudaERNS_14TensorIteratorERKN3c106ScalarES8_ENKUlvE_clEvENKUlvE6_clEvEUlNS5_7complexIdEESC_SC_E_St5arrayIPcLm4EEEEviT0_T1_,@"STO_CUDA_ENTRY STV_DEFAULT"
_ZN2at6native29vectorized_elementwise_kernelILi2EZZZNS0_54_GLOBAL__N__d8c5977b_16_LinearAlgebra_cu_9e10b42f_321716addr_kernel_cudaERNS_14TensorIteratorERKN3c106ScalarES8_ENKUlvE_clEvENKUlvE6_clEvEUlNS5_7complexIdEESC_SC_E_St5arrayIPcLm4EEEEviT0_T1_:
.text._ZN2at6native29vectorized_elementwise_kernelILi2EZZZNS0_54_GLOBAL__N__d8c5977b_16_LinearAlgebra_cu_9e10b42f_321716addr_kernel_cudaERNS_14TensorIteratorERKN3c106ScalarES8_ENKUlvE_clEvENKUlvE6_clEvEUlNS5_7complexIdEESC_SC_E_St5arrayIPcLm4EEEEviT0_T1_:
        /* <DEDUP_REMOVED lines=9> */
[----:B------:R-:W-:-:S04]  /*0090*/  IMAD.WIDE R58, R2, R3, c[0x0][0x1a0] ;  /* 0x00006800023a7625 */ /* 0x000fc800078e0203 */
[----:B------:R-:W-:-:S04]  /*00a0*/  IMAD.WIDE R56, R2, R3, c[0x0][0x1a8] ;  /* 0x00006a0002387625 */ /* 0x000fc800078e0203 */
[----:B0-----:R-:W-:-:S05]  /*00b0*/  IMAD.WIDE.U32 R58, R0, 0x20, R58 ;  /* 0x00000020003a7825 */ /* 0x001fca00078e003a */
[----:B------:R-:W2:Y:S01]  /*00c0*/  LDG.E.128 R12, [R58.64] ;  /* 0x000000043a0c7981 */ /* 0x000ea2000c1e1d00 */
[----:B------:R-:W-:-:S03]  /*00d0*/  IMAD.WIDE.U32 R56, R0, 0x20, R56 ;  /* 0x0000002000387825 */ /* 0x000fc600078e0038 */
[----:B------:R-:W3:Y:S04]  /*00e0*/  LDG.E.128 R20, [R58.64+0x10] ;  /* 0x000010043a147981 */ /* 0x000ee8000c1e1d00 */
[----:B------:R-:W4:Y:S04]  /*00f0*/  LDG.E.128 R24, [R56.64] ;  /* 0x0000000438187981 */ /* 0x000f28000c1e1d00 */
[----:B------:R-:W5:Y:S04]  /*0100*/  LDG.E.128 R28, [R56.64+0x10] ;  /* 0x00001004381c7981 */ /* 0x000f68000c1e1d00 */
[----:B------:R-:W4:Y:S04]  /*0110*/  LDG.E.128 R40, [R58.64+0x1000] ;  /* 0x001000043a287981 */ /* 0x000f28000c1e1d00 */
[----:B------:R-:W4:Y:S04]  /*0120*/  LDG.E.128 R48, [R56.64+0x1000] ;  /* 0x0010000438307981 */ /* 0x000f28000c1e1d00 */
[----:B------:R-:W4:Y:S04]  /*0130*/  LDG.E.128 R4, [R58.64+0x1010] ;  /* 0x001010043a047981 */ /* 0x000f28000c1e1d00 */
[----:B------:R-:W4:Y:S01]  /*0140*/  LDG.E.128 R8, [R56.64+0x1010] ;  /* 0x0010100438087981 */ /* 0x000f22000c1e1d00 */
[----:B--2---:R-:W0:-:S04]  /*0150*/  DMUL R16, R12, c[0x0][0x178] ;  /* 0x00005e000c107a28 */ /* 0x004e080000000000 */
[----:B------:R-:W1:-:S04]  /*0160*/  DMUL R34, R14, c[0x0][0x178] ;  /* 0x00005e000e227a28 */ /* 0x000e480000000000 */
[----:B---3--:R-:W2:-:S04]  /*0170*/  DMUL R32, R22, c[0x0][0x178] ;  /* 0x00005e0016207a28 */ /* 0x008e880000000000 */
[----:B0-----:R0:W4:Y:S02]  /*0180*/  DFMA R36, R14, c[0x0][0x170], R16 ;  /* 0x00005c000e247a2b */ /* 0x0011240000000010 */
[----:B0-----:R0:W3:Y:S02]  /*0190*/  LDG.E.128 R16, [R58.64+0x2010] ;  /* 0x002010043a107981 */ /* 0x0010e4000c1e1d00 */
[----:B-1----:R1:W-:Y:S02]  /*01a0*/  DFMA R34, R12, c[0x0][0x170], -R34 ;  /* 0x00005c000c227a2b */ /* 0x0023e40000000822 */
[----:B-1----:R0:W3:Y:S02]  /*01b0*/  LDG.E.128 R12, [R58.64+0x2000] ;  /* 0x002000043a0c7981 */ /* 0x0020e4000c1e1d00 */
[----:B------:R-:W1:-:S04]  /*01c0*/  DMUL R38, R20, c[0x0][0x178] ;  /* 0x00005e0014267a28 */ /* 0x000e480000000000 */
[----:B--2---:R-:W-:-:S04]  /*01d0*/  DFMA R32, R20, c[0x0][0x170], -R32 ;  /* 0x00005c0014207a2b */ /* 0x004fc80000000820 */
[----:B----4-:R-:W2:-:S04]  /*01e0*/  DMUL R20, R24, R36 ;  /* 0x0000002418147228 */ /* 0x010e880000000000 */
[----:B-1----:R-:W5:-:S04]  /*01f0*/  DFMA R38, R22, c[0x0][0x170], R38 ;  /* 0x00005c0016267a2b */ /* 0x002f480000000026 */
[----:B------:R-:W1:-:S04]  /*0200*/  DMUL R36, R26, R36 ;  /* 0x000000241a247228 */ /* 0x000e480000000000 */
[----:B--2---:R2:W-:Y:S02]  /*0210*/  DFMA R26, R26, R34, R20 ;  /* 0x000000221a1a722b */ /* 0x0045e40000000014 */
[----:B--2---:R0:W2:Y:S02]  /*0220*/  LDG.E.128 R20, [R58.64+0x3000] ;  /* 0x003000043a147981 */ /* 0x0040a4000c1e1d00 */
[----:B-----5:R-:W4:-:S04]  /*0230*/  DMUL R44, R28, R38 ;  /* 0x000000261c2c7228 */ /* 0x020f080000000000 */
[----:B------:R-:W5:-:S04]  /*0240*/  DMUL R38, R30, R38 ;  /* 0x000000261e267228 */ /* 0x000f480000000000 */
[----:B-1----:R-:W-:-:S04]  /*0250*/  DFMA R24, R24, R34, -R36 ;  /* 0x000000221818722b */ /* 0x002fc80000000824 */
[----:B----4-:R-:W-:-:S04]  /*0260*/  DFMA R30, R30, R32, R44 ;  /* 0x000000201e1e722b */ /* 0x010fc8000000002c */
[----:B-----5:R1:W-:Y:S02]  /*0270*/  DFMA R28, R28, R32, -R38 ;  /* 0x000000201c1c722b */ /* 0x0203e40000000826 */
[----:B-1----:R0:W4:Y:S02]  /*0280*/  LDG.E.128 R32, [R58.64+0x3010] ;  /* 0x003010043a207981 */ /* 0x002124000c1e1d00 */
[----:B------:R-:W1:Y:S02]  /*0290*/  DMUL R52, R40, c[0x0][0x178] ;  /* 0x00005e0028347a28 */ /* 0x000e640000000000 */
[----:B------:R-:W5:Y:S02]  /*02a0*/  LDG.E.128 R36, [R56.64+0x2000] ;  /* 0x0020000438247981 */ /* 0x000f64000c1e1d00 */
[----:B------:R-:W0:-:S04]  /*02b0*/  DMUL R54, R42, c[0x0][0x178] ;  /* 0x00005e002a367a28 */ /* 0x000e080000000000 */
[----:B-1----:R-:W1:-:S04]  /*02c0*/  DFMA R52, R42, c[0x0][0x170], R52 ;  /* 0x00005c002a347a2b */ /* 0x002e480000000034 */
[----:B0-----:R0:W-:Y:S02]  /*02d0*/  DFMA R54, R40, c[0x0][0x170], -R54 ;  /* 0x00005c0028367a2b */ /* 0x0011e40000000836 */
[----:B0-----:R-:W5:Y:S02]  /*02e0*/  LDG.E.128 R40, [R56.64+0x2010] ;  /* 0x0020100438287981 */ /* 0x001f64000c1e1d00 */
[----:B-1----:R-:W0:-:S04]  /*02f0*/  DMUL R44, R48, R52 ;  /* 0x00000034302c7228 */ /* 0x002e080000000000 */
[----:B------:R-:W1:-:S04]  /*0300*/  DMUL R52, R50, R52 ;  /* 0x0000003432347228 */ /* 0x000e480000000000 */
[-C--:B0-----:R0:W-:Y:S02]  /*0310*/  DFMA R50, R50, R54.reuse, R44 ;  /* 0x000000363232722b */ /* 0x0811e4000000002c */
[----:B0-----:R-:W5:Y:S02]  /*0320*/  LDG.E.128 R44, [R56.64+0x3000] ;  /* 0x00300004382c7981 */ /* 0x001f64000c1e1d00 */
[----:B-1----:R0:W-:Y:S02]  /*0330*/  DFMA R48, R48, R54, -R52 ;  /* 0x000000363030722b */ /* 0x0021e40000000834 */
[----:B0-----:R-:W5:Y:S02]  /*0340*/  LDG.E.128 R52, [R56.64+0x3010] ;  /* 0x0030100438347981 */ /* 0x001f64000c1e1d00 */
[----:B------:R-:W0:-:S06]  /*0350*/  DMUL R58, R6, c[0x0][0x178] ;  /* 0x00005e00063a7a28 */ /* 0x000e0c0000000000 */
[----:B0-----:R-:W-:-:S04]  /*0360*/  DFMA R58, R4, c[0x0][0x170], -R58 ;  /* 0x00005c00043a7a2b */ /* 0x001fc8000000083a */
[----:B------:R-:W0:-:S06]  /*0370*/  DMUL R4, R4, c[0x0][0x178] ;  /* 0x00005e0004047a28 */ /* 0x000e0c0000000000 */
[----:B0-----:R-:W0:-:S06]  /*0380*/  DFMA R4, R6, c[0x0][0x170], R4 ;  /* 0x00005c0006047a2b */ /* 0x001e0c0000000004 */
[----:B0-----:R-:W-:-:S04]  /*0390*/  DMUL R6, R8, R4 ;  /* 0x0000000408067228 */ /* 0x001fc80000000000 */
[----:B------:R-:W0:-:S06]  /*03a0*/  DMUL R4, R10, R4 ;  /* 0x000000040a047228 */ /* 0x000e0c0000000000 */
[----:B0-----:R-:W-:-:S04]  /*03b0*/  DFMA R8, R8, R58, -R4 ;  /* 0x0000003a0808722b */ /* 0x001fc80000000804 */
[----:B------:R-:W0:Y:S01]  /*03c0*/  DFMA R10, R10, R58, R6 ;  /* 0x0000003a0a0a722b */ /* 0x000e220000000006 */
[----:B------:R-:W-:-:S06]  /*03d0*/  IMAD.WIDE.U32 R2, R2, R3, c[0x0][0x190] ;  /* 0x0000640002027625 */ /* 0x000fcc00078e0003 */
[----:B------:R-:W-:-:S05]  /*03e0*/  IMAD.WIDE R2, R0, 0x20, R2 ;  /* 0x0000002000027825 */ /* 0x000fca00078e0202 */
[----:B------:R-:W-:Y:S04]  /*03f0*/  STG.E.128 [R2.64], R24 ;  /* 0x0000001802007986 */ /* 0x000fe8000c101d04 */
[----:B------:R-:W-:Y:S04]  /*0400*/  STG.E.128 [R2.64+0x10], R28 ;  /* 0x0000101c02007986 */ /* 0x000fe8000c101d04 */
[----:B------:R-:W-:Y:S04]  /*0410*/  STG.E.128 [R2.64+0x1000], R48 ;  /* 0x0010003002007986 */ /* 0x000fe8000c101d04 */
[----:B0-----:R-:W-:Y:S01]  /*0420*/  STG.E.128 [R2.64+0x1010], R8 ;  /* 0x0010100802007986 */ /* 0x001fe2000c101d04 */
[----:B---3--:R-:W0:-:S04]  /*0430*/  DMUL R4, R14, c[0x0][0x178] ;  /* 0x00005e000e047a28 */ /* 0x008e080000000000 */
[----:B------:R-:W1:-:S04]  /*0440*/  DMUL R6, R12, c[0x0][0x178] ;  /* 0x00005e000c067a28 */ /* 0x000e480000000000 */
[----:B0-----:R-:W-:-:S04]  /*0450*/  DFMA R12, R12, c[0x0][0x170], -R4 ;  /* 0x00005c000c0c7a2b */ /* 0x001fc80000000804 */
[----:B------:R-:W0:-:S04]  /*0460*/  DMUL R4, R18, c[0x0][0x178] ;  /* 0x00005e0012047a28 */ /* 0x000e080000000000 */
[----:B-1----:R-:W-:-:S04]  /*0470*/  DFMA R14, R14, c[0x0][0x170], R6 ;  /* 0x00005c000e0e7a2b */ /* 0x002fc80000000006 */
[----:B------:R-:W1:-:S04]  /*0480*/  DMUL R6, R16, c[0x0][0x178] ;  /* 0x00005e0010067a28 */ /* 0x000e480000000000 */
[----:B0-----:R-:W-:-:S04]  /*0490*/  DFMA R16, R16, c[0x0][0x170], -R4 ;  /* 0x00005c0010107a2b */ /* 0x001fc80000000804 */
[----:B--2---:R-:W0:-:S04]  /*04a0*/  DMUL R4, R22, c[0x0][0x178] ;  /* 0x00005e0016047a28 */ /* 0x004e080000000000 */
[----:B-1----:R-:W-:-:S04]  /*04b0*/  DFMA R18, R18, c[0x0][0x170], R6 ;  /* 0x00005c0012127a2b */ /* 0x002fc80000000006 */
[----:B------:R-:W1:-:S04]  /*04c0*/  DMUL R6, R20, c[0x0][0x178] ;  /* 0x00005e0014067a28 */ /* 0x000e480000000000 */
[----:B0-----:R-:W-:-:S04]  /*04d0*/  DFMA R20, R20, c[0x0][0x170], -R4 ;  /* 0x00005c0014147a2b */ /* 0x001fc80000000804 */
[----:B----4-:R-:W0:-:S04]  /*04e0*/  DMUL R4, R34, c[0x0][0x178] ;  /* 0x00005e0022047a28 */ /* 0x010e080000000000 */
[----:B-1----:R-:W-:-:S04]  /*04f0*/  DFMA R22, R22, c[0x0][0x170], R6 ;  /* 0x00005c0016167a2b */ /* 0x002fc80000000006 */
[----:B------:R-:W-:-:S04]  /*0500*/  DMUL R6, R32, c[0x0][0x178] ;  /* 0x00005e0020067a28 */ /* 0x000fc80000000000 */
[----:B0-----:R-:W-:-:S04]  /*0510*/  DFMA R32, R32, c[0x0][0x170], -R4 ;  /* 0x00005c0020207a2b */ /* 0x001fc80000000804 */
[----:B-----5:R-:W0:-:S04]  /*0520*/  DMUL R4, R36, R14 ;  /* 0x0000000e24047228 */ /* 0x020e080000000000 */
[----:B------:R-:W-:-:S04]  /*0530*/  DMUL R14, R38, R14 ;  /* 0x0000000e260e7228 */ /* 0x000fc80000000000 */
[----:B0-----:R-:W-:-:S04]  /*0540*/  DFMA R38, R38, R12, R4 ;  /* 0x0000000c2626722b */ /* 0x001fc80000000004 */
[----:B------:R-:W0:-:S04]  /*0550*/  DMUL R4, R40, R18 ;  /* 0x0000001228047228 */ /* 0x000e080000000000 */
[----:B------:R-:W-:-:S04]  /*0560*/  DMUL R18, R42, R18 ;  /* 0x000000122a127228 */ /* 0x000fc80000000000 */
[----:B0-----:R-:W-:-:S04]  /*0570*/  DFMA R42, R42, R16, R4 ;  /* 0x000000102a2a722b */ /* 0x001fc80000000004 */
[----:B------:R-:W0:-:S04]  /*0580*/  DMUL R4, R44, R22 ;  /* 0x000000162c047228 */ /* 0x000e080000000000 */
[----:B------:R-:W1:-:S04]  /*0590*/  DFMA R34, R34, c[0x0][0x170], R6 ;  /* 0x00005c0022227a2b */ /* 0x000e480000000006 */
[----:B------:R-:W-:-:S04]  /*05a0*/  DMUL R22, R46, R22 ;  /* 0x000000162e167228 */ /* 0x000fc80000000000 */
[----:B0-----:R-:W-:-:S04]  /*05b0*/  DFMA R46, R46, R20, R4 ;  /* 0x000000142e2e722b */ /* 0x001fc80000000004 */
[----:B-1----:R-:W-:-:S04]  /*05c0*/  DMUL R4, R54, R34 ;  /* 0x0000002236047228 */ /* 0x002fc80000000000 */
[----:B------:R-:W0:-:S04]  /*05d0*/  DMUL R34, R52, R34 ;  /* 0x0000002234227228 */ /* 0x000e080000000000 */
[----:B------:R-:W1:-:S04]  /*05e0*/  DFMA R36, R36, R12, -R14 ;  /* 0x0000000c2424722b */ /* 0x000e48000000080e */
[----:B0-----:R-:W-:-:S04]  /*05f0*/  DFMA R34, R54, R32, R34 ;  /* 0x000000203622722b */ /* 0x001fc80000000022 */
[----:B------:R-:W0:-:S04]  /*0600*/  DFMA R40, R40, R16, -R18 ;  /* 0x000000102828722b */ /* 0x000e080000000812 */
[----:B------:R-:W2:-:S04]  /*0610*/  DFMA R44, R44, R20, -R22 ;  /* 0x000000142c2c722b */ /* 0x000e880000000816 */
[----:B------:R-:W3:Y:S01]  /*0620*/  DFMA R32, R52, R32, -R4 ;  /* 0x000000203420722b */ /* 0x000ee20000000804 */
[----:B-1----:R-:W-:Y:S04]  /*0630*/  STG.E.128 [R2.64+0x2000], R36 ;  /* 0x0020002402007986 */ /* 0x002fe8000c101d04 */
[----:B0-----:R-:W-:Y:S04]  /*0640*/  STG.E.128 [R2.64+0x2010], R40 ;  /* 0x0020102802007986 */ /* 0x001fe8000c101d04 */
[----:B--2---:R-:W-:Y:S04]  /*0650*/  STG.E.128 [R2.64+0x3000], R44 ;  /* 0x0030002c02007986 */ /* 0x004fe8000c101d04 */
[----:B---3--:R-:W-:Y:S01]  /*0660*/  STG.E.128 [R2.64+0x3010], R32 ;  /* 0x0030102002007986 */ /* 0x008fe2000c101d04 */
[----:B------:R-:W-:Y:S05]  /*0670*/  EXIT ;  /* 0x000000000000794d */ /* 0x000fea0003800000 */
.L_x_7783:
[----:B------:R-:W0:Y:S01]  /*0680*/  S2R R3, SR_TID.X ;  /* 0x0000000000037919 */ /* 0x000e220000002100 */
[----:B------:R-:W-:Y:S01]  /*0690*/  CS2R R18, SRZ ;  /* 0x0000000000127805 */ /* 0x000fe2000001ff00 */
[----:B------:R-:W-:Y:S01]  /*06a0*/  CS2R R16, SRZ ;  /* 0x0000000000107805 */ /* 0x000fe2000001ff00 */
[----:B0-----:R-:W-:Y:S01]  /*06b0*/  ISETP.GE.AND P0, PT, R3, R0, PT ;  /* 0x000000000300720c */ /* 0x001fe20003f06270 */
[----:B------:R-:W-:-:S12]  /*06c0*/  IMAD.MOV.U32 R41, RZ, RZ, R3 ;  /* 0x000000ffff297224 */ /* 0x000fd800078e0003 */
[----:B------:R-:W-:Y:S01]  /*06d0*/  @!P0 MOV R7, 0x10 ;  /* 0x0000001000078802 */ /* 0x000fe20000000f00 */
[----:B------:R-:W-:Y:S01]  /*06e0*/  @!P0 IMAD.IADD R6, R2, 0x1, R41 ;  /* 0x0000000102068824 */ /* 0x000fe200078e0229 */
[----:B------:R-:W-:-:S03]  /*06f0*/  @!P0 IADD3 R41, R41, 0x80, RZ ;  /* 0x0000008029298810 */ /* 0x000fc60007ffe0ff */
[----:B------:R-:W-:Y:S01]  /*0700*/  @!P0 IMAD.WIDE.U32 R4, R6, R7, c[0x0][0x1a0] ;  /* 0x0000680006048625 */ /* 0x000fe200078e0007 */
[----:B------:R-:W-:-:S04]  /*0710*/  ISETP.GE.AND P1, PT, R41, R0, PT ;  /* 0x000000002900720c */ /* 0x000fc80003f26270 */
[----:B------:R0:W2:Y:S01]  /*0720*/  @!P0 LDG.E.128 R16, [R4.64] ;  /* 0x0000000404108981 */ /* 0x0000a2000c1e1d00 */
[----:B------:R-:W-:Y:S01]  /*0730*/  CS2R R22, SRZ ;  /* 0x0000000000167805 */ /* 0x000fe2000001ff00 */
[----:B------:R-:W-:Y:S01]  /*0740*/  CS2R R20, SRZ ;  /* 0x0000000000147805 */ /* 0x000fe2000001ff00 */
[----:B------:R-:W-:Y:S01]  /*0750*/  @!P0 IMAD.WIDE.U32 R6, R6, R7, c[0x0][0x1a8] ;  /* 0x00006a0006068625 */ /* 0x000fe200078e0007 */
[----:B------:R-:W-:Y:S01]  /*0760*/  CS2R R14, SRZ ;  /* 0x00000000000e7805 */ /* 0x000fe2000001ff00 */
[----:B------:R-:W-:-:S03]  /*0770*/  CS2R R12, SRZ ;  /* 0x00000000000c7805 */ /* 0x000fc6000001ff00 */
[----:B------:R1:W3:Y:S01]  /*0780*/  @!P0 LDG.E.128 R20, [R6.64] ;  /* 0x0000000406148981 */ /* 0x0002e2000c1e1d00 */
[----:B------:R-:W-:Y:S01]  /*0790*/  @!P1 IMAD.IADD R8, R2, 0x1, R41 ;  /* 0x0000000102089824 */ /* 0x000fe200078e0229 */
[----:B------:R-:W-:Y:S01]  /*07a0*/  @!P1 IADD3 R41, R41, 0x80, RZ ;  /* 0x0000008029299810 */ /* 0x000fe20007ffe0ff */
[----:B------:R-:W-:-:S04]  /*07b0*/  @!P1 IMAD.MOV.U32 R9, RZ, RZ, 0x10 ;  /* 0x00000010ff099424 */ /* 0x000fc800078e00ff */
[----:B------:R-:W-:Y:S01]  /*07c0*/  @!P1 IMAD.WIDE.U32 R28, R8, R9, c[0x0][0x1a0] ;  /* 0x00006800081c9625 */ /* 0x000fe200078e0009 */
[----:B------:R-:W-:-:S04]  /*07d0*/  ISETP.GE.AND P2, PT, R41, R0, PT ;  /* 0x000000002900720c */ /* 0x000fc80003f46270 */
[----:B------:R4:W5:Y:S01]  /*07e0*/  @!P1 LDG.E.128 R12, [R28.64] ;  /* 0x000000041c0c9981 */ /* 0x000962000c1e1d00 */
[----:B------:R-:W-:Y:S01]  /*07f0*/  CS2R R26, SRZ ;  /* 0x00000000001a7805 */ /* 0x000fe2000001ff00 */
[----:B------:R-:W-:Y:S01]  /*0800*/  CS2R R24, SRZ ;  /* 0x0000000000187805 */ /* 0x000fe2000001ff00 */
[----:B0-----:R-:W-:Y:S01]  /*0810*/  @!P1 IMAD.WIDE.U32 R4, R8, R9, c[0x0][0x1a8] ;  /* 0x00006a0008049625 */ /* 0x001fe200078e0009 */
[----:B------:R-:W-:Y:S01]  /*0820*/  CS2R R10, SRZ ;  /* 0x00000000000a7805 */ /* 0x000fe2000001ff00 */
[----:B------:R-:W-:-:S03]  /*0830*/  CS2R R8, SRZ ;  /* 0x0000000000087805 */ /* 0x000fc6000001ff00 */
[----:B------:R0:W5:Y:S01]  /*0840*/  @!P1 LDG.E.128 R24, [R4.64] ;  /* 0x0000000404189981 */ /* 0x000162000c1e1d00 */
[----:B------:R-:W-:Y:S01]  /*0850*/  @!P2 IADD3 R34, R2, R41, RZ ;  /* 0x000000290222a210 */ /* 0x000fe20007ffe0ff */
[----:B------:R-:W-:-:S04]  /*0860*/  @!P2 IMAD.MOV.U32 R35, RZ, RZ, 0x10 ;  /* 0x00000010ff23a424 */ /* 0x000fc800078e00ff */
[----:B------:R-:W-:-:S05]  /*0870*/  @!P2 IMAD.WIDE.U32 R32, R34, R35, c[0x0][0x1a0] ;  /* 0x000068002220a625 */ /* 0x000fca00078e0023 */
[----:B------:R0:W5:Y:S01]  /*0880*/  @!P2 LDG.E.128 R8, [R32.64] ;  /* 0x000000042008a981 */ /* 0x000162000c1e1d00 */
[----:B------:R-:W-:Y:S01]  /*0890*/  @!P2 IADD3 R41, R41, 0x80, RZ ;  /* 0x000000802929a810 */ /* 0x000fe20007ffe0ff */
[----:B------:R-:W-:Y:S01]  /*08a0*/  CS2R R30, SRZ ;  /* 0x00000000001e7805 */ /* 0x000fe2000001ff00 */
[----:B----4-:R-:W-:Y:S01]  /*08b0*/  CS2R R28, SRZ ;  /* 0x00000000001c7805 */ /* 0x010fe2000001ff00 */
[----:B------:R-:W-:Y:S01]  /*08c0*/  @!P2 IMAD.WIDE.U32 R34, R34, R35, c[0x0][0x1a8] ;  /* 0x00006a002222a625 */ /* 0x000fe200078e0023 */
[----:B------:R-:W-:-:S04]  /*08d0*/  ISETP.GE.AND P1, PT, R41, R0, PT ;  /* 0x000000002900720c */ /* 0x000fc80003f26270 */
[----:B------:R2:W4:Y:S01]  /*08e0*/  @!P2 LDG.E.128 R28, [R34.64] ;  /* 0x00000004221ca981 */ /* 0x000522000c1e1d00 */
[----:B-1----:R-:W-:Y:S01]  /*08f0*/  CS2R R6, SRZ ;  /* 0x0000000000067805 */ /* 0x002fe2000001ff00 */
[----:B0-----:R-:W-:-:S07]  /*0900*/  CS2R R4, SRZ ;  /* 0x0000000000047805 */ /* 0x001fce000001ff00 */
[----:B------:R-:W-:Y:S01]  /*0910*/  @!P1 MOV R39, 0x10 ;  /* 0x0000001000279802 */ /* 0x000fe20000000f00 */
[----:B------:R-:W-:-:S04]  /*0920*/  @!P1 IMAD.IADD R38, R2, 0x1, R41 ;  /* 0x0000000102269824 */ /* 0x000fc800078e0229 */
[----:B------:R-:W-:-:S05]  /*0930*/  @!P1 IMAD.WIDE.U32 R36, R38, R39, c[0x0][0x1a0] ;  /* 0x0000680026249625 */ /* 0x000fca00078e0027 */
[----:B------:R3:W4:Y:S01]  /*0940*/  @!P1 LDG.E.128 R4, [R36.64] ;  /* 0x0000000424049981 */ /* 0x000722000c1e1d00 */
[----:B------:R-:W-:Y:S01]  /*0950*/  CS2R R46, SRZ ;  /* 0x00000000002e7805 */ /* 0x000fe2000001ff00 */
[----:B------:R-:W-:Y:S01]  /*0960*/  CS2R R44, SRZ ;  /* 0x00000000002c7805 */ /* 0x000fe2000001ff00 */
[----:B------:R-:W-:-:S05]  /*0970*/  @!P1 IMAD.WIDE.U32 R38, R38, R39, c[0x0][0x1a8] ;  /* 0x00006a0026269625 */ /* 0x000fca00078e0027 */
[----:B------:R0:W4:Y:S01]  /*0980*/  @!P1 LDG.E.128 R44, [R38.64] ;  /* 0x00000004262c9981 */ /* 0x000122000c1e1d00 */
[----:B------:R-:W-:-:S04]  /*0990*/  @!P1 IADD3 R41, R41, 0x80, RZ ;  /* 0x0000008029299810 */ /* 0x000fc80007ffe0ff */
[----:B------:R-:W-:Y:S02]  /*09a0*/  ISETP.GE.AND P2, PT, R41, R0, PT ;  /* 0x000000002900720c */ /* 0x000fe40003f46270 */
[----:B------:R-:W-:-:S04]  /*09b0*/  IADD3 R53, R3, 0x80, RZ ;  /* 0x0000008003357810 */ /* 0x000fc80007ffe0ff */
[----:B------:R-:W-:Y:S01]  /*09c0*/  ISETP.GE.AND P1, PT, R53, R0, PT ;  /* 0x000000003500720c */ /* 0x000fe20003f26270 */
[----:B------:R-:W-:Y:S01]  /*09d0*/  CS2R R50, SRZ ;  /* 0x0000000000327805 */ /* 0x000fe2000001ff00 */
[----:B------:R-:W-:-:S05]  /*09e0*/  CS2R R48, SRZ ;  /* 0x0000000000307805 */ /* 0x000fca000001ff00 */
[----:B------:R-:W-:Y:S02]  /*09f0*/  @!P2 IMAD.IADD R42, R2, 0x1, R41 ;  /* 0x00000001022aa824 */ /* 0x000fe400078e0229 */
[----:B------:R-:W-:-:S04]  /*0a00*/  @!P2 IMAD.MOV.U32 R43, RZ, RZ, 0x10 ;  /* 0x00000010ff2ba424 */ /* 0x000fc800078e00ff */
[----:B0-----:R-:W-:-:S05]  /*0a10*/  @!P2 IMAD.WIDE.U32 R38, R42, R43, c[0x0][0x1a0] ;  /* 0x000068002a26a625 */ /* 0x001fca00078e002b */
[----:B------:R0:W4:Y:S01]  /*0a20*/  @!P2 LDG.E.128 R48, [R38.64] ;  /* 0x000000042630a981 */ /* 0x000122000c1e1d00 */
[----:B------:R-:W-:Y:S01]  /*0a30*/  @!P2 IMAD.WIDE.U32 R42, R42, R43, c[0x0][0x1a8] ;  /* 0x00006a002a2aa625 */ /* 0x000fe200078e002b */
[----:B------:R-:W-:-:S04]  /*0a40*/  @!P2 IADD3 R41, R41, 0x80, RZ ;  /* 0x000000802929a810 */ /* 0x000fc80007ffe0ff */
[----:B------:R-:W-:Y:S01]  /*0a50*/  ISETP.GE.AND P4, PT, R41, R0, PT ;  /* 0x000000002900720c */ /* 0x000fe20003f86270 */
[----:B--2---:R-:W1:-:S04]  /*0a60*/  @!P0 DMUL R34, R16, c[0x0][0x178] ;  /* 0x00005e0010228a28 */ /* 0x004e480000000000 */
[----:B------:R-:W2:-:S04]  /*0a70*/  @!P0 DMUL R32, R18, c[0x0][0x178] ;  /* 0x00005e0012208a28 */ /* 0x000e880000000000 */
[----:B-1----:R-:W3:-:S04]  /*0a80*/  @!P0 DFMA R34, R18, c[0x0][0x170], R34 ;  /* 0x00005c0012228a2b */ /* 0x002ec80000000022 */
[----:B--2---:R1:W-:-:S04]  /*0a90*/  @!P0 DFMA R32, R16, c[0x0][0x170], -R32 ;  /* 0x00005c0010208a2b */ /* 0x0043c80000000820 */
[----:B---3--:R-:W2:Y:S01]  /*0aa0*/  @!P0 DMUL R36, R34, R22 ;  /* 0x0000001622248228 */ /* 0x008ea20000000000 */
[----:B-1----:R-:W-:-:S03]  /*0ab0*/  CS2R R16, SRZ ;  /* 0x0000000000107805 */ /* 0x002fc6000001ff00 */
[----:B------:R-:W1:Y:S01]  /*0ac0*/  @!P0 DMUL R34, R34, R20 ;  /* 0x0000001422228228 */ /* 0x000e620000000000 */
[----:B------:R-:W-:-:S03]  /*0ad0*/  CS2R R18, SRZ ;  /* 0x0000000000127805 */ /* 0x000fc6000001ff00 */
[----:B--2---:R-:W-:-:S04]  /*0ae0*/  @!P0 DFMA R16, R32, R20, -R36 ;  /* 0x000000142010822b */ /* 0x004fc80000000824 */
[----:B-----5:R-:W2:-:S04]  /*0af0*/  @!P1 DMUL R20, R12, c[0x0][0x178] ;  /* 0x00005e000c149a28 */ /* 0x020e880000000000 */
[----:B-1----:R1:W-:Y:S02]  /*0b00*/  @!P0 DFMA R18, R32, R22, R34 ;  /* 0x000000162012822b */ /* 0x0023e40000000022 */
[----:B-1----:R-:W-:Y:S02]  /*0b10*/  IADD3 R23, R3, 0x100, RZ ;  /* 0x0000010003177810 */ /* 0x002fe40007ffe0ff */
[C---:B------:R-:W1:Y:S02]  /*0b20*/  @!P1 DMUL R32, R14.reuse, c[0x0][0x178] ;  /* 0x00005e000e209a28 */ /* 0x040e640000000000 */
[----:B------:R-:W-:Y:S02]  /*0b30*/  ISETP.GE.AND P3, PT, R23, R0, PT ;  /* 0x000000001700720c */ /* 0x000fe40003f66270 */
[----:B--2---:R2:W3:Y:S01]  /*0b40*/  @!P1 DFMA R14, R14, c[0x0][0x170], R20 ;  /* 0x00005c000e0e9a2b */ /* 0x0044e20000000014 */
[----:B------:R-:W-:Y:S01]  /*0b50*/  CS2R R22, SRZ ;  /* 0x0000000000167805 */ /* 0x000fe2000001ff00 */
[----:B--2---:R-:W-:-:S06]  /*0b60*/  CS2R R20, SRZ ;  /* 0x0000000000147805 */ /* 0x004fcc000001ff00 */
[----:B------:R2:W5:Y:S01]  /*0b70*/  @!P2 LDG.E.128 R20, [R42.64] ;  /* 0x000000042a14a981 */ /* 0x000562000c1e1d00 */
[----:B-1----:R1:W-:-:S04]  /*0b80*/  @!P1 DFMA R32, R12, c[0x0][0x170], -R32 ;  /* 0x00005c000c209a2b */ /* 0x0023c80000000820 */
[----:B---3--:R-:W3:Y:S01]  /*0b90*/  @!P1 DMUL R34, R14, R26 ;  /* 0x0000001a0e229228 */ /* 0x008ee20000000000 */
[----:B-1----:R-:W-:-:S03]  /*0ba0*/  CS2R R12, SRZ ;  /* 0x00000000000c7805 */ /* 0x002fc6000001ff00 */
[----:B------:R-:W1:-:S04]  /*0bb0*/  @!P1 DMUL R36, R14, R24 ;  /* 0x000000180e249228 */ /* 0x000e480000000000 */
[----:B---3--:R3:W-:Y:S02]  /*0bc0*/  @!P1 DFMA R12, R32, R24, -R34 ;  /* 0x00000018200c922b */ /* 0x0087e40000000822 */
[----:B---3--:R-:W-:Y:S01]  /*0bd0*/  @!P4 IADD3 R35, R2, R41, RZ ;  /* 0x000000290223c210 */ /* 0x008fe20007ffe0ff */
[----:B------:R-:W-:Y:S01]  /*0be0*/  @!P4 IMAD.MOV.U32 R34, RZ, RZ, 0x10 ;  /* 0x00000010ff22c424 */ /* 0x000fe200078e00ff */
[----:B0-----:R-:W0:Y:S01]  /*0bf0*/  @!P3 DMUL R38, R8, c[0x0][0x178] ;  /* 0x00005e000826ba28 */ /* 0x001e220000000000 */
[----:B------:R-:W-:Y:S01]  /*0c00*/  CS2R R14, SRZ ;  /* 0x00000000000e7805 */ /* 0x000fe2000001ff00 */
[----:B------:R-:W-:Y:S02]  /*0c10*/  CS2R R24, SRZ ;  /* 0x0000000000187805 */ /* 0x000fe4000001ff00 */
[----:B-1----:R1:W-:Y:S01]  /*0c20*/  @!P1 DFMA R14, R32, R26, R36 ;  /* 0x0000001a200e922b */ /* 0x0023e20000000024 */
[----:B--2---:R-:W-:Y:S01]  /*0c30*/  @!P4 IMAD.WIDE.U32 R42, R35, R34, c[0x0][0x1a0] ;  /* 0x00006800232ac625 */ /* 0x004fe200078e0022 */
[----:B-1----:R-:W-:Y:S01]  /*0c40*/  CS2R R26, SRZ ;  /* 0x00000000001a7805 */ /* 0x002fe2000001ff00 */
[----:B------:R-:W-:Y:S01]  /*0c50*/  @!P4 IADD3 R41, R41, 0x80, RZ ;  /* 0x000000802929c810 */ /* 0x000fe20007ffe0ff */
[----:B0-----:R-:W4:-:S04]  /*0c60*/  @!P3 DFMA R32, R10, c[0x0][0x170], R38 ;  /* 0x00005c000a20ba2b */ /* 0x001f080000000026 */
[----:B------:R0:W1:Y:S01]  /*0c70*/  @!P3 DMUL R36, R10, c[0x0][0x178] ;  /* 0x00005e000a24ba28 */ /* 0x0000620000000000 */
[----:B------:R2:W3:Y:S01]  /*0c80*/  @!P4 LDG.E.128 R24, [R42.64] ;  /* 0x000000042a18c981 */ /* 0x0004e2000c1e1d00 */
[----:B------:R-:W-:Y:S02]  /*0c90*/  ISETP.GE.AND P2, PT, R41, R0, PT ;  /* 0x000000002900720c */ /* 0x000fe40003f46270 */
[----:B----4-:R-:W-:Y:S01]  /*0ca0*/  @!P3 DMUL R38, R32, R30 ;  /* 0x0000001e2026b228 */ /* 0x010fe20000000000 */
[----:B0-----:R-:W-:-:S03]  /*0cb0*/  IADD3 R11, R3, 0x180, RZ ;  /* 0x00000180030b7810 */ /* 0x001fc60007ffe0ff */
[----:B-1----:R0:W1:-:S04]  /*0cc0*/  @!P3 DFMA R36, R8, c[0x0][0x170], -R36 ;  /* 0x00005c000824ba2b */ /* 0x0020480000000824 */
[-C--:B------:R-:W4:Y:S01]  /*0cd0*/  @!P3 DMUL R32, R32, R28.reuse ;  /* 0x0000001c2020b228 */ /* 0x080f220000000000 */
[----:B------:R-:W-:Y:S01]  /*0ce0*/  ISETP.GE.AND P1, PT, R11, R0, PT ;  /* 0x000000000b00720c */ /* 0x000fe20003f26270 */
[----:B0-----:R-:W-:Y:S01]  /*0cf0*/  CS2R R8, SRZ ;  /* 0x0000000000087805 */ /* 0x001fe2000001ff00 */
[----:B------:R-:W-:Y:S01]  /*0d00*/  CS2R R10, SRZ ;  /* 0x00000000000a7805 */ /* 0x000fe2000001ff00 */
[C---:B-1----:R0:W-:Y:S01]  /*0d10*/  @!P3 DFMA R8, R36.reuse, R28, -R38 ;  /* 0x0000001c2408b22b */ /* 0x0421e20000000826 */
[----:B------:R-:W-:Y:S01]  /*0d20*/  @!P4 IMAD.WIDE.U32 R60, R35, R34, c[0x0][0x1a8] ;  /* 0x00006a00233cc625 */ /* 0x000fe200078e0022 */
[----:B0-----:R-:W-:Y:S02]  /*0d30*/  CS2R R28, SRZ ;  /* 0x00000000001c7805 */ /* 0x001fe4000001ff00 */
[----:B----4-:R0:W-:Y:S02]  /*0d40*/  @!P3 DFMA R10, R36, R30, R32 ;  /* 0x0000001e240ab22b */ /* 0x0101e40000000020 */
[----:B0-----:R-:W-:Y:S01]  /*0d50*/  CS2R R30, SRZ ;  /* 0x00000000001e7805 */ /* 0x001fe2000001ff00 */
[----:B------:R-:W-:Y:S01]  /*0d60*/  @!P2 MOV R57, 0x10 ;  /* 0x000000100039a802 */ /* 0x000fe20000000f00 */
[----:B------:R-:W-:Y:S01]  /*0d70*/  @!P2 IMAD.IADD R40, R2, 0x1, R41 ;  /* 0x000000010228a824 */ /* 0x000fe200078e0229 */
[----:B------:R-:W-:Y:S01]  /*0d80*/  CS2R R34, SRZ ;  /* 0x0000000000227805 */ /* 0x000fe2000001ff00 */
[----:B------:R-:W-:-:S02]  /*0d90*/  CS2R R32, SRZ ;  /* 0x0000000000207805 */ /* 0x000fc4000001ff00 */
[----:B------:R0:W4:Y:S01]  /*0da0*/  @!P4 LDG.E.128 R28, [R60.64] ;  /* 0x000000043c1cc981 */ /* 0x000122000c1e1d00 */
[----:B--2---:R-:W-:Y:S01]  /*0db0*/  @!P2 IMAD.WIDE.U32 R42, R40, R57, c[0x0][0x1a0] ;  /* 0x00006800282aa625 */ /* 0x004fe200078e0039 */
[----:B------:R-:W1:Y:S01]  /*0dc0*/  @!P1 DMUL R36, R4, c[0x0][0x178] ;  /* 0x00005e0004249a28 */ /* 0x000e620000000000 */
[----:B------:R-:W-:-:S03]  /*0dd0*/  @!P2 IADD3 R41, R41, 0x80, RZ ;  /* 0x000000802929a810 */ /* 0x000fc60007ffe0ff */
[----:B------:R2:W4:Y:S01]  /*0de0*/  @!P2 LDG.E.128 R32, [R42.64] ;  /* 0x000000042a20a981 */ /* 0x000522000c1e1d00 */
[----:B------:R-:W-:Y:S01]  /*0df0*/  ISETP.GE.AND P3, PT, R41, R0, PT ;  /* 0x000000002900720c */ /* 0x000fe20003f66270 */
[C---:B-1----:R1:W-:Y:S01]  /*0e00*/  @!P1 DFMA R58, R6.reuse, c[0x0][0x170], R36 ;  /* 0x00005c00063a9a2b */ /* 0x0423e20000000024 */
[----:B------:R-:W-:Y:S01]  /*0e10*/  CS2R R38, SRZ ;  /* 0x0000000000267805 */ /* 0x000fe2000001ff00 */
[----:B-1----:R-:W-:Y:S01]  /*0e20*/  CS2R R36, SRZ ;  /* 0x0000000000247805 */ /* 0x002fe2000001ff00 */
[----:B------:R-:W-:Y:S01]  /*0e30*/  @!P2 IMAD.WIDE.U32 R56, R40, R57, c[0x0][0x1a8] ;  /* 0x00006a002838a625 */ /* 0x000fe200078e0039 */
[----:B------:R-:W1:-:S04]  /*0e40*/  @!P1 DMUL R54, R6, c[0x0][0x178] ;  /* 0x00005e0006369a28 */ /* 0x000e480000000000 */
[----:B------:R0:W4:Y:S01]  /*0e50*/  @!P2 LDG.E.128 R36, [R56.64] ;  /* 0x000000043824a981 */ /* 0x000122000c1e1d00 */
[----:B--2---:R-:W-:-:S03]  /*0e60*/  CS2R R42, SRZ ;  /* 0x00000000002a7805 */ /* 0x004fc6000001ff00 */
[----:B------:R-:W-:Y:S02]  /*0e70*/  @!P3 IMAD.IADD R52, R2, 0x1, R41 ;  /* 0x000000010234b824 */ /* 0x000fe400078e0229 */
[----:B------:R-:W-:Y:S01]  /*0e80*/  CS2R R40, SRZ ;  /* 0x0000000000287805 */ /* 0x000fe2000001ff00 */
[----:B0-----:R-:W-:Y:S01]  /*0e90*/  @!P3 IMAD.MOV.U32 R57, RZ, RZ, 0x10 ;  /* 0x00000010ff39b424 */ /* 0x001fe200078e00ff */
[----:B-1----:R0:W-:-:S03]  /*0ea0*/  @!P1 DFMA R54, R4, c[0x0][0x170], -R54 ;  /* 0x00005c0004369a2b */ /* 0x0021c60000000836 */
[----:B------:R-:W-:Y:S01]  /*0eb0*/  @!P3 IMAD.WIDE.U32 R60, R52, R57, c[0x0][0x1a0] ;  /* 0x00006800343cb625 */ /* 0x000fe200078e0039 */
[----:B------:R-:W1:Y:S01]  /*0ec0*/  @!P1 DMUL R6, R58, R46 ;  /* 0x0000002e3a069228 */ /* 0x000e620000000000 */
[----:B0-----:R-:W-:-:S03]  /*0ed0*/  CS2R R4, SRZ ;  /* 0x0000000000047805 */ /* 0x001fc6000001ff00 */
[-C--:B------:R-:W0:Y:S01]  /*0ee0*/  @!P1 DMUL R58, R58, R44.reuse ;  /* 0x0000002c3a3a9228 */ /* 0x080e220000000000 */
[----:B------:R-:W2:Y:S03]  /*0ef0*/  @!P3 LDG.E.128 R40, [R60.64] ;  /* 0x000000043c28b981 */ /* 0x000ea6000c1e1d00 */
[C---:B-1----:R1:W-:Y:S02]  /*0f00*/  @!P1 DFMA R4, R54.reuse, R44, -R6 ;  /* 0x0000002c3604922b */ /* 0x0423e40000000806 */
[----:B-1----:R-:W-:Y:S01]  /*0f10*/  CS2R R6, SRZ ;  /* 0x0000000000067805 */ /* 0x002fe2000001ff00 */
[----:B------:R-:W-:Y:S01]  /*0f20*/  CS2R R44, SRZ ;  /* 0x00000000002c7805 */ /* 0x000fe2000001ff00 */
[----:B0-----:R0:W-:Y:S02]  /*0f30*/  @!P1 DFMA R6, R54, R46, R58 ;  /* 0x0000002e3606922b */ /* 0x0011e4000000003a */
[----:B0-----:R-:W-:Y:S01]  /*0f40*/  CS2R R46, SRZ ;  /* 0x00000000002e7805 */ /* 0x001fe2000001ff00 */
[----:B------:R-:W-:-:S05]  /*0f50*/  @!P3 IMAD.WIDE.U32 R58, R52, R57, c[0x0][0x1a8] ;  /* 0x00006a00343ab625 */ /* 0x000fca00078e0039 */
[----:B------:R-:W2:Y:S01]  /*0f60*/  @!P3 LDG.E.128 R44, [R58.64] ;  /* 0x000000043a2cb981 */ /* 0x000ea2000c1e1d00 */
[----:B------:R-:W-:-:S04]  /*0f70*/  IADD3 R55, R3, 0x200, RZ ;  /* 0x0000020003377810 */ /* 0x000fc80007ffe0ff */
[----:B------:R-:W-:-:S13]  /*0f80*/  ISETP.GE.AND P1, PT, R55, R0, PT ;  /* 0x000000003700720c */ /* 0x000fda0003f26270 */
[----:B------:R-:W0:-:S04]  /*0f90*/  @!P1 DMUL R54, R48, c[0x0][0x178] ;  /* 0x00005e0030369a28 */ /* 0x000e080000000000 */
[----:B------:R-:W1:-:S04]  /*0fa0*/  @!P1 DMUL R56, R50, c[0x0][0x178] ;  /* 0x00005e0032389a28 */ /* 0x000e480000000000 */
[----:B0-----:R-:W5:-:S04]  /*0fb0*/  @!P1 DFMA R54, R50, c[0x0][0x170], R54 ;  /* 0x00005c0032369a2b */ /* 0x001f480000000036 */
[----:B-1----:R0:W-:Y:S02]  /*0fc0*/  @!P1 DFMA R56, R48, c[0x0][0x170], -R56 ;  /* 0x00005c0030389a2b */ /* 0x0021e40000000838 */
[----:B0-----:R-:W-:Y:S01]  /*0fd0*/  CS2R R48, SRZ ;  /* 0x0000000000307805 */ /* 0x001fe2000001ff00 */
[----:B------:R-:W-:Y:S01]  /*0fe0*/  BSSY B0, `(.L_x_7784) ;  /* 0x000005b000007945 */ /* 0x000fe20003800000 */
[----:B------:R-:W-:Y:S01]  /*0ff0*/  BSSY B1, `(.L_x_7785) ;  /* 0x0000053000017945 */ /* 0x000fe20003800000 */
[----:B-----5:R-:W0:-:S06]  /*1000*/  @!P1 DMUL R50, R54, R22 ;  /* 0x0000001636329228 */ /* 0x020e0c0000000000 */
[----:B0-----:R0:W-:Y:S02]  /*1010*/  @!P1 DFMA R48, R56, R20, -R50 ;  /* 0x000000143830922b */ /* 0x0011e40000000832 */
[----:B0-----:R-:W-:-:S04]  /*1020*/  IADD3 R51, R3, 0x280, RZ ;  /* 0x0000028003337810 */ /* 0x001fc80007ffe0ff */
[----:B------:R-:W-:Y:S01]  /*1030*/  ISETP.GE.AND P2, PT, R51, R0, PT ;  /* 0x000000003300720c */ /* 0x000fe20003f46270 */
[----:B------:R-:W0:Y:S01]  /*1040*/  @!P1 DMUL R20, R54, R20 ;  /* 0x0000001436149228 */ /* 0x000e220000000000 */
[----:B------:R-:W-:-:S05]  /*1050*/  CS2R R50, SRZ ;  /* 0x0000000000327805 */ /* 0x000fca000001ff00 */
[----:B0-----:R-:W-:-:S06]  /*1060*/  @!P1 DFMA R50, R56, R22, R20 ;  /* 0x000000163832922b */ /* 0x001fcc0000000014 */
[----:B---3--:R-:W0:-:S04]  /*1070*/  @!P2 DMUL R22, R24, c[0x0][0x178] ;  /* 0x00005e001816aa28 */ /* 0x008e080000000000 */
[----:B------:R-:W1:-:S04]  /*1080*/  @!P2 DMUL R20, R26, c[0x0][0x178] ;  /* 0x00005e001a14aa28 */ /* 0x000e480000000000 */
[----:B0-----:R0:W4:Y:S02]  /*1090*/  @!P2 DFMA R26, R26, c[0x0][0x170], R22 ;  /* 0x00005c001a1aaa2b */ /* 0x0011240000000016 */
[----:B0-----:R-:W-:-:S04]  /*10a0*/  IADD3 R23, R3, 0x300, RZ ;  /* 0x0000030003177810 */ /* 0x001fc80007ffe0ff */
[----:B------:R-:W-:Y:S01]  /*10b0*/  ISETP.GE.AND P1, PT, R23, R0, PT ;  /* 0x000000001700720c */ /* 0x000fe20003f26270 */
[----:B-1----:R0:W-:Y:S01]  /*10c0*/  @!P2 DFMA R24, R24, c[0x0][0x170], -R20 ;  /* 0x00005c001818aa2b */ /* 0x0021e20000000814 */
[----:B------:R-:W-:-:S03]  /*10d0*/  CS2R R22, SRZ ;  /* 0x0000000000167805 */ /* 0x000fc6000001ff00 */
[----:B----4-:R-:W-:-:S04]  /*10e0*/  @!P2 DMUL R54, R26, R30 ;  /* 0x0000001e1a36a228 */ /* 0x010fc80000000000 */
[----:B------:R-:W1:Y:S01]  /*10f0*/  @!P2 DMUL R26, R26, R28 ;  /* 0x0000001c1a1aa228 */ /* 0x000e620000000000 */
[----:B0-----:R-:W-:-:S05]  /*1100*/  CS2R R20, SRZ ;  /* 0x0000000000147805 */ /* 0x001fca000001ff00 */
[----:B-1----:R-:W-:-:S04]  /*1110*/  @!P2 DFMA R22, R24, R30, R26 ;  /* 0x0000001e1816a22b */ /* 0x002fc8000000001a */
[----:B------:R-:W0:-:S04]  /*1120*/  @!P1 DMUL R26, R32, c[0x0][0x178] ;  /* 0x00005e00201a9a28 */ /* 0x000e080000000000 */
[----:B------:R-:W-:-:S04]  /*1130*/  @!P2 DFMA R20, R24, R28, -R54 ;  /* 0x0000001c1814a22b */ /* 0x000fc80000000836 */
[----:B------:R-:W1:-:S04]  /*1140*/  @!P1 DMUL R24, R34, c[0x0][0x178] ;  /* 0x00005e0022189a28 */ /* 0x000e480000000000 */
[----:B0-----:R0:W3:Y:S02]  /*1150*/  @!P1 DFMA R34, R34, c[0x0][0x170], R26 ;  /* 0x00005c0022229a2b */ /* 0x0010e4000000001a */
[----:B0-----:R-:W-:Y:S02]  /*1160*/  IADD3 R27, R3, 0x380, RZ ;  /* 0x00000380031b7810 */ /* 0x001fe40007ffe0ff */
[----:B-1----:R0:W-:Y:S02]  /*1170*/  @!P1 DFMA R32, R32, c[0x0][0x170], -R24 ;  /* 0x00005c0020209a2b */ /* 0x0021e40000000818 */
[----:B------:R-:W-:Y:S02]  /*1180*/  ISETP.GE.AND P2, PT, R27, R0, PT ;  /* 0x000000001b00720c */ /* 0x000fe40003f46270 */
[----:B---3--:R-:W1:Y:S01]  /*1190*/  @!P1 DMUL R28, R34, R38 ;  /* 0x00000026221c9228 */ /* 0x008e620000000000 */
[----:B0-----:R-:W-:-:S03]  /*11a0*/  CS2R R24, SRZ ;  /* 0x0000000000187805 */ /* 0x001fc6000001ff00 */
[----:B------:R-:W-:-:S04]  /*11b0*/  @!P1 DMUL R34, R34, R36 ;  /* 0x0000002422229228 */ /* 0x000fc80000000000 */
[----:B-1----:R0:W-:Y:S02]  /*11c0*/  @!P1 DFMA R24, R32, R36, -R28 ;  /* 0x000000242018922b */ /* 0x0021e4000000081c */
[----:B0-----:R-:W-:Y:S01]  /*11d0*/  @!P0 IADD3 R36, R2, R3, RZ ;  /* 0x0000000302248210 */ /* 0x001fe20007ffe0ff */
[----:B------:R-:W-:Y:S01]  /*11e0*/  @!P0 IMAD.MOV.U32 R37, RZ, RZ, 0x10 ;  /* 0x00000010ff258424 */ /* 0x000fe200078e00ff */
[----:B--2---:R-:W0:Y:S01]  /*11f0*/  @!P2 DMUL R30, R40, c[0x0][0x178] ;  /* 0x00005e00281eaa28 */ /* 0x004e220000000000 */
[----:B------:R-:W-:Y:S02]  /*1200*/  @!P0 IMAD.MOV.U32 R3, RZ, RZ, R53 ;  /* 0x000000ffff038224 */ /* 0x000fe400078e0035 */
[----:B------:R-:W-:Y:S01]  /*1210*/  @!P0 IMAD.WIDE.U32 R36, R36, R37, c[0x0][0x190] ;  /* 0x0000640024248625 */ /* 0x000fe200078e0025 */
[----:B------:R-:W1:-:S04]  /*1220*/  @!P2 DMUL R28, R42, c[0x0][0x178] ;  /* 0x00005e002a1caa28 */ /* 0x000e480000000000 */
[----:B------:R2:W-:Y:S01]  /*1230*/  @!P0 STG.E.128 [R36.64], R16 ;  /* 0x0000001024008986 */ /* 0x0005e2000c101d04 */
[----:B------:R-:W-:Y:S01]  /*1240*/  ISETP.GE.AND P0, PT, R3, R0, PT ;  /* 0x000000000300720c */ /* 0x000fe20003f06270 */
[----:B0-----:R-:W0:Y:S01]  /*1250*/  @!P2 DFMA R30, R42, c[0x0][0x170], R30 ;  /* 0x00005c002a1eaa2b */ /* 0x001e22000000001e */
[----:B------:R-:W-:-:S03]  /*1260*/  CS2R R26, SRZ ;  /* 0x00000000001a7805 */ /* 0x000fc6000001ff00 */
[----:B------:R-:W-:-:S04]  /*1270*/  @!P1 DFMA R26, R32, R38, R34 ;  /* 0x00000026201a922b */ /* 0x000fc80000000022 */
[----:B-1----:R1:W-:-:S04]  /*1280*/  @!P2 DFMA R40, R40, c[0x0][0x170], -R28 ;  /* 0x00005c002828aa2b */ /* 0x0023c8000000081c */
[----:B0-----:R-:W0:-:S04]  /*1290*/  @!P2 DMUL R32, R30, R46 ;  /* 0x0000002e1e20a228 */ /* 0x001e080000000000 */
[-C--:B------:R3:W4:Y:S01]  /*12a0*/  @!P2 DMUL R34, R30, R44.reuse ;  /* 0x0000002c1e22a228 */ /* 0x0807220000000000 */
[----:B-1----:R-:W-:Y:S01]  /*12b0*/  CS2R R28, SRZ ;  /* 0x00000000001c7805 */ /* 0x002fe2000001ff00 */
[----:B---3--:R-:W-:Y:S02]  /*12c0*/  CS2R R30, SRZ ;  /* 0x00000000001e7805 */ /* 0x008fe4000001ff00 */
[----:B0-----:R2:W0:-:S04]  /*12d0*/  @!P2 DFMA R28, R40, R44, -R32 ;  /* 0x0000002c281ca22b */ /* 0x0014080000000820 */
[----:B----4-:R2:W1:Y:S01]  /*12e0*/  @!P2 DFMA R30, R40, R46, R34 ;  /* 0x0000002e281ea22b */ /* 0x0104620000000022 */
[----:B------:R-:W-:Y:S05]  /*12f0*/  @P0 BRA `(.L_x_7786) ;  /* 0x000000c000000947 */ /* 0x000fea0003800000 */
[----:B0-2---:R-:W-:Y:S01]  /*1300*/  IADD3 R16, R2, R3, RZ ;  /* 0x0000000302107210 */ /* 0x005fe20007ffe0ff */
[----:B------:R-:W-:Y:S01]  /*1310*/  IMAD.MOV.U32 R17, RZ, RZ, 0x10 ;  /* 0x00000010ff117424 */ /* 0x000fe200078e00ff */
[----:B------:R-:W-:-:S03]  /*1320*/  IADD3 R3, R3, 0x80, RZ ;  /* 0x0000008003037810 */ /* 0x000fc60007ffe0ff */
[----:B------:R-:W-:Y:S01]  /*1330*/  IMAD.WIDE.U32 R16, R16, R17, c[0x0][0x190] ;  /* 0x0000640010107625 */ /* 0x000fe200078e0011 */
[----:B------:R-:W-:-:S04]  /*1340*/  ISETP.GE.AND P0, PT, R3, R0, PT ;  /* 0x000000000300720c */ /* 0x000fc80003f06270 */
[----:B------:R0:W-:Y:S09]  /*1350*/  STG.E.128 [R16.64], R12 ;  /* 0x0000000c10007986 */ /* 0x0001f2000c101d04 */
[----:B------:R-:W-:Y:S05]  /*1360*/  @P0 BRA `(.L_x_7787) ;  /* 0x000000c000000947 */ /* 0x000fea0003800000 */
[----:B0-----:R-:W-:Y:S01]  /*1370*/  MOV R13, 0x10 ;  /* 0x00000010000d7802 */ /* 0x001fe20000000f00 */
[----:B------:R-:W-:Y:S01]  /*1380*/  IMAD.IADD R12, R2, 0x1, R3 ;  /* 0x00000001020c7824 */ /* 0x000fe200078e0203 */
[----:B------:R-:W-:-:S03]  /*1390*/  IADD3 R3, R3, 0x80, RZ ;  /* 0x0000008003037810 */ /* 0x000fc60007ffe0ff */
[----:B------:R-:W-:-:S05]  /*13a0*/  IMAD.WIDE.U32 R12, R12, R13, c[0x0][0x190] ;  /* 0x000064000c0c7625 */ /* 0x000fca00078e000d */
[----:B------:R0:W-:Y:S02]  /*13b0*/  STG.E.128 [R12.64], R8 ;  /* 0x000000080c007986 */ /* 0x0001e4000c101d04 */
.L_x_7786:
[----:B0-----:R-:W-:-:S13]  /*13c0*/  ISETP.GE.AND P0, PT, R3, R0, PT ;  /* 0x000000000300720c */ /* 0x001fda0003f06270 */
[----:B------:R-:W-:Y:S05]  /*13d0*/  @P0 BRA `(.L_x_7788) ;  /* 0x000000c000000947 */ /* 0x000fea0003800000 */
[----:B------:R-:W-:Y:S01]  /*13e0*/  IMAD.IADD R8, R2, 0x1, R3 ;  /* 0x0000000102087824 */ /* 0x000fe200078e0203 */
[----:B------:R-:W-:Y:S01]  /*13f0*/  IADD3 R3, R3, 0x80, RZ ;  /* 0x0000008003037810 */ /* 0x000fe20007ffe0ff */
[----:B------:R-:W-:-:S04]  /*1400*/  IMAD.MOV.U32 R9, RZ, RZ, 0x10 ;  /* 0x00000010ff097424 */ /* 0x000fc800078e00ff */
[----:B------:R-:W-:-:S05]  /*1410*/  IMAD.WIDE.U32 R8, R8, R9, c[0x0][0x190] ;  /* 0x0000640008087625 */ /* 0x000fca00078e0009 */
[----:B------:R0:W-:Y:S02]  /*1420*/  STG.E.128 [R8.64], R4 ;  /* 0x0000000408007986 */ /* 0x0001e4000c101d04 */
.L_x_7787:
[----:B------:R-:W-:-:S13]  /*1430*/  ISETP.GE.AND P0, PT, R3, R0, PT ;  /* 0x000000000300720c */ /* 0x000fda0003f06270 */
[----:B------:R-:W-:Y:S05]  /*1440*/  @P0 BRA `(.L_x_7789) ;  /* 0x000000d000000947 */ /* 0x000fea0003800000 */
[----:B0-----:R-:W-:Y:S01]  /*1450*/  IADD3 R4, R2, R3, RZ ;  /* 0x0000000302047210 */ /* 0x001fe20007ffe0ff */
[----:B------:R-:W-:Y:S01]  /*1460*/  IMAD.MOV.U32 R5, RZ, RZ, 0x10 ;  /* 0x00000010ff057424 */ /* 0x000fe200078e00ff */
[----:B------:R-:W-:-:S03]  /*1470*/  IADD3 R3, R3, 0x80, RZ ;  /* 0x0000008003037810 */ /* 0x000fc60007ffe0ff */
[----:B------:R-:W-:-:S05]  /*1480*/  IMAD.WIDE.U32 R4, R4, R5, c[0x0][0x190] ;  /* 0x0000640004047625 */ /* 0x000fca00078e0005 */
[----:B------:R0:W-:Y:S02]  /*1490*/  STG.E.128 [R4.64], R48 ;  /* 0x0000003004007986 */ /* 0x0001e4000c101d04 */
.L_x_7788:
[----:B------:R-:W-:-:S13]  /*14a0*/  ISETP.GE.AND P0, PT, R3, R0, PT ;  /* 0x000000000300720c */ /* 0x000fda0003f06270 */
[----:B------:R-:W-:Y:S01]  /*14b0*/  @P0 BREAK B1 ;  /* 0x0000000000010942 */ /* 0x000fe20003800000 */
[----:B------:R-:W-:Y:S05]  /*14c0*/  @P0 BRA `(.L_x_7790) ;  /* 0x000000c000000947 */ /* 0x000fea0003800000 */
[----:B0-----:R-:W-:Y:S01]  /*14d0*/  HFMA2.MMA R5, -RZ, RZ, 0, 9.5367431640625e-07 ;  /* 0x00000010ff057435 */ /* 0x001fe200000001ff */
[----:B------:R-:W-:Y:S01]  /*14e0*/  IMAD.IADD R4, R2, 0x1, R3 ;  /* 0x0000000102047824 */ /* 0x000fe200078e0203 */
[----:B------:R-:W-:-:S08]  /*14f0*/  IADD3 R3, R3, 0x80, RZ ;  /* 0x0000008003037810 */ /* 0x000fd00007ffe0ff */
[----:B------:R-:W-:-:S05]  /*1500*/  IMAD.WIDE.U32 R4, R4, R5, c[0x0][0x190] ;  /* 0x0000640004047625 */ /* 0x000fca00078e0005 */
[----:B------:R0:W-:Y:S02]  /*1510*/  STG.E.128 [R4.64], R20 ;  /* 0x0000001404007986 */ /* 0x0001e4000c101d04 */
.L_x_7789:
[----:B------:R-:W-:Y:S05]  /*1520*/  BSYNC B1 ;  /* 0x0000000000017941 */ /* 0x000fea0003800000 */
.L_x_7785:
[----:B------:R-:W-:-:S13]  /*1530*/  ISETP.GE.AND P0, PT, R3, R0, PT ;  /* 0x000000000300720c */ /* 0x000fda0003f06270 */
[----:B0-----:R-:W-:Y:S01]  /*1540*/  @!P0 MOV R5, 0x10 ;  /* 0x0000001000058802 */ /* 0x001fe20000000f00 */
[----:B------:R-:W-:Y:S01]  /*1550*/  @!P0 IMAD.IADD R4, R2, 0x1, R3 ;  /* 0x0000000102048824 */ /* 0x000fe200078e0203 */
[----:B------:R-:W-:-:S03]  /*1560*/  @!P0 IADD3 R3, R3, 0x80, RZ ;  /* 0x0000008003038810 */ /* 0x000fc60007ffe0ff */
[----:B------:R-:W-:-:S05]  /*1570*/  @!P0 IMAD.WIDE.U32 R4, R4, R5, c[0x0][0x190] ;  /* 0x0000640004048625 */ /* 0x000fca00078e0005 */
[----:B------:R0:W-:Y:S02]  /*1580*/  @!P0 STG.E.128 [R4.64], R24 ;  /* 0x0000001804008986 */ /* 0x0001e4000c101d04 */
.L_x_7790:
[----:B------:R-:W-:Y:S05]  /*1590*/  BSYNC B0 ;  /* 0x0000000000007941 */ /* 0x000fea0003800000 */
.L_x_7784:
[----:B------:R-:W-:Y:S01]  /*15a0*/  WARPSYNC 0xffffffff ;  /* 0xffffffff00007948 */ /* 0x000fe20003800000 */
[----:B------:R-:W-:-:S13]  /*15b0*/  ISETP.GE.AND P0, PT, R3, R0, PT ;  /* 0x000000000300720c */ /* 0x000fda0003f06270 */
[----:B------:R-:W-:Y:S05]  /*15c0*/  @P0 EXIT ;  /* 0x000000000000094d */ /* 0x000fea0003800000 */
[----:B------:R-:W-:Y:S01]  /*15d0*/  IMAD.IADD R2, R2, 0x1, R3 ;  /* 0x0000000102027824 */ /* 0x000fe200078e0203 */
[----:B------:R-:W-:-:S10]  /*15e0*/  HFMA2.MMA R3, -RZ, RZ, 0, 9.5367431640625e-07 ;  /* 0x00000010ff037435 */ /* 0x000fd400000001ff */
[----:B------:R-:W-:-:S05]  /*15f0*/  IMAD.WIDE.U32 R2, R2, R3, c[0x0][0x190] ;  /* 0x0000640002027625 */ /* 0x000fca00078e0003 */
[----:B-1----:R-:W-:Y:S01]  /*1600*/  STG.E.128 [R2.64], R28 ;  /* 0x0000001c02007986 */ /* 0x002fe2000c101d04 */
[----:B------:R-:W-:Y:S05]  /*1610*/  EXIT ;  /* 0x000000000000794d */ /* 0x000fea0003800000 */
.L_x_7791:
        /* <DEDUP_REMOVED lines=14> */
.L_x_22962:


//--------------------- .text._ZN2at6native29vectorized_elementwise_kernelILi4EZZZNS0_54_GLOBAL__N__d8c5977b_16_LinearAlgebra_cu_9e10b42f_321716addr_kernel_cudaERNS_14TensorIteratorERKN3c106ScalarES8_ENKUlvE_clEvENKUlvE6_clEvEUlNS5_7complexIdEESC_SC_E_St5arrayIPcLm4EEEEviT0_T1_ --------------------------
	.section	.text._ZN2at6native29vectorized_elementwise_kernelILi4EZZZNS0_54_GLOBAL__N__d8c5977b_16_LinearAlgebra_cu_9e10b42f_321716addr_kernel_cudaERNS_14TensorIteratorERKN3c106ScalarES8_ENKUlvE_clEvENKUlvE6_clEvEUlNS5_7complexIdEESC_SC_E_St5arrayIPcLm4EEEEviT0_T1_,"ax",@progbits
	.sectioninfo	@"SHI_REGISTERS=64"
	.align	128
        .global         _ZN2at6native29vectorized_elementwise_kernelILi4EZZZNS0_54_GLOBAL__N__d8c5977b_16_LinearAlgebra_cu_9e10b42f_321716addr_kernel_cudaERNS_14TensorIteratorERKN3c106ScalarES8_ENKUlvE_clEvENKUlvE6_clEvEUlNS5_7complexIdEESC_SC_E_St5arrayIPcLm4EEEEviT0_T1_
        .type           _ZN2at6native29vectorized_elementwise_kernelILi4EZZZNS0_54_GLOBAL__N__d8c5977b_16_LinearAlgebra_cu_9e10b42f_321716addr_kernel_cudaERNS_14TensorIteratorERKN3c106ScalarES8_ENKUlvE_clEvENKUlvE6_clEvEUlNS5_7complexIdEESC_SC_E_St5arrayIPcLm4EEEEviT0_T1_,@function
        .size           _ZN2at6native29vectorized_elementwise_kernelILi4EZZZNS0_54_GLOBAL__N__d8c5977b_16_LinearAlgebra_cu_9e10b42f_321716addr_kernel_cudaERNS_14TensorIteratorERKN3c106ScalarES8_ENKUlvE_clEvENKUlvE6_clEvEUlNS5_7complexIdEESC_SC_E_St5arrayIPcLm4EEEEviT0_T1_,(.L_x_22963 - _ZN2at6native29vectorized_elementwise_kernelILi4EZZZNS0_54_GLOBAL__N__d8c5977b_16_LinearAlgebra_cu_9e10b42f_321716addr_kernel_cudaERNS_14TensorIteratorERKN3c106ScalarES8_ENKUlvE_clEvENKUlvE6_clEvEUlNS5_7complexIdEESC_SC_E_St5arrayIPcLm4EEEEviT0_T1_)
        .other          _ZN2at6native29vectorized_elementwise_kernelILi4EZZZNS0_54_GLOBAL__N__d8c5977b_16_LinearAlgebra_cu_9e10b42f_321716addr_kernel_cudaERNS_14TensorIteratorERKN3c106ScalarES8_ENKUlvE_clEvENKUlvE6_clEvEUlNS5_7complexIdEESC_SC_E_St5arrayIPcLm4EEEEviT0_T1_,@"STO_CUDA_ENTRY STV_DEFAULT"
_ZN2at6native29vectorized_elementwise_kernelILi4EZZZNS0_54_GLOBAL__N__d8c5977b_16_LinearAlgebra_cu_9e10b42f_321716addr_kernel_cudaERNS_14TensorIteratorERKN3c106ScalarES8_ENKUlvE_clEvENKUlvE6_clEvEUlNS5_7complexIdEESC_SC_E_St5arrayIPcLm4EEEEviT0_T1_:
.text._ZN2at6native29vectorized_elementwise_kernelILi4EZZZNS0_54_GLOBAL__N__d8c5977b_16_LinearAlgebra_cu_9e10b42f_321716addr_kernel_cudaERNS_14TensorIteratorERKN3c106ScalarES8_ENKUlvE_clEvENKUlvE6_clEvEUlNS5_7complexIdEESC_SC_E_St5arrayIPcLm4EEEEviT0_T1_:
        /* <DEDUP_REMOVED lines=104> */
.L_x_7792:
        /* <DEDUP_REMOVED lines=212> */
.L_x_7795:
[----:B0-----:R-:W-:-:S13]  /*13c0*/  ISETP.GE.AND P0, PT, R3, R0, PT ;  /* 0x000000000300720c */ /* 0x001fda0003f06270 */
[----:B------:R-:W-:Y:S05]  /*13d0*/  @P0 BRA `(.L_x_7797) ;  /* 0x000000c000000947 */ /* 0x000fea0003800000 */
[----:B------:R-:W-:Y:S01]  /*13e0*/  IMAD.IADD R8, R2, 0x1, R3 ;  /* 0x0000000102087824 */ /* 0x000fe200078e0203 */
[----:B------:R-:W-:Y:S01]  /*13f0*/  IADD3 R3, R3, 0x80, RZ ;  /* 0x0000008003037810 */ /* 0x000fe20007ffe0ff */
[----:B------:R-:W-:-:S04]  /*1400*/  IMAD.MOV.U32 R9, RZ, RZ, 0x10 ;  /* 0x00000010ff097424 */ /* 0x000fc800078e00ff */
[----:B------:R-:W-:-:S05]  /*1410*/  IMAD.WIDE.U32 R8, R8, R9, c[0x0][0x190] ;  /* 0x0000640008087625 */ /* 0x000fca00078e0009 */
[----:B------:R0:W-:Y:S02]  /*1420*/  STG.E.128 [R8.64], R4 ;  /* 0x0000000408007986 */ /* 0x0001e4000c101d04 */
.L_x_7796:
[----:B------:R-:W-:-:S13]  /*1430*/  ISETP.GE.AND P0, PT, R3, R0, PT ;  /* 0x000000000300720c */ /* 0x000fda0003f06270 */
[----:B------:R-:W-:Y:S05]  /*1440*/  @P0 BRA `(.L_x_7798) ;  /* 0x000000d000000947 */ /* 0x000fea0003800000 */
[----:B0-----:R-:W-:Y:S01]  /*1450*/  IADD3 R4, R2, R3, RZ ;  /* 0x0000000302047210 */ /* 0x001fe20007ffe0ff */
[----:B------:R-:W-:Y:S01]  /*1460*/  IMAD.MOV.U32 R5, RZ, RZ, 0x10 ;  /* 0x00000010ff057424 */ /* 0x000fe200078e00ff */
[----:B------:R-:W-:-:S03]  /*1470*/  IADD3 R3, R3, 0x80, RZ ;  /* 0x0000008003037810 */ /* 0x000fc60007ffe0ff */
[----:B------:R-:W-:-:S05]  /*1480*/  IMAD.WIDE.U32 R4, R4, R5, c[0x0][0x190] ;  /* 0x0000640004047625 */ /* 0x000fca00078e0005 */
[----:B------:R0:W-:Y:S02]  /*1490*/  STG.E.128 [R4.64], R48 ;  /* 0x0000003004007986 */ /* 0x0001e4000c101d04 */
.L_x_7797:
        /* <DEDUP_REMOVED lines=8> */
.L_x_7798:
[----:B------:R-:W-:Y:S05]  /*1520*/  BSYNC B1 ;  /* 0x0000000000017941 */ /* 0x000fea0003800000 */
.L_x_7794:
[----:B------:R-:W-:-:S13]  /*1530*/  ISETP.GE.AND P0, PT, R3, R0, PT ;  /* 0x000000000300720c */ /* 0x000fda0003f06270 */
[----:B0-----:R-:W-:Y:S01]  /*1540*/  @!P0 MOV R5, 0x10 ;  /* 0x0000001000058802 */ /* 0x001fe20000000f00 */
[----:B------:R-:W-:Y:S01]  /*1550*/  @!P0 IMAD.IADD R4, R2, 0x1, R3 ;  /* 0x0000000102048824 */ /* 0x000fe200078e0203 */
[----:B------:R-:W-:-:S03]  /*1560*/  @!P0 IADD3 R3, R3, 0x80, RZ ;  /* 0x0000008003038810 */ /* 0x000fc60007ffe0ff */
[----:B------:R-:W-:-:S05]  /*1570*/  @!P0 IMAD.WIDE.U32 R4, R4, R5, c[0x0][0x190] ;  /* 0x0000640004048625 */ /* 0x000fca00078e0005 */
[----:B------:R0:W-:Y:S02]  /*1580*/  @!P0 STG.E.128 [R4.64], R24 ;  /* 0x0000001804008986 */ /* 0x0001e4000c101d04 */
.L_x_7799:
[----:B------:R-:W-:Y:S05]  /*1590*/  BSYNC B0 ;  /* 0x0000000000007941 */ /* 0x000fea0003800000 */
.L_x_7793:
        /* <DEDUP_REMOVED lines=8> */
.L_x_7800:
        /* <DEDUP_REMOVED lines=14> */
.L_x_22963:


//--------------------- .text._ZN2at6native29vectorized_elementwise_kernelILi8EZZZNS0_54_GLOBAL__N__d8c5977b_16_LinearAlgebra_cu_9e10b42f_321716addr_kernel_cudaERNS_14TensorIteratorERKN3c106ScalarES8_ENKUlvE_clEvENKUlvE6_clEvEUlNS5_7complexIdEESC_SC_E_St5arrayIPcLm4EEEEviT0_T1_ --------------------------
	.section	.text._ZN2at6native29vectorized_elementwise_kernelILi8EZZZNS0_54_GLOBAL__N__d8c5977b_16_LinearAlgebra_cu_9e10b42f_321716addr_kernel_cudaERNS_14TensorIteratorERKN3c106ScalarES8_ENKUlvE_clEvENKUlvE6_clEvEUlNS5_7complexIdEESC_SC_E_St5arrayIPcLm4EEEEviT0_T1_,"ax",@progbits
	.sectioninfo	@"SHI_REGISTERS=4"
	.align	128
        .global         _ZN2at6native29vectorized_elementwise_kernelILi8EZZZNS0_54_GLOBAL__N__d8c5977b_16_LinearAlgebra_cu_9e10b42f_321716addr_kernel_cudaERNS_14TensorIteratorERKN3c106ScalarES8_ENKUlvE_clEvENKUlvE6_clEvEUlNS5_7complexIdEESC_SC_E_St5arrayIPcLm4EEEEviT0_T1_
        .type           _ZN2at6native29vectorized_elementwise_kernelILi8EZZZNS0_54_GLOBAL__N__d8c5977b_16_LinearAlgebra_cu_9e10b42f_321716addr_kernel_cudaERNS_14TensorIteratorERKN3c106ScalarES8_ENKUlvE_clEvENKUlvE6_clEvEUlNS5_7complexIdEESC_SC_E_St5arrayIPcLm4EEEEviT0_T1_,@function
        .size           _ZN2at6native29vectorized_elementwise_kernelILi8EZZZNS0_54_GLOBAL__N__d8c5977b_16_LinearAlgebra_cu_9e10b42f_321716addr_kernel_cudaERNS_14TensorIteratorERKN3c106ScalarES8_ENKUlvE_clEvENKUlvE6_clEvEUlNS5_7complexIdEESC_SC_E_St5arrayIPcLm4EEEEviT0_T1_,(.L_x_22964 - _ZN2at6native29vectorized_elementwise_kernelILi8EZZZNS0_54_GLOBAL__N__d8c5977b_16_LinearAlgebra_cu_9e10b42f_321716addr_kernel_cudaERNS_14TensorIteratorERKN3c106ScalarES8_ENKUlvE_clEvENKUlvE6_clEvEUlNS5_7complexIdEESC_SC_E_St5arrayIPcLm4EEEEviT0_T1_)
        .other          _ZN2at6native29vectorized_elementwise_kernelILi8EZZZNS0_54_GLOBAL__N__d8c5977b_16_LinearAlgebra_cu_9e10b42f_321716addr_kernel_cudaERNS_14TensorIteratorERKN3c106ScalarES8_ENKUlvE_clEvENKUlvE6_clEvEUlNS5_7complexIdEESC_SC_E_St5arrayIPcLm4EEEEviT0_T1_,@"STO_CUDA_ENTRY STV_DEFAULT"
_ZN2at6native29vectorized_elementwise_kernelILi8EZZZNS0_54_GLOBAL__N__d8c5977b_16_LinearAlgebra_cu_9e10b42f_321716addr_kernel_cudaERNS_14TensorIteratorERKN3c106ScalarES8_ENKUlvE_clEvENKUlvE6_clEvEUlNS5_7complexIdEESC_SC_E_St5arrayIPcLm4EEEEviT0_T1_:
.text._ZN2at6native29vectorized_elementwise_kernelILi8EZZZNS0_54_GLOBAL__N__d8c5977b_16_LinearAlgebra_cu_9e10b42f_321716addr_kernel_cudaERNS_14TensorIteratorERKN3c106ScalarES8_ENKUlvE_clEvENKUlvE6_clEvEUlNS5_7complexIdEESC_SC_E_St5arrayIPcLm4EEEEviT0_T1_:
[----:B------:R-:W-:Y:S02]  /*0000*/  MOV R1, c[0x0][0x28] ;  /* 0x00000a0000017a02 */ /* 0x000fe40000000f00 */
[----:B------:R-:W-:Y:S05]  /*0010*/  EXIT ;  /* 0x000000000000794d */ /* 0x000fea0003800000 */
.L_x_7801:
        /* <DEDUP_REMOVED lines=14> */
.L_x_22964:


//--------------------- .text._ZN2at6native18elementwise_kernelILi128ELi4EZNS0_15gpu_kernel_implIZZZNS0_54_GLOBAL__N__d8c5977b_16_LinearAlgebra_cu_9e10b42f_321716addr_kernel_cudaERNS_14TensorIteratorERKN3c106ScalarES9_ENKUlvE_clEvENKUlvE5_clEvEUlfffE0_EEvRNS_18TensorIteratorBaseERKT_EUliE_EEviT1_ --------------------------
	.section	.text._ZN2at6native18elementwise_kernelILi128ELi4EZNS0_15gpu_kernel_implIZZZNS0_54_GLOBAL__N__d8c5977b_16_LinearAlgebra_cu_9e10b42f_321716addr_kernel_cudaERNS_14TensorIteratorERKN3c106ScalarES9_ENKUlvE_clEvENKUlvE5_clEvEUlfffE0_EEvRNS_18TensorIteratorBaseERKT_EUliE_EEviT1_,"ax",@progbits
	.sectioninfo	@"SHI_REGISTERS=28"
	.align	128
        .global         _ZN2at6native18elementwise_kernelILi128ELi4EZNS0_15gpu_kernel_implIZZZNS0_54_GLOBAL__N__d8c5977b_16_LinearAlgebra_cu_9e10b42f_321716addr_kernel_cudaERNS_14TensorIteratorERKN3c106ScalarES9_ENKUlvE_clEvENKUlvE5_clEvEUlfffE0_EEvRNS_18TensorIteratorBaseERKT_EUliE_EEviT1_
        .type           _ZN2at6native18elementwise_kernelILi128ELi4EZNS0_15gpu_kernel_implIZZZNS0_54_GLOBAL__N__d8c5977b_16_LinearAlgebra_cu_9e10b42f_321716addr_kernel_cudaERNS_14TensorIteratorERKN3c106ScalarES9_ENKUlvE_clEvENKUlvE5_clEvEUlfffE0_EEvRNS_18TensorIteratorBaseERKT_EUliE_EEviT1_,@function
        .size           _ZN2at6native18elementwise_kernelILi128ELi4EZNS0_15gpu_kernel_implIZZZNS0_54_GLOBAL__N__d8c5977b_16_LinearAlgebra_cu_9e10b42f_321716addr_kernel_cudaERNS_14TensorIteratorERKN3c106ScalarES9_ENKUlvE_clEvENKUlvE5_clEvEUlfffE0_EEvRNS_18TensorIteratorBaseERKT_EUliE_EEviT1_,(.L_x_22965 - _ZN2at6native18elementwise_kernelILi128ELi4EZNS0_15gpu_kernel_implIZZZNS0_54_GLOBAL__N__d8c5977b_16_LinearAlgebra_cu_9e10b42f_321716addr_kernel_cudaERNS_14TensorIteratorERKN3c106ScalarES9_ENKUlvE_clEvENKUlvE5_clEvEUlfffE0_EEvRNS_18TensorIteratorBaseERKT_EUliE_EEviT1_)
        .other          _ZN2at6native18elementwise_kernelILi128ELi4EZNS0_15gpu_kernel_implIZZZNS0_54_GLOBAL__N__d8c5977b_16_LinearAlgebra_cu_9e10b42f_321716addr_kernel_cudaERNS_14TensorIteratorERKN3c106ScalarES9_ENKUlvE_clEvENKUlvE5_clEvEUlfffE0_EEvRNS_18TensorIteratorBaseERKT_EUliE_EEviT1_,@"STO_CUDA_ENTRY STV_DEFAULT"
_ZN2at6native18elementwise_kernelILi128ELi4EZNS0_15gpu_kernel_implIZZZNS0_54_GLOBAL__N__d8c5977b_16_LinearAlgebra_cu_9e10b42f_321716addr_kernel_cudaERNS_14TensorIteratorERKN3c106ScalarES9_ENKUlvE_clEvENKUlvE5_clEvEUlfffE0_EEvRNS_18TensorIteratorBaseERKT_EUliE_EEviT1_:
.text._ZN2at6native18elementwise_kernelILi128ELi4EZNS0_15gpu_kernel_implIZZZNS0_54_GLOBAL__N__d8c5977b_16_LinearAlgebra_cu_9e10b42f_321716addr_kernel_cudaERNS_14TensorIteratorERKN3c106ScalarES9_ENKUlvE_clEvENKUlvE5_clEvEUlfffE0_EEvRNS_18TensorIteratorBaseERKT_EUliE_EEviT1_:
        /* <DEDUP_REMOVED lines=289> */
.L_x_7804:
        /* <DEDUP_REMOVED lines=18> */
[----:B--2---:R0:W1:Y:S01]  /*1330*/  I2F.S16 R22, R2 ;  /* 0x0000000200167306 */ /* 0x0040620000101400 */
[----:B------:R-:W-:Y:S05]  /*1340*/  BRA `(.L_x_7811) ;  /* 0x00000cd000007947 */ /* 0x000fea0003800000 */
.L_x_7809:
[----:B------:R-:W2:Y:S02]  /*1350*/  LDG.E.U8 R2, [R2.64] ;  /* 0x0000002402027981 */ /* 0x000ea4000c1e1100 */
[----:B--2---:R0:W1:Y:S01]  /*1360*/  I2F.U16 R22, R2 ;  /* 0x0000000200167306 */ /* 0x0040620000101000 */
[----:B------:R-:W-:Y:S05]  /*1370*/  BRA `(.L_x_7811) ;  /* 0x00000ca000007947 */ /* 0x000fea0003800000 */
.L_x_7808:
[----:B------:R-:W-:-:S13]  /*1380*/  ISETP.NE.AND P0, PT, R4, 0x2, PT ;  /* 0x000000020400780c */ /* 0x000fda0003f05270 */
[----:B------:R-:W-:Y:S05]  /*1390*/  @!P0 BRA `(.L_x_7812) ;  /* 0x000000a000008947 */ /* 0x000fea0003800000 */
[----:B------:R-:W-:-:S13]  /*13a0*/  ISETP.NE.AND P0, PT, R4, 0x3, PT ;  /* 0x000000030400780c */ /* 0x000fda0003f05270 */
[----:B------:R-:W-:Y:S05]  /*13b0*/  @!P0 BRA `(.L_x_7813) ;  /* 0x0000005000008947 */ /* 0x000fea0003800000 */
[----:B------:R-:W-:-:S13]  /*13c0*/  ISETP.NE.AND P0, PT, R4, 0x4, PT ;  /* 0x000000040400780c */ /* 0x000fda0003f05270 */
[----:B------:R-:W-:Y:S05]  /*13d0*/  @P0 BRA `(.L_x_7810) ;  /* 0x00000aa000000947 */ /* 0x000fea0003800000 */
[----:B------:R-:W2:Y:S02]  /*13e0*/  LDG.E.64 R2, [R2.64] ;  /* 0x0000002402027981 */ /* 0x000ea4000c1e1b00 */
[----:B--2---:R0:W1:Y:S01]  /*13f0*/  I2F.S64 R22, R2 ;  /* 0x0000000200167312 */ /* 0x0040620000301400 */
[----:B------:R-:W-:Y:S05]  /*1400*/  BRA `(.L_x_7811) ;  /* 0x00000c1000007947 */ /* 0x000fea0003800000 */
.L_x_7813:
[----:B------:R-:W2:Y:S02]  /*1410*/  LDG.E R2, [R2.64] ;  /* 0x0000002402027981 */ /* 0x000ea4000c1e1900 */
[----:B--2---:R0:W1:Y:S01]  /*1420*/  I2F R22, R2 ;  /* 0x0000000200167306 */ /* 0x0040620000201400 */
[----:B------:R-:W-:Y:S05]  /*1430*/  BRA `(.L_x_7811) ;  /* 0x00000be000007947 */ /* 0x000fea0003800000 */
.L_x_7812:
[----:B------:R-:W2:Y:S02]  /*1440*/  LDG.E.U16 R2, [R2.64] ;  /* 0x0000002402027981 */ /* 0x000ea4000c1e1500 */
[----:B--2---:R0:W1:Y:S01]  /*1450*/  I2F.S16 R22, R2 ;  /* 0x0000000200167306 */ /* 0x0040620000101400 */
[----:B------:R-:W-:Y:S05]  /*1460*/  BRA `(.L_x_7811) ;  /* 0x00000bb000007947 */ /* 0x000fea0003800000 */
.L_x_7807:
[----:B------:R-:W-:-:S13]  /*1470*/  ISETP.GT.AND P0, PT, R4, 0x6, PT ;  /* 0x000000060400780c */ /* 0x000fda0003f04270 */
[----:B------:R-:W-:Y:S05]  /*1480*/  @P0 BRA `(.L_x_7814) ;  /* 0x0000009000000947 */ /* 0x000fea0003800000 */
[----:B------:R-:W-:-:S13]  /*1490*/  ISETP.NE.AND P0, PT, R4, 0x5, PT ;  /* 0x000000050400780c */ /* 0x000fda0003f05270 */
[----:B------:R-:W-:Y:S05]  /*14a0*/  @!P0 BRA `(.L_x_7815) ;  /* 0x0000004000008947 */ /* 0x000fea0003800000 */
[----:B------:R-:W-:-:S13]  /*14b0*/  ISETP.NE.AND P0, PT, R4, 0x6, PT ;  /* 0x000000060400780c */ /* 0x000fda0003f05270 */
[----:B------:R-:W-:Y:S05]  /*14c0*/  @P0 BRA `(.L_x_7810) ;  /* 0x000009b000000947 */ /* 0x000fea0003800000 */
[----:B------:R0:W5:Y:S01]  /*14d0*/  LDG.E R22, [R2.64] ;  /* 0x0000002402167981 */ /* 0x000162000c1e1900 */
[----:B------:R-:W-:Y:S05]  /*14e0*/  BRA `(.L_x_7811) ;  /* 0x00000b3000007947 */ /* 0x000fea0003800000 */
.L_x_7815:
[----:B------:R-:W2:Y:S02]  /*14f0*/  LDG.E.U16 R2, [R2.64] ;  /* 0x0000002402027981 */ /* 0x000ea4000c1e1500 */
[----:B--2---:R-:W-:Y:S01]  /*1500*/  HADD2.F32 R22, -RZ, R2.H0_H0 ;  /* 0x20000002ff167230 */ /* 0x004fe20000004100 */
[----:B------:R-:W-:Y:S05]  /*1510*/  BRA `(.L_x_7811) ;  /* 0x00000b0000007947 */ /* 0x000fea0003800000 */
.L_x_7814:
[----:B------:R-:W-:-:S13]  /*1520*/  ISETP.NE.AND P0, PT, R4, 0x7, PT ;  /* 0x000000070400780c */ /* 0x000fda0003f05270 */
[----:B------:R-:W-:Y:S05]  /*1530*/  @!P0 BRA `(.L_x_7816) ;  /* 0x0000009000008947 */ /* 0x000fea0003800000 */
[----:B------:R-:W-:-:S13]  /*1540*/  ISETP.NE.AND P0, PT, R4, 0x8, PT ;  /* 0x000000080400780c */ /* 0x000fda0003f05270 */
[----:B------:R-:W-:Y:S05]  /*1550*/  @!P0 BRA `(.L_x_7817) ;  /* 0x0000004000008947 */ /* 0x000fea0003800000 */
[----:B------:R-:W-:-:S13]  /*1560*/  ISETP.NE.AND P0, PT, R4, 0x9, PT ;  /* 0x000000090400780c */ /* 0x000fda0003f05270 */
[----:B------:R-:W-:Y:S05]  /*1570*/  @P0 BRA `(.L_x_7810) ;  /* 0x0000090000000947 */ /* 0x000fea0003800000 */
[----:B------:R0:W5:Y:S01]  /*1580*/  LDG.E R22, [R2.64] ;  /* 0x0000002402167981 */ /* 0x000162000c1e1900 */
[----:B------:R-:W-:Y:S05]  /*1590*/  BRA `(.L_x_7811) ;  /* 0x00000a8000007947 */ /* 0x000fea0003800000 */
.L_x_7817:
[----:B------:R-:W2:Y:S02]  /*15a0*/  LDG.E.U16 R2, [R2.64] ;  /* 0x0000002402027981 */ /* 0x000ea4000c1e1500 */
[----:B--2---:R-:W-:Y:S01]  /*15b0*/  HADD2.F32 R22, -RZ, R2.H0_H0 ;  /* 0x20000002ff167230 */ /* 0x004fe20000004100 */
[----:B------:R-:W-:Y:S05]  /*15c0*/  BRA `(.L_x_7811) ;  /* 0x00000a5000007947 */ /* 0x000fea0003800000 */
.L_x_7816:
[----:B------:R-:W2:Y:S02]  /*15d0*/  LDG.E.64 R2, [R2.64] ;  /* 0x0000002402027981 */ /* 0x000ea4000c1e1b00 */
[----:B--2---:R-:W0:Y:S01]  /*15e0*/  F2F.F32.F64 R22, R2 ;  /* 0x0000000200167310 */ /* 0x004e220000301000 */
[----:B------:R-:W0:-:S14]  /*15f0*/  DSETP.GEU.AND P0, PT, |R2|, c[0x2][0x0], PT ;  /* 0x008000000200762a */ /* 0x000e1c0003f0e200 */
[----:B0-----:R-:W-:Y:S01]  /*1600*/  @!P0 FMUL R22, R22, 1.175494350822287508e-38 ;  /* 0x0080000016168820 */ /* 0x001fe20000400000 */
[----:B------:R-:W-:Y:S05]  /*1610*/  BRA `(.L_x_7811) ;  /* 0x00000a0000007947 */ /* 0x000fea0003800000 */
.L_x_7806:
        /* <DEDUP_REMOVED lines=10> */
[----:B------:R-:W-:Y:S01]  /*16c0*/  FSEL R22, RZ, 1, !P0 ;  /* 0x3f800000ff167808 */ /* 0x000fe20004000000 */
[----:B------:R-:W-:Y:S05]  /*16d0*/  BRA `(.L_x_7811) ;  /* 0x0000094000007947 */ /* 0x000fea0003800000 */
.L_x_7820:
[----:B------:R-:W2:Y:S02]  /*16e0*/  LDG.E.64 R2, [R2.64] ;  /* 0x0000002402027981 */ /* 0x000ea4000c1e1b00 */
[----:B--2---:R-:W0:Y:S01]  /*16f0*/  F2F.F32.F64 R22, R2 ;  /* 0x0000000200167310 */ /* 0x004e220000301000 */
[----:B------:R-:W0:-:S14]  /*1700*/  DSETP.GEU.AND P0, PT, |R2|, c[0x2][0x0], PT ;  /* 0x008000000200762a */ /* 0x000e1c0003f0e200 */
[----:B0-----:R-:W-:Y:S01]  /*1710*/  @!P0 FMUL R22, R22, 1.175494350822287508e-38 ;  /* 0x0080000016168820 */ /* 0x001fe20000400000 */
[----:B------:R-:W-:Y:S05]  /*1720*/  BRA `(.L_x_7811) ;  /* 0x000008f000007947 */ /* 0x000fea0003800000 */
.L_x_7819:
        /* <DEDUP_REMOVED lines=26> */
.L_x_7822:
        /* <DEDUP_REMOVED lines=13> */
.L_x_7821:
[----:B------:R-:W2:Y:S02]  /*19a0*/  LDG.E.U16 R2, [R2.64] ;  /* 0x0000002402027981 */ /* 0x000ea4000c1e1500 */
[----:B--2---:R-:W-:Y:S01]  /*19b0*/  PRMT R22, RZ, 0x5410, R2 ;  /* 0x00005410ff167816 */ /* 0x004fe20000000002 */
[----:B------:R-:W-:Y:S05]  /*19c0*/  BRA `(.L_x_7811) ;  /* 0x0000065000007947 */ /* 0x000fea0003800000 */
.L_x_7818:
        /* <DEDUP_REMOVED lines=9> */
[----:B--2---:R0:W1:Y:S01]  /*1a60*/  I2F.U16 R22, R2 ;  /* 0x0000000200167306 */ /* 0x0040620000101000 */
[----:B------:R-:W-:Y:S05]  /*1a70*/  BRA `(.L_x_7811) ;  /* 0x000005a000007947 */ /* 0x000fea0003800000 */
.L_x_7825:
[----:B------:R-:W2:Y:S01]  /*1a80*/  LDG.E.U8 R2, [R2.64] ;  /* 0x0000002402027981 */ /* 0x000ea2000c1e1100 */
        /* <DEDUP_REMOVED lines=19> */
.L_x_7827:
[----:B------:R-:W-:Y:S05]  /*1bc0*/  BSYNC B0 ;  /* 0x0000000000007941 */ /* 0x000fea0003800000 */
.L_x_7826:
[----:B------:R-:W-:Y:S01]  /*1bd0*/  IMAD.SHL.U32 R2, R2, 0x100000, RZ ;  /* 0x0010000002027824 */ /* 0x000fe200078e00ff */
[----:B------:R-:W-:-:S04]  /*1be0*/  LEA R3, R0, 0x3b800000, 0x17 ;  /* 0x3b80000000037811 */ /* 0x000fc800078eb8ff */
[----:B------:R-:W-:Y:S01]  /*1bf0*/  LOP3.LUT R22, R3, R2, R22, 0xfe, !PT ;  /* 0x0000000203167212 */ /* 0x000fe200078efe16 */
[----:B------:R-:W-:Y:S05]  /*1c00*/  BRA `(.L_x_7811) ;  /* 0x0000041000007947 */ /* 0x000fea0003800000 */
.L_x_7824:
        /* <DEDUP_REMOVED lines=20> */
.L_x_7829:
[----:B------:R-:W-:Y:S05]  /*1d50*/  BSYNC B0 ;  /* 0x0000000000007941 */ /* 0x000fea0003800000 */
.L_x_7828:
[----:B------:R-:W-:Y:S01]  /*1d60*/  IMAD.SHL.U32 R2, R2, 0x200000, RZ ;  /* 0x0020000002027824 */ /* 0x000fe200078e00ff */
[----:B------:R-:W-:-:S04]  /*1d70*/  LEA R3, R0, 0x37800000, 0x17 ;  /* 0x3780000000037811 */ /* 0x000fc800078eb8ff */
[----:B------:R-:W-:Y:S01]  /*1d80*/  LOP3.LUT R22, R3, R2, R22, 0xfe, !PT ;  /* 0x0000000203167212 */ /* 0x000fe200078efe16 */
[----:B------:R-:W-:Y:S05]  /*1d90*/  BRA `(.L_x_7811) ;  /* 0x0000028000007947 */ /* 0x000fea0003800000 */
.L_x_7823:
[----:B------:R-:W-:-:S13]  /*1da0*/  ISETP.NE.AND P0, PT, R4, 0x1c, PT ;  /* 0x0000001c0400780c */ /* 0x000fda0003f05270 */
[----:B------:R-:W-:Y:S05]  /*1db0*/  @!P0 BRA `(.L_x_7830) ;  /* 0x0000024000008947 */ /* 0x000fea0003800000 */
[----:B------:R-:W-:-:S13]  /*1dc0*/  ISETP.NE.AND P0, PT, R4, 0x1d, PT ;  /* 0x0000001d0400780c */ /* 0x000fda0003f05270 */
[----:B------:R-:W-:Y:S05]  /*1dd0*/  @!P0 BRA `(.L_x_7831) ;  /* 0x000001f000008947 */ /* 0x000fea0003800000 */
[----:B------:R-:W-:-:S13]  /*1de0*/  ISETP.NE.AND P0, PT, R4, 0x2c, PT ;  /* 0x0000002c0400780c */ /* 0x000fda0003f05270 */
[----:B------:R-:W-:Y:S05]  /*1df0*/  @P0 BRA `(.L_x_7810) ;  /* 0x0000008000000947 */ /* 0x000fea0003800000 */
[----:B------:R-:W2:Y:S01]  /*1e00*/  LDG.E.U8 R2, [R2.64] ;  /* 0x0000002402027981 */ /* 0x000ea2000c1e1100 */
[----:B------:R-:W-:Y:S01]  /*1e10*/  IMAD.MOV.U32 R22, RZ, RZ, 0x400000 ;  /* 0x00400000ff167424 */ /* 0x000fe200078e00ff */
[----:B--2---:R-:W-:-:S13]  /*1e20*/  ISETP.NE.AND P0, PT, R2, RZ, PT ;  /* 0x000000ff0200720c */ /* 0x004fda0003f05270 */
[----:B------:R-:W-:Y:S05]  /*1e30*/  @!P0 BRA `(.L_x_7811) ;  /* 0x000001e000008947 */ /* 0x000fea0003800000 */
[----:B------:R-:W-:-:S13]  /*1e40*/  ISETP.NE.AND P0, PT, R2, 0xff, PT ;  /* 0x000000ff0200780c */ /* 0x000fda0003f05270 */
[----:B------:R-:W-:Y:S02]  /*1e50*/  @!P0 IMAD.MOV.U32 R22, RZ, RZ, 0x7f800001 ;  /* 0x7f800001ff168424 */ /* 0x000fe400078e00ff */
[----:B------:R-:W-:Y:S01]  /*1e60*/  @P0 IMAD.SHL.U32 R22, R2, 0x800000, RZ ;  /* 0x0080000002160824 */ /* 0x000fe200078e00ff */
[----:B------:R-:W-:Y:S05]  /*1e70*/  BRA `(.L_x_7811) ;  /* 0x000001a000007947 */ /* 0x000fea0003800000 */
.L_x_7810:
        /* <DEDUP_REMOVED lines=19> */
[----:B------:R-:W-:Y:S01]  /*1fb0*/  IMAD.MOV.U32 R22, RZ, RZ, RZ ;  /* 0x000000ffff167224 */ /* 0x000fe200078e00ff */
[----:B------:R-:W-:Y:S05]  /*1fc0*/  BRA `(.L_x_7811) ;  /* 0x0000005000007947 */ /* 0x000fea0003800000 */
.L_x_7831:
[----:B------:R-:W2:Y:S02]  /*1fd0*/  LDG.E.64 R2, [R2.64] ;  /* 0x0000002402027981 */ /* 0x000ea4000c1e1b00 */
[----:B--2---:R0:W1:Y:S01]  /*1fe0*/  I2F.U64 R22, R2 ;  /* 0x0000000200167312 */ /* 0x0040620000301000 */
[----:B------:R-:W-:Y:S05]  /*1ff0*/  BRA `(.L_x_7811) ;  /* 0x0000002000007947 */ /* 0x000fea0003800000 */
.L_x_7830:
[----:B------:R-:W2:Y:S02]  /*2000*/  LDG.E R2, [R2.64] ;  /* 0x0000002402027981 */ /* 0x000ea4000c1e1900 */
[----:B--2---:R0:W1:Y:S02]  /*2010*/  I2F.U32 R22, R2 ;  /* 0x0000000200167306 */ /* 0x0040640000201000 */
.L_x_7811:
[----:B------:R-:W-:Y:S05]  /*2020*/  BSYNC B6 ;  /* 0x0000000000067941 */ /* 0x000fea0003800000 */
.L_x_7805:
        /* <DEDUP_REMOVED lines=16> */
[----:B--2---:R0:W2:Y:S01]  /*2130*/  I2F.S16 R24, R2 ;  /* 0x0000000200187306 */ /* 0x0040a20000101400 */
[----:B------:R-:W-:Y:S05]  /*2140*/  BRA `(.L_x_7838) ;  /* 0x00000cd000007947 */ /* 0x000fea0003800000 */
.L_x_7836:
[----:B------:R-:W2:Y:S02]  /*2150*/  LDG.E.U8 R2, [R2.64] ;  /* 0x0000002402027981 */ /* 0x000ea4000c1e1100 */
[----:B--2---:R0:W2:Y:S01]  /*2160*/  I2F.U16 R24, R2 ;  /* 0x0000000200187306 */ /* 0x0040a20000101000 */
[----:B------:R-:W-:Y:S05]  /*2170*/  BRA `(.L_x_7838) ;  /* 0x00000ca000007947 */ /* 0x000fea0003800000 */
.L_x_7835:
[----:B------:R-:W-:-:S13]  /*2180*/  ISETP.NE.AND P0, PT, R0, 0x2, PT ;  /* 0x000000020000780c */ /* 0x000fda0003f05270 */
[----:B------:R-:W-:Y:S05]  /*2190*/  @!P0 BRA `(.L_x_7839) ;  /* 0x000000a000008947 */ /* 0x000fea0003800000 */
[----:B------:R-:W-:-:S13]  /*21a0*/  ISETP.NE.AND P0, PT, R0, 0x3, PT ;  /* 0x000000030000780c */ /* 0x000fda0003f05270 */
[----:B------:R-:W-:Y:S05]  /*21b0*/  @!P0 BRA `(.L_x_7840) ;  /* 0x0000005000008947 */ /* 0x000fea0003800000 */
[----:B------:R-:W-:-:S13]  /*21c0*/  ISETP.NE.AND P0, PT, R0, 0x4, PT ;  /* 0x000000040000780c */ /* 0x000fda0003f05270 */
[----:B------:R-:W-:Y:S05]  /*21d0*/  @P0 BRA `(.L_x_7837) ;  /* 0x00000aa000000947 */ /* 0x000fea0003800000 */
[----:B------:R-:W2:Y:S02]  /*21e0*/  LDG.E.64 R24, [R2.64] ;  /* 0x0000002402187981 */ /* 0x000ea4000c1e1b00 */
[----:B--2---:R0:W2:Y:S01]  /*21f0*/  I2F.S64 R24, R24 ;  /* 0x0000001800187312 */ /* 0x0040a20000301400 */
[----:B------:R-:W-:Y:S05]  /*2200*/  BRA `(.L_x_7838) ;  /* 0x00000c1000007947 */ /* 0x000fea0003800000 */
.L_x_7840:
[----:B------:R-:W2:Y:S02]  /*2210*/  LDG.E R2, [R2.64] ;  /* 0x0000002402027981 */ /* 0x000ea4000c1e1900 */
[----:B--2---:R0:W2:Y:S01]  /*2220*/  I2F R24, R2 ;  /* 0x0000000200187306 */ /* 0x0040a20000201400 */
[----:B------:R-:W-:Y:S05]  /*2230*/  BRA `(.L_x_7838) ;  /* 0x00000be000007947 */ /* 0x000fea0003800000 */
.L_x_7839:
[----:B------:R-:W2:Y:S02]  /*2240*/  LDG.E.U16 R2, [R2.64] ;  /* 0x0000002402027981 */ /* 0x000ea4000c1e1500 */
[----:B--2---:R0:W2:Y:S01]  /*2250*/  I2F.S16 R24, R2 ;  /* 0x0000000200187306 */ /* 0x0040a20000101400 */
[----:B------:R-:W-:Y:S05]  /*2260*/  BRA `(.L_x_7838) ;  /* 0x00000bb000007947 */ /* 0x000fea0003800000 */
.L_x_7834:
        /* <DEDUP_REMOVED lines=8> */
.L_x_7842:
[----:B------:R-:W2:Y:S02]  /*22f0*/  LDG.E.U16 R2, [R2.64] ;  /* 0x0000002402027981 */ /* 0x000ea4000c1e1500 */
[----:B--2---:R-:W-:Y:S01]  /*2300*/  HADD2.F32 R24, -RZ, R2.H0_H0 ;  /* 0x20000002ff187230 */ /* 0x004fe20000004100 */
[----:B------:R-:W-:Y:S05]  /*2310*/  BRA `(.L_x_7838) ;  /* 0x00000b0000007947 */ /* 0x000fea0003800000 */
.L_x_7841:
        /* <DEDUP_REMOVED lines=8> */
.L_x_7844:
[----:B------:R-:W2:Y:S02]  /*23a0*/  LDG.E.U16 R2, [R2.64] ;  /* 0x0000002402027981 */ /* 0x000ea4000c1e1500 */
[----:B--2---:R-:W-:Y:S01]  /*23b0*/  HADD2.F32 R24, -RZ, R2.H0_H0 ;  /* 0x20000002ff187230 */ /* 0x004fe20000004100 */
[----:B------:R-:W-:Y:S05]  /*23c0*/  BRA `(.L_x_7838) ;  /* 0x00000a5000007947 */ /* 0x000fea0003800000 */
.L_x_7843:
[----:B------:R-:W2:Y:S02]  /*23d0*/  LDG.E.64 R2, [R2.64] ;  /* 0x0000002402027981 */ /* 0x000ea4000c1e1b00 */
[----:B--2---:R-:W0:Y:S01]  /*23e0*/  F2F.F32.F64 R24, R2 ;  /* 0x0000000200187310 */ /* 0x004e220000301000 */
[----:B------:R-:W0:-:S14]  /*23f0*/  DSETP.GEU.AND P0, PT, |R2|, c[0x2][0x0], PT ;  /* 0x008000000200762a */ /* 0x000e1c0003f0e200 */
[----:B0-----:R-:W-:Y:S01]  /*2400*/  @!P0 FMUL R24, R24, 1.175494350822287508e-38 ;  /* 0x0080000018188820 */ /* 0x001fe20000400000 */
[----:B------:R-:W-:Y:S05]  /*2410*/  BRA `(.L_x_7838) ;  /* 0x00000a0000007947 */ /* 0x000fea0003800000 */
.L_x_7833:
        /* <DEDUP_REMOVED lines=12> */
.L_x_7847:
[----:B------:R-:W2:Y:S02]  /*24e0*/  LDG.E.64 R2, [R2.64] ;  /* 0x0000002402027981 */ /* 0x000ea4000c1e1b00 */
[----:B--2---:R-:W0:Y:S01]  /*24f0*/  F2F.F32.F64 R24, R2 ;  /* 0x0000000200187310 */ /* 0x004e220000301000 */
[----:B------:R-:W0:-:S14]  /*2500*/  DSETP.GEU.AND P0, PT, |R2|, c[0x2][0x0], PT ;  /* 0x008000000200762a */ /* 0x000e1c0003f0e200 */
[----:B0-----:R-:W-:Y:S01]  /*2510*/  @!P0 FMUL R24, R24, 1.175494350822287508e-38 ;  /* 0x0080000018188820 */ /* 0x001fe20000400000 */
[----:B------:R-:W-:Y:S05]  /*2520*/  BRA `(.L_x_7838) ;  /* 0x000008f000007947 */ /* 0x000fea0003800000 */
.L_x_7846:
        /* <DEDUP_REMOVED lines=26> */
.L_x_7849:
        /* <DEDUP_REMOVED lines=13> */
.L_x_7848:
[----:B------:R-:W2:Y:S02]  /*27a0*/  LDG.E.U16 R2, [R2.64] ;  /* 0x0000002402027981 */ /* 0x000ea4000c1e1500 */
[----:B--2---:R-:W-:Y:S01]  /*27b0*/  PRMT R24, RZ, 0x5410, R2 ;  /* 0x00005410ff187816 */ /* 0x004fe20000000002 */
[----:B------:R-:W-:Y:S05]  /*27c0*/  BRA `(.L_x_7838) ;  /* 0x0000065000007947 */ /* 0x000fea0003800000 */
.L_x_7845:
        /* <DEDUP_REMOVED lines=9> */
[----:B--2---:R0:W2:Y:S01]  /*2860*/  I2F.U16 R24, R2 ;  /* 0x0000000200187306 */ /* 0x0040a20000101000 */
[----:B------:R-:W-:Y:S05]  /*2870*/  BRA `(.L_x_7838) ;  /* 0x000005a000007947 */ /* 0x000fea0003800000 */
.L_x_7852:
        /* <DEDUP_REMOVED lines=20> */
.L_x_7854:
[----:B------:R-:W-:Y:S05]  /*29c0*/  BSYNC B0 ;  /* 0x0000000000007941 */ /* 0x000fea0003800000 */
.L_x_7853:
[----:B------:R-:W-:Y:S01]  /*29d0*/  IMAD.SHL.U32 R2, R2, 0x100000, RZ ;  /* 0x0010000002027824 */ /* 0x000fe200078e00ff */
[----:B------:R-:W-:-:S04]  /*29e0*/  LEA R3, R0, 0x3b800000, 0x17 ;  /* 0x3b80000000037811 */ /* 0x000fc800078eb8ff */
[----:B------:R-:W-:Y:S01]  /*29f0*/  LOP3.LUT R24, R3, R2, R24, 0xfe, !PT ;  /* 0x0000000203187212 */ /* 0x000fe200078efe18 */
[----:B------:R-:W-:Y:S05]  /*2a00*/  BRA `(.L_x_7838) ;  /* 0x0000041000007947 */ /* 0x000fea0003800000 */
.L_x_7851:
        /* <DEDUP_REMOVED lines=20> */
.L_x_7856:
[----:B------:R-:W-:Y:S05]  /*2b50*/  BSYNC B0 ;  /* 0x0000000000007941 */ /* 0x000fea0003800000 */
.L_x_7855:
[----:B------:R-:W-:Y:S01]  /*2b60*/  IMAD.SHL.U32 R2, R2, 0x200000, RZ ;  /* 0x0020000002027824 */ /* 0x000fe200078e00ff */
[----:B------:R-:W-:-:S04]  /*2b70*/  LEA R3, R0, 0x37800000, 0x17 ;  /* 0x3780000000037811 */ /* 0x000fc800078eb8ff */
[----:B------:R-:W-:Y:S01]  /*2b80*/  LOP3.LUT R24, R3, R2, R24, 0xfe, !PT ;  /* 0x0000000203187212 */ /* 0x000fe200078efe18 */
[----:B------:R-:W-:Y:S05]  /*2b90*/  BRA `(.L_x_7838) ;  /* 0x0000028000007947 */ /* 0x000fea0003800000 */
.L_x_7850:
        /* <DEDUP_REMOVED lines=14> */
.L_x_7837:
        /* <DEDUP_REMOVED lines=19> */
[----:B------:R-:W-:Y:S01]  /*2db0*/  IMAD.MOV.U32 R24, RZ, RZ, RZ ;  /* 0x000000ffff187224 */ /* 0x000fe200078e00ff */
[----:B------:R-:W-:Y:S05]  /*2dc0*/  BRA `(.L_x_7838) ;  /* 0x0000005000007947 */ /* 0x000fea0003800000 */
.L_x_7858:
[----:B------:R-:W2:Y:S02]  /*2dd0*/  LDG.E.64 R24, [R2.64] ;  /* 0x0000002402187981 */ /* 0x000ea4000c1e1b00 */
[----:B--2---:R0:W2:Y:S01]  /*2de0*/  I2F.U64 R24, R24 ;  /* 0x0000001800187312 */ /* 0x0040a20000301000 */
[----:B------:R-:W-:Y:S05]  /*2df0*/  BRA `(.L_x_7838) ;  /* 0x0000002000007947 */ /* 0x000fea0003800000 */
.L_x_7857:
[----:B------:R-:W2:Y:S02]  /*2e00*/  LDG.E R2, [R2.64] ;  /* 0x0000002402027981 */ /* 0x000ea4000c1e1900 */
[----:B--2---:R0:W2:Y:S02]  /*2e10*/  I2F.U32 R24, R2 ;  /* 0x0000000200187306 */ /* 0x0040a40000201000 */
.L_x_7838:
[----:B------:R-:W-:Y:S05]  /*2e20*/  BSYNC B6 ;  /* 0x0000000000067941 */ /* 0x000fea0003800000 */
.L_x_7832:
        /* <DEDUP_REMOVED lines=15> */
[----:B------:R-:W3:Y:S02]  /*2f20*/  LDG.E.S8 R0, [R2.64] ;  /* 0x0000002402007981 */ /* 0x000ee4000c1e1300 */
[----:B---3--:R-:W0:Y:S01]  /*2f30*/  I2F.S16 R0, R0 ;  /* 0x0000000000007306 */ /* 0x008e220000101400 */
[----:B------:R-:W-:Y:S05]  /*2f40*/  BRA `(.L_x_7865) ;  /* 0x00000cd000007947 */ /* 0x000fea0003800000 */
.L_x_7863:
[----:B------:R-:W3:Y:S02]  /*2f50*/  LDG.E.U8 R0, [R2.64] ;  /* 0x0000002402007981 */ /* 0x000ee4000c1e1100 */
[----:B---3--:R-:W0:Y:S01]  /*2f60*/  I2F.U16 R0, R0 ;  /* 0x0000000000007306 */ /* 0x008e220000101000 */
[----:B------:R-:W-:Y:S05]  /*2f70*/  BRA `(.L_x_7865) ;  /* 0x00000ca000007947 */ /* 0x000fea0003800000 */
.L_x_7862:
[----:B------:R-:W-:-:S13]  /*2f80*/  ISETP.NE.AND P0, PT, R0, 0x2, PT ;  /* 0x000000020000780c */ /* 0x000fda0003f05270 */
[----:B------:R-:W-:Y:S05]  /*2f90*/  @!P0 BRA `(.L_x_7866) ;  /* 0x000000a000008947 */ /* 0x000fea0003800000 */
[----:B------:R-:W-:-:S13]  /*2fa0*/  ISETP.NE.AND P0, PT, R0, 0x3, PT ;  /* 0x000000030000780c */ /* 0x000fda0003f05270 */
[----:B------:R-:W-:Y:S05]  /*2fb0*/  @!P0 BRA `(.L_x_7867) ;  /* 0x0000005000008947 */ /* 0x000fea0003800000 */
[----:B------:R-:W-:-:S13]  /*2fc0*/  ISETP.NE.AND P0, PT, R0, 0x4, PT ;  /* 0x000000040000780c */ /* 0x000fda0003f05270 */
[----:B------:R-:W-:Y:S05]  /*2fd0*/  @P0 BRA `(.L_x_7864) ;  /* 0x00000aa000000947 */ /* 0x000fea0003800000 */
[----:B------:R-:W3:Y:S02]  /*2fe0*/  LDG.E.64 R2, [R2.64] ;  /* 0x0000002402027981 */ /* 0x000ee4000c1e1b00 */
[----:B---3--:R0:W3:Y:S01]  /*2ff0*/  I2F.S64 R0, R2 ;  /* 0x0000000200007312 */ /* 0x0080e20000301400 */
[----:B------:R-:W-:Y:S05]  /*3000*/  BRA `(.L_x_7865) ;  /* 0x00000c1000007947 */ /* 0x000fea0003800000 */
.L_x_7867:
[----:B------:R-:W3:Y:S02]  /*3010*/  LDG.E R0, [R2.64] ;  /* 0x0000002402007981 */ /* 0x000ee4000c1e1900 */
[----:B---3--:R-:W0:Y:S01]  /*3020*/  I2F R0, R0 ;  /* 0x0000000000007306 */ /* 0x008e220000201400 */
[----:B------:R-:W-:Y:S05]  /*3030*/  BRA `(.L_x_7865) ;  /* 0x00000be000007947 */ /* 0x000fea0003800000 */
.L_x_7866:
[----:B------:R-:W3:Y:S02]  /*3040*/  LDG.E.U16 R0, [R2.64] ;  /* 0x0000002402007981 */ /* 0x000ee4000c1e1500 */
[----:B---3--:R-:W0:Y:S01]  /*3050*/  I2F.S16 R0, R0 ;  /* 0x0000000000007306 */ /* 0x008e220000101400 */
[----:B------:R-:W-:Y:S05]  /*3060*/  BRA `(.L_x_7865) ;  /* 0x00000bb000007947 */ /* 0x000fea0003800000 */
.L_x_7861:
        /* <DEDUP_REMOVED lines=8> */
.L_x_7869:
[----:B------:R-:W3:Y:S02]  /*30f0*/  LDG.E.U16 R0, [R2.64] ;  /* 0x0000002402007981 */ /* 0x000ee4000c1e1500 */
[----:B---3--:R-:W-:Y:S01]  /*3100*/  HADD2.F32 R0, -RZ, R0.H0_H0 ;  /* 0x20000000ff007230 */ /* 0x008fe20000004100 */
[----:B------:R-:W-:Y:S05]  /*3110*/  BRA `(.L_x_7865) ;  /* 0x00000b0000007947 */ /* 0x000fea0003800000 */
.L_x_7868:
        /* <DEDUP_REMOVED lines=8> */
.L_x_7871:
[----:B------:R-:W3:Y:S02]  /*31a0*/  LDG.E.U16 R0, [R2.64] ;  /* 0x0000002402007981 */ /* 0x000ee4000c1e1500 */
[----:B---3--:R-:W-:Y:S01]  /*31b0*/  HADD2.F32 R0, -RZ, R0.H0_H0 ;  /* 0x20000000ff007230 */ /* 0x008fe20000004100 */
[----:B------:R-:W-:Y:S05]  /*31c0*/  BRA `(.L_x_7865) ;  /* 0x00000a5000007947 */ /* 0x000fea0003800000 */
.L_x_7870:
[----:B------:R-:W3:Y:S02]  /*31d0*/  LDG.E.64 R2, [R2.64] ;  /* 0x0000002402027981 */ /* 0x000ee4000c1e1b00 */
[----:B---3--:R-:W0:Y:S01]  /*31e0*/  F2F.F32.F64 R0, R2 ;  /* 0x0000000200007310 */ /* 0x008e220000301000 */
[----:B------:R-:W0:-:S14]  /*31f0*/  DSETP.GEU.AND P0, PT, |R2|, c[0x2][0x0], PT ;  /* 0x008000000200762a */ /* 0x000e1c0003f0e200 */
[----:B0-----:R-:W-:Y:S01]  /*3200*/  @!P0 FMUL R0, R0, 1.175494350822287508e-38 ;  /* 0x0080000000008820 */ /* 0x001fe20000400000 */
[----:B------:R-:W-:Y:S05]  /*3210*/  BRA `(.L_x_7865) ;  /* 0x00000a0000007947 */ /* 0x000fea0003800000 */
.L_x_7860:
        /* <DEDUP_REMOVED lines=8> */
[----:B------:R-:W3:Y:S02]  /*32a0*/  LDG.E.U8 R2, [R2.64] ;  /* 0x0000002402027981 */ /* 0x000ee4000c1e1100 */
[----:B---3--:R-:W-:-:S04]  /*32b0*/  ISETP.NE.AND P0, PT, R2, RZ, PT ;  /* 0x000000ff0200720c */ /* 0x008fc80003f05270 */
[----:B------:R-:W-:Y:S01]  /*32c0*/  FSEL R0, RZ, 1, !P0 ;  /* 0x3f800000ff007808 */ /* 0x000fe20004000000 */
[----:B------:R-:W-:Y:S05]  /*32d0*/  BRA `(.L_x_7865) ;  /* 0x0000094000007947 */ /* 0x000fea0003800000 */
.L_x_7874:
[----:B------:R-:W3:Y:S02]  /*32e0*/  LDG.E.64 R2, [R2.64] ;  /* 0x0000002402027981 */ /* 0x000ee4000c1e1b00 */
[----:B---3--:R-:W0:Y:S01]  /*32f0*/  F2F.F32.F64 R0, R2 ;  /* 0x0000000200007310 */ /* 0x008e220000301000 */
[----:B------:R-:W0:-:S14]  /*3300*/  DSETP.GEU.AND P0, PT, |R2|, c[0x2][0x0], PT ;  /* 0x008000000200762a */ /* 0x000e1c0003f0e200 */
[----:B0-----:R-:W-:Y:S01]  /*3310*/  @!P0 FMUL R0, R0, 1.175494350822287508e-38 ;  /* 0x0080000000008820 */ /* 0x001fe20000400000 */
[----:B------:R-:W-:Y:S05]  /*3320*/  BRA `(.L_x_7865) ;  /* 0x000008f000007947 */ /* 0x000fea0003800000 */
.L_x_7873:
        /* <DEDUP_REMOVED lines=24> */
[----:B------:R-:W-:Y:S01]  /*34b0*/  LOP3.LUT R0, R5, 0x80000000, R0, 0xf8, !PT ;  /* 0x8000000005007812 */ /* 0x000fe200078ef800 */
[----:B------:R-:W-:Y:S05]  /*34c0*/  BRA `(.L_x_7865) ;  /* 0x0000075000007947 */ /* 0x000fea0003800000 */
.L_x_7876:
[----:B------:R-:W3:Y:S02]  /*34d0*/  LDG.E.U8 R2, [R2.64] ;  /* 0x0000002402027981 */ /* 0x000ee4000c1e1100 */
        /* <DEDUP_REMOVED lines=12> */
.L_x_7875:
[----:B------:R-:W3:Y:S02]  /*35a0*/  LDG.E.U16 R0, [R2.64] ;  /* 0x0000002402007981 */ /* 0x000ee4000c1e1500 */
[----:B---3--:R-:W-:Y:S01]  /*35b0*/  PRMT R0, RZ, 0x5410, R0 ;  /* 0x00005410ff007816 */ /* 0x008fe20000000000 */
[----:B------:R-:W-:Y:S05]  /*35c0*/  BRA `(.L_x_7865) ;  /* 0x0000065000007947 */ /* 0x000fea0003800000 */
.L_x_7872:
        /* <DEDUP_REMOVED lines=8> */
[----:B------:R-:W3:Y:S02]  /*3650*/  LDG.E.U16 R0, [R2.64] ;  /* 0x0000002402007981 */ /* 0x000ee4000c1e1500 */
[----:B---3--:R-:W0:Y:S01]  /*3660*/  I2F.U16 R0, R0 ;  /* 0x0000000000007306 */ /* 0x008e220000101000 */
[----:B------:R-:W-:Y:S05]  /*3670*/  BRA `(.L_x_7865) ;  /* 0x000005a000007947 */ /* 0x000fea0003800000 */
.L_x_7879:
[----:B------:R-:W3:Y:S01]  /*3680*/  LDG.E.U8 R2, [R2.64] ;  /* 0x0000002402027981 */ /* 0x000ee2000c1e1100 */
        /* <DEDUP_REMOVED lines=19> */
.L_x_7881:
[----:B------:R-:W-:Y:S05]  /*37c0*/  BSYNC B0 ;  /* 0x0000000000007941 */ /* 0x000fea0003800000 */
.L_x_7880:
[----:B------:R-:W-:Y:S01]  /*37d0*/  LEA R3, R0, 0x3b800000, 0x17 ;  /* 0x3b80000000037811 */ /* 0x000fe200078eb8ff */
[----:B------:R-:W-:-:S05]  /*37e0*/  IMAD.SHL.U32 R0, R2, 0x100000, RZ ;  /* 0x0010000002007824 */ /* 0x000fca00078e00ff */
[----:B------:R-:W-:Y:S01]  /*37f0*/  LOP3.LUT R0, R3, R0, R4, 0xfe, !PT ;  /* 0x0000000003007212 */ /* 0x000fe200078efe04 */
[----:B------:R-:W-:Y:S05]  /*3800*/  BRA `(.L_x_7865) ;  /* 0x0000041000007947 */ /* 0x000fea0003800000 */
.L_x_7878:
        /* <DEDUP_REMOVED lines=20> */
.L_x_7883:
[----:B------:R-:W-:Y:S05]  /*3950*/  BSYNC B0 ;  /* 0x0000000000007941 */ /* 0x000fea0003800000 */
.L_x_7882:
[----:B------:R-:W-:Y:S01]  /*3960*/  LEA R3, R0, 0x37800000, 0x17 ;  /* 0x3780000000037811 */ /* 0x000fe200078eb8ff */
[----:B------:R-:W-:-:S05]  /*3970*/  IMAD.SHL.U32 R0, R2, 0x200000, RZ ;  /* 0x0020000002007824 */ /* 0x000fca00078e00ff */
[----:B------:R-:W-:Y:S01]  /*3980*/  LOP3.LUT R0, R3, R0, R4, 0xfe, !PT ;  /* 0x0000000003007212 */ /* 0x000fe200078efe04 */
[----:B------:R-:W-:Y:S05]  /*3990*/  BRA `(.L_x_7865) ;  /* 0x0000028000007947 */ /* 0x000fea0003800000 */
.L_x_7877:
[----:B------:R-:W-:-:S13]  /*39a0*/  ISETP.NE.AND P0, PT, R0, 0x1c, PT ;  /* 0x0000001c0000780c */ /* 0x000fda0003f05270 */
[----:B------:R-:W-:Y:S05]  /*39b0*/  @!P0 BRA `(.L_x_7884) ;  /* 0x0000024000008947 */ /* 0x000fea0003800000 */
[----:B------:R-:W-:-:S13]  /*39c0*/  ISETP.NE.AND P0, PT, R0, 0x1d, PT ;  /* 0x0000001d0000780c */ /* 0x000fda0003f05270 */
[----:B------:R-:W-:Y:S05]  /*39d0*/  @!P0 BRA `(.L_x_7885) ;  /* 0x000001f000008947 */ /* 0x000fea0003800000 */
[----:B------:R-:W-:-:S13]  /*39e0*/  ISETP.NE.AND P0, PT, R0, 0x2c, PT ;  /* 0x0000002c0000780c */ /* 0x000fda0003f05270 */
[----:B------:R-:W-:Y:S05]  /*39f0*/  @P0 BRA `(.L_x_7864) ;  /* 0x0000008000000947 */ /* 0x000fea0003800000 */
[----:B------:R-:W3:Y:S01]  /*3a00*/  LDG.E.U8 R2, [R2.64] ;  /* 0x0000002402027981 */ /* 0x000ee2000c1e1100 */
[----:B------:R-:W-:Y:S01]  /*3a10*/  IMAD.MOV.U32 R0, RZ, RZ, 0x400000 ;  /* 0x00400000ff007424 */ /* 0x000fe200078e00ff */
[----:B---3--:R-:W-:-:S13]  /*3a20*/  ISETP.NE.AND P0, PT, R2, RZ, PT ;  /* 0x000000ff0200720c */ /* 0x008fda0003f05270 */
[----:B------:R-:W-:Y:S05]  /*3a30*/  @!P0 BRA `(.L_x_7865) ;  /* 0x000001e000008947 */ /* 0x000fea0003800000 */
[----:B------:R-:W-:-:S13]  /*3a40*/  ISETP.NE.AND P0, PT, R2, 0xff, PT ;  /* 0x000000ff0200780c */ /* 0x000fda0003f05270 */
[----:B------:R-:W-:Y:S02]  /*3a50*/  @!P0 IMAD.MOV.U32 R0, RZ, RZ, 0x7f800001 ;  /* 0x7f800001ff008424 */ /* 0x000fe400078e00ff */
[----:B------:R-:W-:Y:S01]  /*3a60*/  @P0 IMAD.SHL.U32 R0, R2, 0x800000, RZ ;  /* 0x0080000002000824 */ /* 0x000fe200078e00ff */
[----:B------:R-:W-:Y:S05]  /*3a70*/  BRA `(.L_x_7865) ;  /* 0x000001a000007947 */ /* 0x000fea0003800000 */
.L_x_7864:
        /* <DEDUP_REMOVED lines=19> */
[----:B------:R-:W-:Y:S01]  /*3bb0*/  IMAD.MOV.U32 R0, RZ, RZ, RZ ;  /* 0x000000ffff007224 */ /* 0x000fe200078e00ff */
[----:B------:R-:W-:Y:S05]  /*3bc0*/  BRA `(.L_x_7865) ;  /* 0x0000005000007947 */ /* 0x000fea0003800000 */
.L_x_7885:
[----:B------:R-:W3:Y:S02]  /*3bd0*/  LDG.E.64 R2, [R2.64] ;  /* 0x0000002402027981 */ /* 0x000ee4000c1e1b00 */
[----:B---3--:R0:W3:Y:S01]  /*3be0*/  I2F.U64 R0, R2 ;  /* 0x0000000200007312 */ /* 0x0080e20000301000 */
[----:B------:R-:W-:Y:S05]  /*3bf0*/  BRA `(.L_x_7865) ;  /* 0x0000002000007947 */ /* 0x000fea0003800000 */
.L_x_7884:
[----:B------:R-:W3:Y:S02]  /*3c00*/  LDG.E R0, [R2.64] ;  /* 0x0000002402007981 */ /* 0x000ee4000c1e1900 */
[----:B---3--:R-:W0:Y:S02]  /*3c10*/  I2F.U32 R0, R0 ;  /* 0x0000000000007306 */ /* 0x008e240000201000 */
.L_x_7865:
[----:B------:R-:W-:Y:S05]  /*3c20*/  BSYNC B6 ;  /* 0x0000000000067941 */ /* 0x000fea0003800000 */
.L_x_7859:
[----:B------:R-:W4:Y:S01]  /*3c30*/  LDC.U8 R4, c[0x0][0x458] ;  /* 0x00011600ff047b82 */ /* 0x000f220000000000 */
[----:B0-2--5:R-:W-:-:S04]  /*3c40*/  FMUL.FTZ R3, R24, c[0x0][0x44c] ;  /* 0x0001130018037a20 */ /* 0x025fc80000410000 */
[----:B---3--:R-:W-:-:S04]  /*3c50*/  FMUL.FTZ R3, R3, R0 ;  /* 0x0000000003037220 */ /* 0x008fc80000410000 */
[----:B-1----:R-:W-:Y:S01]  /*3c60*/  FFMA.FTZ R22, R22, c[0x0][0x448], R3 ;  /* 0x0001120016167a23 */ /* 0x002fe20000010003 */
[----:B----4-:R-:W-:-:S04]  /*3c70*/  PRMT R2, R4, 0x9910, RZ ;  /* 0x0000991004027816 */ /* 0x010fc800000000ff */
        /* <DEDUP_REMOVED lines=13> */
.L_x_7889:
[----:B------:R-:W0:Y:S02]  /*3d50*/  F2I.S64.TRUNC R22, R22 ;  /* 0x0000001600167311 */ /* 0x000e24000020d900 */
[----:B0-----:R-:W-:-:S05]  /*3d60*/  IMAD.MOV.U32 R3, RZ, RZ, R22 ;  /* 0x000000ffff037224 */ /* 0x001fca00078e0016 */
[----:B------:R0:W-:Y:S01]  /*3d70*/  STG.E.U8 [R16.64], R3 ;  /* 0x0000000310007986 */ /* 0x0001e2000c101124 */
[----:B------:R-:W-:Y:S05]  /*3d80*/  BRA `(.L_x_7891) ;  /* 0x00000d3000007947 */ /* 0x000fea0003800000 */
.L_x_7888:
        /* <DEDUP_REMOVED lines=9> */
.L_x_7893:
[----:B------:R-:W0:Y:S02]  /*3e20*/  F2I.FTZ.TRUNC.NTZ R3, R22 ;  /* 0x0000001600037305 */ /* 0x000e24000021f100 */
[----:B0-----:R0:W-:Y:S01]  /*3e30*/  STG.E [R16.64], R3 ;  /* 0x0000000310007986 */ /* 0x0011e2000c101924 */
[----:B------:R-:W-:Y:S05]  /*3e40*/  BRA `(.L_x_7891) ;  /* 0x00000c7000007947 */ /* 0x000fea0003800000 */
.L_x_7892:
[----:B------:R-:W0:Y:S02]  /*3e50*/  F2I.FTZ.TRUNC.NTZ R3, R22 ;  /* 0x0000001600037305 */ /* 0x000e24000021f100 */
[----:B0-----:R0:W-:Y:S01]  /*3e60*/  STG.E.U16 [R16.64], R3 ;  /* 0x0000000310007986 */ /* 0x0011e2000c101524 */
[----:B------:R-:W-:Y:S05]  /*3e70*/  BRA `(.L_x_7891) ;  /* 0x00000c4000007947 */ /* 0x000fea0003800000 */
.L_x_7887:
        /* <DEDUP_REMOVED lines=8> */
.L_x_7895:
[----:B------:R-:W-:-:S05]  /*3f00*/  F2FP.PACK_AB R22, RZ, R22 ;  /* 0x00000016ff16723e */ /* 0x000fca00000000ff */
[----:B------:R0:W-:Y:S01]  /*3f10*/  STG.E.U16 [R16.64], R22 ;  /* 0x0000001610007986 */ /* 0x0001e2000c101524 */
[----:B------:R-:W-:Y:S05]  /*3f20*/  BRA `(.L_x_7891) ;  /* 0x00000b9000007947 */ /* 0x000fea0003800000 */
.L_x_7894:
[----:B------:R-:W-:-:S13]  /*3f30*/  ISETP.NE.AND P0, PT, R2, 0x7, PT ;  /* 0x000000070200780c */ /* 0x000fda0003f05270 */
[----:B------:R-:W-:Y:S05]  /*3f40*/  @!P0 BRA `(.L_x_7896) ;  /* 0x000000b000008947 */ /* 0x000fea0003800000 */
[----:B------:R-:W-:-:S13]  /*3f50*/  ISETP.NE.AND P0, PT, R2, 0x8, PT ;  /* 0x000000080200780c */ /* 0x000fda0003f05270 */
[----:B------:R-:W-:Y:S05]  /*3f60*/  @!P0 BRA `(.L_x_7897) ;  /* 0x0000005000008947 */ /* 0x000fea0003800000 */
[----:B------:R-:W-:-:S13]  /*3f70*/  ISETP.NE.AND P0, PT, R2, 0x9, PT ;  /* 0x000000090200780c */ /* 0x000fda0003f05270 */
[----:B------:R-:W-:Y:S05]  /*3f80*/  @P0 BRA `(.L_x_7890) ;  /* 0x000009a000000947 */ /* 0x000fea0003800000 */
[----:B------:R-:W-:-:S05]  /*3f90*/  IMAD.MOV.U32 R23, RZ, RZ, RZ ;  /* 0x000000ffff177224 */ /* 0x000fca00078e00ff */
[----:B------:R0:W-:Y:S01]  /*3fa0*/  STG.E.64 [R16.64], R22 ;  /* 0x0000001610007986 */ /* 0x0001e2000c101b24 */
[----:B------:R-:W-:Y:S05]  /*3fb0*/  BRA `(.L_x_7891) ;  /* 0x00000b0000007947 */ /* 0x000fea0003800000 */
.L_x_7897:
[----:B------:R-:W-:-:S04]  /*3fc0*/  F2FP.PACK_AB R3, RZ, R22 ;  /* 0x00000016ff03723e */ /* 0x000fc800000000ff */
[----:B------:R-:W-:-:S05]  /*3fd0*/  PRMT R3, R3, 0x5410, RZ ;  /* 0x0000541003037816 */ /* 0x000fca00000000ff */
[----:B------:R0:W-:Y:S01]  /*3fe0*/  STG.E [R16.64], R3 ;  /* 0x0000000310007986 */ /* 0x0001e2000c101924 */
[----:B------:R-:W-:Y:S05]  /*3ff0*/  BRA `(.L_x_7891) ;  /* 0x00000ac000007947 */ /* 0x000fea0003800000 */
.L_x_7896:
[----:B------:R-:W-:-:S06]  /*4000*/  FMUL.FTZ R2, R22, 1 ;  /* 0x3f80000016027820 */ /* 0x000fcc0000410000 */
[----:B------:R-:W0:Y:S02]  /*4010*/  F2F.F64.F32 R2, R2 ;  /* 0x0000000200027310 */ /* 0x000e240000201800 */
[----:B0-----:R0:W-:Y:S01]  /*4020*/  STG.E.64 [R16.64], R2 ;  /* 0x0000000210007986 */ /* 0x0011e2000c101b24 */
[----:B------:R-:W-:Y:S05]  /*4030*/  BRA `(.L_x_7891) ;  /* 0x00000a8000007947 */ /* 0x000fea0003800000 */
.L_x_7886:
        /* <DEDUP_REMOVED lines=8> */
[----:B------:R-:W-:-:S04]  /*40c0*/  FSETP.NEU.FTZ.AND P0, PT, R22, RZ, PT ;  /* 0x000000ff1600720b */ /* 0x000fc80003f1d000 */
[----:B------:R-:W-:-:S05]  /*40d0*/  SEL R3, RZ, 0x1, !P0 ;  /* 0x00000001ff037807 */ /* 0x000fca0004000000 */
[----:B------:R0:W-:Y:S01]  /*40e0*/  STG.E.U8 [R16.64], R3 ;  /* 0x0000000310007986 */ /* 0x0001e2000c101124 */
[----:B------:R-:W-:Y:S05]  /*40f0*/  BRA `(.L_x_7891) ;  /* 0x000009c000007947 */ /* 0x000fea0003800000 */
.L_x_7900:
[----:B------:R-:W-:Y:S01]  /*4100*/  FMUL.FTZ R4, R22, 1 ;  /* 0x3f80000016047820 */ /* 0x000fe20000410000 */
[----:B------:R-:W-:-:S05]  /*4110*/  CS2R R6, SRZ ;  /* 0x0000000000067805 */ /* 0x000fca000001ff00 */
[----:B------:R-:W0:Y:S02]  /*4120*/  F2F.F64.F32 R4, R4 ;  /* 0x0000000400047310 */ /* 0x000e240000201800 */
[----:B0-----:R0:W-:Y:S01]  /*4130*/  STG.E.128 [R16.64], R4 ;  /* 0x0000000410007986 */ /* 0x0011e2000c101d24 */
[----:B------:R-:W-:Y:S05]  /*4140*/  BRA `(.L_x_7891) ;  /* 0x0000097000007947 */ /* 0x000fea0003800000 */
.L_x_7899:
        /* <DEDUP_REMOVED lines=20> */
.L_x_7904:
[----:B------:R-:W-:Y:S05]  /*4290*/  BSYNC B0 ;  /* 0x0000000000007941 */ /* 0x000fea0003800000 */
.L_x_7903:
[----:B------:R-:W-:-:S05]  /*42a0*/  LOP3.LUT R5, R0, R5, RZ, 0xfc, !PT ;  /* 0x0000000500057212 */ /* 0x000fca00078efcff */
[----:B------:R0:W-:Y:S01]  /*42b0*/  STG.E.U8 [R16.64], R5 ;  /* 0x0000000510007986 */ /* 0x0001e2000c101124 */
[----:B------:R-:W-:Y:S05]  /*42c0*/  BRA `(.L_x_7891) ;  /* 0x000007f000007947 */ /* 0x000fea0003800000 */
.L_x_7902:
        /* <DEDUP_REMOVED lines=12> */
.L_x_7906:
[----:B------:R-:W-:Y:S01]  /*4390*/  IMAD.MOV.U32 R0, RZ, RZ, 0x7f ;  /* 0x0000007fff007424 */ /* 0x000fe200078e00ff */
[----:B------:R-:W-:-:S04]  /*43a0*/  ISETP.GT.U32.AND P0, PT, R2, 0x7f800000, PT ;  /* 0x7f8000000200780c */ /* 0x000fc80003f04070 */
[----:B------:R-:W-:-:S04]  /*43b0*/  SEL R0, R0, 0x7c, P0 ;  /* 0x0000007c00007807 */ /* 0x000fc80000000000 */
.L_x_7907:
[----:B------:R-:W-:Y:S05]  /*43c0*/  BSYNC B0 ;  /* 0x0000000000007941 */ /* 0x000fea0003800000 */
.L_x_7905:
[----:B------:R-:W-:-:S04]  /*43d0*/  LOP3.LUT R22, R22, 0x80000000, RZ, 0xc0, !PT ;  /* 0x8000000016167812 */ /* 0x000fc800078ec0ff */
[----:B------:R-:W-:-:S04]  /*43e0*/  SHF.R.U32.HI R3, RZ, 0x18, R22 ;  /* 0x00000018ff037819 */ /* 0x000fc80000011616 */
[----:B------:R-:W-:-:S05]  /*43f0*/  LOP3.LUT R3, R0, R3, RZ, 0xfc, !PT ;  /* 0x0000000300037212 */ /* 0x000fca00078efcff */
[----:B------:R0:W-:Y:S01]  /*4400*/  STG.E.U8 [R16.64], R3 ;  /* 0x0000000310007986 */ /* 0x0001e2000c101124 */
[----:B------:R-:W-:Y:S05]  /*4410*/  BRA `(.L_x_7891) ;  /* 0x000006a000007947 */ /* 0x000fea0003800000 */
.L_x_7901:
[----:B------:R-:W-:-:S05]  /*4420*/  F2FP.BF16.PACK_AB R22, RZ, R22 ;  /* 0x00000016ff16723e */ /* 0x000fca00000010ff */
[----:B------:R0:W-:Y:S01]  /*4430*/  STG.E.U16 [R16.64], R22 ;  /* 0x0000001610007986 */ /* 0x0001e2000c101524 */
[----:B------:R-:W-:Y:S05]  /*4440*/  BRA `(.L_x_7891) ;  /* 0x0000067000007947 */ /* 0x000fea0003800000 */
.L_x_7898:
        /* <DEDUP_REMOVED lines=11> */
.L_x_7910:
        /* <DEDUP_REMOVED lines=16> */
.L_x_7913:
[----:B------:R-:W-:-:S04]  /*4600*/  LOP3.LUT R22, R22, 0x80000000, RZ, 0xc0, !PT ;  /* 0x8000000016167812 */ /* 0x000fc800078ec0ff */
[----:B------:R-:W-:-:S04]  /*4610*/  SHF.R.U32.HI R3, RZ, 0x18, R22 ;  /* 0x00000018ff037819 */ /* 0x000fc80000011616 */
[----:B------:R-:W-:-:S04]  /*4620*/  LOP3.LUT R0, R0, R3, RZ, 0xfc, !PT ;  /* 0x0000000300007212 */ /* 0x000fc800078efcff */
[----:B------:R-:W-:Y:S02]  /*4630*/  PRMT R8, R0, 0x7610, R8 ;  /* 0x0000761000087816 */ /* 0x000fe40000000008 */
.L_x_7912:
[----:B------:R-:W-:Y:S05]  /*4640*/  BSYNC B0 ;  /* 0x0000000000007941 */ /* 0x000fea0003800000 */
.L_x_7911:
[----:B------:R0:W-:Y:S01]  /*4650*/  STG.E.U8 [R16.64], R8 ;  /* 0x0000000810007986 */ /* 0x0001e2000c101124 */
[----:B------:R-:W-:Y:S05]  /*4660*/  BRA `(.L_x_7891) ;  /* 0x0000045000007947 */ /* 0x000fea0003800000 */
.L_x_7909:
        /* <DEDUP_REMOVED lines=16> */
.L_x_7916:
[----:B------:R-:W-:-:S04]  /*4770*/  LOP3.LUT R22, R22, 0x80000000, RZ, 0xc0, !PT ;  /* 0x8000000016167812 */ /* 0x000fc800078ec0ff */
[----:B------:R-:W-:-:S04]  /*4780*/  SHF.R.U32.HI R3, RZ, 0x18, R22 ;  /* 0x00000018ff037819 */ /* 0x000fc80000011616 */
[----:B------:R-:W-:-:S04]  /*4790*/  LOP3.LUT R0, R0, R3, RZ, 0xfc, !PT ;  /* 0x0000000300007212 */ /* 0x000fc800078efcff */
[----:B------:R-:W-:Y:S02]  /*47a0*/  PRMT R8, R0, 0x7610, R8 ;  /* 0x0000761000087816 */ /* 0x000fe40000000008 */
.L_x_7915:
[----:B------:R-:W-:Y:S05]  /*47b0*/  BSYNC B0 ;  /* 0x0000000000007941 */ /* 0x000fea0003800000 */
.L_x_7914:
[----:B------:R0:W-:Y:S01]  /*47c0*/  STG.E.U8 [R16.64], R8 ;  /* 0x0000000810007986 */ /* 0x0001e2000c101124 */
[----:B------:R-:W-:Y:S05]  /*47d0*/  BRA `(.L_x_7891) ;  /* 0x000002e000007947 */ /* 0x000fea0003800000 */
.L_x_7908:
        /* <DEDUP_REMOVED lines=21> */
.L_x_7890:
        /* <DEDUP_REMOVED lines=20> */
.L_x_7918:
[----:B------:R-:W0:Y:S02]  /*4a70*/  F2I.U64.TRUNC R22, R22 ;  /* 0x0000001600167311 */ /* 0x000e24000020d800 */
[----:B0-----:R0:W-:Y:S01]  /*4a80*/  STG.E.64 [R16.64], R22 ;  /* 0x0000001610007986 */ /* 0x0011e2000c101b24 */
[----:B------:R-:W-:Y:S05]  /*4a90*/  BRA `(.L_x_7891) ;  /* 0x0000002000007947 */ /* 0x000fea0003800000 */
.L_x_7917:
[----:B------:R-:W0:Y:S02]  /*4aa0*/  F2I.FTZ.U32.TRUNC.NTZ R3, R22 ;  /* 0x0000001600037305 */ /* 0x000e24000021f000 */
[----:B0-----:R0:W-:Y:S02]  /*4ab0*/  STG.E [R16.64], R3 ;  /* 0x0000000310007986 */ /* 0x0011e4000c101924 */
.L_x_7891:
[----:B------:R-:W-:-:S05]  /*4ac0*/  IMAD R18, R19, 0x200, R18 ;  /* 0x0000020013127824 */ /* 0x000fca00078e0212 */
[----:B------:R-:W-:Y:S02]  /*4ad0*/  IADD3 R25, R18, 0x80, RZ ;  /* 0x0000008012197810 */ /* 0x000fe40007ffe0ff */
.L_x_7803:
[----:B------:R-:W-:Y:S05]  /*4ae0*/  BSYNC B7 ;  /* 0x0000000000077941 */ /* 0x000fea0003800000 */
.L_x_7802:
[----:B------:R-:W-:Y:S01]  /*4af0*/  ISETP.GE.AND P0, PT, R25, c[0x0][0x160], PT ;  /* 0x0000580019007a0c */ /* 0x000fe20003f06270 */
[----:B------:R-:W-:-:S12]  /*4b00*/  BSSY B7, `(.L_x_7919) ;  /* 0x000094e000077945 */ /* 0x000fd80003800000 */
[----:B------:R-:W-:Y:S05]  /*4b10*/  @P0 BRA `(.L_x_7920) ;  /* 0x000094c000000947 */ /* 0x000fea0003800000 */
[----:B------:R-:W-:Y:S01]  /*4b20*/  ISETP.NE.AND P0, PT, RZ, c[0x0][0x168], PT ;  /* 0x00005a00ff007a0c */ /* 0x000fe20003f05270 */
[----:B------:R-:W-:Y:S02]  /*4b30*/  IMAD.MOV.U32 R18, RZ, RZ, RZ ;  /* 0x000000ffff127224 */ /* 0x000fe400078e00ff */
[----:B0-----:R-:W-:Y:S02]  /*4b40*/  IMAD.MOV.U32 R22, RZ, RZ, RZ ;  /* 0x000000ffff167224 */ /* 0x001fe400078e00ff */
        /* <DEDUP_REMOVED lines=278> */
.L_x_7921:
        /* <DEDUP_REMOVED lines=20> */
.L_x_7926:
[----:B------:R-:W2:Y:S02]  /*5df0*/  LDG.E.U8 R2, [R2.64] ;  /* 0x0000002402027981 */ /* 0x000ea4000c1e1100 */
[----:B--2---:R0:W1:Y:S01]  /*5e00*/  I2F.U16 R19, R2 ;  /* 0x0000000200137306 */ /* 0x0040620000101000 */
[----:B------:R-:W-:Y:S05]  /*5e10*/  BRA `(.L_x_7928) ;  /* 0x00000ca000007947 */ /* 0x000fea0003800000 */
.L_x_7925:
        /* <DEDUP_REMOVED lines=9> */
.L_x_7930:
[----:B------:R-:W2:Y:S02]  /*5eb0*/  LDG.E R2, [R2.64] ;  /* 0x0000002402027981 */ /* 0x000ea4000c1e1900 */
[----:B--2---:R0:W1:Y:S01]  /*5ec0*/  I2F R19, R2 ;  /* 0x0000000200137306 */ /* 0x0040620000201400 */
[----:B------:R-:W-:Y:S05]  /*5ed0*/  BRA `(.L_x_7928) ;  /* 0x00000be000007947 */ /* 0x000fea0003800000 */
.L_x_7929:
[----:B------:R-:W2:Y:S02]  /*5ee0*/  LDG.E.U16 R2, [R2.64] ;  /* 0x0000002402027981 */ /* 0x000ea4000c1e1500 */
[----:B--2---:R0:W1:Y:S01]  /*5ef0*/  I2F.S16 R19, R2 ;  /* 0x0000000200137306 */ /* 0x0040620000101400 */
[----:B------:R-:W-:Y:S05]  /*5f00*/  BRA `(.L_x_7928) ;  /* 0x00000bb000007947 */ /* 0x000fea0003800000 */
.L_x_7924:
        /* <DEDUP_REMOVED lines=8> */
.L_x_7932:
[----:B------:R-:W2:Y:S02]  /*5f90*/  LDG.E.U16 R2, [R2.64] ;  /* 0x0000002402027981 */ /* 0x000ea4000c1e1500 */
[----:B--2---:R-:W-:Y:S01]  /*5fa0*/  HADD2.F32 R19, -RZ, R2.H0_H0 ;  /* 0x20000002ff137230 */ /* 0x004fe20000004100 */
[----:B------:R-:W-:Y:S05]  /*5fb0*/  BRA `(.L_x_7928) ;  /* 0x00000b0000007947 */ /* 0x000fea0003800000 */
.L_x_7931:
        /* <DEDUP_REMOVED lines=8> */
.L_x_7934:
[----:B------:R-:W2:Y:S02]  /*6040*/  LDG.E.U16 R2, [R2.64] ;  /* 0x0000002402027981 */ /* 0x000ea4000c1e1500 */
[----:B--2---:R-:W-:Y:S01]  /*6050*/  HADD2.F32 R19, -RZ, R2.H0_H0 ;  /* 0x20000002ff137230 */ /* 0x004fe20000004100 */
[----:B------:R-:W-:Y:S05]  /*6060*/  BRA `(.L_x_7928) ;  /* 0x00000a5000007947 */ /* 0x000fea0003800000 */
.L_x_7933:
[----:B------:R-:W2:Y:S02]  /*6070*/  LDG.E.64 R2, [R2.64] ;  /* 0x0000002402027981 */ /* 0x000ea4000c1e1b00 */
[----:B--2---:R-:W0:Y:S01]  /*6080*/  F2F.F32.F64 R19, R2 ;  /* 0x0000000200137310 */ /* 0x004e220000301000 */
[----:B------:R-:W0:-:S14]  /*6090*/  DSETP.GEU.AND P0, PT, |R2|, c[0x2][0x0], PT ;  /* 0x008000000200762a */ /* 0x000e1c0003f0e200 */
[----:B0-----:R-:W-:Y:S01]  /*60a0*/  @!P0 FMUL R19, R19, 1.175494350822287508e-38 ;  /* 0x0080000013138820 */ /* 0x001fe20000400000 */
[----:B------:R-:W-:Y:S05]  /*60b0*/  BRA `(.L_x_7928) ;  /* 0x00000a0000007947 */ /* 0x000fea0003800000 */
.L_x_7923:
        /* <DEDUP_REMOVED lines=12> */
.L_x_7937:
[----:B------:R-:W2:Y:S02]  /*6180*/  LDG.E.64 R2, [R2.64] ;  /* 0x0000002402027981 */ /* 0x000ea4000c1e1b00 */
[----:B--2---:R-:W0:Y:S01]  /*6190*/  F2F.F32.F64 R19, R2 ;  /* 0x0000000200137310 */ /* 0x004e220000301000 */
[----:B------:R-:W0:-:S14]  /*61a0*/  DSETP.GEU.AND P0, PT, |R2|, c[0x2][0x0], PT ;  /* 0x008000000200762a */ /* 0x000e1c0003f0e200 */
[----:B0-----:R-:W-:Y:S01]  /*61b0*/  @!P0 FMUL R19, R19, 1.175494350822287508e-38 ;  /* 0x0080000013138820 */ /* 0x001fe20000400000 */
[----:B------:R-:W-:Y:S05]  /*61c0*/  BRA `(.L_x_7928) ;  /* 0x000008f000007947 */ /* 0x000fea0003800000 */
.L_x_7936:
        /* <DEDUP_REMOVED lines=26> */
.L_x_7939:
        /* <DEDUP_REMOVED lines=13> */
.L_x_7938:
[----:B------:R-:W2:Y:S02]  /*6440*/  LDG.E.U16 R2, [R2.64] ;  /* 0x0000002402027981 */ /* 0x000ea4000c1e1500 */
[----:B--2---:R-:W-:Y:S01]  /*6450*/  PRMT R19, RZ, 0x5410, R2 ;  /* 0x00005410ff137816 */ /* 0x004fe20000000002 */
[----:B------:R-:W-:Y:S05]  /*6460*/  BRA `(.L_x_7928) ;  /* 0x0000065000007947 */ /* 0x000fea0003800000 */
.L_x_7935:
        /* <DEDUP_REMOVED lines=11> */
.L_x_7942:
        /* <DEDUP_REMOVED lines=20> */
.L_x_7944:
[----:B------:R-:W-:Y:S05]  /*6660*/  BSYNC B0 ;  /* 0x0000000000007941 */ /* 0x000fea0003800000 */
.L_x_7943:
[----:B------:R-:W-:Y:S01]  /*6670*/  IMAD.SHL.U32 R2, R2, 0x100000, RZ ;  /* 0x0010000002027824 */ /* 0x000fe200078e00ff */
[----:B------:R-:W-:-:S04]  /*6680*/  LEA R0, R0, 0x3b800000, 0x17 ;  /* 0x3b80000000007811 */ /* 0x000fc800078eb8ff */
[----:B------:R-:W-:Y:S01]  /*6690*/  LOP3.LUT R19, R0, R2, R19, 0xfe, !PT ;  /* 0x0000000200137212 */ /* 0x000fe200078efe13 */
[----:B------:R-:W-:Y:S05]  /*66a0*/  BRA `(.L_x_7928) ;  /* 0x0000041000007947 */ /* 0x000fea0003800000 */
.L_x_7941:
        /* <DEDUP_REMOVED lines=20> */
.L_x_7946:
[----:B------:R-:W-:Y:S05]  /*67f0*/  BSYNC B0 ;  /* 0x0000000000007941 */ /* 0x000fea0003800000 */
.L_x_7945:
[----:B------:R-:W-:Y:S01]  /*6800*/  IMAD.SHL.U32 R2, R2, 0x200000, RZ ;  /* 0x0020000002027824 */ /* 0x000fe200078e00ff */
[----:B------:R-:W-:-:S04]  /*6810*/  LEA R0, R0, 0x37800000, 0x17 ;  /* 0x3780000000007811 */ /* 0x000fc800078eb8ff */
[----:B------:R-:W-:Y:S01]  /*6820*/  LOP3.LUT R19, R0, R2, R19, 0xfe, !PT ;  /* 0x0000000200137212 */ /* 0x000fe200078efe13 */
[----:B------:R-:W-:Y:S05]  /*6830*/  BRA `(.L_x_7928) ;  /* 0x0000028000007947 */ /* 0x000fea0003800000 */
.L_x_7940:
        /* <DEDUP_REMOVED lines=14> */
.L_x_7927:
        /* <DEDUP_REMOVED lines=21> */
.L_x_7948:
[----:B------:R-:W2:Y:S02]  /*6a70*/  LDG.E.64 R2, [R2.64] ;  /* 0x0000002402027981 */ /* 0x000ea4000c1e1b00 */
[----:B--2---:R0:W1:Y:S01]  /*6a80*/  I2F.U64 R19, R2 ;  /* 0x0000000200137312 */ /* 0x0040620000301000 */
[----:B------:R-:W-:Y:S05]  /*6a90*/  BRA `(.L_x_7928) ;  /* 0x0000002000007947 */ /* 0x000fea0003800000 */
.L_x_7947:
[----:B------:R-:W2:Y:S02]  /*6aa0*/  LDG.E R2, [R2.64] ;  /* 0x0000002402027981 */ /* 0x000ea4000c1e1900 */
[----:B--2---:R0:W1:Y:S02]  /*6ab0*/  I2F.U32 R19, R2 ;  /* 0x0000000200137306 */ /* 0x0040640000201000 */
.L_x_7928:
[----:B------:R-:W-:Y:S05]  /*6ac0*/  BSYNC B6 ;  /* 0x0000000000067941 */ /* 0x000fea0003800000 */
.L_x_7922:
        /* <DEDUP_REMOVED lines=18> */
.L_x_7953:
[----:B------:R-:W2:Y:S02]  /*6bf0*/  LDG.E.U8 R2, [R2.64] ;  /* 0x0000002402027981 */ /* 0x000ea4000c1e1100 */
[----:B--2---:R0:W2:Y:S01]  /*6c00*/  I2F.U16 R22, R2 ;  /* 0x0000000200167306 */ /* 0x0040a20000101000 */
[----:B------:R-:W-:Y:S05]  /*6c10*/  BRA `(.L_x_7955) ;  /* 0x00000ca000007947 */ /* 0x000fea0003800000 */
.L_x_7952:
        /* <DEDUP_REMOVED lines=9> */
.L_x_7957:
[----:B------:R-:W2:Y:S02]  /*6cb0*/  LDG.E R2, [R2.64] ;  /* 0x0000002402027981 */ /* 0x000ea4000c1e1900 */
[----:B--2---:R0:W2:Y:S01]  /*6cc0*/  I2F R22, R2 ;  /* 0x0000000200167306 */ /* 0x0040a20000201400 */
[----:B------:R-:W-:Y:S05]  /*6cd0*/  BRA `(.L_x_7955) ;  /* 0x00000be000007947 */ /* 0x000fea0003800000 */
.L_x_7956:
[----:B------:R-:W2:Y:S02]  /*6ce0*/  LDG.E.U16 R2, [R2.64] ;  /* 0x0000002402027981 */ /* 0x000ea4000c1e1500 */
[----:B--2---:R0:W2:Y:S01]  /*6cf0*/  I2F.S16 R22, R2 ;  /* 0x0000000200167306 */ /* 0x0040a20000101400 */
[----:B------:R-:W-:Y:S05]  /*6d00*/  BRA `(.L_x_7955) ;  /* 0x00000bb000007947 */ /* 0x000fea0003800000 */
.L_x_7951:
        /* <DEDUP_REMOVED lines=8> */
.L_x_7959:
[----:B------:R-:W2:Y:S02]  /*6d90*/  LDG.E.U16 R2, [R2.64] ;  /* 0x0000002402027981 */ /* 0x000ea4000c1e1500 */
[----:B--2---:R-:W-:Y:S01]  /*6da0*/  HADD2.F32 R22, -RZ, R2.H0_H0 ;  /* 0x20000002ff167230 */ /* 0x004fe20000004100 */
[----:B------:R-:W-:Y:S05]  /*6db0*/  BRA `(.L_x_7955) ;  /* 0x00000b0000007947 */ /* 0x000fea0003800000 */
.L_x_7958:
        /* <DEDUP_REMOVED lines=8> */
.L_x_7961:
[----:B------:R-:W2:Y:S02]  /*6e40*/  LDG.E.U16 R2, [R2.64] ;  /* 0x0000002402027981 */ /* 0x000ea4000c1e1500 */
[----:B--2---:R-:W-:Y:S01]  /*6e50*/  HADD2.F32 R22, -RZ, R2.H0_H0 ;  /* 0x20000002ff167230 */ /* 0x004fe20000004100 */
[----:B------:R-:W-:Y:S05]  /*6e60*/  BRA `(.L_x_7955) ;  /* 0x00000a5000007947 */ /* 0x000fea0003800000 */
.L_x_7960:
[----:B------:R-:W2:Y:S02]  /*6e70*/  LDG.E.64 R2, [R2.64] ;  /* 0x0000002402027981 */ /* 0x000ea4000c1e1b00 */
[----:B--2---:R-:W0:Y:S01]  /*6e80*/  F2F.F32.F64 R22, R2 ;  /* 0x0000000200167310 */ /* 0x004e220000301000 */
[----:B------:R-:W0:-:S14]  /*6e90*/  DSETP.GEU.AND P0, PT, |R2|, c[0x2][0x0], PT ;  /* 0x008000000200762a */ /* 0x000e1c0003f0e200 */
[----:B0-----:R-:W-:Y:S01]  /*6ea0*/  @!P0 FMUL R22, R22, 1.175494350822287508e-38 ;  /* 0x0080000016168820 */ /* 0x001fe20000400000 */
[----:B------:R-:W-:Y:S05]  /*6eb0*/  BRA `(.L_x_7955) ;  /* 0x00000a0000007947 */ /* 0x000fea0003800000 */
.L_x_7950:
        /* <DEDUP_REMOVED lines=12> */
.L_x_7964:
[----:B------:R-:W2:Y:S02]  /*6f80*/  LDG.E.64 R2, [R2.64] ;  /* 0x0000002402027981 */ /* 0x000ea4000c1e1b00 */
[----:B--2---:R-:W0:Y:S01]  /*6f90*/  F2F.F32.F64 R22, R2 ;  /* 0x0000000200167310 */ /* 0x004e220000301000 */
[----:B------:R-:W0:-:S14]  /*6fa0*/  DSETP.GEU.AND P0, PT, |R2|, c[0x2][0x0], PT ;  /* 0x008000000200762a */ /* 0x000e1c0003f0e200 */
[----:B0-----:R-:W-:Y:S01]  /*6fb0*/  @!P0 FMUL R22, R22, 1.175494350822287508e-38 ;  /* 0x0080000016168820 */ /* 0x001fe20000400000 */
[----:B------:R-:W-:Y:S05]  /*6fc0*/  BRA `(.L_x_7955) ;  /* 0x000008f000007947 */ /* 0x000fea0003800000 */
.L_x_7963:
        /* <DEDUP_REMOVED lines=26> */
.L_x_7966:
        /* <DEDUP_REMOVED lines=13> */
.L_x_7965:
[----:B------:R-:W2:Y:S02]  /*7240*/  LDG.E.U16 R2, [R2.64] ;  /* 0x0000002402027981 */ /* 0x000ea4000c1e1500 */
[----:B--2---:R-:W-:Y:S01]  /*7250*/  PRMT R22, RZ, 0x5410, R2 ;  /* 0x00005410ff167816 */ /* 0x004fe20000000002 */
[----:B------:R-:W-:Y:S05]  /*7260*/  BRA `(.L_x_7955) ;  /* 0x0000065000007947 */ /* 0x000fea0003800000 */
.L_x_7962:
        /* <DEDUP_REMOVED lines=11> */
.L_x_7969:
        /* <DEDUP_REMOVED lines=20> */
.L_x_7971:
[----:B------:R-:W-:Y:S05]  /*7460*/  BSYNC B0 ;  /* 0x0000000000007941 */ /* 0x000fea0003800000 */
.L_x_7970:
[----:B------:R-:W-:Y:S01]  /*7470*/  IMAD.SHL.U32 R2, R2, 0x100000, RZ ;  /* 0x0010000002027824 */ /* 0x000fe200078e00ff */
[----:B------:R-:W-:-:S04]  /*7480*/  LEA R3, R0, 0x3b800000, 0x17 ;  /* 0x3b80000000037811 */ /* 0x000fc800078eb8ff */
[----:B------:R-:W-:Y:S01]  /*7490*/  LOP3.LUT R22, R3, R2, R22, 0xfe, !PT ;  /* 0x0000000203167212 */ /* 0x000fe200078efe16 */
[----:B------:R-:W-:Y:S05]  /*74a0*/  BRA `(.L_x_7955) ;  /* 0x0000041000007947 */ /* 0x000fea0003800000 */
.L_x_7968:
        /* <DEDUP_REMOVED lines=20> */
.L_x_7973:
[----:B------:R-:W-:Y:S05]  /*75f0*/  BSYNC B0 ;  /* 0x0000000000007941 */ /* 0x000fea0003800000 */
.L_x_7972:
[----:B------:R-:W-:Y:S01]  /*7600*/  IMAD.SHL.U32 R2, R2, 0x200000, RZ ;  /* 0x0020000002027824 */ /* 0x000fe200078e00ff */
[----:B------:R-:W-:-:S04]  /*7610*/  LEA R3, R0, 0x37800000, 0x17 ;  /* 0x3780000000037811 */ /* 0x000fc800078eb8ff */
[----:B------:R-:W-:Y:S01]  /*7620*/  LOP3.LUT R22, R3, R2, R22, 0xfe, !PT ;  /* 0x0000000203167212 */ /* 0x000fe200078efe16 */
[----:B------:R-:W-:Y:S05]  /*7630*/  BRA `(.L_x_7955) ;  /* 0x0000028000007947 */ /* 0x000fea0003800000 */
.L_x_7967:
        /* <DEDUP_REMOVED lines=14> */
.L_x_7954:
        /* <DEDUP_REMOVED lines=21> */
.L_x_7975:
[----:B------:R-:W2:Y:S02]  /*7870*/  LDG.E.64 R22, [R2.64] ;  /* 0x0000002402167981 */ /* 0x000ea4000c1e1b00 */
[----:B--2---:R0:W2:Y:S01]  /*7880*/  I2F.U64 R22, R22 ;  /* 0x0000001600167312 */ /* 0x0040a20000301000 */
[----:B------:R-:W-:Y:S05]  /*7890*/  BRA `(.L_x_7955) ;  /* 0x0000002000007947 */ /* 0x000fea0003800000 */
.L_x_7974:
[----:B------:R-:W2:Y:S02]  /*78a0*/  LDG.E R2, [R2.64] ;  /* 0x0000002402027981 */ /* 0x000ea4000c1e1900 */
[----:B--2---:R0:W2:Y:S02]  /*78b0*/  I2F.U32 R22, R2 ;  /* 0x0000000200167306 */ /* 0x0040a40000201000 */
.L_x_7955:
[----:B------:R-:W-:Y:S05]  /*78c0*/  BSYNC B6 ;  /* 0x0000000000067941 */ /* 0x000fea0003800000 */
.L_x_7949:
        /* <DEDUP_REMOVED lines=18> */
.L_x_7980:
[----:B------:R-:W3:Y:S02]  /*79f0*/  LDG.E.U8 R0, [R2.64] ;  /* 0x0000002402007981 */ /* 0x000ee4000c1e1100 */
[----:B---3--:R-:W0:Y:S01]  /*7a00*/  I2F.U16 R0, R0 ;  /* 0x0000000000007306 */ /* 0x008e220000101000 */
[----:B------:R-:W-:Y:S05]  /*7a10*/  BRA `(.L_x_7982) ;  /* 0x00000ca000007947 */ /* 0x000fea0003800000 */
.L_x_7979:
        /* <DEDUP_REMOVED lines=9> */
.L_x_7984:
[----:B------:R-:W3:Y:S02]  /*7ab0*/  LDG.E R0, [R2.64] ;  /* 0x0000002402007981 */ /* 0x000ee4000c1e1900 */
[----:B---3--:R-:W0:Y:S01]  /*7ac0*/  I2F R0, R0 ;  /* 0x0000000000007306 */ /* 0x008e220000201400 */
[----:B------:R-:W-:Y:S05]  /*7ad0*/  BRA `(.L_x_7982) ;  /* 0x00000be000007947 */ /* 0x000fea0003800000 */
.L_x_7983:
[----:B------:R-:W3:Y:S02]  /*7ae0*/  LDG.E.U16 R0, [R2.64] ;  /* 0x0000002402007981 */ /* 0x000ee4000c1e1500 */
[----:B---3--:R-:W0:Y:S01]  /*7af0*/  I2F.S16 R0, R0 ;  /* 0x0000000000007306 */ /* 0x008e220000101400 */
[----:B------:R-:W-:Y:S05]  /*7b00*/  BRA `(.L_x_7982) ;  /* 0x00000bb000007947 */ /* 0x000fea0003800000 */
.L_x_7978:
        /* <DEDUP_REMOVED lines=8> */
.L_x_7986:
[----:B------:R-:W3:Y:S02]  /*7b90*/  LDG.E.U16 R0, [R2.64] ;  /* 0x0000002402007981 */ /* 0x000ee4000c1e1500 */
[----:B---3--:R-:W-:Y:S01]  /*7ba0*/  HADD2.F32 R0, -RZ, R0.H0_H0 ;  /* 0x20000000ff007230 */ /* 0x008fe20000004100 */
[----:B------:R-:W-:Y:S05]  /*7bb0*/  BRA `(.L_x_7982) ;  /* 0x00000b0000007947 */ /* 0x000fea0003800000 */
.L_x_7985:
        /* <DEDUP_REMOVED lines=8> */
.L_x_7988:
[----:B------:R-:W3:Y:S02]  /*7c40*/  LDG.E.U16 R0, [R2.64] ;  /* 0x0000002402007981 */ /* 0x000ee4000c1e1500 */
[----:B---3--:R-:W-:Y:S01]  /*7c50*/  HADD2.F32 R0, -RZ, R0.H0_H0 ;  /* 0x20000000ff007230 */ /* 0x008fe20000004100 */
[----:B------:R-:W-:Y:S05]  /*7c60*/  BRA `(.L_x_7982) ;  /* 0x00000a5000007947 */ /* 0x000fea0003800000 */
.L_x_7987:
[----:B------:R-:W3:Y:S02]  /*7c70*/  LDG.E.64 R2, [R2.64] ;  /* 0x0000002402027981 */ /* 0x000ee4000c1e1b00 */
[----:B---3--:R-:W0:Y:S01]  /*7c80*/  F2F.F32.F64 R0, R2 ;  /* 0x0000000200007310 */ /* 0x008e220000301000 */
[----:B------:R-:W0:-:S14]  /*7c90*/  DSETP.GEU.AND P0, PT, |R2|, c[0x2][0x0], PT ;  /* 0x008000000200762a */ /* 0x000e1c0003f0e200 */
[----:B0-----:R-:W-:Y:S01]  /*7ca0*/  @!P0 FMUL R0, R0, 1.175494350822287508e-38 ;  /* 0x0080000000008820 */ /* 0x001fe20000400000 */
[----:B------:R-:W-:Y:S05]  /*7cb0*/  BRA `(.L_x_7982) ;  /* 0x00000a0000007947 */ /* 0x000fea0003800000 */
.L_x_7977:
        /* <DEDUP_REMOVED lines=12> */
.L_x_7991:
[----:B------:R-:W3:Y:S02]  /*7d80*/  LDG.E.64 R2, [R2.64] ;  /* 0x0000002402027981 */ /* 0x000ee4000c1e1b00 */
[----:B---3--:R-:W0:Y:S01]  /*7d90*/  F2F.F32.F64 R0, R2 ;  /* 0x0000000200007310 */ /* 0x008e220000301000 */
[----:B------:R-:W0:-:S14]  /*7da0*/  DSETP.GEU.AND P0, PT, |R2|, c[0x2][0x0], PT ;  /* 0x008000000200762a */ /* 0x000e1c0003f0e200 */
[----:B0-----:R-:W-:Y:S01]  /*7db0*/  @!P0 FMUL R0, R0, 1.175494350822287508e-38 ;  /* 0x0080000000008820 */ /* 0x001fe20000400000 */
[----:B------:R-:W-:Y:S05]  /*7dc0*/  BRA `(.L_x_7982) ;  /* 0x000008f000007947 */ /* 0x000fea0003800000 */
.L_x_7990:
        /* <DEDUP_REMOVED lines=26> */
.L_x_7993:
        /* <DEDUP_REMOVED lines=13> */
.L_x_7992:
[----:B------:R-:W3:Y:S02]  /*8040*/  LDG.E.U16 R0, [R2.64] ;  /* 0x0000002402007981 */ /* 0x000ee4000c1e1500 */
[----:B---3--:R-:W-:Y:S01]  /*8050*/  PRMT R0, RZ, 0x5410, R0 ;  /* 0x00005410ff007816 */ /* 0x008fe20000000000 */
[----:B------:R-:W-:Y:S05]  /*8060*/  BRA `(.L_x_7982) ;  /* 0x0000065000007947 */ /* 0x000fea0003800000 */
.L_x_7989:
        /* <DEDUP_REMOVED lines=11> */
.L_x_7996:
        /* <DEDUP_REMOVED lines=20> */
.L_x_7998:
[----:B------:R-:W-:Y:S05]  /*8260*/  BSYNC B0 ;  /* 0x0000000000007941 */ /* 0x000fea0003800000 */
.L_x_7997:
[----:B------:R-:W-:Y:S01]  /*8270*/  LEA R3, R0, 0x3b800000, 0x17 ;  /* 0x3b80000000037811 */ /* 0x000fe200078eb8ff */
[----:B------:R-:W-:-:S05]  /*8280*/  IMAD.SHL.U32 R0, R2, 0x100000, RZ ;  /* 0x0010000002007824 */ /* 0x000fca00078e00ff */
[----:B------:R-:W-:Y:S01]  /*8290*/  LOP3.LUT R0, R3, R0, R4, 0xfe, !PT ;  /* 0x0000000003007212 */ /* 0x000fe200078efe04 */
[----:B------:R-:W-:Y:S05]  /*82a0*/  BRA `(.L_x_7982) ;  /* 0x0000041000007947 */ /* 0x000fea0003800000 */
.L_x_7995:
        /* <DEDUP_REMOVED lines=20> */
.L_x_8000:
[----:B------:R-:W-:Y:S05]  /*83f0*/  BSYNC B0 ;  /* 0x0000000000007941 */ /* 0x000fea0003800000 */
.L_x_7999:
[----:B------:R-:W-:Y:S01]  /*8400*/  LEA R3, R0, 0x37800000, 0x17 ;  /* 0x3780000000037811 */ /* 0x000fe200078eb8ff */
[----:B------:R-:W-:-:S05]  /*8410*/  IMAD.SHL.U32 R0, R2, 0x200000, RZ ;  /* 0x0020000002007824 */ /* 0x000fca00078e00ff */
[----:B------:R-:W-:Y:S01]  /*8420*/  LOP3.LUT R0, R3, R0, R4, 0xfe, !PT ;  /* 0x0000000003007212 */ /* 0x000fe200078efe04 */
[----:B------:R-:W-:Y:S05]  /*8430*/  BRA `(.L_x_7982) ;  /* 0x0000028000007947 */ /* 0x000fea0003800000 */
.L_x_7994:
        /* <DEDUP_REMOVED lines=14> */
.L_x_7981:
        /* <DEDUP_REMOVED lines=21> */
.L_x_8002:
[----:B------:R-:W3:Y:S02]  /*8670*/  LDG.E.64 R2, [R2.64] ;  /* 0x0000002402027981 */ /* 0x000ee4000c1e1b00 */
[----:B---3--:R0:W3:Y:S01]  /*8680*/  I2F.U64 R0, R2 ;  /* 0x0000000200007312 */ /* 0x0080e20000301000 */
[----:B------:R-:W-:Y:S05]  /*8690*/  BRA `(.L_x_7982) ;  /* 0x0000002000007947 */ /* 0x000fea0003800000 */
.L_x_8001:
[----:B------:R-:W3:Y:S02]  /*86a0*/  LDG.E R0, [R2.64] ;  /* 0x0000002402007981 */ /* 0x000ee4000c1e1900 */
[----:B---3--:R-:W0:Y:S02]  /*86b0*/  I2F.U32 R0, R0 ;  /* 0x0000000000007306 */ /* 0x008e240000201000 */
.L_x_7982:
[----:B------:R-:W-:Y:S05]  /*86c0*/  BSYNC B6 ;  /* 0x0000000000067941 */ /* 0x000fea0003800000 */
.L_x_7976:
        /* <DEDUP_REMOVED lines=18> */
.L_x_8006:
[----:B------:R-:W0:Y:S02]  /*87f0*/  F2I.S64.TRUNC R2, R2 ;  /* 0x0000000200027311 */ /* 0x000e24000020d900 */
[----:B0-----:R-:W-:-:S05]  /*8800*/  IMAD.MOV.U32 R5, RZ, RZ, R2 ;  /* 0x000000ffff057224 */ /* 0x001fca00078e0002 */
[----:B------:R0:W-:Y:S01]  /*8810*/  STG.E.U8 [R16.64], R5 ;  /* 0x0000000510007986 */ /* 0x0001e2000c101124 */
[----:B------:R-:W-:Y:S05]  /*8820*/  BRA `(.L_x_8008) ;  /* 0x00000d3000007947 */ /* 0x000fea0003800000 */
.L_x_8005:
        /* <DEDUP_REMOVED lines=9> */
.L_x_8010:
[----:B------:R-:W0:Y:S02]  /*88c0*/  F2I.FTZ.TRUNC.NTZ R3, R2 ;  /* 0x0000000200037305 */ /* 0x000e24000021f100 */
[----:B0-----:R0:W-:Y:S01]  /*88d0*/  STG.E [R16.64], R3 ;  /* 0x0000000310007986 */ /* 0x0011e2000c101924 */
[----:B------:R-:W-:Y:S05]  /*88e0*/  BRA `(.L_x_8008) ;  /* 0x00000c7000007947 */ /* 0x000fea0003800000 */
.L_x_8009:
[----:B------:R-:W0:Y:S02]  /*88f0*/  F2I.FTZ.TRUNC.NTZ R3, R2 ;  /* 0x0000000200037305 */ /* 0x000e24000021f100 */
[----:B0-----:R0:W-:Y:S01]  /*8900*/  STG.E.U16 [R16.64], R3 ;  /* 0x0000000310007986 */ /* 0x0011e2000c101524 */
[----:B------:R-:W-:Y:S05]  /*8910*/  BRA `(.L_x_8008) ;  /* 0x00000c4000007947 */ /* 0x000fea0003800000 */
.L_x_8004:
        /* <DEDUP_REMOVED lines=8> */
.L_x_8012:
[----:B------:R-:W-:-:S05]  /*89a0*/  F2FP.PACK_AB R2, RZ, R2 ;  /* 0x00000002ff02723e */ /* 0x000fca00000000ff */
[----:B------:R0:W-:Y:S01]  /*89b0*/  STG.E.U16 [R16.64], R2 ;  /* 0x0000000210007986 */ /* 0x0001e2000c101524 */
[----:B------:R-:W-:Y:S05]  /*89c0*/  BRA `(.L_x_8008) ;  /* 0x00000b9000007947 */ /* 0x000fea0003800000 */
.L_x_8011:
        /* <DEDUP_REMOVED lines=9> */
.L_x_8014:
[----:B------:R-:W-:-:S04]  /*8a60*/  F2FP.PACK_AB R3, RZ, R2 ;  /* 0x00000002ff03723e */ /* 0x000fc800000000ff */
[----:B------:R-:W-:-:S05]  /*8a70*/  PRMT R3, R3, 0x5410, RZ ;  /* 0x0000541003037816 */ /* 0x000fca00000000ff */
[----:B------:R0:W-:Y:S01]  /*8a80*/  STG.E [R16.64], R3 ;  /* 0x0000000310007986 */ /* 0x0001e2000c101924 */
[----:B------:R-:W-:Y:S05]  /*8a90*/  BRA `(.L_x_8008) ;  /* 0x00000ac000007947 */ /* 0x000fea0003800000 */
.L_x_8013:
[----:B------:R-:W-:-:S06]  /*8aa0*/  FMUL.FTZ R2, R2, 1 ;  /* 0x3f80000002027820 */ /* 0x000fcc0000410000 */
[----:B------:R-:W0:Y:S02]  /*8ab0*/  F2F.F64.F32 R2, R2 ;  /* 0x0000000200027310 */ /* 0x000e240000201800 */
[----:B0-----:R0:W-:Y:S01]  /*8ac0*/  STG.E.64 [R16.64], R2 ;  /* 0x0000000210007986 */ /* 0x0011e2000c101b24 */
[----:B------:R-:W-:Y:S05]  /*8ad0*/  BRA `(.L_x_8008) ;  /* 0x00000a8000007947 */ /* 0x000fea0003800000 */
.L_x_8003:
        /* <DEDUP_REMOVED lines=12> */
.L_x_8017:
[----:B------:R-:W-:Y:S01]  /*8ba0*/  FMUL.FTZ R4, R2, 1 ;  /* 0x3f80000002047820 */ /* 0x000fe20000410000 */
[----:B------:R-:W-:-:S05]  /*8bb0*/  CS2R R6, SRZ ;  /* 0x0000000000067805 */ /* 0x000fca000001ff00 */
[----:B------:R-:W0:Y:S02]  /*8bc0*/  F2F.F64.F32 R4, R4 ;  /* 0x0000000400047310 */ /* 0x000e240000201800 */
[----:B0-----:R0:W-:Y:S01]  /*8bd0*/  STG.E.128 [R16.64], R4 ;  /* 0x0000000410007986 */ /* 0x0011e2000c101d24 */
[----:B------:R-:W-:Y:S05]  /*8be0*/  BRA `(.L_x_8008) ;  /* 0x0000097000007947 */ /* 0x000fea0003800000 */
.L_x_8016:
        /* <DEDUP_REMOVED lines=20> */
.L_x_8021:
[----:B------:R-:W-:Y:S05]  /*8d30*/  BSYNC B0 ;  /* 0x0000000000007941 */ /* 0x000fea0003800000 */
.L_x_8020:
[----:B------:R-:W-:-:S05]  /*8d40*/  LOP3.LUT R5, R0, R5, RZ, 0xfc, !PT ;  /* 0x0000000500057212 */ /* 0x000fca00078efcff */
[----:B------:R0:W-:Y:S01]  /*8d50*/  STG.E.U8 [R16.64], R5 ;  /* 0x0000000510007986 */ /* 0x0001e2000c101124 */
[----:B------:R-:W-:Y:S05]  /*8d60*/  BRA `(.L_x_8008) ;  /* 0x000007f000007947 */ /* 0x000fea0003800000 */
.L_x_8019:
        /* <DEDUP_REMOVED lines=12> */
.L_x_8023:
[----:B------:R-:W-:Y:S01]  /*8e30*/  IMAD.MOV.U32 R0, RZ, RZ, 0x7f ;  /* 0x0000007fff007424 */ /* 0x000fe200078e00ff */
[----:B------:R-:W-:-:S04]  /*8e40*/  ISETP.GT.U32.AND P0, PT, R4, 0x7f800000, PT ;  /* 0x7f8000000400780c */ /* 0x000fc80003f04070 */
[----:B------:R-:W-:-:S04]  /*8e50*/  SEL R0, R0, 0x7c, P0 ;  /* 0x0000007c00007807 */ /* 0x000fc80000000000 */
.L_x_8024:
[----:B------:R-:W-:Y:S05]  /*8e60*/  BSYNC B0 ;  /* 0x0000000000007941 */ /* 0x000fea0003800000 */
.L_x_8022:
[----:B------:R-:W-:-:S04]  /*8e70*/  LOP3.LUT R2, R2, 0x80000000, RZ, 0xc0, !PT ;  /* 0x8000000002027812 */ /* 0x000fc800078ec0ff */
[----:B------:R-:W-:-:S04]  /*8e80*/  SHF.R.U32.HI R3, RZ, 0x18, R2 ;  /* 0x00000018ff037819 */ /* 0x000fc80000011602 */
[----:B------:R-:W-:-:S05]  /*8e90*/  LOP3.LUT R3, R0, R3, RZ, 0xfc, !PT ;  /* 0x0000000300037212 */ /* 0x000fca00078efcff */
[----:B------:R0:W-:Y:S01]  /*8ea0*/  STG.E.U8 [R16.64], R3 ;  /* 0x0000000310007986 */ /* 0x0001e2000c101124 */
[----:B------:R-:W-:Y:S05]  /*8eb0*/  BRA `(.L_x_8008) ;  /* 0x000006a000007947 */ /* 0x000fea0003800000 */
.L_x_8018:
[----:B------:R-:W-:-:S05]  /*8ec0*/  F2FP.BF16.PACK_AB R2, RZ, R2 ;  /* 0x00000002ff02723e */ /* 0x000fca00000010ff */
[----:B------:R0:W-:Y:S01]  /*8ed0*/  STG.E.U16 [R16.64], R2 ;  /* 0x0000000210007986 */ /* 0x0001e2000c101524 */
[----:B------:R-:W-:Y:S05]  /*8ee0*/  BRA `(.L_x_8008) ;  /* 0x0000067000007947 */ /* 0x000fea0003800000 */
.L_x_8015:
        /* <DEDUP_REMOVED lines=11> */
.L_x_8027:
        /* <DEDUP_REMOVED lines=16> */
.L_x_8030:
[----:B------:R-:W-:-:S04]  /*90a0*/  LOP3.LUT R2, R2, 0x80000000, RZ, 0xc0, !PT ;  /* 0x8000000002027812 */ /* 0x000fc800078ec0ff */
[----:B------:R-:W-:-:S04]  /*90b0*/  SHF.R.U32.HI R3, RZ, 0x18, R2 ;  /* 0x00000018ff037819 */ /* 0x000fc80000011602 */
[----:B------:R-:W-:-:S04]  /*90c0*/  LOP3.LUT R0, R0, R3, RZ, 0xfc, !PT ;  /* 0x0000000300007212 */ /* 0x000fc800078efcff */
[----:B------:R-:W-:Y:S02]  /*90d0*/  PRMT R8, R0, 0x7610, R8 ;  /* 0x0000761000087816 */ /* 0x000fe40000000008 */
.L_x_8029:
[----:B------:R-:W-:Y:S05]  /*90e0*/  BSYNC B0 ;  /* 0x0000000000007941 */ /* 0x000fea0003800000 */
.L_x_8028:
[----:B------:R0:W-:Y:S01]  /*90f0*/  STG.E.U8 [R16.64], R8 ;  /* 0x0000000810007986 */ /* 0x0001e2000c101124 */
[----:B------:R-:W-:Y:S05]  /*9100*/  BRA `(.L_x_8008) ;  /* 0x0000045000007947 */ /* 0x000fea0003800000 */
.L_x_8026:
        /* <DEDUP_REMOVED lines=16> */
.L_x_8033:
[----:B------:R-:W-:-:S04]  /*9210*/  LOP3.LUT R2, R2, 0x80000000, RZ, 0xc0, !PT ;  /* 0x8000000002027812 */ /* 0x000fc800078ec0ff */
[----:B------:R-:W-:-:S04]  /*9220*/  SHF.R.U32.HI R3, RZ, 0x18, R2 ;  /* 0x00000018ff037819 */ /* 0x000fc80000011602 */
[----:B------:R-:W-:-:S04]  /*9230*/  LOP3.LUT R0, R0, R3, RZ, 0xfc, !PT ;  /* 0x0000000300007212 */ /* 0x000fc800078efcff */
[----:B------:R-:W-:Y:S02]  /*9240*/  PRMT R8, R0, 0x7610, R8 ;  /* 0x0000761000087816 */ /* 0x000fe40000000008 */
.L_x_8032:
[----:B------:R-:W-:Y:S05]  /*9250*/  BSYNC B0 ;  /* 0x0000000000007941 */ /* 0x000fea0003800000 */
.L_x_8031:
[----:B------:R0:W-:Y:S01]  /*9260*/  STG.E.U8 [R16.64], R8 ;  /* 0x0000000810007986 */ /* 0x0001e2000c101124 */
[----:B------:R-:W-:Y:S05]  /*9270*/  BRA `(.L_x_8008) ;  /* 0x000002e000007947 */ /* 0x000fea0003800000 */
.L_x_8025:
        /* <DEDUP_REMOVED lines=21> */
.L_x_8007:
        /* <DEDUP_REMOVED lines=20> */
.L_x_8035:
[----:B------:R-:W0:Y:S02]  /*9510*/  F2I.U64.TRUNC R2, R2 ;  /* 0x0000000200027311 */ /* 0x000e24000020d800 */
[----:B0-----:R0:W-:Y:S01]  /*9520*/  STG.E.64 [R16.64], R2 ;  /* 0x0000000210007986 */ /* 0x0011e2000c101b24 */
[----:B------:R-:W-:Y:S05]  /*9530*/  BRA `(.L_x_8008) ;  /* 0x0000002000007947 */ /* 0x000fea0003800000 */
.L_x_8034:
[----:B------:R-:W0:Y:S02]  /*9540*/  F2I.FTZ.U32.TRUNC.NTZ R3, R2 ;  /* 0x0000000200037305 */ /* 0x000e24000021f000 */
[----:B0-----:R0:W-:Y:S02]  /*9550*/  STG.E [R16.64], R3 ;  /* 0x0000000310007986 */ /* 0x0011e4000c101924 */
.L_x_8008:
        /* <DEDUP_REMOVED lines=284> */
.L_x_8036:
        /* <DEDUP_REMOVED lines=20> */
.L_x_8041:
[----:B------:R-:W2:Y:S02]  /*a860*/  LDG.E.U8 R2, [R2.64] ;  /* 0x0000002402027981 */ /* 0x000ea4000c1e1100 */
[----:B--2---:R0:W1:Y:S01]  /*a870*/  I2F.U16 R19, R2 ;  /* 0x0000000200137306 */ /* 0x0040620000101000 */
[----:B------:R-:W-:Y:S05]  /*a880*/  BRA `(.L_x_8043) ;  /* 0x00000ca000007947 */ /* 0x000fea0003800000 */
.L_x_8040:
        /* <DEDUP_REMOVED lines=9> */
.L_x_8045:
[----:B------:R-:W2:Y:S02]  /*a920*/  LDG.E R2, [R2.64] ;  /* 0x0000002402027981 */ /* 0x000ea4000c1e1900 */
[----:B--2---:R0:W1:Y:S01]  /*a930*/  I2F R19, R2 ;  /* 0x0000000200137306 */ /* 0x0040620000201400 */
[----:B------:R-:W-:Y:S05]  /*a940*/  BRA `(.L_x_8043) ;  /* 0x00000be000007947 */ /* 0x000fea0003800000 */
.L_x_8044:
[----:B------:R-:W2:Y:S02]  /*a950*/  LDG.E.U16 R2, [R2.64] ;  /* 0x0000002402027981 */ /* 0x000ea4000c1e1500 */
[----:B--2---:R0:W1:Y:S01]  /*a960*/  I2F.S16 R19, R2 ;  /* 0x0000000200137306 */ /* 0x0040620000101400 */
[----:B------:R-:W-:Y:S05]  /*a970*/  BRA `(.L_x_8043) ;  /* 0x00000bb000007947 */ /* 0x000fea0003800000 */
.L_x_8039:
        /* <DEDUP_REMOVED lines=8> */
.L_x_8047:
[----:B------:R-:W2:Y:S02]  /*aa00*/  LDG.E.U16 R2, [R2.64] ;  /* 0x0000002402027981 */ /* 0x000ea4000c1e1500 */
[----:B--2---:R-:W-:Y:S01]  /*aa10*/  HADD2.F32 R19, -RZ, R2.H0_H0 ;  /* 0x20000002ff137230 */ /* 0x004fe20000004100 */
[----:B------:R-:W-:Y:S05]  /*aa20*/  BRA `(.L_x_8043) ;  /* 0x00000b0000007947 */ /* 0x000fea0003800000 */
.L_x_8046:
        /* <DEDUP_REMOVED lines=8> */
.L_x_8049:
[----:B------:R-:W2:Y:S02]  /*aab0*/  LDG.E.U16 R2, [R2.64] ;  /* 0x0000002402027981 */ /* 0x000ea4000c1e1500 */
[----:B--2---:R-:W-:Y:S01]  /*aac0*/  HADD2.F32 R19, -RZ, R2.H0_H0 ;  /* 0x20000002ff137230 */ /* 0x004fe20000004100 */
[----:B------:R-:W-:Y:S05]  /*aad0*/  BRA `(.L_x_8043) ;  /* 0x00000a5000007947 */ /* 0x000fea0003800000 */
.L_x_8048:
[----:B------:R-:W2:Y:S02]  /*aae0*/  LDG.E.64 R2, [R2.64] ;  /* 0x0000002402027981 */ /* 0x000ea4000c1e1b00 */
[----:B--2---:R-:W0:Y:S01]  /*aaf0*/  F2F.F32.F64 R19, R2 ;  /* 0x0000000200137310 */ /* 0x004e220000301000 */
[----:B------:R-:W0:-:S14]  /*ab00*/  DSETP.GEU.AND P0, PT, |R2|, c[0x2][0x0], PT ;  /* 0x008000000200762a */ /* 0x000e1c0003f0e200 */
[----:B0-----:R-:W-:Y:S01]  /*ab10*/  @!P0 FMUL R19, R19, 1.175494350822287508e-38 ;  /* 0x0080000013138820 */ /* 0x001fe20000400000 */
[----:B------:R-:W-:Y:S05]  /*ab20*/  BRA `(.L_x_8043) ;  /* 0x00000a0000007947 */ /* 0x000fea0003800000 */
.L_x_8038:
        /* <DEDUP_REMOVED lines=12> */
.L_x_8052:
[----:B------:R-:W2:Y:S02]  /*abf0*/  LDG.E.64 R2, [R2.64] ;  /* 0x0000002402027981 */ /* 0x000ea4000c1e1b00 */
[----:B--2---:R-:W0:Y:S01]  /*ac00*/  F2F.F32.F64 R19, R2 ;  /* 0x0000000200137310 */ /* 0x004e220000301000 */
[----:B------:R-:W0:-:S14]  /*ac10*/  DSETP.GEU.AND P0, PT, |R2|, c[0x2][0x0], PT ;  /* 0x008000000200762a */ /* 0x000e1c0003f0e200 */
[----:B0-----:R-:W-:Y:S01]  /*ac20*/  @!P0 FMUL R19, R19, 1.175494350822287508e-38 ;  /* 0x0080000013138820 */ /* 0x001fe20000400000 */
[----:B------:R-:W-:Y:S05]  /*ac30*/  BRA `(.L_x_8043) ;  /* 0x000008f000007947 */ /* 0x000fea0003800000 */
.L_x_8051:
        /* <DEDUP_REMOVED lines=26> */
.L_x_8054:
        /* <DEDUP_REMOVED lines=13> */
.L_x_8053:
[----:B------:R-:W2:Y:S02]  /*aeb0*/  LDG.E.U16 R2, [R2.64] ;  /* 0x0000002402027981 */ /* 0x000ea4000c1e1500 */
[----:B--2---:R-:W-:Y:S01]  /*aec0*/  PRMT R19, RZ, 0x5410, R2 ;  /* 0x00005410ff137816 */ /* 0x004fe20000000002 */
[----:B------:R-:W-:Y:S05]  /*aed0*/  BRA `(.L_x_8043) ;  /* 0x0000065000007947 */ /* 0x000fea0003800000 */
.L_x_8050:
        /* <DEDUP_REMOVED lines=11> */
.L_x_8057:
        /* <DEDUP_REMOVED lines=20> */
.L_x_8059:
[----:B------:R-:W-:Y:S05]  /*b0d0*/  BSYNC B0 ;  /* 0x0000000000007941 */ /* 0x000fea0003800000 */
.L_x_8058:
[----:B------:R-:W-:Y:S01]  /*b0e0*/  IMAD.SHL.U32 R2, R2, 0x100000, RZ ;  /* 0x0010000002027824 */ /* 0x000fe200078e00ff */
[----:B------:R-:W-:-:S04]  /*b0f0*/  LEA R0, R0, 0x3b800000, 0x17 ;  /* 0x3b80000000007811 */ /* 0x000fc800078eb8ff */
[----:B------:R-:W-:Y:S01]  /*b100*/  LOP3.LUT R19, R0, R2, R19, 0xfe, !PT ;  /* 0x0000000200137212 */ /* 0x000fe200078efe13 */
[----:B------:R-:W-:Y:S05]  /*b110*/  BRA `(.L_x_8043) ;  /* 0x0000041000007947 */ /* 0x000fea0003800000 */
.L_x_8056:
        /* <DEDUP_REMOVED lines=20> */
.L_x_8061:
[----:B------:R-:W-:Y:S05]  /*b260*/  BSYNC B0 ;  /* 0x0000000000007941 */ /* 0x000fea0003800000 */
.L_x_8060:
[----:B------:R-:W-:Y:S01]  /*b270*/  IMAD.SHL.U32 R2, R2, 0x200000, RZ ;  /* 0x0020000002027824 */ /* 0x000fe200078e00ff */
[----:B------:R-:W-:-:S04]  /*b280*/  LEA R0, R0, 0x37800000, 0x17 ;  /* 0x3780000000007811 */ /* 0x000fc800078eb8ff */
[----:B------:R-:W-:Y:S01]  /*b290*/  LOP3.LUT R19, R0, R2, R19, 0xfe, !PT ;  /* 0x0000000200137212 */ /* 0x000fe200078efe13 */
[----:B------:R-:W-:Y:S05]  /*b2a0*/  BRA `(.L_x_8043) ;  /* 0x0000028000007947 */ /* 0x000fea0003800000 */
.L_x_8055:
        /* <DEDUP_REMOVED lines=14> */
.L_x_8042:
        /* <DEDUP_REMOVED lines=21> */
.L_x_8063:
[----:B------:R-:W2:Y:S02]  /*b4e0*/  LDG.E.64 R2, [R2.64] ;  /* 0x0000002402027981 */ /* 0x000ea4000c1e1b00 */
[----:B--2---:R0:W1:Y:S01]  /*b4f0*/  I2F.U64 R19, R2 ;  /* 0x0000000200137312 */ /* 0x0040620000301000 */
[----:B------:R-:W-:Y:S05]  /*b500*/  BRA `(.L_x_8043) ;  /* 0x0000002000007947 */ /* 0x000fea0003800000 */
.L_x_8062:
[----:B------:R-:W2:Y:S02]  /*b510*/  LDG.E R2, [R2.64] ;  /* 0x0000002402027981 */ /* 0x000ea4000c1e1900 */
[----:B--2---:R0:W1:Y:S02]  /*b520*/  I2F.U32 R19, R2 ;  /* 0x0000000200137306 */ /* 0x0040640000201000 */
.L_x_8043:
[----:B------:R-:W-:Y:S05]  /*b530*/  BSYNC B6 ;  /* 0x0000000000067941 */ /* 0x000fea0003800000 */
.L_x_8037:
        /* <DEDUP_REMOVED lines=18> */
.L_x_8068:
[----:B------:R-:W2:Y:S02]  /*b660*/  LDG.E.U8 R2, [R2.64] ;  /* 0x0000002402027981 */ /* 0x000ea4000c1e1100 */
[----:B--2---:R0:W2:Y:S01]  /*b670*/  I2F.U16 R22, R2 ;  /* 0x0000000200167306 */ /* 0x0040a20000101000 */
[----:B------:R-:W-:Y:S05]  /*b680*/  BRA `(.L_x_8070) ;  /* 0x00000ca000007947 */ /* 0x000fea0003800000 */
.L_x_8067:
        /* <DEDUP_REMOVED lines=9> */
.L_x_8072:
[----:B------:R-:W2:Y:S02]  /*b720*/  LDG.E R2, [R2.64] ;  /* 0x0000002402027981 */ /* 0x000ea4000c1e1900 */
[----:B--2---:R0:W2:Y:S01]  /*b730*/  I2F R22, R2 ;  /* 0x0000000200167306 */ /* 0x0040a20000201400 */
[----:B------:R-:W-:Y:S05]  /*b740*/  BRA `(.L_x_8070) ;  /* 0x00000be000007947 */ /* 0x000fea0003800000 */
.L_x_8071:
[----:B------:R-:W2:Y:S02]  /*b750*/  LDG.E.U16 R2, [R2.64] ;  /* 0x0000002402027981 */ /* 0x000ea4000c1e1500 */
[----:B--2---:R0:W2:Y:S01]  /*b760*/  I2F.S16 R22, R2 ;  /* 0x0000000200167306 */ /* 0x0040a20000101400 */
[----:B------:R-:W-:Y:S05]  /*b770*/  BRA `(.L_x_8070) ;  /* 0x00000bb000007947 */ /* 0x000fea0003800000 */
.L_x_8066:
        /* <DEDUP_REMOVED lines=8> */
.L_x_8074:
[----:B------:R-:W2:Y:S02]  /*b800*/  LDG.E.U16 R2, [R2.64] ;  /* 0x0000002402027981 */ /* 0x000ea4000c1e1500 */
[----:B--2---:R-:W-:Y:S01]  /*b810*/  HADD2.F32 R22, -RZ, R2.H0_H0 ;  /* 0x20000002ff167230 */ /* 0x004fe20000004100 */
[----:B------:R-:W-:Y:S05]  /*b820*/  BRA `(.L_x_8070) ;  /* 0x00000b0000007947 */ /* 0x000fea0003800000 */
.L_x_8073:
        /* <DEDUP_REMOVED lines=8> */
.L_x_8076:
[----:B------:R-:W2:Y:S02]  /*b8b0*/  LDG.E.U16 R2, [R2.64] ;  /* 0x0000002402027981 */ /* 0x000ea4000c1e1500 */
[----:B--2---:R-:W-:Y:S01]  /*b8c0*/  HADD2.F32 R22, -RZ, R2.H0_H0 ;  /* 0x20000002ff167230 */ /* 0x004fe20000004100 */
[----:B------:R-:W-:Y:S05]  /*b8d0*/  BRA `(.L_x_8070) ;  /* 0x00000a5000007947 */ /* 0x000fea0003800000 */
.L_x_8075:
[----:B------:R-:W2:Y:S02]  /*b8e0*/  LDG.E.64 R2, [R2.64] ;  /* 0x0000002402027981 */ /* 0x000ea4000c1e1b00 */
[----:B--2---:R-:W0:Y:S01]  /*b8f0*/  F2F.F32.F64 R22, R2 ;  /* 0x0000000200167310 */ /* 0x004e220000301000 */
[----:B------:R-:W0:-:S14]  /*b900*/  DSETP.GEU.AND P0, PT, |R2|, c[0x2][0x0], PT ;  /* 0x008000000200762a */ /* 0x000e1c0003f0e200 */
[----:B0-----:R-:W-:Y:S01]  /*b910*/  @!P0 FMUL R22, R22, 1.175494350822287508e-38 ;  /* 0x0080000016168820 */ /* 0x001fe20000400000 */
[----:B------:R-:W-:Y:S05]  /*b920*/  BRA `(.L_x_8070) ;  /* 0x00000a0000007947 */ /* 0x000fea0003800000 */
.L_x_8065:
        /* <DEDUP_REMOVED lines=12> */
.L_x_8079:
[----:B------:R-:W2:Y:S02]  /*b9f0*/  LDG.E.64 R2, [R2.64] ;  /* 0x0000002402027981 */ /* 0x000ea4000c1e1b00 */
[----:B--2---:R-:W0:Y:S01]  /*ba00*/  F2F.F32.F64 R22, R2 ;  /* 0x0000000200167310 */ /* 0x004e220000301000 */
[----:B------:R-:W0:-:S14]  /*ba10*/  DSETP.GEU.AND P0, PT, |R2|, c[0x2][0x0], PT ;  /* 0x008000000200762a */ /* 0x000e1c0003f0e200 */
[----:B0-----:R-:W-:Y:S01]  /*ba20*/  @!P0 FMUL R22, R22, 1.175494350822287508e-38 ;  /* 0x0080000016168820 */ /* 0x001fe20000400000 */
[----:B------:R-:W-:Y:S05]  /*ba30*/  BRA `(.L_x_8070) ;  /* 0x000008f000007947 */ /* 0x000fea0003800000 */
.L_x_8078:
        /* <DEDUP_REMOVED lines=26> */
.L_x_8081:
        /* <DEDUP_REMOVED lines=13> */
.L_x_8080:
[----:B------:R-:W2:Y:S02]  /*bcb0*/  LDG.E.U16 R2, [R2.64] ;  /* 0x0000002402027981 */ /* 0x000ea4000c1e1500 */
[----:B--2---:R-:W-:Y:S01]  /*bcc0*/  PRMT R22, RZ, 0x5410, R2 ;  /* 0x00005410ff167816 */ /* 0x004fe20000000002 */
[----:B------:R-:W-:Y:S05]  /*bcd0*/  BRA `(.L_x_8070) ;  /* 0x0000065000007947 */ /* 0x000fea0003800000 */
.L_x_8077:
        /* <DEDUP_REMOVED lines=11> */
.L_x_8084:
        /* <DEDUP_REMOVED lines=20> */
.L_x_8086:
[----:B------:R-:W-:Y:S05]  /*bed0*/  BSYNC B0 ;  /* 0x0000000000007941 */ /* 0x000fea0003800000 */
.L_x_8085:
[----:B------:R-:W-:Y:S01]  /*bee0*/  IMAD.SHL.U32 R2, R2, 0x100000, RZ ;  /* 0x0010000002027824 */ /* 0x000fe200078e00ff */
[----:B------:R-:W-:-:S04]  /*bef0*/  LEA R3, R0, 0x3b800000, 0x17 ;  /* 0x3b80000000037811 */ /* 0x000fc800078eb8ff */
[----:B------:R-:W-:Y:S01]  /*bf00*/  LOP3.LUT R22, R3, R2, R22, 0xfe, !PT ;  /* 0x0000000203167212 */ /* 0x000fe200078efe16 */
[----:B------:R-:W-:Y:S05]  /*bf10*/  BRA `(.L_x_8070) ;  /* 0x0000041000007947 */ /* 0x000fea0003800000 */
.L_x_8083:
        /* <DEDUP_REMOVED lines=20> */
.L_x_8088:
[----:B------:R-:W-:Y:S05]  /*c060*/  BSYNC B0 ;  /* 0x0000000000007941 */ /* 0x000fea0003800000 */
.L_x_8087:
[----:B------:R-:W-:Y:S01]  /*c070*/  IMAD.SHL.U32 R2, R2, 0x200000, RZ ;  /* 0x0020000002027824 */ /* 0x000fe200078e00ff */
[----:B------:R-:W-:-:S04]  /*c080*/  LEA R3, R0, 0x37800000, 0x17 ;  /* 0x3780000000037811 */ /* 0x000fc800078eb8ff */
[----:B------:R-:W-:Y:S01]  /*c090*/  LOP3.LUT R22, R3, R2, R22, 0xfe, !PT ;  /* 0x0000000203167212 */ /* 0x000fe200078efe16 */
[----:B------:R-:W-:Y:S05]  /*c0a0*/  BRA `(.L_x_8070) ;  /* 0x0000028000007947 */ /* 0x000fea0003800000 */
.L_x_8082:
        /* <DEDUP_REMOVED lines=14> */
.L_x_8069:
        /* <DEDUP_REMOVED lines=21> */
.L_x_8090:
[----:B------:R-:W2:Y:S02]  /*c2e0*/  LDG.E.64 R22, [R2.64] ;  /* 0x0000002402167981 */ /* 0x000ea4000c1e1b00 */
[----:B--2---:R0:W2:Y:S01]  /*c2f0*/  I2F.U64 R22, R22 ;  /* 0x0000001600167312 */ /* 0x0040a20000301000 */
[----:B------:R-:W-:Y:S05]  /*c300*/  BRA `(.L_x_8070) ;  /* 0x0000002000007947 */ /* 0x000fea0003800000 */
.L_x_8089:
[----:B------:R-:W2:Y:S02]  /*c310*/  LDG.E R2, [R2.64] ;  /* 0x0000002402027981 */ /* 0x000ea4000c1e1900 */
[----:B--2---:R0:W2:Y:S02]  /*c320*/  I2F.U32 R22, R2 ;  /* 0x0000000200167306 */ /* 0x0040a40000201000 */
.L_x_8070:
[----:B------:R-:W-:Y:S05]  /*c330*/  BSYNC B6 ;  /* 0x0000000000067941 */ /* 0x000fea0003800000 */
.L_x_8064:
        /* <DEDUP_REMOVED lines=18> */
.L_x_8095:
[----:B------:R-:W3:Y:S02]  /*c460*/  LDG.E.U8 R0, [R2.64] ;  /* 0x0000002402007981 */ /* 0x000ee4000c1e1100 */
[----:B---3--:R-:W0:Y:S01]  /*c470*/  I2F.U16 R0, R0 ;  /* 0x0000000000007306 */ /* 0x008e220000101000 */
[----:B------:R-:W-:Y:S05]  /*c480*/  BRA `(.L_x_8097) ;  /* 0x00000ca000007947 */ /* 0x000fea0003800000 */
.L_x_8094:
        /* <DEDUP_REMOVED lines=9> */
.L_x_8099:
[----:B------:R-:W3:Y:S02]  /*c520*/  LDG.E R0, [R2.64] ;  /* 0x0000002402007981 */ /* 0x000ee4000c1e1900 */
[----:B---3--:R-:W0:Y:S01]  /*c530*/  I2F R0, R0 ;  /* 0x0000000000007306 */ /* 0x008e220000201400 */
[----:B------:R-:W-:Y:S05]  /*c540*/  BRA `(.L_x_8097) ;  /* 0x00000be000007947 */ /* 0x000fea0003800000 */
.L_x_8098:
[----:B------:R-:W3:Y:S02]  /*c550*/  LDG.E.U16 R0, [R2.64] ;  /* 0x0000002402007981 */ /* 0x000ee4000c1e1500 */
[----:B---3--:R-:W0:Y:S01]  /*c560*/  I2F.S16 R0, R0 ;  /* 0x0000000000007306 */ /* 0x008e220000101400 */
[----:B------:R-:W-:Y:S05]  /*c570*/  BRA `(.L_x_8097) ;  /* 0x00000bb000007947 */ /* 0x000fea0003800000 */
.L_x_8093:
        /* <DEDUP_REMOVED lines=8> */
.L_x_8101:
[----:B------:R-:W3:Y:S02]  /*c600*/  LDG.E.U16 R0, [R2.64] ;  /* 0x0000002402007981 */ /* 0x000ee4000c1e1500 */
[----:B---3--:R-:W-:Y:S01]  /*c610*/  HADD2.F32 R0, -RZ, R0.H0_H0 ;  /* 0x20000000ff007230 */ /* 0x008fe20000004100 */
[----:B------:R-:W-:Y:S05]  /*c620*/  BRA `(.L_x_8097) ;  /* 0x00000b0000007947 */ /* 0x000fea0003800000 */
.L_x_8100:
        /* <DEDUP_REMOVED lines=8> */
.L_x_8103:
[----:B------:R-:W3:Y:S02]  /*c6b0*/  LDG.E.U16 R0, [R2.64] ;  /* 0x0000002402007981 */ /* 0x000ee4000c1e1500 */
[----:B---3--:R-:W-:Y:S01]  /*c6c0*/  HADD2.F32 R0, -RZ, R0.H0_H0 ;  /* 0x20000000ff007230 */ /* 0x008fe20000004100 */
[----:B------:R-:W-:Y:S05]  /*c6d0*/  BRA `(.L_x_8097) ;  /* 0x00000a5000007947 */ /* 0x000fea0003800000 */
.L_x_8102:
[----:B------:R-:W3:Y:S02]  /*c6e0*/  LDG.E.64 R2, [R2.64] ;  /* 0x0000002402027981 */ /* 0x000ee4000c1e1b00 */
[----:B---3--:R-:W0:Y:S01]  /*c6f0*/  F2F.F32.F64 R0, R2 ;  /* 0x0000000200007310 */ /* 0x008e220000301000 */
[----:B------:R-:W0:-:S14]  /*c700*/  DSETP.GEU.AND P0, PT, |R2|, c[0x2][0x0], PT ;  /* 0x008000000200762a */ /* 0x000e1c0003f0e200 */
[----:B0-----:R-:W-:Y:S01]  /*c710*/  @!P0 FMUL R0, R0, 1.175494350822287508e-38 ;  /* 0x0080000000008820 */ /* 0x001fe20000400000 */
[----:B------:R-:W-:Y:S05]  /*c720*/  BRA `(.L_x_8097) ;  /* 0x00000a0000007947 */ /* 0x000fea0003800000 */
.L_x_8092:
        /* <DEDUP_REMOVED lines=12> */
.L_x_8106:
[----:B------:R-:W3:Y:S02]  /*c7f0*/  LDG.E.64 R2, [R2.64] ;  /* 0x0000002402027981 */ /* 0x000ee4000c1e1b00 */
[----:B---3--:R-:W0:Y:S01]  /*c800*/  F2F.F32.F64 R0, R2 ;  /* 0x0000000200007310 */ /* 0x008e220000301000 */
[----:B------:R-:W0:-:S14]  /*c810*/  DSETP.GEU.AND P0, PT, |R2|, c[0x2][0x0], PT ;  /* 0x008000000200762a */ /* 0x000e1c0003f0e200 */
[----:B0-----:R-:W-:Y:S01]  /*c820*/  @!P0 FMUL R0, R0, 1.175494350822287508e-38 ;  /* 0x0080000000008820 */ /* 0x001fe20000400000 */
[----:B------:R-:W-:Y:S05]  /*c830*/  BRA `(.L_x_8097) ;  /* 0x000008f000007947 */ /* 0x000fea0003800000 */
.L_x_8105:
        /* <DEDUP_REMOVED lines=26> */
.L_x_8108:
        /* <DEDUP_REMOVED lines=13> */
.L_x_8107:
[----:B------:R-:W3:Y:S02]  /*cab0*/  LDG.E.U16 R0, [R2.64] ;  /* 0x0000002402007981 */ /* 0x000ee4000c1e1500 */
[----:B---3--:R-:W-:Y:S01]  /*cac0*/  PRMT R0, RZ, 0x5410, R0 ;  /* 0x00005410ff007816 */ /* 0x008fe20000000000 */
[----:B------:R-:W-:Y:S05]  /*cad0*/  BRA `(.L_x_8097) ;  /* 0x0000065000007947 */ /* 0x000fea0003800000 */
.L_x_8104:
        /* <DEDUP_REMOVED lines=11> */
.L_x_8111:
        /* <DEDUP_REMOVED lines=20> */
.L_x_8113:
[----:B------:R-:W-:Y:S05]  /*ccd0*/  BSYNC B0 ;  /* 0x0000000000007941 */ /* 0x000fea0003800000 */
.L_x_8112:
[----:B------:R-:W-:Y:S01]  /*cce0*/  LEA R3, R0, 0x3b800000, 0x17 ;  /* 0x3b80000000037811 */ /* 0x000fe200078eb8ff */
[----:B------:R-:W-:-:S05]  /*ccf0*/  IMAD.SHL.U32 R0, R2, 0x100000, RZ ;  /* 0x0010000002007824 */ /* 0x000fca00078e00ff */
[----:B------:R-:W-:Y:S01]  /*cd00*/  LOP3.LUT R0, R3, R0, R4, 0xfe, !PT ;  /* 0x0000000003007212 */ /* 0x000fe200078efe04 */
[----:B------:R-:W-:Y:S05]  /*cd10*/  BRA `(.L_x_8097) ;  /* 0x0000041000007947 */ /* 0x000fea0003800000 */
.L_x_8110:
        /* <DEDUP_REMOVED lines=20> */
.L_x_8115:
[----:B------:R-:W-:Y:S05]  /*ce60*/  BSYNC B0 ;  /* 0x0000000000007941 */ /* 0x000fea0003800000 */
.L_x_8114:
[----:B------:R-:W-:Y:S01]  /*ce70*/  LEA R3, R0, 0x37800000, 0x17 ;  /* 0x3780000000037811 */ /* 0x000fe200078eb8ff */
[----:B------:R-:W-:-:S05]  /*ce80*/  IMAD.SHL.U32 R0, R2, 0x200000, RZ ;  /* 0x0020000002007824 */ /* 0x000fca00078e00ff */
[----:B------:R-:W-:Y:S01]  /*ce90*/  LOP3.LUT R0, R3, R0, R4, 0xfe, !PT ;  /* 0x0000000003007212 */ /* 0x000fe200078efe04 */
[----:B------:R-:W-:Y:S05]  /*cea0*/  BRA `(.L_x_8097) ;  /* 0x0000028000007947 */ /* 0x000fea0003800000 */
.L_x_8109:
        /* <DEDUP_REMOVED lines=14> */
.L_x_8096:
        /* <DEDUP_REMOVED lines=21> */
.L_x_8117:
[----:B------:R-:W3:Y:S02]  /*d0e0*/  LDG.E.64 R2, [R2.64] ;  /* 0x0000002402027981 */ /* 0x000ee4000c1e1b00 */
[----:B---3--:R0:W3:Y:S01]  /*d0f0*/  I2F.U64 R0, R2 ;  /* 0x0000000200007312 */ /* 0x0080e20000301000 */
[----:B------:R-:W-:Y:S05]  /*d100*/  BRA `(.L_x_8097) ;  /* 0x0000002000007947 */ /* 0x000fea0003800000 */
.L_x_8116:
[----:B------:R-:W3:Y:S02]  /*d110*/  LDG.E R0, [R2.64] ;  /* 0x0000002402007981 */ /* 0x000ee4000c1e1900 */
[----:B---3--:R-:W0:Y:S02]  /*d120*/  I2F.U32 R0, R0 ;  /* 0x0000000000007306 */ /* 0x008e240000201000 */
.L_x_8097:
[----:B------:R-:W-:Y:S05]  /*d130*/  BSYNC B6 ;  /* 0x0000000000067941 */ /* 0x000fea0003800000 */
.L_x_8091:
        /* <DEDUP_REMOVED lines=18> */
.L_x_8121:
[----:B------:R-:W0:Y:S02]  /*d260*/  F2I.S64.TRUNC R2, R2 ;  /* 0x0000000200027311 */ /* 0x000e24000020d900 */
[----:B0-----:R-:W-:-:S05]  /*d270*/  IMAD.MOV.U32 R5, RZ, RZ, R2 ;  /* 0x000000ffff057224 */ /* 0x001fca00078e0002 */
[----:B------:R0:W-:Y:S01]  /*d280*/  STG.E.U8 [R16.64], R5 ;  /* 0x0000000510007986 */ /* 0x0001e2000c101124 */
[----:B------:R-:W-:Y:S05]  /*d290*/  BRA `(.L_x_8123) ;  /* 0x00000d3000007947 */ /* 0x000fea0003800000 */
.L_x_8120:
        /* <DEDUP_REMOVED lines=9> */
.L_x_8125:
[----:B------:R-:W0:Y:S02]  /*d330*/  F2I.FTZ.TRUNC.NTZ R3, R2 ;  /* 0x0000000200037305 */ /* 0x000e24000021f100 */
[----:B0-----:R0:W-:Y:S01]  /*d340*/  STG.E [R16.64], R3 ;  /* 0x0000000310007986 */ /* 0x0011e2000c101924 */
[----:B------:R-:W-:Y:S05]  /*d350*/  BRA `(.L_x_8123) ;  /* 0x00000c7000007947 */ /* 0x000fea0003800000 */
.L_x_8124:
[----:B------:R-:W0:Y:S02]  /*d360*/  F2I.FTZ.TRUNC.NTZ R3, R2 ;  /* 0x0000000200037305 */ /* 0x000e24000021f100 */
[----:B0-----:R0:W-:Y:S01]  /*d370*/  STG.E.U16 [R16.64], R3 ;  /* 0x0000000310007986 */ /* 0x0011e2000c101524 */
[----:B------:R-:W-:Y:S05]  /*d380*/  BRA `(.L_x_8123) ;  /* 0x00000c4000007947 */ /* 0x000fea0003800000 */
.L_x_8119:
        /* <DEDUP_REMOVED lines=8> */
.L_x_8127:
[----:B------:R-:W-:-:S05]  /*d410*/  F2FP.PACK_AB R2, RZ, R2 ;  /* 0x00000002ff02723e */ /* 0x000fca00000000ff */
[----:B------:R0:W-:Y:S01]  /*d420*/  STG.E.U16 [R16.64], R2 ;  /* 0x0000000210007986 */ /* 0x0001e2000c101524 */
[----:B------:R-:W-:Y:S05]  /*d430*/  BRA `(.L_x_8123) ;  /* 0x00000b9000007947 */ /* 0x000fea0003800000 */
.L_x_8126:
        /* <DEDUP_REMOVED lines=9> */
.L_x_8129:
[----:B------:R-:W-:-:S04]  /*d4d0*/  F2FP.PACK_AB R3, RZ, R2 ;  /* 0x00000002ff03723e */ /* 0x000fc800000000ff */
[----:B------:R-:W-:-:S05]  /*d4e0*/  PRMT R3, R3, 0x5410, RZ ;  /* 0x0000541003037816 */ /* 0x000fca00000000ff */
[----:B------:R0:W-:Y:S01]  /*d4f0*/  STG.E [R16.64], R3 ;  /* 0x0000000310007986 */ /* 0x0001e2000c101924 */
[----:B------:R-:W-:Y:S05]  /*d500*/  BRA `(.L_x_8123) ;  /* 0x00000ac000007947 */ /* 0x000fea0003800000 */
.L_x_8128:
[----:B------:R-:W-:-:S06]  /*d510*/  FMUL.FTZ R2, R2, 1 ;  /* 0x3f80000002027820 */ /* 0x000fcc0000410000 */
[----:B------:R-:W0:Y:S02]  /*d520*/  F2F.F64.F32 R2, R2 ;  /* 0x0000000200027310 */ /* 0x000e240000201800 */
[----:B0-----:R0:W-:Y:S01]  /*d530*/  STG.E.64 [R16.64], R2 ;  /* 0x0000000210007986 */ /* 0x0011e2000c101b24 */
[----:B------:R-:W-:Y:S05]  /*d540*/  BRA `(.L_x_8123) ;  /* 0x00000a8000007947 */ /* 0x000fea0003800000 */
.L_x_8118:
        /* <DEDUP_REMOVED lines=12> */
.L_x_8132:
[----:B------:R-:W-:Y:S01]  /*d610*/  FMUL.FTZ R4, R2, 1 ;  /* 0x3f80000002047820 */ /* 0x000fe20000410000 */
[----:B------:R-:W-:-:S05]  /*d620*/  CS2R R6, SRZ ;  /* 0x0000000000067805 */ /* 0x000fca000001ff00 */
[----:B------:R-:W0:Y:S02]  /*d630*/  F2F.F64.F32 R4, R4 ;  /* 0x0000000400047310 */ /* 0x000e240000201800 */
[----:B0-----:R0:W-:Y:S01]  /*d640*/  STG.E.128 [R16.64], R4 ;  /* 0x0000000410007986 */ /* 0x0011e2000c101d24 */
[----:B------:R-:W-:Y:S05]  /*d650*/  BRA `(.L_x_8123) ;  /* 0x0000097000007947 */ /* 0x000fea0003800000 */
.L_x_8131:
        /* <DEDUP_REMOVED lines=20> */
.L_x_8136:
[----:B------:R-:W-:Y:S05]  /*d7a0*/  BSYNC B0 ;  /* 0x0000000000007941 */ /* 0x000fea0003800000 */
.L_x_8135:
[----:B------:R-:W-:-:S05]  /*d7b0*/  LOP3.LUT R5, R0, R5, RZ, 0xfc, !PT ;  /* 0x0000000500057212 */ /* 0x000fca00078efcff */
[----:B------:R0:W-:Y:S01]  /*d7c0*/  STG.E.U8 [R16.64], R5 ;  /* 0x0000000510007986 */ /* 0x0001e2000c101124 */
[----:B------:R-:W-:Y:S05]  /*d7d0*/  BRA `(.L_x_8123) ;  /* 0x000007f000007947 */ /* 0x000fea0003800000 */
.L_x_8134:
        /* <DEDUP_REMOVED lines=12> */
.L_x_8138:
[----:B------:R-:W-:Y:S01]  /*d8a0*/  IMAD.MOV.U32 R0, RZ, RZ, 0x7f ;  /* 0x0000007fff007424 */ /* 0x000fe200078e00ff */
[----:B------:R-:W-:-:S04]  /*d8b0*/  ISETP.GT.U32.AND P0, PT, R4, 0x7f800000, PT ;  /* 0x7f8000000400780c */ /* 0x000fc80003f04070 */
[----:B------:R-:W-:-:S04]  /*d8c0*/  SEL R0, R0, 0x7c, P0 ;  /* 0x0000007c00007807 */ /* 0x000fc80000000000 */
.L_x_8139:
[----:B------:R-:W-:Y:S05]  /*d8d0*/  BSYNC B0 ;  /* 0x0000000000007941 */ /* 0x000fea0003800000 */
.L_x_8137:
[----:B------:R-:W-:-:S04]  /*d8e0*/  LOP3.LUT R2, R2, 0x80000000, RZ, 0xc0, !PT ;  /* 0x8000000002027812 */ /* 0x000fc800078ec0ff */
[----:B------:R-:W-:-:S04]  /*d8f0*/  SHF.R.U32.HI R3, RZ, 0x18, R2 ;  /* 0x00000018ff037819 */ /* 0x000fc80000011602 */
[----:B------:R-:W-:-:S05]  /*d900*/  LOP3.LUT R3, R0, R3, RZ, 0xfc, !PT ;  /* 0x0000000300037212 */ /* 0x000fca00078efcff */
[----:B------:R0:W-:Y:S01]  /*d910*/  STG.E.U8 [R16.64], R3 ;  /* 0x0000000310007986 */ /* 0x0001e2000c101124 */
[----:B------:R-:W-:Y:S05]  /*d920*/  BRA `(.L_x_8123) ;  /* 0x000006a000007947 */ /* 0x000fea0003800000 */
.L_x_8133:
[----:B------:R-:W-:-:S05]  /*d930*/  F2FP.BF16.PACK_AB R2, RZ, R2 ;  /* 0x00000002ff02723e */ /* 0x000fca00000010ff */
[----:B------:R0:W-:Y:S01]  /*d940*/  STG.E.U16 [R16.64], R2 ;  /* 0x0000000210007986 */ /* 0x0001e2000c101524 */
[----:B------:R-:W-:Y:S05]  /*d950*/  BRA `(.L_x_8123) ;  /* 0x0000067000007947 */ /* 0x000fea0003800000 */
.L_x_8130:
        /* <DEDUP_REMOVED lines=11> */
.L_x_8142:
        /* <DEDUP_REMOVED lines=16> */
.L_x_8145:
[----:B------:R-:W-:-:S04]  /*db10*/  LOP3.LUT R2, R2, 0x80000000, RZ, 0xc0, !PT ;  /* 0x8000000002027812 */ /* 0x000fc800078ec0ff */
[----:B------:R-:W-:-:S04]  /*db20*/  SHF.R.U32.HI R3, RZ, 0x18, R2 ;  /* 0x00000018ff037819 */ /* 0x000fc80000011602 */
[----:B------:R-:W-:-:S04]  /*db30*/  LOP3.LUT R0, R0, R3, RZ, 0xfc, !PT ;  /* 0x0000000300007212 */ /* 0x000fc800078efcff */
[----:B------:R-:W-:Y:S02]  /*db40*/  PRMT R8, R0, 0x7610, R8 ;  /* 0x0000761000087816 */ /* 0x000fe40000000008 */
.L_x_8144:
[----:B------:R-:W-:Y:S05]  /*db50*/  BSYNC B0 ;  /* 0x0000000000007941 */ /* 0x000fea0003800000 */
.L_x_8143:
[----:B------:R0:W-:Y:S01]  /*db60*/  STG.E.U8 [R16.64], R8 ;  /* 0x0000000810007986 */ /* 0x0001e2000c101124 */
[----:B------:R-:W-:Y:S05]  /*db70*/  BRA `(.L_x_8123) ;  /* 0x0000045000007947 */ /* 0x000fea0003800000 */
.L_x_8141:
        /* <DEDUP_REMOVED lines=16> */
.L_x_8148:
[----:B------:R-:W-:-:S04]  /*dc80*/  LOP3.LUT R2, R2, 0x80000000, RZ, 0xc0, !PT ;  /* 0x8000000002027812 */ /* 0x000fc800078ec0ff */
[----:B------:R-:W-:-:S04]  /*dc90*/  SHF.R.U32.HI R3, RZ, 0x18, R2 ;  /* 0x00000018ff037819 */ /* 0x000fc80000011602 */
[----:B------:R-:W-:-:S04]  /*dca0*/  LOP3.LUT R0, R0, R3, RZ, 0xfc, !PT ;  /* 0x0000000300007212 */ /* 0x000fc800078efcff */
[----:B------:R-:W-:Y:S02]  /*dcb0*/  PRMT R8, R0, 0x7610, R8 ;  /* 0x0000761000087816 */ /* 0x000fe40000000008 */
.L_x_8147:
[----:B------:R-:W-:Y:S05]  /*dcc0*/  BSYNC B0 ;  /* 0x0000000000007941 */ /* 0x000fea0003800000 */
.L_x_8146:
[----:B------:R0:W-:Y:S01]  /*dcd0*/  STG.E.U8 [R16.64], R8 ;  /* 0x0000000810007986 */ /* 0x0001e2000c101124 */
[----:B------:R-:W-:Y:S05]  /*dce0*/  BRA `(.L_x_8123) ;  /* 0x000002e000007947 */ /* 0x000fea0003800000 */
.L_x_8140:
        /* <DEDUP_REMOVED lines=21> */
.L_x_8122:
        /* <DEDUP_REMOVED lines=20> */
.L_x_8150:
[----:B------:R-:W0:Y:S02]  /*df80*/  F2I.U64.TRUNC R2, R2 ;  /* 0x0000000200027311 */ /* 0x000e24000020d800 */
[----:B0-----:R0:W-:Y:S01]  /*df90*/  STG.E.64 [R16.64], R2 ;  /* 0x0000000210007986 */ /* 0x0011e2000c101b24 */
[----:B------:R-:W-:Y:S05]  /*dfa0*/  BRA `(.L_x_8123) ;  /* 0x0000002000007947 */ /* 0x000fea0003800000 */
.L_x_8149:
[----:B------:R-:W0:Y:S02]  /*dfb0*/  F2I.FTZ.U32.TRUNC.NTZ R3, R2 ;  /* 0x0000000200037305 */ /* 0x000e24000021f000 */
[----:B0-----:R0:W-:Y:S02]  /*dfc0*/  STG.E [R16.64], R3 ;  /* 0x0000000310007986 */ /* 0x0011e4000c101924 */
.L_x_8123:
[----:B------:R-:W-:Y:S02]  /*dfd0*/  IADD3 R25, R25, 0x80, RZ ;  /* 0x0000008019197810 */ /* 0x000fe40007ffe0ff */
.L_x_7920:
[----:B------:R-:W-:Y:S05]  /*dfe0*/  BSYNC B7 ;  /* 0x0000000000077941 */ /* 0x000fea0003800000 */
.L_x_7919:
[----:B------:R-:W-:-:S13]  /*dff0*/  ISETP.GE.AND P0, PT, R25, c[0x0][0x160], PT ;  /* 0x0000580019007a0c */ /* 0x000fda0003f06270 */
[----:B------:R-:W-:Y:S05]  /*e000*/  @P0 EXIT ;  /* 0x000000000000094d */ /* 0x000fea0003800000 */
        /* <DEDUP_REMOVED lines=281> */
.L_x_8151:
        /* <DEDUP_REMOVED lines=20> */
.L_x_8156:
[----:B------:R-:W2:Y:S02]  /*f2e0*/  LDG.E.U8 R2, [R2.64] ;  /* 0x0000002402027981 */ /* 0x000ea4000c1e1100 */
[----:B--2---:R0:W1:Y:S01]  /*f2f0*/  I2F.U16 R19, R2 ;  /* 0x0000000200137306 */ /* 0x0040620000101000 */
[----:B------:R-:W-:Y:S05]  /*f300*/  BRA `(.L_x_8158) ;  /* 0x00000ca000007947 */ /* 0x000fea0003800000 */
.L_x_8155:
        /* <DEDUP_REMOVED lines=9> */
.L_x_8160:
[----:B------:R-:W2:Y:S02]  /*f3a0*/  LDG.E R2, [R2.64] ;  /* 0x0000002402027981 */ /* 0x000ea4000c1e1900 */
[----:B--2---:R0:W1:Y:S01]  /*f3b0*/  I2F R19, R2 ;  /* 0x0000000200137306 */ /* 0x0040620000201400 */
[----:B------:R-:W-:Y:S05]  /*f3c0*/  BRA `(.L_x_8158) ;  /* 0x00000be000007947 */ /* 0x000fea0003800000 */
.L_x_8159:
[----:B------:R-:W2:Y:S02]  /*f3d0*/  LDG.E.U16 R2, [R2.64] ;  /* 0x0000002402027981 */ /* 0x000ea4000c1e1500 */
[----:B--2---:R0:W1:Y:S01]  /*f3e0*/  I2F.S16 R19, R2 ;  /* 0x0000000200137306 */ /* 0x0040620000101400 */
[----:B------:R-:W-:Y:S05]  /*f3f0*/  BRA `(.L_x_8158) ;  /* 0x00000bb000007947 */ /* 0x000fea0003800000 */
.L_x_8154:
        /* <DEDUP_REMOVED lines=8> */
.L_x_8162:
[----:B------:R-:W2:Y:S02]  /*f480*/  LDG.E.U16 R2, [R2.64] ;  /* 0x0000002402027981 */ /* 0x000ea4000c1e1500 */
[----:B--2---:R-:W-:Y:S01]  /*f490*/  HADD2.F32 R19, -RZ, R2.H0_H0 ;  /* 0x20000002ff137230 */ /* 0x004fe20000004100 */
[----:B------:R-:W-:Y:S05]  /*f4a0*/  BRA `(.L_x_8158) ;  /* 0x00000b0000007947 */ /* 0x000fea0003800000 */
.L_x_8161:
        /* <DEDUP_REMOVED lines=8> */
.L_x_8164:
[----:B------:R-:W2:Y:S02]  /*f530*/  LDG.E.U16 R2, [R2.64] ;  /* 0x0000002402027981 */ /* 0x000ea4000c1e1500 */
[----:B--2---:R-:W-:Y:S01]  /*f540*/  HADD2.F32 R19, -RZ, R2.H0_H0 ;  /* 0x20000002ff137230 */ /* 0x004fe20000004100 */
[----:B------:R-:W-:Y:S05]  /*f550*/  BRA `(.L_x_8158) ;  /* 0x00000a5000007947 */ /* 0x000fea0003800000 */
.L_x_8163:
[----:B------:R-:W2:Y:S02]  /*f560*/  LDG.E.64 R2, [R2.64] ;  /* 0x0000002402027981 */ /* 0x000ea4000c1e1b00 */
[----:B--2---:R-:W0:Y:S01]  /*f570*/  F2F.F32.F64 R19, R2 ;  /* 0x0000000200137310 */ /* 0x004e220000301000 */
[----:B------:R-:W0:-:S14]  /*f580*/  DSETP.GEU.AND P0, PT, |R2|, c[0x2][0x0], PT ;  /* 0x008000000200762a */ /* 0x000e1c0003f0e200 */
[----:B0-----:R-:W-:Y:S01]  /*f590*/  @!P0 FMUL R19, R19, 1.175494350822287508e-38 ;  /* 0x0080000013138820 */ /* 0x001fe20000400000 */
[----:B------:R-:W-:Y:S05]  /*f5a0*/  BRA `(.L_x_8158) ;  /* 0x00000a0000007947 */ /* 0x000fea0003800000 */
.L_x_8153:
        /* <DEDUP_REMOVED lines=12> */
.L_x_8167:
[----:B------:R-:W2:Y:S02]  /*f670*/  LDG.E.64 R2, [R2.64] ;  /* 0x0000002402027981 */ /* 0x000ea4000c1e1b00 */
[----:B--2---:R-:W0:Y:S01]  /*f680*/  F2F.F32.F64 R19, R2 ;  /* 0x0000000200137310 */ /* 0x004e220000301000 */
[----:B------:R-:W0:-:S14]  /*f690*/  DSETP.GEU.AND P0, PT, |R2|, c[0x2][0x0], PT ;  /* 0x008000000200762a */ /* 0x000e1c0003f0e200 */
[----:B0-----:R-:W-:Y:S01]  /*f6a0*/  @!P0 FMUL R19, R19, 1.175494350822287508e-38 ;  /* 0x0080000013138820 */ /* 0x001fe20000400000 */
[----:B------:R-:W-:Y:S05]  /*f6b0*/  BRA `(.L_x_8158) ;  /* 0x000008f000007947 */ /* 0x000fea0003800000 */
.L_x_8166:
        /* <DEDUP_REMOVED lines=26> */
.L_x_8169:
        /* <DEDUP_REMOVED lines=13> */
.L_x_8168:
[----:B------:R-:W2:Y:S02]  /*f930*/  LDG.E.U16 R2, [R2.64] ;  /* 0x0000002402027981 */ /* 0x000ea4000c1e1500 */
[----:B--2---:R-:W-:Y:S01]  /*f940*/  PRMT R19, RZ, 0x5410, R2 ;  /* 0x00005410ff137816 */ /* 0x004fe20000000002 */
[----:B------:R-:W-:Y:S05]  /*f950*/  BRA `(.L_x_8158) ;  /* 0x0000065000007947 */ /* 0x000fea0003800000 */
.L_x_8165:
        /* <DEDUP_REMOVED lines=11> */
.L_x_8172:
        /* <DEDUP_REMOVED lines=20> */
.L_x_8174:
[----:B------:R-:W-:Y:S05]  /*fb50*/  BSYNC B0 ;  /* 0x0000000000007941 */ /* 0x000fea0003800000 */
.L_x_8173:
[----:B------:R-:W-:Y:S01]  /*fb60*/  IMAD.SHL.U32 R2, R2, 0x100000, RZ ;  /* 0x0010000002027824 */ /* 0x000fe200078e00ff */
[----:B------:R-:W-:-:S04]  /*fb70*/  LEA R0, R0, 0x3b800000, 0x17 ;  /* 0x3b80000000007811 */ /* 0x000fc800078eb8ff */
[----:B------:R-:W-:Y:S01]  /*fb80*/  LOP3.LUT R19, R0, R2, R19, 0xfe, !PT ;  /* 0x0000000200137212 */ /* 0x000fe200078efe13 */
[----:B------:R-:W-:Y:S05]  /*fb90*/  BRA `(.L_x_8158) ;  /* 0x0000041000007947 */ /* 0x000fea0003800000 */
.L_x_8171:
        /* <DEDUP_REMOVED lines=20> */
.L_x_8176:
[----:B------:R-:W-:Y:S05]  /*fce0*/  BSYNC B0 ;  /* 0x0000000000007941 */ /* 0x000fea0003800000 */
.L_x_8175:
[----:B------:R-:W-:Y:S01]  /*fcf0*/  IMAD.SHL.U32 R2, R2, 0x200000, RZ ;  /* 0x0020000002027824 */ /* 0x000fe200078e00ff */
[----:B------:R-:W-:-:S04]  /*fd00*/  LEA R0, R0, 0x37800000, 0x17 ;  /* 0x3780000000007811 */ /* 0x000fc800078eb8ff */
[----:B------:R-:W-:Y:S01]  /*fd10*/  LOP3.LUT R19, R0, R2, R19, 0xfe, !PT ;  /* 0x0000000200137212 */ /* 0x000fe200078efe13 */
[----:B------:R-:W-:Y:S05]  /*fd20*/  BRA `(.L_x_8158) ;  /* 0x0000028000007947 */ /* 0x000fea0003800000 */
.L_x_8170:
        /* <DEDUP_REMOVED lines=14> */
.L_x_8157:
        /* <DEDUP_REMOVED lines=21> */
.L_x_8178:
[----:B------:R-:W2:Y:S02]  /*ff60*/  LDG.E.64 R2, [R2.64] ;  /* 0x0000002402027981 */ /* 0x000ea4000c1e1b00 */
[----:B--2---:R0:W1:Y:S01]  /*ff70*/  I2F.U64 R19, R2 ;  /* 0x0000000200137312 */ /* 0x0040620000301000 */
[----:B------:R-:W-:Y:S05]  /*ff80*/  BRA `(.L_x_8158) ;  /* 0x0000002000007947 */ /* 0x000fea0003800000 */
.L_x_8177:
[----:B------:R-:W2:Y:S02]  /*ff90*/  LDG.E R2, [R2.64] ;  /* 0x0000002402027981 */ /* 0x000ea4000c1e1900 */
[----:B--2---:R0:W1:Y:S02]  /*ffa0*/  I2F.U32 R19, R2 ;  /* 0x0000000200137306 */ /* 0x0040640000201000 */
.L_x_8158:
[----:B------:R-:W-:Y:S05]  /*ffb0*/  BSYNC B6 ;  /* 0x0000000000067941 */ /* 0x000fea0003800000 */
.L_x_8152:
        /* <DEDUP_REMOVED lines=18> */
.L_x_8183:
[----:B------:R-:W2:Y:S02]  /*100e0*/  LDG.E.U8 R2, [R2.64] ;  /* 0x0000002402027981 */ /* 0x000ea4000c1e1100 */
[----:B--2---:R0:W2:Y:S01]  /*100f0*/  I2F.U16 R22, R2 ;  /* 0x0000000200167306 */ /* 0x0040a20000101000 */
[----:B------:R-:W-:Y:S05]  /*10100*/  BRA `(.L_x_8185) ;  /* 0x00000ca000007947 */ /* 0x000fea0003800000 */
.L_x_8182:
        /* <DEDUP_REMOVED lines=9> */
.L_x_8187:
[----:B------:R-:W2:Y:S02]  /*101a0*/  LDG.E R2, [R2.64] ;  /* 0x0000002402027981 */ /* 0x000ea4000c1e1900 */
[----:B--2---:R0:W2:Y:S01]  /*101b0*/  I2F R22, R2 ;  /* 0x0000000200167306 */ /* 0x0040a20000201400 */
[----:B------:R-:W-:Y:S05]  /*101c0*/  BRA `(.L_x_8185) ;  /* 0x00000be000007947 */ /* 0x000fea0003800000 */
.L_x_8186:
[----:B------:R-:W2:Y:S02]  /*101d0*/  LDG.E.U16 R2, [R2.64] ;  /* 0x0000002402027981 */ /* 0x000ea4000c1e1500 */
[----:B--2---:R0:W2:Y:S01]  /*101e0*/  I2F.S16 R22, R2 ;  /* 0x0000000200167306 */ /* 0x0040a20000101400 */
[----:B------:R-:W-:Y:S05]  /*101f0*/  BRA `(.L_x_8185) ;  /* 0x00000bb000007947 */ /* 0x000fea0003800000 */
.L_x_8181:
        /* <DEDUP_REMOVED lines=8> */
.L_x_8189:
[----:B------:R-:W2:Y:S02]  /*10280*/  LDG.E.U16 R2, [R2.64] ;  /* 0x0000002402027981 */ /* 0x000ea4000c1e1500 */
[----:B--2---:R-:W-:Y:S01]  /*10290*/  HADD2.F32 R22, -RZ, R2.H0_H0 ;  /* 0x20000002ff167230 */ /* 0x004fe20000004100 */
[----:B------:R-:W-:Y:S05]  /*102a0*/  BRA `(.L_x_8185) ;  /* 0x00000b0000007947 */ /* 0x000fea0003800000 */
.L_x_8188:
        /* <DEDUP_REMOVED lines=8> */
.L_x_8191:
[----:B------:R-:W2:Y:S02]  /*10330*/  LDG.E.U16 R2, [R2.64] ;  /* 0x0000002402027981 */ /* 0x000ea4000c1e1500 */
[----:B--2---:R-:W-:Y:S01]  /*10340*/  HADD2.F32 R22, -RZ, R2.H0_H0 ;  /* 0x20000002ff167230 */ /* 0x004fe20000004100 */
[----:B------:R-:W-:Y:S05]  /*10350*/  BRA `(.L_x_8185) ;  /* 0x00000a5000007947 */ /* 0x000fea0003800000 */
.L_x_8190:
[----:B------:R-:W2:Y:S02]  /*10360*/  LDG.E.64 R2, [R2.64] ;  /* 0x0000002402027981 */ /* 0x000ea4000c1e1b00 */
[----:B--2---:R-:W0:Y:S01]  /*10370*/  F2F.F32.F64 R22, R2 ;  /* 0x0000000200167310 */ /* 0x004e220000301000 */
[----:B------:R-:W0:-:S14]  /*10380*/  DSETP.GEU.AND P0, PT, |R2|, c[0x2][0x0], PT ;  /* 0x008000000200762a */ /* 0x000e1c0003f0e200 */
[----:B0-----:R-:W-:Y:S01]  /*10390*/  @!P0 FMUL R22, R22, 1.175494350822287508e-38 ;  /* 0x0080000016168820 */ /* 0x001fe20000400000 */
[----:B------:R-:W-:Y:S05]  /*103a0*/  BRA `(.L_x_8185) ;  /* 0x00000a0000007947 */ /* 0x000fea0003800000 */
.L_x_8180:
        /* <DEDUP_REMOVED lines=12> */
.L_x_8194:
[----:B------:R-:W2:Y:S02]  /*10470*/  LDG.E.64 R2, [R2.64] ;  /* 0x0000002402027981 */ /* 0x000ea4000c1e1b00 */
[----:B--2---:R-:W0:Y:S01]  /*10480*/  F2F.F32.F64 R22, R2 ;  /* 0x0000000200167310 */ /* 0x004e220000301000 */
[----:B------:R-:W0:-:S14]  /*10490*/  DSETP.GEU.AND P0, PT, |R2|, c[0x2][0x0], PT ;  /* 0x008000000200762a */ /* 0x000e1c0003f0e200 */
[----:B0-----:R-:W-:Y:S01]  /*104a0*/  @!P0 FMUL R22, R22, 1.175494350822287508e-38 ;  /* 0x0080000016168820 */ /* 0x001fe20000400000 */
[----:B------:R-:W-:Y:S05]  /*104b0*/  BRA `(.L_x_8185) ;  /* 0x000008f000007947 */ /* 0x000fea0003800000 */
.L_x_8193:
        /* <DEDUP_REMOVED lines=26> */
.L_x_8196:
        /* <DEDUP_REMOVED lines=13> */
.L_x_8195:
[----:B------:R-:W2:Y:S02]  /*10730*/  LDG.E.U16 R2, [R2.64] ;  /* 0x0000002402027981 */ /* 0x000ea4000c1e1500 */
[----:B--2---:R-:W-:Y:S01]  /*10740*/  PRMT R22, RZ, 0x5410, R2 ;  /* 0x00005410ff167816 */ /* 0x004fe20000000002 */
[----:B------:R-:W-:Y:S05]  /*10750*/  BRA `(.L_x_8185) ;  /* 0x0000065000007947 */ /* 0x000fea0003800000 */
.L_x_8192:
        /* <DEDUP_REMOVED lines=11> */
.L_x_8199:
        /* <DEDUP_REMOVED lines=20> */
.L_x_8201:
[----:B------:R-:W-:Y:S05]  /*10950*/  BSYNC B0 ;  /* 0x0000000000007941 */ /* 0x000fea0003800000 */
.L_x_8200:
[----:B------:R-:W-:Y:S01]  /*10960*/  IMAD.SHL.U32 R2, R2, 0x100000, RZ ;  /* 0x0010000002027824 */ /* 0x000fe200078e00ff */
[----:B------:R-:W-:-:S04]  /*10970*/  LEA R3, R0, 0x3b800000, 0x17 ;  /* 0x3b80000000037811 */ /* 0x000fc800078eb8ff */
[----:B------:R-:W-:Y:S01]  /*10980*/  LOP3.LUT R22, R3, R2, R22, 0xfe, !PT ;  /* 0x0000000203167212 */ /* 0x000fe200078efe16 */
[----:B------:R-:W-:Y:S05]  /*10990*/  BRA `(.L_x_8185) ;  /* 0x0000041000007947 */ /* 0x000fea0003800000 */
.L_x_8198:
        /* <DEDUP_REMOVED lines=20> */
.L_x_8203:
[----:B------:R-:W-:Y:S05]  /*10ae0*/  BSYNC B0 ;  /* 0x0000000000007941 */ /* 0x000fea0003800000 */
.L_x_8202:
[----:B------:R-:W-:Y:S01]  /*10af0*/  IMAD.SHL.U32 R2, R2, 0x200000, RZ ;  /* 0x0020000002027824 */ /* 0x000fe200078e00ff */
[----:B------:R-:W-:-:S04]  /*10b00*/  LEA R3, R0, 0x37800000, 0x17 ;  /* 0x3780000000037811 */ /* 0x000fc800078eb8ff */
[----:B------:R-:W-:Y:S01]  /*10b10*/  LOP3.LUT R22, R3, R2, R22, 0xfe, !PT ;  /* 0x0000000203167212 */ /* 0x000fe200078efe16 */
[----:B------:R-:W-:Y:S05]  /*10b20*/  BRA `(.L_x_8185) ;  /* 0x0000028000007947 */ /* 0x000fea0003800000 */
.L_x_8197:
        /* <DEDUP_REMOVED lines=14> */
.L_x_8184:
        /* <DEDUP_REMOVED lines=21> */
.L_x_8205:
[----:B------:R-:W2:Y:S02]  /*10d60*/  LDG.E.64 R22, [R2.64] ;  /* 0x0000002402167981 */ /* 0x000ea4000c1e1b00 */
[----:B--2---:R0:W2:Y:S01]  /*10d70*/  I2F.U64 R22, R22 ;  /* 0x0000001600167312 */ /* 0x0040a20000301000 */
[----:B------:R-:W-:Y:S05]  /*10d80*/  BRA `(.L_x_8185) ;  /* 0x0000002000007947 */ /* 0x000fea0003800000 */
.L_x_8204:
[----:B------:R-:W2:Y:S02]  /*10d90*/  LDG.E R2, [R2.64] ;  /* 0x0000002402027981 */ /* 0x000ea4000c1e1900 */
[----:B--2---:R0:W2:Y:S02]  /*10da0*/  I2F.U32 R22, R2 ;  /* 0x0000000200167306 */ /* 0x0040a40000201000 */
.L_x_8185:
[----:B------:R-:W-:Y:S05]  /*10db0*/  BSYNC B6 ;  /* 0x0000000000067941 */ /* 0x000fea0003800000 */
.L_x_8179:
        /* <DEDUP_REMOVED lines=18> */
.L_x_8210:
[----:B------:R-:W3:Y:S02]  /*10ee0*/  LDG.E.U8 R0, [R2.64] ;  /* 0x0000002402007981 */ /* 0x000ee4000c1e1100 */
[----:B---3--:R-:W0:Y:S01]  /*10ef0*/  I2F.U16 R0, R0 ;  /* 0x0000000000007306 */ /* 0x008e220000101000 */
[----:B------:R-:W-:Y:S05]  /*10f00*/  BRA `(.L_x_8212) ;  /* 0x00000ca000007947 */ /* 0x000fea0003800000 */
.L_x_8209:
        /* <DEDUP_REMOVED lines=9> */
.L_x_8214:
[----:B------:R-:W3:Y:S02]  /*10fa0*/  LDG.E R0, [R2.64] ;  /* 0x0000002402007981 */ /* 0x000ee4000c1e1900 */
[----:B---3--:R-:W0:Y:S01]  /*10fb0*/  I2F R0, R0 ;  /* 0x0000000000007306 */ /* 0x008e220000201400 */
[----:B------:R-:W-:Y:S05]  /*10fc0*/  BRA `(.L_x_8212) ;  /* 0x00000be000007947 */ /* 0x000fea0003800000 */
.L_x_8213:
[----:B------:R-:W3:Y:S02]  /*10fd0*/  LDG.E.U16 R0, [R2.64] ;  /* 0x0000002402007981 */ /* 0x000ee4000c1e1500 */
[----:B---3--:R-:W0:Y:S01]  /*10fe0*/  I2F.S16 R0, R0 ;  /* 0x0000000000007306 */ /* 0x008e220000101400 */
[----:B------:R-:W-:Y:S05]  /*10ff0*/  BRA `(.L_x_8212) ;  /* 0x00000bb000007947 */ /* 0x000fea0003800000 */
.L_x_8208:
        /* <DEDUP_REMOVED lines=8> */
.L_x_8216:
[----:B------:R-:W3:Y:S02]  /*11080*/  LDG.E.U16 R0, [R2.64] ;  /* 0x0000002402007981 */ /* 0x000ee4000c1e1500 */
[----:B---3--:R-:W-:Y:S01]  /*11090*/  HADD2.F32 R0, -RZ, R0.H0_H0 ;  /* 0x20000000ff007230 */ /* 0x008fe20000004100 */
[----:B------:R-:W-:Y:S05]  /*110a0*/  BRA `(.L_x_8212) ;  /* 0x00000b0000007947 */ /* 0x000fea0003800000 */
.L_x_8215:
        /* <DEDUP_REMOVED lines=8> */
.L_x_8218:
[----:B------:R-:W3:Y:S02]  /*11130*/  LDG.E.U16 R0, [R2.64] ;  /* 0x0000002402007981 */ /* 0x000ee4000c1e1500 */
[----:B---3--:R-:W-:Y:S01]  /*11140*/  HADD2.F32 R0, -RZ, R0.H0_H0 ;  /* 0x20000000ff007230 */ /* 0x008fe20000004100 */
[----:B------:R-:W-:Y:S05]  /*11150*/  BRA `(.L_x_8212) ;  /* 0x00000a5000007947 */ /* 0x000fea0003800000 */
.L_x_8217:
[----:B------:R-:W3:Y:S02]  /*11160*/  LDG.E.64 R2, [R2.64] ;  /* 0x0000002402027981 */ /* 0x000ee4000c1e1b00 */
[----:B---3--:R-:W0:Y:S01]  /*11170*/  F2F.F32.F64 R0, R2 ;  /* 0x0000000200007310 */ /* 0x008e220000301000 */
[----:B------:R-:W0:-:S14]  /*11180*/  DSETP.GEU.AND P0, PT, |R2|, c[0x2][0x0], PT ;  /* 0x008000000200762a */ /* 0x000e1c0003f0e200 */
[----:B0-----:R-:W-:Y:S01]  /*11190*/  @!P0 FMUL R0, R0, 1.175494350822287508e-38 ;  /* 0x0080000000008820 */ /* 0x001fe20000400000 */
[----:B------:R-:W-:Y:S05]  /*111a0*/  BRA `(.L_x_8212) ;  /* 0x00000a0000007947 */ /* 0x000fea0003800000 */
.L_x_8207:
        /* <DEDUP_REMOVED lines=12> */
.L_x_8221:
[----:B------:R-:W3:Y:S02]  /*11270*/  LDG.E.64 R2, [R2.64] ;  /* 0x0000002402027981 */ /* 0x000ee4000c1e1b00 */
[----:B---3--:R-:W0:Y:S01]  /*11280*/  F2F.F32.F64 R0, R2 ;  /* 0x0000000200007310 */ /* 0x008e220000301000 */
[----:B------:R-:W0:-:S14]  /*11290*/  DSETP.GEU.AND P0, PT, |R2|, c[0x2][0x0], PT ;  /* 0x008000000200762a */ /* 0x000e1c0003f0e200 */
[----:B0-----:R-:W-:Y:S01]  /*112a0*/  @!P0 FMUL R0, R0, 1.175494350822287508e-38 ;  /* 0x0080000000008820 */ /* 0x001fe20000400000 */
[----:B------:R-:W-:Y:S05]  /*112b0*/  BRA `(.L_x_8212) ;  /* 0x000008f000007947 */ /* 0x000fea0003800000 */
.L_x_8220:
        /* <DEDUP_REMOVED lines=26> */
.L_x_8223:
        /* <DEDUP_REMOVED lines=13> */
.L_x_8222:
[----:B------:R-:W3:Y:S02]  /*11530*/  LDG.E.U16 R0, [R2.64] ;  /* 0x0000002402007981 */ /* 0x000ee4000c1e1500 */
[----:B---3--:R-:W-:Y:S01]  /*11540*/  PRMT R0, RZ, 0x5410, R0 ;  /* 0x00005410ff007816 */ /* 0x008fe20000000000 */
[----:B------:R-:W-:Y:S05]  /*11550*/  BRA `(.L_x_8212) ;  /* 0x0000065000007947 */ /* 0x000fea0003800000 */
.L_x_8219:
        /* <DEDUP_REMOVED lines=11> */
.L_x_8226:
        /* <DEDUP_REMOVED lines=20> */
.L_x_8228:
[----:B------:R-:W-:Y:S05]  /*11750*/  BSYNC B0 ;  /* 0x0000000000007941 */ /* 0x000fea0003800000 */
.L_x_8227:
[----:B------:R-:W-:Y:S01]  /*11760*/  LEA R3, R0, 0x3b800000, 0x17 ;  /* 0x3b80000000037811 */ /* 0x000fe200078eb8ff */
[----:B------:R-:W-:-:S05]  /*11770*/  IMAD.SHL.U32 R0, R2, 0x100000, RZ ;  /* 0x0010000002007824 */ /* 0x000fca00078e00ff */
[----:B------:R-:W-:Y:S01]  /*11780*/  LOP3.LUT R0, R3, R0, R4, 0xfe, !PT ;  /* 0x0000000003007212 */ /* 0x000fe200078efe04 */
[----:B------:R-:W-:Y:S05]  /*11790*/  BRA `(.L_x_8212) ;  /* 0x0000041000007947 */ /* 0x000fea0003800000 */
.L_x_8225:
        /* <DEDUP_REMOVED lines=20> */
.L_x_8230:
[----:B------:R-:W-:Y:S05]  /*118e0*/  BSYNC B0 ;  /* 0x0000000000007941 */ /* 0x000fea0003800000 */
.L_x_8229:
[----:B------:R-:W-:Y:S01]  /*118f0*/  LEA R3, R0, 0x37800000, 0x17 ;  /* 0x3780000000037811 */ /* 0x000fe200078eb8ff */
[----:B------:R-:W-:-:S05]  /*11900*/  IMAD.SHL.U32 R0, R2, 0x200000, RZ ;  /* 0x0020000002007824 */ /* 0x000fca00078e00ff */
[----:B------:R-:W-:Y:S01]  /*11910*/  LOP3.LUT R0, R3, R0, R4, 0xfe, !PT ;  /* 0x0000000003007212 */ /* 0x000fe200078efe04 */
[----:B------:R-:W-:Y:S05]  /*11920*/  BRA `(.L_x_8212) ;  /* 0x0000028000007947 */ /* 0x000fea0003800000 */
.L_x_8224:
        /* <DEDUP_REMOVED lines=14> */
.L_x_8211:
        /* <DEDUP_REMOVED lines=21> */
.L_x_8232:
[----:B------:R-:W3:Y:S02]  /*11b60*/  LDG.E.64 R2, [R2.64] ;  /* 0x0000002402027981 */ /* 0x000ee4000c1e1b00 */
[----:B---3--:R0:W3:Y:S01]  /*11b70*/  I2F.U64 R0, R2 ;  /* 0x0000000200007312 */ /* 0x0080e20000301000 */
[----:B------:R-:W-:Y:S05]  /*11b80*/  BRA `(.L_x_8212) ;  /* 0x0000002000007947 */ /* 0x000fea0003800000 */
.L_x_8231:
[----:B------:R-:W3:Y:S02]  /*11b90*/  LDG.E R0, [R2.64] ;  /* 0x0000002402007981 */ /* 0x000ee4000c1e1900 */
[----:B---3--:R-:W0:Y:S02]  /*11ba0*/  I2F.U32 R0, R0 ;  /* 0x0000000000007306 */ /* 0x008e240000201000 */
.L_x_8212:
[----:B------:R-:W-:Y:S05]  /*11bb0*/  BSYNC B6 ;  /* 0x0000000000067941 */ /* 0x000fea0003800000 */
.L_x_8206:
        /* <DEDUP_REMOVED lines=18> */
.L_x_8236:
[----:B------:R-:W0:Y:S02]  /*11ce0*/  F2I.S64.TRUNC R2, R2 ;  /* 0x0000000200027311 */ /* 0x000e24000020d900 */
[----:B0-----:R-:W-:-:S05]  /*11cf0*/  IMAD.MOV.U32 R5, RZ, RZ, R2 ;  /* 0x000000ffff057224 */ /* 0x001fca00078e0002 */
[----:B------:R-:W-:Y:S01]  /*11d00*/  STG.E.U8 [R16.64], R5 ;  /* 0x0000000510007986 */ /* 0x000fe2000c101124 */
[----:B------:R-:W-:Y:S05]  /*11d10*/  EXIT ;  /* 0x000000000000794d */ /* 0x000fea0003800000 */
.L_x_8235:
        /* <DEDUP_REMOVED lines=9> */
.L_x_8239:
[----:B------:R-:W0:Y:S02]  /*11db0*/  F2I.FTZ.TRUNC.NTZ R3, R2 ;  /* 0x0000000200037305 */ /* 0x000e24000021f100 */
[----:B0-----:R-:W-:Y:S01]  /*11dc0*/  STG.E [R16.64], R3 ;  /* 0x0000000310007986 */ /* 0x001fe2000c101924 */
[----:B------:R-:W-:Y:S05]  /*11dd0*/  EXIT ;  /* 0x000000000000794d */ /* 0x000fea0003800000 */
.L_x_8238:
[----:B------:R-:W0:Y:S02]  /*11de0*/  F2I.FTZ.TRUNC.NTZ R3, R2 ;  /* 0x0000000200037305 */ /* 0x000e24000021f100 */
[----:B0-----:R-:W-:Y:S01]  /*11df0*/  STG.E.U16 [R16.64], R3 ;  /* 0x0000000310007986 */ /* 0x001fe2000c101524 */
[----:B------:R-:W-:Y:S05]  /*11e00*/  EXIT ;  /* 0x000000000000794d */ /* 0x000fea0003800000 */
.L_x_8234:
        /* <DEDUP_REMOVED lines=8> */
.L_x_8241:
[----:B------:R-:W-:-:S05]  /*11e90*/  F2FP.PACK_AB R2, RZ, R2 ;  /* 0x00000002ff02723e */ /* 0x000fca00000000ff */
[----:B------:R-:W-:Y:S01]  /*11ea0*/  STG.E.U16 [R16.64], R2 ;  /* 0x0000000210007986 */ /* 0x000fe2000c101524 */
[----:B------:R-:W-:Y:S05]  /*11eb0*/  EXIT ;  /* 0x000000000000794d */ /* 0x000fea0003800000 */
.L_x_8240:
[----:B------:R-:W-:-:S13]  /*11ec0*/  ISETP.NE.AND P0, PT, R4, 0x7, PT ;  /* 0x000000070400780c */ /* 0x000fda0003f05270 */
[----:B------:R-:W-:Y:S05]  /*11ed0*/  @!P0 BRA `(.L_x_8242) ;  /* 0x000000b000008947 */ /* 0x000fea0003800000 */
[----:B------:R-:W-:-:S13]  /*11ee0*/  ISETP.NE.AND P0, PT, R4, 0x8, PT ;  /* 0x000000080400780c */ /* 0x000fda0003f05270 */
[----:B------:R-:W-:Y:S05]  /*11ef0*/  @!P0 BRA `(.L_x_8243) ;  /* 0x0000005000008947 */ /* 0x000fea0003800000 */
[----:B------:R-:W-:-:S13]  /*11f00*/  ISETP.NE.AND P0, PT, R4, 0x9, PT ;  /* 0x000000090400780c */ /* 0x000fda0003f05270 */
[----:B------:R-:W-:Y:S05]  /*11f10*/  @P0 BRA `(.L_x_8237) ;  /* 0x000009a000000947 */ /* 0x000fea0003800000 */
[----:B------:R-:W-:-:S05]  /*11f20*/  IMAD.MOV.U32 R3, RZ, RZ, RZ ;  /* 0x000000ffff037224 */ /* 0x000fca00078e00ff */
[----:B------:R-:W-:Y:S01]  /*11f30*/  STG.E.64 [R16.64], R2 ;  /* 0x0000000210007986 */ /* 0x000fe2000c101b24 */
[----:B------:R-:W-:Y:S05]  /*11f40*/  EXIT ;  /* 0x000000000000794d */ /* 0x000fea0003800000 */
.L_x_8243:
[----:B------:R-:W-:-:S04]  /*11f50*/  F2FP.PACK_AB R3, RZ, R2 ;  /* 0x00000002ff03723e */ /* 0x000fc800000000ff */
[----:B------:R-:W-:-:S05]  /*11f60*/  PRMT R3, R3, 0x5410, RZ ;  /* 0x0000541003037816 */ /* 0x000fca00000000ff */
[----:B------:R-:W-:Y:S01]  /*11f70*/  STG.E [R16.64], R3 ;  /* 0x0000000310007986 */ /* 0x000fe2000c101924 */
[----:B------:R-:W-:Y:S05]  /*11f80*/  EXIT ;  /* 0x000000000000794d */ /* 0x000fea0003800000 */
.L_x_8242:
[----:B------:R-:W-:-:S06]  /*11f90*/  FMUL.FTZ R2, R2, 1 ;  /* 0x3f80000002027820 */ /* 0x000fcc0000410000 */
[----:B------:R-:W0:Y:S02]  /*11fa0*/  F2F.F64.F32 R2, R2 ;  /* 0x0000000200027310 */ /* 0x000e240000201800 */
[----:B0-----:R-:W-:Y:S01]  /*11fb0*/  STG.E.64 [R16.64], R2 ;  /* 0x0000000210007986 */ /* 0x001fe2000c101b24 */
[----:B------:R-:W-:Y:S05]  /*11fc0*/  EXIT ;  /* 0x000000000000794d */ /* 0x000fea0003800000 */
.L_x_8233:
        /* <DEDUP_REMOVED lines=10> */
[----:B------:R-:W-:Y:S01]  /*12070*/  STG.E.U8 [R16.64], R3 ;  /* 0x0000000310007986 */ /* 0x000fe2000c101124 */
[----:B------:R-:W-:Y:S05]  /*12080*/  EXIT ;  /* 0x000000000000794d */ /* 0x000fea0003800000 */
.L_x_8246:
[----:B------:R-:W-:Y:S01]  /*12090*/  FMUL.FTZ R4, R2, 1 ;  /* 0x3f80000002047820 */ /* 0x000fe20000410000 */
[----:B------:R-:W-:-:S05]  /*120a0*/  CS2R R6, SRZ ;  /* 0x0000000000067805 */ /* 0x000fca000001ff00 */
[----:B------:R-:W0:Y:S02]  /*120b0*/  F2F.F64.F32 R4, R4 ;  /* 0x0000000400047310 */ /* 0x000e240000201800 */
[----:B0-----:R-:W-:Y:S01]  /*120c0*/  STG.E.128 [R16.64], R4 ;  /* 0x0000000410007986 */ /* 0x001fe2000c101d24 */
[----:B------:R-:W-:Y:S05]  /*120d0*/  EXIT ;  /* 0x000000000000794d */ /* 0x000fea0003800000 */
.L_x_8245:
        /* <DEDUP_REMOVED lines=20> */
.L_x_8250:
[----:B------:R-:W-:Y:S05]  /*12220*/  BSYNC B0 ;  /* 0x0000000000007941 */ /* 0x000fea0003800000 */
.L_x_8249:
[----:B------:R-:W-:-:S05]  /*12230*/  LOP3.LUT R5, R0, R5, RZ, 0xfc, !PT ;  /* 0x0000000500057212 */ /* 0x000fca00078efcff */
[----:B------:R-:W-:Y:S01]  /*12240*/  STG.E.U8 [R16.64], R5 ;  /* 0x0000000510007986 */ /* 0x000fe2000c101124 */
[----:B------:R-:W-:Y:S05]  /*12250*/  EXIT ;  /* 0x000000000000794d */ /* 0x000fea0003800000 */
.L_x_8248:
        /* <DEDUP_REMOVED lines=12> */
.L_x_8252:
[----:B------:R-:W-:Y:S01]  /*12320*/  IMAD.MOV.U32 R0, RZ, RZ, 0x7f ;  /* 0x0000007fff007424 */ /* 0x000fe200078e00ff */
[----:B------:R-:W-:-:S04]  /*12330*/  ISETP.GT.U32.AND P0, PT, R4, 0x7f800000, PT ;  /* 0x7f8000000400780c */ /* 0x000fc80003f04070 */
[----:B------:R-:W-:-:S04]  /*12340*/  SEL R0, R0, 0x7c, P0 ;  /* 0x0000007c00007807 */ /* 0x000fc80000000000 */
.L_x_8253:
[----:B------:R-:W-:Y:S05]  /*12350*/  BSYNC B0 ;  /* 0x0000000000007941 */ /* 0x000fea0003800000 */
.L_x_8251:
[----:B------:R-:W-:-:S04]  /*12360*/  LOP3.LUT R2, R2, 0x80000000, RZ, 0xc0, !PT ;  /* 0x8000000002027812 */ /* 0x000fc800078ec0ff */
[----:B------:R-:W-:-:S04]  /*12370*/  SHF.R.U32.HI R3, RZ, 0x18, R2 ;  /* 0x00000018ff037819 */ /* 0x000fc80000011602 */
[----:B------:R-:W-:-:S05]  /*12380*/  LOP3.LUT R3, R0, R3, RZ, 0xfc, !PT ;  /* 0x0000000300037212 */ /* 0x000fca00078efcff */
[----:B------:R-:W-:Y:S01]  /*12390*/  STG.E.U8 [R16.64], R3 ;  /* 0x0000000310007986 */ /* 0x000fe2000c101124 */
[----:B------:R-:W-:Y:S05]  /*123a0*/  EXIT ;  /* 0x000000000000794d */ /* 0x000fea0003800000 */
.L_x_8247:
[----:B------:R-:W-:-:S05]  /*123b0*/  F2FP.BF16.PACK_AB R2, RZ, R2 ;  /* 0x00000002ff02723e */ /* 0x000fca00000010ff */
[----:B------:R-:W-:Y:S01]  /*123c0*/  STG.E.U16 [R16.64], R2 ;  /* 0x0000000210007986 */ /* 0x000fe2000c101524 */
[----:B------:R-:W-:Y:S05]  /*123d0*/  EXIT ;  /* 0x000000000000794d */ /* 0x000fea0003800000 */
.L_x_8244:
        /* <DEDUP_REMOVED lines=11> */
.L_x_8256:
        /* <DEDUP_REMOVED lines=16> */
.L_x_8259:
[----:B------:R-:W-:-:S04]  /*12590*/  LOP3.LUT R2, R2, 0x80000000, RZ, 0xc0, !PT ;  /* 0x8000000002027812 */ /* 0x000fc800078ec0ff */
[----:B------:R-:W-:-:S04]  /*125a0*/  SHF.R.U32.HI R3, RZ, 0x18, R2 ;  /* 0x00000018ff037819 */ /* 0x000fc80000011602 */
[----:B------:R-:W-:-:S04]  /*125b0*/  LOP3.LUT R0, R0, R3, RZ, 0xfc, !PT ;  /* 0x0000000300007212 */ /* 0x000fc800078efcff */
[----:B------:R-:W-:Y:S02]  /*125c0*/  PRMT R8, R0, 0x7610, R8 ;  /* 0x0000761000087816 */ /* 0x000fe40000000008 */
.L_x_8258:
[----:B------:R-:W-:Y:S05]  /*125d0*/  BSYNC B0 ;  /* 0x0000000000007941 */ /* 0x000fea0003800000 */
.L_x_8257:
[----:B------:R-:W-:Y:S01]  /*125e0*/  STG.E.U8 [R16.64], R8 ;  /* 0x0000000810007986 */ /* 0x000fe2000c101124 */
[----:B------:R-:W-:Y:S05]  /*125f0*/  EXIT ;  /* 0x000000000000794d */ /* 0x000fea0003800000 */
.L_x_8255:
        /* <DEDUP_REMOVED lines=16> */
.L_x_8262:
[----:B------:R-:W-:-:S04]  /*12700*/  LOP3.LUT R2, R2, 0x80000000, RZ, 0xc0, !PT ;  /* 0x8000000002027812 */ /* 0x000fc800078ec0ff */
[----:B------:R-:W-:-:S04]  /*12710*/  SHF.R.U32.HI R3, RZ, 0x18, R2 ;  /* 0x00000018ff037819 */ /* 0x000fc80000011602 */
[----:B------:R-:W-:-:S04]  /*12720*/  LOP3.LUT R0, R0, R3, RZ, 0xfc, !PT ;  /* 0x0000000300007212 */ /* 0x000fc800078efcff */
[----:B------:R-:W-:Y:S02]  /*12730*/  PRMT R8, R0, 0x7610, R8 ;  /* 0x0000761000087816 */ /* 0x000fe40000000008 */
.L_x_8261:
[----:B------:R-:W-:Y:S05]  /*12740*/  BSYNC B0 ;  /* 0x0000000000007941 */ /* 0x000fea0003800000 */
.L_x_8260:
[----:B------:R-:W-:Y:S01]  /*12750*/  STG.E.U8 [R16.64], R8 ;  /* 0x0000000810007986 */ /* 0x000fe2000c101124 */
[----:B------:R-:W-:Y:S05]  /*12760*/  EXIT ;  /* 0x000000000000794d */ /* 0x000fea0003800000 */
.L_x_8254:
        /* <DEDUP_REMOVED lines=21> */
.L_x_8237:
        /* <DEDUP_REMOVED lines=20> */
.L_x_8264:
[----:B------:R-:W0:Y:S02]  /*12a00*/  F2I.U64.TRUNC R2, R2 ;  /* 0x0000000200027311 */ /* 0x000e24000020d800 */
[----:B0-----:R-:W-:Y:S01]  /*12a10*/  STG.E.64 [R16.64], R2 ;  /* 0x0000000210007986 */ /* 0x001fe2000c101b24 */
[----:B------:R-:W-:Y:S05]  /*12a20*/  EXIT ;  /* 0x000000000000794d */ /* 0x000fea0003800000 */
.L_x_8263:
[----:B------:R-:W0:Y:S02]  /*12a30*/  F2I.FTZ.U32.TRUNC.NTZ R3, R2 ;  /* 0x0000000200037305 */ /* 0x000e24000021f000 */
[----:B0-----:R-:W-:Y:S01]  /*12a40*/  STG.E [R16.64], R3 ;  /* 0x0000000310007986 */ /* 0x001fe2000c101924 */
[----:B------:R-:W-:Y:S05]  /*12a50*/  EXIT ;  /* 0x000000000000794d */ /* 0x000fea0003800000 */
.L_x_8265:
        /* <DEDUP_REMOVED lines=10> */
.L_x_22965:


//--------------------- .text._ZN2at6native27unrolled_elementwise_kernelIZZZNS0_54_GLOBAL__N__d8c5977b_16_LinearAlgebra_cu_9e10b42f_321716addr_kernel_cudaERNS_14TensorIteratorERKN3c106ScalarES8_ENKUlvE_clEvENKUlvE5_clEvEUlfffE0_St5arrayIPcLm4EELi4E23TrivialOffsetCalculatorILi3EjESF_ILi1EjENS0_6memory12LoadWithCastILi3EEENSI_13StoreWithCastILi1EEEEEviT_T0_T2_T3_T4_T5_ --------------------------
	.section	.text._ZN2at6native27unrolled_elementwise_kernelIZZZNS0_54_GLOBAL__N__d8c5977b_16_LinearAlgebra_cu_9e10b42f_321716addr_kernel_cudaERNS_14TensorIteratorERKN3c106ScalarES8_ENKUlvE_clEvENKUlvE5_clEvEUlfffE0_St5arrayIPcLm4EELi4E23TrivialOffsetCalculatorILi3EjESF_ILi1EjENS0_6memory12LoadWithCastILi3EEENSI_13StoreWithCastILi1EEEEEviT_T0_T2_T3_T4_T5_,"ax",@progbits
	.sectioninfo	@"SHI_REGISTERS=32"
	.align	128
        .global         _ZN2at6native27unrolled_elementwise_kernelIZZZNS0_54_GLOBAL__N__d8c5977b_16_LinearAlgebra_cu_9e10b42f_321716addr_kernel_cudaERNS_14TensorIteratorERKN3c106ScalarES8_ENKUlvE_clEvENKUlvE5_clEvEUlfffE0_St5arrayIPcLm4EELi4E23TrivialOffsetCalculatorILi3EjESF_ILi1EjENS0_6memory12LoadWithCastILi3EEENSI_13StoreWithCastILi1EEEEEviT_T0_T2_T3_T4_T5_
        .type           _ZN2at6native27unrolled_elementwise_kernelIZZZNS0_54_GLOBAL__N__d8c5977b_16_LinearAlgebra_cu_9e10b42f_321716addr_kernel_cudaERNS_14TensorIteratorERKN3c106ScalarES8_ENKUlvE_clEvENKUlvE5_clEvEUlfffE0_St5arrayIPcLm4EELi4E23TrivialOffsetCalculatorILi3EjESF_ILi1EjENS0_6memory12LoadWithCastILi3EEENSI_13StoreWithCastILi1EEEEEviT_T0_T2_T3_T4_T5_,@function
        .size           _ZN2at6native27unrolled_elementwise_kernelIZZZNS0_54_GLOBAL__N__d8c5977b_16_LinearAlgebra_cu_9e10b42f_321716addr_kernel_cudaERNS_14TensorIteratorERKN3c106ScalarES8_ENKUlvE_clEvENKUlvE5_clEvEUlfffE0_St5arrayIPcLm4EELi4E23TrivialOffsetCalculatorILi3EjESF_ILi1EjENS0_6memory12LoadWithCastILi3EEENSI_13StoreWithCastILi1EEEEEviT_T0_T2_T3_T4_T5_,(.L_x_22966 - _ZN2at6native27unrolled_elementwise_kernelIZZZNS0_54_GLOBAL__N__d8c5977b_16_LinearAlgebra_cu_9e10b42f_321716addr_kernel_cudaERNS_14TensorIteratorERKN3c106ScalarES8_ENKUlvE_clEvENKUlvE5_clEvEUlfffE0_St5arrayIPcLm4EELi4E23TrivialOffsetCalculatorILi3EjESF_ILi1EjENS0_6memory12LoadWithCastILi3EEENSI_13StoreWithCastILi1EEEEEviT_T0_T2_T3_T4_T5_)
        .other          _ZN2at6native27unrolled_elementwise_kernelIZZZNS0_54_GLOBAL__N__d8c5977b_16_LinearAlgebra_cu_9e10b42f_321716addr_kernel_cudaERNS_14TensorIteratorERKN3c106ScalarES8_ENKUlvE_clEvENKUlvE5_clEvEUlfffE0_St5arrayIPcLm4EELi4E23TrivialOffsetCalculatorILi3EjESF_ILi1EjENS0_6memory12LoadWithCastILi3EEENSI_13StoreWithCastILi1EEEEEviT_T0_T2_T3_T4_T5_,@"STO_CUDA_ENTRY STV_DEFAULT"
_ZN2at6native27unrolled_elementwise_kernelIZZZNS0_54_GLOBAL__N__d8c5977b_16_LinearAlgebra_cu_9e10b42f_321716addr_kernel_cudaERNS_14TensorIteratorERKN3c106ScalarES8_ENKUlvE_clEvENKUlvE5_clEvEUlfffE0_St5arrayIPcLm4EELi4E23TrivialOffsetCalculatorILi3EjESF_ILi1EjENS0_6memory12LoadWithCastILi3EEENSI_13StoreWithCastILi1EEEEEviT_T0_T2_T3_T4_T5_:
.text._ZN2at6native27unrolled_elementwise_kernelIZZZNS0_54_GLOBAL__N__d8c5977b_16_LinearAlgebra_cu_9e10b42f_321716addr_kernel_cudaERNS_14TensorIteratorERKN3c106ScalarES8_ENKUlvE_clEvENKUlvE5_clEvEUlfffE0_St5arrayIPcLm4EELi4E23TrivialOffsetCalculatorILi3EjESF_ILi1EjENS0_6memory12LoadWithCastILi3EEENSI_13StoreWithCastILi1EEEEEviT_T0_T2_T3_T4_T5_:
        /* <DEDUP_REMOVED lines=8> */
[----:B------:R-:W-:-:S03]  /*0080*/  CS2R R24, SRZ ;  /* 0x0000000000187805 */ /* 0x000fc6000001ff00 */
[----:B------:R-:W3:Y:S08]  /*0090*/  LDC.U8 R23, c[0x0][0x19d] ;  /* 0x00006740ff177b82 */ /* 0x000ef00000000000 */
[----:B------:R-:W4:Y:S01]  /*00a0*/  LDC.U8 R22, c[0x0][0x19e] ;  /* 0x00006780ff167b82 */ /* 0x000f220000000000 */
[----:B0-----:R-:W-:-:S05]  /*00b0*/  IMAD R18, R26, R0, c[0x0][0x160] ;  /* 0x000058001a127624 */ /* 0x001fca00078e0200 */
[----:B--2---:R-:W-:-:S13]  /*00c0*/  ISETP.GE.AND P0, PT, R19, R18, PT ;  /* 0x000000121300720c */ /* 0x004fda0003f06270 */
[----:B------:R-:W-:Y:S05]  /*00d0*/  @P0 BRA `(.L_x_8267) ;  /* 0x00002a2000000947 */ /* 0x000fea0003800000 */
[----:B-1-34-:R-:W-:Y:S01]  /*00e0*/  PRMT R0, R27, 0x9910, RZ ;  /* 0x000099101b007816 */ /* 0x01afe200000000ff */
        /* <DEDUP_REMOVED lines=18> */
.L_x_8272:
[----:B------:R-:W2:Y:S02]  /*0210*/  LDG.E.U8 R2, [R2.64] ;  /* 0x0000002402027981 */ /* 0x000ea4000c1e1100 */
[----:B--2---:R0:W1:Y:S01]  /*0220*/  I2F.U16 R29, R2 ;  /* 0x00000002001d7306 */ /* 0x0040620000101000 */
[----:B------:R-:W-:Y:S05]  /*0230*/  BRA `(.L_x_8274) ;  /* 0x00000ca000007947 */ /* 0x000fea0003800000 */
.L_x_8271:
        /* <DEDUP_REMOVED lines=9> */
.L_x_8276:
[----:B------:R-:W2:Y:S02]  /*02d0*/  LDG.E R2, [R2.64] ;  /* 0x0000002402027981 */ /* 0x000ea4000c1e1900 */
[----:B--2---:R0:W1:Y:S01]  /*02e0*/  I2F R29, R2 ;  /* 0x00000002001d7306 */ /* 0x0040620000201400 */
[----:B------:R-:W-:Y:S05]  /*02f0*/  BRA `(.L_x_8274) ;  /* 0x00000be000007947 */ /* 0x000fea0003800000 */
.L_x_8275:
[----:B------:R-:W2:Y:S02]  /*0300*/  LDG.E.U16 R2, [R2.64] ;  /* 0x0000002402027981 */ /* 0x000ea4000c1e1500 */
[----:B--2---:R0:W1:Y:S01]  /*0310*/  I2F.S16 R29, R2 ;  /* 0x00000002001d7306 */ /* 0x0040620000101400 */
[----:B------:R-:W-:Y:S05]  /*0320*/  BRA `(.L_x_8274) ;  /* 0x00000bb000007947 */ /* 0x000fea0003800000 */
.L_x_8270:
        /* <DEDUP_REMOVED lines=8> */
.L_x_8278:
[----:B------:R-:W2:Y:S02]  /*03b0*/  LDG.E.U16 R2, [R2.64] ;  /* 0x0000002402027981 */ /* 0x000ea4000c1e1500 */
[----:B--2---:R-:W-:Y:S01]  /*03c0*/  HADD2.F32 R29, -RZ, R2.H0_H0 ;  /* 0x20000002ff1d7230 */ /* 0x004fe20000004100 */
[----:B------:R-:W-:Y:S05]  /*03d0*/  BRA `(.L_x_8274) ;  /* 0x00000b0000007947 */ /* 0x000fea0003800000 */
.L_x_8277:
        /* <DEDUP_REMOVED lines=8> */
.L_x_8280:
[----:B------:R-:W2:Y:S02]  /*0460*/  LDG.E.U16 R2, [R2.64] ;  /* 0x0000002402027981 */ /* 0x000ea4000c1e1500 */
[----:B--2---:R-:W-:Y:S01]  /*0470*/  HADD2.F32 R29, -RZ, R2.H0_H0 ;  /* 0x20000002ff1d7230 */ /* 0x004fe20000004100 */
[----:B------:R-:W-:Y:S05]  /*0480*/  BRA `(.L_x_8274) ;  /* 0x00000a5000007947 */ /* 0x000fea0003800000 */
.L_x_8279:
[----:B------:R-:W2:Y:S02]  /*0490*/  LDG.E.64 R2, [R2.64] ;  /* 0x0000002402027981 */ /* 0x000ea4000c1e1b00 */
[----:B--2---:R-:W0:Y:S01]  /*04a0*/  F2F.F32.F64 R29, R2 ;  /* 0x00000002001d7310 */ /* 0x004e220000301000 */
[----:B------:R-:W0:-:S14]  /*04b0*/  DSETP.GEU.AND P0, PT, |R2|, c[0x2][0x0], PT ;  /* 0x008000000200762a */ /* 0x000e1c0003f0e200 */
[----:B0-----:R-:W-:Y:S01]  /*04c0*/  @!P0 FMUL R29, R29, 1.175494350822287508e-38 ;  /* 0x008000001d1d8820 */ /* 0x001fe20000400000 */
[----:B------:R-:W-:Y:S05]  /*04d0*/  BRA `(.L_x_8274) ;  /* 0x00000a0000007947 */ /* 0x000fea0003800000 */
.L_x_8269:
        /* <DEDUP_REMOVED lines=12> */
.L_x_8283:
[----:B------:R-:W2:Y:S02]  /*05a0*/  LDG.E.64 R2, [R2.64] ;  /* 0x0000002402027981 */ /* 0x000ea4000c1e1b00 */
[----:B--2---:R-:W0:Y:S01]  /*05b0*/  F2F.F32.F64 R29, R2 ;  /* 0x00000002001d7310 */ /* 0x004e220000301000 */
[----:B------:R-:W0:-:S14]  /*05c0*/  DSETP.GEU.AND P0, PT, |R2|, c[0x2][0x0], PT ;  /* 0x008000000200762a */ /* 0x000e1c0003f0e200 */
[----:B0-----:R-:W-:Y:S01]  /*05d0*/  @!P0 FMUL R29, R29, 1.175494350822287508e-38 ;  /* 0x008000001d1d8820 */ /* 0x001fe20000400000 */
[----:B------:R-:W-:Y:S05]  /*05e0*/  BRA `(.L_x_8274) ;  /* 0x000008f000007947 */ /* 0x000fea0003800000 */
.L_x_8282:
        /* <DEDUP_REMOVED lines=26> */
.L_x_8285:
        /* <DEDUP_REMOVED lines=13> */
.L_x_8284:
[----:B------:R-:W2:Y:S02]  /*0860*/  LDG.E.U16 R2, [R2.64] ;  /* 0x0000002402027981 */ /* 0x000ea4000c1e1500 */
[----:B--2---:R-:W-:Y:S01]  /*0870*/  PRMT R29, RZ, 0x5410, R2 ;  /* 0x00005410ff1d7816 */ /* 0x004fe20000000002 */
[----:B------:R-:W-:Y:S05]  /*0880*/  BRA `(.L_x_8274) ;  /* 0x0000065000007947 */ /* 0x000fea0003800000 */
.L_x_8281:
        /* <DEDUP_REMOVED lines=11> */
.L_x_8288:
        /* <DEDUP_REMOVED lines=20> */
.L_x_8290:
[----:B------:R-:W-:Y:S05]  /*0a80*/  BSYNC B0 ;  /* 0x0000000000007941 */ /* 0x000fea0003800000 */
.L_x_8289:
[----:B------:R-:W-:Y:S01]  /*0a90*/  IMAD.SHL.U32 R2, R2, 0x100000, RZ ;  /* 0x0010000002027824 */ /* 0x000fe200078e00ff */
[----:B------:R-:W-:-:S04]  /*0aa0*/  LEA R0, R0, 0x3b800000, 0x17 ;  /* 0x3b80000000007811 */ /* 0x000fc800078eb8ff */
[----:B------:R-:W-:Y:S01]  /*0ab0*/  LOP3.LUT R29, R0, R2, R29, 0xfe, !PT ;  /* 0x00000002001d7212 */ /* 0x000fe200078efe1d */
[----:B------:R-:W-:Y:S05]  /*0ac0*/  BRA `(.L_x_8274) ;  /* 0x0000041000007947 */ /* 0x000fea0003800000 */
.L_x_8287:
        /* <DEDUP_REMOVED lines=20> */
.L_x_8292:
[----:B------:R-:W-:Y:S05]  /*0c10*/  BSYNC B0 ;  /* 0x0000000000007941 */ /* 0x000fea0003800000 */
.L_x_8291:
[----:B------:R-:W-:Y:S01]  /*0c20*/  IMAD.SHL.U32 R2, R2, 0x200000, RZ ;  /* 0x0020000002027824 */ /* 0x000fe200078e00ff */
[----:B------:R-:W-:-:S04]  /*0c30*/  LEA R0, R0, 0x37800000, 0x17 ;  /* 0x3780000000007811 */ /* 0x000fc800078eb8ff */
[----:B------:R-:W-:Y:S01]  /*0c40*/  LOP3.LUT R29, R0, R2, R29, 0xfe, !PT ;  /* 0x00000002001d7212 */ /* 0x000fe200078efe1d */
[----:B------:R-:W-:Y:S05]  /*0c50*/  BRA `(.L_x_8274) ;  /* 0x0000028000007947 */ /* 0x000fea0003800000 */
.L_x_8286:
        /* <DEDUP_REMOVED lines=14> */
.L_x_8273:
        /* <DEDUP_REMOVED lines=21> */
.L_x_8294:
[----:B------:R-:W2:Y:S02]  /*0e90*/  LDG.E.64 R2, [R2.64] ;  /* 0x0000002402027981 */ /* 0x000ea4000c1e1b00 */
[----:B--2---:R0:W1:Y:S01]  /*0ea0*/  I2F.U64 R29, R2 ;  /* 0x00000002001d7312 */ /* 0x0040620000301000 */
[----:B------:R-:W-:Y:S05]  /*0eb0*/  BRA `(.L_x_8274) ;  /* 0x0000002000007947 */ /* 0x000fea0003800000 */
.L_x_8293:
[----:B------:R-:W2:Y:S02]  /*0ec0*/  LDG.E R2, [R2.64] ;  /* 0x0000002402027981 */ /* 0x000ea4000c1e1900 */
[----:B--2---:R0:W1:Y:S02]  /*0ed0*/  I2F.U32 R29, R2 ;  /* 0x00000002001d7306 */ /* 0x0040640000201000 */
.L_x_8274:
[----:B------:R-:W-:Y:S05]  /*0ee0*/  BSYNC B6 ;  /* 0x0000000000067941 */ /* 0x000fea0003800000 */
.L_x_8268:
        /* <DEDUP_REMOVED lines=18> */
.L_x_8299:
[----:B------:R-:W2:Y:S02]  /*1010*/  LDG.E.U8 R2, [R2.64] ;  /* 0x0000002402027981 */ /* 0x000ea4000c1e1100 */
[----:B--2---:R0:W2:Y:S01]  /*1020*/  I2F.U16 R25, R2 ;  /* 0x0000000200197306 */ /* 0x0040a20000101000 */
[----:B------:R-:W-:Y:S05]  /*1030*/  BRA `(.L_x_8301) ;  /* 0x00000ca000007947 */ /* 0x000fea0003800000 */
.L_x_8298:
        /* <DEDUP_REMOVED lines=9> */
.L_x_8303:
[----:B------:R-:W2:Y:S02]  /*10d0*/  LDG.E R2, [R2.64] ;  /* 0x0000002402027981 */ /* 0x000ea4000c1e1900 */
[----:B--2---:R0:W2:Y:S01]  /*10e0*/  I2F R25, R2 ;  /* 0x0000000200197306 */ /* 0x0040a20000201400 */
[----:B------:R-:W-:Y:S05]  /*10f0*/  BRA `(.L_x_8301) ;  /* 0x00000be000007947 */ /* 0x000fea0003800000 */
.L_x_8302:
[----:B------:R-:W2:Y:S02]  /*1100*/  LDG.E.U16 R2, [R2.64] ;  /* 0x0000002402027981 */ /* 0x000ea4000c1e1500 */
[----:B--2---:R0:W2:Y:S01]  /*1110*/  I2F.S16 R25, R2 ;  /* 0x0000000200197306 */ /* 0x0040a20000101400 */
[----:B------:R-:W-:Y:S05]  /*1120*/  BRA `(.L_x_8301) ;  /* 0x00000bb000007947 */ /* 0x000fea0003800000 */
.L_x_8297:
        /* <DEDUP_REMOVED lines=8> */
.L_x_8305:
[----:B------:R-:W2:Y:S02]  /*11b0*/  LDG.E.U16 R2, [R2.64] ;  /* 0x0000002402027981 */ /* 0x000ea4000c1e1500 */
[----:B--2---:R-:W-:Y:S01]  /*11c0*/  HADD2.F32 R25, -RZ, R2.H0_H0 ;  /* 0x20000002ff197230 */ /* 0x004fe20000004100 */
[----:B------:R-:W-:Y:S05]  /*11d0*/  BRA `(.L_x_8301) ;  /* 0x00000b0000007947 */ /* 0x000fea0003800000 */
.L_x_8304:
        /* <DEDUP_REMOVED lines=8> */
.L_x_8307:
[----:B------:R-:W2:Y:S02]  /*1260*/  LDG.E.U16 R2, [R2.64] ;  /* 0x0000002402027981 */ /* 0x000ea4000c1e1500 */
[----:B--2---:R-:W-:Y:S01]  /*1270*/  HADD2.F32 R25, -RZ, R2.H0_H0 ;  /* 0x20000002ff197230 */ /* 0x004fe20000004100 */
[----:B------:R-:W-:Y:S05]  /*1280*/  BRA `(.L_x_8301) ;  /* 0x00000a5000007947 */ /* 0x000fea0003800000 */
.L_x_8306:
[----:B------:R-:W2:Y:S02]  /*1290*/  LDG.E.64 R2, [R2.64] ;  /* 0x0000002402027981 */ /* 0x000ea4000c1e1b00 */
[----:B--2---:R-:W0:Y:S01]  /*12a0*/  F2F.F32.F64 R25, R2 ;  /* 0x0000000200197310 */ /* 0x004e220000301000 */
[----:B------:R-:W0:-:S14]  /*12b0*/  DSETP.GEU.AND P0, PT, |R2|, c[0x2][0x0], PT ;  /* 0x008000000200762a */ /* 0x000e1c0003f0e200 */
[----:B0-----:R-:W-:Y:S01]  /*12c0*/  @!P0 FMUL R25, R25, 1.175494350822287508e-38 ;  /* 0x0080000019198820 */ /* 0x001fe20000400000 */
[----:B------:R-:W-:Y:S05]  /*12d0*/  BRA `(.L_x_8301) ;  /* 0x00000a0000007947 */ /* 0x000fea0003800000 */
.L_x_8296:
        /* <DEDUP_REMOVED lines=12> */
.L_x_8310:
[----:B------:R-:W2:Y:S02]  /*13a0*/  LDG.E.64 R2, [R2.64] ;  /* 0x0000002402027981 */ /* 0x000ea4000c1e1b00 */
[----:B--2---:R-:W0:Y:S01]  /*13b0*/  F2F.F32.F64 R25, R2 ;  /* 0x0000000200197310 */ /* 0x004e220000301000 */
[----:B------:R-:W0:-:S14]  /*13c0*/  DSETP.GEU.AND P0, PT, |R2|, c[0x2][0x0], PT ;  /* 0x008000000200762a */ /* 0x000e1c0003f0e200 */
[----:B0-----:R-:W-:Y:S01]  /*13d0*/  @!P0 FMUL R25, R25, 1.175494350822287508e-38 ;  /* 0x0080000019198820 */ /* 0x001fe20000400000 */
[----:B------:R-:W-:Y:S05]  /*13e0*/  BRA `(.L_x_8301) ;  /* 0x000008f000007947 */ /* 0x000fea0003800000 */
.L_x_8309:
        /* <DEDUP_REMOVED lines=26> */
.L_x_8312:
        /* <DEDUP_REMOVED lines=13> */
.L_x_8311:
[----:B------:R-:W2:Y:S02]  /*1660*/  LDG.E.U16 R2, [R2.64] ;  /* 0x0000002402027981 */ /* 0x000ea4000c1e1500 */
[----:B--2---:R-:W-:Y:S01]  /*1670*/  PRMT R25, RZ, 0x5410, R2 ;  /* 0x00005410ff197816 */ /* 0x004fe20000000002 */
[----:B------:R-:W-:Y:S05]  /*1680*/  BRA `(.L_x_8301) ;  /* 0x0000065000007947 */ /* 0x000fea0003800000 */
.L_x_8308:
        /* <DEDUP_REMOVED lines=11> */
.L_x_8315:
        /* <DEDUP_REMOVED lines=20> */
.L_x_8317:
[----:B------:R-:W-:Y:S05]  /*1880*/  BSYNC B0 ;  /* 0x0000000000007941 */ /* 0x000fea0003800000 */
.L_x_8316:
[----:B------:R-:W-:Y:S01]  /*1890*/  IMAD.SHL.U32 R2, R2, 0x100000, RZ ;  /* 0x0010000002027824 */ /* 0x000fe200078e00ff */
[----:B------:R-:W-:-:S04]  /*18a0*/  LEA R0, R0, 0x3b800000, 0x17 ;  /* 0x3b80000000007811 */ /* 0x000fc800078eb8ff */
[----:B------:R-:W-:Y:S01]  /*18b0*/  LOP3.LUT R25, R0, R2, R25, 0xfe, !PT ;  /* 0x0000000200197212 */ /* 0x000fe200078efe19 */
[----:B------:R-:W-:Y:S05]  /*18c0*/  BRA `(.L_x_8301) ;  /* 0x0000041000007947 */ /* 0x000fea0003800000 */
.L_x_8314:
        /* <DEDUP_REMOVED lines=20> */
.L_x_8319:
[----:B------:R-:W-:Y:S05]  /*1a10*/  BSYNC B0 ;  /* 0x0000000000007941 */ /* 0x000fea0003800000 */
.L_x_8318:
[----:B------:R-:W-:Y:S01]  /*1a20*/  IMAD.SHL.U32 R2, R2, 0x200000, RZ ;  /* 0x0020000002027824 */ /* 0x000fe200078e00ff */
[----:B------:R-:W-:-:S04]  /*1a30*/  LEA R0, R0, 0x37800000, 0x17 ;  /* 0x3780000000007811 */ /* 0x000fc800078eb8ff */
[----:B------:R-:W-:Y:S01]  /*1a40*/  LOP3.LUT R25, R0, R2, R25, 0xfe, !PT ;  /* 0x0000000200197212 */ /* 0x000fe200078efe19 */
[----:B------:R-:W-:Y:S05]  /*1a50*/  BRA `(.L_x_8301) ;  /* 0x0000028000007947 */ /* 0x000fea0003800000 */
.L_x_8313:
        /* <DEDUP_REMOVED lines=14> */
.L_x_8300:
        /* <DEDUP_REMOVED lines=21> */
.L_x_8321:
[----:B------:R-:W2:Y:S02]  /*1c90*/  LDG.E.64 R2, [R2.64] ;  /* 0x0000002402027981 */ /* 0x000ea4000c1e1b00 */
[----:B--2---:R0:W2:Y:S01]  /*1ca0*/  I2F.U64 R25, R2 ;  /* 0x0000000200197312 */ /* 0x0040a20000301000 */
[----:B------:R-:W-:Y:S05]  /*1cb0*/  BRA `(.L_x_8301) ;  /* 0x0000002000007947 */ /* 0x000fea0003800000 */
.L_x_8320:
[----:B------:R-:W2:Y:S02]  /*1cc0*/  LDG.E R2, [R2.64] ;  /* 0x0000002402027981 */ /* 0x000ea4000c1e1900 */
[----:B--2---:R0:W2:Y:S02]  /*1cd0*/  I2F.U32 R25, R2 ;  /* 0x0000000200197306 */ /* 0x0040a40000201000 */
.L_x_8301:
[----:B------:R-:W-:Y:S05]  /*1ce0*/  BSYNC B6 ;  /* 0x0000000000067941 */ /* 0x000fea0003800000 */
.L_x_8295:
        /* <DEDUP_REMOVED lines=16> */
[----:B---3--:R0:W3:Y:S01]  /*1df0*/  I2F.S16 R24, R2 ;  /* 0x0000000200187306 */ /* 0x0080e20000101400 */
[----:B------:R-:W-:Y:S05]  /*1e00*/  BRA `(.L_x_8328) ;  /* 0x00000cd000007947 */ /* 0x000fea0003800000 */
.L_x_8326:
[----:B------:R-:W3:Y:S02]  /*1e10*/  LDG.E.U8 R2, [R2.64] ;  /* 0x0000002402027981 */ /* 0x000ee4000c1e1100 */
[----:B---3--:R0:W3:Y:S01]  /*1e20*/  I2F.U16 R24, R2 ;  /* 0x0000000200187306 */ /* 0x0080e20000101000 */
[----:B------:R-:W-:Y:S05]  /*1e30*/  BRA `(.L_x_8328) ;  /* 0x00000ca000007947 */ /* 0x000fea0003800000 */
.L_x_8325:
        /* <DEDUP_REMOVED lines=9> */
.L_x_8330:
[----:B------:R-:W3:Y:S02]  /*1ed0*/  LDG.E R2, [R2.64] ;  /* 0x0000002402027981 */ /* 0x000ee4000c1e1900 */
[----:B---3--:R0:W3:Y:S01]  /*1ee0*/  I2F R24, R2 ;  /* 0x0000000200187306 */ /* 0x0080e20000201400 */
[----:B------:R-:W-:Y:S05]  /*1ef0*/  BRA `(.L_x_8328) ;  /* 0x00000be000007947 */ /* 0x000fea0003800000 */
.L_x_8329:
[----:B------:R-:W3:Y:S02]  /*1f00*/  LDG.E.U16 R2, [R2.64] ;  /* 0x0000002402027981 */ /* 0x000ee4000c1e1500 */
[----:B---3--:R0:W3:Y:S01]  /*1f10*/  I2F.S16 R24, R2 ;  /* 0x0000000200187306 */ /* 0x0080e20000101400 */
[----:B------:R-:W-:Y:S05]  /*1f20*/  BRA `(.L_x_8328) ;  /* 0x00000bb000007947 */ /* 0x000fea0003800000 */
.L_x_8324:
        /* <DEDUP_REMOVED lines=8> */
.L_x_8332:
[----:B------:R-:W3:Y:S02]  /*1fb0*/  LDG.E.U16 R2, [R2.64] ;  /* 0x0000002402027981 */ /* 0x000ee4000c1e1500 */
[----:B---3--:R-:W-:Y:S01]  /*1fc0*/  HADD2.F32 R24, -RZ, R2.H0_H0 ;  /* 0x20000002ff187230 */ /* 0x008fe20000004100 */
[----:B------:R-:W-:Y:S05]  /*1fd0*/  BRA `(.L_x_8328) ;  /* 0x00000b0000007947 */ /* 0x000fea0003800000 */
.L_x_8331:
        /* <DEDUP_REMOVED lines=8> */
.L_x_8334:
[----:B------:R-:W3:Y:S02]  /*2060*/  LDG.E.U16 R2, [R2.64] ;  /* 0x0000002402027981 */ /* 0x000ee4000c1e1500 */
[----:B---3--:R-:W-:Y:S01]  /*2070*/  HADD2.F32 R24, -RZ, R2.H0_H0 ;  /* 0x20000002ff187230 */ /* 0x008fe20000004100 */
[----:B------:R-:W-:Y:S05]  /*2080*/  BRA `(.L_x_8328) ;  /* 0x00000a5000007947 */ /* 0x000fea0003800000 */
.L_x_8333:
[----:B------:R-:W3:Y:S02]  /*2090*/  LDG.E.64 R2, [R2.64] ;  /* 0x0000002402027981 */ /* 0x000ee4000c1e1b00 */
[----:B---3--:R-:W0:Y:S01]  /*20a0*/  F2F.F32.F64 R24, R2 ;  /* 0x0000000200187310 */ /* 0x008e220000301000 */
[----:B------:R-:W0:-:S14]  /*20b0*/  DSETP.GEU.AND P0, PT, |R2|, c[0x2][0x0], PT ;  /* 0x008000000200762a */ /* 0x000e1c0003f0e200 */
[----:B0-----:R-:W-:Y:S01]  /*20c0*/  @!P0 FMUL R24, R24, 1.175494350822287508e-38 ;  /* 0x0080000018188820 */ /* 0x001fe20000400000 */
[----:B------:R-:W-:Y:S05]  /*20d0*/  BRA `(.L_x_8328) ;  /* 0x00000a0000007947 */ /* 0x000fea0003800000 */
.L_x_8323:
        /* <DEDUP_REMOVED lines=12> */
.L_x_8337:
[----:B------:R-:W3:Y:S02]  /*21a0*/  LDG.E.64 R2, [R2.64] ;  /* 0x0000002402027981 */ /* 0x000ee4000c1e1b00 */
[----:B---3--:R-:W0:Y:S01]  /*21b0*/  F2F.F32.F64 R24, R2 ;  /* 0x0000000200187310 */ /* 0x008e220000301000 */
[----:B------:R-:W0:-:S14]  /*21c0*/  DSETP.GEU.AND P0, PT, |R2|, c[0x2][0x0], PT ;  /* 0x008000000200762a */ /* 0x000e1c0003f0e200 */
[----:B0-----:R-:W-:Y:S01]  /*21d0*/  @!P0 FMUL R24, R24, 1.175494350822287508e-38 ;  /* 0x0080000018188820 */ /* 0x001fe20000400000 */
[----:B------:R-:W-:Y:S05]  /*21e0*/  BRA `(.L_x_8328) ;  /* 0x000008f000007947 */ /* 0x000fea0003800000 */
.L_x_8336:
        /* <DEDUP_REMOVED lines=26> */
.L_x_8339:
        /* <DEDUP_REMOVED lines=13> */
.L_x_8338:
[----:B------:R-:W3:Y:S02]  /*2460*/  LDG.E.U16 R2, [R2.64] ;  /* 0x0000002402027981 */ /* 0x000ee4000c1e1500 */
[----:B---3--:R-:W-:Y:S01]  /*2470*/  PRMT R24, RZ, 0x5410, R2 ;  /* 0x00005410ff187816 */ /* 0x008fe20000000002 */
[----:B------:R-:W-:Y:S05]  /*2480*/  BRA `(.L_x_8328) ;  /* 0x0000065000007947 */ /* 0x000fea0003800000 */
.L_x_8335:
        /* <DEDUP_REMOVED lines=9> */
[----:B---3--:R0:W3:Y:S01]  /*2520*/  I2F.U16 R24, R2 ;  /* 0x0000000200187306 */ /* 0x0080e20000101000 */
[----:B------:R-:W-:Y:S05]  /*2530*/  BRA `(.L_x_8328) ;  /* 0x000005a000007947 */ /* 0x000fea0003800000 */
.L_x_8342:
        /* <DEDUP_REMOVED lines=20> */
.L_x_8344:
[----:B------:R-:W-:Y:S05]  /*2680*/  BSYNC B0 ;  /* 0x0000000000007941 */ /* 0x000fea0003800000 */
.L_x_8343:
[----:B------:R-:W-:Y:S01]  /*2690*/  IMAD.SHL.U32 R2, R2, 0x100000, RZ ;  /* 0x0010000002027824 */ /* 0x000fe200078e00ff */
[----:B------:R-:W-:-:S04]  /*26a0*/  LEA R3, R0, 0x3b800000, 0x17 ;  /* 0x3b80000000037811 */ /* 0x000fc800078eb8ff */
[----:B------:R-:W-:Y:S01]  /*26b0*/  LOP3.LUT R24, R3, R2, R24, 0xfe, !PT ;  /* 0x0000000203187212 */ /* 0x000fe200078efe18 */
[----:B------:R-:W-:Y:S05]  /*26c0*/  BRA `(.L_x_8328) ;  /* 0x0000041000007947 */ /* 0x000fea0003800000 */
.L_x_8341:
        /* <DEDUP_REMOVED lines=20> */
.L_x_8346:
[----:B------:R-:W-:Y:S05]  /*2810*/  BSYNC B0 ;  /* 0x0000000000007941 */ /* 0x000fea0003800000 */
.L_x_8345:
[----:B------:R-:W-:Y:S01]  /*2820*/  IMAD.SHL.U32 R2, R2, 0x200000, RZ ;  /* 0x0020000002027824 */ /* 0x000fe200078e00ff */
[----:B------:R-:W-:-:S04]  /*2830*/  LEA R3, R0, 0x37800000, 0x17 ;  /* 0x3780000000037811 */ /* 0x000fc800078eb8ff */
[----:B------:R-:W-:Y:S01]  /*2840*/  LOP3.LUT R24, R3, R2, R24, 0xfe, !PT ;  /* 0x0000000203187212 */ /* 0x000fe200078efe18 */
[----:B------:R-:W-:Y:S05]  /*2850*/  BRA `(.L_x_8328) ;  /* 0x0000028000007947 */ /* 0x000fea0003800000 */
.L_x_8340:
        /* <DEDUP_REMOVED lines=14> */
.L_x_8327:
        /* <DEDUP_REMOVED lines=21> */
.L_x_8348:
[----:B------:R-:W3:Y:S02]  /*2a90*/  LDG.E.64 R2, [R2.64] ;  /* 0x0000002402027981 */ /* 0x000ee4000c1e1b00 */
[----:B---3--:R0:W3:Y:S01]  /*2aa0*/  I2F.U64 R24, R2 ;  /* 0x0000000200187312 */ /* 0x0080e20000301000 */
[----:B------:R-:W-:Y:S05]  /*2ab0*/  BRA `(.L_x_8328) ;  /* 0x0000002000007947 */ /* 0x000fea0003800000 */
.L_x_8347:
[----:B------:R-:W3:Y:S02]  /*2ac0*/  LDG.E R2, [R2.64] ;  /* 0x0000002402027981 */ /* 0x000ee4000c1e1900 */
[----:B---3--:R0:W3:Y:S02]  /*2ad0*/  I2F.U32 R24, R2 ;  /* 0x0000000200187306 */ /* 0x0080e40000201000 */
.L_x_8328:
[----:B------:R-:W-:Y:S05]  /*2ae0*/  BSYNC B6 ;  /* 0x0000000000067941 */ /* 0x000fea0003800000 */
.L_x_8322:
[----:B------:R-:W-:Y:S02]  /*2af0*/  IADD3 R19, R19, 0x80, RZ ;  /* 0x0000008013137810 */ /* 0x000fe40007ffe0ff */
.L_x_8267:
[----:B-1-34-:R-:W-:Y:S05]  /*2b00*/  BSYNC B7 ;  /* 0x0000000000077941 */ /* 0x01afea0003800000 */
.L_x_8266:
[----:B------:R-:W-:Y:S01]  /*2b10*/  ISETP.GE.AND P0, PT, R19, R18, PT ;  /* 0x000000121300720c */ /* 0x000fe20003f06270 */
[----:B------:R-:W-:Y:S01]  /*2b20*/  BSSY B7, `(.L_x_8349) ;  /* 0x00002a5000077945 */ /* 0x000fe20003800000 */
[----:B------:R-:W-:-:S11]  /*2b30*/  CS2R R16, SRZ ;  /* 0x0000000000107805 */ /* 0x000fd6000001ff00 */
        /* <DEDUP_REMOVED lines=18> */
[----:B---3--:R0:W1:Y:S01]  /*2c60*/  I2F.S16 R28, R2 ;  /* 0x00000002001c7306 */ /* 0x0080620000101400 */
[----:B------:R-:W-:Y:S05]  /*2c70*/  BRA `(.L_x_8357) ;  /* 0x00000cd000007947 */ /* 0x000fea0003800000 */
.L_x_8355:
[----:B------:R-:W3:Y:S02]  /*2c80*/  LDG.E.U8 R2, [R2.64] ;  /* 0x0000002402027981 */ /* 0x000ee4000c1e1100 */
[----:B---3--:R0:W1:Y:S01]  /*2c90*/  I2F.U16 R28, R2 ;  /* 0x00000002001c7306 */ /* 0x0080620000101000 */
[----:B------:R-:W-:Y:S05]  /*2ca0*/  BRA `(.L_x_8357) ;  /* 0x00000ca000007947 */ /* 0x000fea0003800000 */
.L_x_8354:
[----:B------:R-:W-:-:S13]  /*2cb0*/  ISETP.NE.AND P0, PT, R0, 0x2, PT ;  /* 0x000000020000780c */ /* 0x000fda0003f05270 */
[----:B------:R-:W-:Y:S05]  /*2cc0*/  @!P0 BRA `(.L_x_8358) ;  /* 0x000000a000008947 */ /* 0x000fea0003800000 */
[----:B------:R-:W-:-:S13]  /*2cd0*/  ISETP.NE.AND P0, PT, R0, 0x3, PT ;  /* 0x000000030000780c */ /* 0x000fda0003f05270 */
[----:B------:R-:W-:Y:S05]  /*2ce0*/  @!P0 BRA `(.L_x_8359) ;  /* 0x0000005000008947 */ /* 0x000fea0003800000 */
[----:B------:R-:W-:-:S13]  /*2cf0*/  ISETP.NE.AND P0, PT, R0, 0x4, PT ;  /* 0x000000040000780c */ /* 0x000fda0003f05270 */
[----:B------:R-:W-:Y:S05]  /*2d00*/  @P0 BRA `(.L_x_8356) ;  /* 0x00000aa000000947 */ /* 0x000fea0003800000 */
[----:B------:R-:W3:Y:S02]  /*2d10*/  LDG.E.64 R2, [R2.64] ;  /* 0x0000002402027981 */ /* 0x000ee4000c1e1b00 */
[----:B---3--:R0:W1:Y:S01]  /*2d20*/  I2F.S64 R28, R2 ;  /* 0x00000002001c7312 */ /* 0x0080620000301400 */
[----:B------:R-:W-:Y:S05]  /*2d30*/  BRA `(.L_x_8357) ;  /* 0x00000c1000007947 */ /* 0x000fea0003800000 */
.L_x_8359:
[----:B------:R-:W3:Y:S02]  /*2d40*/  LDG.E R2, [R2.64] ;  /* 0x0000002402027981 */ /* 0x000ee4000c1e1900 */
[----:B---3--:R0:W1:Y:S01]  /*2d50*/  I2F R28, R2 ;  /* 0x00000002001c7306 */ /* 0x0080620000201400 */
[----:B------:R-:W-:Y:S05]  /*2d60*/  BRA `(.L_x_8357) ;  /* 0x00000be000007947 */ /* 0x000fea0003800000 */
.L_x_8358:
[----:B------:R-:W3:Y:S02]  /*2d70*/  LDG.E.U16 R2, [R2.64] ;  /* 0x0000002402027981 */ /* 0x000ee4000c1e1500 */
[----:B---3--:R0:W1:Y:S01]  /*2d80*/  I2F.S16 R28, R2 ;  /* 0x00000002001c7306 */ /* 0x0080620000101400 */
[----:B------:R-:W-:Y:S05]  /*2d90*/  BRA `(.L_x_8357) ;  /* 0x00000bb000007947 */ /* 0x000fea0003800000 */
.L_x_8353:
        /* <DEDUP_REMOVED lines=8> */
.L_x_8361:
[----:B------:R-:W3:Y:S02]  /*2e20*/  LDG.E.U16 R2, [R2.64] ;  /* 0x0000002402027981 */ /* 0x000ee4000c1e1500 */
[----:B---3--:R-:W-:Y:S01]  /*2e30*/  HADD2.F32 R28, -RZ, R2.H0_H0 ;  /* 0x20000002ff1c7230 */ /* 0x008fe20000004100 */
[----:B------:R-:W-:Y:S05]  /*2e40*/  BRA `(.L_x_8357) ;  /* 0x00000b0000007947 */ /* 0x000fea0003800000 */
.L_x_8360:
        /* <DEDUP_REMOVED lines=8> */
.L_x_8363:
[----:B------:R-:W3:Y:S02]  /*2ed0*/  LDG.E.U16 R2, [R2.64] ;  /* 0x0000002402027981 */ /* 0x000ee4000c1e1500 */
[----:B---3--:R-:W-:Y:S01]  /*2ee0*/  HADD2.F32 R28, -RZ, R2.H0_H0 ;  /* 0x20000002ff1c7230 */ /* 0x008fe20000004100 */
[----:B------:R-:W-:Y:S05]  /*2ef0*/  BRA `(.L_x_8357) ;  /* 0x00000a5000007947 */ /* 0x000fea0003800000 */
.L_x_8362:
[----:B------:R-:W3:Y:S02]  /*2f00*/  LDG.E.64 R2, [R2.64] ;  /* 0x0000002402027981 */ /* 0x000ee4000c1e1b00 */
[----:B---3--:R-:W0:Y:S01]  /*2f10*/  F2F.F32.F64 R28, R2 ;  /* 0x00000002001c7310 */ /* 0x008e220000301000 */
[----:B------:R-:W0:-:S14]  /*2f20*/  DSETP.GEU.AND P0, PT, |R2|, c[0x2][0x0], PT ;  /* 0x008000000200762a */ /* 0x000e1c0003f0e200 */
[----:B0-----:R-:W-:Y:S01]  /*2f30*/  @!P0 FMUL R28, R28, 1.175494350822287508e-38 ;  /* 0x008000001c1c8820 */ /* 0x001fe20000400000 */
[----:B------:R-:W-:Y:S05]  /*2f40*/  BRA `(.L_x_8357) ;  /* 0x00000a0000007947 */ /* 0x000fea0003800000 */
.L_x_8352:
        /* <DEDUP_REMOVED lines=12> */
.L_x_8366:
[----:B------:R-:W3:Y:S02]  /*3010*/  LDG.E.64 R2, [R2.64] ;  /* 0x0000002402027981 */ /* 0x000ee4000c1e1b00 */
[----:B---3--:R-:W0:Y:S01]  /*3020*/  F2F.F32.F64 R28, R2 ;  /* 0x00000002001c7310 */ /* 0x008e220000301000 */
[----:B------:R-:W0:-:S14]  /*3030*/  DSETP.GEU.AND P0, PT, |R2|, c[0x2][0x0], PT ;  /* 0x008000000200762a */ /* 0x000e1c0003f0e200 */
[----:B0-----:R-:W-:Y:S01]  /*3040*/  @!P0 FMUL R28, R28, 1.175494350822287508e-38 ;  /* 0x008000001c1c8820 */ /* 0x001fe20000400000 */
[----:B------:R-:W-:Y:S05]  /*3050*/  BRA `(.L_x_8357) ;  /* 0x000008f000007947 */ /* 0x000fea0003800000 */
.L_x_8365:
        /* <DEDUP_REMOVED lines=26> */
.L_x_8368:
        /* <DEDUP_REMOVED lines=13> */
.L_x_8367:
[----:B------:R-:W3:Y:S02]  /*32d0*/  LDG.E.U16 R2, [R2.64] ;  /* 0x0000002402027981 */ /* 0x000ee4000c1e1500 */
[----:B---3--:R-:W-:Y:S01]  /*32e0*/  PRMT R28, RZ, 0x5410, R2 ;  /* 0x00005410ff1c7816 */ /* 0x008fe20000000002 */
[----:B------:R-:W-:Y:S05]  /*32f0*/  BRA `(.L_x_8357) ;  /* 0x0000065000007947 */ /* 0x000fea0003800000 */
.L_x_8364:
        /* <DEDUP_REMOVED lines=9> */
[----:B---3--:R0:W1:Y:S01]  /*3390*/  I2F.U16 R28, R2 ;  /* 0x00000002001c7306 */ /* 0x0080620000101000 */
[----:B------:R-:W-:Y:S05]  /*33a0*/  BRA `(.L_x_8357) ;  /* 0x000005a000007947 */ /* 0x000fea0003800000 */
.L_x_8371:
        /* <DEDUP_REMOVED lines=20> */
.L_x_8373:
[----:B------:R-:W-:Y:S05]  /*34f0*/  BSYNC B0 ;  /* 0x0000000000007941 */ /* 0x000fea0003800000 */
.L_x_8372:
[----:B------:R-:W-:Y:S01]  /*3500*/  IMAD.SHL.U32 R2, R2, 0x100000, RZ ;  /* 0x0010000002027824 */ /* 0x000fe200078e00ff */
[----:B------:R-:W-:-:S04]  /*3510*/  LEA R3, R0, 0x3b800000, 0x17 ;  /* 0x3b80000000037811 */ /* 0x000fc800078eb8ff */
[----:B------:R-:W-:Y:S01]  /*3520*/  LOP3.LUT R28, R3, R2, R28, 0xfe, !PT ;  /* 0x00000002031c7212 */ /* 0x000fe200078efe1c */
[----:B------:R-:W-:Y:S05]  /*3530*/  BRA `(.L_x_8357) ;  /* 0x0000041000007947 */ /* 0x000fea0003800000 */
.L_x_8370:
        /* <DEDUP_REMOVED lines=20> */
.L_x_8375:
[----:B------:R-:W-:Y:S05]  /*3680*/  BSYNC B0 ;  /* 0x0000000000007941 */ /* 0x000fea0003800000 */
.L_x_8374:
[----:B------:R-:W-:Y:S01]  /*3690*/  IMAD.SHL.U32 R2, R2, 0x200000, RZ ;  /* 0x0020000002027824 */ /* 0x000fe200078e00ff */
[----:B------:R-:W-:-:S04]  /*36a0*/  LEA R3, R0, 0x37800000, 0x17 ;  /* 0x3780000000037811 */ /* 0x000fc800078eb8ff */
[----:B------:R-:W-:Y:S01]  /*36b0*/  LOP3.LUT R28, R3, R2, R28, 0xfe, !PT ;  /* 0x00000002031c7212 */ /* 0x000fe200078efe1c */
[----:B------:R-:W-:Y:S05]  /*36c0*/  BRA `(.L_x_8357) ;  /* 0x0000028000007947 */ /* 0x000fea0003800000 */
.L_x_8369:
        /* <DEDUP_REMOVED lines=14> */
.L_x_8356:
        /* <DEDUP_REMOVED lines=19> */
[----:B------:R-:W-:Y:S01]  /*38e0*/  IMAD.MOV.U32 R28, RZ, RZ, RZ ;  /* 0x000000ffff1c7224 */ /* 0x000fe200078e00ff */
[----:B------:R-:W-:Y:S05]  /*38f0*/  BRA `(.L_x_8357) ;  /* 0x0000005000007947 */ /* 0x000fea0003800000 */
.L_x_8377:
[----:B------:R-:W3:Y:S02]  /*3900*/  LDG.E.64 R2, [R2.64] ;  /* 0x0000002402027981 */ /* 0x000ee4000c1e1b00 */
[----:B---3--:R0:W1:Y:S01]  /*3910*/  I2F.U64 R28, R2 ;  /* 0x00000002001c7312 */ /* 0x0080620000301000 */
[----:B------:R-:W-:Y:S05]  /*3920*/  BRA `(.L_x_8357) ;  /* 0x0000002000007947 */ /* 0x000fea0003800000 */
.L_x_8376:
[----:B------:R-:W3:Y:S02]  /*3930*/  LDG.E R2, [R2.64] ;  /* 0x0000002402027981 */ /* 0x000ee4000c1e1900 */
[----:B---3--:R0:W1:Y:S02]  /*3940*/  I2F.U32 R28, R2 ;  /* 0x00000002001c7306 */ /* 0x0080640000201000 */
.L_x_8357:
[----:B------:R-:W-:Y:S05]  /*3950*/  BSYNC B6 ;  /* 0x0000000000067941 */ /* 0x000fea0003800000 */
.L_x_8351:
        /* <DEDUP_REMOVED lines=18> */
.L_x_8382:
[----:B------:R-:W3:Y:S02]  /*3a80*/  LDG.E.U8 R2, [R2.64] ;  /* 0x0000002402027981 */ /* 0x000ee4000c1e1100 */
[----:B---3--:R0:W3:Y:S01]  /*3a90*/  I2F.U16 R17, R2 ;  /* 0x0000000200117306 */ /* 0x0080e20000101000 */
[----:B------:R-:W-:Y:S05]  /*3aa0*/  BRA `(.L_x_8384) ;  /* 0x00000ca000007947 */ /* 0x000fea0003800000 */
.L_x_8381:
        /* <DEDUP_REMOVED lines=9> */
.L_x_8386:
[----:B------:R-:W3:Y:S02]  /*3b40*/  LDG.E R2, [R2.64] ;  /* 0x0000002402027981 */ /* 0x000ee4000c1e1900 */
[----:B---3--:R0:W3:Y:S01]  /*3b50*/  I2F R17, R2 ;  /* 0x0000000200117306 */ /* 0x0080e20000201400 */
[----:B------:R-:W-:Y:S05]  /*3b60*/  BRA `(.L_x_8384) ;  /* 0x00000be000007947 */ /* 0x000fea0003800000 */
.L_x_8385:
[----:B------:R-:W3:Y:S02]  /*3b70*/  LDG.E.U16 R2, [R2.64] ;  /* 0x0000002402027981 */ /* 0x000ee4000c1e1500 */
[----:B---3--:R0:W3:Y:S01]  /*3b80*/  I2F.S16 R17, R2 ;  /* 0x0000000200117306 */ /* 0x0080e20000101400 */
[----:B------:R-:W-:Y:S05]  /*3b90*/  BRA `(.L_x_8384) ;  /* 0x00000bb000007947 */ /* 0x000fea0003800000 */
.L_x_8380:
        /* <DEDUP_REMOVED lines=8> */
.L_x_8388:
[----:B------:R-:W3:Y:S02]  /*3c20*/  LDG.E.U16 R2, [R2.64] ;  /* 0x0000002402027981 */ /* 0x000ee4000c1e1500 */
[----:B---3--:R-:W-:Y:S01]  /*3c30*/  HADD2.F32 R17, -RZ, R2.H0_H0 ;  /* 0x20000002ff117230 */ /* 0x008fe20000004100 */
[----:B------:R-:W-:Y:S05]  /*3c40*/  BRA `(.L_x_8384) ;  /* 0x00000b0000007947 */ /* 0x000fea0003800000 */
.L_x_8387:
        /* <DEDUP_REMOVED lines=8> */
.L_x_8390:
[----:B------:R-:W3:Y:S02]  /*3cd0*/  LDG.E.U16 R2, [R2.64] ;  /* 0x0000002402027981 */ /* 0x000ee4000c1e1500 */
[----:B---3--:R-:W-:Y:S01]  /*3ce0*/  HADD2.F32 R17, -RZ, R2.H0_H0 ;  /* 0x20000002ff117230 */ /* 0x008fe20000004100 */
[----:B------:R-:W-:Y:S05]  /*3cf0*/  BRA `(.L_x_8384) ;  /* 0x00000a5000007947 */ /* 0x000fea0003800000 */
.L_x_8389:
[----:B------:R-:W3:Y:S02]  /*3d00*/  LDG.E.64 R2, [R2.64] ;  /* 0x0000002402027981 */ /* 0x000ee4000c1e1b00 */
[----:B---3--:R-:W0:Y:S01]  /*3d10*/  F2F.F32.F64 R17, R2 ;  /* 0x0000000200117310 */ /* 0x008e220000301000 */
[----:B------:R-:W0:-:S14]  /*3d20*/  DSETP.GEU.AND P0, PT, |R2|, c[0x2][0x0], PT ;  /* 0x008000000200762a */ /* 0x000e1c0003f0e200 */
[----:B0-----:R-:W-:Y:S01]  /*3d30*/  @!P0 FMUL R17, R17, 1.175494350822287508e-38 ;  /* 0x0080000011118820 */ /* 0x001fe20000400000 */
[----:B------:R-:W-:Y:S05]  /*3d40*/  BRA `(.L_x_8384) ;  /* 0x00000a0000007947 */ /* 0x000fea0003800000 */
.L_x_8379:
        /* <DEDUP_REMOVED lines=12> */
.L_x_8393:
[----:B------:R-:W3:Y:S02]  /*3e10*/  LDG.E.64 R2, [R2.64] ;  /* 0x0000002402027981 */ /* 0x000ee4000c1e1b00 */
[----:B---3--:R-:W0:Y:S01]  /*3e20*/  F2F.F32.F64 R17, R2 ;  /* 0x0000000200117310 */ /* 0x008e220000301000 */
[----:B------:R-:W0:-:S14]  /*3e30*/  DSETP.GEU.AND P0, PT, |R2|, c[0x2][0x0], PT ;  /* 0x008000000200762a */ /* 0x000e1c0003f0e200 */
[----:B0-----:R-:W-:Y:S01]  /*3e40*/  @!P0 FMUL R17, R17, 1.175494350822287508e-38 ;  /* 0x0080000011118820 */ /* 0x001fe20000400000 */
[----:B------:R-:W-:Y:S05]  /*3e50*/  BRA `(.L_x_8384) ;  /* 0x000008f000007947 */ /* 0x000fea0003800000 */
.L_x_8392:
        /* <DEDUP_REMOVED lines=26> */
.L_x_8395:
[----:B------:R-:W3:Y:S02]  /*4000*/  LDG.E.U8 R2, [R2.64] ;  /* 0x0000002402027981 */ /* 0x000ee4000c1e1100 */
        /* <DEDUP_REMOVED lines=12> */
.L_x_8394:
[----:B------:R-:W3:Y:S02]  /*40d0*/  LDG.E.U16 R2, [R2.64] ;  /* 0x0000002402027981 */ /* 0x000ee4000c1e1500 */
[----:B---3--:R-:W-:Y:S01]  /*40e0*/  PRMT R17, RZ, 0x5410, R2 ;  /* 0x00005410ff117816 */ /* 0x008fe20000000002 */
[----:B------:R-:W-:Y:S05]  /*40f0*/  BRA `(.L_x_8384) ;  /* 0x0000065000007947 */ /* 0x000fea0003800000 */
.L_x_8391:
        /* <DEDUP_REMOVED lines=11> */
.L_x_8398:
        /* <DEDUP_REMOVED lines=20> */
.L_x_8400:
[----:B------:R-:W-:Y:S05]  /*42f0*/  BSYNC B0 ;  /* 0x0000000000007941 */ /* 0x000fea0003800000 */
.L_x_8399:
[----:B------:R-:W-:Y:S01]  /*4300*/  IMAD.SHL.U32 R2, R2, 0x100000, RZ ;  /* 0x0010000002027824 */ /* 0x000fe200078e00ff */
[----:B------:R-:W-:-:S04]  /*4310*/  LEA R0, R0, 0x3b800000, 0x17 ;  /* 0x3b80000000007811 */ /* 0x000fc800078eb8ff */
[----:B------:R-:W-:Y:S01]  /*4320*/  LOP3.LUT R17, R0, R2, R17, 0xfe, !PT ;  /* 0x0000000200117212 */ /* 0x000fe200078efe11 */
[----:B------:R-:W-:Y:S05]  /*4330*/  BRA `(.L_x_8384) ;  /* 0x0000041000007947 */ /* 0x000fea0003800000 */
.L_x_8397:
        /* <DEDUP_REMOVED lines=20> */
.L_x_8402:
[----:B------:R-:W-:Y:S05]  /*4480*/  BSYNC B0 ;  /* 0x0000000000007941 */ /* 0x000fea0003800000 */
.L_x_8401:
[----:B------:R-:W-:Y:S01]  /*4490*/  IMAD.SHL.U32 R2, R2, 0x200000, RZ ;  /* 0x0020000002027824 */ /* 0x000fe200078e00ff */
[----:B------:R-:W-:-:S04]  /*44a0*/  LEA R0, R0, 0x37800000, 0x17 ;  /* 0x3780000000007811 */ /* 0x000fc800078eb8ff */
[----:B------:R-:W-:Y:S01]  /*44b0*/  LOP3.LUT R17, R0, R2, R17, 0xfe, !PT ;  /* 0x0000000200117212 */ /* 0x000fe200078efe11 */
[----:B------:R-:W-:Y:S05]  /*44c0*/  BRA `(.L_x_8384) ;  /* 0x0000028000007947 */ /* 0x000fea0003800000 */
.L_x_8396:
        /* <DEDUP_REMOVED lines=14> */
.L_x_8383:
        /* <DEDUP_REMOVED lines=21> */
.L_x_8404:
[----:B------:R-:W3:Y:S02]  /*4700*/  LDG.E.64 R2, [R2.64] ;  /* 0x0000002402027981 */ /* 0x000ee4000c1e1b00 */
[----:B---3--:R0:W3:Y:S01]  /*4710*/  I2F.U64 R17, R2 ;  /* 0x0000000200117312 */ /* 0x0080e20000301000 */
[----:B------:R-:W-:Y:S05]  /*4720*/  BRA `(.L_x_8384) ;  /* 0x0000002000007947 */ /* 0x000fea0003800000 */
.L_x_8403:
[----:B------:R-:W3:Y:S02]  /*4730*/  LDG.E R2, [R2.64] ;  /* 0x0000002402027981 */ /* 0x000ee4000c1e1900 */
[----:B---3--:R0:W3:Y:S02]  /*4740*/  I2F.U32 R17, R2 ;  /* 0x0000000200117306 */ /* 0x0080e40000201000 */
.L_x_8384:
[----:B------:R-:W-:Y:S05]  /*4750*/  BSYNC B6 ;  /* 0x0000000000067941 */ /* 0x000fea0003800000 */
.L_x_8378:
        /* <DEDUP_REMOVED lines=15> */
[----:B------:R-:W4:Y:S02]  /*4850*/  LDG.E.S8 R2, [R2.64] ;  /* 0x0000002402027981 */ /* 0x000f24000c1e1300 */
[----:B----4-:R0:W4:Y:S01]  /*4860*/  I2F.S16 R16, R2 ;  /* 0x0000000200107306 */ /* 0x0101220000101400 */
[----:B------:R-:W-:Y:S05]  /*4870*/  BRA `(.L_x_8411) ;  /* 0x00000cd000007947 */ /* 0x000fea0003800000 */
.L_x_8409:
[----:B------:R-:W4:Y:S02]  /*4880*/  LDG.E.U8 R2, [R2.64] ;  /* 0x0000002402027981 */ /* 0x000f24000c1e1100 */
[----:B----4-:R0:W4:Y:S01]  /*4890*/  I2F.U16 R16, R2 ;  /* 0x0000000200107306 */ /* 0x0101220000101000 */
[----:B------:R-:W-:Y:S05]  /*48a0*/  BRA `(.L_x_8411) ;  /* 0x00000ca000007947 */ /* 0x000fea0003800000 */
.L_x_8408:
[----:B------:R-:W-:-:S13]  /*48b0*/  ISETP.NE.AND P0, PT, R0, 0x2, PT ;  /* 0x000000020000780c */ /* 0x000fda0003f05270 */
[----:B------:R-:W-:Y:S05]  /*48c0*/  @!P0 BRA `(.L_x_8412) ;  /* 0x000000a000008947 */ /* 0x000fea0003800000 */
[----:B------:R-:W-:-:S13]  /*48d0*/  ISETP.NE.AND P0, PT, R0, 0x3, PT ;  /* 0x000000030000780c */ /* 0x000fda0003f05270 */
[----:B------:R-:W-:Y:S05]  /*48e0*/  @!P0 BRA `(.L_x_8413) ;  /* 0x0000005000008947 */ /* 0x000fea0003800000 */
[----:B------:R-:W-:-:S13]  /*48f0*/  ISETP.NE.AND P0, PT, R0, 0x4, PT ;  /* 0x000000040000780c */ /* 0x000fda0003f05270 */
[----:B------:R-:W-:Y:S05]  /*4900*/  @P0 BRA `(.L_x_8410) ;  /* 0x00000aa000000947 */ /* 0x000fea0003800000 */
[----:B------:R-:W4:Y:S02]  /*4910*/  LDG.E.64 R2, [R2.64] ;  /* 0x0000002402027981 */ /* 0x000f24000c1e1b00 */
[----:B----4-:R0:W4:Y:S01]  /*4920*/  I2F.S64 R16, R2 ;  /* 0x0000000200107312 */ /* 0x0101220000301400 */
[----:B------:R-:W-:Y:S05]  /*4930*/  BRA `(.L_x_8411) ;  /* 0x00000c1000007947 */ /* 0x000fea0003800000 */
.L_x_8413:
[----:B------:R-:W4:Y:S02]  /*4940*/  LDG.E R2, [R2.64] ;  /* 0x0000002402027981 */ /* 0x000f24000c1e1900 */
[----:B----4-:R0:W4:Y:S01]  /*4950*/  I2F R16, R2 ;  /* 0x0000000200107306 */ /* 0x0101220000201400 */
[----:B------:R-:W-:Y:S05]  /*4960*/  BRA `(.L_x_8411) ;  /* 0x00000be000007947 */ /* 0x000fea0003800000 */
.L_x_8412:
[----:B------:R-:W4:Y:S02]  /*4970*/  LDG.E.U16 R2, [R2.64] ;  /* 0x0000002402027981 */ /* 0x000f24000c1e1500 */
[----:B----4-:R0:W4:Y:S01]  /*4980*/  I2F.S16 R16, R2 ;  /* 0x0000000200107306 */ /* 0x0101220000101400 */
[----:B------:R-:W-:Y:S05]  /*4990*/  BRA `(.L_x_8411) ;  /* 0x00000bb000007947 */ /* 0x000fea0003800000 */
.L_x_8407:
        /* <DEDUP_REMOVED lines=8> */
.L_x_8415:
[----:B------:R-:W4:Y:S02]  /*4a20*/  LDG.E.U16 R2, [R2.64] ;  /* 0x0000002402027981 */ /* 0x000f24000c1e1500 */
[----:B----4-:R-:W-:Y:S01]  /*4a30*/  HADD2.F32 R16, -RZ, R2.H0_H0 ;  /* 0x20000002ff107230 */ /* 0x010fe20000004100 */
[----:B------:R-:W-:Y:S05]  /*4a40*/  BRA `(.L_x_8411) ;  /* 0x00000b0000007947 */ /* 0x000fea0003800000 */
.L_x_8414:
        /* <DEDUP_REMOVED lines=8> */
.L_x_8417:
[----:B------:R-:W4:Y:S02]  /*4ad0*/  LDG.E.U16 R2, [R2.64] ;  /* 0x0000002402027981 */ /* 0x000f24000c1e1500 */
[----:B----4-:R-:W-:Y:S01]  /*4ae0*/  HADD2.F32 R16, -RZ, R2.H0_H0 ;  /* 0x20000002ff107230 */ /* 0x010fe20000004100 */
[----:B------:R-:W-:Y:S05]  /*4af0*/  BRA `(.L_x_8411) ;  /* 0x00000a5000007947 */ /* 0x000fea0003800000 */
.L_x_8416:
[----:B------:R-:W4:Y:S02]  /*4b00*/  LDG.E.64 R2, [R2.64] ;  /* 0x0000002402027981 */ /* 0x000f24000c1e1b00 */
[----:B----4-:R-:W0:Y:S01]  /*4b10*/  F2F.F32.F64 R16, R2 ;  /* 0x0000000200107310 */ /* 0x010e220000301000 */
[----:B------:R-:W0:-:S14]  /*4b20*/  DSETP.GEU.AND P0, PT, |R2|, c[0x2][0x0], PT ;  /* 0x008000000200762a */ /* 0x000e1c0003f0e200 */
[----:B0-----:R-:W-:Y:S01]  /*4b30*/  @!P0 FMUL R16, R16, 1.175494350822287508e-38 ;  /* 0x0080000010108820 */ /* 0x001fe20000400000 */
[----:B------:R-:W-:Y:S05]  /*4b40*/  BRA `(.L_x_8411) ;  /* 0x00000a0000007947 */ /* 0x000fea0003800000 */
.L_x_8406:
        /* <DEDUP_REMOVED lines=8> */
[----:B------:R-:W4:Y:S02]  /*4bd0*/  LDG.E.U8 R2, [R2.64] ;  /* 0x0000002402027981 */ /* 0x000f24000c1e1100 */
[----:B----4-:R-:W-:-:S04]  /*4be0*/  ISETP.NE.AND P0, PT, R2, RZ, PT ;  /* 0x000000ff0200720c */ /* 0x010fc80003f05270 */
[----:B------:R-:W-:Y:S01]  /*4bf0*/  FSEL R16, RZ, 1, !P0 ;  /* 0x3f800000ff107808 */ /* 0x000fe20004000000 */
[----:B------:R-:W-:Y:S05]  /*4c00*/  BRA `(.L_x_8411) ;  /* 0x0000094000007947 */ /* 0x000fea0003800000 */
.L_x_8420:
[----:B------:R-:W4:Y:S02]  /*4c10*/  LDG.E.64 R2, [R2.64] ;  /* 0x0000002402027981 */ /* 0x000f24000c1e1b00 */
[----:B----4-:R-:W0:Y:S01]  /*4c20*/  F2F.F32.F64 R16, R2 ;  /* 0x0000000200107310 */ /* 0x010e220000301000 */
[----:B------:R-:W0:-:S14]  /*4c30*/  DSETP.GEU.AND P0, PT, |R2|, c[0x2][0x0], PT ;  /* 0x008000000200762a */ /* 0x000e1c0003f0e200 */
[----:B0-----:R-:W-:Y:S01]  /*4c40*/  @!P0 FMUL R16, R16, 1.175494350822287508e-38 ;  /* 0x0080000010108820 */ /* 0x001fe20000400000 */
[----:B------:R-:W-:Y:S05]  /*4c50*/  BRA `(.L_x_8411) ;  /* 0x000008f000007947 */ /* 0x000fea0003800000 */
.L_x_8419:
        /* <DEDUP_REMOVED lines=8> */
[----:B----4-:R-:W-:-:S05]  /*4ce0*/  IMAD.SHL.U32 R16, R16, 0x1000000, RZ ;  /* 0x0100000010107824 */ /* 0x010fca00078e00ff */
        /* <DEDUP_REMOVED lines=17> */
.L_x_8422:
[----:B------:R-:W4:Y:S02]  /*4e00*/  LDG.E.U8 R2, [R2.64] ;  /* 0x0000002402027981 */ /* 0x000f24000c1e1100 */
        /* <DEDUP_REMOVED lines=12> */
.L_x_8421:
[----:B------:R-:W4:Y:S02]  /*4ed0*/  LDG.E.U16 R2, [R2.64] ;  /* 0x0000002402027981 */ /* 0x000f24000c1e1500 */
[----:B----4-:R-:W-:Y:S01]  /*4ee0*/  PRMT R16, RZ, 0x5410, R2 ;  /* 0x00005410ff107816 */ /* 0x010fe20000000002 */
[----:B------:R-:W-:Y:S05]  /*4ef0*/  BRA `(.L_x_8411) ;  /* 0x0000065000007947 */ /* 0x000fea0003800000 */
.L_x_8418:
        /* <DEDUP_REMOVED lines=8> */
[----:B------:R-:W4:Y:S02]  /*4f80*/  LDG.E.U16 R2, [R2.64] ;  /* 0x0000002402027981 */ /* 0x000f24000c1e1500 */
[----:B----4-:R0:W4:Y:S01]  /*4f90*/  I2F.U16 R16, R2 ;  /* 0x0000000200107306 */ /* 0x0101220000101000 */
[----:B------:R-:W-:Y:S05]  /*4fa0*/  BRA `(.L_x_8411) ;  /* 0x000005a000007947 */ /* 0x000fea0003800000 */
.L_x_8425:
[----:B------:R-:W4:Y:S01]  /*4fb0*/  LDG.E.U8 R2, [R2.64] ;  /* 0x0000002402027981 */ /* 0x000f22000c1e1100 */
        /* <DEDUP_REMOVED lines=19> */
.L_x_8427:
[----:B------:R-:W-:Y:S05]  /*50f0*/  BSYNC B0 ;  /* 0x0000000000007941 */ /* 0x000fea0003800000 */
.L_x_8426:
[----:B------:R-:W-:Y:S01]  /*5100*/  IMAD.SHL.U32 R2, R2, 0x100000, RZ ;  /* 0x0010000002027824 */ /* 0x000fe200078e00ff */
[----:B------:R-:W-:-:S04]  /*5110*/  LEA R3, R0, 0x3b800000, 0x17 ;  /* 0x3b80000000037811 */ /* 0x000fc800078eb8ff */
[----:B------:R-:W-:Y:S01]  /*5120*/  LOP3.LUT R16, R3, R2, R16, 0xfe, !PT ;  /* 0x0000000203107212 */ /* 0x000fe200078efe10 */
[----:B------:R-:W-:Y:S05]  /*5130*/  BRA `(.L_x_8411) ;  /* 0x0000041000007947 */ /* 0x000fea0003800000 */
.L_x_8424:
        /* <DEDUP_REMOVED lines=20> */
.L_x_8429:
[----:B------:R-:W-:Y:S05]  /*5280*/  BSYNC B0 ;  /* 0x0000000000007941 */ /* 0x000fea0003800000 */
.L_x_8428:
[----:B------:R-:W-:Y:S01]  /*5290*/  IMAD.SHL.U32 R2, R2, 0x200000, RZ ;  /* 0x0020000002027824 */ /* 0x000fe200078e00ff */
[----:B------:R-:W-:-:S04]  /*52a0*/  LEA R3, R0, 0x37800000, 0x17 ;  /* 0x3780000000037811 */ /* 0x000fc800078eb8ff */
[----:B------:R-:W-:Y:S01]  /*52b0*/  LOP3.LUT R16, R3, R2, R16, 0xfe, !PT ;  /* 0x0000000203107212 */ /* 0x000fe200078efe10 */
[----:B------:R-:W-:Y:S05]  /*52c0*/  BRA `(.L_x_8411) ;  /* 0x0000028000007947 */ /* 0x000fea0003800000 */
.L_x_8423:
[----:B------:R-:W-:-:S13]  /*52d0*/  ISETP.NE.AND P0, PT, R0, 0x1c, PT ;  /* 0x0000001c0000780c */ /* 0x000fda0003f05270 */
[----:B------:R-:W-:Y:S05]  /*52e0*/  @!P0 BRA `(.L_x_8430) ;  /* 0x0000024000008947 */ /* 0x000fea0003800000 */
[----:B------:R-:W-:-:S13]  /*52f0*/  ISETP.NE.AND P0, PT, R0, 0x1d, PT ;  /* 0x0000001d0000780c */ /* 0x000fda0003f05270 */
[----:B------:R-:W-:Y:S05]  /*5300*/  @!P0 BRA `(.L_x_8431) ;  /* 0x000001f000008947 */ /* 0x000fea0003800000 */
[----:B------:R-:W-:-:S13]  /*5310*/  ISETP.NE.AND P0, PT, R0, 0x2c, PT ;  /* 0x0000002c0000780c */ /* 0x000fda0003f05270 */
[----:B------:R-:W-:Y:S05]  /*5320*/  @P0 BRA `(.L_x_8410) ;  /* 0x0000008000000947 */ /* 0x000fea0003800000 */
[----:B------:R-:W4:Y:S01]  /*5330*/  LDG.E.U8 R2, [R2.64] ;  /* 0x0000002402027981 */ /* 0x000f22000c1e1100 */
[----:B------:R-:W-:Y:S01]  /*5340*/  IMAD.MOV.U32 R16, RZ, RZ, 0x400000 ;  /* 0x00400000ff107424 */ /* 0x000fe200078e00ff */
[----:B----4-:R-:W-:-:S13]  /*5350*/  ISETP.NE.AND P0, PT, R2, RZ, PT ;  /* 0x000000ff0200720c */ /* 0x010fda0003f05270 */
[----:B------:R-:W-:Y:S05]  /*5360*/  @!P0 BRA `(.L_x_8411) ;  /* 0x000001e000008947 */ /* 0x000fea0003800000 */
[----:B------:R-:W-:-:S13]  /*5370*/  ISETP.NE.AND P0, PT, R2, 0xff, PT ;  /* 0x000000ff0200780c */ /* 0x000fda0003f05270 */
[----:B------:R-:W-:Y:S02]  /*5380*/  @!P0 IMAD.MOV.U32 R16, RZ, RZ, 0x7f800001 ;  /* 0x7f800001ff108424 */ /* 0x000fe400078e00ff */
[----:B------:R-:W-:Y:S01]  /*5390*/  @P0 IMAD.SHL.U32 R16, R2, 0x800000, RZ ;  /* 0x0080000002100824 */ /* 0x000fe200078e00ff */
[----:B------:R-:W-:Y:S05]  /*53a0*/  BRA `(.L_x_8411) ;  /* 0x000001a000007947 */ /* 0x000fea0003800000 */
.L_x_8410:
        /* <DEDUP_REMOVED lines=19> */
[----:B------:R-:W-:Y:S01]  /*54e0*/  IMAD.MOV.U32 R16, RZ, RZ, RZ ;  /* 0x000000ffff107224 */ /* 0x000fe200078e00ff */
[----:B------:R-:W-:Y:S05]  /*54f0*/  BRA `(.L_x_8411) ;  /* 0x0000005000007947 */ /* 0x000fea0003800000 */
.L_x_8431:
[----:B------:R-:W4:Y:S02]  /*5500*/  LDG.E.64 R2, [R2.64] ;  /* 0x0000002402027981 */ /* 0x000f24000c1e1b00 */
[----:B----4-:R0:W4:Y:S01]  /*5510*/  I2F.U64 R16, R2 ;  /* 0x0000000200107312 */ /* 0x0101220000301000 */
[----:B------:R-:W-:Y:S05]  /*5520*/  BRA `(.L_x_8411) ;  /* 0x0000002000007947 */ /* 0x000fea0003800000 */
.L_x_8430:
[----:B------:R-:W4:Y:S02]  /*5530*/  LDG.E R2, [R2.64] ;  /* 0x0000002402027981 */ /* 0x000f24000c1e1900 */
[----:B----4-:R0:W4:Y:S02]  /*5540*/  I2F.U32 R16, R2 ;  /* 0x0000000200107306 */ /* 0x0101240000201000 */
.L_x_8411:
[----:B------:R-:W-:Y:S05]  /*5550*/  BSYNC B6 ;  /* 0x0000000000067941 */ /* 0x000fea0003800000 */
.L_x_8405:
[----:B------:R-:W-:Y:S02]  /*5560*/  IADD3 R19, R19, 0x80, RZ ;  /* 0x0000008013137810 */ /* 0x000fe40007ffe0ff */
.L_x_8350:
[----:B------:R-:W-:Y:S05]  /*5570*/  BSYNC B7 ;  /* 0x0000000000077941 */ /* 0x000fea0003800000 */
.L_x_8349:
[----:B------:R-:W-:Y:S01]  /*5580*/  ISETP.GE.AND P0, PT, R19, R18, PT ;  /* 0x000000121300720c */ /* 0x000fe20003f06270 */
[----:B------:R-:W-:Y:S01]  /*5590*/  BSSY B7, `(.L_x_8432) ;  /* 0x00002aa000077945 */ /* 0x000fe20003800000 */
[----:B------:R-:W-:Y:S02]  /*55a0*/  IMAD.MOV.U32 R26, RZ, RZ, RZ ;  /* 0x000000ffff1a7224 */ /* 0x000fe400078e00ff */
[----:B0-----:R-:W-:-:S02]  /*55b0*/  IMAD.MOV.U32 R2, RZ, RZ, RZ ;  /* 0x000000ffff027224 */ /* 0x001fc400078e00ff */
[----:B------:R-:W-:Y:S02]  /*55c0*/  IMAD.MOV.U32 R18, RZ, RZ, RZ ;  /* 0x000000ffff127224 */ /* 0x000fe400078e00ff */
[----:B------:R-:W-:-:S05]  /*55d0*/  IMAD.MOV.U32 R22, RZ, RZ, RZ ;  /* 0x000000ffff167224 */ /* 0x000fca00078e00ff */
[----:B------:R-:W-:Y:S05]  /*55e0*/  @P0 BRA `(.L_x_8433) ;  /* 0x00002a4000000947 */ /* 0x000fea0003800000 */
[----:B------:R-:W0:Y:S01]  /*55f0*/  S2R R0, SR_CTAID.X ;  /* 0x0000000000007919 */ /* 0x000e220000002500 */
[----:B------:R-:W-:Y:S01]  /*5600*/  BSSY B6, `(.L_x_8434) ;  /* 0x00000e0000067945 */ /* 0x000fe20003800000 */
        /* <DEDUP_REMOVED lines=15> */
[----:B----4-:R-:W4:Y:S02]  /*5700*/  LDG.E.S8 R2, [R4.64] ;  /* 0x0000002404027981 */ /* 0x010f24000c1e1300 */
[----:B----4-:R-:W0:Y:S01]  /*5710*/  I2F.S16 R2, R2 ;  /* 0x0000000200027306 */ /* 0x010e220000101400 */
[----:B------:R-:W-:Y:S05]  /*5720*/  BRA `(.L_x_8440) ;  /* 0x00000cd000007947 */ /* 0x000fea0003800000 */
.L_x_8438:
[----:B----4-:R-:W4:Y:S02]  /*5730*/  LDG.E.U8 R2, [R4.64] ;  /* 0x0000002404027981 */ /* 0x010f24000c1e1100 */
[----:B----4-:R-:W0:Y:S01]  /*5740*/  I2F.U16 R2, R2 ;  /* 0x0000000200027306 */ /* 0x010e220000101000 */
[----:B------:R-:W-:Y:S05]  /*5750*/  BRA `(.L_x_8440) ;  /* 0x00000ca000007947 */ /* 0x000fea0003800000 */
.L_x_8437:
[----:B------:R-:W-:-:S13]  /*5760*/  ISETP.NE.AND P0, PT, R0, 0x2, PT ;  /* 0x000000020000780c */ /* 0x000fda0003f05270 */
[----:B------:R-:W-:Y:S05]  /*5770*/  @!P0 BRA `(.L_x_8441) ;  /* 0x000000a000008947 */ /* 0x000fea0003800000 */
[----:B------:R-:W-:-:S13]  /*5780*/  ISETP.NE.AND P0, PT, R0, 0x3, PT ;  /* 0x000000030000780c */ /* 0x000fda0003f05270 */
[----:B------:R-:W-:Y:S05]  /*5790*/  @!P0 BRA `(.L_x_8442) ;  /* 0x0000005000008947 */ /* 0x000fea0003800000 */
[----:B------:R-:W-:-:S13]  /*57a0*/  ISETP.NE.AND P0, PT, R0, 0x4, PT ;  /* 0x000000040000780c */ /* 0x000fda0003f05270 */
[----:B------:R-:W-:Y:S05]  /*57b0*/  @P0 BRA `(.L_x_8439) ;  /* 0x00000aa000000947 */ /* 0x000fea0003800000 */
[----:B----4-:R-:W4:Y:S02]  /*57c0*/  LDG.E.64 R2, [R4.64] ;  /* 0x0000002404027981 */ /* 0x010f24000c1e1b00 */
[----:B----4-:R0:W4:Y:S01]  /*57d0*/  I2F.S64 R2, R2 ;  /* 0x0000000200027312 */ /* 0x0101220000301400 */
[----:B------:R-:W-:Y:S05]  /*57e0*/  BRA `(.L_x_8440) ;  /* 0x00000c1000007947 */ /* 0x000fea0003800000 */
.L_x_8442:
[----:B----4-:R-:W4:Y:S02]  /*57f0*/  LDG.E R2, [R4.64] ;  /* 0x0000002404027981 */ /* 0x010f24000c1e1900 */
[----:B----4-:R-:W0:Y:S01]  /*5800*/  I2F R2, R2 ;  /* 0x0000000200027306 */ /* 0x010e220000201400 */
[----:B------:R-:W-:Y:S05]  /*5810*/  BRA `(.L_x_8440) ;  /* 0x00000be000007947 */ /* 0x000fea0003800000 */
.L_x_8441:
[----:B----4-:R-:W4:Y:S02]  /*5820*/  LDG.E.U16 R2, [R4.64] ;  /* 0x0000002404027981 */ /* 0x010f24000c1e1500 */
[----:B----4-:R-:W0:Y:S01]  /*5830*/  I2F.S16 R2, R2 ;  /* 0x0000000200027306 */ /* 0x010e220000101400 */
[----:B------:R-:W-:Y:S05]  /*5840*/  BRA `(.L_x_8440) ;  /* 0x00000bb000007947 */ /* 0x000fea0003800000 */
.L_x_8436:
        /* <DEDUP_REMOVED lines=8> */
.L_x_8444:
[----:B----4-:R-:W4:Y:S02]  /*58d0*/  LDG.E.U16 R2, [R4.64] ;  /* 0x0000002404027981 */ /* 0x010f24000c1e1500 */
[----:B----4-:R-:W-:Y:S01]  /*58e0*/  HADD2.F32 R2, -RZ, R2.H0_H0 ;  /* 0x20000002ff027230 */ /* 0x010fe20000004100 */
[----:B------:R-:W-:Y:S05]  /*58f0*/  BRA `(.L_x_8440) ;  /* 0x00000b0000007947 */ /* 0x000fea0003800000 */
.L_x_8443:
        /* <DEDUP_REMOVED lines=8> */
.L_x_8446:
[----:B----4-:R-:W4:Y:S02]  /*5980*/  LDG.E.U16 R2, [R4.64] ;  /* 0x0000002404027981 */ /* 0x010f24000c1e1500 */
[----:B----4-:R-:W-:Y:S01]  /*5990*/  HADD2.F32 R2, -RZ, R2.H0_H0 ;  /* 0x20000002ff027230 */ /* 0x010fe20000004100 */
[----:B------:R-:W-:Y:S05]  /*59a0*/  BRA `(.L_x_8440) ;  /* 0x00000a5000007947 */ /* 0x000fea0003800000 */
.L_x_8445:
[----:B----4-:R-:W4:Y:S02]  /*59b0*/  LDG.E.64 R4, [R4.64] ;  /* 0x0000002404047981 */ /* 0x010f24000c1e1b00 */
[----:B----4-:R-:W0:Y:S01]  /*59c0*/  F2F.F32.F64 R2, R4 ;  /* 0x0000000400027310 */ /* 0x010e220000301000 */
[----:B------:R-:W0:-:S14]  /*59d0*/  DSETP.GEU.AND P0, PT, |R4|, c[0x2][0x0], PT ;  /* 0x008000000400762a */ /* 0x000e1c0003f0e200 */
[----:B0-----:R-:W-:Y:S01]  /*59e0*/  @!P0 FMUL R2, R2, 1.175494350822287508e-38 ;  /* 0x0080000002028820 */ /* 0x001fe20000400000 */
[----:B------:R-:W-:Y:S05]  /*59f0*/  BRA `(.L_x_8440) ;  /* 0x00000a0000007947 */ /* 0x000fea0003800000 */
.L_x_8435:
        /* <DEDUP_REMOVED lines=8> */
[----:B----4-:R-:W4:Y:S02]  /*5a80*/  LDG.E.U8 R4, [R4.64] ;  /* 0x0000002404047981 */ /* 0x010f24000c1e1100 */
[----:B----4-:R-:W-:-:S04]  /*5a90*/  ISETP.NE.AND P0, PT, R4, RZ, PT ;  /* 0x000000ff0400720c */ /* 0x010fc80003f05270 */
[----:B------:R-:W-:Y:S01]  /*5aa0*/  FSEL R2, RZ, 1, !P0 ;  /* 0x3f800000ff027808 */ /* 0x000fe20004000000 */
[----:B------:R-:W-:Y:S05]  /*5ab0*/  BRA `(.L_x_8440) ;  /* 0x0000094000007947 */ /* 0x000fea0003800000 */
.L_x_8449:
[----:B----4-:R-:W4:Y:S02]  /*5ac0*/  LDG.E.64 R4, [R4.64] ;  /* 0x0000002404047981 */ /* 0x010f24000c1e1b00 */
[----:B----4-:R-:W0:Y:S01]  /*5ad0*/  F2F.F32.F64 R2, R4 ;  /* 0x0000000400027310 */ /* 0x010e220000301000 */
[----:B------:R-:W0:-:S14]  /*5ae0*/  DSETP.GEU.AND P0, PT, |R4|, c[0x2][0x0], PT ;  /* 0x008000000400762a */ /* 0x000e1c0003f0e200 */
[----:B0-----:R-:W-:Y:S01]  /*5af0*/  @!P0 FMUL R2, R2, 1.175494350822287508e-38 ;  /* 0x0080000002028820 */ /* 0x001fe20000400000 */
[----:B------:R-:W-:Y:S05]  /*5b00*/  BRA `(.L_x_8440) ;  /* 0x000008f000007947 */ /* 0x000fea0003800000 */
.L_x_8448:
        /* <DEDUP_REMOVED lines=26> */
.L_x_8451:
[----:B----4-:R-:W4:Y:S02]  /*5cb0*/  LDG.E.U8 R3, [R4.64] ;  /* 0x0000002404037981 */ /* 0x010f24000c1e1100 */
[----:B----4-:R-:W-:-:S05]  /*5cc0*/  IMAD.SHL.U32 R0, R3, 0x2000000, RZ ;  /* 0x0200000003007824 */ /* 0x010fca00078e00ff */
        /* <DEDUP_REMOVED lines=9> */
[----:B------:R-:W-:Y:S01]  /*5d60*/  LOP3.LUT R2, R2, 0x80000000, R3, 0xf8, !PT ;  /* 0x8000000002027812 */ /* 0x000fe200078ef803 */
[----:B------:R-:W-:Y:S05]  /*5d70*/  BRA `(.L_x_8440) ;  /* 0x0000068000007947 */ /* 0x000fea0003800000 */
.L_x_8450:
[----:B----4-:R-:W4:Y:S02]  /*5d80*/  LDG.E.U16 R2, [R4.64] ;  /* 0x0000002404027981 */ /* 0x010f24000c1e1500 */
[----:B----4-:R-:W-:Y:S01]  /*5d90*/  PRMT R2, RZ, 0x5410, R2 ;  /* 0x00005410ff027816 */ /* 0x010fe20000000002 */
[----:B------:R-:W-:Y:S05]  /*5da0*/  BRA `(.L_x_8440) ;  /* 0x0000065000007947 */ /* 0x000fea0003800000 */
.L_x_8447:
        /* <DEDUP_REMOVED lines=8> */
[----:B----4-:R-:W4:Y:S02]  /*5e30*/  LDG.E.U16 R2, [R4.64] ;  /* 0x0000002404027981 */ /* 0x010f24000c1e1500 */
[----:B----4-:R-:W0:Y:S01]  /*5e40*/  I2F.U16 R2, R2 ;  /* 0x0000000200027306 */ /* 0x010e220000101000 */
[----:B------:R-:W-:Y:S05]  /*5e50*/  BRA `(.L_x_8440) ;  /* 0x000005a000007947 */ /* 0x000fea0003800000 */
.L_x_8454:
[----:B----4-:R-:W4:Y:S01]  /*5e60*/  LDG.E.U8 R4, [R4.64] ;  /* 0x0000002404047981 */ /* 0x010f22000c1e1100 */
        /* <DEDUP_REMOVED lines=19> */
.L_x_8456:
[----:B------:R-:W-:Y:S05]  /*5fa0*/  BSYNC B0 ;  /* 0x0000000000007941 */ /* 0x000fea0003800000 */
.L_x_8455:
[----:B------:R-:W-:Y:S01]  /*5fb0*/  IMAD.SHL.U32 R2, R2, 0x100000, RZ ;  /* 0x0010000002027824 */ /* 0x000fe200078e00ff */
[----:B------:R-:W-:-:S04]  /*5fc0*/  LEA R3, R0, 0x3b800000, 0x17 ;  /* 0x3b80000000037811 */ /* 0x000fc800078eb8ff */
[----:B------:R-:W-:Y:S01]  /*5fd0*/  LOP3.LUT R2, R3, R2, R4, 0xfe, !PT ;  /* 0x0000000203027212 */ /* 0x000fe200078efe04 */
[----:B------:R-:W-:Y:S05]  /*5fe0*/  BRA `(.L_x_8440) ;  /* 0x0000041000007947 */ /* 0x000fea0003800000 */
.L_x_8453:
        /* <DEDUP_REMOVED lines=20> */
.L_x_8458:
[----:B------:R-:W-:Y:S05]  /*6130*/  BSYNC B0 ;  /* 0x0000000000007941 */ /* 0x000fea0003800000 */
.L_x_8457:
[----:B------:R-:W-:Y:S01]  /*6140*/  IMAD.SHL.U32 R2, R2, 0x200000, RZ ;  /* 0x0020000002027824 */ /* 0x000fe200078e00ff */
[----:B------:R-:W-:-:S04]  /*6150*/  LEA R3, R0, 0x37800000, 0x17 ;  /* 0x3780000000037811 */ /* 0x000fc800078eb8ff */
[----:B------:R-:W-:Y:S01]  /*6160*/  LOP3.LUT R2, R3, R2, R4, 0xfe, !PT ;  /* 0x0000000203027212 */ /* 0x000fe200078efe04 */
[----:B------:R-:W-:Y:S05]  /*6170*/  BRA `(.L_x_8440) ;  /* 0x0000028000007947 */ /* 0x000fea0003800000 */
.L_x_8452:
[----:B------:R-:W-:-:S13]  /*6180*/  ISETP.NE.AND P0, PT, R0, 0x1c, PT ;  /* 0x0000001c0000780c */ /* 0x000fda0003f05270 */
[----:B------:R-:W-:Y:S05]  /*6190*/  @!P0 BRA `(.L_x_8459) ;  /* 0x0000024000008947 */ /* 0x000fea0003800000 */
[----:B------:R-:W-:-:S13]  /*61a0*/  ISETP.NE.AND P0, PT, R0, 0x1d, PT ;  /* 0x0000001d0000780c */ /* 0x000fda0003f05270 */
[----:B------:R-:W-:Y:S05]  /*61b0*/  @!P0 BRA `(.L_x_8460) ;  /* 0x000001f000008947 */ /* 0x000fea0003800000 */
[----:B------:R-:W-:-:S13]  /*61c0*/  ISETP.NE.AND P0, PT, R0, 0x2c, PT ;  /* 0x0000002c0000780c */ /* 0x000fda0003f05270 */
[----:B------:R-:W-:Y:S05]  /*61d0*/  @P0 BRA `(.L_x_8439) ;  /* 0x0000008000000947 */ /* 0x000fea0003800000 */
[----:B----4-:R-:W4:Y:S01]  /*61e0*/  LDG.E.U8 R4, [R4.64] ;  /* 0x0000002404047981 */ /* 0x010f22000c1e1100 */
[----:B------:R-:W-:Y:S01]  /*61f0*/  IMAD.MOV.U32 R2, RZ, RZ, 0x400000 ;  /* 0x00400000ff027424 */ /* 0x000fe200078e00ff */
[----:B----4-:R-:W-:-:S13]  /*6200*/  ISETP.NE.AND P0, PT, R4, RZ, PT ;  /* 0x000000ff0400720c */ /* 0x010fda0003f05270 */
[----:B------:R-:W-:Y:S05]  /*6210*/  @!P0 BRA `(.L_x_8440) ;  /* 0x000001e000008947 */ /* 0x000fea0003800000 */
[----:B------:R-:W-:-:S13]  /*6220*/  ISETP.NE.AND P0, PT, R4, 0xff, PT ;  /* 0x000000ff0400780c */ /* 0x000fda0003f05270 */
[----:B------:R-:W-:Y:S02]  /*6230*/  @!P0 IMAD.MOV.U32 R2, RZ, RZ, 0x7f800001 ;  /* 0x7f800001ff028424 */ /* 0x000fe400078e00ff */
[----:B------:R-:W-:Y:S01]  /*6240*/  @P0 IMAD.SHL.U32 R2, R4, 0x800000, RZ ;  /* 0x0080000004020824 */ /* 0x000fe200078e00ff */
[----:B------:R-:W-:Y:S05]  /*6250*/  BRA `(.L_x_8440) ;  /* 0x000001a000007947 */ /* 0x000fea0003800000 */
.L_x_8439:
        /* <DEDUP_REMOVED lines=19> */
[----:B------:R-:W-:Y:S01]  /*6390*/  IMAD.MOV.U32 R2, RZ, RZ, RZ ;  /* 0x000000ffff027224 */ /* 0x000fe200078e00ff */
[----:B------:R-:W-:Y:S05]  /*63a0*/  BRA `(.L_x_8440) ;  /* 0x0000005000007947 */ /* 0x000fea0003800000 */
.L_x_8460:
[----:B----4-:R-:W4:Y:S02]  /*63b0*/  LDG.E.64 R2, [R4.64] ;  /* 0x0000002404027981 */ /* 0x010f24000c1e1b00 */
[----:B----4-:R0:W4:Y:S01]  /*63c0*/  I2F.U64 R2, R2 ;  /* 0x0000000200027312 */ /* 0x0101220000301000 */
[----:B------:R-:W-:Y:S05]  /*63d0*/  BRA `(.L_x_8440) ;  /* 0x0000002000007947 */ /* 0x000fea0003800000 */
.L_x_8459:
[----:B----4-:R-:W4:Y:S02]  /*63e0*/  LDG.E R2, [R4.64] ;  /* 0x0000002404027981 */ /* 0x010f24000c1e1900 */
[----:B----4-:R-:W0:Y:S02]  /*63f0*/  I2F.U32 R2, R2 ;  /* 0x0000000200027306 */ /* 0x010e240000201000 */
.L_x_8440:
[----:B------:R-:W-:Y:S05]  /*6400*/  BSYNC B6 ;  /* 0x0000000000067941 */ /* 0x000fea0003800000 */
.L_x_8434:
        /* <DEDUP_REMOVED lines=16> */
[----:B----4-:R0:W4:Y:S01]  /*6510*/  I2F.S16 R18, R4 ;  /* 0x0000000400127306 */ /* 0x0101220000101400 */
[----:B------:R-:W-:Y:S05]  /*6520*/  BRA `(.L_x_8467) ;  /* 0x00000cd000007947 */ /* 0x000fea0003800000 */
.L_x_8465:
[----:B----4-:R-:W4:Y:S02]  /*6530*/  LDG.E.U8 R4, [R4.64] ;  /* 0x0000002404047981 */ /* 0x010f24000c1e1100 */
[----:B----4-:R0:W4:Y:S01]  /*6540*/  I2F.U16 R18, R4 ;  /* 0x0000000400127306 */ /* 0x0101220000101000 */
[----:B------:R-:W-:Y:S05]  /*6550*/  BRA `(.L_x_8467) ;  /* 0x00000ca000007947 */ /* 0x000fea0003800000 */
.L_x_8464:
        /* <DEDUP_REMOVED lines=9> */
.L_x_8469:
[----:B----4-:R-:W4:Y:S02]  /*65f0*/  LDG.E R4, [R4.64] ;  /* 0x0000002404047981 */ /* 0x010f24000c1e1900 */
[----:B----4-:R0:W4:Y:S01]  /*6600*/  I2F R18, R4 ;  /* 0x0000000400127306 */ /* 0x0101220000201400 */
[----:B------:R-:W-:Y:S05]  /*6610*/  BRA `(.L_x_8467) ;  /* 0x00000be000007947 */ /* 0x000fea0003800000 */
.L_x_8468:
[----:B----4-:R-:W4:Y:S02]  /*6620*/  LDG.E.U16 R4, [R4.64] ;  /* 0x0000002404047981 */ /* 0x010f24000c1e1500 */
[----:B----4-:R0:W4:Y:S01]  /*6630*/  I2F.S16 R18, R4 ;  /* 0x0000000400127306 */ /* 0x0101220000101400 */
[----:B------:R-:W-:Y:S05]  /*6640*/  BRA `(.L_x_8467) ;  /* 0x00000bb000007947 */ /* 0x000fea0003800000 */
.L_x_8463:
        /* <DEDUP_REMOVED lines=8> */
.L_x_8471:
[----:B----4-:R-:W4:Y:S02]  /*66d0*/  LDG.E.U16 R4, [R4.64] ;  /* 0x0000002404047981 */ /* 0x010f24000c1e1500 */
[----:B----4-:R-:W-:Y:S01]  /*66e0*/  HADD2.F32 R18, -RZ, R4.H0_H0 ;  /* 0x20000004ff127230 */ /* 0x010fe20000004100 */
[----:B------:R-:W-:Y:S05]  /*66f0*/  BRA `(.L_x_8467) ;  /* 0x00000b0000007947 */ /* 0x000fea0003800000 */
.L_x_8470:
        /* <DEDUP_REMOVED lines=8> */
.L_x_8473:
[----:B----4-:R-:W4:Y:S02]  /*6780*/  LDG.E.U16 R4, [R4.64] ;  /* 0x0000002404047981 */ /* 0x010f24000c1e1500 */
[----:B----4-:R-:W-:Y:S01]  /*6790*/  HADD2.F32 R18, -RZ, R4.H0_H0 ;  /* 0x20000004ff127230 */ /* 0x010fe20000004100 */
[----:B------:R-:W-:Y:S05]  /*67a0*/  BRA `(.L_x_8467) ;  /* 0x00000a5000007947 */ /* 0x000fea0003800000 */
.L_x_8472:
[----:B----4-:R-:W4:Y:S02]  /*67b0*/  LDG.E.64 R4, [R4.64] ;  /* 0x0000002404047981 */ /* 0x010f24000c1e1b00 */
[----:B----4-:R-:W0:Y:S01]  /*67c0*/  F2F.F32.F64 R18, R4 ;  /* 0x0000000400127310 */ /* 0x010e220000301000 */
[----:B------:R-:W0:-:S14]  /*67d0*/  DSETP.GEU.AND P0, PT, |R4|, c[0x2][0x0], PT ;  /* 0x008000000400762a */ /* 0x000e1c0003f0e200 */
[----:B0-----:R-:W-:Y:S01]  /*67e0*/  @!P0 FMUL R18, R18, 1.175494350822287508e-38 ;  /* 0x0080000012128820 */ /* 0x001fe20000400000 */
[----:B------:R-:W-:Y:S05]  /*67f0*/  BRA `(.L_x_8467) ;  /* 0x00000a0000007947 */ /* 0x000fea0003800000 */
.L_x_8462:
        /* <DEDUP_REMOVED lines=12> */
.L_x_8476:
[----:B----4-:R-:W4:Y:S02]  /*68c0*/  LDG.E.64 R4, [R4.64] ;  /* 0x0000002404047981 */ /* 0x010f24000c1e1b00 */
[----:B----4-:R-:W0:Y:S01]  /*68d0*/  F2F.F32.F64 R18, R4 ;  /* 0x0000000400127310 */ /* 0x010e220000301000 */
[----:B------:R-:W0:-:S14]  /*68e0*/  DSETP.GEU.AND P0, PT, |R4|, c[0x2][0x0], PT ;  /* 0x008000000400762a */ /* 0x000e1c0003f0e200 */
[----:B0-----:R-:W-:Y:S01]  /*68f0*/  @!P0 FMUL R18, R18, 1.175494350822287508e-38 ;  /* 0x0080000012128820 */ /* 0x001fe20000400000 */
[----:B------:R-:W-:Y:S05]  /*6900*/  BRA `(.L_x_8467) ;  /* 0x000008f000007947 */ /* 0x000fea0003800000 */
.L_x_8475:
        /* <DEDUP_REMOVED lines=26> */
.L_x_8478:
[----:B----4-:R-:W4:Y:S02]  /*6ab0*/  LDG.E.U8 R4, [R4.64] ;  /* 0x0000002404047981 */ /* 0x010f24000c1e1100 */
        /* <DEDUP_REMOVED lines=12> */
.L_x_8477:
[----:B----4-:R-:W4:Y:S02]  /*6b80*/  LDG.E.U16 R4, [R4.64] ;  /* 0x0000002404047981 */ /* 0x010f24000c1e1500 */
[----:B----4-:R-:W-:Y:S01]  /*6b90*/  PRMT R18, RZ, 0x5410, R4 ;  /* 0x00005410ff127816 */ /* 0x010fe20000000004 */
[----:B------:R-:W-:Y:S05]  /*6ba0*/  BRA `(.L_x_8467) ;  /* 0x0000065000007947 */ /* 0x000fea0003800000 */
.L_x_8474:
        /* <DEDUP_REMOVED lines=9> */
[----:B----4-:R0:W4:Y:S01]  /*6c40*/  I2F.U16 R18, R4 ;  /* 0x0000000400127306 */ /* 0x0101220000101000 */
[----:B------:R-:W-:Y:S05]  /*6c50*/  BRA `(.L_x_8467) ;  /* 0x000005a000007947 */ /* 0x000fea0003800000 */
.L_x_8481:
        /* <DEDUP_REMOVED lines=20> */
.L_x_8483:
[----:B------:R-:W-:Y:S05]  /*6da0*/  BSYNC B0 ;  /* 0x0000000000007941 */ /* 0x000fea0003800000 */
.L_x_8482:
[----:B------:R-:W-:Y:S01]  /*6db0*/  IMAD.SHL.U32 R3, R3, 0x100000, RZ ;  /* 0x0010000003037824 */ /* 0x000fe200078e00ff */
[----:B------:R-:W-:-:S04]  /*6dc0*/  LEA R5, R0, 0x3b800000, 0x17 ;  /* 0x3b80000000057811 */ /* 0x000fc800078eb8ff */
[----:B------:R-:W-:Y:S01]  /*6dd0*/  LOP3.LUT R18, R5, R3, R18, 0xfe, !PT ;  /* 0x0000000305127212 */ /* 0x000fe200078efe12 */
[----:B------:R-:W-:Y:S05]  /*6de0*/  BRA `(.L_x_8467) ;  /* 0x0000041000007947 */ /* 0x000fea0003800000 */
.L_x_8480:
        /* <DEDUP_REMOVED lines=20> */
.L_x_8485:
[----:B------:R-:W-:Y:S05]  /*6f30*/  BSYNC B0 ;  /* 0x0000000000007941 */ /* 0x000fea0003800000 */
.L_x_8484:
[----:B------:R-:W-:Y:S01]  /*6f40*/  IMAD.SHL.U32 R3, R3, 0x200000, RZ ;  /* 0x0020000003037824 */ /* 0x000fe200078e00ff */
[----:B------:R-:W-:-:S04]  /*6f50*/  LEA R5, R0, 0x37800000, 0x17 ;  /* 0x3780000000057811 */ /* 0x000fc800078eb8ff */
[----:B------:R-:W-:Y:S01]  /*6f60*/  LOP3.LUT R18, R5, R3, R18, 0xfe, !PT ;  /* 0x0000000305127212 */ /* 0x000fe200078efe12 */
[----:B------:R-:W-:Y:S05]  /*6f70*/  BRA `(.L_x_8467) ;  /* 0x0000028000007947 */ /* 0x000fea0003800000 */
.L_x_8479:
        /* <DEDUP_REMOVED lines=14> */
.L_x_8466:
[----:B------:R-:W-:Y:S02]  /*7060*/  IMAD.MOV.U32 R4, RZ, RZ, c[0x4][0x218] ;  /* 0x01008600ff047624 */ /* 0x000fe400078e00ff */
[----:B------:R-:W-:Y:S02]  /*7070*/  IMAD.MOV.U32 R5, RZ, RZ, c[0x4][0x21c] ;  /* 0x01008700ff057624 */ /* 0x000fe400078e00ff */
[----:B------:R-:W-:Y:S02]  /*7080*/  IMAD.MOV.U32 R6, RZ, RZ, c[0x4][0x220] ;  /* 0x01008800ff067624 */ /* 0x000fe400078e00ff */
        /* <DEDUP_REMOVED lines=12> */
[----:B------:R-:W-:Y:S02]  /*7150*/  IADD3.X R21, ~R21, R3, R15, P0, P1 ;  /* 0x0000000315157210 */ /* 0x000fe400007e250f */
[----:B------:R-:W-:-:S06]  /*7160*/  MOV R14, 0x228 ;  /* 0x00000228000e7802 */ /* 0x000fcc0000000f00 */
[----:B------:R-:W0:Y:S02]  /*7170*/  LDC.64 R14, c[0x4][R14] ;  /* 0x010000000e0e7b82 */ /* 0x000e240000000a00 */
[----:B012345:R-:W-:Y:S05]  /*7180*/  CALL.ABS.NOINC R14 ;  /* 0x000000000e007343 */ /* 0x03ffea0003c00000 */
[----:B------:R-:W-:Y:S01]  /*7190*/  IMAD.MOV.U32 R18, RZ, RZ, RZ ;  /* 0x000000ffff127224 */ /* 0x000fe200078e00ff */
[----:B------:R-:W-:Y:S05]  /*71a0*/  BRA `(.L_x_8467) ;  /* 0x0000005000007947 */ /* 0x000fea0003800000 */
.L_x_8487:
[----:B----4-:R-:W4:Y:S02]  /*71b0*/  LDG.E.64 R4, [R4.64] ;  /* 0x0000002404047981 */ /* 0x010f24000c1e1b00 */
[----:B----4-:R0:W4:Y:S01]  /*71c0*/  I2F.U64 R18, R4 ;  /* 0x0000000400127312 */ /* 0x0101220000301000 */
[----:B------:R-:W-:Y:S05]  /*71d0*/  BRA `(.L_x_8467) ;  /* 0x0000002000007947 */ /* 0x000fea0003800000 */
.L_x_8486:
[----:B----4-:R-:W4:Y:S02]  /*71e0*/  LDG.E R4, [R4.64] ;  /* 0x0000002404047981 */ /* 0x010f24000c1e1900 */
[----:B----4-:R0:W4:Y:S02]  /*71f0*/  I2F.U32 R18, R4 ;  /* 0x0000000400127306 */ /* 0x0101240000201000 */
.L_x_8467:
[----:B------:R-:W-:Y:S05]  /*7200*/  BSYNC B6 ;  /* 0x0000000000067941 */ /* 0x000fea0003800000 */
.L_x_8461:
[----:B------:R-:W0:Y:S02]  /*7210*/  LDC.U8 R3, c[0x0][0x19e] ;  /* 0x00006780ff037b82 */ /* 0x000e240000000000 */
[----:B0-----:R-:W-:Y:S01]  /*7220*/  IMAD R4, R22, c[0x0][0x1a8], RZ ;  /* 0x00006a0016047a24 */ /* 0x001fe200078e02ff */
[----:B------:R-:W-:Y:S04]  /*7230*/  BSSY B6, `(.L_x_8488) ;  /* 0x00000de000067945 */ /* 0x000fe80003800000 */
[----:B------:R-:W-:-:S05]  /*7240*/  IADD3 R4, P0, R4, c[0x0][0x190], RZ ;  /* 0x0000640004047a10 */ /* 0x000fca0007f1e0ff */
[----:B------:R-:W-:Y:S01]  /*7250*/  IMAD.X R5, RZ, RZ, c[0x0][0x194], P0 ;  /* 0x00006500ff057624 */ /* 0x000fe200000e06ff */
[----:B------:R-:W-:-:S04]  /*7260*/  PRMT R0, R3, 0x9910, RZ ;  /* 0x0000991003007816 */ /* 0x000fc800000000ff */
        /* <DEDUP_REMOVED lines=13> */
.L_x_8492:
[----:B----4-:R-:W4:Y:S02]  /*7340*/  LDG.E.U8 R4, [R4.64] ;  /* 0x0000002404047981 */ /* 0x010f24000c1e1100 */
[----:B----4-:R0:W4:Y:S01]  /*7350*/  I2F.U16 R22, R4 ;  /* 0x0000000400167306 */ /* 0x0101220000101000 */
[----:B------:R-:W-:Y:S05]  /*7360*/  BRA `(.L_x_8494) ;  /* 0x00000ca000007947 */ /* 0x000fea0003800000 */
.L_x_8491:
        /* <DEDUP_REMOVED lines=9> */
.L_x_8496:
[----:B----4-:R-:W4:Y:S02]  /*7400*/  LDG.E R4, [R4.64] ;  /* 0x0000002404047981 */ /* 0x010f24000c1e1900 */
[----:B----4-:R0:W4:Y:S01]  /*7410*/  I2F R22, R4 ;  /* 0x0000000400167306 */ /* 0x0101220000201400 */
[----:B------:R-:W-:Y:S05]  /*7420*/  BRA `(.L_x_8494) ;  /* 0x00000be000007947 */ /* 0x000fea0003800000 */
.L_x_8495:
[----:B----4-:R-:W4:Y:S02]  /*7430*/  LDG.E.U16 R4, [R4.64] ;  /* 0x0000002404047981 */ /* 0x010f24000c1e1500 */
[----:B----4-:R0:W4:Y:S01]  /*7440*/  I2F.S16 R22, R4 ;  /* 0x0000000400167306 */ /* 0x0101220000101400 */
[----:B------:R-:W-:Y:S05]  /*7450*/  BRA `(.L_x_8494) ;  /* 0x00000bb000007947 */ /* 0x000fea0003800000 */
.L_x_8490:
        /* <DEDUP_REMOVED lines=8> */
.L_x_8498:
[----:B----4-:R-:W4:Y:S02]  /*74e0*/  LDG.E.U16 R4, [R4.64] ;  /* 0x0000002404047981 */ /* 0x010f24000c1e1500 */
[----:B----4-:R-:W-:Y:S01]  /*74f0*/  HADD2.F32 R22, -RZ, R4.H0_H0 ;  /* 0x20000004ff167230 */ /* 0x010fe20000004100 */
[----:B------:R-:W-:Y:S05]  /*7500*/  BRA `(.L_x_8494) ;  /* 0x00000b0000007947 */ /* 0x000fea0003800000 */
.L_x_8497:
        /* <DEDUP_REMOVED lines=8> */
.L_x_8500:
[----:B----4-:R-:W4:Y:S02]  /*7590*/  LDG.E.U16 R4, [R4.64] ;  /* 0x0000002404047981 */ /* 0x010f24000c1e1500 */
[----:B----4-:R-:W-:Y:S01]  /*75a0*/  HADD2.F32 R22, -RZ, R4.H0_H0 ;  /* 0x20000004ff167230 */ /* 0x010fe20000004100 */
[----:B------:R-:W-:Y:S05]  /*75b0*/  BRA `(.L_x_8494) ;  /* 0x00000a5000007947 */ /* 0x000fea0003800000 */
.L_x_8499:
[----:B----4-:R-:W4:Y:S02]  /*75c0*/  LDG.E.64 R4, [R4.64] ;  /* 0x0000002404047981 */ /* 0x010f24000c1e1b00 */
[----:B----4-:R-:W0:Y:S01]  /*75d0*/  F2F.F32.F64 R22, R4 ;  /* 0x0000000400167310 */ /* 0x010e220000301000 */
[----:B------:R-:W0:-:S14]  /*75e0*/  DSETP.GEU.AND P0, PT, |R4|, c[0x2][0x0], PT ;  /* 0x008000000400762a */ /* 0x000e1c0003f0e200 */
[----:B0-----:R-:W-:Y:S01]  /*75f0*/  @!P0 FMUL R22, R22, 1.175494350822287508e-38 ;  /* 0x0080000016168820 */ /* 0x001fe20000400000 */
[----:B------:R-:W-:Y:S05]  /*7600*/  BRA `(.L_x_8494) ;  /* 0x00000a0000007947 */ /* 0x000fea0003800000 */
.L_x_8489:
        /* <DEDUP_REMOVED lines=12> */
.L_x_8503:
[----:B----4-:R-:W4:Y:S02]  /*76d0*/  LDG.E.64 R4, [R4.64] ;  /* 0x0000002404047981 */ /* 0x010f24000c1e1b00 */
[----:B----4-:R-:W0:Y:S01]  /*76e0*/  F2F.F32.F64 R22, R4 ;  /* 0x0000000400167310 */ /* 0x010e220000301000 */
[----:B------:R-:W0:-:S14]  /*76f0*/  DSETP.GEU.AND P0, PT, |R4|, c[0x2][0x0], PT ;  /* 0x008000000400762a */ /* 0x000e1c0003f0e200 */
[----:B0-----:R-:W-:Y:S01]  /*7700*/  @!P0 FMUL R22, R22, 1.175494350822287508e-38 ;  /* 0x0080000016168820 */ /* 0x001fe20000400000 */
[----:B------:R-:W-:Y:S05]  /*7710*/  BRA `(.L_x_8494) ;  /* 0x000008f000007947 */ /* 0x000fea0003800000 */
.L_x_8502:
        /* <DEDUP_REMOVED lines=26> */
.L_x_8505:
        /* <DEDUP_REMOVED lines=13> */
.L_x_8504:
[----:B----4-:R-:W4:Y:S02]  /*7990*/  LDG.E.U16 R4, [R4.64] ;  /* 0x0000002404047981 */ /* 0x010f24000c1e1500 */
[----:B----4-:R-:W-:Y:S01]  /*79a0*/  PRMT R22, RZ, 0x5410, R4 ;  /* 0x00005410ff167816 */ /* 0x010fe20000000004 */
[----:B------:R-:W-:Y:S05]  /*79b0*/  BRA `(.L_x_8494) ;  /* 0x0000065000007947 */ /* 0x000fea0003800000 */
.L_x_8501:
        /* <DEDUP_REMOVED lines=11> */
.L_x_8508:
        /* <DEDUP_REMOVED lines=20> */
.L_x_8510:
[----:B------:R-:W-:Y:S05]  /*7bb0*/  BSYNC B0 ;  /* 0x0000000000007941 */ /* 0x000fea0003800000 */
.L_x_8509:
[----:B------:R-:W-:Y:S01]  /*7bc0*/  IMAD.SHL.U32 R3, R3, 0x100000, RZ ;  /* 0x0010000003037824 */ /* 0x000fe200078e00ff */
[----:B------:R-:W-:-:S04]  /*7bd0*/  LEA R5, R0, 0x3b800000, 0x17 ;  /* 0x3b80000000057811 */ /* 0x000fc800078eb8ff */
[----:B------:R-:W-:Y:S01]  /*7be0*/  LOP3.LUT R22, R5, R3, R22, 0xfe, !PT ;  /* 0x0000000305167212 */ /* 0x000fe200078efe16 */
[----:B------:R-:W-:Y:S05]  /*7bf0*/  BRA `(.L_x_8494) ;  /* 0x0000041000007947 */ /* 0x000fea0003800000 */
.L_x_8507:
        /* <DEDUP_REMOVED lines=20> */
.L_x_8512:
[----:B------:R-:W-:Y:S05]  /*7d40*/  BSYNC B0 ;  /* 0x0000000000007941 */ /* 0x000fea0003800000 */
.L_x_8511:
[----:B------:R-:W-:Y:S01]  /*7d50*/  IMAD.SHL.U32 R3, R3, 0x200000, RZ ;  /* 0x0020000003037824 */ /* 0x000fe200078e00ff */
[----:B------:R-:W-:-:S04]  /*7d60*/  LEA R5, R0, 0x37800000, 0x17 ;  /* 0x3780000000057811 */ /* 0x000fc800078eb8ff */
[----:B------:R-:W-:Y:S01]  /*7d70*/  LOP3.LUT R22, R5, R3, R22, 0xfe, !PT ;  /* 0x0000000305167212 */ /* 0x000fe200078efe16 */
[----:B------:R-:W-:Y:S05]  /*7d80*/  BRA `(.L_x_8494) ;  /* 0x0000028000007947 */ /* 0x000fea0003800000 */
.L_x_8506:
        /* <DEDUP_REMOVED lines=14> */
.L_x_8493:
        /* <DEDUP_REMOVED lines=21> */
.L_x_8514:
[----:B----4-:R-:W4:Y:S02]  /*7fc0*/  LDG.E.64 R4, [R4.64] ;  /* 0x0000002404047981 */ /* 0x010f24000c1e1b00 */
[----:B----4-:R0:W4:Y:S01]  /*7fd0*/  I2F.U64 R22, R4 ;  /* 0x0000000400167312 */ /* 0x0101220000301000 */
[----:B------:R-:W-:Y:S05]  /*7fe0*/  BRA `(.L_x_8494) ;  /* 0x0000002000007947 */ /* 0x000fea0003800000 */
.L_x_8513:
[----:B----4-:R-:W4:Y:S02]  /*7ff0*/  LDG.E R4, [R4.64] ;  /* 0x0000002404047981 */ /* 0x010f24000c1e1900 */
[----:B----4-:R0:W4:Y:S02]  /*8000*/  I2F.U32 R22, R4 ;  /* 0x0000000400167306 */ /* 0x0101240000201000 */
.L_x_8494:
[----:B------:R-:W-:Y:S05]  /*8010*/  BSYNC B6 ;  /* 0x0000000000067941 */ /* 0x000fea0003800000 */
.L_x_8488:
[----:B------:R-:W-:Y:S02]  /*8020*/  IADD3 R19, R19, 0x80, RZ ;  /* 0x0000008013137810 */ /* 0x000fe40007ffe0ff */
.L_x_8433:
[----:B------:R-:W-:Y:S05]  /*8030*/  BSYNC B7 ;  /* 0x0000000000077941 */ /* 0x000fea0003800000 */
.L_x_8432:
[----:B------:R-:W0:Y:S01]  /*8040*/  S2R R3, SR_CTAID.X ;  /* 0x0000000000037919 */ /* 0x000e220000002500 */
[----:B------:R-:W-:Y:S01]  /*8050*/  IMAD.MOV.U32 R0, RZ, RZ, -0x200 ;  /* 0xfffffe00ff007424 */ /* 0x000fe200078e00ff */
[----:B------:R-:W-:Y:S01]  /*8060*/  BSSY B7, `(.L_x_8515) ;  /* 0x00002a6000077945 */ /* 0x000fe20003800000 */
[----:B------:R-:W-:Y:S02]  /*8070*/  IMAD.MOV.U32 R23, RZ, RZ, RZ ;  /* 0x000000ffff177224 */ /* 0x000fe400078e00ff */
[----:B------:R-:W-:-:S02]  /*8080*/  IMAD.MOV.U32 R27, RZ, RZ, RZ ;  /* 0x000000ffff1b7224 */ /* 0x000fc400078e00ff */
[----:B0-----:R-:W-:-:S05]  /*8090*/  IMAD R0, R3, R0, c[0x0][0x160] ;  /* 0x0000580003007624 */ /* 0x001fca00078e0200 */
[----:B------:R-:W-:-:S13]  /*80a0*/  ISETP.GE.AND P0, PT, R19, R0, PT ;  /* 0x000000001300720c */ /* 0x000fda0003f06270 */
[----:B------:R-:W-:Y:S05]  /*80b0*/  @P0 BRA `(.L_x_8516) ;  /* 0x00002a0000000947 */ /* 0x000fea0003800000 */
[----:B------:R-:W0:Y:S01]  /*80c0*/  S2R R0, SR_CTAID.X ;  /* 0x0000000000007919 */ /* 0x000e220000002500 */
[----:B------:R-:W4:Y:S01]  /*80d0*/  LDC.U8 R3, c[0x0][0x19c] ;  /* 0x00006700ff037b82 */ /* 0x000f220000000000 */
[----:B------:R-:W-:Y:S01]  /*80e0*/  BSSY B6, `(.L_x_8517) ;  /* 0x00000e0000067945 */ /* 0x000fe20003800000 */
[----:B0-----:R-:W-:Y:S01]  /*80f0*/  IMAD R19, R0, 0x200, R19 ;  /* 0x0000020000137824 */ /* 0x001fe200078e0213 */
[----:B----4-:R-:W-:-:S03]  /*8100*/  PRMT R0, R3, 0x9910, RZ ;  /* 0x0000991003007816 */ /* 0x010fc600000000ff */
        /* <DEDUP_REMOVED lines=16> */
.L_x_8521:
[----:B------:R-:W4:Y:S02]  /*8210*/  LDG.E.U8 R4, [R4.64] ;  /* 0x0000002404047981 */ /* 0x000f24000c1e1100 */
[----:B----4-:R0:W4:Y:S01]  /*8220*/  I2F.U16 R23, R4 ;  /* 0x0000000400177306 */ /* 0x0101220000101000 */
[----:B------:R-:W-:Y:S05]  /*8230*/  BRA `(.L_x_8523) ;  /* 0x00000ca000007947 */ /* 0x000fea0003800000 */
.L_x_8520:
        /* <DEDUP_REMOVED lines=9> */
.L_x_8525:
[----:B------:R-:W4:Y:S02]  /*82d0*/  LDG.E R4, [R4.64] ;  /* 0x0000002404047981 */ /* 0x000f24000c1e1900 */
[----:B----4-:R0:W4:Y:S01]  /*82e0*/  I2F R23, R4 ;  /* 0x0000000400177306 */ /* 0x0101220000201400 */
[----:B------:R-:W-:Y:S05]  /*82f0*/  BRA `(.L_x_8523) ;  /* 0x00000be000007947 */ /* 0x000fea0003800000 */
.L_x_8524:
[----:B------:R-:W4:Y:S02]  /*8300*/  LDG.E.U16 R4, [R4.64] ;  /* 0x0000002404047981 */ /* 0x000f24000c1e1500 */
[----:B----4-:R0:W4:Y:S01]  /*8310*/  I2F.S16 R23, R4 ;  /* 0x0000000400177306 */ /* 0x0101220000101400 */
[----:B------:R-:W-:Y:S05]  /*8320*/  BRA `(.L_x_8523) ;  /* 0x00000bb000007947 */ /* 0x000fea0003800000 */
.L_x_8519:
        /* <DEDUP_REMOVED lines=8> */
.L_x_8527:
[----:B------:R-:W4:Y:S02]  /*83b0*/  LDG.E.U16 R4, [R4.64] ;  /* 0x0000002404047981 */ /* 0x000f24000c1e1500 */
[----:B----4-:R-:W-:Y:S01]  /*83c0*/  HADD2.F32 R23, -RZ, R4.H0_H0 ;  /* 0x20000004ff177230 */ /* 0x010fe20000004100 */
[----:B------:R-:W-:Y:S05]  /*83d0*/  BRA `(.L_x_8523) ;  /* 0x00000b0000007947 */ /* 0x000fea0003800000 */
.L_x_8526:
        /* <DEDUP_REMOVED lines=8> */
.L_x_8529:
[----:B------:R-:W4:Y:S02]  /*8460*/  LDG.E.U16 R4, [R4.64] ;  /* 0x0000002404047981 */ /* 0x000f24000c1e1500 */
[----:B----4-:R-:W-:Y:S01]  /*8470*/  HADD2.F32 R23, -RZ, R4.H0_H0 ;  /* 0x20000004ff177230 */ /* 0x010fe20000004100 */
[----:B------:R-:W-:Y:S05]  /*8480*/  BRA `(.L_x_8523) ;  /* 0x00000a5000007947 */ /* 0x000fea0003800000 */
.L_x_8528:
[----:B------:R-:W4:Y:S02]  /*8490*/  LDG.E.64 R4, [R4.64] ;  /* 0x0000002404047981 */ /* 0x000f24000c1e1b00 */
[----:B----4-:R-:W0:Y:S01]  /*84a0*/  F2F.F32.F64 R23, R4 ;  /* 0x0000000400177310 */ /* 0x010e220000301000 */
[----:B------:R-:W0:-:S14]  /*84b0*/  DSETP.GEU.AND P0, PT, |R4|, c[0x2][0x0], PT ;  /* 0x008000000400762a */ /* 0x000e1c0003f0e200 */
[----:B0-----:R-:W-:Y:S01]  /*84c0*/  @!P0 FMUL R23, R23, 1.175494350822287508e-38 ;  /* 0x0080000017178820 */ /* 0x001fe20000400000 */
[----:B------:R-:W-:Y:S05]  /*84d0*/  BRA `(.L_x_8523) ;  /* 0x00000a0000007947 */ /* 0x000fea0003800000 */
.L_x_8518:
        /* <DEDUP_REMOVED lines=12> */
.L_x_8532:
[----:B------:R-:W4:Y:S02]  /*85a0*/  LDG.E.64 R4, [R4.64] ;  /* 0x0000002404047981 */ /* 0x000f24000c1e1b00 */
[----:B----4-:R-:W0:Y:S01]  /*85b0*/  F2F.F32.F64 R23, R4 ;  /* 0x0000000400177310 */ /* 0x010e220000301000 */
[----:B------:R-:W0:-:S14]  /*85c0*/  DSETP.GEU.AND P0, PT, |R4|, c[0x2][0x0], PT ;  /* 0x008000000400762a */ /* 0x000e1c0003f0e200 */
[----:B0-----:R-:W-:Y:S01]  /*85d0*/  @!P0 FMUL R23, R23, 1.175494350822287508e-38 ;  /* 0x0080000017178820 */ /* 0x001fe20000400000 */
[----:B------:R-:W-:Y:S05]  /*85e0*/  BRA `(.L_x_8523) ;  /* 0x000008f000007947 */ /* 0x000fea0003800000 */
.L_x_8531:
        /* <DEDUP_REMOVED lines=26> */
.L_x_8534:
[----:B------:R-:W4:Y:S02]  /*8790*/  LDG.E.U8 R4, [R4.64] ;  /* 0x0000002404047981 */ /* 0x000f24000c1e1100 */
        /* <DEDUP_REMOVED lines=12> */
.L_x_8533:
[----:B------:R-:W4:Y:S02]  /*8860*/  LDG.E.U16 R4, [R4.64] ;  /* 0x0000002404047981 */ /* 0x000f24000c1e1500 */
[----:B----4-:R-:W-:Y:S01]  /*8870*/  PRMT R23, RZ, 0x5410, R4 ;  /* 0x00005410ff177816 */ /* 0x010fe20000000004 */
[----:B------:R-:W-:Y:S05]  /*8880*/  BRA `(.L_x_8523) ;  /* 0x0000065000007947 */ /* 0x000fea0003800000 */
.L_x_8530:
        /* <DEDUP_REMOVED lines=11> */
.L_x_8537:
        /* <DEDUP_REMOVED lines=20> */
.L_x_8539:
[----:B------:R-:W-:Y:S05]  /*8a80*/  BSYNC B0 ;  /* 0x0000000000007941 */ /* 0x000fea0003800000 */
.L_x_8538:
[----:B------:R-:W-:Y:S01]  /*8a90*/  IMAD.SHL.U32 R3, R3, 0x100000, RZ ;  /* 0x0010000003037824 */ /* 0x000fe200078e00ff */
[----:B------:R-:W-:-:S04]  /*8aa0*/  LEA R0, R0, 0x3b800000, 0x17 ;  /* 0x3b80000000007811 */ /* 0x000fc800078eb8ff */
[----:B------:R-:W-:Y:S01]  /*8ab0*/  LOP3.LUT R23, R0, R3, R23, 0xfe, !PT ;  /* 0x0000000300177212 */ /* 0x000fe200078efe17 */
[----:B------:R-:W-:Y:S05]  /*8ac0*/  BRA `(.L_x_8523) ;  /* 0x0000041000007947 */ /* 0x000fea0003800000 */
.L_x_8536:
        /* <DEDUP_REMOVED lines=20> */
.L_x_8541:
[----:B------:R-:W-:Y:S05]  /*8c10*/  BSYNC B0 ;  /* 0x0000000000007941 */ /* 0x000fea0003800000 */
.L_x_8540:
[----:B------:R-:W-:Y:S01]  /*8c20*/  IMAD.SHL.U32 R3, R3, 0x200000, RZ ;  /* 0x0020000003037824 */ /* 0x000fe200078e00ff */
[----:B------:R-:W-:-:S04]  /*8c30*/  LEA R0, R0, 0x37800000, 0x17 ;  /* 0x3780000000007811 */ /* 0x000fc800078eb8ff */
[----:B------:R-:W-:Y:S01]  /*8c40*/  LOP3.LUT R23, R0, R3, R23, 0xfe, !PT ;  /* 0x0000000300177212 */ /* 0x000fe200078efe17 */
[----:B------:R-:W-:Y:S05]  /*8c50*/  BRA `(.L_x_8523) ;  /* 0x0000028000007947 */ /* 0x000fea0003800000 */
.L_x_8535:
        /* <DEDUP_REMOVED lines=14> */
.L_x_8522:
        /* <DEDUP_REMOVED lines=18> */
[----:B0123-5:R-:W-:Y:S05]  /*8e60*/  CALL.ABS.NOINC R14 ;  /* 0x000000000e007343 */ /* 0x02ffea0003c00000 */
[----:B------:R-:W-:Y:S01]  /*8e70*/  IMAD.MOV.U32 R23, RZ, RZ, RZ ;  /* 0x000000ffff177224 */ /* 0x000fe200078e00ff */
[----:B------:R-:W-:Y:S05]  /*8e80*/  BRA `(.L_x_8523) ;  /* 0x0000005000007947 */ /* 0x000fea0003800000 */
.L_x_8543:
[----:B------:R-:W4:Y:S02]  /*8e90*/  LDG.E.64 R4, [R4.64] ;  /* 0x0000002404047981 */ /* 0x000f24000c1e1b00 */
[----:B----4-:R0:W4:Y:S01]  /*8ea0*/  I2F.U64 R23, R4 ;  /* 0x0000000400177312 */ /* 0x0101220000301000 */
[----:B------:R-:W-:Y:S05]  /*8eb0*/  BRA `(.L_x_8523) ;  /* 0x0000002000007947 */ /* 0x000fea0003800000 */
.L_x_8542:
[----:B------:R-:W4:Y:S02]  /*8ec0*/  LDG.E R4, [R4.64] ;  /* 0x0000002404047981 */ /* 0x000f24000c1e1900 */
[----:B----4-:R0:W4:Y:S02]  /*8ed0*/  I2F.U32 R23, R4 ;  /* 0x0000000400177306 */ /* 0x0101240000201000 */
.L_x_8523:
[----:B------:R-:W-:Y:S05]  /*8ee0*/  BSYNC B6 ;  /* 0x0000000000067941 */ /* 0x000fea0003800000 */
.L_x_8517:
        /* <DEDUP_REMOVED lines=19> */
.L_x_8548:
[----:B----4-:R-:W4:Y:S02]  /*9020*/  LDG.E.U8 R4, [R4.64] ;  /* 0x0000002404047981 */ /* 0x010f24000c1e1100 */
[----:B----4-:R0:W4:Y:S01]  /*9030*/  I2F.U16 R27, R4 ;  /* 0x00000004001b7306 */ /* 0x0101220000101000 */
[----:B------:R-:W-:Y:S05]  /*9040*/  BRA `(.L_x_8550) ;  /* 0x00000ca000007947 */ /* 0x000fea0003800000 */
.L_x_8547:
        /* <DEDUP_REMOVED lines=9> */
.L_x_8552:
[----:B----4-:R-:W4:Y:S02]  /*90e0*/  LDG.E R4, [R4.64] ;  /* 0x0000002404047981 */ /* 0x010f24000c1e1900 */
[----:B----4-:R0:W4:Y:S01]  /*90f0*/  I2F R27, R4 ;  /* 0x00000004001b7306 */ /* 0x0101220000201400 */
[----:B------:R-:W-:Y:S05]  /*9100*/  BRA `(.L_x_8550) ;  /* 0x00000be000007947 */ /* 0x000fea0003800000 */
.L_x_8551:
[----:B----4-:R-:W4:Y:S02]  /*9110*/  LDG.E.U16 R4, [R4.64] ;  /* 0x0000002404047981 */ /* 0x010f24000c1e1500 */
[----:B----4-:R0:W4:Y:S01]  /*9120*/  I2F.S16 R27, R4 ;  /* 0x00000004001b7306 */ /* 0x0101220000101400 */
[----:B------:R-:W-:Y:S05]  /*9130*/  BRA `(.L_x_8550) ;  /* 0x00000bb000007947 */ /* 0x000fea0003800000 */
.L_x_8546:
        /* <DEDUP_REMOVED lines=8> */
.L_x_8554:
[----:B----4-:R-:W4:Y:S02]  /*91c0*/  LDG.E.U16 R4, [R4.64] ;  /* 0x0000002404047981 */ /* 0x010f24000c1e1500 */
[----:B----4-:R-:W-:Y:S01]  /*91d0*/  HADD2.F32 R27, -RZ, R4.H0_H0 ;  /* 0x20000004ff1b7230 */ /* 0x010fe20000004100 */
[----:B------:R-:W-:Y:S05]  /*91e0*/  BRA `(.L_x_8550) ;  /* 0x00000b0000007947 */ /* 0x000fea0003800000 */
.L_x_8553:
        /* <DEDUP_REMOVED lines=8> */
.L_x_8556:
[----:B----4-:R-:W4:Y:S02]  /*9270*/  LDG.E.U16 R4, [R4.64] ;  /* 0x0000002404047981 */ /* 0x010f24000c1e1500 */
[----:B----4-:R-:W-:Y:S01]  /*9280*/  HADD2.F32 R27, -RZ, R4.H0_H0 ;  /* 0x20000004ff1b7230 */ /* 0x010fe20000004100 */
[----:B------:R-:W-:Y:S05]  /*9290*/  BRA `(.L_x_8550) ;  /* 0x00000a5000007947 */ /* 0x000fea0003800000 */
.L_x_8555:
[----:B----4-:R-:W4:Y:S02]  /*92a0*/  LDG.E.64 R4, [R4.64] ;  /* 0x0000002404047981 */ /* 0x010f24000c1e1b00 */
[----:B----4-:R-:W0:Y:S01]  /*92b0*/  F2F.F32.F64 R27, R4 ;  /* 0x00000004001b7310 */ /* 0x010e220000301000 */
[----:B------:R-:W0:-:S14]  /*92c0*/  DSETP.GEU.AND P0, PT, |R4|, c[0x2][0x0], PT ;  /* 0x008000000400762a */ /* 0x000e1c0003f0e200 */
[----:B0-----:R-:W-:Y:S01]  /*92d0*/  @!P0 FMUL R27, R27, 1.175494350822287508e-38 ;  /* 0x008000001b1b8820 */ /* 0x001fe20000400000 */
[----:B------:R-:W-:Y:S05]  /*92e0*/  BRA `(.L_x_8550) ;  /* 0x00000a0000007947 */ /* 0x000fea0003800000 */
.L_x_8545:
        /* <DEDUP_REMOVED lines=12> */
.L_x_8559:
[----:B----4-:R-:W4:Y:S02]  /*93b0*/  LDG.E.64 R4, [R4.64] ;  /* 0x0000002404047981 */ /* 0x010f24000c1e1b00 */
[----:B----4-:R-:W0:Y:S01]  /*93c0*/  F2F.F32.F64 R27, R4 ;  /* 0x00000004001b7310 */ /* 0x010e220000301000 */
[----:B------:R-:W0:-:S14]  /*93d0*/  DSETP.GEU.AND P0, PT, |R4|, c[0x2][0x0], PT ;  /* 0x008000000400762a */ /* 0x000e1c0003f0e200 */
[----:B0-----:R-:W-:Y:S01]  /*93e0*/  @!P0 FMUL R27, R27, 1.175494350822287508e-38 ;  /* 0x008000001b1b8820 */ /* 0x001fe20000400000 */
[----:B------:R-:W-:Y:S05]  /*93f0*/  BRA `(.L_x_8550) ;  /* 0x000008f000007947 */ /* 0x000fea0003800000 */
.L_x_8558:
        /* <DEDUP_REMOVED lines=26> */
.L_x_8561:
        /* <DEDUP_REMOVED lines=13> */
.L_x_8560:
[----:B----4-:R-:W4:Y:S02]  /*9670*/  LDG.E.U16 R4, [R4.64] ;  /* 0x0000002404047981 */ /* 0x010f24000c1e1500 */
[----:B----4-:R-:W-:Y:S01]  /*9680*/  PRMT R27, RZ, 0x5410, R4 ;  /* 0x00005410ff1b7816 */ /* 0x010fe20000000004 */
[----:B------:R-:W-:Y:S05]  /*9690*/  BRA `(.L_x_8550) ;  /* 0x0000065000007947 */ /* 0x000fea0003800000 */
.L_x_8557:
        /* <DEDUP_REMOVED lines=11> */
.L_x_8564:
        /* <DEDUP_REMOVED lines=20> */
.L_x_8566:
[----:B------:R-:W-:Y:S05]  /*9890*/  BSYNC B0 ;  /* 0x0000000000007941 */ /* 0x000fea0003800000 */
.L_x_8565:
[----:B------:R-:W-:Y:S01]  /*98a0*/  IMAD.SHL.U32 R3, R3, 0x100000, RZ ;  /* 0x0010000003037824 */ /* 0x000fe200078e00ff */
[----:B------:R-:W-:-:S04]  /*98b0*/  LEA R0, R0, 0x3b800000, 0x17 ;  /* 0x3b80000000007811 */ /* 0x000fc800078eb8ff */
[----:B------:R-:W-:Y:S01]  /*98c0*/  LOP3.LUT R27, R0, R3, R27, 0xfe, !PT ;  /* 0x00000003001b7212 */ /* 0x000fe200078efe1b */
[----:B------:R-:W-:Y:S05]  /*98d0*/  BRA `(.L_x_8550) ;  /* 0x0000041000007947 */ /* 0x000fea0003800000 */
.L_x_8563:
        /* <DEDUP_REMOVED lines=20> */
.L_x_8568:
[----:B------:R-:W-:Y:S05]  /*9a20*/  BSYNC B0 ;  /* 0x0000000000007941 */ /* 0x000fea0003800000 */
.L_x_8567:
[----:B------:R-:W-:Y:S01]  /*9a30*/  IMAD.SHL.U32 R3, R3, 0x200000, RZ ;  /* 0x0020000003037824 */ /* 0x000fe200078e00ff */
[----:B------:R-:W-:-:S04]  /*9a40*/  LEA R0, R0, 0x37800000, 0x17 ;  /* 0x3780000000007811 */ /* 0x000fc800078eb8ff */
[----:B------:R-:W-:Y:S01]  /*9a50*/  LOP3.LUT R27, R0, R3, R27, 0xfe, !PT ;  /* 0x00000003001b7212 */ /* 0x000fe200078efe1b */
[----:B------:R-:W-:Y:S05]  /*9a60*/  BRA `(.L_x_8550) ;  /* 0x0000028000007947 */ /* 0x000fea0003800000 */
.L_x_8562:
        /* <DEDUP_REMOVED lines=14> */
.L_x_8549:
        /* <DEDUP_REMOVED lines=21> */
.L_x_8570:
[----:B----4-:R-:W4:Y:S02]  /*9ca0*/  LDG.E.64 R4, [R4.64] ;  /* 0x0000002404047981 */ /* 0x010f24000c1e1b00 */
[----:B----4-:R0:W4:Y:S01]  /*9cb0*/  I2F.U64 R27, R4 ;  /* 0x00000004001b7312 */ /* 0x0101220000301000 */
[----:B------:R-:W-:Y:S05]  /*9cc0*/  BRA `(.L_x_8550) ;  /* 0x0000002000007947 */ /* 0x000fea0003800000 */
.L_x_8569:
[----:B----4-:R-:W4:Y:S02]  /*9cd0*/  LDG.E R4, [R4.64] ;  /* 0x0000002404047981 */ /* 0x010f24000c1e1900 */
[----:B----4-:R0:W4:Y:S02]  /*9ce0*/  I2F.U32 R27, R4 ;  /* 0x00000004001b7306 */ /* 0x0101240000201000 */
.L_x_8550:
[----:B------:R-:W-:Y:S05]  /*9cf0*/  BSYNC B6 ;  /* 0x0000000000067941 */ /* 0x000fea0003800000 */
.L_x_8544:
[----:B------:R-:W0:Y:S02]  /*9d00*/  LDC.U8 R3, c[0x0][0x19e] ;  /* 0x00006780ff037b82 */ /* 0x000e240000000000 */
[----:B0-----:R-:W-:-:S05]  /*9d10*/  IMAD R4, R19, c[0x0][0x1a8], RZ ;  /* 0x00006a0013047a24 */ /* 0x001fca00078e02ff */
        /* <DEDUP_REMOVED lines=16> */
.L_x_8574:
[----:B----4-:R-:W4:Y:S02]  /*9e20*/  LDG.E.U8 R4, [R4.64] ;  /* 0x0000002404047981 */ /* 0x010f24000c1e1100 */
[----:B----4-:R0:W4:Y:S01]  /*9e30*/  I2F.U16 R26, R4 ;  /* 0x00000004001a7306 */ /* 0x0101220000101000 */
[----:B------:R-:W-:Y:S05]  /*9e40*/  BRA `(.L_x_8516) ;  /* 0x00000c7000007947 */ /* 0x000fea0003800000 */
.L_x_8573:
        /* <DEDUP_REMOVED lines=9> */
.L_x_8577:
[----:B----4-:R-:W4:Y:S02]  /*9ee0*/  LDG.E R4, [R4.64] ;  /* 0x0000002404047981 */ /* 0x010f24000c1e1900 */
[----:B----4-:R0:W4:Y:S01]  /*9ef0*/  I2F R26, R4 ;  /* 0x00000004001a7306 */ /* 0x0101220000201400 */
[----:B------:R-:W-:Y:S05]  /*9f00*/  BRA `(.L_x_8516) ;  /* 0x00000bb000007947 */ /* 0x000fea0003800000 */
.L_x_8576:
[----:B----4-:R-:W4:Y:S02]  /*9f10*/  LDG.E.U16 R4, [R4.64] ;  /* 0x0000002404047981 */ /* 0x010f24000c1e1500 */
[----:B----4-:R0:W4:Y:S01]  /*9f20*/  I2F.S16 R26, R4 ;  /* 0x00000004001a7306 */ /* 0x0101220000101400 */
[----:B------:R-:W-:Y:S05]  /*9f30*/  BRA `(.L_x_8516) ;  /* 0x00000b8000007947 */ /* 0x000fea0003800000 */
.L_x_8572:
        /* <DEDUP_REMOVED lines=8> */
.L_x_8579:
[----:B----4-:R-:W4:Y:S02]  /*9fc0*/  LDG.E.U16 R4, [R4.64] ;  /* 0x0000002404047981 */ /* 0x010f24000c1e1500 */
[----:B----4-:R-:W-:Y:S01]  /*9fd0*/  HADD2.F32 R26, -RZ, R4.H0_H0 ;  /* 0x20000004ff1a7230 */ /* 0x010fe20000004100 */
[----:B------:R-:W-:Y:S05]  /*9fe0*/  BRA `(.L_x_8516) ;  /* 0x00000ad000007947 */ /* 0x000fea0003800000 */
.L_x_8578:
        /* <DEDUP_REMOVED lines=8> */
.L_x_8581:
[----:B----4-:R-:W4:Y:S02]  /*a070*/  LDG.E.U16 R4, [R4.64] ;  /* 0x0000002404047981 */ /* 0x010f24000c1e1500 */
[----:B----4-:R-:W-:Y:S01]  /*a080*/  HADD2.F32 R26, -RZ, R4.H0_H0 ;  /* 0x20000004ff1a7230 */ /* 0x010fe20000004100 */
[----:B------:R-:W-:Y:S05]  /*a090*/  BRA `(.L_x_8516) ;  /* 0x00000a2000007947 */ /* 0x000fea0003800000 */
.L_x_8580:
[----:B----4-:R-:W4:Y:S02]  /*a0a0*/  LDG.E.64 R4, [R4.64] ;  /* 0x0000002404047981 */ /* 0x010f24000c1e1b00 */
[----:B----4-:R-:W0:Y:S01]  /*a0b0*/  F2F.F32.F64 R26, R4 ;  /* 0x00000004001a7310 */ /* 0x010e220000301000 */
[----:B------:R-:W0:-:S14]  /*a0c0*/  DSETP.GEU.AND P0, PT, |R4|, c[0x2][0x0], PT ;  /* 0x008000000400762a */ /* 0x000e1c0003f0e200 */
[----:B0-----:R-:W-:Y:S01]  /*a0d0*/  @!P0 FMUL R26, R26, 1.175494350822287508e-38 ;  /* 0x008000001a1a8820 */ /* 0x001fe20000400000 */
[----:B------:R-:W-:Y:S05]  /*a0e0*/  BRA `(.L_x_8516) ;  /* 0x000009d000007947 */ /* 0x000fea0003800000 */
.L_x_8571:
        /* <DEDUP_REMOVED lines=12> */
.L_x_8584:
[----:B----4-:R-:W4:Y:S02]  /*a1b0*/  LDG.E.64 R4, [R4.64] ;  /* 0x0000002404047981 */ /* 0x010f24000c1e1b00 */
[----:B----4-:R-:W0:Y:S01]  /*a1c0*/  F2F.F32.F64 R26, R4 ;  /* 0x00000004001a7310 */ /* 0x010e220000301000 */
[----:B------:R-:W0:-:S14]  /*a1d0*/  DSETP.GEU.AND P0, PT, |R4|, c[0x2][0x0], PT ;  /* 0x008000000400762a */ /* 0x000e1c0003f0e200 */
[----:B0-----:R-:W-:Y:S01]  /*a1e0*/  @!P0 FMUL R26, R26, 1.175494350822287508e-38 ;  /* 0x008000001a1a8820 */ /* 0x001fe20000400000 */
[----:B------:R-:W-:Y:S05]  /*a1f0*/  BRA `(.L_x_8516) ;  /* 0x000008c000007947 */ /* 0x000fea0003800000 */
.L_x_8583:
        /* <DEDUP_REMOVED lines=26> */
.L_x_8586:
        /* <DEDUP_REMOVED lines=13> */
.L_x_8585:
[----:B----4-:R-:W4:Y:S02]  /*a470*/  LDG.E.U16 R4, [R4.64] ;  /* 0x0000002404047981 */ /* 0x010f24000c1e1500 */
[----:B----4-:R-:W-:Y:S01]  /*a480*/  PRMT R26, RZ, 0x5410, R4 ;  /* 0x00005410ff1a7816 */ /* 0x010fe20000000004 */
[----:B------:R-:W-:Y:S05]  /*a490*/  BRA `(.L_x_8516) ;  /* 0x0000062000007947 */ /* 0x000fea0003800000 */
.L_x_8582:
        /* <DEDUP_REMOVED lines=11> */
.L_x_8589:
[----:B----4-:R-:W4:Y:S02]  /*a550*/  LDG.E.U8 R3, [R4.64] ;  /* 0x0000002404037981 */ /* 0x010f24000c1e1100 */
        /* <DEDUP_REMOVED lines=18> */
.L_x_8591:
[----:B------:R-:W-:Y:S05]  /*a680*/  BSYNC B0 ;  /* 0x0000000000007941 */ /* 0x000fea0003800000 */
.L_x_8590:
[----:B------:R-:W-:Y:S01]  /*a690*/  IMAD.SHL.U32 R3, R3, 0x100000, RZ ;  /* 0x0010000003037824 */ /* 0x000fe200078e00ff */
[----:B------:R-:W-:-:S04]  /*a6a0*/  LEA R5, R0, 0x3b800000, 0x17 ;  /* 0x3b80000000057811 */ /* 0x000fc800078eb8ff */
[----:B------:R-:W-:Y:S01]  /*a6b0*/  LOP3.LUT R26, R5, R3, R26, 0xfe, !PT ;  /* 0x00000003051a7212 */ /* 0x000fe200078efe1a */
[----:B------:R-:W-:Y:S05]  /*a6c0*/  BRA `(.L_x_8516) ;  /* 0x000003f000007947 */ /* 0x000fea0003800000 */
.L_x_8588:
        /* <DEDUP_REMOVED lines=19> */
.L_x_8593:
[----:B------:R-:W-:Y:S05]  /*a800*/  BSYNC B0 ;  /* 0x0000000000007941 */ /* 0x000fea0003800000 */
.L_x_8592:
[----:B------:R-:W-:Y:S01]  /*a810*/  IMAD.SHL.U32 R3, R3, 0x200000, RZ ;  /* 0x0020000003037824 */ /* 0x000fe200078e00ff */
[----:B------:R-:W-:-:S04]  /*a820*/  LEA R5, R0, 0x37800000, 0x17 ;  /* 0x3780000000057811 */ /* 0x000fc800078eb8ff */
[----:B------:R-:W-:Y:S01]  /*a830*/  LOP3.LUT R26, R5, R3, R26, 0xfe, !PT ;  /* 0x00000003051a7212 */ /* 0x000fe200078efe1a */
[----:B------:R-:W-:Y:S05]  /*a840*/  BRA `(.L_x_8516) ;  /* 0x0000027000007947 */ /* 0x000fea0003800000 */
.L_x_8587:
        /* <DEDUP_REMOVED lines=14> */
.L_x_8575:
        /* <DEDUP_REMOVED lines=19> */
[----:B------:R-:W-:Y:S05]  /*aa60*/  BRA `(.L_x_8516) ;  /* 0x0000005000007947 */ /* 0x000fea0003800000 */
.L_x_8595:
[----:B----4-:R-:W4:Y:S02]  /*aa70*/  LDG.E.64 R4, [R4.64] ;  /* 0x0000002404047981 */ /* 0x010f24000c1e1b00 */
[----:B----4-:R0:W4:Y:S01]  /*aa80*/  I2F.U64 R26, R4 ;  /* 0x00000004001a7312 */ /* 0x0101220000301000 */
[----:B------:R-:W-:Y:S05]  /*aa90*/  BRA `(.L_x_8516) ;  /* 0x0000002000007947 */ /* 0x000fea0003800000 */
.L_x_8594:
[----:B----4-:R-:W4:Y:S02]  /*aaa0*/  LDG.E R4, [R4.64] ;  /* 0x0000002404047981 */ /* 0x010f24000c1e1900 */
[----:B----4-:R0:W4:Y:S02]  /*aab0*/  I2F.U32 R26, R4 ;  /* 0x00000004001a7306 */ /* 0x0101240000201000 */
.L_x_8516:
[----:B------:R-:W-:Y:S05]  /*aac0*/  BSYNC B7 ;  /* 0x0000000000077941 */ /* 0x000fea0003800000 */
.L_x_8515:
[----:B--2--5:R-:W-:Y:S01]  /*aad0*/  FMUL.FTZ R25, R25, c[0x0][0x16c] ;  /* 0x00005b0019197a20 */ /* 0x024fe20000410000 */
[----:B------:R-:W2:Y:S01]  /*aae0*/  S2R R19, SR_TID.X ;  /* 0x0000000000137919 */ /* 0x000ea20000002100 */
[----:B0-----:R-:W0:Y:S01]  /*aaf0*/  LDC.U8 R5, c[0x0][0x1ac] ;  /* 0x00006b00ff057b82 */ /* 0x001e220000000000 */
[----:B---3--:R-:W-:Y:S01]  /*ab00*/  FMUL.FTZ R17, R17, c[0x0][0x16c] ;  /* 0x00005b0011117a20 */ /* 0x008fe20000410000 */
[----:B------:R-:W-:Y:S01]  /*ab10*/  BSSY B6, `(.L_x_8596) ;  /* 0x00000fb000067945 */ /* 0x000fe20003800000 */
[----:B------:R-:W-:-:S02]  /*ab20*/  FMUL.FTZ R4, R25, R24 ;  /* 0x0000001819047220 */ /* 0x000fc40000410000 */
[----:B------:R-:W3:Y:S01]  /*ab30*/  S2R R25, SR_CTAID.X ;  /* 0x0000000000197919 */ /* 0x000ee20000002500 */
[----:B------:R-:W-:Y:S02]  /*ab40*/  IMAD.MOV.U32 R24, RZ, RZ, -0x200 ;  /* 0xfffffe00ff187424 */ /* 0x000fe400078e00ff */
[----:B----4-:R-:W-:Y:S02]  /*ab50*/  FMUL.FTZ R3, R18, c[0x0][0x16c] ;  /* 0x00005b0012037a20 */ /* 0x010fe40000410000 */
[----:B------:R-:W-:Y:S02]  /*ab60*/  FMUL.FTZ R27, R27, c[0x0][0x16c] ;  /* 0x00005b001b1b7a20 */ /* 0x000fe40000410000 */
[----:B------:R-:W-:Y:S02]  /*ab70*/  FMUL.FTZ R17, R17, R16 ;  /* 0x0000001011117220 */ /* 0x000fe40000410000 */
[----:B------:R-:W-:Y:S02]  /*ab80*/  FMUL.FTZ R3, R3, R22 ;  /* 0x0000001603037220 */ /* 0x000fe40000410000 */
[----:B------:R-:W-:-:S02]  /*ab90*/  FMUL.FTZ R18, R27, R26 ;  /* 0x0000001a1b127220 */ /* 0x000fc40000410000 */
[----:B------:R-:W-:Y:S02]  /*aba0*/  FFMA.FTZ R4, R29, c[0x0][0x168], R4 ;  /* 0x00005a001d047a23 */ /* 0x000fe40000010004 */
[----:B-1----:R-:W-:Y:S02]  /*abb0*/  FFMA.FTZ R16, R28, c[0x0][0x168], R17 ;  /* 0x00005a001c107a23 */ /* 0x002fe40000010011 */
[----:B------:R-:W-:Y:S02]  /*abc0*/  FFMA.FTZ R22, R2, c[0x0][0x168], R3 ;  /* 0x00005a0002167a23 */ /* 0x000fe40000010003 */
[----:B------:R-:W-:Y:S02]  /*abd0*/  FFMA.FTZ R18, R23, c[0x0][0x168], R18 ;  /* 0x00005a0017127a23 */ /* 0x000fe40000010012 */
[----:B---3--:R-:W-:-:S05]  /*abe0*/  IMAD R24, R25, R24, c[0x0][0x160] ;  /* 0x0000580019187624 */ /* 0x008fca00078e0218 */
[----:B--2---:R-:W-:-:S13]  /*abf0*/  ISETP.GE.AND P0, PT, R19, R24, PT ;  /* 0x000000181300720c */ /* 0x004fda0003f06270 */
[----:B------:R-:W-:Y:S05]  /*ac00*/  @P0 BRA `(.L_x_8597) ;  /* 0x00000eb000000947 */ /* 0x000fea0003800000 */
[----:B0-----:R-:W-:Y:S01]  /*ac10*/  IMAD R0, R25, 0x200, R19 ;  /* 0x0000020019007824 */ /* 0x001fe200078e0213 */
[----:B------:R-:W-:Y:S02]  /*ac20*/  PRMT R3, R5, 0x9910, RZ ;  /* 0x0000991005037816 */ /* 0x000fe400000000ff */
[----:B------:R-:W-:Y:S01]  /*ac30*/  IADD3 R19, R19, 0x80, RZ ;  /* 0x0000008013137810 */ /* 0x000fe20007ffe0ff */
        /* <DEDUP_REMOVED lines=17> */
.L_x_8601:
[----:B------:R-:W0:Y:S02]  /*ad50*/  F2I.S64.TRUNC R4, R4 ;  /* 0x0000000400047311 */ /* 0x000e24000020d900 */
[----:B0-----:R-:W-:-:S05]  /*ad60*/  IMAD.MOV.U32 R7, RZ, RZ, R4 ;  /* 0x000000ffff077224 */ /* 0x001fca00078e0004 */
[----:B------:R0:W-:Y:S01]  /*ad70*/  STG.E.U8 [R2.64], R7 ;  /* 0x0000000702007986 */ /* 0x0001e2000c101124 */
[----:B------:R-:W-:Y:S05]  /*ad80*/  BRA `(.L_x_8597) ;  /* 0x00000d3000007947 */ /* 0x000fea0003800000 */
.L_x_8600:
        /* <DEDUP_REMOVED lines=9> */
.L_x_8604:
[----:B------:R-:W0:Y:S02]  /*ae20*/  F2I.FTZ.TRUNC.NTZ R5, R4 ;  /* 0x0000000400057305 */ /* 0x000e24000021f100 */
[----:B0-----:R0:W-:Y:S01]  /*ae30*/  STG.E [R2.64], R5 ;  /* 0x0000000502007986 */ /* 0x0011e2000c101924 */
[----:B------:R-:W-:Y:S05]  /*ae40*/  BRA `(.L_x_8597) ;  /* 0x00000c7000007947 */ /* 0x000fea0003800000 */
.L_x_8603:
[----:B------:R-:W0:Y:S02]  /*ae50*/  F2I.FTZ.TRUNC.NTZ R5, R4 ;  /* 0x0000000400057305 */ /* 0x000e24000021f100 */
[----:B0-----:R0:W-:Y:S01]  /*ae60*/  STG.E.U16 [R2.64], R5 ;  /* 0x0000000502007986 */ /* 0x0011e2000c101524 */
[----:B------:R-:W-:Y:S05]  /*ae70*/  BRA `(.L_x_8597) ;  /* 0x00000c4000007947 */ /* 0x000fea0003800000 */
.L_x_8599:
        /* <DEDUP_REMOVED lines=8> */
.L_x_8606:
[----:B------:R-:W-:-:S05]  /*af00*/  F2FP.PACK_AB R4, RZ, R4 ;  /* 0x00000004ff04723e */ /* 0x000fca00000000ff */
[----:B------:R0:W-:Y:S01]  /*af10*/  STG.E.U16 [R2.64], R4 ;  /* 0x0000000402007986 */ /* 0x0001e2000c101524 */
[----:B------:R-:W-:Y:S05]  /*af20*/  BRA `(.L_x_8597) ;  /* 0x00000b9000007947 */ /* 0x000fea0003800000 */
.L_x_8605:
        /* <DEDUP_REMOVED lines=9> */
.L_x_8608:
[----:B------:R-:W-:-:S04]  /*afc0*/  F2FP.PACK_AB R5, RZ, R4 ;  /* 0x00000004ff05723e */ /* 0x000fc800000000ff */
[----:B------:R-:W-:-:S05]  /*afd0*/  PRMT R5, R5, 0x5410, RZ ;  /* 0x0000541005057816 */ /* 0x000fca00000000ff */
[----:B------:R0:W-:Y:S01]  /*afe0*/  STG.E [R2.64], R5 ;  /* 0x0000000502007986 */ /* 0x0001e2000c101924 */
[----:B------:R-:W-:Y:S05]  /*aff0*/  BRA `(.L_x_8597) ;  /* 0x00000ac000007947 */ /* 0x000fea0003800000 */
.L_x_8607:
[----:B------:R-:W-:-:S06]  /*b000*/  FMUL.FTZ R4, R4, 1 ;  /* 0x3f80000004047820 */ /* 0x000fcc0000410000 */
[----:B------:R-:W0:Y:S02]  /*b010*/  F2F.F64.F32 R4, R4 ;  /* 0x0000000400047310 */ /* 0x000e240000201800 */
[----:B0-----:R0:W-:Y:S01]  /*b020*/  STG.E.64 [R2.64], R4 ;  /* 0x0000000402007986 */ /* 0x0011e2000c101b24 */
[----:B------:R-:W-:Y:S05]  /*b030*/  BRA `(.L_x_8597) ;  /* 0x00000a8000007947 */ /* 0x000fea0003800000 */
.L_x_8598:
        /* <DEDUP_REMOVED lines=12> */
.L_x_8611:
[----:B------:R-:W-:Y:S01]  /*b100*/  FMUL.FTZ R4, R4, 1 ;  /* 0x3f80000004047820 */ /* 0x000fe20000410000 */
[----:B------:R-:W-:-:S05]  /*b110*/  CS2R R6, SRZ ;  /* 0x0000000000067805 */ /* 0x000fca000001ff00 */
[----:B------:R-:W0:Y:S02]  /*b120*/  F2F.F64.F32 R4, R4 ;  /* 0x0000000400047310 */ /* 0x000e240000201800 */
[----:B0-----:R0:W-:Y:S01]  /*b130*/  STG.E.128 [R2.64], R4 ;  /* 0x0000000402007986 */ /* 0x0011e2000c101d24 */
[----:B------:R-:W-:Y:S05]  /*b140*/  BRA `(.L_x_8597) ;  /* 0x0000097000007947 */ /* 0x000fea0003800000 */
.L_x_8610:
        /* <DEDUP_REMOVED lines=20> */
.L_x_8615:
[----:B------:R-:W-:Y:S05]  /*b290*/  BSYNC B0 ;  /* 0x0000000000007941 */ /* 0x000fea0003800000 */
.L_x_8614:
[----:B------:R-:W-:-:S05]  /*b2a0*/  LOP3.LUT R7, R0, R7, RZ, 0xfc, !PT ;  /* 0x0000000700077212 */ /* 0x000fca00078efcff */
[----:B------:R0:W-:Y:S01]  /*b2b0*/  STG.E.U8 [R2.64], R7 ;  /* 0x0000000702007986 */ /* 0x0001e2000c101124 */
[----:B------:R-:W-:Y:S05]  /*b2c0*/  BRA `(.L_x_8597) ;  /* 0x000007f000007947 */ /* 0x000fea0003800000 */
.L_x_8613:
        /* <DEDUP_REMOVED lines=12> */
.L_x_8617:
[----:B------:R-:W-:Y:S01]  /*b390*/  IMAD.MOV.U32 R0, RZ, RZ, 0x7f ;  /* 0x0000007fff007424 */ /* 0x000fe200078e00ff */
[----:B------:R-:W-:-:S04]  /*b3a0*/  ISETP.GT.U32.AND P0, PT, R6, 0x7f800000, PT ;  /* 0x7f8000000600780c */ /* 0x000fc80003f04070 */
[----:B------:R-:W-:-:S04]  /*b3b0*/  SEL R0, R0, 0x7c, P0 ;  /* 0x0000007c00007807 */ /* 0x000fc80000000000 */
.L_x_8618:
[----:B------:R-:W-:Y:S05]  /*b3c0*/  BSYNC B0 ;  /* 0x0000000000007941 */ /* 0x000fea0003800000 */
.L_x_8616:
[----:B------:R-:W-:-:S04]  /*b3d0*/  LOP3.LUT R4, R4, 0x80000000, RZ, 0xc0, !PT ;  /* 0x8000000004047812 */ /* 0x000fc800078ec0ff */
[----:B------:R-:W-:-:S04]  /*b3e0*/  SHF.R.U32.HI R5, RZ, 0x18, R4 ;  /* 0x00000018ff057819 */ /* 0x000fc80000011604 */
[----:B------:R-:W-:-:S05]  /*b3f0*/  LOP3.LUT R5, R0, R5, RZ, 0xfc, !PT ;  /* 0x0000000500057212 */ /* 0x000fca00078efcff */
[----:B------:R0:W-:Y:S01]  /*b400*/  STG.E.U8 [R2.64], R5 ;  /* 0x0000000502007986 */ /* 0x0001e2000c101124 */
[----:B------:R-:W-:Y:S05]  /*b410*/  BRA `(.L_x_8597) ;  /* 0x000006a000007947 */ /* 0x000fea0003800000 */
.L_x_8612:
[----:B------:R-:W-:-:S05]  /*b420*/  F2FP.BF16.PACK_AB R4, RZ, R4 ;  /* 0x00000004ff04723e */ /* 0x000fca00000010ff */
[----:B------:R0:W-:Y:S01]  /*b430*/  STG.E.U16 [R2.64], R4 ;  /* 0x0000000402007986 */ /* 0x0001e2000c101524 */
[----:B------:R-:W-:Y:S05]  /*b440*/  BRA `(.L_x_8597) ;  /* 0x0000067000007947 */ /* 0x000fea0003800000 */
.L_x_8609:
        /* <DEDUP_REMOVED lines=11> */
.L_x_8621:
        /* <DEDUP_REMOVED lines=16> */
.L_x_8624:
[----:B------:R-:W-:-:S04]  /*b600*/  LOP3.LUT R4, R4, 0x80000000, RZ, 0xc0, !PT ;  /* 0x8000000004047812 */ /* 0x000fc800078ec0ff */
[----:B------:R-:W-:-:S04]  /*b610*/  SHF.R.U32.HI R4, RZ, 0x18, R4 ;  /* 0x00000018ff047819 */ /* 0x000fc80000011604 */
[----:B------:R-:W-:-:S04]  /*b620*/  LOP3.LUT R5, R5, R4, RZ, 0xfc, !PT ;  /* 0x0000000405057212 */ /* 0x000fc800078efcff */
[----:B------:R-:W-:Y:S02]  /*b630*/  PRMT R0, R5, 0x7610, R0 ;  /* 0x0000761005007816 */ /* 0x000fe40000000000 */
.L_x_8623:
[----:B------:R-:W-:Y:S05]  /*b640*/  BSYNC B0 ;  /* 0x0000000000007941 */ /* 0x000fea0003800000 */
.L_x_8622:
[----:B------:R0:W-:Y:S01]  /*b650*/  STG.E.U8 [R2.64], R0 ;  /* 0x0000000002007986 */ /* 0x0001e2000c101124 */
[----:B------:R-:W-:Y:S05]  /*b660*/  BRA `(.L_x_8597) ;  /* 0x0000045000007947 */ /* 0x000fea0003800000 */
.L_x_8620:
        /* <DEDUP_REMOVED lines=16> */
.L_x_8627:
[----:B------:R-:W-:-:S04]  /*b770*/  LOP3.LUT R4, R4, 0x80000000, RZ, 0xc0, !PT ;  /* 0x8000000004047812 */ /* 0x000fc800078ec0ff */
[----:B------:R-:W-:-:S04]  /*b780*/  SHF.R.U32.HI R4, RZ, 0x18, R4 ;  /* 0x00000018ff047819 */ /* 0x000fc80000011604 */
[----:B------:R-:W-:-:S04]  /*b790*/  LOP3.LUT R5, R5, R4, RZ, 0xfc, !PT ;  /* 0x0000000405057212 */ /* 0x000fc800078efcff */
[----:B------:R-:W-:Y:S02]  /*b7a0*/  PRMT R0, R5, 0x7610, R0 ;  /* 0x0000761005007816 */ /* 0x000fe40000000000 */
.L_x_8626:
[----:B------:R-:W-:Y:S05]  /*b7b0*/  BSYNC B0 ;  /* 0x0000000000007941 */ /* 0x000fea0003800000 */
.L_x_8625:
[----:B------:R0:W-:Y:S01]  /*b7c0*/  STG.E.U8 [R2.64], R0 ;  /* 0x0000000002007986 */ /* 0x0001e2000c101124 */
[----:B------:R-:W-:Y:S05]  /*b7d0*/  BRA `(.L_x_8597) ;  /* 0x000002e000007947 */ /* 0x000fea0003800000 */
.L_x_8619:
        /* <DEDUP_REMOVED lines=21> */
.L_x_8602:
        /* <DEDUP_REMOVED lines=20> */
.L_x_8629:
[----:B------:R-:W0:Y:S02]  /*ba70*/  F2I.U64.TRUNC R4, R4 ;  /* 0x0000000400047311 */ /* 0x000e24000020d800 */
[----:B0-----:R0:W-:Y:S01]  /*ba80*/  STG.E.64 [R2.64], R4 ;  /* 0x0000000402007986 */ /* 0x0011e2000c101b24 */
[----:B------:R-:W-:Y:S05]  /*ba90*/  BRA `(.L_x_8597) ;  /* 0x0000002000007947 */ /* 0x000fea0003800000 */
.L_x_8628:
[----:B------:R-:W0:Y:S02]  /*baa0*/  F2I.FTZ.U32.TRUNC.NTZ R5, R4 ;  /* 0x0000000400057305 */ /* 0x000e24000021f000 */
[----:B0-----:R0:W-:Y:S02]  /*bab0*/  STG.E [R2.64], R5 ;  /* 0x0000000502007986 */ /* 0x0011e4000c101924 */
.L_x_8597:
[----:B0-----:R-:W-:Y:S05]  /*bac0*/  BSYNC B6 ;  /* 0x0000000000067941 */ /* 0x001fea0003800000 */
.L_x_8596:
[----:B------:R-:W-:Y:S01]  /*bad0*/  ISETP.GE.AND P0, PT, R19, R24, PT ;  /* 0x000000181300720c */ /* 0x000fe20003f06270 */
[----:B------:R-:W-:-:S12]  /*bae0*/  BSSY B6, `(.L_x_8630) ;  /* 0x00001db000067945 */ /* 0x000fd80003800000 */
[----:B------:R-:W-:Y:S05]  /*baf0*/  @P0 BRA `(.L_x_8631) ;  /* 0x00001d9000000947 */ /* 0x000fea0003800000 */
[----:B------:R-:W0:Y:S01]  /*bb00*/  LDC.U8 R23, c[0x0][0x1ac] ;  /* 0x00006b00ff177b82 */ /* 0x000e220000000000 */
[----:B------:R-:W-:-:S04]  /*bb10*/  IMAD R0, R25, 0x200, R19 ;  /* 0x0000020019007824 */ /* 0x000fc800078e0213 */
[----:B------:R-:W-:-:S05]  /*bb20*/  IMAD R2, R0, c[0x0][0x1b0], RZ ;  /* 0x00006c0000027a24 */ /* 0x000fca00078e02ff */
[----:B------:R-:W-:Y:S02]  /*bb30*/  IADD3 R2, P0, R2, c[0x0][0x178], RZ ;  /* 0x00005e0002027a10 */ /* 0x000fe40007f1e0ff */
[----:B0-----:R-:W-:-:S05]  /*bb40*/  PRMT R3, R23, 0x9910, RZ ;  /* 0x0000991017037816 */ /* 0x001fca00000000ff */
        /* <DEDUP_REMOVED lines=15> */
.L_x_8635:
[----:B------:R-:W0:Y:S02]  /*bc40*/  F2I.S64.TRUNC R16, R16 ;  /* 0x0000001000107311 */ /* 0x000e24000020d900 */
[----:B0-----:R-:W-:-:S05]  /*bc50*/  IMAD.MOV.U32 R5, RZ, RZ, R16 ;  /* 0x000000ffff057224 */ /* 0x001fca00078e0010 */
[----:B------:R0:W-:Y:S01]  /*bc60*/  STG.E.U8 [R2.64], R5 ;  /* 0x0000000502007986 */ /* 0x0001e2000c101124 */
[----:B------:R-:W-:Y:S05]  /*bc70*/  BRA `(.L_x_8637) ;  /* 0x00000d3000007947 */ /* 0x000fea0003800000 */
.L_x_8634:
        /* <DEDUP_REMOVED lines=9> */
.L_x_8639:
[----:B------:R-:W0:Y:S02]  /*bd10*/  F2I.FTZ.TRUNC.NTZ R5, R16 ;  /* 0x0000001000057305 */ /* 0x000e24000021f100 */
[----:B0-----:R0:W-:Y:S01]  /*bd20*/  STG.E [R2.64], R5 ;  /* 0x0000000502007986 */ /* 0x0011e2000c101924 */
[----:B------:R-:W-:Y:S05]  /*bd30*/  BRA `(.L_x_8637) ;  /* 0x00000c7000007947 */ /* 0x000fea0003800000 */
.L_x_8638:
[----:B------:R-:W0:Y:S02]  /*bd40*/  F2I.FTZ.TRUNC.NTZ R5, R16 ;  /* 0x0000001000057305 */ /* 0x000e24000021f100 */
[----:B0-----:R0:W-:Y:S01]  /*bd50*/  STG.E.U16 [R2.64], R5 ;  /* 0x0000000502007986 */ /* 0x0011e2000c101524 */
[----:B------:R-:W-:Y:S05]  /*bd60*/  BRA `(.L_x_8637) ;  /* 0x00000c4000007947 */ /* 0x000fea0003800000 */
.L_x_8633:
        /* <DEDUP_REMOVED lines=8> */
.L_x_8641:
[----:B------:R-:W-:-:S05]  /*bdf0*/  F2FP.PACK_AB R16, RZ, R16 ;  /* 0x00000010ff10723e */ /* 0x000fca00000000ff */
[----:B------:R0:W-:Y:S01]  /*be00*/  STG.E.U16 [R2.64], R16 ;  /* 0x0000001002007986 */ /* 0x0001e2000c101524 */
[----:B------:R-:W-:Y:S05]  /*be10*/  BRA `(.L_x_8637) ;  /* 0x00000b9000007947 */ /* 0x000fea0003800000 */
.L_x_8640:
        /* <DEDUP_REMOVED lines=9> */
.L_x_8643:
[----:B------:R-:W-:-:S04]  /*beb0*/  F2FP.PACK_AB R5, RZ, R16 ;  /* 0x00000010ff05723e */ /* 0x000fc800000000ff */
[----:B------:R-:W-:-:S05]  /*bec0*/  PRMT R5, R5, 0x5410, RZ ;  /* 0x0000541005057816 */ /* 0x000fca00000000ff */
[----:B------:R0:W-:Y:S01]  /*bed0*/  STG.E [R2.64], R5 ;  /* 0x0000000502007986 */ /* 0x0001e2000c101924 */
[----:B------:R-:W-:Y:S05]  /*bee0*/  BRA `(.L_x_8637) ;  /* 0x00000ac000007947 */ /* 0x000fea0003800000 */
.L_x_8642:
[----:B------:R-:W-:-:S06]  /*bef0*/  FMUL.FTZ R4, R16, 1 ;  /* 0x3f80000010047820 */ /* 0x000fcc0000410000 */
[----:B------:R-:W0:Y:S02]  /*bf00*/  F2F.F64.F32 R4, R4 ;  /* 0x0000000400047310 */ /* 0x000e240000201800 */
[----:B0-----:R0:W-:Y:S01]  /*bf10*/  STG.E.64 [R2.64], R4 ;  /* 0x0000000402007986 */ /* 0x0011e2000c101b24 */
[----:B------:R-:W-:Y:S05]  /*bf20*/  BRA `(.L_x_8637) ;  /* 0x00000a8000007947 */ /* 0x000fea0003800000 */
.L_x_8632:
        /* <DEDUP_REMOVED lines=12> */
.L_x_8646:
[----:B------:R-:W-:Y:S01]  /*bff0*/  FMUL.FTZ R4, R16, 1 ;  /* 0x3f80000010047820 */ /* 0x000fe20000410000 */
[----:B------:R-:W-:-:S05]  /*c000*/  CS2R R6, SRZ ;  /* 0x0000000000067805 */ /* 0x000fca000001ff00 */
[----:B------:R-:W0:Y:S02]  /*c010*/  F2F.F64.F32 R4, R4 ;  /* 0x0000000400047310 */ /* 0x000e240000201800 */
[----:B0-----:R0:W-:Y:S01]  /*c020*/  STG.E.128 [R2.64], R4 ;  /* 0x0000000402007986 */ /* 0x0011e2000c101d24 */
[----:B------:R-:W-:Y:S05]  /*c030*/  BRA `(.L_x_8637) ;  /* 0x0000097000007947 */ /* 0x000fea0003800000 */
.L_x_8645:
        /* <DEDUP_REMOVED lines=20> */
.L_x_8650:
[----:B------:R-:W-:Y:S05]  /*c180*/  BSYNC B0 ;  /* 0x0000000000007941 */ /* 0x000fea0003800000 */
.L_x_8649:
[----:B------:R-:W-:-:S05]  /*c190*/  LOP3.LUT R7, R0, R7, RZ, 0xfc, !PT ;  /* 0x0000000700077212 */ /* 0x000fca00078efcff */
[----:B------:R0:W-:Y:S01]  /*c1a0*/  STG.E.U8 [R2.64], R7 ;  /* 0x0000000702007986 */ /* 0x0001e2000c101124 */
[----:B------:R-:W-:Y:S05]  /*c1b0*/  BRA `(.L_x_8637) ;  /* 0x000007f000007947 */ /* 0x000fea0003800000 */
.L_x_8648:
        /* <DEDUP_REMOVED lines=12> */
.L_x_8652:
[----:B------:R-:W-:Y:S01]  /*c280*/  IMAD.MOV.U32 R0, RZ, RZ, 0x7f ;  /* 0x0000007fff007424 */ /* 0x000fe200078e00ff */
[----:B------:R-:W-:-:S04]  /*c290*/  ISETP.GT.U32.AND P0, PT, R4, 0x7f800000, PT ;  /* 0x7f8000000400780c */ /* 0x000fc80003f04070 */
[----:B------:R-:W-:-:S04]  /*c2a0*/  SEL R0, R0, 0x7c, P0 ;  /* 0x0000007c00007807 */ /* 0x000fc80000000000 */
.L_x_8653:
[----:B------:R-:W-:Y:S05]  /*c2b0*/  BSYNC B0 ;  /* 0x0000000000007941 */ /* 0x000fea0003800000 */
.L_x_8651:
[----:B------:R-:W-:-:S04]  /*c2c0*/  LOP3.LUT R16, R16, 0x80000000, RZ, 0xc0, !PT ;  /* 0x8000000010107812 */ /* 0x000fc800078ec0ff */
[----:B------:R-:W-:-:S04]  /*c2d0*/  SHF.R.U32.HI R5, RZ, 0x18, R16 ;  /* 0x00000018ff057819 */ /* 0x000fc80000011610 */
[----:B------:R-:W-:-:S05]  /*c2e0*/  LOP3.LUT R5, R0, R5, RZ, 0xfc, !PT ;  /* 0x0000000500057212 */ /* 0x000fca00078efcff */
[----:B------:R0:W-:Y:S01]  /*c2f0*/  STG.E.U8 [R2.64], R5 ;  /* 0x0000000502007986 */ /* 0x0001e2000c101124 */
[----:B------:R-:W-:Y:S05]  /*c300*/  BRA `(.L_x_8637) ;  /* 0x000006a000007947 */ /* 0x000fea0003800000 */
.L_x_8647:
[----:B------:R-:W-:-:S05]  /*c310*/  F2FP.BF16.PACK_AB R16, RZ, R16 ;  /* 0x00000010ff10723e */ /* 0x000fca00000010ff */
[----:B------:R0:W-:Y:S01]  /*c320*/  STG.E.U16 [R2.64], R16 ;  /* 0x0000001002007986 */ /* 0x0001e2000c101524 */
[----:B------:R-:W-:Y:S05]  /*c330*/  BRA `(.L_x_8637) ;  /* 0x0000067000007947 */ /* 0x000fea0003800000 */
.L_x_8644:
        /* <DEDUP_REMOVED lines=11> */
.L_x_8656:
        /* <DEDUP_REMOVED lines=16> */
.L_x_8659:
[----:B------:R-:W-:-:S04]  /*c4f0*/  LOP3.LUT R16, R16, 0x80000000, RZ, 0xc0, !PT ;  /* 0x8000000010107812 */ /* 0x000fc800078ec0ff */
[----:B------:R-:W-:-:S04]  /*c500*/  SHF.R.U32.HI R5, RZ, 0x18, R16 ;  /* 0x00000018ff057819 */ /* 0x000fc80000011610 */
[----:B------:R-:W-:-:S04]  /*c510*/  LOP3.LUT R4, R4, R5, RZ, 0xfc, !PT ;  /* 0x0000000504047212 */ /* 0x000fc800078efcff */
[----:B------:R-:W-:Y:S02]  /*c520*/  PRMT R0, R4, 0x7610, R0 ;  /* 0x0000761004007816 */ /* 0x000fe40000000000 */
.L_x_8658:
[----:B------:R-:W-:Y:S05]  /*c530*/  BSYNC B0 ;  /* 0x0000000000007941 */ /* 0x000fea0003800000 */
.L_x_8657:
[----:B------:R0:W-:Y:S01]  /*c540*/  STG.E.U8 [R2.64], R0 ;  /* 0x0000000002007986 */ /* 0x0001e2000c101124 */
[----:B------:R-:W-:Y:S05]  /*c550*/  BRA `(.L_x_8637) ;  /* 0x0000045000007947 */ /* 0x000fea0003800000 */
.L_x_8655:
        /* <DEDUP_REMOVED lines=16> */
.L_x_8662:
[----:B------:R-:W-:-:S04]  /*c660*/  LOP3.LUT R16, R16, 0x80000000, RZ, 0xc0, !PT ;  /* 0x8000000010107812 */ /* 0x000fc800078ec0ff */
[----:B------:R-:W-:-:S04]  /*c670*/  SHF.R.U32.HI R5, RZ, 0x18, R16 ;  /* 0x00000018ff057819 */ /* 0x000fc80000011610 */
[----:B------:R-:W-:-:S04]  /*c680*/  LOP3.LUT R4, R4, R5, RZ, 0xfc, !PT ;  /* 0x0000000504047212 */ /* 0x000fc800078efcff */
[----:B------:R-:W-:Y:S02]  /*c690*/  PRMT R0, R4, 0x7610, R0 ;  /* 0x0000761004007816 */ /* 0x000fe40000000000 */
.L_x_8661:
[----:B------:R-:W-:Y:S05]  /*c6a0*/  BSYNC B0 ;  /* 0x0000000000007941 */ /* 0x000fea0003800000 */
.L_x_8660:
[----:B------:R0:W-:Y:S01]  /*c6b0*/  STG.E.U8 [R2.64], R0 ;  /* 0x0000000002007986 */ /* 0x0001e2000c101124 */
[----:B------:R-:W-:Y:S05]  /*c6c0*/  BRA `(.L_x_8637) ;  /* 0x000002e000007947 */ /* 0x000fea0003800000 */
.L_x_8654:
        /* <DEDUP_REMOVED lines=21> */
.L_x_8636:
        /* <DEDUP_REMOVED lines=20> */
.L_x_8664:
[----:B------:R-:W0:Y:S02]  /*c960*/  F2I.U64.TRUNC R16, R16 ;  /* 0x0000001000107311 */ /* 0x000e24000020d800 */
[----:B0-----:R0:W-:Y:S01]  /*c970*/  STG.E.64 [R2.64], R16 ;  /* 0x0000001002007986 */ /* 0x0011e2000c101b24 */
[----:B------:R-:W-:Y:S05]  /*c980*/  BRA `(.L_x_8637) ;  /* 0x0000002000007947 */ /* 0x000fea0003800000 */
.L_x_8663:
[----:B------:R-:W0:Y:S02]  /*c990*/  F2I.FTZ.U32.TRUNC.NTZ R5, R16 ;  /* 0x0000001000057305 */ /* 0x000e24000021f000 */
[----:B0-----:R0:W-:Y:S02]  /*c9a0*/  STG.E [R2.64], R5 ;  /* 0x0000000502007986 */ /* 0x0011e4000c101924 */
.L_x_8637:
        /* <DEDUP_REMOVED lines=22> */
.L_x_8668:
[----:B------:R-:W0:Y:S02]  /*cb10*/  F2I.S64.TRUNC R22, R22 ;  /* 0x0000001600167311 */ /* 0x000e24000020d900 */
[----:B0-----:R-:W-:-:S05]  /*cb20*/  IMAD.MOV.U32 R5, RZ, RZ, R22 ;  /* 0x000000ffff057224 */ /* 0x001fca00078e0016 */
[----:B------:R0:W-:Y:S01]  /*cb30*/  STG.E.U8 [R2.64], R5 ;  /* 0x0000000502007986 */ /* 0x0001e2000c101124 */
[----:B------:R-:W-:Y:S05]  /*cb40*/  BRA `(.L_x_8670) ;  /* 0x00000d3000007947 */ /* 0x000fea0003800000 */
.L_x_8667:
        /* <DEDUP_REMOVED lines=9> */
.L_x_8672:
[----:B------:R-:W0:Y:S02]  /*cbe0*/  F2I.FTZ.TRUNC.NTZ R5, R22 ;  /* 0x0000001600057305 */ /* 0x000e24000021f100 */
[----:B0-----:R0:W-:Y:S01]  /*cbf0*/  STG.E [R2.64], R5 ;  /* 0x0000000502007986 */ /* 0x0011e2000c101924 */
[----:B------:R-:W-:Y:S05]  /*cc00*/  BRA `(.L_x_8670) ;  /* 0x00000c7000007947 */ /* 0x000fea0003800000 */
.L_x_8671:
[----:B------:R-:W0:Y:S02]  /*cc10*/  F2I.FTZ.TRUNC.NTZ R5, R22 ;  /* 0x0000001600057305 */ /* 0x000e24000021f100 */
[----:B0-----:R0:W-:Y:S01]  /*cc20*/  STG.E.U16 [R2.64], R5 ;  /* 0x0000000502007986 */ /* 0x0011e2000c101524 */
[----:B------:R-:W-:Y:S05]  /*cc30*/  BRA `(.L_x_8670) ;  /* 0x00000c4000007947 */ /* 0x000fea0003800000 */
.L_x_8666:
        /* <DEDUP_REMOVED lines=8> */
.L_x_8674:
[----:B------:R-:W-:-:S05]  /*ccc0*/  F2FP.PACK_AB R22, RZ, R22 ;  /* 0x00000016ff16723e */ /* 0x000fca00000000ff */
[----:B------:R0:W-:Y:S01]  /*ccd0*/  STG.E.U16 [R2.64], R22 ;  /* 0x0000001602007986 */ /* 0x0001e2000c101524 */
[----:B------:R-:W-:Y:S05]  /*cce0*/  BRA `(.L_x_8670) ;  /* 0x00000b9000007947 */ /* 0x000fea0003800000 */
.L_x_8673:
        /* <DEDUP_REMOVED lines=9> */
.L_x_8676:
[----:B------:R-:W-:-:S04]  /*cd80*/  F2FP.PACK_AB R5, RZ, R22 ;  /* 0x00000016ff05723e */ /* 0x000fc800000000ff */
[----:B------:R-:W-:-:S05]  /*cd90*/  PRMT R5, R5, 0x5410, RZ ;  /* 0x0000541005057816 */ /* 0x000fca00000000ff */
[----:B------:R0:W-:Y:S01]  /*cda0*/  STG.E [R2.64], R5 ;  /* 0x0000000502007986 */ /* 0x0001e2000c101924 */
[----:B------:R-:W-:Y:S05]  /*cdb0*/  BRA `(.L_x_8670) ;  /* 0x00000ac000007947 */ /* 0x000fea0003800000 */
.L_x_8675:
[----:B------:R-:W-:-:S06]  /*cdc0*/  FMUL.FTZ R4, R22, 1 ;  /* 0x3f80000016047820 */ /* 0x000fcc0000410000 */
[----:B------:R-:W0:Y:S02]  /*cdd0*/  F2F.F64.F32 R4, R4 ;  /* 0x0000000400047310 */ /* 0x000e240000201800 */
[----:B0-----:R0:W-:Y:S01]  /*cde0*/  STG.E.64 [R2.64], R4 ;  /* 0x0000000402007986 */ /* 0x0011e2000c101b24 */
[----:B------:R-:W-:Y:S05]  /*cdf0*/  BRA `(.L_x_8670) ;  /* 0x00000a8000007947 */ /* 0x000fea0003800000 */
.L_x_8665:
        /* <DEDUP_REMOVED lines=12> */
.L_x_8679:
[----:B------:R-:W-:Y:S01]  /*cec0*/  FMUL.FTZ R4, R22, 1 ;  /* 0x3f80000016047820 */ /* 0x000fe20000410000 */
[----:B------:R-:W-:-:S05]  /*ced0*/  CS2R R6, SRZ ;  /* 0x0000000000067805 */ /* 0x000fca000001ff00 */
[----:B------:R-:W0:Y:S02]  /*cee0*/  F2F.F64.F32 R4, R4 ;  /* 0x0000000400047310 */ /* 0x000e240000201800 */
[----:B0-----:R0:W-:Y:S01]  /*cef0*/  STG.E.128 [R2.64], R4 ;  /* 0x0000000402007986 */ /* 0x0011e2000c101d24 */
[----:B------:R-:W-:Y:S05]  /*cf00*/  BRA `(.L_x_8670) ;  /* 0x0000097000007947 */ /* 0x000fea0003800000 */
.L_x_8678:
        /* <DEDUP_REMOVED lines=20> */
.L_x_8683:
[----:B------:R-:W-:Y:S05]  /*d050*/  BSYNC B0 ;  /* 0x0000000000007941 */ /* 0x000fea0003800000 */
.L_x_8682:
[----:B------:R-:W-:-:S05]  /*d060*/  LOP3.LUT R7, R0, R7, RZ, 0xfc, !PT ;  /* 0x0000000700077212 */ /* 0x000fca00078efcff */
[----:B------:R0:W-:Y:S01]  /*d070*/  STG.E.U8 [R2.64], R7 ;  /* 0x0000000702007986 */ /* 0x0001e2000c101124 */
[----:B------:R-:W-:Y:S05]  /*d080*/  BRA `(.L_x_8670) ;  /* 0x000007f000007947 */ /* 0x000fea0003800000 */
.L_x_8681:
        /* <DEDUP_REMOVED lines=12> */
.L_x_8685:
[----:B------:R-:W-:Y:S01]  /*d150*/  IMAD.MOV.U32 R0, RZ, RZ, 0x7f ;  /* 0x0000007fff007424 */ /* 0x000fe200078e00ff */
[----:B------:R-:W-:-:S04]  /*d160*/  ISETP.GT.U32.AND P0, PT, R4, 0x7f800000, PT ;  /* 0x7f8000000400780c */ /* 0x000fc80003f04070 */
[----:B------:R-:W-:-:S04]  /*d170*/  SEL R0, R0, 0x7c, P0 ;  /* 0x0000007c00007807 */ /* 0x000fc80000000000 */
.L_x_8686:
[----:B------:R-:W-:Y:S05]  /*d180*/  BSYNC B0 ;  /* 0x0000000000007941 */ /* 0x000fea0003800000 */
.L_x_8684:
[----:B------:R-:W-:-:S04]  /*d190*/  LOP3.LUT R22, R22, 0x80000000, RZ, 0xc0, !PT ;  /* 0x8000000016167812 */ /* 0x000fc800078ec0ff */
[----:B------:R-:W-:-:S04]  /*d1a0*/  SHF.R.U32.HI R5, RZ, 0x18, R22 ;  /* 0x00000018ff057819 */ /* 0x000fc80000011616 */
[----:B------:R-:W-:-:S05]  /*d1b0*/  LOP3.LUT R5, R0, R5, RZ, 0xfc, !PT ;  /* 0x0000000500057212 */ /* 0x000fca00078efcff */
[----:B------:R0:W-:Y:S01]  /*d1c0*/  STG.E.U8 [R2.64], R5 ;  /* 0x0000000502007986 */ /* 0x0001e2000c101124 */
[----:B------:R-:W-:Y:S05]  /*d1d0*/  BRA `(.L_x_8670) ;  /* 0x000006a000007947 */ /* 0x000fea0003800000 */
.L_x_8680:
[----:B------:R-:W-:-:S05]  /*d1e0*/  F2FP.BF16.PACK_AB R22, RZ, R22 ;  /* 0x00000016ff16723e */ /* 0x000fca00000010ff */
[----:B------:R0:W-:Y:S01]  /*d1f0*/  STG.E.U16 [R2.64], R22 ;  /* 0x0000001602007986 */ /* 0x0001e2000c101524 */
[----:B------:R-:W-:Y:S05]  /*d200*/  BRA `(.L_x_8670) ;  /* 0x0000067000007947 */ /* 0x000fea0003800000 */
.L_x_8677:
        /* <DEDUP_REMOVED lines=11> */
.L_x_8689:
        /* <DEDUP_REMOVED lines=16> */
.L_x_8692:
[----:B------:R-:W-:-:S04]  /*d3c0*/  LOP3.LUT R22, R22, 0x80000000, RZ, 0xc0, !PT ;  /* 0x8000000016167812 */ /* 0x000fc800078ec0ff */
[----:B------:R-:W-:-:S04]  /*d3d0*/  SHF.R.U32.HI R5, RZ, 0x18, R22 ;  /* 0x00000018ff057819 */ /* 0x000fc80000011616 */
[----:B------:R-:W-:-:S04]  /*d3e0*/  LOP3.LUT R4, R4, R5, RZ, 0xfc, !PT ;  /* 0x0000000504047212 */ /* 0x000fc800078efcff */
[----:B------:R-:W-:Y:S02]  /*d3f0*/  PRMT R0, R4, 0x7610, R0 ;  /* 0x0000761004007816 */ /* 0x000fe40000000000 */
.L_x_8691:
[----:B------:R-:W-:Y:S05]  /*d400*/  BSYNC B0 ;  /* 0x0000000000007941 */ /* 0x000fea0003800000 */
.L_x_8690:
[----:B------:R0:W-:Y:S01]  /*d410*/  STG.E.U8 [R2.64], R0 ;  /* 0x0000000002007986 */ /* 0x0001e2000c101124 */
[----:B------:R-:W-:Y:S05]  /*d420*/  BRA `(.L_x_8670) ;  /* 0x0000045000007947 */ /* 0x000fea0003800000 */
.L_x_8688:
        /* <DEDUP_REMOVED lines=16> */
.L_x_8695:
[----:B------:R-:W-:-:S04]  /*d530*/  LOP3.LUT R22, R22, 0x80000000, RZ, 0xc0, !PT ;  /* 0x8000000016167812 */ /* 0x000fc800078ec0ff */
[----:B------:R-:W-:-:S04]  /*d540*/  SHF.R.U32.HI R5, RZ, 0x18, R22 ;  /* 0x00000018ff057819 */ /* 0x000fc80000011616 */
[----:B------:R-:W-:-:S04]  /*d550*/  LOP3.LUT R4, R4, R5, RZ, 0xfc, !PT ;  /* 0x0000000504047212 */ /* 0x000fc800078efcff */
[----:B------:R-:W-:Y:S02]  /*d560*/  PRMT R0, R4, 0x7610, R0 ;  /* 0x0000761004007816 */ /* 0x000fe40000000000 */
.L_x_8694:
[----:B------:R-:W-:Y:S05]  /*d570*/  BSYNC B0 ;  /* 0x0000000000007941 */ /* 0x000fea0003800000 */
.L_x_8693:
[----:B------:R0:W-:Y:S01]  /*d580*/  STG.E.U8 [R2.64], R0 ;  /* 0x0000000002007986 */ /* 0x0001e2000c101124 */
[----:B------:R-:W-:Y:S05]  /*d590*/  BRA `(.L_x_8670) ;  /* 0x000002e000007947 */ /* 0x000fea0003800000 */
.L_x_8687:
        /* <DEDUP_REMOVED lines=21> */
.L_x_8669:
        /* <DEDUP_REMOVED lines=20> */
.L_x_8697:
[----:B------:R-:W0:Y:S02]  /*d830*/  F2I.U64.TRUNC R22, R22 ;  /* 0x0000001600167311 */ /* 0x000e24000020d800 */
[----:B0-----:R0:W-:Y:S01]  /*d840*/  STG.E.64 [R2.64], R22 ;  /* 0x0000001602007986 */ /* 0x0011e2000c101b24 */
[----:B------:R-:W-:Y:S05]  /*d850*/  BRA `(.L_x_8670) ;  /* 0x0000002000007947 */ /* 0x000fea0003800000 */
.L_x_8696:
[----:B------:R-:W0:Y:S02]  /*d860*/  F2I.FTZ.U32.TRUNC.NTZ R5, R22 ;  /* 0x0000001600057305 */ /* 0x000e24000021f000 */
[----:B0-----:R0:W-:Y:S02]  /*d870*/  STG.E [R2.64], R5 ;  /* 0x0000000502007986 */ /* 0x0011e4000c101924 */
.L_x_8670:
[----:B------:R-:W-:Y:S02]  /*d880*/  IADD3 R19, R19, 0x80, RZ ;  /* 0x0000008013137810 */ /* 0x000fe40007ffe0ff */
.L_x_8631:
[----:B------:R-:W-:Y:S05]  /*d890*/  BSYNC B6 ;  /* 0x0000000000067941 */ /* 0x000fea0003800000 */
.L_x_8630:
        /* <DEDUP_REMOVED lines=22> */
.L_x_8701:
[----:B------:R-:W0:Y:S02]  /*da00*/  F2I.S64.TRUNC R18, R18 ;  /* 0x0000001200127311 */ /* 0x000e24000020d900 */
[----:B0-----:R-:W-:-:S05]  /*da10*/  IMAD.MOV.U32 R5, RZ, RZ, R18 ;  /* 0x000000ffff057224 */ /* 0x001fca00078e0012 */
[----:B------:R-:W-:Y:S01]  /*da20*/  STG.E.U8 [R2.64], R5 ;  /* 0x0000000502007986 */ /* 0x000fe2000c101124 */
[----:B------:R-:W-:Y:S05]  /*da30*/  EXIT ;  /* 0x000000000000794d */ /* 0x000fea0003800000 */
.L_x_8700:
        /* <DEDUP_REMOVED lines=9> */
.L_x_8704:
[----:B------:R-:W0:Y:S02]  /*dad0*/  F2I.FTZ.TRUNC.NTZ R5, R18 ;  /* 0x0000001200057305 */ /* 0x000e24000021f100 */
[----:B0-----:R-:W-:Y:S01]  /*dae0*/  STG.E [R2.64], R5 ;  /* 0x0000000502007986 */ /* 0x001fe2000c101924 */
[----:B------:R-:W-:Y:S05]  /*daf0*/  EXIT ;  /* 0x000000000000794d */ /* 0x000fea0003800000 */
.L_x_8703:
[----:B------:R-:W0:Y:S02]  /*db00*/  F2I.FTZ.TRUNC.NTZ R5, R18 ;  /* 0x0000001200057305 */ /* 0x000e24000021f100 */
[----:B0-----:R-:W-:Y:S01]  /*db10*/  STG.E.U16 [R2.64], R5 ;  /* 0x0000000502007986 */ /* 0x001fe2000c101524 */
[----:B------:R-:W-:Y:S05]  /*db20*/  EXIT ;  /* 0x000000000000794d */ /* 0x000fea0003800000 */
.L_x_8699:
        /* <DEDUP_REMOVED lines=8> */
.L_x_8706:
[----:B------:R-:W-:-:S05]  /*dbb0*/  F2FP.PACK_AB R18, RZ, R18 ;  /* 0x00000012ff12723e */ /* 0x000fca00000000ff */
[----:B------:R-:W-:Y:S01]  /*dbc0*/  STG.E.U16 [R2.64], R18 ;  /* 0x0000001202007986 */ /* 0x000fe2000c101524 */
[----:B------:R-:W-:Y:S05]  /*dbd0*/  EXIT ;  /* 0x000000000000794d */ /* 0x000fea0003800000 */
.L_x_8705:
        /* <DEDUP_REMOVED lines=9> */
.L_x_8708:
[----:B------:R-:W-:-:S04]  /*dc70*/  F2FP.PACK_AB R5, RZ, R18 ;  /* 0x00000012ff05723e */ /* 0x000fc800000000ff */
[----:B------:R-:W-:-:S05]  /*dc80*/  PRMT R5, R5, 0x5410, RZ ;  /* 0x0000541005057816 */ /* 0x000fca00000000ff */
[----:B------:R-:W-:Y:S01]  /*dc90*/  STG.E [R2.64], R5 ;  /* 0x0000000502007986 */ /* 0x000fe2000c101924 */
[----:B------:R-:W-:Y:S05]  /*dca0*/  EXIT ;  /* 0x000000000000794d */ /* 0x000fea0003800000 */
.L_x_8707:
[----:B------:R-:W-:-:S06]  /*dcb0*/  FMUL.FTZ R4, R18, 1 ;  /* 0x3f80000012047820 */ /* 0x000fcc0000410000 */
[----:B------:R-:W0:Y:S02]  /*dcc0*/  F2F.F64.F32 R4, R4 ;  /* 0x0000000400047310 */ /* 0x000e240000201800 */
[----:B0-----:R-:W-:Y:S01]  /*dcd0*/  STG.E.64 [R2.64], R4 ;  /* 0x0000000402007986 */ /* 0x001fe2000c101b24 */
[----:B------:R-:W-:Y:S05]  /*dce0*/  EXIT ;  /* 0x000000000000794d */ /* 0x000fea0003800000 */
.L_x_8698:
        /* <DEDUP_REMOVED lines=12> */
.L_x_8711:
[----:B------:R-:W-:Y:S01]  /*ddb0*/  FMUL.FTZ R4, R18, 1 ;  /* 0x3f80000012047820 */ /* 0x000fe20000410000 */
[----:B------:R-:W-:-:S05]  /*ddc0*/  CS2R R6, SRZ ;  /* 0x0000000000067805 */ /* 0x000fca000001ff00 */
[----:B------:R-:W0:Y:S02]  /*ddd0*/  F2F.F64.F32 R4, R4 ;  /* 0x0000000400047310 */ /* 0x000e240000201800 */
[----:B0-----:R-:W-:Y:S01]  /*dde0*/  STG.E.128 [R2.64], R4 ;  /* 0x0000000402007986 */ /* 0x001fe2000c101d24 */
[----:B------:R-:W-:Y:S05]  /*ddf0*/  EXIT ;  /* 0x000000000000794d */ /* 0x000fea0003800000 */
.L_x_8710:
        /* <DEDUP_REMOVED lines=20> */
.L_x_8715:
[----:B------:R-:W-:Y:S05]  /*df40*/  BSYNC B0 ;  /* 0x0000000000007941 */ /* 0x000fea0003800000 */
.L_x_8714:
[----:B------:R-:W-:-:S05]  /*df50*/  LOP3.LUT R7, R0, R7, RZ, 0xfc, !PT ;  /* 0x0000000700077212 */ /* 0x000fca00078efcff */
[----:B------:R-:W-:Y:S01]  /*df60*/  STG.E.U8 [R2.64], R7 ;  /* 0x0000000702007986 */ /* 0x000fe2000c101124 */
[----:B------:R-:W-:Y:S05]  /*df70*/  EXIT ;  /* 0x000000000000794d */ /* 0x000fea0003800000 */
.L_x_8713:
        /* <DEDUP_REMOVED lines=12> */
.L_x_8717:
[----:B------:R-:W-:Y:S01]  /*e040*/  IMAD.MOV.U32 R0, RZ, RZ, 0x7f ;  /* 0x0000007fff007424 */ /* 0x000fe200078e00ff */
[----:B------:R-:W-:-:S04]  /*e050*/  ISETP.GT.U32.AND P0, PT, R4, 0x7f800000, PT ;  /* 0x7f8000000400780c */ /* 0x000fc80003f04070 */
[----:B------:R-:W-:-:S04]  /*e060*/  SEL R0, R0, 0x7c, P0 ;  /* 0x0000007c00007807 */ /* 0x000fc80000000000 */
.L_x_8718:
[----:B------:R-:W-:Y:S05]  /*e070*/  BSYNC B0 ;  /* 0x0000000000007941 */ /* 0x000fea0003800000 */
.L_x_8716:
[----:B------:R-:W-:-:S04]  /*e080*/  LOP3.LUT R18, R18, 0x80000000, RZ, 0xc0, !PT ;  /* 0x8000000012127812 */ /* 0x000fc800078ec0ff */
[----:B------:R-:W-:-:S04]  /*e090*/  SHF.R.U32.HI R5, RZ, 0x18, R18 ;  /* 0x00000018ff057819 */ /* 0x000fc80000011612 */
[----:B------:R-:W-:-:S05]  /*e0a0*/  LOP3.LUT R5, R0, R5, RZ, 0xfc, !PT ;  /* 0x0000000500057212 */ /* 0x000fca00078efcff */
[----:B------:R-:W-:Y:S01]  /*e0b0*/  STG.E.U8 [R2.64], R5 ;  /* 0x0000000502007986 */ /* 0x000fe2000c101124 */
[----:B------:R-:W-:Y:S05]  /*e0c0*/  EXIT ;  /* 0x000000000000794d */ /* 0x000fea0003800000 */
.L_x_8712:
[----:B------:R-:W-:-:S05]  /*e0d0*/  F2FP.BF16.PACK_AB R18, RZ, R18 ;  /* 0x00000012ff12723e */ /* 0x000fca00000010ff */
[----:B------:R-:W-:Y:S01]  /*e0e0*/  STG.E.U16 [R2.64], R18 ;  /* 0x0000001202007986 */ /* 0x000fe2000c101524 */
[----:B------:R-:W-:Y:S05]  /*e0f0*/  EXIT ;  /* 0x000000000000794d */ /* 0x000fea0003800000 */
.L_x_8709:
        /* <DEDUP_REMOVED lines=11> */
.L_x_8721:
        /* <DEDUP_REMOVED lines=16> */
.L_x_8724:
[----:B------:R-:W-:-:S04]  /*e2b0*/  LOP3.LUT R18, R18, 0x80000000, RZ, 0xc0, !PT ;  /* 0x8000000012127812 */ /* 0x000fc800078ec0ff */
[----:B------:R-:W-:-:S04]  /*e2c0*/  SHF.R.U32.HI R5, RZ, 0x18, R18 ;  /* 0x00000018ff057819 */ /* 0x000fc80000011612 */
[----:B------:R-:W-:-:S04]  /*e2d0*/  LOP3.LUT R4, R4, R5, RZ, 0xfc, !PT ;  /* 0x0000000504047212 */ /* 0x000fc800078efcff */
[----:B------:R-:W-:Y:S02]  /*e2e0*/  PRMT R0, R4, 0x7610, R0 ;  /* 0x0000761004007816 */ /* 0x000fe40000000000 */
.L_x_8723:
[----:B------:R-:W-:Y:S05]  /*e2f0*/  BSYNC B0 ;  /* 0x0000000000007941 */ /* 0x000fea0003800000 */
.L_x_8722:
[----:B------:R-:W-:Y:S01]  /*e300*/  STG.E.U8 [R2.64], R0 ;  /* 0x0000000002007986 */ /* 0x000fe2000c101124 */
[----:B------:R-:W-:Y:S05]  /*e310*/  EXIT ;  /* 0x000000000000794d */ /* 0x000fea0003800000 */
.L_x_8720:
        /* <DEDUP_REMOVED lines=16> */
.L_x_8727:
[----:B------:R-:W-:-:S04]  /*e420*/  LOP3.LUT R18, R18, 0x80000000, RZ, 0xc0, !PT ;  /* 0x8000000012127812 */ /* 0x000fc800078ec0ff */
[----:B------:R-:W-:-:S04]  /*e430*/  SHF.R.U32.HI R5, RZ, 0x18, R18 ;  /* 0x00000018ff057819 */ /* 0x000fc80000011612 */
[----:B------:R-:W-:-:S04]  /*e440*/  LOP3.LUT R4, R4, R5, RZ, 0xfc, !PT ;  /* 0x0000000504047212 */ /* 0x000fc800078efcff */
[----:B------:R-:W-:Y:S02]  /*e450*/  PRMT R0, R4, 0x7610, R0 ;  /* 0x0000761004007816 */ /* 0x000fe40000000000 */
.L_x_8726:
[----:B------:R-:W-:Y:S05]  /*e460*/  BSYNC B0 ;  /* 0x0000000000007941 */ /* 0x000fea0003800000 */
.L_x_8725:
[----:B------:R-:W-:Y:S01]  /*e470*/  STG.E.U8 [R2.64], R0 ;  /* 0x0000000002007986 */ /* 0x000fe2000c101124 */
[----:B------:R-:W-:Y:S05]  /*e480*/  EXIT ;  /* 0x000000000000794d */ /* 0x000fea0003800000 */
.L_x_8719:
        /* <DEDUP_REMOVED lines=21> */
.L_x_8702:
        /* <DEDUP_REMOVED lines=20> */
.L_x_8729:
[----:B------:R-:W0:Y:S02]  /*e720*/  F2I.U64.TRUNC R18, R18 ;  /* 0x0000001200127311 */ /* 0x000e24000020d800 */
[----:B0-----:R-:W-:Y:S01]  /*e730*/  STG.E.64 [R2.64], R18 ;  /* 0x0000001202007986 */ /* 0x001fe2000c101b24 */
[----:B------:R-:W-:Y:S05]  /*e740*/  EXIT ;  /* 0x000000000000794d */ /* 0x000fea0003800000 */
.L_x_8728:
[----:B------:R-:W0:Y:S02]  /*e750*/  F2I.FTZ.U32.TRUNC.NTZ R5, R18 ;  /* 0x0000001200057305 */ /* 0x000e24000021f000 */
[----:B0-----:R-:W-:Y:S01]  /*e760*/  STG.E [R2.64], R5 ;  /* 0x0000000502007986 */ /* 0x001fe2000c101924 */
[----:B------:R-:W-:Y:S05]  /*e770*/  EXIT ;  /* 0x000000000000794d */ /* 0x000fea0003800000 */
.L_x_8730:
        /* <DEDUP_REMOVED lines=16> */
.L_x_22966:


//--------------------- .text._ZN2at6native18elementwise_kernelILi128ELi2EZNS0_22gpu_kernel_impl_nocastIZZZNS0_54_GLOBAL__N__d8c5977b_16_LinearAlgebra_cu_9e10b42f_321716addr_kernel_cudaERNS_14TensorIteratorERKN3c106ScalarES9_ENKUlvE_clEvENKUlvE5_clEvEUlfffE0_EEvRNS_18TensorIteratorBaseERKT_EUliE_EEviT1_ --------------------------
	.section	.text._ZN2at6native18elementwise_kernelILi128ELi2EZNS0_22gpu_kernel_impl_nocastIZZZNS0_54_GLOBAL__N__d8c5977b_16_LinearAlgebra_cu_9e10b42f_321716addr_kernel_cudaERNS_14TensorIteratorERKN3c106ScalarES9_ENKUlvE_clEvENKUlvE5_clEvEUlfffE0_EEvRNS_18TensorIteratorBaseERKT_EUliE_EEviT1_,"ax",@progbits
	.sectioninfo	@"SHI_REGISTERS=16"
	.align	128
        .global         _ZN2at6native18elementwise_kernelILi128ELi2EZNS0_22gpu_kernel_impl_nocastIZZZNS0_54_GLOBAL__N__d8c5977b_16_LinearAlgebra_cu_9e10b42f_321716addr_kernel_cudaERNS_14TensorIteratorERKN3c106ScalarES9_ENKUlvE_clEvENKUlvE5_clEvEUlfffE0_EEvRNS_18TensorIteratorBaseERKT_EUliE_EEviT1_
        .type           _ZN2at6native18elementwise_kernelILi128ELi2EZNS0_22gpu_kernel_impl_nocastIZZZNS0_54_GLOBAL__N__d8c5977b_16_LinearAlgebra_cu_9e10b42f_321716addr_kernel_cudaERNS_14TensorIteratorERKN3c106ScalarES9_ENKUlvE_clEvENKUlvE5_clEvEUlfffE0_EEvRNS_18TensorIteratorBaseERKT_EUliE_EEviT1_,@function
        .size           _ZN2at6native18elementwise_kernelILi128ELi2EZNS0_22gpu_kernel_impl_nocastIZZZNS0_54_GLOBAL__N__d8c5977b_16_LinearAlgebra_cu_9e10b42f_321716addr_kernel_cudaERNS_14TensorIteratorERKN3c106ScalarES9_ENKUlvE_clEvENKUlvE5_clEvEUlfffE0_EEvRNS_18TensorIteratorBaseERKT_EUliE_EEviT1_,(.L_x_22967 - _ZN2at6native18elementwise_kernelILi128ELi2EZNS0_22gpu_kernel_impl_nocastIZZZNS0_54_GLOBAL__N__d8c5977b_16_LinearAlgebra_cu_9e10b42f_321716addr_kernel_cudaERNS_14TensorIteratorERKN3c106ScalarES9_ENKUlvE_clEvENKUlvE5_clEvEUlfffE0_EEvRNS_18TensorIteratorBaseERKT_EUliE_EEviT1_)
        .other          _ZN2at6native18elementwise_kernelILi128ELi2EZNS0_22gpu_kernel_impl_nocastIZZZNS0_54_GLOBAL__N__d8c5977b_16_LinearAlgebra_cu_9e10b42f_321716addr_kernel_cudaERNS_14TensorIteratorERKN3c106ScalarES9_ENKUlvE_clEvENKUlvE5_clEvEUlfffE0_EEvRNS_18TensorIteratorBaseERKT_EUliE_EEviT1_,@"STO_CUDA_ENTRY STV_DEFAULT"
_ZN2at6native18elementwise_kernelILi128ELi2EZNS0_22gpu_kernel_impl_nocastIZZZNS0_54_GLOBAL__N__d8c5977b_16_LinearAlgebra_cu_9e10b42f_321716addr_kernel_cudaERNS_14TensorIteratorERKN3c106ScalarES9_ENKUlvE_clEvENKUlvE5_clEvEUlfffE0_EEvRNS_18TensorIteratorBaseERKT_EUliE_EEviT1_:
.text._ZN2at6native18elementwise_kernelILi128ELi2EZNS0_22gpu_kernel_impl_nocastIZZZNS0_54_GLOBAL__N__d8c5977b_16_LinearAlgebra_cu_9e10b42f_321716addr_kernel_cudaERNS_14TensorIteratorERKN3c106ScalarES9_ENKUlvE_clEvENKUlvE5_clEvEUlfffE0_EEvRNS_18TensorIteratorBaseERKT_EUliE_EEviT1_:
        /* <DEDUP_REMOVED lines=10> */
[----:B------:R-:W-:Y:S01]  /*00a0*/  CS2R R4, SRZ ;  /* 0x0000000000047805 */ /* 0x000fe2000001ff00 */
[----:B------:R-:W-:-:S11]  /*00b0*/  CS2R R2, SRZ ;  /* 0x0000000000027805 */ /* 0x000fd6000001ff00 */
        /* <DEDUP_REMOVED lines=262> */
[----:B------:R-:W-:-:S05]  /*1120*/  @P0 IMAD.HI.U32 R6, R9, c[0x0][0x290], R8 ;  /* 0x0000a40009060a27 */ /* 0x000fca00078e0008 */
[----:B------:R-:W-:Y:S01]  /*1130*/  @P0 SHF.R.U32.HI R8, RZ, c[0x0][0x294], R6 ;  /* 0x0000a500ff080a19 */ /* 0x000fe20000011606 */
[----:B------:R-:W-:-:S03]  /*1140*/  IMAD R6, R11, c[0x0][0x280], R7 ;  /* 0x0000a0000b067a24 */ /* 0x000fc600078e0207 */
[----:B------:R-:W-:Y:S01]  /*1150*/  @P0 IADD3 R8, -R8, RZ, RZ ;  /* 0x000000ff08080210 */ /* 0x000fe20007ffe1ff */
[C---:B------:R-:W-:Y:S02]  /*1160*/  IMAD R2, R6.reuse, c[0x0][0x408], R2 ;  /* 0x0001020006027a24 */ /* 0x040fe400078e0202 */
[----:B------:R-:W-:Y:S02]  /*1170*/  IMAD R3, R6, c[0x0][0x40c], R3 ;  /* 0x0001030006037a24 */ /* 0x000fe400078e0203 */
[----:B------:R-:W-:Y:S02]  /*1180*/  @P0 IMAD R8, R8, c[0x0][0x28c], R9 ;  /* 0x0000a30008080a24 */ /* 0x000fe400078e0209 */
[C---:B------:R-:W-:Y:S02]  /*1190*/  IMAD R5, R6.reuse, c[0x0][0x410], R5 ;  /* 0x0001040006057a24 */ /* 0x040fe400078e0205 */
[----:B------:R-:W-:Y:S02]  /*11a0*/  IMAD R4, R6, c[0x0][0x414], R4 ;  /* 0x0001050006047a24 */ /* 0x000fe400078e0204 */
[----:B------:R-:W-:-:S02]  /*11b0*/  @P0 IMAD R2, R8, c[0x0][0x418], R2 ;  /* 0x0001060008020a24 */ /* 0x000fc400078e0202 */
[C---:B------:R-:W-:Y:S02]  /*11c0*/  @P0 IMAD R3, R8.reuse, c[0x0][0x41c], R3 ;  /* 0x0001070008030a24 */ /* 0x040fe400078e0203 */
[C---:B------:R-:W-:Y:S02]  /*11d0*/  @P0 IMAD R5, R8.reuse, c[0x0][0x420], R5 ;  /* 0x0001080008050a24 */ /* 0x040fe400078e0205 */
[----:B------:R-:W-:-:S03]  /*11e0*/  @P0 IMAD R4, R8, c[0x0][0x424], R4 ;  /* 0x0001090008040a24 */ /* 0x000fc600078e0204 */
.L_x_8733:
[----:B------:R-:W-:Y:S02]  /*11f0*/  IADD3 R6, P1, R5, c[0x0][0x438], RZ ;  /* 0x00010e0005067a10 */ /* 0x000fe40007f3e0ff */
[----:B------:R-:W-:Y:S02]  /*1200*/  IADD3 R8, P0, R4, c[0x0][0x440], RZ ;  /* 0x0001100004087a10 */ /* 0x000fe40007f1e0ff */
[----:B------:R-:W-:Y:S02]  /*1210*/  IADD3.X R7, RZ, c[0x0][0x43c], RZ, P1, !PT ;  /* 0x00010f00ff077a10 */ /* 0x000fe40000ffe4ff */
[----:B------:R-:W-:-:S02]  /*1220*/  IADD3 R4, P1, R3, c[0x0][0x430], RZ ;  /* 0x00010c0003047a10 */ /* 0x000fc40007f3e0ff */
[----:B------:R-:W-:Y:S01]  /*1230*/  IADD3.X R9, RZ, c[0x0][0x444], RZ, P0, !PT ;  /* 0x00011100ff097a10 */ /* 0x000fe200007fe4ff */
[----:B------:R-:W2:Y:S01]  /*1240*/  LDG.E R6, [R6.64] ;  /* 0x0000000406067981 */ /* 0x000ea2000c1e1900 */
[----:B------:R-:W-:-:S03]  /*1250*/  IADD3.X R5, RZ, c[0x0][0x434], RZ, P1, !PT ;  /* 0x00010d00ff057a10 */ /* 0x000fc60000ffe4ff */
[----:B------:R-:W3:Y:S04]  /*1260*/  LDG.E R8, [R8.64] ;  /* 0x0000000408087981 */ /* 0x000ee8000c1e1900 */
[----:B------:R-:W4:Y:S01]  /*1270*/  LDG.E R4, [R4.64] ;  /* 0x0000000404047981 */ /* 0x000f22000c1e1900 */
[----:B------:R-:W-:Y:S01]  /*1280*/  IADD3 R2, P0, R2, c[0x0][0x428], RZ ;  /* 0x00010a0002027a10 */ /* 0x000fe20007f1e0ff */
[----:B--2---:R-:W-:-:S04]  /*1290*/  FMUL.FTZ R3, R6, c[0x0][0x44c] ;  /* 0x0001130006037a20 */ /* 0x004fc80000410000 */
[----:B---3--:R-:W-:Y:S01]  /*12a0*/  FMUL.FTZ R11, R3, R8 ;  /* 0x00000008030b7220 */ /* 0x008fe20000410000 */
[----:B------:R-:W-:-:S03]  /*12b0*/  IADD3.X R3, RZ, c[0x0][0x42c], RZ, P0, !PT ;  /* 0x00010b00ff037a10 */ /* 0x000fc600007fe4ff */
[----:B----4-:R-:W-:Y:S01]  /*12c0*/  FFMA.FTZ R13, R4, c[0x0][0x448], R11 ;  /* 0x00011200040d7a23 */ /* 0x010fe2000001000b */
[----:B------:R-:W-:-:S04]  /*12d0*/  IADD3 R11, R0, 0x80, RZ ;  /* 0x00000080000b7810 */ /* 0x000fc80007ffe0ff */
[----:B------:R0:W-:Y:S03]  /*12e0*/  STG.E [R2.64], R13 ;  /* 0x0000000d02007986 */ /* 0x0001e6000c101904 */
.L_x_8732:
[----:B------:R-:W-:Y:S05]  /*12f0*/  BSYNC B0 ;  /* 0x0000000000007941 */ /* 0x000fea0003800000 */
.L_x_8731:
        /* <DEDUP_REMOVED lines=281> */
.L_x_8734:
        /* <DEDUP_REMOVED lines=13> */
[----:B----4-:R-:W-:-:S05]  /*2560*/  FFMA.FTZ R11, R2, c[0x0][0x448], R11 ;  /* 0x00011200020b7a23 */ /* 0x010fca000001000b */
[----:B------:R-:W-:Y:S01]  /*2570*/  STG.E [R8.64], R11 ;  /* 0x0000000b08007986 */ /* 0x000fe2000c101904 */
[----:B------:R-:W-:Y:S05]  /*2580*/  EXIT ;  /* 0x000000000000794d */ /* 0x000fea0003800000 */
.L_x_8735:
        /* <DEDUP_REMOVED lines=15> */
.L_x_22967:


//--------------------- .text._ZN2at6native27unrolled_elementwise_kernelIZZZNS0_54_GLOBAL__N__d8c5977b_16_LinearAlgebra_cu_9e10b42f_321716addr_kernel_cudaERNS_14TensorIteratorERKN3c106ScalarES8_ENKUlvE_clEvENKUlvE5_clEvEUlfffE0_St5arrayIPcLm4EELi4E23TrivialOffsetCalculatorILi3EjESF_ILi1EjENS0_6memory15LoadWithoutCastENSI_16StoreWithoutCastEEEviT_T0_T2_T3_T4_T5_ --------------------------
	.section	.text._ZN2at6native27unrolled_elementwise_kernelIZZZNS0_54_GLOBAL__N__d8c5977b_16_LinearAlgebra_cu_9e10b42f_321716addr_kernel_cudaERNS_14TensorIteratorERKN3c106ScalarES8_ENKUlvE_clEvENKUlvE5_clEvEUlfffE0_St5arrayIPcLm4EELi4E23TrivialOffsetCalculatorILi3EjESF_ILi1EjENS0_6memory15LoadWithoutCastENSI_16StoreWithoutCastEEEviT_T0_T2_T3_T4_T5_,"ax",@progbits
	.sectioninfo	@"SHI_REGISTERS=31"
	.align	128
        .global         _ZN2at6native27unrolled_elementwise_kernelIZZZNS0_54_GLOBAL__N__d8c5977b_16_LinearAlgebra_cu_9e10b42f_321716addr_kernel_cudaERNS_14TensorIteratorERKN3c106ScalarES8_ENKUlvE_clEvENKUlvE5_clEvEUlfffE0_St5arrayIPcLm4EELi4E23TrivialOffsetCalculatorILi3EjESF_ILi1EjENS0_6memory15LoadWithoutCastENSI_16StoreWithoutCastEEEviT_T0_T2_T3_T4_T5_
        .type           _ZN2at6native27unrolled_elementwise_kernelIZZZNS0_54_GLOBAL__N__d8c5977b_16_LinearAlgebra_cu_9e10b42f_321716addr_kernel_cudaERNS_14TensorIteratorERKN3c106ScalarES8_ENKUlvE_clEvENKUlvE5_clEvEUlfffE0_St5arrayIPcLm4EELi4E23TrivialOffsetCalculatorILi3EjESF_ILi1EjENS0_6memory15LoadWithoutCastENSI_16StoreWithoutCastEEEviT_T0_T2_T3_T4_T5_,@function
        .size           _ZN2at6native27unrolled_elementwise_kernelIZZZNS0_54_GLOBAL__N__d8c5977b_16_LinearAlgebra_cu_9e10b42f_321716addr_kernel_cudaERNS_14TensorIteratorERKN3c106ScalarES8_ENKUlvE_clEvENKUlvE5_clEvEUlfffE0_St5arrayIPcLm4EELi4E23TrivialOffsetCalculatorILi3EjESF_ILi1EjENS0_6memory15LoadWithoutCastENSI_16StoreWithoutCastEEEviT_T0_T2_T3_T4_T5_,(.L_x_22968 - _ZN2at6native27unrolled_elementwise_kernelIZZZNS0_54_GLOBAL__N__d8c5977b_16_LinearAlgebra_cu_9e10b42f_321716addr_kernel_cudaERNS_14TensorIteratorERKN3c106ScalarES8_ENKUlvE_clEvENKUlvE5_clEvEUlfffE0_St5arrayIPcLm4EELi4E23TrivialOffsetCalculatorILi3EjESF_ILi1EjENS0_6memory15LoadWithoutCastENSI_16StoreWithoutCastEEEviT_T0_T2_T3_T4_T5_)
        .other          _ZN2at6native27unrolled_elementwise_kernelIZZZNS0_54_GLOBAL__N__d8c5977b_16_LinearAlgebra_cu_9e10b42f_321716addr_kernel_cudaERNS_14TensorIteratorERKN3c106ScalarES8_ENKUlvE_clEvENKUlvE5_clEvEUlfffE0_St5arrayIPcLm4EELi4E23TrivialOffsetCalculatorILi3EjESF_ILi1EjENS0_6memory15LoadWithoutCastENSI_16StoreWithoutCastEEEviT_T0_T2_T3_T4_T5_,@"STO_CUDA_ENTRY STV_DEFAULT"
_ZN2at6native27unrolled_elementwise_kernelIZZZNS0_54_GLOBAL__N__d8c5977b_16_LinearAlgebra_cu_9e10b42f_321716addr_kernel_cudaERNS_14TensorIteratorERKN3c106ScalarES8_ENKUlvE_clEvENKUlvE5_clEvEUlfffE0_St5arrayIPcLm4EELi4E23TrivialOffsetCalculatorILi3EjESF_ILi1EjENS0_6memory15LoadWithoutCastENSI_16StoreWithoutCastEEEviT_T0_T2_T3_T4_T5_:
.text._ZN2at6native27unrolled_elementwise_kernelIZZZNS0_54_GLOBAL__N__d8c5977b_16_LinearAlgebra_cu_9e10b42f_321716addr_kernel_cudaERNS_14TensorIteratorERKN3c106ScalarES8_ENKUlvE_clEvENKUlvE5_clEvEUlfffE0_St5arrayIPcLm4EELi4E23TrivialOffsetCalculatorILi3EjESF_ILi1EjENS0_6memory15LoadWithoutCastENSI_16StoreWithoutCastEEEviT_T0_T2_T3_T4_T5_:
[----:B------:R-:W-:Y:S02]  /*0000*/  MOV R1, c[0x0][0x28] ;  /* 0x00000a0000017a02 */ /* 0x000fe40000000f00 */
[----:B------:R-:W0:Y:S01]  /*0010*/  S2R R3, SR_CTAID.X ;  /* 0x0000000000037919 */ /* 0x000e220000002500 */
[----:B------:R-:W-:Y:S01]  /*0020*/  MOV R2, 0xfffffe00 ;  /* 0xfffffe0000027802 */ /* 0x000fe20000000f00 */
[----:B------:R-:W-:Y:S01]  /*0030*/  ULDC.64 UR4, c[0x0][0x118] ;  /* 0x0000460000047ab9 */ /* 0x000fe20000000a00 */
[----:B------:R-:W-:Y:S01]  /*0040*/  CS2R R8, SRZ ;  /* 0x0000000000087805 */ /* 0x000fe2000001ff00 */
[----:B------:R-:W1:Y:S02]  /*0050*/  S2R R0, SR_TID.X ;  /* 0x0000000000007919 */ /* 0x000e640000002100 */
[----:B0-----:R-:W-:Y:S02]  /*0060*/  IMAD R5, R3, R2, c[0x0][0x160] ;  /* 0x0000580003057624 */ /* 0x001fe400078e0202 */
[----:B------:R-:W-:Y:S01]  /*0070*/  IMAD.MOV.U32 R2, RZ, RZ, RZ ;  /* 0x000000ffff027224 */ /* 0x000fe200078e00ff */
[----:B-1----:R-:W-:Y:S02]  /*0080*/  MOV R28, R0 ;  /* 0x00000000001c7202 */ /* 0x002fe40000000f00 */
[----:B------:R-:W-:-:S13]  /*0090*/  ISETP.GE.AND P0, PT, R0, R5, PT ;  /* 0x000000050000720c */ /* 0x000fda0003f06270 */
[----:B------:R-:W-:Y:S02]  /*00a0*/  @!P0 LEA R16, R3, R28, 0x9 ;  /* 0x0000001c03108211 */ /* 0x000fe400078e48ff */
[----:B------:R-:W-:Y:S02]  /*00b0*/  @!P0 IADD3 R28, R28, 0x80, RZ ;  /* 0x000000801c1c8810 */ /* 0x000fe40007ffe0ff */
[----:B------:R-:W-:Y:S02]  /*00c0*/  @!P0 MOV R17, 0x4 ;  /* 0x0000000400118802 */ /* 0x000fe40000000f00 */
[----:B------:R-:W-:-:S03]  /*00d0*/  ISETP.GE.AND P1, PT, R28, R5, PT ;  /* 0x000000051c00720c */ /* 0x000fc60003f26270 */
[----:B------:R-:W-:Y:S01]  /*00e0*/  @!P0 IMAD.WIDE.U32 R22, R16, R17, c[0x0][0x188] ;  /* 0x0000620010168625 */ /* 0x000fe200078e0011 */
[----:B------:R-:W-:-:S03]  /*00f0*/  CS2R R6, SRZ ;  /* 0x0000000000067805 */ /* 0x000fc6000001ff00 */
[CC--:B------:R-:W-:Y:S01]  /*0100*/  @!P0 IMAD.WIDE.U32 R10, R16.reuse, R17.reuse, c[0x0][0x180] ;  /* 0x00006000100a8625 */ /* 0x0c0fe200078e0011 */
[----:B------:R0:W2:Y:S05]  /*0110*/  @!P0 LDG.E R2, [R22.64] ;  /* 0x0000000416028981 */ /* 0x0000aa000c1e1900 */
[----:B------:R-:W-:Y:S02]  /*0120*/  @!P1 LEA R12, R3, R28, 0x9 ;  /* 0x0000001c030c9211 */ /* 0x000fe400078e48ff */
[----:B------:R-:W-:Y:S01]  /*0130*/  @!P1 MOV R13, 0x4 ;  /* 0x00000004000d9802 */ /* 0x000fe20000000f00 */
[----:B------:R-:W-:Y:S01]  /*0140*/  @!P0 IMAD.WIDE.U32 R16, R16, R17, c[0x0][0x190] ;  /* 0x0000640010108625 */ /* 0x000fe200078e0011 */
[----:B------:R-:W-:Y:S01]  /*0150*/  @!P1 IADD3 R28, R28, 0x80, RZ ;  /* 0x000000801c1c9810 */ /* 0x000fe20007ffe0ff */
[----:B------:R1:W3:Y:S02]  /*0160*/  @!P0 LDG.E R9, [R10.64] ;  /* 0x000000040a098981 */ /* 0x0002e4000c1e1900 */
[----:B------:R-:W-:Y:S01]  /*0170*/  @!P1 IMAD.WIDE.U32 R18, R12, R13, c[0x0][0x188] ;  /* 0x000062000c129625 */ /* 0x000fe200078e000d */
[----:B------:R-:W-:Y:S01]  /*0180*/  ISETP.GE.AND P3, PT, R28, R5, PT ;  /* 0x000000051c00720c */ /* 0x000fe20003f66270 */
[----:B------:R4:W3:Y:S02]  /*0190*/  @!P0 LDG.E R6, [R16.64] ;  /* 0x0000000410068981 */ /* 0x0008e4000c1e1900 */
[----:B------:R-:W-:-:S02]  /*01a0*/  @!P1 IMAD.WIDE.U32 R20, R12, R13, c[0x0][0x190] ;  /* 0x000064000c149625 */ /* 0x000fc400078e000d */
[----:B------:R0:W3:Y:S04]  /*01b0*/  @!P1 LDG.E R7, [R18.64] ;  /* 0x0000000412079981 */ /* 0x0000e8000c1e1900 */
[----:B------:R0:W3:Y:S01]  /*01c0*/  @!P1 LDG.E R8, [R20.64] ;  /* 0x0000000414089981 */ /* 0x0000e2000c1e1900 */
[----:B------:R-:W-:-:S03]  /*01d0*/  HFMA2.MMA R4, -RZ, RZ, 0, 0 ;  /* 0x00000000ff047435 */ /* 0x000fc600000001ff */
[----:B------:R-:W-:Y:S02]  /*01e0*/  @!P3 LEA R14, R3, R28, 0x9 ;  /* 0x0000001c030eb211 */ /* 0x000fe400078e48ff */
[----:B------:R-:W-:Y:S01]  /*01f0*/  @!P3 MOV R15, 0x4 ;  /* 0x00000004000fb802 */ /* 0x000fe20000000f00 */
[----:B------:R-:W-:-:S04]  /*0200*/  CS2R R24, SRZ ;  /* 0x0000000000187805 */ /* 0x000fc8000001ff00 */
[----:B0-----:R-:W-:-:S04]  /*0210*/  @!P3 IMAD.WIDE.U32 R22, R14, R15, c[0x0][0x188] ;  /* 0x000062000e16b625 */ /* 0x001fc800078e000f */
[----:B-1----:R-:W-:Y:S01]  /*0220*/  @!P3 IMAD.WIDE.U32 R10, R14, R15, c[0x0][0x190] ;  /* 0x000064000e0ab625 */ /* 0x002fe200078e000f */
[----:B------:R0:W3:Y:S03]  /*0230*/  @!P3 LDG.E R4, [R22.64] ;  /* 0x000000041604b981 */ /* 0x0000e6000c1e1900 */
[----:B------:R-:W-:Y:S01]  /*0240*/  IMAD.MOV.U32 R26, RZ, RZ, RZ ;  /* 0x000000ffff1a7224 */ /* 0x000fe200078e00ff */
[----:B------:R1:W3:Y:S01]  /*0250*/  @!P3 LDG.E R24, [R10.64] ;  /* 0x000000040a18b981 */ /* 0x0002e2000c1e1900 */
[----:B------:R-:W-:-:S04]  /*0260*/  @!P1 IMAD.WIDE.U32 R12, R12, R13, c[0x0][0x180] ;  /* 0x000060000c0c9625 */ /* 0x000fc800078e000d */
[----:B------:R-:W-:Y:S01]  /*0270*/  @!P3 IMAD.WIDE.U32 R14, R14, R15, c[0x0][0x180] ;  /* 0x000060000e0eb625 */ /* 0x000fe200078e000f */
[----:B------:R2:W3:Y:S04]  /*0280*/  @!P1 LDG.E R25, [R12.64] ;  /* 0x000000040c199981 */ /* 0x0004e8000c1e1900 */
[----:B------:R1:W3:Y:S01]  /*0290*/  @!P3 LDG.E R26, [R14.64] ;  /* 0x000000040e1ab981 */ /* 0x0002e2000c1e1900 */
[----:B------:R-:W-:-:S04]  /*02a0*/  @!P3 IADD3 R28, R28, 0x80, RZ ;  /* 0x000000801c1cb810 */ /* 0x000fc80007ffe0ff */
[----:B------:R-:W-:Y:S01]  /*02b0*/  ISETP.GE.AND P2, PT, R28, R5, PT ;  /* 0x000000051c00720c */ /* 0x000fe20003f46270 */
[----:B0-----:R-:W-:Y:S01]  /*02c0*/  HFMA2.MMA R22, -RZ, RZ, 0, 0 ;  /* 0x00000000ff167435 */ /* 0x001fe200000001ff */
[----:B------:R-:W-:Y:S01]  /*02d0*/  CS2R R20, SRZ ;  /* 0x0000000000147805 */ /* 0x000fe2000001ff00 */
[----:B-1----:R-:W-:-:S10]  /*02e0*/  @!P0 IMAD.MOV.U32 R15, RZ, RZ, 0x4 ;  /* 0x00000004ff0f8424 */ /* 0x002fd400078e00ff */
[----:B------:R-:W-:Y:S02]  /*02f0*/  @!P2 LEA R27, R3, R28, 0x9 ;  /* 0x0000001c031ba211 */ /* 0x000fe400078e48ff */
[----:B------:R-:W-:-:S05]  /*0300*/  @!P2 MOV R28, 0x4 ;  /* 0x00000004001ca802 */ /* 0x000fca0000000f00 */
[----:B----4-:R-:W-:-:S04]  /*0310*/  @!P2 IMAD.WIDE.U32 R16, R27, R28, c[0x0][0x188] ;  /* 0x000062001b10a625 */ /* 0x010fc800078e001c */
[CC--:B------:R-:W-:Y:S01]  /*0320*/  @!P2 IMAD.WIDE.U32 R18, R27.reuse, R28.reuse, c[0x0][0x190] ;  /* 0x000064001b12a625 */ /* 0x0c0fe200078e001c */
[----:B------:R0:W5:Y:S03]  /*0330*/  @!P2 LDG.E R20, [R16.64] ;  /* 0x000000041014a981 */ /* 0x000166000c1e1900 */
[----:B------:R-:W-:Y:S01]  /*0340*/  @!P2 IMAD.WIDE.U32 R10, R27, R28, c[0x0][0x180] ;  /* 0x000060001b0aa625 */ /* 0x000fe200078e001c */
[----:B------:R0:W5:Y:S04]  /*0350*/  @!P2 LDG.E R21, [R18.64] ;  /* 0x000000041215a981 */ /* 0x000168000c1e1900 */
[----:B------:R0:W5:Y:S01]  /*0360*/  @!P2 LDG.E R22, [R10.64] ;  /* 0x000000040a16a981 */ /* 0x000162000c1e1900 */
[----:B------:R-:W-:Y:S01]  /*0370*/  BSSY B0, `(.L_x_8736) ;  /* 0x000001a000007945 */ /* 0x000fe20003800000 */
[----:B--2---:R-:W-:Y:S01]  /*0380*/  FMUL.FTZ R13, R2, c[0x0][0x16c] ;  /* 0x00005b00020d7a20 */ /* 0x004fe20000410000 */
[----:B------:R-:W-:-:S02]  /*0390*/  @!P0 LEA R2, R3, R0, 0x9 ;  /* 0x0000000003028211 */ /* 0x000fc400078e48ff */
[----:B------:R-:W-:Y:S01]  /*03a0*/  @!P0 IADD3 R0, R0, 0x80, RZ ;  /* 0x0000008000008810 */ /* 0x000fe20007ffe0ff */
[----:B---3--:R-:W-:Y:S02]  /*03b0*/  FMUL.FTZ R6, R13, R6 ;  /* 0x000000060d067220 */ /* 0x008fe40000410000 */
[----:B------:R-:W-:Y:S02]  /*03c0*/  FMUL.FTZ R7, R7, c[0x0][0x16c] ;  /* 0x00005b0007077a20 */ /* 0x000fe40000410000 */
[----:B------:R-:W-:Y:S02]  /*03d0*/  FFMA.FTZ R9, R9, c[0x0][0x168], R6 ;  /* 0x00005a0009097a23 */ /* 0x000fe40000010006 */
[----:B------:R-:W-:Y:S02]  /*03e0*/  FMUL.FTZ R8, R7, R8 ;  /* 0x0000000807087220 */ /* 0x000fe40000410000 */
[----:B------:R-:W-:-:S05]  /*03f0*/  @!P0 IMAD.WIDE.U32 R6, R2, R15, c[0x0][0x178] ;  /* 0x00005e0002068625 */ /* 0x000fca00078e000f */
[----:B------:R0:W-:Y:S01]  /*0400*/  @!P0 STG.E [R6.64], R9 ;  /* 0x0000000906008986 */ /* 0x0001e2000c101904 */
[----:B------:R-:W-:Y:S01]  /*0410*/  ISETP.GE.AND P1, PT, R0, R5, PT ;  /* 0x000000050000720c */ /* 0x000fe20003f26270 */
[----:B------:R-:W-:-:S04]  /*0420*/  FMUL.FTZ R13, R4, c[0x0][0x16c] ;  /* 0x00005b00040d7a20 */ /* 0x000fc80000410000 */
[----:B------:R-:W-:Y:S02]  /*0430*/  FMUL.FTZ R13, R13, R24 ;  /* 0x000000180d0d7220 */ /* 0x000fe40000410000 */
[----:B------:R-:W-:Y:S02]  /*0440*/  FFMA.FTZ R25, R25, c[0x0][0x168], R8 ;  /* 0x00005a0019197a23 */ /* 0x000fe40000010008 */
[----:B------:R-:W-:-:S04]  /*0450*/  FFMA.FTZ R13, R26, c[0x0][0x168], R13 ;  /* 0x00005a001a0d7a23 */ /* 0x000fc8000001000d */
[----:B------:R-:W-:Y:S05]  /*0460*/  @P1 BRA `(.L_x_8737) ;  /* 0x000000a000001947 */ /* 0x000fea0003800000 */
[----:B0-----:R-:W-:Y:S02]  /*0470*/  LEA R6, R3, R0, 0x9 ;  /* 0x0000000003067211 */ /* 0x001fe400078e48ff */
[----:B------:R-:W-:Y:S02]  /*0480*/  IADD3 R0, R0, 0x80, RZ ;  /* 0x0000008000007810 */ /* 0x000fe40007ffe0ff */
[----:B------:R-:W-:Y:S02]  /*0490*/  MOV R9, 0x4 ;  /* 0x0000000400097802 */ /* 0x000fe40000000f00 */
[----:B------:R-:W-:-:S03]  /*04a0*/  ISETP.GE.AND P0, PT, R0, R5, PT ;  /* 0x000000050000720c */ /* 0x000fc60003f06270 */
[----:B------:R-:W-:-:S05]  /*04b0*/  IMAD.WIDE.U32 R6, R6, R9, c[0x0][0x178] ;  /* 0x00005e0006067625 */ /* 0x000fca00078e0009 */
[----:B------:R0:W-:Y:S05]  /*04c0*/  STG.E [R6.64], R25 ;  /* 0x0000001906007986 */ /* 0x0001ea000c101904 */
[----:B------:R-:W-:Y:S02]  /*04d0*/  @!P0 LEA R8, R3, R0, 0x9 ;  /* 0x0000000003088211 */ /* 0x000fe400078e48ff */
[----:B------:R-:W-:-:S03]  /*04e0*/  @!P0 IADD3 R0, R0, 0x80, RZ ;  /* 0x0000008000008810 */ /* 0x000fc60007ffe0ff */
[----:B------:R-:W-:-:S05]  /*04f0*/  @!P0 IMAD.WIDE.U32 R8, R8, R9, c[0x0][0x178] ;  /* 0x00005e0008088625 */ /* 0x000fca00078e0009 */
[----:B------:R0:W-:Y:S02]  /*0500*/  @!P0 STG.E [R8.64], R13 ;  /* 0x0000000d08008986 */ /* 0x0001e4000c101904 */
.L_x_8737:
[----:B0-----:R-:W-:Y:S05]  /*0510*/  BSYNC B0 ;  /* 0x0000000000007941 */ /* 0x001fea0003800000 */
.L_x_8736:
[----:B------:R-:W-:Y:S01]  /*0520*/  ISETP.GE.AND P0, PT, R0, R5, PT ;  /* 0x000000050000720c */ /* 0x000fe20003f06270 */
[----:B-----5:R-:W-:-:S04]  /*0530*/  FMUL.FTZ R20, R20, c[0x0][0x16c] ;  /* 0x00005b0014147a20 */ /* 0x020fc80000410000 */
[----:B------:R-:W-:-:S08]  /*0540*/  FMUL.FTZ R21, R20, R21 ;  /* 0x0000001514157220 */ /* 0x000fd00000410000 */
[----:B------:R-:W-:Y:S05]  /*0550*/  @P0 EXIT ;  /* 0x000000000000094d */ /* 0x000fea0003800000 */
[----:B------:R-:W-:Y:S01]  /*0560*/  LEA R3, R3, R0, 0x9 ;  /* 0x0000000003037211 */ /* 0x000fe200078e48ff */
[----:B------:R-:W-:Y:S01]  /*0570*/  FFMA.FTZ R21, R22, c[0x0][0x168], R21 ;  /* 0x00005a0016157a23 */ /* 0x000fe20000010015 */
[----:B------:R-:W-:-:S05]  /*0580*/  MOV R2, 0x4 ;  /* 0x0000000400027802 */ /* 0x000fca0000000f00 */
[----:B------:R-:W-:-:S05]  /*0590*/  IMAD.WIDE.U32 R2, R3, R2, c[0x0][0x178] ;  /* 0x00005e0003027625 */ /* 0x000fca00078e0002 */
[----:B------:R-:W-:Y:S01]  /*05a0*/  STG.E [R2.64], R21 ;  /* 0x0000001502007986 */ /* 0x000fe2000c101904 */
[----:B------:R-:W-:Y:S05]  /*05b0*/  EXIT ;  /* 0x000000000000794d */ /* 0x000fea0003800000 */
.L_x_8738:
        /* <DEDUP_REMOVED lines=12> */
.L_x_22968:


//--------------------- .text._ZN2at6native29vectorized_elementwise_kernelILi2EZZZNS0_54_GLOBAL__N__d8c5977b_16_LinearAlgebra_cu_9e10b42f_321716addr_kernel_cudaERNS_14TensorIteratorERKN3c106ScalarES8_ENKUlvE_clEvENKUlvE5_clEvEUlfffE0_St5arrayIPcLm4EEEEviT0_T1_ --------------------------
	.section	.text._ZN2at6native29vectorized_elementwise_kernelILi2EZZZNS0_54_GLOBAL__N__d8c5977b_16_LinearAlgebra_cu_9e10b42f_321716addr_kernel_cudaERNS_14TensorIteratorERKN3c106ScalarES8_ENKUlvE_clEvENKUlvE5_clEvEUlfffE0_St5arrayIPcLm4EEEEviT0_T1_,"ax",@progbits
	.sectioninfo	@"SHI_REGISTERS=32"
	.align	128
        .global         _ZN2at6native29vectorized_elementwise_kernelILi2EZZZNS0_54_GLOBAL__N__d8c5977b_16_LinearAlgebra_cu_9e10b42f_321716addr_kernel_cudaERNS_14TensorIteratorERKN3c106ScalarES8_ENKUlvE_clEvENKUlvE5_clEvEUlfffE0_St5arrayIPcLm4EEEEviT0_T1_
        .type           _ZN2at6native29vectorized_elementwise_kernelILi2EZZZNS0_54_GLOBAL__N__d8c5977b_16_LinearAlgebra_cu_9e10b42f_321716addr_kernel_cudaERNS_14TensorIteratorERKN3c106ScalarES8_ENKUlvE_clEvENKUlvE5_clEvEUlfffE0_St5arrayIPcLm4EEEEviT0_T1_,@function
        .size           _ZN2at6native29vectorized_elementwise_kernelILi2EZZZNS0_54_GLOBAL__N__d8c5977b_16_LinearAlgebra_cu_9e10b42f_321716addr_kernel_cudaERNS_14TensorIteratorERKN3c106ScalarES8_ENKUlvE_clEvENKUlvE5_clEvEUlfffE0_St5arrayIPcLm4EEEEviT0_T1_,(.L_x_22969 - _ZN2at6native29vectorized_elementwise_kernelILi2EZZZNS0_54_GLOBAL__N__d8c5977b_16_LinearAlgebra_cu_9e10b42f_321716addr_kernel_cudaERNS_14TensorIteratorERKN3c106ScalarES8_ENKUlvE_clEvENKUlvE5_clEvEUlfffE0_St5arrayIPcLm4EEEEviT0_T1_)
        .other          _ZN2at6native29vectorized_elementwise_kernelILi2EZZZNS0_54_GLOBAL__N__d8c5977b_16_LinearAlgebra_cu_9e10b42f_321716addr_kernel_cudaERNS_14TensorIteratorERKN3c106ScalarES8_ENKUlvE_clEvENKUlvE5_clEvEUlfffE0_St5arrayIPcLm4EEEEviT0_T1_,@"STO_CUDA_ENTRY STV_DEFAULT"
_ZN2at6native29vectorized_elementwise_kernelILi2EZZZNS0_54_GLOBAL__N__d8c5977b_16_LinearAlgebra_cu_9e10b42f_321716addr_kernel_cudaERNS_14TensorIteratorERKN3c106ScalarES8_ENKUlvE_clEvENKUlvE5_clEvEUlfffE0_St5arrayIPcLm4EEEEviT0_T1_:
.text._ZN2at6native29vectorized_elementwise_kernelILi2EZZZNS0_54_GLOBAL__N__d8c5977b_16_LinearAlgebra_cu_9e10b42f_321716addr_kernel_cudaERNS_14TensorIteratorERKN3c106ScalarES8_ENKUlvE_clEvENKUlvE5_clEvEUlfffE0_St5arrayIPcLm4EEEEviT0_T1_:
        /* <DEDUP_REMOVED lines=8> */
[----:B------:R-:W-:-:S10]  /*0080*/  HFMA2.MMA R20, -RZ, RZ, 0, 2.384185791015625e-07 ;  /* 0x00000004ff147435 */ /* 0x000fd400000001ff */
[----:B------:R-:W-:-:S04]  /*0090*/  IMAD.WIDE R26, R3, R20, c[0x0][0x188] ;  /* 0x00006200031a7625 */ /* 0x000fc800078e0214 */
[----:B------:R-:W-:-:S04]  /*00a0*/  IMAD.WIDE R24, R3, R20, c[0x0][0x190] ;  /* 0x0000640003187625 */ /* 0x000fc800078e0214 */
[----:B------:R-:W-:-:S04]  /*00b0*/  IMAD.WIDE R8, R3, R20, c[0x0][0x180] ;  /* 0x0000600003087625 */ /* 0x000fc800078e0214 */
[----:B0-----:R-:W-:-:S04]  /*00c0*/  IMAD.WIDE.U32 R26, R2, 0x8, R26 ;  /* 0x00000008021a7825 */ /* 0x001fc800078e001a */
[C---:B------:R-:W-:Y:S01]  /*00d0*/  IMAD.WIDE.U32 R24, R2.reuse, 0x8, R24 ;  /* 0x0000000802187825 */ /* 0x040fe200078e0018 */
[----:B------:R0:W2:Y:S04]  /*00e0*/  LDG.E.64 R6, [R26.64] ;  /* 0x000000041a067981 */ /* 0x0000a8000c1e1b00 */
[----:B------:R0:W3:Y:S01]  /*00f0*/  LDG.E.64 R4, [R26.64+0x400] ;  /* 0x000400041a047981 */ /* 0x0000e2000c1e1b00 */
[----:B------:R-:W-:-:S03]  /*0100*/  IMAD.WIDE.U32 R8, R2, 0x8, R8 ;  /* 0x0000000802087825 */ /* 0x000fc600078e0008 */
[----:B------:R-:W4:Y:S01]  /*0110*/  LDG.E.64 R10, [R24.64] ;  /* 0x00000004180a7981 */ /* 0x000f22000c1e1b00 */
[----:B------:R-:W-:-:S03]  /*0120*/  IMAD.WIDE.U32 R20, R3, R20, c[0x0][0x178] ;  /* 0x00005e0003147625 */ /* 0x000fc600078e0014 */
[----:B------:R-:W5:Y:S04]  /*0130*/  LDG.E.64 R14, [R24.64+0x400] ;  /* 0x00040004180e7981 */ /* 0x000f68000c1e1b00 */
[----:B------:R1:W5:Y:S04]  /*0140*/  LDG.E.64 R12, [R8.64] ;  /* 0x00000004080c7981 */ /* 0x000368000c1e1b00 */
[----:B------:R1:W5:Y:S01]  /*0150*/  LDG.E.64 R22, [R8.64+0x400] ;  /* 0x0004000408167981 */ /* 0x000362000c1e1b00 */
[----:B------:R-:W-:-:S03]  /*0160*/  IMAD.WIDE R2, R2, 0x8, R20 ;  /* 0x0000000802027825 */ /* 0x000fc600078e0214 */
[----:B------:R0:W5:Y:S04]  /*0170*/  LDG.E.64 R16, [R26.64+0x800] ;  /* 0x000800041a107981 */ /* 0x000168000c1e1b00 */
[----:B------:R0:W5:Y:S04]  /*0180*/  LDG.E.64 R18, [R26.64+0xc00] ;  /* 0x000c00041a127981 */ /* 0x000168000c1e1b00 */
[----:B------:R-:W5:Y:S04]  /*0190*/  LDG.E.64 R20, [R24.64+0x800] ;  /* 0x0008000418147981 */ /* 0x000f68000c1e1b00 */
[----:B------:R-:W5:Y:S04]  /*01a0*/  LDG.E.64 R28, [R24.64+0xc00] ;  /* 0x000c0004181c7981 */ /* 0x000f68000c1e1b00 */
[----:B0-----:R1:W5:Y:S04]  /*01b0*/  LDG.E.64 R26, [R8.64+0x800] ;  /* 0x00080004081a7981 */ /* 0x001368000c1e1b00 */
[----:B-1----:R-:W5:Y:S01]  /*01c0*/  LDG.E.64 R8, [R8.64+0xc00] ;  /* 0x000c000408087981 */ /* 0x002f62000c1e1b00 */
[----:B--2---:R-:W-:-:S02]  /*01d0*/  FMUL.FTZ R0, R7, c[0x0][0x16c] ;  /* 0x00005b0007007a20 */ /* 0x004fc40000410000 */
[----:B------:R-:W-:Y:S02]  /*01e0*/  FMUL.FTZ R7, R6, c[0x0][0x16c] ;  /* 0x00005b0006077a20 */ /* 0x000fe40000410000 */
[----:B---3--:R-:W-:Y:S02]  /*01f0*/  FMUL.FTZ R6, R5, c[0x0][0x16c] ;  /* 0x00005b0005067a20 */ /* 0x008fe40000410000 */
[----:B------:R-:W-:Y:S02]  /*0200*/  FMUL.FTZ R5, R4, c[0x0][0x16c] ;  /* 0x00005b0004057a20 */ /* 0x000fe40000410000 */
[----:B----4-:R-:W-:Y:S02]  /*0210*/  FMUL.FTZ R0, R11, R0 ;  /* 0x000000000b007220 */ /* 0x010fe40000410000 */
[----:B------:R-:W-:Y:S02]  /*0220*/  FMUL.FTZ R7, R10, R7 ;  /* 0x000000070a077220 */ /* 0x000fe40000410000 */
[----:B-----5:R-:W-:-:S02]  /*0230*/  FMUL.FTZ R5, R14, R5 ;  /* 0x000000050e057220 */ /* 0x020fc40000410000 */
[----:B------:R-:W-:Y:S02]  /*0240*/  FFMA.FTZ R13, R13, c[0x0][0x168], R0 ;  /* 0x00005a000d0d7a23 */ /* 0x000fe40000010000 */
[----:B------:R-:W-:Y:S02]  /*0250*/  FFMA.FTZ R12, R12, c[0x0][0x168], R7 ;  /* 0x00005a000c0c7a23 */ /* 0x000fe40000010007 */
[----:B------:R-:W-:Y:S02]  /*0260*/  FFMA.FTZ R22, R22, c[0x0][0x168], R5 ;  /* 0x00005a0016167a23 */ /* 0x000fe40000010005 */
[----:B------:R-:W-:Y:S02]  /*0270*/  FMUL.FTZ R0, R17, c[0x0][0x16c] ;  /* 0x00005b0011007a20 */ /* 0x000fe40000410000 */
[----:B------:R-:W-:Y:S02]  /*0280*/  FMUL.FTZ R5, R16, c[0x0][0x16c] ;  /* 0x00005b0010057a20 */ /* 0x000fe40000410000 */
[----:B------:R-:W-:-:S02]  /*0290*/  FMUL.FTZ R4, R19, c[0x0][0x16c] ;  /* 0x00005b0013047a20 */ /* 0x000fc40000410000 */
[----:B------:R-:W-:Y:S02]  /*02a0*/  FMUL.FTZ R7, R18, c[0x0][0x16c] ;  /* 0x00005b0012077a20 */ /* 0x000fe40000410000 */
[----:B------:R-:W-:Y:S02]  /*02b0*/  FMUL.FTZ R6, R15, R6 ;  /* 0x000000060f067220 */ /* 0x000fe40000410000 */
[----:B------:R-:W-:Y:S02]  /*02c0*/  FMUL.FTZ R0, R21, R0 ;  /* 0x0000000015007220 */ /* 0x000fe40000410000 */
[----:B------:R-:W-:Y:S02]  /*02d0*/  FMUL.FTZ R5, R20, R5 ;  /* 0x0000000514057220 */ /* 0x000fe40000410000 */
[----:B------:R-:W-:Y:S02]  /*02e0*/  FMUL.FTZ R4, R29, R4 ;  /* 0x000000041d047220 */ /* 0x000fe40000410000 */
[----:B------:R-:W-:-:S02]  /*02f0*/  FMUL.FTZ R7, R28, R7 ;  /* 0x000000071c077220 */ /* 0x000fc40000410000 */
[----:B------:R-:W-:Y:S02]  /*0300*/  FFMA.FTZ R23, R23, c[0x0][0x168], R6 ;  /* 0x00005a0017177a23 */ /* 0x000fe40000010006 */
[----:B------:R-:W-:Y:S02]  /*0310*/  FFMA.FTZ R27, R27, c[0x0][0x168], R0 ;  /* 0x00005a001b1b7a23 */ /* 0x000fe40000010000 */
[----:B------:R-:W-:Y:S02]  /*0320*/  FFMA.FTZ R26, R26, c[0x0][0x168], R5 ;  /* 0x00005a001a1a7a23 */ /* 0x000fe40000010005 */
[----:B------:R-:W-:Y:S02]  /*0330*/  FFMA.FTZ R9, R9, c[0x0][0x168], R4 ;  /* 0x00005a0009097a23 */ /* 0x000fe40000010004 */
[----:B------:R-:W-:Y:S01]  /*0340*/  FFMA.FTZ R8, R8, c[0x0][0x168], R7 ;  /* 0x00005a0008087a23 */ /* 0x000fe20000010007 */
[----:B------:R-:W-:Y:S04]  /*0350*/  STG.E.64 [R2.64], R12 ;  /* 0x0000000c02007986 */ /* 0x000fe8000c101b04 */
[----:B------:R-:W-:Y:S04]  /*0360*/  STG.E.64 [R2.64+0x400], R22 ;  /* 0x0004001602007986 */ /* 0x000fe8000c101b04 */
[----:B------:R-:W-:Y:S04]  /*0370*/  STG.E.64 [R2.64+0x800], R26 ;  /* 0x0008001a02007986 */ /* 0x000fe8000c101b04 */
[----:B------:R-:W-:Y:S01]  /*0380*/  STG.E.64 [R2.64+0xc00], R8 ;  /* 0x000c000802007986 */ /* 0x000fe2000c101b04 */
[----:B------:R-:W-:Y:S05]  /*0390*/  EXIT ;  /* 0x000000000000794d */ /* 0x000fea0003800000 */
.L_x_8739:
[----:B------:R-:W0:Y:S01]  /*03a0*/  S2R R0, SR_TID.X ;  /* 0x0000000000007919 */ /* 0x000e220000002100 */
[----:B------:R-:W-:Y:S01]  /*03b0*/  HFMA2.MMA R12, -RZ, RZ, 0, 0 ;  /* 0x00000000ff0c7435 */ /* 0x000fe200000001ff */
[----:B------:R-:W-:-:S02]  /*03c0*/  MOV R8, RZ ;  /* 0x000000ff00087202 */ /* 0x000fc40000000f00 */
[----:B0-----:R-:W-:Y:S02]  /*03d0*/  ISETP.GE.AND P0, PT, R0, R5, PT ;  /* 0x000000050000720c */ /* 0x001fe40003f06270 */
[----:B------:R-:W-:-:S11]  /*03e0*/  MOV R19, R0 ;  /* 0x0000000000137202 */ /* 0x000fd60000000f00 */
[----:B------:R-:W-:Y:S02]  /*03f0*/  @!P0 IADD3 R10, R3, R19, RZ ;  /* 0x00000013030a8210 */ /* 0x000fe40007ffe0ff */
[----:B------:R-:W-:Y:S02]  /*0400*/  @!P0 IADD3 R19, R19, 0x80, RZ ;  /* 0x0000008013138810 */ /* 0x000fe40007ffe0ff */
[----:B------:R-:W-:Y:S02]  /*0410*/  @!P0 MOV R11, 0x4 ;  /* 0x00000004000b8802 */ /* 0x000fe40000000f00 */
[----:B------:R-:W-:-:S03]  /*0420*/  ISETP.GE.AND P3, PT, R19, R5, PT ;  /* 0x000000051300720c */ /* 0x000fc60003f66270 */
[----:B------:R-:W-:Y:S01]  /*0430*/  @!P0 IMAD.WIDE.U32 R6, R10, R11, c[0x0][0x188] ;  /* 0x000062000a068625 */ /* 0x000fe200078e000b */
[----:B------:R-:W-:-:S03]  /*0440*/  HFMA2.MMA R27, -RZ, RZ, 0, 0 ;  /* 0x00000000ff1b7435 */ /* 0x000fc600000001ff */
[----:B------:R-:W-:Y:S01]  /*0450*/  @!P0 IMAD.WIDE.U32 R14, R10, R11, c[0x0][0x190] ;  /* 0x000064000a0e8625 */ /* 0x000fe200078e000b */
[----:B------:R0:W2:Y:S01]  /*0460*/  @!P0 LDG.E R12, [R6.64] ;  /* 0x00000004060c8981 */ /* 0x0000a2000c1e1900 */
[----:B------:R-:W-:-:S03]  /*0470*/  CS2R R24, SRZ ;  /* 0x0000000000187805 */ /* 0x000fc6000001ff00 */
[----:B------:R1:W3:Y:S01]  /*0480*/  @!P0 LDG.E R8, [R14.64] ;  /* 0x000000040e088981 */ /* 0x0002e2000c1e1900 */
[----:B------:R-:W-:Y:S01]  /*0490*/  @!P3 IADD3 R2, R3, R19, RZ ;  /* 0x000000130302b210 */ /* 0x000fe20007ffe0ff */
[----:B------:R-:W-:Y:S01]  /*04a0*/  @!P0 IMAD.WIDE.U32 R10, R10, R11, c[0x0][0x180] ;  /* 0x000060000a0a8625 */ /* 0x000fe200078e000b */
[----:B------:R-:W-:-:S04]  /*04b0*/  @!P3 IADD3 R19, R19, 0x80, RZ ;  /* 0x000000801313b810 */ /* 0x000fc80007ffe0ff */
[----:B------:R-:W-:Y:S01]  /*04c0*/  ISETP.GE.AND P4, PT, R19, R5, PT ;  /* 0x000000051300720c */ /* 0x000fe20003f86270 */
[----:B------:R-:W-:Y:S01]  /*04d0*/  CS2R R28, SRZ ;  /* 0x00000000001c7805 */ /* 0x000fe2000001ff00 */
[----:B------:R-:W-:Y:S01]  /*04e0*/  @!P3 MOV R9, 0x4 ;  /* 0x000000040009b802 */ /* 0x000fe20000000f00 */
[----:B------:R-:W-:Y:S01]  /*04f0*/  HFMA2.MMA R18, -RZ, RZ, 0, 0 ;  /* 0x00000000ff127435 */ /* 0x000fe200000001ff */
[----:B------:R4:W5:Y:S03]  /*0500*/  @!P0 LDG.E R25, [R10.64] ;  /* 0x000000040a198981 */ /* 0x000966000c1e1900 */
[----:B------:R-:W-:-:S04]  /*0510*/  @!P3 IMAD.WIDE.U32 R20, R2, R9, c[0x0][0x188] ;  /* 0x000062000214b625 */ /* 0x000fc800078e0009 */
[----:B0-----:R-:W-:Y:S01]  /*0520*/  @!P3 IMAD.WIDE.U32 R6, R2, R9, c[0x0][0x190] ;  /* 0x000064000206b625 */ /* 0x001fe200078e0009 */
[----:B------:R0:W5:Y:S01]  /*0530*/  @!P3 LDG.E R27, [R20.64] ;  /* 0x00000004141bb981 */ /* 0x000162000c1e1900 */
[----:B------:R-:W-:Y:S02]  /*0540*/  @!P4 IADD3 R4, R3, R19, RZ ;  /* 0x000000130304c210 */ /* 0x000fe40007ffe0ff */
[----:B------:R-:W-:Y:S01]  /*0550*/  @!P4 MOV R13, 0x4 ;  /* 0x00000004000dc802 */ /* 0x000fe20000000f00 */
[----:B------:R0:W5:Y:S04]  /*0560*/  @!P3 LDG.E R28, [R6.64] ;  /* 0x00000004061cb981 */ /* 0x000168000c1e1900 */
[----:B-1----:R-:W-:-:S05]  /*0570*/  @!P4 IMAD.WIDE.U32 R14, R4, R13, c[0x0][0x188] ;  /* 0x00006200040ec625 */ /* 0x002fca00078e000d */
[----:B------:R1:W5:Y:S01]  /*0580*/  @!P4 LDG.E R18, [R14.64] ;  /* 0x000000040e12c981 */ /* 0x000362000c1e1900 */
[----:B------:R-:W-:-:S05]  /*0590*/  @!P4 IMAD.WIDE.U32 R16, R4, R13, c[0x0][0x190] ;  /* 0x000064000410c625 */ /* 0x000fca00078e000d */
[----:B------:R0:W5:Y:S01]  /*05a0*/  @!P4 LDG.E R29, [R16.64] ;  /* 0x00000004101dc981 */ /* 0x000162000c1e1900 */
[----:B------:R-:W-:-:S04]  /*05b0*/  @!P4 IADD3 R19, R19, 0x80, RZ ;  /* 0x000000801313c810 */ /* 0x000fc80007ffe0ff */
[----:B------:R-:W-:-:S13]  /*05c0*/  ISETP.GE.AND P2, PT, R19, R5, PT ;  /* 0x000000051300720c */ /* 0x000fda0003f46270 */
[----:B0-----:R-:W-:Y:S02]  /*05d0*/  @!P2 IADD3 R20, R3, R19, RZ ;  /* 0x000000130314a210 */ /* 0x001fe40007ffe0ff */
[----:B------:R-:W-:-:S04]  /*05e0*/  @!P2 IADD3 R19, R19, 0x80, RZ ;  /* 0x000000801313a810 */ /* 0x000fc80007ffe0ff */
[----:B------:R-:W-:Y:S01]  /*05f0*/  ISETP.GE.AND P1, PT, R19, R5, PT ;  /* 0x000000051300720c */ /* 0x000fe20003f26270 */
[----:B------:R-:W-:Y:S01]  /*0600*/  CS2R R22, SRZ ;  /* 0x0000000000167805 */ /* 0x000fe2000001ff00 */
[----:B----4-:R-:W-:Y:S01]  /*0610*/  @!P3 IMAD.WIDE.U32 R10, R2, R9, c[0x0][0x180] ;  /* 0x00006000020ab625 */ /* 0x010fe200078e0009 */
[----:B------:R-:W-:-:S03]  /*0620*/  @!P2 MOV R21, 0x4 ;  /* 0x000000040015a802 */ /* 0x000fc60000000f00 */
[----:B-1----:R-:W-:Y:S01]  /*0630*/  @!P4 IMAD.WIDE.U32 R14, R4, R13, c[0x0][0x180] ;  /* 0x00006000040ec625 */ /* 0x002fe200078e000d */
[----:B------:R-:W-:Y:S01]  /*0640*/  HFMA2.MMA R13, -RZ, RZ, 0, 0 ;  /* 0x00000000ff0d7435 */ /* 0x000fe200000001ff */
[----:B------:R0:W4:Y:S05]  /*0650*/  @!P3 LDG.E R23, [R10.64] ;  /* 0x000000040a17b981 */ /* 0x00012a000c1e1900 */
[----:B------:R-:W-:Y:S01]  /*0660*/  @!P1 IADD3 R7, R3, R19, RZ ;  /* 0x0000001303079210 */ /* 0x000fe20007ffe0ff */
[----:B------:R1:W4:Y:S01]  /*0670*/  @!P4 LDG.E R22, [R14.64] ;  /* 0x000000040e16c981 */ /* 0x000322000c1e1900 */
[----:B------:R-:W-:Y:S01]  /*0680*/  @!P1 IADD3 R19, R19, 0x80, RZ ;  /* 0x0000008013139810 */ /* 0x000fe20007ffe0ff */
[----:B0-----:R-:W-:-:S03]  /*0690*/  @!P2 IMAD.WIDE.U32 R10, R20, R21, c[0x0][0x180] ;  /* 0x00006000140aa625 */ /* 0x001fc600078e0015 */
[----:B------:R-:W-:Y:S02]  /*06a0*/  ISETP.GE.AND P3, PT, R19, R5, PT ;  /* 0x000000051300720c */ /* 0x000fe40003f66270 */
[----:B------:R-:W-:Y:S01]  /*06b0*/  @!P1 MOV R26, 0x4 ;  /* 0x00000004001a9802 */ /* 0x000fe20000000f00 */
[----:B------:R0:W4:Y:S01]  /*06c0*/  @!P2 LDG.E R13, [R10.64] ;  /* 0x000000040a0da981 */ /* 0x000122000c1e1900 */
[----:B------:R-:W-:Y:S01]  /*06d0*/  MOV R2, RZ ;  /* 0x000000ff00027202 */ /* 0x000fe20000000f00 */
[----:B------:R-:W-:Y:S01]  /*06e0*/  @!P2 IMAD.WIDE.U32 R16, R20, R21, c[0x0][0x188] ;  /* 0x000062001410a625 */ /* 0x000fe200078e0015 */
[----:B------:R-:W-:-:S03]  /*06f0*/  HFMA2.MMA R6, -RZ, RZ, 0, 0 ;  /* 0x00000000ff067435 */ /* 0x000fc600000001ff */
[----:B-1----:R-:W-:Y:S01]  /*0700*/  @!P1 IMAD.WIDE.U32 R14, R7, R26, c[0x0][0x180] ;  /* 0x00006000070e9625 */ /* 0x002fe200078e001a */
[----:B------:R1:W4:Y:S01]  /*0710*/  @!P2 LDG.E R2, [R16.64] ;  /* 0x000000041002a981 */ /* 0x000322000c1e1900 */
[----:B0-----:R-:W-:Y:S02]  /*0720*/  CS2R R10, SRZ ;  /* 0x00000000000a7805 */ /* 0x001fe4000001ff00 */
[----:B------:R-:W-:-:S04]  /*0730*/  @!P2 IMAD.WIDE.U32 R20, R20, R21, c[0x0][0x190] ;  /* 0x000064001414a625 */ /* 0x000fc800078e0015 */
[----:B------:R0:W4:Y:S01]  /*0740*/  @!P1 LDG.E R10, [R14.64] ;  /* 0x000000040e0a9981 */ /* 0x000122000c1e1900 */
[----:B-1----:R-:W-:Y:S01]  /*0750*/  @!P1 IMAD.WIDE.U32 R16, R7, R26, c[0x0][0x188] ;  /* 0x0000620007109625 */ /* 0x002fe200078e001a */
[----:B------:R-:W-:Y:S02]  /*0760*/  HFMA2.MMA R4, -RZ, RZ, 0, 0 ;  /* 0x00000000ff047435 */ /* 0x000fe400000001ff */
[----:B------:R1:W4:Y:S01]  /*0770*/  @!P2 LDG.E R6, [R20.64] ;  /* 0x000000041406a981 */ /* 0x000322000c1e1900 */
[----:B------:R-:W-:-:S03]  /*0780*/  HFMA2.MMA R9, -RZ, RZ, 0, 0 ;  /* 0x00000000ff097435 */ /* 0x000fc600000001ff */
[----:B------:R1:W4:Y:S01]  /*0790*/  @!P1 LDG.E R24, [R16.64] ;  /* 0x0000000410189981 */ /* 0x000322000c1e1900 */
[----:B0-----:R-:W-:Y:S01]  /*07a0*/  @!P1 IMAD.WIDE.U32 R14, R7, R26, c[0x0][0x190] ;  /* 0x00006400070e9625 */ /* 0x001fe200078e001a */
[----:B------:R-:W-:Y:S02]  /*07b0*/  @!P3 IADD3 R7, R3, R19, RZ ;  /* 0x000000130307b210 */ /* 0x000fe40007ffe0ff */
[----:B------:R-:W-:Y:S02]  /*07c0*/  @!P3 IADD3 R19, R19, 0x80, RZ ;  /* 0x000000801313b810 */ /* 0x000fe40007ffe0ff */
[----:B------:R-:W-:Y:S01]  /*07d0*/  @!P3 MOV R26, 0x4 ;  /* 0x00000004001ab802 */ /* 0x000fe20000000f00 */
[----:B------:R0:W4:Y:S01]  /*07e0*/  @!P1 LDG.E R4, [R14.64] ;  /* 0x000000040e049981 */ /* 0x000122000c1e1900 */
[----:B------:R-:W-:-:S03]  /*07f0*/  ISETP.GE.AND P2, PT, R19, R5, PT ;  /* 0x000000051300720c */ /* 0x000fc60003f46270 */
[----:B-1----:R-:W-:-:S04]  /*0800*/  @!P3 IMAD.WIDE.U32 R20, R7, R26, c[0x0][0x180] ;  /* 0x000060000714b625 */ /* 0x002fc800078e001a */
[CC--:B------:R-:W-:Y:S01]  /*0810*/  @!P3 IMAD.WIDE.U32 R16, R7.reuse, R26.reuse, c[0x0][0x188] ;  /* 0x000062000710b625 */ /* 0x0c0fe200078e001a */
[----:B------:R1:W4:Y:S03]  /*0820*/  @!P3 LDG.E R9, [R20.64] ;  /* 0x000000041409b981 */ /* 0x000326000c1e1900 */
[----:B0-----:R-:W-:Y:S01]  /*0830*/  @!P3 IMAD.WIDE.U32 R14, R7, R26, c[0x0][0x190] ;  /* 0x00006400070eb625 */ /* 0x001fe200078e001a */
[----:B------:R-:W-:Y:S02]  /*0840*/  MOV R7, RZ ;  /* 0x000000ff00077202 */ /* 0x000fe40000000f00 */
[----:B------:R-:W-:Y:S02]  /*0850*/  @!P2 IADD3 R26, R3, R19, RZ ;  /* 0x00000013031aa210 */ /* 0x000fe40007ffe0ff */
[----:B------:R-:W-:Y:S01]  /*0860*/  @!P2 IADD3 R19, R19, 0x80, RZ ;  /* 0x000000801313a810 */ /* 0x000fe20007ffe0ff */
[----:B------:R0:W4:Y:S03]  /*0870*/  @!P3 LDG.E R11, [R14.64] ;  /* 0x000000040e0bb981 */ /* 0x000126000c1e1900 */
[----:B------:R-:W-:Y:S01]  /*0880*/  ISETP.GE.AND P1, PT, R19, R5, PT ;  /* 0x000000051300720c */ /* 0x000fe20003f26270 */
[----:B------:R0:W4:Y:S02]  /*0890*/  @!P3 LDG.E R7, [R16.64] ;  /* 0x000000041007b981 */ /* 0x000124000c1e1900 */
[----:B0-----:R-:W-:-:S05]  /*08a0*/  @!P2 MOV R17, 0x4 ;  /* 0x000000040011a802 */ /* 0x001fca0000000f00 */
[----:B-1----:R-:W-:-:S04]  /*08b0*/  @!P2 IMAD.WIDE.U32 R20, R26, R17, c[0x0][0x180] ;  /* 0x000060001a14a625 */ /* 0x002fc800078e0011 */
[----:B------:R-:W-:-:S04]  /*08c0*/  @!P2 IMAD.WIDE.U32 R14, R26, R17, c[0x0][0x188] ;  /* 0x000062001a0ea625 */ /* 0x000fc800078e0011 */
[----:B------:R-:W-:Y:S01]  /*08d0*/  @!P2 IMAD.WIDE.U32 R16, R26, R17, c[0x0][0x190] ;  /* 0x000064001a10a625 */ /* 0x000fe200078e0011 */
[----:B------:R-:W-:-:S10]  /*08e0*/  HFMA2.MMA R26, -RZ, RZ, 0, 0 ;  /* 0x00000000ff1a7435 */ /* 0x000fd400000001ff */
[----:B------:R0:W4:Y:S01]  /*08f0*/  @!P2 LDG.E R26, [R16.64] ;  /* 0x00000004101aa981 */ /* 0x000122000c1e1900 */
[----:B--2---:R-:W-:-:S04]  /*0900*/  FMUL.FTZ R12, R12, c[0x0][0x16c] ;  /* 0x00005b000c0c7a20 */ /* 0x004fc80000410000 */
[----:B---3--:R-:W-:Y:S01]  /*0910*/  FMUL.FTZ R12, R12, R8 ;  /* 0x000000080c0c7220 */ /* 0x008fe20000410000 */
[----:B------:R-:W-:-:S03]  /*0920*/  HFMA2.MMA R8, -RZ, RZ, 0, 0 ;  /* 0x00000000ff087435 */ /* 0x000fc600000001ff */
[----:B-----5:R-:W-:Y:S01]  /*0930*/  FFMA.FTZ R25, R25, c[0x0][0x168], R12 ;  /* 0x00005a0019197a23 */ /* 0x020fe2000001000c */
[----:B------:R-:W-:-:S06]  /*0940*/  MOV R12, RZ ;  /* 0x000000ff000c7202 */ /* 0x000fcc0000000f00 */
[----:B------:R1:W2:Y:S04]  /*0950*/  @!P2 LDG.E R8, [R20.64] ;  /* 0x000000041408a981 */ /* 0x0002a8000c1e1900 */
[----:B------:R3:W5:Y:S01]  /*0960*/  @!P2 LDG.E R12, [R14.64] ;  /* 0x000000040e0ca981 */ /* 0x000762000c1e1900 */
[----:B------:R-:W-:-:S04]  /*0970*/  FMUL.FTZ R27, R27, c[0x0][0x16c] ;  /* 0x00005b001b1b7a20 */ /* 0x000fc80000410000 */
[----:B------:R-:W-:Y:S01]  /*0980*/  FMUL.FTZ R28, R27, R28 ;  /* 0x0000001c1b1c7220 */ /* 0x000fe20000410000 */
[----:B-1----:R-:W-:Y:S01]  /*0990*/  @!P1 IADD3 R20, R3, R19, RZ ;  /* 0x0000001303149210 */ /* 0x002fe20007ffe0ff */
[----:B------:R-:W-:Y:S01]  /*09a0*/  HFMA2.MMA R27, -RZ, RZ, 0, 0 ;  /* 0x00000000ff1b7435 */ /* 0x000fe200000001ff */
[----:B------:R-:W-:Y:S01]  /*09b0*/  @!P1 MOV R21, 0x4 ;  /* 0x0000000400159802 */ /* 0x000fe20000000f00 */
[----:B---3--:R-:W-:-:S04]  /*09c0*/  FMUL.FTZ R14, R18, c[0x0][0x16c] ;  /* 0x00005b00120e7a20 */ /* 0x008fc80000410000 */
[----:B------:R-:W-:-:S04]  /*09d0*/  @!P1 IMAD.WIDE.U32 R18, R20, R21, c[0x0][0x180] ;  /* 0x0000600014129625 */ /* 0x000fc800078e0015 */
[----:B------:R-:W-:Y:S01]  /*09e0*/  FMUL.FTZ R29, R14, R29 ;  /* 0x0000001d0e1d7220 */ /* 0x000fe20000410000 */
[----:B------:R1:W3:Y:S01]  /*09f0*/  @!P1 LDG.E R27, [R18.64] ;  /* 0x00000004121b9981 */ /* 0x0002e2000c1e1900 */
[----:B------:R-:W-:Y:S01]  /*0a00*/  @!P1 IMAD.WIDE.U32 R14, R20, R21, c[0x0][0x188] ;  /* 0x00006200140e9625 */ /* 0x000fe200078e0015 */
[----:B-1----:R-:W-:-:S06]  /*0a10*/  MOV R18, RZ ;  /* 0x000000ff00127202 */ /* 0x002fcc0000000f00 */
[----:B------:R1:W3:Y:S01]  /*0a20*/  @!P1 LDG.E R18, [R14.64] ;  /* 0x000000040e129981 */ /* 0x0002e2000c1e1900 */
[----:B0-----:R-:W-:Y:S01]  /*0a30*/  @!P1 IMAD.WIDE.U32 R16, R20, R21, c[0x0][0x190] ;  /* 0x0000640014109625 */ /* 0x001fe200078e0015 */
[----:B-1----:R-:W-:-:S10]  /*0a40*/  HFMA2.MMA R14, -RZ, RZ, 0, 0 ;  /* 0x00000000ff0e7435 */ /* 0x002fd400000001ff */
[----:B------:R-:W3:Y:S01]  /*0a50*/  @!P1 LDG.E R14, [R16.64] ;  /* 0x00000004100e9981 */ /* 0x000ee2000c1e1900 */
[----:B------:R-:W-:Y:S02]  /*0a60*/  @!P0 IADD3 R20, R3, R0, RZ ;  /* 0x0000000003148210 */ /* 0x000fe40007ffe0ff */
[----:B------:R-:W-:Y:S02]  /*0a70*/  @!P0 MOV R21, 0x4 ;  /* 0x0000000400158802 */ /* 0x000fe40000000f00 */
[----:B------:R-:W-:-:S03]  /*0a80*/  @!P0 IADD3 R0, R0, 0x80, RZ ;  /* 0x0000008000008810 */ /* 0x000fc60007ffe0ff */
[----:B------:R-:W-:-:S05]  /*0a90*/  @!P0 IMAD.WIDE.U32 R20, R20, R21, c[0x0][0x178] ;  /* 0x00005e0014148625 */ /* 0x000fca00078e0015 */
[----:B------:R0:W-:Y:S01]  /*0aa0*/  @!P0 STG.E [R20.64], R25 ;  /* 0x0000001914008986 */ /* 0x0001e2000c101904 */
[----:B------:R-:W-:Y:S01]  /*0ab0*/  ISETP.GE.AND P0, PT, R0, R5, PT ;  /* 0x000000050000720c */ /* 0x000fe20003f06270 */
[----:B----4-:R-:W-:Y:S01]  /*0ac0*/  FMUL.FTZ R19, R2, c[0x0][0x16c] ;  /* 0x00005b0002137a20 */ /* 0x010fe20000410000 */
[----:B------:R-:W-:Y:S01]  /*0ad0*/  BSSY B0, `(.L_x_8740) ;  /* 0x000003c000007945 */ /* 0x000fe20003800000 */
[----:B------:R-:W-:Y:S01]  /*0ae0*/  BSSY B1, `(.L_x_8741) ;  /* 0x0000034000017945 */ /* 0x000fe20003800000 */
[----:B------:R-:W-:Y:S02]  /*0af0*/  FFMA.FTZ R23, R23, c[0x0][0x168], R28 ;  /* 0x00005a0017177a23 */ /* 0x000fe4000001001c */
[----:B------:R-:W-:Y:S02]  /*0b00*/  FMUL.FTZ R6, R19, R6 ;  /* 0x0000000613067220 */ /* 0x000fe40000410000 */
[----:B------:R-:W-:Y:S02]  /*0b10*/  FMUL.FTZ R19, R24, c[0x0][0x16c] ;  /* 0x00005b0018137a20 */ /* 0x000fe40000410000 */
[----:B------:R-:W-:-:S02]  /*0b20*/  FFMA.FTZ R22, R22, c[0x0][0x168], R29 ;  /* 0x00005a0016167a23 */ /* 0x000fc4000001001d */
[----:B------:R-:W-:Y:S02]  /*0b30*/  FFMA.FTZ R13, R13, c[0x0][0x168], R6 ;  /* 0x00005a000d0d7a23 */ /* 0x000fe40000010006 */
[----:B------:R-:W-:-:S04]  /*0b40*/  FMUL.FTZ R19, R19, R4 ;  /* 0x0000000413137220 */ /* 0x000fc80000410000 */
[----:B------:R-:W-:Y:S02]  /*0b50*/  FFMA.FTZ R10, R10, c[0x0][0x168], R19 ;  /* 0x00005a000a0a7a23 */ /* 0x000fe40000010013 */
[----:B------:R-:W-:-:S04]  /*0b60*/  FMUL.FTZ R2, R7, c[0x0][0x16c] ;  /* 0x00005b0007027a20 */ /* 0x000fc80000410000 */
[----:B------:R-:W-:-:S04]  /*0b70*/  FMUL.FTZ R2, R2, R11 ;  /* 0x0000000b02027220 */ /* 0x000fc80000410000 */
[----:B------:R-:W-:Y:S02]  /*0b80*/  FFMA.FTZ R9, R9, c[0x0][0x168], R2 ;  /* 0x00005a0009097a23 */ /* 0x000fe40000010002 */
[----:B-----5:R-:W-:-:S04]  /*0b90*/  FMUL.FTZ R7, R12, c[0x0][0x16c] ;  /* 0x00005b000c077a20 */ /* 0x020fc80000410000 */
[----:B------:R-:W-:-:S04]  /*0ba0*/  FMUL.FTZ R7, R7, R26 ;  /* 0x0000001a07077220 */ /* 0x000fc80000410000 */
[----:B--2---:R-:W-:Y:S02]  /*0bb0*/  FFMA.FTZ R8, R8, c[0x0][0x168], R7 ;  /* 0x00005a0008087a23 */ /* 0x004fe40000010007 */
[----:B---3--:R-:W-:-:S04]  /*0bc0*/  FMUL.FTZ R15, R18, c[0x0][0x16c] ;  /* 0x00005b00120f7a20 */ /* 0x008fc80000410000 */
[----:B------:R-:W-:-:S04]  /*0bd0*/  FMUL.FTZ R14, R15, R14 ;  /* 0x0000000e0f0e7220 */ /* 0x000fc80000410000 */
[----:B------:R-:W-:Y:S01]  /*0be0*/  FFMA.FTZ R27, R27, c[0x0][0x168], R14 ;  /* 0x00005a001b1b7a23 */ /* 0x000fe2000001000e */
[----:B------:R-:W-:Y:S05]  /*0bf0*/  @P0 BRA `(.L_x_8742) ;  /* 0x000000c000000947 */ /* 0x000fea0003800000 */
[----:B0-----:R-:W-:Y:S02]  /*0c00*/  IADD3 R6, R3, R0, RZ ;  /* 0x0000000003067210 */ /* 0x001fe40007ffe0ff */
[----:B------:R-:W-:Y:S02]  /*0c10*/  MOV R7, 0x4 ;  /* 0x0000000400077802 */ /* 0x000fe40000000f00 */
[----:B------:R-:W-:-:S03]  /*0c20*/  IADD3 R0, R0, 0x80, RZ ;  /* 0x0000008000007810 */ /* 0x000fc60007ffe0ff */
[----:B------:R-:W-:Y:S01]  /*0c30*/  IMAD.WIDE.U32 R6, R6, R7, c[0x0][0x178] ;  /* 0x00005e0006067625 */ /* 0x000fe200078e0007 */
[----:B------:R-:W-:-:S04]  /*0c40*/  ISETP.GE.AND P0, PT, R0, R5, PT ;  /* 0x000000050000720c */ /* 0x000fc80003f06270 */
[----:B------:R0:W-:Y:S09]  /*0c50*/  STG.E [R6.64], R23 ;  /* 0x0000001706007986 */ /* 0x0001f2000c101904 */
[----:B------:R-:W-:Y:S05]  /*0c60*/  @P0 BRA `(.L_x_8743) ;  /* 0x000000c000000947 */ /* 0x000fea0003800000 */
[----:B0-----:R-:W-:Y:S01]  /*0c70*/  HFMA2.MMA R7, -RZ, RZ, 0, 2.384185791015625e-07 ;  /* 0x00000004ff077435 */ /* 0x001fe200000001ff */
[----:B------:R-:W-:-:S02]  /*0c80*/  IADD3 R6, R3, R0, RZ ;  /* 0x0000000003067210 */ /* 0x000fc40007ffe0ff */
[----:B------:R-:W-:-:S07]  /*0c90*/  IADD3 R0, R0, 0x80, RZ ;  /* 0x0000008000007810 */ /* 0x000fce0007ffe0ff */
[----:B------:R-:W-:-:S05]  /*0ca0*/  IMAD.WIDE.U32 R6, R6, R7, c[0x0][0x178] ;  /* 0x00005e0006067625 */ /* 0x000fca00078e0007 */
[----:B------:R0:W-:Y:S02]  /*0cb0*/  STG.E [R6.64], R22 ;  /* 0x0000001606007986 */ /* 0x0001e4000c101904 */
.L_x_8742:
[----:B0-----:R-:W-:-:S13]  /*0cc0*/  ISETP.GE.AND P0, PT, R0, R5, PT ;  /* 0x000000050000720c */ /* 0x001fda0003f06270 */
[----:B------:R-:W-:Y:S05]  /*0cd0*/  @P0 BRA `(.L_x_8744) ;  /* 0x000000c000000947 */ /* 0x000fea0003800000 */
[----:B------:R-:W-:Y:S02]  /*0ce0*/  IADD3 R6, R3, R0, RZ ;  /* 0x0000000003067210 */ /* 0x000fe40007ffe0ff */
[----:B------:R-:W-:Y:S02]  /*0cf0*/  MOV R7, 0x4 ;  /* 0x0000000400077802 */ /* 0x000fe40000000f00 */
[----:B------:R-:W-:-:S03]  /*0d00*/  IADD3 R0, R0, 0x80, RZ ;  /* 0x0000008000007810 */ /* 0x000fc60007ffe0ff */
[----:B------:R-:W-:-:S05]  /*0d10*/  IMAD.WIDE.U32 R6, R6, R7, c[0x0][0x178] ;  /* 0x00005e0006067625 */ /* 0x000fca00078e0007 */
[----:B------:R0:W-:Y:S02]  /*0d20*/  STG.E [R6.64], R13 ;  /* 0x0000000d06007986 */ /* 0x0001e4000c101904 */
.L_x_8743:
[----:B------:R-:W-:-:S13]  /*0d30*/  ISETP.GE.AND P0, PT, R0, R5, PT ;  /* 0x000000050000720c */ /* 0x000fda0003f06270 */
[----:B------:R-:W-:Y:S05]  /*0d40*/  @P0 BRA `(.L_x_8745) ;  /* 0x000000d000000947 */ /* 0x000fea0003800000 */
[----:B0-----:R-:W-:Y:S01]  /*0d50*/  HFMA2.MMA R7, -RZ, RZ, 0, 2.384185791015625e-07 ;  /* 0x00000004ff077435 */ /* 0x001fe200000001ff */
[----:B------:R-:W-:Y:S02]  /*0d60*/  IADD3 R6, R3, R0, RZ ;  /* 0x0000000003067210 */ /* 0x000fe40007ffe0ff */
[----:B------:R-:W-:-:S07]  /*0d70*/  IADD3 R0, R0, 0x80, RZ ;  /* 0x0000008000007810 */ /* 0x000fce0007ffe0ff */
[----:B------:R-:W-:-:S05]  /*0d80*/  IMAD.WIDE.U32 R6, R6, R7, c[0x0][0x178] ;  /* 0x00005e0006067625 */ /* 0x000fca00078e0007 */
[----:B------:R0:W-:Y:S02]  /*0d90*/  STG.E [R6.64], R10 ;  /* 0x0000000a06007986 */ /* 0x0001e4000c101904 */
.L_x_8744:
[----:B------:R-:W-:-:S13]  /*0da0*/  ISETP.GE.AND P0, PT, R0, R5, PT ;  /* 0x000000050000720c */ /* 0x000fda0003f06270 */
[----:B------:R-:W-:Y:S01]  /*0db0*/  @P0 BREAK B1 ;  /* 0x0000000000010942 */ /* 0x000fe20003800000 */
[----:B------:R-:W-:Y:S05]  /*0dc0*/  @P0 BRA `(.L_x_8746) ;  /* 0x000000c000000947 */ /* 0x000fea0003800000 */
[----:B0-----:R-:W-:Y:S02]  /*0dd0*/  IADD3 R6, R3, R0, RZ ;  /* 0x0000000003067210 */ /* 0x001fe40007ffe0ff */
[----:B------:R-:W-:Y:S02]  /*0de0*/  MOV R7, 0x4 ;  /* 0x0000000400077802 */ /* 0x000fe40000000f00 */
[----:B------:R-:W-:-:S03]  /*0df0*/  IADD3 R0, R0, 0x80, RZ ;  /* 0x0000008000007810 */ /* 0x000fc60007ffe0ff */
[----:B------:R-:W-:-:S05]  /*0e00*/  IMAD.WIDE.U32 R6, R6, R7, c[0x0][0x178] ;  /* 0x00005e0006067625 */ /* 0x000fca00078e0007 */
[----:B------:R0:W-:Y:S02]  /*0e10*/  STG.E [R6.64], R9 ;  /* 0x0000000906007986 */ /* 0x0001e4000c101904 */
.L_x_8745:
[----:B------:R-:W-:Y:S05]  /*0e20*/  BSYNC B1 ;  /* 0x0000000000017941 */ /* 0x000fea0003800000 */
.L_x_8741:
[----:B------:R-:W-:-:S13]  /*0e30*/  ISETP.GE.AND P0, PT, R0, R5, PT ;  /* 0x000000050000720c */ /* 0x000fda0003f06270 */
[----:B0-----:R-:W-:Y:S02]  /*0e40*/  @!P0 IADD3 R6, R3, R0, RZ ;  /* 0x0000000003068210 */ /* 0x001fe40007ffe0ff */
[----:B------:R-:W-:Y:S02]  /*0e50*/  @!P0 MOV R7, 0x4 ;  /* 0x0000000400078802 */ /* 0x000fe40000000f00 */
[----:B------:R-:W-:-:S03]  /*0e60*/  @!P0 IADD3 R0, R0, 0x80, RZ ;  /* 0x0000008000008810 */ /* 0x000fc60007ffe0ff */
[----:B------:R-:W-:-:S05]  /*0e70*/  @!P0 IMAD.WIDE.U32 R6, R6, R7, c[0x0][0x178] ;  /* 0x00005e0006068625 */ /* 0x000fca00078e0007 */
[----:B------:R0:W-:Y:S02]  /*0e80*/  @!P0 STG.E [R6.64], R8 ;  /* 0x0000000806008986 */ /* 0x0001e4000c101904 */
.L_x_8746:
[----:B------:R-:W-:Y:S05]  /*0e90*/  BSYNC B0 ;  /* 0x0000000000007941 */ /* 0x000fea0003800000 */
.L_x_8740:
[----:B------:R-:W-:Y:S01]  /*0ea0*/  WARPSYNC 0xffffffff ;  /* 0xffffffff00007948 */ /* 0x000fe20003800000 */
[----:B------:R-:W-:-:S13]  /*0eb0*/  ISETP.GE.AND P0, PT, R0, R5, PT ;  /* 0x000000050000720c */ /* 0x000fda0003f06270 */
[----:B------:R-:W-:Y:S05]  /*0ec0*/  @P0 EXIT ;  /* 0x000000000000094d */ /* 0x000fea0003800000 */
[----:B------:R-:W-:Y:S01]  /*0ed0*/  HFMA2.MMA R2, -RZ, RZ, 0, 2.384185791015625e-07 ;  /* 0x00000004ff027435 */ /* 0x000fe200000001ff */
[----:B------:R-:W-:-:S09]  /*0ee0*/  IADD3 R3, R3, R0, RZ ;  /* 0x0000000003037210 */ /* 0x000fd20007ffe0ff */
[----:B------:R-:W-:-:S05]  /*0ef0*/  IMAD.WIDE.U32 R2, R3, R2, c[0x0][0x178] ;  /* 0x00005e0003027625 */ /* 0x000fca00078e0002 */
[----:B------:R-:W-:Y:S01]  /*0f00*/  STG.E [R2.64], R27 ;  /* 0x0000001b02007986 */ /* 0x000fe2000c101904 */
[----:B------:R-:W-:Y:S05]  /*0f10*/  EXIT ;  /* 0x000000000000794d */ /* 0x000fea0003800000 */
.L_x_8747:
        /* <DEDUP_REMOVED lines=14> */
.L_x_22969:


//--------------------- .text._ZN2at6native29vectorized_elementwise_kernelILi4EZZZNS0_54_GLOBAL__N__d8c5977b_16_LinearAlgebra_cu_9e10b42f_321716addr_kernel_cudaERNS_14TensorIteratorERKN3c106ScalarES8_ENKUlvE_clEvENKUlvE5_clEvEUlfffE0_St5arrayIPcLm4EEEEviT0_T1_ --------------------------
	.section	.text._ZN2at6native29vectorized_elementwise_kernelILi4EZZZNS0_54_GLOBAL__N__d8c5977b_16_LinearAlgebra_cu_9e10b42f_321716addr_kernel_cudaERNS_14TensorIteratorERKN3c106ScalarES8_ENKUlvE_clEvENKUlvE5_clEvEUlfffE0_St5arrayIPcLm4EEEEviT0_T1_,"ax",@progbits
	.sectioninfo	@"SHI_REGISTERS=32"
	.align	128
        .global         _ZN2at6native29vectorized_elementwise_kernelILi4EZZZNS0_54_GLOBAL__N__d8c5977b_16_LinearAlgebra_cu_9e10b42f_321716addr_kernel_cudaERNS_14TensorIteratorERKN3c106ScalarES8_ENKUlvE_clEvENKUlvE5_clEvEUlfffE0_St5arrayIPcLm4EEEEviT0_T1_
        .type           _ZN2at6native29vectorized_elementwise_kernelILi4EZZZNS0_54_GLOBAL__N__d8c5977b_16_LinearAlgebra_cu_9e10b42f_321716addr_kernel_cudaERNS_14TensorIteratorERKN3c106ScalarES8_ENKUlvE_clEvENKUlvE5_clEvEUlfffE0_St5arrayIPcLm4EEEEviT0_T1_,@function
        .size           _ZN2at6native29vectorized_elementwise_kernelILi4EZZZNS0_54_GLOBAL__N__d8c5977b_16_LinearAlgebra_cu_9e10b42f_321716addr_kernel_cudaERNS_14TensorIteratorERKN3c106ScalarES8_ENKUlvE_clEvENKUlvE5_clEvEUlfffE0_St5arrayIPcLm4EEEEviT0_T1_,(.L_x_22970 - _ZN2at6native29vectorized_elementwise_kernelILi4EZZZNS0_54_GLOBAL__N__d8c5977b_16_LinearAlgebra_cu_9e10b42f_321716addr_kernel_cudaERNS_14TensorIteratorERKN3c106ScalarES8_ENKUlvE_clEvENKUlvE5_clEvEUlfffE0_St5arrayIPcLm4EEEEviT0_T1_)
        .other          _ZN2at6native29vectorized_elementwise_kernelILi4EZZZNS0_54_GLOBAL__N__d8c5977b_16_LinearAlgebra_cu_9e10b42f_321716addr_kernel_cudaERNS_14TensorIteratorERKN3c106ScalarES8_ENKUlvE_clEvENKUlvE5_clEvEUlfffE0_St5arrayIPcLm4EEEEviT0_T1_,@"STO_CUDA_ENTRY STV_DEFAULT"
_ZN2at6native29vectorized_elementwise_kernelILi4EZZZNS0_54_GLOBAL__N__d8c5977b_16_LinearAlgebra_cu_9e10b42f_321716addr_kernel_cudaERNS_14TensorIteratorERKN3c106ScalarES8_ENKUlvE_clEvENKUlvE5_clEvEUlfffE0_St5arrayIPcLm4EEEEviT0_T1_:
.text._ZN2at6native29vectorized_elementwise_kernelILi4EZZZNS0_54_GLOBAL__N__d8c5977b_16_LinearAlgebra_cu_9e10b42f_321716addr_kernel_cudaERNS_14TensorIteratorERKN3c106ScalarES8_ENKUlvE_clEvENKUlvE5_clEvEUlfffE0_St5arrayIPcLm4EEEEviT0_T1_:
        /* <DEDUP_REMOVED lines=11> */
[----:B0-----:R-:W-:-:S04]  /*00b0*/  IMAD.WIDE.U32 R4, R2, 0x10, R4 ;  /* 0x0000001002047825 */ /* 0x001fc800078e0004 */
[----:B------:R-:W-:Y:S01]  /*00c0*/  IMAD.WIDE.U32 R8, R2, 0x10, R6 ;  /* 0x0000001002087825 */ /* 0x000fe200078e0006 */
[----:B------:R0:W2:Y:S04]  /*00d0*/  LDG.E.128 R16, [R4.64] ;  /* 0x0000000404107981 */ /* 0x0000a8000c1e1d00 */
[----:B------:R1:W3:Y:S01]  /*00e0*/  LDG.E.128 R12, [R8.64] ;  /* 0x00000004080c7981 */ /* 0x0002e2000c1e1d00 */
[----:B------:R-:W-:-:S03]  /*00f0*/  IMAD.WIDE R28, R3, R0, c[0x0][0x180] ;  /* 0x00006000031c7625 */ /* 0x000fc600078e0200 */
[----:B0-----:R-:W4:Y:S01]  /*0100*/  LDG.E.128 R4, [R4.64+0x800] ;  /* 0x0008000404047981 */ /* 0x001f22000c1e1d00 */
[----:B------:R-:W-:-:S03]  /*0110*/  IMAD.WIDE.U32 R24, R3, R0, c[0x0][0x178] ;  /* 0x00005e0003187625 */ /* 0x000fc600078e0000 */
[----:B-1----:R-:W5:Y:S01]  /*0120*/  LDG.E.128 R8, [R8.64+0x800] ;  /* 0x0008000408087981 */ /* 0x002f62000c1e1d00 */
[----:B------:R-:W-:-:S04]  /*0130*/  IMAD.WIDE.U32 R28, R2, 0x10, R28 ;  /* 0x00000010021c7825 */ /* 0x000fc800078e001c */
[----:B------:R-:W-:Y:S01]  /*0140*/  IMAD.WIDE R2, R2, 0x10, R24 ;  /* 0x0000001002027825 */ /* 0x000fe200078e0218 */
[----:B------:R-:W5:Y:S04]  /*0150*/  LDG.E.128 R20, [R28.64] ;  /* 0x000000041c147981 */ /* 0x000f68000c1e1d00 */
[----:B------:R-:W5:Y:S01]  /*0160*/  LDG.E.128 R24, [R28.64+0x800] ;  /* 0x000800041c187981 */ /* 0x000f62000c1e1d00 */
[----:B--2---:R-:W-:Y:S02]  /*0170*/  FMUL.FTZ R16, R16, c[0x0][0x16c] ;  /* 0x00005b0010107a20 */ /* 0x004fe40000410000 */
[----:B------:R-:W-:Y:S02]  /*0180*/  FMUL.FTZ R0, R17, c[0x0][0x16c] ;  /* 0x00005b0011007a20 */ /* 0x000fe40000410000 */
[----:B---3--:R-:W-:-:S02]  /*0190*/  FMUL.FTZ R12, R12, R16 ;  /* 0x000000100c0c7220 */ /* 0x008fc40000410000 */
[----:B------:R-:W-:Y:S02]  /*01a0*/  FMUL.FTZ R17, R18, c[0x0][0x16c] ;  /* 0x00005b0012117a20 */ /* 0x000fe40000410000 */
[----:B------:R-:W-:Y:S02]  /*01b0*/  FMUL.FTZ R16, R19, c[0x0][0x16c] ;  /* 0x00005b0013107a20 */ /* 0x000fe40000410000 */
[----:B------:R-:W-:Y:S02]  /*01c0*/  FMUL.FTZ R0, R13, R0 ;  /* 0x000000000d007220 */ /* 0x000fe40000410000 */
[----:B------:R-:W-:Y:S02]  /*01d0*/  FMUL.FTZ R13, R14, R17 ;  /* 0x000000110e0d7220 */ /* 0x000fe40000410000 */
[----:B------:R-:W-:Y:S02]  /*01e0*/  FMUL.FTZ R14, R15, R16 ;  /* 0x000000100f0e7220 */ /* 0x000fe40000410000 */
[----:B----4-:R-:W-:-:S02]  /*01f0*/  FMUL.FTZ R15, R4, c[0x0][0x16c] ;  /* 0x00005b00040f7a20 */ /* 0x010fc40000410000 */
[----:B------:R-:W-:Y:S02]  /*0200*/  FMUL.FTZ R17, R6, c[0x0][0x16c] ;  /* 0x00005b0006117a20 */ /* 0x000fe40000410000 */
[----:B------:R-:W-:Y:S02]  /*0210*/  FMUL.FTZ R4, R5, c[0x0][0x16c] ;  /* 0x00005b0005047a20 */ /* 0x000fe40000410000 */
[----:B------:R-:W-:Y:S02]  /*0220*/  FMUL.FTZ R6, R7, c[0x0][0x16c] ;  /* 0x00005b0007067a20 */ /* 0x000fe40000410000 */
[----:B-----5:R-:W-:Y:S02]  /*0230*/  FMUL.FTZ R5, R8, R15 ;  /* 0x0000000f08057220 */ /* 0x020fe40000410000 */
[----:B------:R-:W-:Y:S02]  /*0240*/  FMUL.FTZ R4, R9, R4 ;  /* 0x0000000409047220 */ /* 0x000fe40000410000 */
[----:B------:R-:W-:-:S02]  /*0250*/  FMUL.FTZ R17, R10, R17 ;  /* 0x000000110a117220 */ /* 0x000fc40000410000 */
[----:B------:R-:W-:Y:S02]  /*0260*/  FMUL.FTZ R6, R11, R6 ;  /* 0x000000060b067220 */ /* 0x000fe40000410000 */
[----:B------:R-:W-:Y:S02]  /*0270*/  FFMA.FTZ R23, R23, c[0x0][0x168], R14 ;  /* 0x00005a0017177a23 */ /* 0x000fe4000001000e */
[----:B------:R-:W-:Y:S02]  /*0280*/  FFMA.FTZ R22, R22, c[0x0][0x168], R13 ;  /* 0x00005a0016167a23 */ /* 0x000fe4000001000d */
[----:B------:R-:W-:Y:S02]  /*0290*/  FFMA.FTZ R21, R21, c[0x0][0x168], R0 ;  /* 0x00005a0015157a23 */ /* 0x000fe40000010000 */
[----:B------:R-:W-:Y:S02]  /*02a0*/  FFMA.FTZ R20, R20, c[0x0][0x168], R12 ;  /* 0x00005a0014147a23 */ /* 0x000fe4000001000c */
[----:B------:R-:W-:-:S02]  /*02b0*/  FFMA.FTZ R27, R27, c[0x0][0x168], R6 ;  /* 0x00005a001b1b7a23 */ /* 0x000fc40000010006 */
[----:B------:R-:W-:Y:S02]  /*02c0*/  FFMA.FTZ R26, R26, c[0x0][0x168], R17 ;  /* 0x00005a001a1a7a23 */ /* 0x000fe40000010011 */
[----:B------:R-:W-:Y:S02]  /*02d0*/  FFMA.FTZ R25, R25, c[0x0][0x168], R4 ;  /* 0x00005a0019197a23 */ /* 0x000fe40000010004 */
[----:B------:R-:W-:Y:S01]  /*02e0*/  FFMA.FTZ R24, R24, c[0x0][0x168], R5 ;  /* 0x00005a0018187a23 */ /* 0x000fe20000010005 */
[----:B------:R-:W-:Y:S04]  /*02f0*/  STG.E.128 [R2.64], R20 ;  /* 0x0000001402007986 */ /* 0x000fe8000c101d04 */
[----:B------:R-:W-:Y:S01]  /*0300*/  STG.E.128 [R2.64+0x800], R24 ;  /* 0x0008001802007986 */ /* 0x000fe2000c101d04 */
[----:B------:R-:W-:Y:S05]  /*0310*/  EXIT ;  /* 0x000000000000794d */ /* 0x000fea0003800000 */
.L_x_8748:
        /* <DEDUP_REMOVED lines=146> */
.L_x_8751:
[----:B0-----:R-:W-:-:S13]  /*0c40*/  ISETP.GE.AND P0, PT, R0, R5, PT ;  /* 0x000000050000720c */ /* 0x001fda0003f06270 */
[----:B------:R-:W-:Y:S05]  /*0c50*/  @P0 BRA `(.L_x_8753) ;  /* 0x000000c000000947 */ /* 0x000fea0003800000 */
[----:B------:R-:W-:Y:S02]  /*0c60*/  IADD3 R6, R3, R0, RZ ;  /* 0x0000000003067210 */ /* 0x000fe40007ffe0ff */
[----:B------:R-:W-:Y:S02]  /*0c70*/  MOV R7, 0x4 ;  /* 0x0000000400077802 */ /* 0x000fe40000000f00 */
[----:B------:R-:W-:-:S03]  /*0c80*/  IADD3 R0, R0, 0x80, RZ ;  /* 0x0000008000007810 */ /* 0x000fc60007ffe0ff */
[----:B------:R-:W-:-:S05]  /*0c90*/  IMAD.WIDE.U32 R6, R6, R7, c[0x0][0x178] ;  /* 0x00005e0006067625 */ /* 0x000fca00078e0007 */
[----:B------:R0:W-:Y:S02]  /*0ca0*/  STG.E [R6.64], R13 ;  /* 0x0000000d06007986 */ /* 0x0001e4000c101904 */
.L_x_8752:
[----:B------:R-:W-:-:S13]  /*0cb0*/  ISETP.GE.AND P0, PT, R0, R5, PT ;  /* 0x000000050000720c */ /* 0x000fda0003f06270 */
[----:B------:R-:W-:Y:S05]  /*0cc0*/  @P0 BRA `(.L_x_8754) ;  /* 0x000000d000000947 */ /* 0x000fea0003800000 */
[----:B0-----:R-:W-:Y:S01]  /*0cd0*/  HFMA2.MMA R7, -RZ, RZ, 0, 2.384185791015625e-07 ;  /* 0x00000004ff077435 */ /* 0x001fe200000001ff */
[----:B------:R-:W-:Y:S02]  /*0ce0*/  IADD3 R6, R3, R0, RZ ;  /* 0x0000000003067210 */ /* 0x000fe40007ffe0ff */
[----:B------:R-:W-:-:S07]  /*0cf0*/  IADD3 R0, R0, 0x80, RZ ;  /* 0x0000008000007810 */ /* 0x000fce0007ffe0ff */
[----:B------:R-:W-:-:S05]  /*0d00*/  IMAD.WIDE.U32 R6, R6, R7, c[0x0][0x178] ;  /* 0x00005e0006067625 */ /* 0x000fca00078e0007 */
[----:B------:R0:W-:Y:S02]  /*0d10*/  STG.E [R6.64], R10 ;  /* 0x0000000a06007986 */ /* 0x0001e4000c101904 */
.L_x_8753:
        /* <DEDUP_REMOVED lines=8> */
.L_x_8754:
[----:B------:R-:W-:Y:S05]  /*0da0*/  BSYNC B1 ;  /* 0x0000000000017941 */ /* 0x000fea0003800000 */
.L_x_8750:
[----:B------:R-:W-:-:S13]  /*0db0*/  ISETP.GE.AND P0, PT, R0, R5, PT ;  /* 0x000000050000720c */ /* 0x000fda0003f06270 */
[----:B0-----:R-:W-:Y:S02]  /*0dc0*/  @!P0 IADD3 R6, R3, R0, RZ ;  /* 0x0000000003068210 */ /* 0x001fe40007ffe0ff */
[----:B------:R-:W-:Y:S02]  /*0dd0*/  @!P0 MOV R7, 0x4 ;  /* 0x0000000400078802 */ /* 0x000fe40000000f00 */
[----:B------:R-:W-:-:S03]  /*0de0*/  @!P0 IADD3 R0, R0, 0x80, RZ ;  /* 0x0000008000008810 */ /* 0x000fc60007ffe0ff */
[----:B------:R-:W-:-:S05]  /*0df0*/  @!P0 IMAD.WIDE.U32 R6, R6, R7, c[0x0][0x178] ;  /* 0x00005e0006068625 */ /* 0x000fca00078e0007 */
[----:B------:R0:W-:Y:S02]  /*0e00*/  @!P0 STG.E [R6.64], R8 ;  /* 0x0000000806008986 */ /* 0x0001e4000c101904 */
.L_x_8755:
[----:B------:R-:W-:Y:S05]  /*0e10*/  BSYNC B0 ;  /* 0x0000000000007941 */ /* 0x000fea0003800000 */
.L_x_8749:
        /* <DEDUP_REMOVED lines=8> */
.L_x_8756:
        /* <DEDUP_REMOVED lines=14> */
.L_x_22970:


//--------------------- .text._ZN2at6native29vectorized_elementwise_kernelILi8EZZZNS0_54_GLOBAL__N__d8c5977b_16_LinearAlgebra_cu_9e10b42f_321716addr_kernel_cudaERNS_14TensorIteratorERKN3c106ScalarES8_ENKUlvE_clEvENKUlvE5_clEvEUlfffE0_St5arrayIPcLm4EEEEviT0_T1_ --------------------------
	.section	.text._ZN2at6native29vectorized_elementwise_kernelILi8EZZZNS0_54_GLOBAL__N__d8c5977b_16_LinearAlgebra_cu_9e10b42f_321716addr_kernel_cudaERNS_14TensorIteratorERKN3c106ScalarES8_ENKUlvE_clEvENKUlvE5_clEvEUlfffE0_St5arrayIPcLm4EEEEviT0_T1_,"ax",@progbits
	.sectioninfo	@"SHI_REGISTERS=4"
	.align	128
        .global         _ZN2at6native29vectorized_elementwise_kernelILi8EZZZNS0_54_GLOBAL__N__d8c5977b_16_LinearAlgebra_cu_9e10b42f_321716addr_kernel_cudaERNS_14TensorIteratorERKN3c106ScalarES8_ENKUlvE_clEvENKUlvE5_clEvEUlfffE0_St5arrayIPcLm4EEEEviT0_T1_
        .type           _ZN2at6native29vectorized_elementwise_kernelILi8EZZZNS0_54_GLOBAL__N__d8c5977b_16_LinearAlgebra_cu_9e10b42f_321716addr_kernel_cudaERNS_14TensorIteratorERKN3c106ScalarES8_ENKUlvE_clEvENKUlvE5_clEvEUlfffE0_St5arrayIPcLm4EEEEviT0_T1_,@function
        .size           _ZN2at6native29vectorized_elementwise_kernelILi8EZZZNS0_54_GLOBAL__N__d8c5977b_16_LinearAlgebra_cu_9e10b42f_321716addr_kernel_cudaERNS_14TensorIteratorERKN3c106ScalarES8_ENKUlvE_clEvENKUlvE5_clEvEUlfffE0_St5arrayIPcLm4EEEEviT0_T1_,(.L_x_22971 - _ZN2at6native29vectorized_elementwise_kernelILi8EZZZNS0_54_GLOBAL__N__d8c5977b_16_LinearAlgebra_cu_9e10b42f_321716addr_kernel_cudaERNS_14TensorIteratorERKN3c106ScalarES8_ENKUlvE_clEvENKUlvE5_clEvEUlfffE0_St5arrayIPcLm4EEEEviT0_T1_)
        .other          _ZN2at6native29vectorized_elementwise_kernelILi8EZZZNS0_54_GLOBAL__N__d8c5977b_16_LinearAlgebra_cu_9e10b42f_321716addr_kernel_cudaERNS_14TensorIteratorERKN3c106ScalarES8_ENKUlvE_clEvENKUlvE5_clEvEUlfffE0_St5arrayIPcLm4EEEEviT0_T1_,@"STO_CUDA_ENTRY STV_DEFAULT"
_ZN2at6native29vectorized_elementwise_kernelILi8EZZZNS0_54_GLOBAL__N__d8c5977b_16_LinearAlgebra_cu_9e10b42f_321716addr_kernel_cudaERNS_14TensorIteratorERKN3c106ScalarES8_ENKUlvE_clEvENKUlvE5_clEvEUlfffE0_St5arrayIPcLm4EEEEviT0_T1_:
.text._ZN2at6native29vectorized_elementwise_kernelILi8EZZZNS0_54_GLOBAL__N__d8c5977b_16_LinearAlgebra_cu_9e10b42f_321716addr_kernel_cudaERNS_14TensorIteratorERKN3c106ScalarES8_ENKUlvE_clEvENKUlvE5_clEvEUlfffE0_St5arrayIPcLm4EEEEviT0_T1_:
[----:B------:R-:W-:Y:S02]  /*0000*/  MOV R1, c[0x0][0x28] ;  /* 0x00000a0000017a02 */ /* 0x000fe40000000f00 */
[----:B------:R-:W-:Y:S05]  /*0010*/  EXIT ;  /* 0x000000000000794d */ /* 0x000fea0003800000 */
.L_x_8757:
        /* <DEDUP_REMOVED lines=14> */
.L_x_22971:


//--------------------- .text._ZN2at6native18elementwise_kernelILi128ELi4EZNS0_15gpu_kernel_implIZZZNS0_54_GLOBAL__N__d8c5977b_16_LinearAlgebra_cu_9e10b42f_321716addr_kernel_cudaERNS_14TensorIteratorERKN3c106ScalarES9_ENKUlvE_clEvENKUlvE5_clEvEUlfffE_EEvRNS_18TensorIteratorBaseERKT_EUliE_EEviT1_ --------------------------
	.section	.text._ZN2at6native18elementwise_kernelILi128ELi4EZNS0_15gpu_kernel_implIZZZNS0_54_GLOBAL__N__d8c5977b_16_LinearAlgebra_cu_9e10b42f_321716addr_kernel_cudaERNS_14TensorIteratorERKN3c106ScalarES9_ENKUlvE_clEvENKUlvE5_clEvEUlfffE_EEvRNS_18TensorIteratorBaseERKT_EUliE_EEviT1_,"ax",@progbits
	.sectioninfo	@"SHI_REGISTERS=27"
	.align	128
        .global         _ZN2at6native18elementwise_kernelILi128ELi4EZNS0_15gpu_kernel_implIZZZNS0_54_GLOBAL__N__d8c5977b_16_LinearAlgebra_cu_9e10b42f_321716addr_kernel_cudaERNS_14TensorIteratorERKN3c106ScalarES9_ENKUlvE_clEvENKUlvE5_clEvEUlfffE_EEvRNS_18TensorIteratorBaseERKT_EUliE_EEviT1_
        .type           _ZN2at6native18elementwise_kernelILi128ELi4EZNS0_15gpu_kernel_implIZZZNS0_54_GLOBAL__N__d8c5977b_16_LinearAlgebra_cu_9e10b42f_321716addr_kernel_cudaERNS_14TensorIteratorERKN3c106ScalarES9_ENKUlvE_clEvENKUlvE5_clEvEUlfffE_EEvRNS_18TensorIteratorBaseERKT_EUliE_EEviT1_,@function
        .size           _ZN2at6native18elementwise_kernelILi128ELi4EZNS0_15gpu_kernel_implIZZZNS0_54_GLOBAL__N__d8c5977b_16_LinearAlgebra_cu_9e10b42f_321716addr_kernel_cudaERNS_14TensorIteratorERKN3c106ScalarES9_ENKUlvE_clEvENKUlvE5_clEvEUlfffE_EEvRNS_18TensorIteratorBaseERKT_EUliE_EEviT1_,(.L_x_22972 - _ZN2at6native18elementwise_kernelILi128ELi4EZNS0_15gpu_kernel_implIZZZNS0_54_GLOBAL__N__d8c5977b_16_LinearAlgebra_cu_9e10b42f_321716addr_kernel_cudaERNS_14TensorIteratorERKN3c106ScalarES9_ENKUlvE_clEvENKUlvE5_clEvEUlfffE_EEvRNS_18TensorIteratorBaseERKT_EUliE_EEviT1_)
        .other          _ZN2at6native18elementwise_kernelILi128ELi4EZNS0_15gpu_kernel_implIZZZNS0_54_GLOBAL__N__d8c5977b_16_LinearAlgebra_cu_9e10b42f_321716addr_kernel_cudaERNS_14TensorIteratorERKN3c106ScalarES9_ENKUlvE_clEvENKUlvE5_clEvEUlfffE_EEvRNS_18TensorIteratorBaseERKT_EUliE_EEviT1_,@"STO_CUDA_ENTRY STV_DEFAULT"
_ZN2at6native18elementwise_kernelILi128ELi4EZNS0_15gpu_kernel_implIZZZNS0_54_GLOBAL__N__d8c5977b_16_LinearAlgebra_cu_9e10b42f_321716addr_kernel_cudaERNS_14TensorIteratorERKN3c106ScalarES9_ENKUlvE_clEvENKUlvE5_clEvEUlfffE_EEvRNS_18TensorIteratorBaseERKT_EUliE_EEviT1_:
.text._ZN2at6native18elementwise_kernelILi128ELi4EZNS0_15gpu_kernel_implIZZZNS0_54_GLOBAL__N__d8c5977b_16_LinearAlgebra_cu_9e10b42f_321716addr_kernel_cudaERNS_14TensorIteratorERKN3c106ScalarES9_ENKUlvE_clEvENKUlvE5_clEvEUlfffE_EEvRNS_18TensorIteratorBaseERKT_EUliE_EEviT1_:
        /* <DEDUP_REMOVED lines=262> */
.L_x_8760:
        /* <DEDUP_REMOVED lines=29> */
.L_x_8761:
        /* <DEDUP_REMOVED lines=18> */
.L_x_8766:
[----:B------:R-:W2:Y:S02]  /*1350*/  LDG.E.U8 R2, [R2.64] ;  /* 0x0000002402027981 */ /* 0x000ea4000c1e1100 */
[----:B--2---:R0:W1:Y:S01]  /*1360*/  I2F.U16 R23, R2 ;  /* 0x0000000200177306 */ /* 0x0040620000101000 */
[----:B------:R-:W-:Y:S05]  /*1370*/  BRA `(.L_x_8768) ;  /* 0x00000ca000007947 */ /* 0x000fea0003800000 */
.L_x_8765:
        /* <DEDUP_REMOVED lines=9> */
.L_x_8770:
[----:B------:R-:W2:Y:S02]  /*1410*/  LDG.E R2, [R2.64] ;  /* 0x0000002402027981 */ /* 0x000ea4000c1e1900 */
[----:B--2---:R0:W1:Y:S01]  /*1420*/  I2F R23, R2 ;  /* 0x0000000200177306 */ /* 0x0040620000201400 */
[----:B------:R-:W-:Y:S05]  /*1430*/  BRA `(.L_x_8768) ;  /* 0x00000be000007947 */ /* 0x000fea0003800000 */
.L_x_8769:
[----:B------:R-:W2:Y:S02]  /*1440*/  LDG.E.U16 R2, [R2.64] ;  /* 0x0000002402027981 */ /* 0x000ea4000c1e1500 */
[----:B--2---:R0:W1:Y:S01]  /*1450*/  I2F.S16 R23, R2 ;  /* 0x0000000200177306 */ /* 0x0040620000101400 */
[----:B------:R-:W-:Y:S05]  /*1460*/  BRA `(.L_x_8768) ;  /* 0x00000bb000007947 */ /* 0x000fea0003800000 */
.L_x_8764:
        /* <DEDUP_REMOVED lines=8> */
.L_x_8772:
[----:B------:R-:W2:Y:S02]  /*14f0*/  LDG.E.U16 R2, [R2.64] ;  /* 0x0000002402027981 */ /* 0x000ea4000c1e1500 */
[----:B--2---:R-:W-:Y:S01]  /*1500*/  HADD2.F32 R23, -RZ, R2.H0_H0 ;  /* 0x20000002ff177230 */ /* 0x004fe20000004100 */
[----:B------:R-:W-:Y:S05]  /*1510*/  BRA `(.L_x_8768) ;  /* 0x00000b0000007947 */ /* 0x000fea0003800000 */
.L_x_8771:
        /* <DEDUP_REMOVED lines=8> */
.L_x_8774:
[----:B------:R-:W2:Y:S02]  /*15a0*/  LDG.E.U16 R2, [R2.64] ;  /* 0x0000002402027981 */ /* 0x000ea4000c1e1500 */
[----:B--2---:R-:W-:Y:S01]  /*15b0*/  HADD2.F32 R23, -RZ, R2.H0_H0 ;  /* 0x20000002ff177230 */ /* 0x004fe20000004100 */
[----:B------:R-:W-:Y:S05]  /*15c0*/  BRA `(.L_x_8768) ;  /* 0x00000a5000007947 */ /* 0x000fea0003800000 */
.L_x_8773:
[----:B------:R-:W2:Y:S02]  /*15d0*/  LDG.E.64 R2, [R2.64] ;  /* 0x0000002402027981 */ /* 0x000ea4000c1e1b00 */
[----:B--2---:R-:W0:Y:S01]  /*15e0*/  F2F.F32.F64 R23, R2 ;  /* 0x0000000200177310 */ /* 0x004e220000301000 */
[----:B------:R-:W0:-:S14]  /*15f0*/  DSETP.GEU.AND P0, PT, |R2|, c[0x2][0x0], PT ;  /* 0x008000000200762a */ /* 0x000e1c0003f0e200 */
[----:B0-----:R-:W-:Y:S01]  /*1600*/  @!P0 FMUL R23, R23, 1.175494350822287508e-38 ;  /* 0x0080000017178820 */ /* 0x001fe20000400000 */
[----:B------:R-:W-:Y:S05]  /*1610*/  BRA `(.L_x_8768) ;  /* 0x00000a0000007947 */ /* 0x000fea0003800000 */
.L_x_8763:
        /* <DEDUP_REMOVED lines=12> */
.L_x_8777:
[----:B------:R-:W2:Y:S02]  /*16e0*/  LDG.E.64 R2, [R2.64] ;  /* 0x0000002402027981 */ /* 0x000ea4000c1e1b00 */
[----:B--2---:R-:W0:Y:S01]  /*16f0*/  F2F.F32.F64 R23, R2 ;  /* 0x0000000200177310 */ /* 0x004e220000301000 */
[----:B------:R-:W0:-:S14]  /*1700*/  DSETP.GEU.AND P0, PT, |R2|, c[0x2][0x0], PT ;  /* 0x008000000200762a */ /* 0x000e1c0003f0e200 */
[----:B0-----:R-:W-:Y:S01]  /*1710*/  @!P0 FMUL R23, R23, 1.175494350822287508e-38 ;  /* 0x0080000017178820 */ /* 0x001fe20000400000 */
[----:B------:R-:W-:Y:S05]  /*1720*/  BRA `(.L_x_8768) ;  /* 0x000008f000007947 */ /* 0x000fea0003800000 */
.L_x_8776:
        /* <DEDUP_REMOVED lines=26> */
.L_x_8779:
        /* <DEDUP_REMOVED lines=13> */
.L_x_8778:
[----:B------:R-:W2:Y:S02]  /*19a0*/  LDG.E.U16 R2, [R2.64] ;  /* 0x0000002402027981 */ /* 0x000ea4000c1e1500 */
[----:B--2---:R-:W-:Y:S01]  /*19b0*/  PRMT R23, RZ, 0x5410, R2 ;  /* 0x00005410ff177816 */ /* 0x004fe20000000002 */
[----:B------:R-:W-:Y:S05]  /*19c0*/  BRA `(.L_x_8768) ;  /* 0x0000065000007947 */ /* 0x000fea0003800000 */
.L_x_8775:
        /* <DEDUP_REMOVED lines=11> */
.L_x_8782:
        /* <DEDUP_REMOVED lines=20> */
.L_x_8784:
[----:B------:R-:W-:Y:S05]  /*1bc0*/  BSYNC B0 ;  /* 0x0000000000007941 */ /* 0x000fea0003800000 */
.L_x_8783:
[----:B------:R-:W-:Y:S01]  /*1bd0*/  IMAD.SHL.U32 R2, R2, 0x100000, RZ ;  /* 0x0010000002027824 */ /* 0x000fe200078e00ff */
[----:B------:R-:W-:-:S04]  /*1be0*/  LEA R0, R0, 0x3b800000, 0x17 ;  /* 0x3b80000000007811 */ /* 0x000fc800078eb8ff */
[----:B------:R-:W-:Y:S01]  /*1bf0*/  LOP3.LUT R23, R0, R2, R23, 0xfe, !PT ;  /* 0x0000000200177212 */ /* 0x000fe200078efe17 */
[----:B------:R-:W-:Y:S05]  /*1c00*/  BRA `(.L_x_8768) ;  /* 0x0000041000007947 */ /* 0x000fea0003800000 */
.L_x_8781:
        /* <DEDUP_REMOVED lines=20> */
.L_x_8786:
[----:B------:R-:W-:Y:S05]  /*1d50*/  BSYNC B0 ;  /* 0x0000000000007941 */ /* 0x000fea0003800000 */
.L_x_8785:
[----:B------:R-:W-:Y:S01]  /*1d60*/  IMAD.SHL.U32 R2, R2, 0x200000, RZ ;  /* 0x0020000002027824 */ /* 0x000fe200078e00ff */
[----:B------:R-:W-:-:S04]  /*1d70*/  LEA R0, R0, 0x37800000, 0x17 ;  /* 0x3780000000007811 */ /* 0x000fc800078eb8ff */
[----:B------:R-:W-:Y:S01]  /*1d80*/  LOP3.LUT R23, R0, R2, R23, 0xfe, !PT ;  /* 0x0000000200177212 */ /* 0x000fe200078efe17 */
[----:B------:R-:W-:Y:S05]  /*1d90*/  BRA `(.L_x_8768) ;  /* 0x0000028000007947 */ /* 0x000fea0003800000 */
.L_x_8780:
        /* <DEDUP_REMOVED lines=14> */
.L_x_8767:
        /* <DEDUP_REMOVED lines=21> */
.L_x_8788:
[----:B------:R-:W2:Y:S02]  /*1fd0*/  LDG.E.64 R2, [R2.64] ;  /* 0x0000002402027981 */ /* 0x000ea4000c1e1b00 */
[----:B--2---:R0:W1:Y:S01]  /*1fe0*/  I2F.U64 R23, R2 ;  /* 0x0000000200177312 */ /* 0x0040620000301000 */
[----:B------:R-:W-:Y:S05]  /*1ff0*/  BRA `(.L_x_8768) ;  /* 0x0000002000007947 */ /* 0x000fea0003800000 */
.L_x_8787:
[----:B------:R-:W2:Y:S02]  /*2000*/  LDG.E R2, [R2.64] ;  /* 0x0000002402027981 */ /* 0x000ea4000c1e1900 */
[----:B--2---:R0:W1:Y:S02]  /*2010*/  I2F.U32 R23, R2 ;  /* 0x0000000200177306 */ /* 0x0040640000201000 */
.L_x_8768:
[----:B------:R-:W-:Y:S05]  /*2020*/  BSYNC B6 ;  /* 0x0000000000067941 */ /* 0x000fea0003800000 */
.L_x_8762:
        /* <DEDUP_REMOVED lines=16> */
[----:B--2---:R-:W0:Y:S01]  /*2130*/  I2F.S16 R0, R0 ;  /* 0x0000000000007306 */ /* 0x004e220000101400 */
[----:B------:R-:W-:Y:S05]  /*2140*/  BRA `(.L_x_8795) ;  /* 0x00000cd000007947 */ /* 0x000fea0003800000 */
.L_x_8793:
[----:B------:R-:W2:Y:S02]  /*2150*/  LDG.E.U8 R0, [R2.64] ;  /* 0x0000002402007981 */ /* 0x000ea4000c1e1100 */
[----:B--2---:R-:W0:Y:S01]  /*2160*/  I2F.U16 R0, R0 ;  /* 0x0000000000007306 */ /* 0x004e220000101000 */
[----:B------:R-:W-:Y:S05]  /*2170*/  BRA `(.L_x_8795) ;  /* 0x00000ca000007947 */ /* 0x000fea0003800000 */
.L_x_8792:
        /* <DEDUP_REMOVED lines=9> */
.L_x_8797:
[----:B------:R-:W2:Y:S02]  /*2210*/  LDG.E R0, [R2.64] ;  /* 0x0000002402007981 */ /* 0x000ea4000c1e1900 */
[----:B--2---:R-:W0:Y:S01]  /*2220*/  I2F R0, R0 ;  /* 0x0000000000007306 */ /* 0x004e220000201400 */
[----:B------:R-:W-:Y:S05]  /*2230*/  BRA `(.L_x_8795) ;  /* 0x00000be000007947 */ /* 0x000fea0003800000 */
.L_x_8796:
[----:B------:R-:W2:Y:S02]  /*2240*/  LDG.E.U16 R0, [R2.64] ;  /* 0x0000002402007981 */ /* 0x000ea4000c1e1500 */
[----:B--2---:R-:W0:Y:S01]  /*2250*/  I2F.S16 R0, R0 ;  /* 0x0000000000007306 */ /* 0x004e220000101400 */
[----:B------:R-:W-:Y:S05]  /*2260*/  BRA `(.L_x_8795) ;  /* 0x00000bb000007947 */ /* 0x000fea0003800000 */
.L_x_8791:
        /* <DEDUP_REMOVED lines=8> */
.L_x_8799:
[----:B------:R-:W2:Y:S02]  /*22f0*/  LDG.E.U16 R0, [R2.64] ;  /* 0x0000002402007981 */ /* 0x000ea4000c1e1500 */
[----:B--2---:R-:W-:Y:S01]  /*2300*/  HADD2.F32 R0, -RZ, R0.H0_H0 ;  /* 0x20000000ff007230 */ /* 0x004fe20000004100 */
[----:B------:R-:W-:Y:S05]  /*2310*/  BRA `(.L_x_8795) ;  /* 0x00000b0000007947 */ /* 0x000fea0003800000 */
.L_x_8798:
        /* <DEDUP_REMOVED lines=8> */
.L_x_8801:
[----:B------:R-:W2:Y:S02]  /*23a0*/  LDG.E.U16 R0, [R2.64] ;  /* 0x0000002402007981 */ /* 0x000ea4000c1e1500 */
[----:B--2---:R-:W-:Y:S01]  /*23b0*/  HADD2.F32 R0, -RZ, R0.H0_H0 ;  /* 0x20000000ff007230 */ /* 0x004fe20000004100 */
[----:B------:R-:W-:Y:S05]  /*23c0*/  BRA `(.L_x_8795) ;  /* 0x00000a5000007947 */ /* 0x000fea0003800000 */
.L_x_8800:
[----:B------:R-:W2:Y:S02]  /*23d0*/  LDG.E.64 R2, [R2.64] ;  /* 0x0000002402027981 */ /* 0x000ea4000c1e1b00 */
[----:B--2---:R-:W0:Y:S01]  /*23e0*/  F2F.F32.F64 R0, R2 ;  /* 0x0000000200007310 */ /* 0x004e220000301000 */
[----:B------:R-:W0:-:S14]  /*23f0*/  DSETP.GEU.AND P0, PT, |R2|, c[0x2][0x0], PT ;  /* 0x008000000200762a */ /* 0x000e1c0003f0e200 */
[----:B0-----:R-:W-:Y:S01]  /*2400*/  @!P0 FMUL R0, R0, 1.175494350822287508e-38 ;  /* 0x0080000000008820 */ /* 0x001fe20000400000 */
[----:B------:R-:W-:Y:S05]  /*2410*/  BRA `(.L_x_8795) ;  /* 0x00000a0000007947 */ /* 0x000fea0003800000 */
.L_x_8790:
        /* <DEDUP_REMOVED lines=12> */
.L_x_8804:
[----:B------:R-:W2:Y:S02]  /*24e0*/  LDG.E.64 R2, [R2.64] ;  /* 0x0000002402027981 */ /* 0x000ea4000c1e1b00 */
[----:B--2---:R-:W0:Y:S01]  /*24f0*/  F2F.F32.F64 R0, R2 ;  /* 0x0000000200007310 */ /* 0x004e220000301000 */
[----:B------:R-:W0:-:S14]  /*2500*/  DSETP.GEU.AND P0, PT, |R2|, c[0x2][0x0], PT ;  /* 0x008000000200762a */ /* 0x000e1c0003f0e200 */
[----:B0-----:R-:W-:Y:S01]  /*2510*/  @!P0 FMUL R0, R0, 1.175494350822287508e-38 ;  /* 0x0080000000008820 */ /* 0x001fe20000400000 */
[----:B------:R-:W-:Y:S05]  /*2520*/  BRA `(.L_x_8795) ;  /* 0x000008f000007947 */ /* 0x000fea0003800000 */
.L_x_8803:
        /* <DEDUP_REMOVED lines=26> */
.L_x_8806:
        /* <DEDUP_REMOVED lines=13> */
.L_x_8805:
[----:B------:R-:W2:Y:S02]  /*27a0*/  LDG.E.U16 R0, [R2.64] ;  /* 0x0000002402007981 */ /* 0x000ea4000c1e1500 */
[----:B--2---:R-:W-:Y:S01]  /*27b0*/  PRMT R0, RZ, 0x5410, R0 ;  /* 0x00005410ff007816 */ /* 0x004fe20000000000 */
[----:B------:R-:W-:Y:S05]  /*27c0*/  BRA `(.L_x_8795) ;  /* 0x0000065000007947 */ /* 0x000fea0003800000 */
.L_x_8802:
        /* <DEDUP_REMOVED lines=9> */
[----:B--2---:R-:W0:Y:S01]  /*2860*/  I2F.U16 R0, R0 ;  /* 0x0000000000007306 */ /* 0x004e220000101000 */
[----:B------:R-:W-:Y:S05]  /*2870*/  BRA `(.L_x_8795) ;  /* 0x000005a000007947 */ /* 0x000fea0003800000 */
.L_x_8809:
        /* <DEDUP_REMOVED lines=20> */
.L_x_8811:
[----:B------:R-:W-:Y:S05]  /*29c0*/  BSYNC B0 ;  /* 0x0000000000007941 */ /* 0x000fea0003800000 */
.L_x_8810:
[----:B------:R-:W-:Y:S01]  /*29d0*/  LEA R3, R0, 0x3b800000, 0x17 ;  /* 0x3b80000000037811 */ /* 0x000fe200078eb8ff */
[----:B------:R-:W-:-:S05]  /*29e0*/  IMAD.SHL.U32 R0, R2, 0x100000, RZ ;  /* 0x0010000002007824 */ /* 0x000fca00078e00ff */
[----:B------:R-:W-:Y:S01]  /*29f0*/  LOP3.LUT R0, R3, R0, R4, 0xfe, !PT ;  /* 0x0000000003007212 */ /* 0x000fe200078efe04 */
[----:B------:R-:W-:Y:S05]  /*2a00*/  BRA `(.L_x_8795) ;  /* 0x0000041000007947 */ /* 0x000fea0003800000 */
.L_x_8808:
        /* <DEDUP_REMOVED lines=20> */
.L_x_8813:
[----:B------:R-:W-:Y:S05]  /*2b50*/  BSYNC B0 ;  /* 0x0000000000007941 */ /* 0x000fea0003800000 */
.L_x_8812:
[----:B------:R-:W-:Y:S01]  /*2b60*/  LEA R3, R0, 0x37800000, 0x17 ;  /* 0x3780000000037811 */ /* 0x000fe200078eb8ff */
[----:B------:R-:W-:-:S05]  /*2b70*/  IMAD.SHL.U32 R0, R2, 0x200000, RZ ;  /* 0x0020000002007824 */ /* 0x000fca00078e00ff */
[----:B------:R-:W-:Y:S01]  /*2b80*/  LOP3.LUT R0, R3, R0, R4, 0xfe, !PT ;  /* 0x0000000003007212 */ /* 0x000fe200078efe04 */
[----:B------:R-:W-:Y:S05]  /*2b90*/  BRA `(.L_x_8795) ;  /* 0x0000028000007947 */ /* 0x000fea0003800000 */
.L_x_8807:
        /* <DEDUP_REMOVED lines=14> */
.L_x_8794:
        /* <DEDUP_REMOVED lines=21> */
.L_x_8815:
[----:B------:R-:W2:Y:S02]  /*2dd0*/  LDG.E.64 R2, [R2.64] ;  /* 0x0000002402027981 */ /* 0x000ea4000c1e1b00 */
[----:B--2---:R0:W2:Y:S01]  /*2de0*/  I2F.U64 R0, R2 ;  /* 0x0000000200007312 */ /* 0x0040a20000301000 */
[----:B------:R-:W-:Y:S05]  /*2df0*/  BRA `(.L_x_8795) ;  /* 0x0000002000007947 */ /* 0x000fea0003800000 */
.L_x_8814:
[----:B------:R-:W2:Y:S02]  /*2e00*/  LDG.E R0, [R2.64] ;  /* 0x0000002402007981 */ /* 0x000ea4000c1e1900 */
[----:B--2---:R-:W0:Y:S02]  /*2e10*/  I2F.U32 R0, R0 ;  /* 0x0000000000007306 */ /* 0x004e240000201000 */
.L_x_8795:
[----:B------:R-:W-:Y:S05]  /*2e20*/  BSYNC B6 ;  /* 0x0000000000067941 */ /* 0x000fea0003800000 */
.L_x_8789:
[----:B------:R-:W3:Y:S01]  /*2e30*/  LDC.U8 R4, c[0x0][0x458] ;  /* 0x00011600ff047b82 */ /* 0x000ee20000000000 */
[----:B-1---5:R-:W-:-:S04]  /*2e40*/  FMUL.FTZ R23, R23, c[0x0][0x448] ;  /* 0x0001120017177a20 */ /* 0x022fc80000410000 */
[----:B0-2---:R-:W-:Y:S01]  /*2e50*/  FMUL.FTZ R2, R23, R0 ;  /* 0x0000000017027220 */ /* 0x005fe20000410000 */
        /* <DEDUP_REMOVED lines=14> */
.L_x_8819:
[----:B------:R-:W0:Y:S02]  /*2f40*/  F2I.S64.TRUNC R2, R2 ;  /* 0x0000000200027311 */ /* 0x000e24000020d900 */
[----:B0-----:R-:W-:-:S05]  /*2f50*/  IMAD.MOV.U32 R5, RZ, RZ, R2 ;  /* 0x000000ffff057224 */ /* 0x001fca00078e0002 */
[----:B------:R0:W-:Y:S01]  /*2f60*/  STG.E.U8 [R16.64], R5 ;  /* 0x0000000510007986 */ /* 0x0001e2000c101124 */
[----:B------:R-:W-:Y:S05]  /*2f70*/  BRA `(.L_x_8821) ;  /* 0x00000d3000007947 */ /* 0x000fea0003800000 */
.L_x_8818:
        /* <DEDUP_REMOVED lines=9> */
.L_x_8823:
[----:B------:R-:W0:Y:S02]  /*3010*/  F2I.FTZ.TRUNC.NTZ R3, R2 ;  /* 0x0000000200037305 */ /* 0x000e24000021f100 */
[----:B0-----:R0:W-:Y:S01]  /*3020*/  STG.E [R16.64], R3 ;  /* 0x0000000310007986 */ /* 0x0011e2000c101924 */
[----:B------:R-:W-:Y:S05]  /*3030*/  BRA `(.L_x_8821) ;  /* 0x00000c7000007947 */ /* 0x000fea0003800000 */
.L_x_8822:
[----:B------:R-:W0:Y:S02]  /*3040*/  F2I.FTZ.TRUNC.NTZ R3, R2 ;  /* 0x0000000200037305 */ /* 0x000e24000021f100 */
[----:B0-----:R0:W-:Y:S01]  /*3050*/  STG.E.U16 [R16.64], R3 ;  /* 0x0000000310007986 */ /* 0x0011e2000c101524 */
[----:B------:R-:W-:Y:S05]  /*3060*/  BRA `(.L_x_8821) ;  /* 0x00000c4000007947 */ /* 0x000fea0003800000 */
.L_x_8817:
        /* <DEDUP_REMOVED lines=8> */
.L_x_8825:
[----:B------:R-:W-:-:S05]  /*30f0*/  F2FP.PACK_AB R2, RZ, R2 ;  /* 0x00000002ff02723e */ /* 0x000fca00000000ff */
[----:B------:R0:W-:Y:S01]  /*3100*/  STG.E.U16 [R16.64], R2 ;  /* 0x0000000210007986 */ /* 0x0001e2000c101524 */
[----:B------:R-:W-:Y:S05]  /*3110*/  BRA `(.L_x_8821) ;  /* 0x00000b9000007947 */ /* 0x000fea0003800000 */
.L_x_8824:
        /* <DEDUP_REMOVED lines=9> */
.L_x_8827:
[----:B------:R-:W-:-:S04]  /*31b0*/  F2FP.PACK_AB R3, RZ, R2 ;  /* 0x00000002ff03723e */ /* 0x000fc800000000ff */
[----:B------:R-:W-:-:S05]  /*31c0*/  PRMT R3, R3, 0x5410, RZ ;  /* 0x0000541003037816 */ /* 0x000fca00000000ff */
[----:B------:R0:W-:Y:S01]  /*31d0*/  STG.E [R16.64], R3 ;  /* 0x0000000310007986 */ /* 0x0001e2000c101924 */
[----:B------:R-:W-:Y:S05]  /*31e0*/  BRA `(.L_x_8821) ;  /* 0x00000ac000007947 */ /* 0x000fea0003800000 */
.L_x_8826:
[----:B------:R-:W-:-:S06]  /*31f0*/  FMUL.FTZ R2, R2, 1 ;  /* 0x3f80000002027820 */ /* 0x000fcc0000410000 */
[----:B------:R-:W0:Y:S02]  /*3200*/  F2F.F64.F32 R2, R2 ;  /* 0x0000000200027310 */ /* 0x000e240000201800 */
[----:B0-----:R0:W-:Y:S01]  /*3210*/  STG.E.64 [R16.64], R2 ;  /* 0x0000000210007986 */ /* 0x0011e2000c101b24 */
[----:B------:R-:W-:Y:S05]  /*3220*/  BRA `(.L_x_8821) ;  /* 0x00000a8000007947 */ /* 0x000fea0003800000 */
.L_x_8816:
        /* <DEDUP_REMOVED lines=12> */
.L_x_8830:
[----:B------:R-:W-:Y:S01]  /*32f0*/  FMUL.FTZ R4, R2, 1 ;  /* 0x3f80000002047820 */ /* 0x000fe20000410000 */
[----:B------:R-:W-:-:S05]  /*3300*/  CS2R R6, SRZ ;  /* 0x0000000000067805 */ /* 0x000fca000001ff00 */
[----:B------:R-:W0:Y:S02]  /*3310*/  F2F.F64.F32 R4, R4 ;  /* 0x0000000400047310 */ /* 0x000e240000201800 */
[----:B0-----:R0:W-:Y:S01]  /*3320*/  STG.E.128 [R16.64], R4 ;  /* 0x0000000410007986 */ /* 0x0011e2000c101d24 */
[----:B------:R-:W-:Y:S05]  /*3330*/  BRA `(.L_x_8821) ;  /* 0x0000097000007947 */ /* 0x000fea0003800000 */
.L_x_8829:
        /* <DEDUP_REMOVED lines=20> */
.L_x_8834:
[----:B------:R-:W-:Y:S05]  /*3480*/  BSYNC B0 ;  /* 0x0000000000007941 */ /* 0x000fea0003800000 */
.L_x_8833:
[----:B------:R-:W-:-:S05]  /*3490*/  LOP3.LUT R5, R0, R5, RZ, 0xfc, !PT ;  /* 0x0000000500057212 */ /* 0x000fca00078efcff */
[----:B------:R0:W-:Y:S01]  /*34a0*/  STG.E.U8 [R16.64], R5 ;  /* 0x0000000510007986 */ /* 0x0001e2000c101124 */
[----:B------:R-:W-:Y:S05]  /*34b0*/  BRA `(.L_x_8821) ;  /* 0x000007f000007947 */ /* 0x000fea0003800000 */
.L_x_8832:
        /* <DEDUP_REMOVED lines=12> */
.L_x_8836:
[----:B------:R-:W-:Y:S01]  /*3580*/  IMAD.MOV.U32 R0, RZ, RZ, 0x7f ;  /* 0x0000007fff007424 */ /* 0x000fe200078e00ff */
[----:B------:R-:W-:-:S04]  /*3590*/  ISETP.GT.U32.AND P0, PT, R4, 0x7f800000, PT ;  /* 0x7f8000000400780c */ /* 0x000fc80003f04070 */
[----:B------:R-:W-:-:S04]  /*35a0*/  SEL R0, R0, 0x7c, P0 ;  /* 0x0000007c00007807 */ /* 0x000fc80000000000 */
.L_x_8837:
[----:B------:R-:W-:Y:S05]  /*35b0*/  BSYNC B0 ;  /* 0x0000000000007941 */ /* 0x000fea0003800000 */
.L_x_8835:
[----:B------:R-:W-:-:S04]  /*35c0*/  LOP3.LUT R2, R2, 0x80000000, RZ, 0xc0, !PT ;  /* 0x8000000002027812 */ /* 0x000fc800078ec0ff */
[----:B------:R-:W-:-:S04]  /*35d0*/  SHF.R.U32.HI R3, RZ, 0x18, R2 ;  /* 0x00000018ff037819 */ /* 0x000fc80000011602 */
[----:B------:R-:W-:-:S05]  /*35e0*/  LOP3.LUT R3, R0, R3, RZ, 0xfc, !PT ;  /* 0x0000000300037212 */ /* 0x000fca00078efcff */
[----:B------:R0:W-:Y:S01]  /*35f0*/  STG.E.U8 [R16.64], R3 ;  /* 0x0000000310007986 */ /* 0x0001e2000c101124 */
[----:B------:R-:W-:Y:S05]  /*3600*/  BRA `(.L_x_8821) ;  /* 0x000006a000007947 */ /* 0x000fea0003800000 */
.L_x_8831:
[----:B------:R-:W-:-:S05]  /*3610*/  F2FP.BF16.PACK_AB R2, RZ, R2 ;  /* 0x00000002ff02723e */ /* 0x000fca00000010ff */
[----:B------:R0:W-:Y:S01]  /*3620*/  STG.E.U16 [R16.64], R2 ;  /* 0x0000000210007986 */ /* 0x0001e2000c101524 */
[----:B------:R-:W-:Y:S05]  /*3630*/  BRA `(.L_x_8821) ;  /* 0x0000067000007947 */ /* 0x000fea0003800000 */
.L_x_8828:
        /* <DEDUP_REMOVED lines=11> */
.L_x_8840:
        /* <DEDUP_REMOVED lines=16> */
.L_x_8843:
[----:B------:R-:W-:-:S04]  /*37f0*/  LOP3.LUT R2, R2, 0x80000000, RZ, 0xc0, !PT ;  /* 0x8000000002027812 */ /* 0x000fc800078ec0ff */
[----:B------:R-:W-:-:S04]  /*3800*/  SHF.R.U32.HI R3, RZ, 0x18, R2 ;  /* 0x00000018ff037819 */ /* 0x000fc80000011602 */
[----:B------:R-:W-:-:S04]  /*3810*/  LOP3.LUT R0, R0, R3, RZ, 0xfc, !PT ;  /* 0x0000000300007212 */ /* 0x000fc800078efcff */
[----:B------:R-:W-:Y:S02]  /*3820*/  PRMT R8, R0, 0x7610, R8 ;  /* 0x0000761000087816 */ /* 0x000fe40000000008 */
.L_x_8842:
[----:B------:R-:W-:Y:S05]  /*3830*/  BSYNC B0 ;  /* 0x0000000000007941 */ /* 0x000fea0003800000 */
.L_x_8841:
[----:B------:R0:W-:Y:S01]  /*3840*/  STG.E.U8 [R16.64], R8 ;  /* 0x0000000810007986 */ /* 0x0001e2000c101124 */
[----:B------:R-:W-:Y:S05]  /*3850*/  BRA `(.L_x_8821) ;  /* 0x0000045000007947 */ /* 0x000fea0003800000 */
.L_x_8839:
        /* <DEDUP_REMOVED lines=16> */
.L_x_8846:
[----:B------:R-:W-:-:S04]  /*3960*/  LOP3.LUT R2, R2, 0x80000000, RZ, 0xc0, !PT ;  /* 0x8000000002027812 */ /* 0x000fc800078ec0ff */
[----:B------:R-:W-:-:S04]  /*3970*/  SHF.R.U32.HI R3, RZ, 0x18, R2 ;  /* 0x00000018ff037819 */ /* 0x000fc80000011602 */
[----:B------:R-:W-:-:S04]  /*3980*/  LOP3.LUT R0, R0, R3, RZ, 0xfc, !PT ;  /* 0x0000000300007212 */ /* 0x000fc800078efcff */
[----:B------:R-:W-:Y:S02]  /*3990*/  PRMT R8, R0, 0x7610, R8 ;  /* 0x0000761000087816 */ /* 0x000fe40000000008 */
.L_x_8845:
[----:B------:R-:W-:Y:S05]  /*39a0*/  BSYNC B0 ;  /* 0x0000000000007941 */ /* 0x000fea0003800000 */
.L_x_8844:
[----:B------:R0:W-:Y:S01]  /*39b0*/  STG.E.U8 [R16.64], R8 ;  /* 0x0000000810007986 */ /* 0x0001e2000c101124 */
[----:B------:R-:W-:Y:S05]  /*39c0*/  BRA `(.L_x_8821) ;  /* 0x000002e000007947 */ /* 0x000fea0003800000 */
.L_x_8838:
        /* <DEDUP_REMOVED lines=21> */
.L_x_8820:
        /* <DEDUP_REMOVED lines=20> */
.L_x_8848:
[----:B------:R-:W0:Y:S02]  /*3c60*/  F2I.U64.TRUNC R2, R2 ;  /* 0x0000000200027311 */ /* 0x000e24000020d800 */
[----:B0-----:R0:W-:Y:S01]  /*3c70*/  STG.E.64 [R16.64], R2 ;  /* 0x0000000210007986 */ /* 0x0011e2000c101b24 */
[----:B------:R-:W-:Y:S05]  /*3c80*/  BRA `(.L_x_8821) ;  /* 0x0000002000007947 */ /* 0x000fea0003800000 */
.L_x_8847:
[----:B------:R-:W0:Y:S02]  /*3c90*/  F2I.FTZ.U32.TRUNC.NTZ R3, R2 ;  /* 0x0000000200037305 */ /* 0x000e24000021f000 */
[----:B0-----:R0:W-:Y:S02]  /*3ca0*/  STG.E [R16.64], R3 ;  /* 0x0000000310007986 */ /* 0x0011e4000c101924 */
.L_x_8821:
[----:B------:R-:W-:-:S05]  /*3cb0*/  IMAD R18, R19, 0x200, R18 ;  /* 0x0000020013127824 */ /* 0x000fca00078e0212 */
[----:B------:R-:W-:Y:S02]  /*3cc0*/  IADD3 R23, R18, 0x80, RZ ;  /* 0x0000008012177810 */ /* 0x000fe40007ffe0ff */
.L_x_8759:
[----:B------:R-:W-:Y:S05]  /*3cd0*/  BSYNC B7 ;  /* 0x0000000000077941 */ /* 0x000fea0003800000 */
.L_x_8758:
        /* <DEDUP_REMOVED lines=257> */
.L_x_8851:
        /* <DEDUP_REMOVED lines=29> */
.L_x_8852:
        /* <DEDUP_REMOVED lines=18> */
.L_x_8857:
[----:B------:R-:W2:Y:S02]  /*4fe0*/  LDG.E.U8 R2, [R2.64] ;  /* 0x0000002402027981 */ /* 0x000ea4000c1e1100 */
[----:B--2---:R0:W1:Y:S01]  /*4ff0*/  I2F.U16 R19, R2 ;  /* 0x0000000200137306 */ /* 0x0040620000101000 */
[----:B------:R-:W-:Y:S05]  /*5000*/  BRA `(.L_x_8859) ;  /* 0x00000ca000007947 */ /* 0x000fea0003800000 */
.L_x_8856:
        /* <DEDUP_REMOVED lines=9> */
.L_x_8861:
[----:B------:R-:W2:Y:S02]  /*50a0*/  LDG.E R2, [R2.64] ;  /* 0x0000002402027981 */ /* 0x000ea4000c1e1900 */
[----:B--2---:R0:W1:Y:S01]  /*50b0*/  I2F R19, R2 ;  /* 0x0000000200137306 */ /* 0x0040620000201400 */
[----:B------:R-:W-:Y:S05]  /*50c0*/  BRA `(.L_x_8859) ;  /* 0x00000be000007947 */ /* 0x000fea0003800000 */
.L_x_8860:
[----:B------:R-:W2:Y:S02]  /*50d0*/  LDG.E.U16 R2, [R2.64] ;  /* 0x0000002402027981 */ /* 0x000ea4000c1e1500 */
[----:B--2---:R0:W1:Y:S01]  /*50e0*/  I2F.S16 R19, R2 ;  /* 0x0000000200137306 */ /* 0x0040620000101400 */
[----:B------:R-:W-:Y:S05]  /*50f0*/  BRA `(.L_x_8859) ;  /* 0x00000bb000007947 */ /* 0x000fea0003800000 */
.L_x_8855:
        /* <DEDUP_REMOVED lines=8> */
.L_x_8863:
[----:B------:R-:W2:Y:S02]  /*5180*/  LDG.E.U16 R2, [R2.64] ;  /* 0x0000002402027981 */ /* 0x000ea4000c1e1500 */
[----:B--2---:R-:W-:Y:S01]  /*5190*/  HADD2.F32 R19, -RZ, R2.H0_H0 ;  /* 0x20000002ff137230 */ /* 0x004fe20000004100 */
[----:B------:R-:W-:Y:S05]  /*51a0*/  BRA `(.L_x_8859) ;  /* 0x00000b0000007947 */ /* 0x000fea0003800000 */
.L_x_8862:
        /* <DEDUP_REMOVED lines=8> */
.L_x_8865:
[----:B------:R-:W2:Y:S02]  /*5230*/  LDG.E.U16 R2, [R2.64] ;  /* 0x0000002402027981 */ /* 0x000ea4000c1e1500 */
[----:B--2---:R-:W-:Y:S01]  /*5240*/  HADD2.F32 R19, -RZ, R2.H0_H0 ;  /* 0x20000002ff137230 */ /* 0x004fe20000004100 */
[----:B------:R-:W-:Y:S05]  /*5250*/  BRA `(.L_x_8859) ;  /* 0x00000a5000007947 */ /* 0x000fea0003800000 */
.L_x_8864:
[----:B------:R-:W2:Y:S02]  /*5260*/  LDG.E.64 R2, [R2.64] ;  /* 0x0000002402027981 */ /* 0x000ea4000c1e1b00 */
[----:B--2---:R-:W0:Y:S01]  /*5270*/  F2F.F32.F64 R19, R2 ;  /* 0x0000000200137310 */ /* 0x004e220000301000 */
[----:B------:R-:W0:-:S14]  /*5280*/  DSETP.GEU.AND P0, PT, |R2|, c[0x2][0x0], PT ;  /* 0x008000000200762a */ /* 0x000e1c0003f0e200 */
[----:B0-----:R-:W-:Y:S01]  /*5290*/  @!P0 FMUL R19, R19, 1.175494350822287508e-38 ;  /* 0x0080000013138820 */ /* 0x001fe20000400000 */
[----:B------:R-:W-:Y:S05]  /*52a0*/  BRA `(.L_x_8859) ;  /* 0x00000a0000007947 */ /* 0x000fea0003800000 */
.L_x_8854:
        /* <DEDUP_REMOVED lines=12> */
.L_x_8868:
[----:B------:R-:W2:Y:S02]  /*5370*/  LDG.E.64 R2, [R2.64] ;  /* 0x0000002402027981 */ /* 0x000ea4000c1e1b00 */
[----:B--2---:R-:W0:Y:S01]  /*5380*/  F2F.F32.F64 R19, R2 ;  /* 0x0000000200137310 */ /* 0x004e220000301000 */
[----:B------:R-:W0:-:S14]  /*5390*/  DSETP.GEU.AND P0, PT, |R2|, c[0x2][0x0], PT ;  /* 0x008000000200762a */ /* 0x000e1c0003f0e200 */
[----:B0-----:R-:W-:Y:S01]  /*53a0*/  @!P0 FMUL R19, R19, 1.175494350822287508e-38 ;  /* 0x0080000013138820 */ /* 0x001fe20000400000 */
[----:B------:R-:W-:Y:S05]  /*53b0*/  BRA `(.L_x_8859) ;  /* 0x000008f000007947 */ /* 0x000fea0003800000 */
.L_x_8867:
        /* <DEDUP_REMOVED lines=26> */
.L_x_8870:
        /* <DEDUP_REMOVED lines=13> */
.L_x_8869:
[----:B------:R-:W2:Y:S02]  /*5630*/  LDG.E.U16 R2, [R2.64] ;  /* 0x0000002402027981 */ /* 0x000ea4000c1e1500 */
[----:B--2---:R-:W-:Y:S01]  /*5640*/  PRMT R19, RZ, 0x5410, R2 ;  /* 0x00005410ff137816 */ /* 0x004fe20000000002 */
[----:B------:R-:W-:Y:S05]  /*5650*/  BRA `(.L_x_8859) ;  /* 0x0000065000007947 */ /* 0x000fea0003800000 */
.L_x_8866:
        /* <DEDUP_REMOVED lines=11> */
.L_x_8873:
        /* <DEDUP_REMOVED lines=20> */
.L_x_8875:
[----:B------:R-:W-:Y:S05]  /*5850*/  BSYNC B0 ;  /* 0x0000000000007941 */ /* 0x000fea0003800000 */
.L_x_8874:
[----:B------:R-:W-:Y:S01]  /*5860*/  IMAD.SHL.U32 R2, R2, 0x100000, RZ ;  /* 0x0010000002027824 */ /* 0x000fe200078e00ff */
[----:B------:R-:W-:-:S04]  /*5870*/  LEA R0, R0, 0x3b800000, 0x17 ;  /* 0x3b80000000007811 */ /* 0x000fc800078eb8ff */
[----:B------:R-:W-:Y:S01]  /*5880*/  LOP3.LUT R19, R0, R2, R19, 0xfe, !PT ;  /* 0x0000000200137212 */ /* 0x000fe200078efe13 */
[----:B------:R-:W-:Y:S05]  /*5890*/  BRA `(.L_x_8859) ;  /* 0x0000041000007947 */ /* 0x000fea0003800000 */
.L_x_8872:
        /* <DEDUP_REMOVED lines=20> */
.L_x_8877:
[----:B------:R-:W-:Y:S05]  /*59e0*/  BSYNC B0 ;  /* 0x0000000000007941 */ /* 0x000fea0003800000 */
.L_x_8876:
[----:B------:R-:W-:Y:S01]  /*59f0*/  IMAD.SHL.U32 R2, R2, 0x200000, RZ ;  /* 0x0020000002027824 */ /* 0x000fe200078e00ff */
[----:B------:R-:W-:-:S04]  /*5a00*/  LEA R0, R0, 0x37800000, 0x17 ;  /* 0x3780000000007811 */ /* 0x000fc800078eb8ff */
[----:B------:R-:W-:Y:S01]  /*5a10*/  LOP3.LUT R19, R0, R2, R19, 0xfe, !PT ;  /* 0x0000000200137212 */ /* 0x000fe200078efe13 */
[----:B------:R-:W-:Y:S05]  /*5a20*/  BRA `(.L_x_8859) ;  /* 0x0000028000007947 */ /* 0x000fea0003800000 */
.L_x_8871:
        /* <DEDUP_REMOVED lines=14> */
.L_x_8858:
        /* <DEDUP_REMOVED lines=21> */
.L_x_8879:
[----:B------:R-:W2:Y:S02]  /*5c60*/  LDG.E.64 R2, [R2.64] ;  /* 0x0000002402027981 */ /* 0x000ea4000c1e1b00 */
[----:B--2---:R0:W1:Y:S01]  /*5c70*/  I2F.U64 R19, R2 ;  /* 0x0000000200137312 */ /* 0x0040620000301000 */
[----:B------:R-:W-:Y:S05]  /*5c80*/  BRA `(.L_x_8859) ;  /* 0x0000002000007947 */ /* 0x000fea0003800000 */
.L_x_8878:
[----:B------:R-:W2:Y:S02]  /*5c90*/  LDG.E R2, [R2.64] ;  /* 0x0000002402027981 */ /* 0x000ea4000c1e1900 */
[----:B--2---:R0:W1:Y:S02]  /*5ca0*/  I2F.U32 R19, R2 ;  /* 0x0000000200137306 */ /* 0x0040640000201000 */
.L_x_8859:
[----:B------:R-:W-:Y:S05]  /*5cb0*/  BSYNC B6 ;  /* 0x0000000000067941 */ /* 0x000fea0003800000 */
.L_x_8853:
        /* <DEDUP_REMOVED lines=18> */
.L_x_8884:
[----:B------:R-:W2:Y:S02]  /*5de0*/  LDG.E.U8 R0, [R2.64] ;  /* 0x0000002402007981 */ /* 0x000ea4000c1e1100 */
[----:B--2---:R-:W0:Y:S01]  /*5df0*/  I2F.U16 R0, R0 ;  /* 0x0000000000007306 */ /* 0x004e220000101000 */
[----:B------:R-:W-:Y:S05]  /*5e00*/  BRA `(.L_x_8886) ;  /* 0x00000ca000007947 */ /* 0x000fea0003800000 */
.L_x_8883:
        /* <DEDUP_REMOVED lines=9> */
.L_x_8888:
[----:B------:R-:W2:Y:S02]  /*5ea0*/  LDG.E R0, [R2.64] ;  /* 0x0000002402007981 */ /* 0x000ea4000c1e1900 */
[----:B--2---:R-:W0:Y:S01]  /*5eb0*/  I2F R0, R0 ;  /* 0x0000000000007306 */ /* 0x004e220000201400 */
[----:B------:R-:W-:Y:S05]  /*5ec0*/  BRA `(.L_x_8886) ;  /* 0x00000be000007947 */ /* 0x000fea0003800000 */
.L_x_8887:
[----:B------:R-:W2:Y:S02]  /*5ed0*/  LDG.E.U16 R0, [R2.64] ;  /* 0x0000002402007981 */ /* 0x000ea4000c1e1500 */
[----:B--2---:R-:W0:Y:S01]  /*5ee0*/  I2F.S16 R0, R0 ;  /* 0x0000000000007306 */ /* 0x004e220000101400 */
[----:B------:R-:W-:Y:S05]  /*5ef0*/  BRA `(.L_x_8886) ;  /* 0x00000bb000007947 */ /* 0x000fea0003800000 */
.L_x_8882:
        /* <DEDUP_REMOVED lines=8> */
.L_x_8890:
[----:B------:R-:W2:Y:S02]  /*5f80*/  LDG.E.U16 R0, [R2.64] ;  /* 0x0000002402007981 */ /* 0x000ea4000c1e1500 */
[----:B--2---:R-:W-:Y:S01]  /*5f90*/  HADD2.F32 R0, -RZ, R0.H0_H0 ;  /* 0x20000000ff007230 */ /* 0x004fe20000004100 */
[----:B------:R-:W-:Y:S05]  /*5fa0*/  BRA `(.L_x_8886) ;  /* 0x00000b0000007947 */ /* 0x000fea0003800000 */
.L_x_8889:
        /* <DEDUP_REMOVED lines=8> */
.L_x_8892:
[----:B------:R-:W2:Y:S02]  /*6030*/  LDG.E.U16 R0, [R2.64] ;  /* 0x0000002402007981 */ /* 0x000ea4000c1e1500 */
[----:B--2---:R-:W-:Y:S01]  /*6040*/  HADD2.F32 R0, -RZ, R0.H0_H0 ;  /* 0x20000000ff007230 */ /* 0x004fe20000004100 */
[----:B------:R-:W-:Y:S05]  /*6050*/  BRA `(.L_x_8886) ;  /* 0x00000a5000007947 */ /* 0x000fea0003800000 */
.L_x_8891:
[----:B------:R-:W2:Y:S02]  /*6060*/  LDG.E.64 R2, [R2.64] ;  /* 0x0000002402027981 */ /* 0x000ea4000c1e1b00 */
[----:B--2---:R-:W0:Y:S01]  /*6070*/  F2F.F32.F64 R0, R2 ;  /* 0x0000000200007310 */ /* 0x004e220000301000 */
[----:B------:R-:W0:-:S14]  /*6080*/  DSETP.GEU.AND P0, PT, |R2|, c[0x2][0x0], PT ;  /* 0x008000000200762a */ /* 0x000e1c0003f0e200 */
[----:B0-----:R-:W-:Y:S01]  /*6090*/  @!P0 FMUL R0, R0, 1.175494350822287508e-38 ;  /* 0x0080000000008820 */ /* 0x001fe20000400000 */
[----:B------:R-:W-:Y:S05]  /*60a0*/  BRA `(.L_x_8886) ;  /* 0x00000a0000007947 */ /* 0x000fea0003800000 */
.L_x_8881:
        /* <DEDUP_REMOVED lines=12> */
.L_x_8895:
[----:B------:R-:W2:Y:S02]  /*6170*/  LDG.E.64 R2, [R2.64] ;  /* 0x0000002402027981 */ /* 0x000ea4000c1e1b00 */
[----:B--2---:R-:W0:Y:S01]  /*6180*/  F2F.F32.F64 R0, R2 ;  /* 0x0000000200007310 */ /* 0x004e220000301000 */
[----:B------:R-:W0:-:S14]  /*6190*/  DSETP.GEU.AND P0, PT, |R2|, c[0x2][0x0], PT ;  /* 0x008000000200762a */ /* 0x000e1c0003f0e200 */
[----:B0-----:R-:W-:Y:S01]  /*61a0*/  @!P0 FMUL R0, R0, 1.175494350822287508e-38 ;  /* 0x0080000000008820 */ /* 0x001fe20000400000 */
[----:B------:R-:W-:Y:S05]  /*61b0*/  BRA `(.L_x_8886) ;  /* 0x000008f000007947 */ /* 0x000fea0003800000 */
.L_x_8894:
        /* <DEDUP_REMOVED lines=26> */
.L_x_8897:
        /* <DEDUP_REMOVED lines=13> */
.L_x_8896:
[----:B------:R-:W2:Y:S02]  /*6430*/  LDG.E.U16 R0, [R2.64] ;  /* 0x0000002402007981 */ /* 0x000ea4000c1e1500 */
[----:B--2---:R-:W-:Y:S01]  /*6440*/  PRMT R0, RZ, 0x5410, R0 ;  /* 0x00005410ff007816 */ /* 0x004fe20000000000 */
[----:B------:R-:W-:Y:S05]  /*6450*/  BRA `(.L_x_8886) ;  /* 0x0000065000007947 */ /* 0x000fea0003800000 */
.L_x_8893:
        /* <DEDUP_REMOVED lines=11> */
.L_x_8900:
        /* <DEDUP_REMOVED lines=20> */
.L_x_8902:
[----:B------:R-:W-:Y:S05]  /*6650*/  BSYNC B0 ;  /* 0x0000000000007941 */ /* 0x000fea0003800000 */
.L_x_8901:
[----:B------:R-:W-:Y:S01]  /*6660*/  LEA R3, R0, 0x3b800000, 0x17 ;  /* 0x3b80000000037811 */ /* 0x000fe200078eb8ff */
[----:B------:R-:W-:-:S05]  /*6670*/  IMAD.SHL.U32 R0, R2, 0x100000, RZ ;  /* 0x0010000002007824 */ /* 0x000fca00078e00ff */
[----:B------:R-:W-:Y:S01]  /*6680*/  LOP3.LUT R0, R3, R0, R4, 0xfe, !PT ;  /* 0x0000000003007212 */ /* 0x000fe200078efe04 */
[----:B------:R-:W-:Y:S05]  /*6690*/  BRA `(.L_x_8886) ;  /* 0x0000041000007947 */ /* 0x000fea0003800000 */
.L_x_8899:
        /* <DEDUP_REMOVED lines=20> */
.L_x_8904:
[----:B------:R-:W-:Y:S05]  /*67e0*/  BSYNC B0 ;  /* 0x0000000000007941 */ /* 0x000fea0003800000 */
.L_x_8903:
[----:B------:R-:W-:Y:S01]  /*67f0*/  LEA R3, R0, 0x37800000, 0x17 ;  /* 0x3780000000037811 */ /* 0x000fe200078eb8ff */
[----:B------:R-:W-:-:S05]  /*6800*/  IMAD.SHL.U32 R0, R2, 0x200000, RZ ;  /* 0x0020000002007824 */ /* 0x000fca00078e00ff */
[----:B------:R-:W-:Y:S01]  /*6810*/  LOP3.LUT R0, R3, R0, R4, 0xfe, !PT ;  /* 0x0000000003007212 */ /* 0x000fe200078efe04 */
[----:B------:R-:W-:Y:S05]  /*6820*/  BRA `(.L_x_8886) ;  /* 0x0000028000007947 */ /* 0x000fea0003800000 */
.L_x_8898:
        /* <DEDUP_REMOVED lines=14> */
.L_x_8885:
        /* <DEDUP_REMOVED lines=21> */
.L_x_8906:
[----:B------:R-:W2:Y:S02]  /*6a60*/  LDG.E.64 R2, [R2.64] ;  /* 0x0000002402027981 */ /* 0x000ea4000c1e1b00 */
[----:B--2---:R0:W2:Y:S01]  /*6a70*/  I2F.U64 R0, R2 ;  /* 0x0000000200007312 */ /* 0x0040a20000301000 */
[----:B------:R-:W-:Y:S05]  /*6a80*/  BRA `(.L_x_8886) ;  /* 0x0000002000007947 */ /* 0x000fea0003800000 */
.L_x_8905:
[----:B------:R-:W2:Y:S02]  /*6a90*/  LDG.E R0, [R2.64] ;  /* 0x0000002402007981 */ /* 0x000ea4000c1e1900 */
[----:B--2---:R-:W0:Y:S02]  /*6aa0*/  I2F.U32 R0, R0 ;  /* 0x0000000000007306 */ /* 0x004e240000201000 */
.L_x_8886:
[----:B------:R-:W-:Y:S05]  /*6ab0*/  BSYNC B6 ;  /* 0x0000000000067941 */ /* 0x000fea0003800000 */
.L_x_8880:
        /* <DEDUP_REMOVED lines=17> */
.L_x_8910:
[----:B------:R-:W0:Y:S02]  /*6bd0*/  F2I.S64.TRUNC R2, R2 ;  /* 0x0000000200027311 */ /* 0x000e24000020d900 */
[----:B0-----:R-:W-:-:S05]  /*6be0*/  IMAD.MOV.U32 R5, RZ, RZ, R2 ;  /* 0x000000ffff057224 */ /* 0x001fca00078e0002 */
[----:B------:R0:W-:Y:S01]  /*6bf0*/  STG.E.U8 [R16.64], R5 ;  /* 0x0000000510007986 */ /* 0x0001e2000c101124 */
[----:B------:R-:W-:Y:S05]  /*6c00*/  BRA `(.L_x_8912) ;  /* 0x00000d3000007947 */ /* 0x000fea0003800000 */
.L_x_8909:
        /* <DEDUP_REMOVED lines=9> */
.L_x_8914:
[----:B------:R-:W0:Y:S02]  /*6ca0*/  F2I.FTZ.TRUNC.NTZ R3, R2 ;  /* 0x0000000200037305 */ /* 0x000e24000021f100 */
[----:B0-----:R0:W-:Y:S01]  /*6cb0*/  STG.E [R16.64], R3 ;  /* 0x0000000310007986 */ /* 0x0011e2000c101924 */
[----:B------:R-:W-:Y:S05]  /*6cc0*/  BRA `(.L_x_8912) ;  /* 0x00000c7000007947 */ /* 0x000fea0003800000 */
.L_x_8913:
[----:B------:R-:W0:Y:S02]  /*6cd0*/  F2I.FTZ.TRUNC.NTZ R3, R2 ;  /* 0x0000000200037305 */ /* 0x000e24000021f100 */
[----:B0-----:R0:W-:Y:S01]  /*6ce0*/  STG.E.U16 [R16.64], R3 ;  /* 0x0000000310007986 */ /* 0x0011e2000c101524 */
[----:B------:R-:W-:Y:S05]  /*6cf0*/  BRA `(.L_x_8912) ;  /* 0x00000c4000007947 */ /* 0x000fea0003800000 */
.L_x_8908:
        /* <DEDUP_REMOVED lines=8> */
.L_x_8916:
[----:B------:R-:W-:-:S05]  /*6d80*/  F2FP.PACK_AB R2, RZ, R2 ;  /* 0x00000002ff02723e */ /* 0x000fca00000000ff */
[----:B------:R0:W-:Y:S01]  /*6d90*/  STG.E.U16 [R16.64], R2 ;  /* 0x0000000210007986 */ /* 0x0001e2000c101524 */
[----:B------:R-:W-:Y:S05]  /*6da0*/  BRA `(.L_x_8912) ;  /* 0x00000b9000007947 */ /* 0x000fea0003800000 */
.L_x_8915:
        /* <DEDUP_REMOVED lines=9> */
.L_x_8918:
[----:B------:R-:W-:-:S04]  /*6e40*/  F2FP.PACK_AB R3, RZ, R2 ;  /* 0x00000002ff03723e */ /* 0x000fc800000000ff */
[----:B------:R-:W-:-:S05]  /*6e50*/  PRMT R3, R3, 0x5410, RZ ;  /* 0x0000541003037816 */ /* 0x000fca00000000ff */
[----:B------:R0:W-:Y:S01]  /*6e60*/  STG.E [R16.64], R3 ;  /* 0x0000000310007986 */ /* 0x0001e2000c101924 */
[----:B------:R-:W-:Y:S05]  /*6e70*/  BRA `(.L_x_8912) ;  /* 0x00000ac000007947 */ /* 0x000fea0003800000 */
.L_x_8917:
[----:B------:R-:W-:-:S06]  /*6e80*/  FMUL.FTZ R2, R2, 1 ;  /* 0x3f80000002027820 */ /* 0x000fcc0000410000 */
[----:B------:R-:W0:Y:S02]  /*6e90*/  F2F.F64.F32 R2, R2 ;  /* 0x0000000200027310 */ /* 0x000e240000201800 */
[----:B0-----:R0:W-:Y:S01]  /*6ea0*/  STG.E.64 [R16.64], R2 ;  /* 0x0000000210007986 */ /* 0x0011e2000c101b24 */
[----:B------:R-:W-:Y:S05]  /*6eb0*/  BRA `(.L_x_8912) ;  /* 0x00000a8000007947 */ /* 0x000fea0003800000 */
.L_x_8907:
        /* <DEDUP_REMOVED lines=12> */
.L_x_8921:
[----:B------:R-:W-:Y:S01]  /*6f80*/  FMUL.FTZ R4, R2, 1 ;  /* 0x3f80000002047820 */ /* 0x000fe20000410000 */
[----:B------:R-:W-:-:S05]  /*6f90*/  CS2R R6, SRZ ;  /* 0x0000000000067805 */ /* 0x000fca000001ff00 */
[----:B------:R-:W0:Y:S02]  /*6fa0*/  F2F.F64.F32 R4, R4 ;  /* 0x0000000400047310 */ /* 0x000e240000201800 */
[----:B0-----:R0:W-:Y:S01]  /*6fb0*/  STG.E.128 [R16.64], R4 ;  /* 0x0000000410007986 */ /* 0x0011e2000c101d24 */
[----:B------:R-:W-:Y:S05]  /*6fc0*/  BRA `(.L_x_8912) ;  /* 0x0000097000007947 */ /* 0x000fea0003800000 */
.L_x_8920:
        /* <DEDUP_REMOVED lines=20> */
.L_x_8925:
[----:B------:R-:W-:Y:S05]  /*7110*/  BSYNC B0 ;  /* 0x0000000000007941 */ /* 0x000fea0003800000 */
.L_x_8924:
[----:B------:R-:W-:-:S05]  /*7120*/  LOP3.LUT R5, R0, R5, RZ, 0xfc, !PT ;  /* 0x0000000500057212 */ /* 0x000fca00078efcff */
[----:B------:R0:W-:Y:S01]  /*7130*/  STG.E.U8 [R16.64], R5 ;  /* 0x0000000510007986 */ /* 0x0001e2000c101124 */
[----:B------:R-:W-:Y:S05]  /*7140*/  BRA `(.L_x_8912) ;  /* 0x000007f000007947 */ /* 0x000fea0003800000 */
.L_x_8923:
        /* <DEDUP_REMOVED lines=12> */
.L_x_8927:
[----:B------:R-:W-:Y:S01]  /*7210*/  IMAD.MOV.U32 R0, RZ, RZ, 0x7f ;  /* 0x0000007fff007424 */ /* 0x000fe200078e00ff */
[----:B------:R-:W-:-:S04]  /*7220*/  ISETP.GT.U32.AND P0, PT, R4, 0x7f800000, PT ;  /* 0x7f8000000400780c */ /* 0x000fc80003f04070 */
[----:B------:R-:W-:-:S04]  /*7230*/  SEL R0, R0, 0x7c, P0 ;  /* 0x0000007c00007807 */ /* 0x000fc80000000000 */
.L_x_8928:
[----:B------:R-:W-:Y:S05]  /*7240*/  BSYNC B0 ;  /* 0x0000000000007941 */ /* 0x000fea0003800000 */
.L_x_8926:
[----:B------:R-:W-:-:S04]  /*7250*/  LOP3.LUT R2, R2, 0x80000000, RZ, 0xc0, !PT ;  /* 0x8000000002027812 */ /* 0x000fc800078ec0ff */
[----:B------:R-:W-:-:S04]  /*7260*/  SHF.R.U32.HI R3, RZ, 0x18, R2 ;  /* 0x00000018ff037819 */ /* 0x000fc80000011602 */
[----:B------:R-:W-:-:S05]  /*7270*/  LOP3.LUT R3, R0, R3, RZ, 0xfc, !PT ;  /* 0x0000000300037212 */ /* 0x000fca00078efcff */
[----:B------:R0:W-:Y:S01]  /*7280*/  STG.E.U8 [R16.64], R3 ;  /* 0x0000000310007986 */ /* 0x0001e2000c101124 */
[----:B------:R-:W-:Y:S05]  /*7290*/  BRA `(.L_x_8912) ;  /* 0x000006a000007947 */ /* 0x000fea0003800000 */
.L_x_8922:
[----:B------:R-:W-:-:S05]  /*72a0*/  F2FP.BF16.PACK_AB R2, RZ, R2 ;  /* 0x00000002ff02723e */ /* 0x000fca00000010ff */
[----:B------:R0:W-:Y:S01]  /*72b0*/  STG.E.U16 [R16.64], R2 ;  /* 0x0000000210007986 */ /* 0x0001e2000c101524 */
[----:B------:R-:W-:Y:S05]  /*72c0*/  BRA `(.L_x_8912) ;  /* 0x0000067000007947 */ /* 0x000fea0003800000 */
.L_x_8919:
        /* <DEDUP_REMOVED lines=11> */
.L_x_8931:
        /* <DEDUP_REMOVED lines=16> */
.L_x_8934:
[----:B------:R-:W-:-:S04]  /*7480*/  LOP3.LUT R2, R2, 0x80000000, RZ, 0xc0, !PT ;  /* 0x8000000002027812 */ /* 0x000fc800078ec0ff */
[----:B------:R-:W-:-:S04]  /*7490*/  SHF.R.U32.HI R3, RZ, 0x18, R2 ;  /* 0x00000018ff037819 */ /* 0x000fc80000011602 */
[----:B------:R-:W-:-:S04]  /*74a0*/  LOP3.LUT R0, R0, R3, RZ, 0xfc, !PT ;  /* 0x0000000300007212 */ /* 0x000fc800078efcff */
[----:B------:R-:W-:Y:S02]  /*74b0*/  PRMT R8, R0, 0x7610, R8 ;  /* 0x0000761000087816 */ /* 0x000fe40000000008 */
.L_x_8933:
[----:B------:R-:W-:Y:S05]  /*74c0*/  BSYNC B0 ;  /* 0x0000000000007941 */ /* 0x000fea0003800000 */
.L_x_8932:
[----:B------:R0:W-:Y:S01]  /*74d0*/  STG.E.U8 [R16.64], R8 ;  /* 0x0000000810007986 */ /* 0x0001e2000c101124 */
[----:B------:R-:W-:Y:S05]  /*74e0*/  BRA `(.L_x_8912) ;  /* 0x0000045000007947 */ /* 0x000fea0003800000 */
.L_x_8930:
        /* <DEDUP_REMOVED lines=16> */
.L_x_8937:
[----:B------:R-:W-:-:S04]  /*75f0*/  LOP3.LUT R2, R2, 0x80000000, RZ, 0xc0, !PT ;  /* 0x8000000002027812 */ /* 0x000fc800078ec0ff */
[----:B------:R-:W-:-:S04]  /*7600*/  SHF.R.U32.HI R3, RZ, 0x18, R2 ;  /* 0x00000018ff037819 */ /* 0x000fc80000011602 */
[----:B------:R-:W-:-:S04]  /*7610*/  LOP3.LUT R0, R0, R3, RZ, 0xfc, !PT ;  /* 0x0000000300007212 */ /* 0x000fc800078efcff */
[----:B------:R-:W-:Y:S02]  /*7620*/  PRMT R8, R0, 0x7610, R8 ;  /* 0x0000761000087816 */ /* 0x000fe40000000008 */
.L_x_8936:
[----:B------:R-:W-:Y:S05]  /*7630*/  BSYNC B0 ;  /* 0x0000000000007941 */ /* 0x000fea0003800000 */
.L_x_8935:
[----:B------:R0:W-:Y:S01]  /*7640*/  STG.E.U8 [R16.64], R8 ;  /* 0x0000000810007986 */ /* 0x0001e2000c101124 */
[----:B------:R-:W-:Y:S05]  /*7650*/  BRA `(.L_x_8912) ;  /* 0x000002e000007947 */ /* 0x000fea0003800000 */
.L_x_8929:
        /* <DEDUP_REMOVED lines=21> */
.L_x_8911:
        /* <DEDUP_REMOVED lines=20> */
.L_x_8939:
[----:B------:R-:W0:Y:S02]  /*78f0*/  F2I.U64.TRUNC R2, R2 ;  /* 0x0000000200027311 */ /* 0x000e24000020d800 */
[----:B0-----:R0:W-:Y:S01]  /*7900*/  STG.E.64 [R16.64], R2 ;  /* 0x0000000210007986 */ /* 0x0011e2000c101b24 */
[----:B------:R-:W-:Y:S05]  /*7910*/  BRA `(.L_x_8912) ;  /* 0x0000002000007947 */ /* 0x000fea0003800000 */
.L_x_8938:
[----:B------:R-:W0:Y:S02]  /*7920*/  F2I.FTZ.U32.TRUNC.NTZ R3, R2 ;  /* 0x0000000200037305 */ /* 0x000e24000021f000 */
[----:B0-----:R0:W-:Y:S02]  /*7930*/  STG.E [R16.64], R3 ;  /* 0x0000000310007986 */ /* 0x0011e4000c101924 */
.L_x_8912:
        /* <DEDUP_REMOVED lines=257> */
.L_x_8940:
        /* <DEDUP_REMOVED lines=29> */
.L_x_8941:
        /* <DEDUP_REMOVED lines=18> */
.L_x_8946:
[----:B------:R-:W2:Y:S02]  /*8c40*/  LDG.E.U8 R2, [R2.64] ;  /* 0x0000002402027981 */ /* 0x000ea4000c1e1100 */
[----:B--2---:R0:W1:Y:S01]  /*8c50*/  I2F.U16 R19, R2 ;  /* 0x0000000200137306 */ /* 0x0040620000101000 */
[----:B------:R-:W-:Y:S05]  /*8c60*/  BRA `(.L_x_8948) ;  /* 0x00000ca000007947 */ /* 0x000fea0003800000 */
.L_x_8945:
        /* <DEDUP_REMOVED lines=9> */
.L_x_8950:
[----:B------:R-:W2:Y:S02]  /*8d00*/  LDG.E R2, [R2.64] ;  /* 0x0000002402027981 */ /* 0x000ea4000c1e1900 */
[----:B--2---:R0:W1:Y:S01]  /*8d10*/  I2F R19, R2 ;  /* 0x0000000200137306 */ /* 0x0040620000201400 */
[----:B------:R-:W-:Y:S05]  /*8d20*/  BRA `(.L_x_8948) ;  /* 0x00000be000007947 */ /* 0x000fea0003800000 */
.L_x_8949:
[----:B------:R-:W2:Y:S02]  /*8d30*/  LDG.E.U16 R2, [R2.64] ;  /* 0x0000002402027981 */ /* 0x000ea4000c1e1500 */
[----:B--2---:R0:W1:Y:S01]  /*8d40*/  I2F.S16 R19, R2 ;  /* 0x0000000200137306 */ /* 0x0040620000101400 */
[----:B------:R-:W-:Y:S05]  /*8d50*/  BRA `(.L_x_8948) ;  /* 0x00000bb000007947 */ /* 0x000fea0003800000 */
.L_x_8944:
        /* <DEDUP_REMOVED lines=8> */
.L_x_8952:
[----:B------:R-:W2:Y:S02]  /*8de0*/  LDG.E.U16 R2, [R2.64] ;  /* 0x0000002402027981 */ /* 0x000ea4000c1e1500 */
[----:B--2---:R-:W-:Y:S01]  /*8df0*/  HADD2.F32 R19, -RZ, R2.H0_H0 ;  /* 0x20000002ff137230 */ /* 0x004fe20000004100 */
[----:B------:R-:W-:Y:S05]  /*8e00*/  BRA `(.L_x_8948) ;  /* 0x00000b0000007947 */ /* 0x000fea0003800000 */
.L_x_8951:
        /* <DEDUP_REMOVED lines=8> */
.L_x_8954:
[----:B------:R-:W2:Y:S02]  /*8e90*/  LDG.E.U16 R2, [R2.64] ;  /* 0x0000002402027981 */ /* 0x000ea4000c1e1500 */
[----:B--2---:R-:W-:Y:S01]  /*8ea0*/  HADD2.F32 R19, -RZ, R2.H0_H0 ;  /* 0x20000002ff137230 */ /* 0x004fe20000004100 */
[----:B------:R-:W-:Y:S05]  /*8eb0*/  BRA `(.L_x_8948) ;  /* 0x00000a5000007947 */ /* 0x000fea0003800000 */
.L_x_8953:
[----:B------:R-:W2:Y:S02]  /*8ec0*/  LDG.E.64 R2, [R2.64] ;  /* 0x0000002402027981 */ /* 0x000ea4000c1e1b00 */
[----:B--2---:R-:W0:Y:S01]  /*8ed0*/  F2F.F32.F64 R19, R2 ;  /* 0x0000000200137310 */ /* 0x004e220000301000 */
[----:B------:R-:W0:-:S14]  /*8ee0*/  DSETP.GEU.AND P0, PT, |R2|, c[0x2][0x0], PT ;  /* 0x008000000200762a */ /* 0x000e1c0003f0e200 */
[----:B0-----:R-:W-:Y:S01]  /*8ef0*/  @!P0 FMUL R19, R19, 1.175494350822287508e-38 ;  /* 0x0080000013138820 */ /* 0x001fe20000400000 */
[----:B------:R-:W-:Y:S05]  /*8f00*/  BRA `(.L_x_8948) ;  /* 0x00000a0000007947 */ /* 0x000fea0003800000 */
.L_x_8943:
        /* <DEDUP_REMOVED lines=12> */
.L_x_8957:
[----:B------:R-:W2:Y:S02]  /*8fd0*/  LDG.E.64 R2, [R2.64] ;  /* 0x0000002402027981 */ /* 0x000ea4000c1e1b00 */
[----:B--2---:R-:W0:Y:S01]  /*8fe0*/  F2F.F32.F64 R19, R2 ;  /* 0x0000000200137310 */ /* 0x004e220000301000 */
[----:B------:R-:W0:-:S14]  /*8ff0*/  DSETP.GEU.AND P0, PT, |R2|, c[0x2][0x0], PT ;  /* 0x008000000200762a */ /* 0x000e1c0003f0e200 */
[----:B0-----:R-:W-:Y:S01]  /*9000*/  @!P0 FMUL R19, R19, 1.175494350822287508e-38 ;  /* 0x0080000013138820 */ /* 0x001fe20000400000 */
[----:B------:R-:W-:Y:S05]  /*9010*/  BRA `(.L_x_8948) ;  /* 0x000008f000007947 */ /* 0x000fea0003800000 */
.L_x_8956:
        /* <DEDUP_REMOVED lines=26> */
.L_x_8959:
        /* <DEDUP_REMOVED lines=13> */
.L_x_8958:
[----:B------:R-:W2:Y:S02]  /*9290*/  LDG.E.U16 R2, [R2.64] ;  /* 0x0000002402027981 */ /* 0x000ea4000c1e1500 */
[----:B--2---:R-:W-:Y:S01]  /*92a0*/  PRMT R19, RZ, 0x5410, R2 ;  /* 0x00005410ff137816 */ /* 0x004fe20000000002 */
[----:B------:R-:W-:Y:S05]  /*92b0*/  BRA `(.L_x_8948) ;  /* 0x0000065000007947 */ /* 0x000fea0003800000 */
.L_x_8955:
        /* <DEDUP_REMOVED lines=11> */
.L_x_8962:
        /* <DEDUP_REMOVED lines=20> */
.L_x_8964:
[----:B------:R-:W-:Y:S05]  /*94b0*/  BSYNC B0 ;  /* 0x0000000000007941 */ /* 0x000fea0003800000 */
.L_x_8963:
[----:B------:R-:W-:Y:S01]  /*94c0*/  IMAD.SHL.U32 R2, R2, 0x100000, RZ ;  /* 0x0010000002027824 */ /* 0x000fe200078e00ff */
[----:B------:R-:W-:-:S04]  /*94d0*/  LEA R0, R0, 0x3b800000, 0x17 ;  /* 0x3b80000000007811 */ /* 0x000fc800078eb8ff */
[----:B------:R-:W-:Y:S01]  /*94e0*/  LOP3.LUT R19, R0, R2, R19, 0xfe, !PT ;  /* 0x0000000200137212 */ /* 0x000fe200078efe13 */
[----:B------:R-:W-:Y:S05]  /*94f0*/  BRA `(.L_x_8948) ;  /* 0x0000041000007947 */ /* 0x000fea0003800000 */
.L_x_8961:
        /* <DEDUP_REMOVED lines=20> */
.L_x_8966:
[----:B------:R-:W-:Y:S05]  /*9640*/  BSYNC B0 ;  /* 0x0000000000007941 */ /* 0x000fea0003800000 */
.L_x_8965:
[----:B------:R-:W-:Y:S01]  /*9650*/  IMAD.SHL.U32 R2, R2, 0x200000, RZ ;  /* 0x0020000002027824 */ /* 0x000fe200078e00ff */
[----:B------:R-:W-:-:S04]  /*9660*/  LEA R0, R0, 0x37800000, 0x17 ;  /* 0x3780000000007811 */ /* 0x000fc800078eb8ff */
[----:B------:R-:W-:Y:S01]  /*9670*/  LOP3.LUT R19, R0, R2, R19, 0xfe, !PT ;  /* 0x0000000200137212 */ /* 0x000fe200078efe13 */
[----:B------:R-:W-:Y:S05]  /*9680*/  BRA `(.L_x_8948) ;  /* 0x0000028000007947 */ /* 0x000fea0003800000 */
.L_x_8960:
        /* <DEDUP_REMOVED lines=14> */
.L_x_8947:
        /* <DEDUP_REMOVED lines=21> */
.L_x_8968:
[----:B------:R-:W2:Y:S02]  /*98c0*/  LDG.E.64 R2, [R2.64] ;  /* 0x0000002402027981 */ /* 0x000ea4000c1e1b00 */
[----:B--2---:R0:W1:Y:S01]  /*98d0*/  I2F.U64 R19, R2 ;  /* 0x0000000200137312 */ /* 0x0040620000301000 */
[----:B------:R-:W-:Y:S05]  /*98e0*/  BRA `(.L_x_8948) ;  /* 0x0000002000007947 */ /* 0x000fea0003800000 */
.L_x_8967:
[----:B------:R-:W2:Y:S02]  /*98f0*/  LDG.E R2, [R2.64] ;  /* 0x0000002402027981 */ /* 0x000ea4000c1e1900 */
[----:B--2---:R0:W1:Y:S02]  /*9900*/  I2F.U32 R19, R2 ;  /* 0x0000000200137306 */ /* 0x0040640000201000 */
.L_x_8948:
[----:B------:R-:W-:Y:S05]  /*9910*/  BSYNC B6 ;  /* 0x0000000000067941 */ /* 0x000fea0003800000 */
.L_x_8942:
        /* <DEDUP_REMOVED lines=18> */
.L_x_8973:
[----:B------:R-:W2:Y:S02]  /*9a40*/  LDG.E.U8 R0, [R2.64] ;  /* 0x0000002402007981 */ /* 0x000ea4000c1e1100 */
[----:B--2---:R-:W0:Y:S01]  /*9a50*/  I2F.U16 R0, R0 ;  /* 0x0000000000007306 */ /* 0x004e220000101000 */
[----:B------:R-:W-:Y:S05]  /*9a60*/  BRA `(.L_x_8975) ;  /* 0x00000ca000007947 */ /* 0x000fea0003800000 */
.L_x_8972:
        /* <DEDUP_REMOVED lines=9> */
.L_x_8977:
[----:B------:R-:W2:Y:S02]  /*9b00*/  LDG.E R0, [R2.64] ;  /* 0x0000002402007981 */ /* 0x000ea4000c1e1900 */
[----:B--2---:R-:W0:Y:S01]  /*9b10*/  I2F R0, R0 ;  /* 0x0000000000007306 */ /* 0x004e220000201400 */
[----:B------:R-:W-:Y:S05]  /*9b20*/  BRA `(.L_x_8975) ;  /* 0x00000be000007947 */ /* 0x000fea0003800000 */
.L_x_8976:
[----:B------:R-:W2:Y:S02]  /*9b30*/  LDG.E.U16 R0, [R2.64] ;  /* 0x0000002402007981 */ /* 0x000ea4000c1e1500 */
[----:B--2---:R-:W0:Y:S01]  /*9b40*/  I2F.S16 R0, R0 ;  /* 0x0000000000007306 */ /* 0x004e220000101400 */
[----:B------:R-:W-:Y:S05]  /*9b50*/  BRA `(.L_x_8975) ;  /* 0x00000bb000007947 */ /* 0x000fea0003800000 */
.L_x_8971:
        /* <DEDUP_REMOVED lines=8> */
.L_x_8979:
[----:B------:R-:W2:Y:S02]  /*9be0*/  LDG.E.U16 R0, [R2.64] ;  /* 0x0000002402007981 */ /* 0x000ea4000c1e1500 */
[----:B--2---:R-:W-:Y:S01]  /*9bf0*/  HADD2.F32 R0, -RZ, R0.H0_H0 ;  /* 0x20000000ff007230 */ /* 0x004fe20000004100 */
[----:B------:R-:W-:Y:S05]  /*9c00*/  BRA `(.L_x_8975) ;  /* 0x00000b0000007947 */ /* 0x000fea0003800000 */
.L_x_8978:
        /* <DEDUP_REMOVED lines=8> */
.L_x_8981:
[----:B------:R-:W2:Y:S02]  /*9c90*/  LDG.E.U16 R0, [R2.64] ;  /* 0x0000002402007981 */ /* 0x000ea4000c1e1500 */
[----:B--2---:R-:W-:Y:S01]  /*9ca0*/  HADD2.F32 R0, -RZ, R0.H0_H0 ;  /* 0x20000000ff007230 */ /* 0x004fe20000004100 */
[----:B------:R-:W-:Y:S05]  /*9cb0*/  BRA `(.L_x_8975) ;  /* 0x00000a5000007947 */ /* 0x000fea0003800000 */
.L_x_8980:
[----:B------:R-:W2:Y:S02]  /*9cc0*/  LDG.E.64 R2, [R2.64] ;  /* 0x0000002402027981 */ /* 0x000ea4000c1e1b00 */
[----:B--2---:R-:W0:Y:S01]  /*9cd0*/  F2F.F32.F64 R0, R2 ;  /* 0x0000000200007310 */ /* 0x004e220000301000 */
[----:B------:R-:W0:-:S14]  /*9ce0*/  DSETP.GEU.AND P0, PT, |R2|, c[0x2][0x0], PT ;  /* 0x008000000200762a */ /* 0x000e1c0003f0e200 */
[----:B0-----:R-:W-:Y:S01]  /*9cf0*/  @!P0 FMUL R0, R0, 1.175494350822287508e-38 ;  /* 0x0080000000008820 */ /* 0x001fe20000400000 */
[----:B------:R-:W-:Y:S05]  /*9d00*/  BRA `(.L_x_8975) ;  /* 0x00000a0000007947 */ /* 0x000fea0003800000 */
.L_x_8970:
        /* <DEDUP_REMOVED lines=12> */
.L_x_8984:
[----:B------:R-:W2:Y:S02]  /*9dd0*/  LDG.E.64 R2, [R2.64] ;  /* 0x0000002402027981 */ /* 0x000ea4000c1e1b00 */
[----:B--2---:R-:W0:Y:S01]  /*9de0*/  F2F.F32.F64 R0, R2 ;  /* 0x0000000200007310 */ /* 0x004e220000301000 */
[----:B------:R-:W0:-:S14]  /*9df0*/  DSETP.GEU.AND P0, PT, |R2|, c[0x2][0x0], PT ;  /* 0x008000000200762a */ /* 0x000e1c0003f0e200 */
[----:B0-----:R-:W-:Y:S01]  /*9e00*/  @!P0 FMUL R0, R0, 1.175494350822287508e-38 ;  /* 0x0080000000008820 */ /* 0x001fe20000400000 */
[----:B------:R-:W-:Y:S05]  /*9e10*/  BRA `(.L_x_8975) ;  /* 0x000008f000007947 */ /* 0x000fea0003800000 */
.L_x_8983:
        /* <DEDUP_REMOVED lines=26> */
.L_x_8986:
        /* <DEDUP_REMOVED lines=13> */
.L_x_8985:
[----:B------:R-:W2:Y:S02]  /*a090*/  LDG.E.U16 R0, [R2.64] ;  /* 0x0000002402007981 */ /* 0x000ea4000c1e1500 */
[----:B--2---:R-:W-:Y:S01]  /*a0a0*/  PRMT R0, RZ, 0x5410, R0 ;  /* 0x00005410ff007816 */ /* 0x004fe20000000000 */
[----:B------:R-:W-:Y:S05]  /*a0b0*/  BRA `(.L_x_8975) ;  /* 0x0000065000007947 */ /* 0x000fea0003800000 */
.L_x_8982:
        /* <DEDUP_REMOVED lines=11> */
.L_x_8989:
        /* <DEDUP_REMOVED lines=20> */
.L_x_8991:
[----:B------:R-:W-:Y:S05]  /*a2b0*/  BSYNC B0 ;  /* 0x0000000000007941 */ /* 0x000fea0003800000 */
.L_x_8990:
[----:B------:R-:W-:Y:S01]  /*a2c0*/  LEA R3, R0, 0x3b800000, 0x17 ;  /* 0x3b80000000037811 */ /* 0x000fe200078eb8ff */
[----:B------:R-:W-:-:S05]  /*a2d0*/  IMAD.SHL.U32 R0, R2, 0x100000, RZ ;  /* 0x0010000002007824 */ /* 0x000fca00078e00ff */
[----:B------:R-:W-:Y:S01]  /*a2e0*/  LOP3.LUT R0, R3, R0, R4, 0xfe, !PT ;  /* 0x0000000003007212 */ /* 0x000fe200078efe04 */
[----:B------:R-:W-:Y:S05]  /*a2f0*/  BRA `(.L_x_8975) ;  /* 0x0000041000007947 */ /* 0x000fea0003800000 */
.L_x_8988:
        /* <DEDUP_REMOVED lines=20> */
.L_x_8993:
[----:B------:R-:W-:Y:S05]  /*a440*/  BSYNC B0 ;  /* 0x0000000000007941 */ /* 0x000fea0003800000 */
.L_x_8992:
[----:B------:R-:W-:Y:S01]  /*a450*/  LEA R3, R0, 0x37800000, 0x17 ;  /* 0x3780000000037811 */ /* 0x000fe200078eb8ff */
[----:B------:R-:W-:-:S05]  /*a460*/  IMAD.SHL.U32 R0, R2, 0x200000, RZ ;  /* 0x0020000002007824 */ /* 0x000fca00078e00ff */
[----:B------:R-:W-:Y:S01]  /*a470*/  LOP3.LUT R0, R3, R0, R4, 0xfe, !PT ;  /* 0x0000000003007212 */ /* 0x000fe200078efe04 */
[----:B------:R-:W-:Y:S05]  /*a480*/  BRA `(.L_x_8975) ;  /* 0x0000028000007947 */ /* 0x000fea0003800000 */
.L_x_8987:
        /* <DEDUP_REMOVED lines=14> */
.L_x_8974:
        /* <DEDUP_REMOVED lines=21> */
.L_x_8995:
[----:B------:R-:W2:Y:S02]  /*a6c0*/  LDG.E.64 R2, [R2.64] ;  /* 0x0000002402027981 */ /* 0x000ea4000c1e1b00 */
[----:B--2---:R0:W2:Y:S01]  /*a6d0*/  I2F.U64 R0, R2 ;  /* 0x0000000200007312 */ /* 0x0040a20000301000 */
[----:B------:R-:W-:Y:S05]  /*a6e0*/  BRA `(.L_x_8975) ;  /* 0x0000002000007947 */ /* 0x000fea0003800000 */
.L_x_8994:
[----:B------:R-:W2:Y:S02]  /*a6f0*/  LDG.E R0, [R2.64] ;  /* 0x0000002402007981 */ /* 0x000ea4000c1e1900 */
[----:B--2---:R-:W0:Y:S02]  /*a700*/  I2F.U32 R0, R0 ;  /* 0x0000000000007306 */ /* 0x004e240000201000 */
.L_x_8975:
[----:B------:R-:W-:Y:S05]  /*a710*/  BSYNC B6 ;  /* 0x0000000000067941 */ /* 0x000fea0003800000 */
.L_x_8969:
        /* <DEDUP_REMOVED lines=17> */
.L_x_8999:
[----:B------:R-:W0:Y:S02]  /*a830*/  F2I.S64.TRUNC R2, R2 ;  /* 0x0000000200027311 */ /* 0x000e24000020d900 */
[----:B0-----:R-:W-:-:S05]  /*a840*/  IMAD.MOV.U32 R5, RZ, RZ, R2 ;  /* 0x000000ffff057224 */ /* 0x001fca00078e0002 */
[----:B------:R0:W-:Y:S01]  /*a850*/  STG.E.U8 [R16.64], R5 ;  /* 0x0000000510007986 */ /* 0x0001e2000c101124 */
[----:B------:R-:W-:Y:S05]  /*a860*/  BRA `(.L_x_9001) ;  /* 0x00000d3000007947 */ /* 0x000fea0003800000 */
.L_x_8998:
        /* <DEDUP_REMOVED lines=9> */
.L_x_9003:
[----:B------:R-:W0:Y:S02]  /*a900*/  F2I.FTZ.TRUNC.NTZ R3, R2 ;  /* 0x0000000200037305 */ /* 0x000e24000021f100 */
[----:B0-----:R0:W-:Y:S01]  /*a910*/  STG.E [R16.64], R3 ;  /* 0x0000000310007986 */ /* 0x0011e2000c101924 */
[----:B------:R-:W-:Y:S05]  /*a920*/  BRA `(.L_x_9001) ;  /* 0x00000c7000007947 */ /* 0x000fea0003800000 */
.L_x_9002:
[----:B------:R-:W0:Y:S02]  /*a930*/  F2I.FTZ.TRUNC.NTZ R3, R2 ;  /* 0x0000000200037305 */ /* 0x000e24000021f100 */
[----:B0-----:R0:W-:Y:S01]  /*a940*/  STG.E.U16 [R16.64], R3 ;  /* 0x0000000310007986 */ /* 0x0011e2000c101524 */
[----:B------:R-:W-:Y:S05]  /*a950*/  BRA `(.L_x_9001) ;  /* 0x00000c4000007947 */ /* 0x000fea0003800000 */
.L_x_8997:
        /* <DEDUP_REMOVED lines=8> */
.L_x_9005:
[----:B------:R-:W-:-:S05]  /*a9e0*/  F2FP.PACK_AB R2, RZ, R2 ;  /* 0x00000002ff02723e */ /* 0x000fca00000000ff */
[----:B------:R0:W-:Y:S01]  /*a9f0*/  STG.E.U16 [R16.64], R2 ;  /* 0x0000000210007986 */ /* 0x0001e2000c101524 */
[----:B------:R-:W-:Y:S05]  /*aa00*/  BRA `(.L_x_9001) ;  /* 0x00000b9000007947 */ /* 0x000fea0003800000 */
.L_x_9004:
        /* <DEDUP_REMOVED lines=9> */
.L_x_9007:
[----:B------:R-:W-:-:S04]  /*aaa0*/  F2FP.PACK_AB R3, RZ, R2 ;  /* 0x00000002ff03723e */ /* 0x000fc800000000ff */
[----:B------:R-:W-:-:S05]  /*aab0*/  PRMT R3, R3, 0x5410, RZ ;  /* 0x0000541003037816 */ /* 0x000fca00000000ff */
[----:B------:R0:W-:Y:S01]  /*aac0*/  STG.E [R16.64], R3 ;  /* 0x0000000310007986 */ /* 0x0001e2000c101924 */
[----:B------:R-:W-:Y:S05]  /*aad0*/  BRA `(.L_x_9001) ;  /* 0x00000ac000007947 */ /* 0x000fea0003800000 */
.L_x_9006:
[----:B------:R-:W-:-:S06]  /*aae0*/  FMUL.FTZ R2, R2, 1 ;  /* 0x3f80000002027820 */ /* 0x000fcc0000410000 */
[----:B------:R-:W0:Y:S02]  /*aaf0*/  F2F.F64.F32 R2, R2 ;  /* 0x0000000200027310 */ /* 0x000e240000201800 */
[----:B0-----:R0:W-:Y:S01]  /*ab00*/  STG.E.64 [R16.64], R2 ;  /* 0x0000000210007986 */ /* 0x0011e2000c101b24 */
[----:B------:R-:W-:Y:S05]  /*ab10*/  BRA `(.L_x_9001) ;  /* 0x00000a8000007947 */ /* 0x000fea0003800000 */
.L_x_8996:
        /* <DEDUP_REMOVED lines=12> */
.L_x_9010:
[----:B------:R-:W-:Y:S01]  /*abe0*/  FMUL.FTZ R4, R2, 1 ;  /* 0x3f80000002047820 */ /* 0x000fe20000410000 */
[----:B------:R-:W-:-:S05]  /*abf0*/  CS2R R6, SRZ ;  /* 0x0000000000067805 */ /* 0x000fca000001ff00 */
[----:B------:R-:W0:Y:S02]  /*ac00*/  F2F.F64.F32 R4, R4 ;  /* 0x0000000400047310 */ /* 0x000e240000201800 */
[----:B0-----:R0:W-:Y:S01]  /*ac10*/  STG.E.128 [R16.64], R4 ;  /* 0x0000000410007986 */ /* 0x0011e2000c101d24 */
[----:B------:R-:W-:Y:S05]  /*ac20*/  BRA `(.L_x_9001) ;  /* 0x0000097000007947 */ /* 0x000fea0003800000 */
.L_x_9009:
        /* <DEDUP_REMOVED lines=20> */
.L_x_9014:
[----:B------:R-:W-:Y:S05]  /*ad70*/  BSYNC B0 ;  /* 0x0000000000007941 */ /* 0x000fea0003800000 */
.L_x_9013:
[----:B------:R-:W-:-:S05]  /*ad80*/  LOP3.LUT R5, R0, R5, RZ, 0xfc, !PT ;  /* 0x0000000500057212 */ /* 0x000fca00078efcff */
[----:B------:R0:W-:Y:S01]  /*ad90*/  STG.E.U8 [R16.64], R5 ;  /* 0x0000000510007986 */ /* 0x0001e2000c101124 */
[----:B------:R-:W-:Y:S05]  /*ada0*/  BRA `(.L_x_9001) ;  /* 0x000007f000007947 */ /* 0x000fea0003800000 */
.L_x_9012:
        /* <DEDUP_REMOVED lines=12> */
.L_x_9016:
[----:B------:R-:W-:Y:S01]  /*ae70*/  IMAD.MOV.U32 R0, RZ, RZ, 0x7f ;  /* 0x0000007fff007424 */ /* 0x000fe200078e00ff */
[----:B------:R-:W-:-:S04]  /*ae80*/  ISETP.GT.U32.AND P0, PT, R4, 0x7f800000, PT ;  /* 0x7f8000000400780c */ /* 0x000fc80003f04070 */
[----:B------:R-:W-:-:S04]  /*ae90*/  SEL R0, R0, 0x7c, P0 ;  /* 0x0000007c00007807 */ /* 0x000fc80000000000 */
.L_x_9017:
[----:B------:R-:W-:Y:S05]  /*aea0*/  BSYNC B0 ;  /* 0x0000000000007941 */ /* 0x000fea0003800000 */
.L_x_9015:
[----:B------:R-:W-:-:S04]  /*aeb0*/  LOP3.LUT R2, R2, 0x80000000, RZ, 0xc0, !PT ;  /* 0x8000000002027812 */ /* 0x000fc800078ec0ff */
[----:B------:R-:W-:-:S04]  /*aec0*/  SHF.R.U32.HI R3, RZ, 0x18, R2 ;  /* 0x00000018ff037819 */ /* 0x000fc80000011602 */
[----:B------:R-:W-:-:S05]  /*aed0*/  LOP3.LUT R3, R0, R3, RZ, 0xfc, !PT ;  /* 0x0000000300037212 */ /* 0x000fca00078efcff */
[----:B------:R0:W-:Y:S01]  /*aee0*/  STG.E.U8 [R16.64], R3 ;  /* 0x0000000310007986 */ /* 0x0001e2000c101124 */
[----:B------:R-:W-:Y:S05]  /*aef0*/  BRA `(.L_x_9001) ;  /* 0x000006a000007947 */ /* 0x000fea0003800000 */
.L_x_9011:
[----:B------:R-:W-:-:S05]  /*af00*/  F2FP.BF16.PACK_AB R2, RZ, R2 ;  /* 0x00000002ff02723e */ /* 0x000fca00000010ff */
[----:B------:R0:W-:Y:S01]  /*af10*/  STG.E.U16 [R16.64], R2 ;  /* 0x0000000210007986 */ /* 0x0001e2000c101524 */
[----:B------:R-:W-:Y:S05]  /*af20*/  BRA `(.L_x_9001) ;  /* 0x0000067000007947 */ /* 0x000fea0003800000 */
.L_x_9008:
        /* <DEDUP_REMOVED lines=11> */
.L_x_9020:
        /* <DEDUP_REMOVED lines=16> */
.L_x_9023:
[----:B------:R-:W-:-:S04]  /*b0e0*/  LOP3.LUT R2, R2, 0x80000000, RZ, 0xc0, !PT ;  /* 0x8000000002027812 */ /* 0x000fc800078ec0ff */
[----:B------:R-:W-:-:S04]  /*b0f0*/  SHF.R.U32.HI R3, RZ, 0x18, R2 ;  /* 0x00000018ff037819 */ /* 0x000fc80000011602 */
[----:B------:R-:W-:-:S04]  /*b100*/  LOP3.LUT R0, R0, R3, RZ, 0xfc, !PT ;  /* 0x0000000300007212 */ /* 0x000fc800078efcff */
[----:B------:R-:W-:Y:S02]  /*b110*/  PRMT R8, R0, 0x7610, R8 ;  /* 0x0000761000087816 */ /* 0x000fe40000000008 */
.L_x_9022:
[----:B------:R-:W-:Y:S05]  /*b120*/  BSYNC B0 ;  /* 0x0000000000007941 */ /* 0x000fea0003800000 */
.L_x_9021:
[----:B------:R0:W-:Y:S01]  /*b130*/  STG.E.U8 [R16.64], R8 ;  /* 0x0000000810007986 */ /* 0x0001e2000c101124 */
[----:B------:R-:W-:Y:S05]  /*b140*/  BRA `(.L_x_9001) ;  /* 0x0000045000007947 */ /* 0x000fea0003800000 */
.L_x_9019:
        /* <DEDUP_REMOVED lines=16> */
.L_x_9026:
[----:B------:R-:W-:-:S04]  /*b250*/  LOP3.LUT R2, R2, 0x80000000, RZ, 0xc0, !PT ;  /* 0x8000000002027812 */ /* 0x000fc800078ec0ff */
[----:B------:R-:W-:-:S04]  /*b260*/  SHF.R.U32.HI R3, RZ, 0x18, R2 ;  /* 0x00000018ff037819 */ /* 0x000fc80000011602 */
[----:B------:R-:W-:-:S04]  /*b270*/  LOP3.LUT R0, R0, R3, RZ, 0xfc, !PT ;  /* 0x0000000300007212 */ /* 0x000fc800078efcff */
[----:B------:R-:W-:Y:S02]  /*b280*/  PRMT R8, R0, 0x7610, R8 ;  /* 0x0000761000087816 */ /* 0x000fe40000000008 */
.L_x_9025:
[----:B------:R-:W-:Y:S05]  /*b290*/  BSYNC B0 ;  /* 0x0000000000007941 */ /* 0x000fea0003800000 */
.L_x_9024:
[----:B------:R0:W-:Y:S01]  /*b2a0*/  STG.E.U8 [R16.64], R8 ;  /* 0x0000000810007986 */ /* 0x0001e2000c101124 */
[----:B------:R-:W-:Y:S05]  /*b2b0*/  BRA `(.L_x_9001) ;  /* 0x000002e000007947 */ /* 0x000fea0003800000 */
.L_x_9018:
        /* <DEDUP_REMOVED lines=21> */
.L_x_9000:
        /* <DEDUP_REMOVED lines=20> */
.L_x_9028:
[----:B------:R-:W0:Y:S02]  /*b550*/  F2I.U64.TRUNC R2, R2 ;  /* 0x0000000200027311 */ /* 0x000e24000020d800 */
[----:B0-----:R0:W-:Y:S01]  /*b560*/  STG.E.64 [R16.64], R2 ;  /* 0x0000000210007986 */ /* 0x0011e2000c101b24 */
[----:B------:R-:W-:Y:S05]  /*b570*/  BRA `(.L_x_9001) ;  /* 0x0000002000007947 */ /* 0x000fea0003800000 */
.L_x_9027:
[----:B------:R-:W0:Y:S02]  /*b580*/  F2I.FTZ.U32.TRUNC.NTZ R3, R2 ;  /* 0x0000000200037305 */ /* 0x000e24000021f000 */
[----:B0-----:R0:W-:Y:S02]  /*b590*/  STG.E [R16.64], R3 ;  /* 0x0000000310007986 */ /* 0x0011e4000c101924 */
.L_x_9001:
[----:B------:R-:W-:Y:S02]  /*b5a0*/  IADD3 R23, R23, 0x80, RZ ;  /* 0x0000008017177810 */ /* 0x000fe40007ffe0ff */
.L_x_8850:
[----:B------:R-:W-:Y:S05]  /*b5b0*/  BSYNC B7 ;  /* 0x0000000000077941 */ /* 0x000fea0003800000 */
.L_x_8849:
        /* <DEDUP_REMOVED lines=256> */
.L_x_9029:
        /* <DEDUP_REMOVED lines=29> */
.L_x_9030:
        /* <DEDUP_REMOVED lines=18> */
.L_x_9035:
[----:B------:R-:W2:Y:S02]  /*c8b0*/  LDG.E.U8 R2, [R2.64] ;  /* 0x0000002402027981 */ /* 0x000ea4000c1e1100 */
[----:B--2---:R0:W1:Y:S01]  /*c8c0*/  I2F.U16 R19, R2 ;  /* 0x0000000200137306 */ /* 0x0040620000101000 */
[----:B------:R-:W-:Y:S05]  /*c8d0*/  BRA `(.L_x_9037) ;  /* 0x00000ca000007947 */ /* 0x000fea0003800000 */
.L_x_9034:
        /* <DEDUP_REMOVED lines=9> */
.L_x_9039:
[----:B------:R-:W2:Y:S02]  /*c970*/  LDG.E R2, [R2.64] ;  /* 0x0000002402027981 */ /* 0x000ea4000c1e1900 */
[----:B--2---:R0:W1:Y:S01]  /*c980*/  I2F R19, R2 ;  /* 0x0000000200137306 */ /* 0x0040620000201400 */
[----:B------:R-:W-:Y:S05]  /*c990*/  BRA `(.L_x_9037) ;  /* 0x00000be000007947 */ /* 0x000fea0003800000 */
.L_x_9038:
[----:B------:R-:W2:Y:S02]  /*c9a0*/  LDG.E.U16 R2, [R2.64] ;  /* 0x0000002402027981 */ /* 0x000ea4000c1e1500 */
[----:B--2---:R0:W1:Y:S01]  /*c9b0*/  I2F.S16 R19, R2 ;  /* 0x0000000200137306 */ /* 0x0040620000101400 */
[----:B------:R-:W-:Y:S05]  /*c9c0*/  BRA `(.L_x_9037) ;  /* 0x00000bb000007947 */ /* 0x000fea0003800000 */
.L_x_9033:
        /* <DEDUP_REMOVED lines=8> */
.L_x_9041:
[----:B------:R-:W2:Y:S02]  /*ca50*/  LDG.E.U16 R2, [R2.64] ;  /* 0x0000002402027981 */ /* 0x000ea4000c1e1500 */
[----:B--2---:R-:W-:Y:S01]  /*ca60*/  HADD2.F32 R19, -RZ, R2.H0_H0 ;  /* 0x20000002ff137230 */ /* 0x004fe20000004100 */
[----:B------:R-:W-:Y:S05]  /*ca70*/  BRA `(.L_x_9037) ;  /* 0x00000b0000007947 */ /* 0x000fea0003800000 */
.L_x_9040:
        /* <DEDUP_REMOVED lines=8> */
.L_x_9043:
[----:B------:R-:W2:Y:S02]  /*cb00*/  LDG.E.U16 R2, [R2.64] ;  /* 0x0000002402027981 */ /* 0x000ea4000c1e1500 */
[----:B--2---:R-:W-:Y:S01]  /*cb10*/  HADD2.F32 R19, -RZ, R2.H0_H0 ;  /* 0x20000002ff137230 */ /* 0x004fe20000004100 */
[----:B------:R-:W-:Y:S05]  /*cb20*/  BRA `(.L_x_9037) ;  /* 0x00000a5000007947 */ /* 0x000fea0003800000 */
.L_x_9042:
[----:B------:R-:W2:Y:S02]  /*cb30*/  LDG.E.64 R2, [R2.64] ;  /* 0x0000002402027981 */ /* 0x000ea4000c1e1b00 */
[----:B--2---:R-:W0:Y:S01]  /*cb40*/  F2F.F32.F64 R19, R2 ;  /* 0x0000000200137310 */ /* 0x004e220000301000 */
[----:B------:R-:W0:-:S14]  /*cb50*/  DSETP.GEU.AND P0, PT, |R2|, c[0x2][0x0], PT ;  /* 0x008000000200762a */ /* 0x000e1c0003f0e200 */
[----:B0-----:R-:W-:Y:S01]  /*cb60*/  @!P0 FMUL R19, R19, 1.175494350822287508e-38 ;  /* 0x0080000013138820 */ /* 0x001fe20000400000 */
[----:B------:R-:W-:Y:S05]  /*cb70*/  BRA `(.L_x_9037) ;  /* 0x00000a0000007947 */ /* 0x000fea0003800000 */
.L_x_9032:
        /* <DEDUP_REMOVED lines=12> */
.L_x_9046:
[----:B------:R-:W2:Y:S02]  /*cc40*/  LDG.E.64 R2, [R2.64] ;  /* 0x0000002402027981 */ /* 0x000ea4000c1e1b00 */
[----:B--2---:R-:W0:Y:S01]  /*cc50*/  F2F.F32.F64 R19, R2 ;  /* 0x0000000200137310 */ /* 0x004e220000301000 */
[----:B------:R-:W0:-:S14]  /*cc60*/  DSETP.GEU.AND P0, PT, |R2|, c[0x2][0x0], PT ;  /* 0x008000000200762a */ /* 0x000e1c0003f0e200 */
[----:B0-----:R-:W-:Y:S01]  /*cc70*/  @!P0 FMUL R19, R19, 1.175494350822287508e-38 ;  /* 0x0080000013138820 */ /* 0x001fe20000400000 */
[----:B------:R-:W-:Y:S05]  /*cc80*/  BRA `(.L_x_9037) ;  /* 0x000008f000007947 */ /* 0x000fea0003800000 */
.L_x_9045:
        /* <DEDUP_REMOVED lines=26> */
.L_x_9048:
        /* <DEDUP_REMOVED lines=13> */
.L_x_9047:
[----:B------:R-:W2:Y:S02]  /*cf00*/  LDG.E.U16 R2, [R2.64] ;  /* 0x0000002402027981 */ /* 0x000ea4000c1e1500 */
[----:B--2---:R-:W-:Y:S01]  /*cf10*/  PRMT R19, RZ, 0x5410, R2 ;  /* 0x00005410ff137816 */ /* 0x004fe20000000002 */
[----:B------:R-:W-:Y:S05]  /*cf20*/  BRA `(.L_x_9037) ;  /* 0x0000065000007947 */ /* 0x000fea0003800000 */
.L_x_9044:
        /* <DEDUP_REMOVED lines=11> */
.L_x_9051:
        /* <DEDUP_REMOVED lines=20> */
.L_x_9053:
[----:B------:R-:W-:Y:S05]  /*d120*/  BSYNC B0 ;  /* 0x0000000000007941 */ /* 0x000fea0003800000 */
.L_x_9052:
[----:B------:R-:W-:Y:S01]  /*d130*/  IMAD.SHL.U32 R2, R2, 0x100000, RZ ;  /* 0x0010000002027824 */ /* 0x000fe200078e00ff */
[----:B------:R-:W-:-:S04]  /*d140*/  LEA R0, R0, 0x3b800000, 0x17 ;  /* 0x3b80000000007811 */ /* 0x000fc800078eb8ff */
[----:B------:R-:W-:Y:S01]  /*d150*/  LOP3.LUT R19, R0, R2, R19, 0xfe, !PT ;  /* 0x0000000200137212 */ /* 0x000fe200078efe13 */
[----:B------:R-:W-:Y:S05]  /*d160*/  BRA `(.L_x_9037) ;  /* 0x0000041000007947 */ /* 0x000fea0003800000 */
.L_x_9050:
        /* <DEDUP_REMOVED lines=20> */
.L_x_9055:
[----:B------:R-:W-:Y:S05]  /*d2b0*/  BSYNC B0 ;  /* 0x0000000000007941 */ /* 0x000fea0003800000 */
.L_x_9054:
[----:B------:R-:W-:Y:S01]  /*d2c0*/  IMAD.SHL.U32 R2, R2, 0x200000, RZ ;  /* 0x0020000002027824 */ /* 0x000fe200078e00ff */
[----:B------:R-:W-:-:S04]  /*d2d0*/  LEA R0, R0, 0x37800000, 0x17 ;  /* 0x3780000000007811 */ /* 0x000fc800078eb8ff */
[----:B------:R-:W-:Y:S01]  /*d2e0*/  LOP3.LUT R19, R0, R2, R19, 0xfe, !PT ;  /* 0x0000000200137212 */ /* 0x000fe200078efe13 */
[----:B------:R-:W-:Y:S05]  /*d2f0*/  BRA `(.L_x_9037) ;  /* 0x0000028000007947 */ /* 0x000fea0003800000 */
.L_x_9049:
        /* <DEDUP_REMOVED lines=14> */
.L_x_9036:
        /* <DEDUP_REMOVED lines=21> */
.L_x_9057:
[----:B------:R-:W2:Y:S02]  /*d530*/  LDG.E.64 R2, [R2.64] ;  /* 0x0000002402027981 */ /* 0x000ea4000c1e1b00 */
[----:B--2---:R0:W1:Y:S01]  /*d540*/  I2F.U64 R19, R2 ;  /* 0x0000000200137312 */ /* 0x0040620000301000 */
[----:B------:R-:W-:Y:S05]  /*d550*/  BRA `(.L_x_9037) ;  /* 0x0000002000007947 */ /* 0x000fea0003800000 */
.L_x_9056:
[----:B------:R-:W2:Y:S02]  /*d560*/  LDG.E R2, [R2.64] ;  /* 0x0000002402027981 */ /* 0x000ea4000c1e1900 */
[----:B--2---:R0:W1:Y:S02]  /*d570*/  I2F.U32 R19, R2 ;  /* 0x0000000200137306 */ /* 0x0040640000201000 */
.L_x_9037:
[----:B------:R-:W-:Y:S05]  /*d580*/  BSYNC B6 ;  /* 0x0000000000067941 */ /* 0x000fea0003800000 */
.L_x_9031:
        /* <DEDUP_REMOVED lines=18> */
.L_x_9062:
[----:B------:R-:W2:Y:S02]  /*d6b0*/  LDG.E.U8 R0, [R2.64] ;  /* 0x0000002402007981 */ /* 0x000ea4000c1e1100 */
[----:B--2---:R-:W0:Y:S01]  /*d6c0*/  I2F.U16 R0, R0 ;  /* 0x0000000000007306 */ /* 0x004e220000101000 */
[----:B------:R-:W-:Y:S05]  /*d6d0*/  BRA `(.L_x_9064) ;  /* 0x00000ca000007947 */ /* 0x000fea0003800000 */
.L_x_9061:
        /* <DEDUP_REMOVED lines=9> */
.L_x_9066:
[----:B------:R-:W2:Y:S02]  /*d770*/  LDG.E R0, [R2.64] ;  /* 0x0000002402007981 */ /* 0x000ea4000c1e1900 */
[----:B--2---:R-:W0:Y:S01]  /*d780*/  I2F R0, R0 ;  /* 0x0000000000007306 */ /* 0x004e220000201400 */
[----:B------:R-:W-:Y:S05]  /*d790*/  BRA `(.L_x_9064) ;  /* 0x00000be000007947 */ /* 0x000fea0003800000 */
.L_x_9065:
[----:B------:R-:W2:Y:S02]  /*d7a0*/  LDG.E.U16 R0, [R2.64] ;  /* 0x0000002402007981 */ /* 0x000ea4000c1e1500 */
[----:B--2---:R-:W0:Y:S01]  /*d7b0*/  I2F.S16 R0, R0 ;  /* 0x0000000000007306 */ /* 0x004e220000101400 */
[----:B------:R-:W-:Y:S05]  /*d7c0*/  BRA `(.L_x_9064) ;  /* 0x00000bb000007947 */ /* 0x000fea0003800000 */
.L_x_9060:
        /* <DEDUP_REMOVED lines=8> */
.L_x_9068:
[----:B------:R-:W2:Y:S02]  /*d850*/  LDG.E.U16 R0, [R2.64] ;  /* 0x0000002402007981 */ /* 0x000ea4000c1e1500 */
[----:B--2---:R-:W-:Y:S01]  /*d860*/  HADD2.F32 R0, -RZ, R0.H0_H0 ;  /* 0x20000000ff007230 */ /* 0x004fe20000004100 */
[----:B------:R-:W-:Y:S05]  /*d870*/  BRA `(.L_x_9064) ;  /* 0x00000b0000007947 */ /* 0x000fea0003800000 */
.L_x_9067:
        /* <DEDUP_REMOVED lines=8> */
.L_x_9070:
[----:B------:R-:W2:Y:S02]  /*d900*/  LDG.E.U16 R0, [R2.64] ;  /* 0x0000002402007981 */ /* 0x000ea4000c1e1500 */
[----:B--2---:R-:W-:Y:S01]  /*d910*/  HADD2.F32 R0, -RZ, R0.H0_H0 ;  /* 0x20000000ff007230 */ /* 0x004fe20000004100 */
[----:B------:R-:W-:Y:S05]  /*d920*/  BRA `(.L_x_9064) ;  /* 0x00000a5000007947 */ /* 0x000fea0003800000 */
.L_x_9069:
[----:B------:R-:W2:Y:S02]  /*d930*/  LDG.E.64 R2, [R2.64] ;  /* 0x0000002402027981 */ /* 0x000ea4000c1e1b00 */
[----:B--2---:R-:W0:Y:S01]  /*d940*/  F2F.F32.F64 R0, R2 ;  /* 0x0000000200007310 */ /* 0x004e220000301000 */
[----:B------:R-:W0:-:S14]  /*d950*/  DSETP.GEU.AND P0, PT, |R2|, c[0x2][0x0], PT ;  /* 0x008000000200762a */ /* 0x000e1c0003f0e200 */
[----:B0-----:R-:W-:Y:S01]  /*d960*/  @!P0 FMUL R0, R0, 1.175494350822287508e-38 ;  /* 0x0080000000008820 */ /* 0x001fe20000400000 */
[----:B------:R-:W-:Y:S05]  /*d970*/  BRA `(.L_x_9064) ;  /* 0x00000a0000007947 */ /* 0x000fea0003800000 */
.L_x_9059:
        /* <DEDUP_REMOVED lines=12> */
.L_x_9073:
[----:B------:R-:W2:Y:S02]  /*da40*/  LDG.E.64 R2, [R2.64] ;  /* 0x0000002402027981 */ /* 0x000ea4000c1e1b00 */
[----:B--2---:R-:W0:Y:S01]  /*da50*/  F2F.F32.F64 R0, R2 ;  /* 0x0000000200007310 */ /* 0x004e220000301000 */
[----:B------:R-:W0:-:S14]  /*da60*/  DSETP.GEU.AND P0, PT, |R2|, c[0x2][0x0], PT ;  /* 0x008000000200762a */ /* 0x000e1c0003f0e200 */
[----:B0-----:R-:W-:Y:S01]  /*da70*/  @!P0 FMUL R0, R0, 1.175494350822287508e-38 ;  /* 0x0080000000008820 */ /* 0x001fe20000400000 */
[----:B------:R-:W-:Y:S05]  /*da80*/  BRA `(.L_x_9064) ;  /* 0x000008f000007947 */ /* 0x000fea0003800000 */
.L_x_9072:
        /* <DEDUP_REMOVED lines=26> */
.L_x_9075:
        /* <DEDUP_REMOVED lines=13> */
.L_x_9074:
[----:B------:R-:W2:Y:S02]  /*dd00*/  LDG.E.U16 R0, [R2.64] ;  /* 0x0000002402007981 */ /* 0x000ea4000c1e1500 */
[----:B--2---:R-:W-:Y:S01]  /*dd10*/  PRMT R0, RZ, 0x5410, R0 ;  /* 0x00005410ff007816 */ /* 0x004fe20000000000 */
[----:B------:R-:W-:Y:S05]  /*dd20*/  BRA `(.L_x_9064) ;  /* 0x0000065000007947 */ /* 0x000fea0003800000 */
.L_x_9071:
        /* <DEDUP_REMOVED lines=11> */
.L_x_9078:
        /* <DEDUP_REMOVED lines=20> */
.L_x_9080:
[----:B------:R-:W-:Y:S05]  /*df20*/  BSYNC B0 ;  /* 0x0000000000007941 */ /* 0x000fea0003800000 */
.L_x_9079:
[----:B------:R-:W-:Y:S01]  /*df30*/  LEA R3, R0, 0x3b800000, 0x17 ;  /* 0x3b80000000037811 */ /* 0x000fe200078eb8ff */
[----:B------:R-:W-:-:S05]  /*df40*/  IMAD.SHL.U32 R0, R2, 0x100000, RZ ;  /* 0x0010000002007824 */ /* 0x000fca00078e00ff */
[----:B------:R-:W-:Y:S01]  /*df50*/  LOP3.LUT R0, R3, R0, R4, 0xfe, !PT ;  /* 0x0000000003007212 */ /* 0x000fe200078efe04 */
[----:B------:R-:W-:Y:S05]  /*df60*/  BRA `(.L_x_9064) ;  /* 0x0000041000007947 */ /* 0x000fea0003800000 */
.L_x_9077:
        /* <DEDUP_REMOVED lines=20> */
.L_x_9082:
[----:B------:R-:W-:Y:S05]  /*e0b0*/  BSYNC B0 ;  /* 0x0000000000007941 */ /* 0x000fea0003800000 */
.L_x_9081:
[----:B------:R-:W-:Y:S01]  /*e0c0*/  LEA R3, R0, 0x37800000, 0x17 ;  /* 0x3780000000037811 */ /* 0x000fe200078eb8ff */
[----:B------:R-:W-:-:S05]  /*e0d0*/  IMAD.SHL.U32 R0, R2, 0x200000, RZ ;  /* 0x0020000002007824 */ /* 0x000fca00078e00ff */
[----:B------:R-:W-:Y:S01]  /*e0e0*/  LOP3.LUT R0, R3, R0, R4, 0xfe, !PT ;  /* 0x0000000003007212 */ /* 0x000fe200078efe04 */
[----:B------:R-:W-:Y:S05]  /*e0f0*/  BRA `(.L_x_9064) ;  /* 0x0000028000007947 */ /* 0x000fea0003800000 */
.L_x_9076:
        /* <DEDUP_REMOVED lines=14> */
.L_x_9063:
        /* <DEDUP_REMOVED lines=21> */
.L_x_9084:
[----:B------:R-:W2:Y:S02]  /*e330*/  LDG.E.64 R2, [R2.64] ;  /* 0x0000002402027981 */ /* 0x000ea4000c1e1b00 */
[----:B--2---:R0:W2:Y:S01]  /*e340*/  I2F.U64 R0, R2 ;  /* 0x0000000200007312 */ /* 0x0040a20000301000 */
[----:B------:R-:W-:Y:S05]  /*e350*/  BRA `(.L_x_9064) ;  /* 0x0000002000007947 */ /* 0x000fea0003800000 */
.L_x_9083:
[----:B------:R-:W2:Y:S02]  /*e360*/  LDG.E R0, [R2.64] ;  /* 0x0000002402007981 */ /* 0x000ea4000c1e1900 */
[----:B--2---:R-:W0:Y:S02]  /*e370*/  I2F.U32 R0, R0 ;  /* 0x0000000000007306 */ /* 0x004e240000201000 */
.L_x_9064:
[----:B------:R-:W-:Y:S05]  /*e380*/  BSYNC B6 ;  /* 0x0000000000067941 */ /* 0x000fea0003800000 */
.L_x_9058:
        /* <DEDUP_REMOVED lines=17> */
.L_x_9088:
[----:B------:R-:W0:Y:S02]  /*e4a0*/  F2I.S64.TRUNC R2, R2 ;  /* 0x0000000200027311 */ /* 0x000e24000020d900 */
[----:B0-----:R-:W-:-:S05]  /*e4b0*/  IMAD.MOV.U32 R5, RZ, RZ, R2 ;  /* 0x000000ffff057224 */ /* 0x001fca00078e0002 */
[----:B------:R-:W-:Y:S01]  /*e4c0*/  STG.E.U8 [R16.64], R5 ;  /* 0x0000000510007986 */ /* 0x000fe2000c101124 */
[----:B------:R-:W-:Y:S05]  /*e4d0*/  EXIT ;  /* 0x000000000000794d */ /* 0x000fea0003800000 */
.L_x_9087:
        /* <DEDUP_REMOVED lines=9> */
.L_x_9091:
[----:B------:R-:W0:Y:S02]  /*e570*/  F2I.FTZ.TRUNC.NTZ R3, R2 ;  /* 0x0000000200037305 */ /* 0x000e24000021f100 */
[----:B0-----:R-:W-:Y:S01]  /*e580*/  STG.E [R16.64], R3 ;  /* 0x0000000310007986 */ /* 0x001fe2000c101924 */
[----:B------:R-:W-:Y:S05]  /*e590*/  EXIT ;  /* 0x000000000000794d */ /* 0x000fea0003800000 */
.L_x_9090:
[----:B------:R-:W0:Y:S02]  /*e5a0*/  F2I.FTZ.TRUNC.NTZ R3, R2 ;  /* 0x0000000200037305 */ /* 0x000e24000021f100 */
[----:B0-----:R-:W-:Y:S01]  /*e5b0*/  STG.E.U16 [R16.64], R3 ;  /* 0x0000000310007986 */ /* 0x001fe2000c101524 */
[----:B------:R-:W-:Y:S05]  /*e5c0*/  EXIT ;  /* 0x000000000000794d */ /* 0x000fea0003800000 */
.L_x_9086:
        /* <DEDUP_REMOVED lines=8> */
.L_x_9093:
[----:B------:R-:W-:-:S05]  /*e650*/  F2FP.PACK_AB R2, RZ, R2 ;  /* 0x00000002ff02723e */ /* 0x000fca00000000ff */
[----:B------:R-:W-:Y:S01]  /*e660*/  STG.E.U16 [R16.64], R2 ;  /* 0x0000000210007986 */ /* 0x000fe2000c101524 */
[----:B------:R-:W-:Y:S05]  /*e670*/  EXIT ;  /* 0x000000000000794d */ /* 0x000fea0003800000 */
.L_x_9092:
        /* <DEDUP_REMOVED lines=9> */
.L_x_9095:
[----:B------:R-:W-:-:S04]  /*e710*/  F2FP.PACK_AB R3, RZ, R2 ;  /* 0x00000002ff03723e */ /* 0x000fc800000000ff */
[----:B------:R-:W-:-:S05]  /*e720*/  PRMT R3, R3, 0x5410, RZ ;  /* 0x0000541003037816 */ /* 0x000fca00000000ff */
[----:B------:R-:W-:Y:S01]  /*e730*/  STG.E [R16.64], R3 ;  /* 0x0000000310007986 */ /* 0x000fe2000c101924 */
[----:B------:R-:W-:Y:S05]  /*e740*/  EXIT ;  /* 0x000000000000794d */ /* 0x000fea0003800000 */
.L_x_9094:
[----:B------:R-:W-:-:S06]  /*e750*/  FMUL.FTZ R2, R2, 1 ;  /* 0x3f80000002027820 */ /* 0x000fcc0000410000 */
[----:B------:R-:W0:Y:S02]  /*e760*/  F2F.F64.F32 R2, R2 ;  /* 0x0000000200027310 */ /* 0x000e240000201800 */
[----:B0-----:R-:W-:Y:S01]  /*e770*/  STG.E.64 [R16.64], R2 ;  /* 0x0000000210007986 */ /* 0x001fe2000c101b24 */
[----:B------:R-:W-:Y:S05]  /*e780*/  EXIT ;  /* 0x000000000000794d */ /* 0x000fea0003800000 */
.L_x_9085:
        /* <DEDUP_REMOVED lines=12> */
.L_x_9098:
[----:B------:R-:W-:Y:S01]  /*e850*/  FMUL.FTZ R4, R2, 1 ;  /* 0x3f80000002047820 */ /* 0x000fe20000410000 */
[----:B------:R-:W-:-:S05]  /*e860*/  CS2R R6, SRZ ;  /* 0x0000000000067805 */ /* 0x000fca000001ff00 */
[----:B------:R-:W0:Y:S02]  /*e870*/  F2F.F64.F32 R4, R4 ;  /* 0x0000000400047310 */ /* 0x000e240000201800 */
[----:B0-----:R-:W-:Y:S01]  /*e880*/  STG.E.128 [R16.64], R4 ;  /* 0x0000000410007986 */ /* 0x001fe2000c101d24 */
[----:B------:R-:W-:Y:S05]  /*e890*/  EXIT ;  /* 0x000000000000794d */ /* 0x000fea0003800000 */
.L_x_9097:
        /* <DEDUP_REMOVED lines=20> */
.L_x_9102:
[----:B------:R-:W-:Y:S05]  /*e9e0*/  BSYNC B0 ;  /* 0x0000000000007941 */ /* 0x000fea0003800000 */
.L_x_9101:
[----:B------:R-:W-:-:S05]  /*e9f0*/  LOP3.LUT R5, R0, R5, RZ, 0xfc, !PT ;  /* 0x0000000500057212 */ /* 0x000fca00078efcff */
[----:B------:R-:W-:Y:S01]  /*ea00*/  STG.E.U8 [R16.64], R5 ;  /* 0x0000000510007986 */ /* 0x000fe2000c101124 */
[----:B------:R-:W-:Y:S05]  /*ea10*/  EXIT ;  /* 0x000000000000794d */ /* 0x000fea0003800000 */
.L_x_9100:
        /* <DEDUP_REMOVED lines=12> */
.L_x_9104:
[----:B------:R-:W-:Y:S01]  /*eae0*/  IMAD.MOV.U32 R0, RZ, RZ, 0x7f ;  /* 0x0000007fff007424 */ /* 0x000fe200078e00ff */
[----:B------:R-:W-:-:S04]  /*eaf0*/  ISETP.GT.U32.AND P0, PT, R4, 0x7f800000, PT ;  /* 0x7f8000000400780c */ /* 0x000fc80003f04070 */
[----:B------:R-:W-:-:S04]  /*eb00*/  SEL R0, R0, 0x7c, P0 ;  /* 0x0000007c00007807 */ /* 0x000fc80000000000 */
.L_x_9105:
[----:B------:R-:W-:Y:S05]  /*eb10*/  BSYNC B0 ;  /* 0x0000000000007941 */ /* 0x000fea0003800000 */
.L_x_9103:
[----:B------:R-:W-:-:S04]  /*eb20*/  LOP3.LUT R2, R2, 0x80000000, RZ, 0xc0, !PT ;  /* 0x8000000002027812 */ /* 0x000fc800078ec0ff */
[----:B------:R-:W-:-:S04]  /*eb30*/  SHF.R.U32.HI R3, RZ, 0x18, R2 ;  /* 0x00000018ff037819 */ /* 0x000fc80000011602 */
[----:B------:R-:W-:-:S05]  /*eb40*/  LOP3.LUT R3, R0, R3, RZ, 0xfc, !PT ;  /* 0x0000000300037212 */ /* 0x000fca00078efcff */
[----:B------:R-:W-:Y:S01]  /*eb50*/  STG.E.U8 [R16.64], R3 ;  /* 0x0000000310007986 */ /* 0x000fe2000c101124 */
[----:B------:R-:W-:Y:S05]  /*eb60*/  EXIT ;  /* 0x000000000000794d */ /* 0x000fea0003800000 */
.L_x_9099:
[----:B------:R-:W-:-:S05]  /*eb70*/  F2FP.BF16.PACK_AB R2, RZ, R2 ;  /* 0x00000002ff02723e */ /* 0x000fca00000010ff */
[----:B------:R-:W-:Y:S01]  /*eb80*/  STG.E.U16 [R16.64], R2 ;  /* 0x0000000210007986 */ /* 0x000fe2000c101524 */
[----:B------:R-:W-:Y:S05]  /*eb90*/  EXIT ;  /* 0x000000000000794d */ /* 0x000fea0003800000 */
.L_x_9096:
        /* <DEDUP_REMOVED lines=11> */
.L_x_9108:
        /* <DEDUP_REMOVED lines=16> */
.L_x_9111:
[----:B------:R-:W-:-:S04]  /*ed50*/  LOP3.LUT R2, R2, 0x80000000, RZ, 0xc0, !PT ;  /* 0x8000000002027812 */ /* 0x000fc800078ec0ff */
[----:B------:R-:W-:-:S04]  /*ed60*/  SHF.R.U32.HI R3, RZ, 0x18, R2 ;  /* 0x00000018ff037819 */ /* 0x000fc80000011602 */
[----:B------:R-:W-:-:S04]  /*ed70*/  LOP3.LUT R0, R0, R3, RZ, 0xfc, !PT ;  /* 0x0000000300007212 */ /* 0x000fc800078efcff */
[----:B------:R-:W-:Y:S02]  /*ed80*/  PRMT R8, R0, 0x7610, R8 ;  /* 0x0000761000087816 */ /* 0x000fe40000000008 */
.L_x_9110:
[----:B------:R-:W-:Y:S05]  /*ed90*/  BSYNC B0 ;  /* 0x0000000000007941 */ /* 0x000fea0003800000 */
.L_x_9109:
[----:B------:R-:W-:Y:S01]  /*eda0*/  STG.E.U8 [R16.64], R8 ;  /* 0x0000000810007986 */ /* 0x000fe2000c101124 */
[----:B------:R-:W-:Y:S05]  /*edb0*/  EXIT ;  /* 0x000000000000794d */ /* 0x000fea0003800000 */
.L_x_9107:
        /* <DEDUP_REMOVED lines=16> */
.L_x_9114:
[----:B------:R-:W-:-:S04]  /*eec0*/  LOP3.LUT R2, R2, 0x80000000, RZ, 0xc0, !PT ;  /* 0x8000000002027812 */ /* 0x000fc800078ec0ff */
[----:B------:R-:W-:-:S04]  /*eed0*/  SHF.R.U32.HI R3, RZ, 0x18, R2 ;  /* 0x00000018ff037819 */ /* 0x000fc80000011602 */
[----:B------:R-:W-:-:S04]  /*eee0*/  LOP3.LUT R0, R0, R3, RZ, 0xfc, !PT ;  /* 0x0000000300007212 */ /* 0x000fc800078efcff */
[----:B------:R-:W-:Y:S02]  /*eef0*/  PRMT R8, R0, 0x7610, R8 ;  /* 0x0000761000087816 */ /* 0x000fe40000000008 */
.L_x_9113:
[----:B------:R-:W-:Y:S05]  /*ef00*/  BSYNC B0 ;  /* 0x0000000000007941 */ /* 0x000fea0003800000 */
.L_x_9112:
[----:B------:R-:W-:Y:S01]  /*ef10*/  STG.E.U8 [R16.64], R8 ;  /* 0x0000000810007986 */ /* 0x000fe2000c101124 */
[----:B------:R-:W-:Y:S05]  /*ef20*/  EXIT ;  /* 0x000000000000794d */ /* 0x000fea0003800000 */
.L_x_9106:
        /* <DEDUP_REMOVED lines=21> */
.L_x_9089:
        /* <DEDUP_REMOVED lines=20> */
.L_x_9116:
[----:B------:R-:W0:Y:S02]  /*f1c0*/  F2I.U64.TRUNC R2, R2 ;  /* 0x0000000200027311 */ /* 0x000e24000020d800 */
[----:B0-----:R-:W-:Y:S01]  /*f1d0*/  STG.E.64 [R16.64], R2 ;  /* 0x0000000210007986 */ /* 0x001fe2000c101b24 */
[----:B------:R-:W-:Y:S05]  /*f1e0*/  EXIT ;  /* 0x000000000000794d */ /* 0x000fea0003800000 */
.L_x_9115:
[----:B------:R-:W0:Y:S02]  /*f1f0*/  F2I.FTZ.U32.TRUNC.NTZ R3, R2 ;  /* 0x0000000200037305 */ /* 0x000e24000021f000 */
[----:B0-----:R-:W-:Y:S01]  /*f200*/  STG.E [R16.64], R3 ;  /* 0x0000000310007986 */ /* 0x001fe2000c101924 */
[----:B------:R-:W-:Y:S05]  /*f210*/  EXIT ;  /* 0x000000000000794d */ /* 0x000fea0003800000 */
.L_x_9117:
        /* <DEDUP_REMOVED lines=14> */
.L_x_22972:


//--------------------- .text._ZN2at6native27unrolled_elementwise_kernelIZZZNS0_54_GLOBAL__N__d8c5977b_16_LinearAlgebra_cu_9e10b42f_321716addr_kernel_cudaERNS_14TensorIteratorERKN3c106ScalarES8_ENKUlvE_clEvENKUlvE5_clEvEUlfffE_St5arrayIPcLm4EELi4E23TrivialOffsetCalculatorILi3EjESF_ILi1EjENS0_6memory12LoadWithCastILi3EEENSI_13StoreWithCastILi1EEEEEviT_T0_T2_T3_T4_T5_ --------------------------
	.section	.text._ZN2at6native27unrolled_elementwise_kernelIZZZNS0_54_GLOBAL__N__d8c5977b_16_LinearAlgebra_cu_9e10b42f_321716addr_kernel_cudaERNS_14TensorIteratorERKN3c106ScalarES8_ENKUlvE_clEvENKUlvE5_clEvEUlfffE_St5arrayIPcLm4EELi4E23TrivialOffsetCalculatorILi3EjESF_ILi1EjENS0_6memory12LoadWithCastILi3EEENSI_13StoreWithCastILi1EEEEEviT_T0_T2_T3_T4_T5_,"ax",@progbits
	.sectioninfo	@"SHI_REGISTERS=32"
	.align	128
        .global         _ZN2at6native27unrolled_elementwise_kernelIZZZNS0_54_GLOBAL__N__d8c5977b_16_LinearAlgebra_cu_9e10b42f_321716addr_kernel_cudaERNS_14TensorIteratorERKN3c106ScalarES8_ENKUlvE_clEvENKUlvE5_clEvEUlfffE_St5arrayIPcLm4EELi4E23TrivialOffsetCalculatorILi3EjESF_ILi1EjENS0_6memory12LoadWithCastILi3EEENSI_13StoreWithCastILi1EEEEEviT_T0_T2_T3_T4_T5_
        .type           _ZN2at6native27unrolled_elementwise_kernelIZZZNS0_54_GLOBAL__N__d8c5977b_16_LinearAlgebra_cu_9e10b42f_321716addr_kernel_cudaERNS_14TensorIteratorERKN3c106ScalarES8_ENKUlvE_clEvENKUlvE5_clEvEUlfffE_St5arrayIPcLm4EELi4E23TrivialOffsetCalculatorILi3EjESF_ILi1EjENS0_6memory12LoadWithCastILi3EEENSI_13StoreWithCastILi1EEEEEviT_T0_T2_T3_T4_T5_,@function
        .size           _ZN2at6native27unrolled_elementwise_kernelIZZZNS0_54_GLOBAL__N__d8c5977b_16_LinearAlgebra_cu_9e10b42f_321716addr_kernel_cudaERNS_14TensorIteratorERKN3c106ScalarES8_ENKUlvE_clEvENKUlvE5_clEvEUlfffE_St5arrayIPcLm4EELi4E23TrivialOffsetCalculatorILi3EjESF_ILi1EjENS0_6memory12LoadWithCastILi3EEENSI_13StoreWithCastILi1EEEEEviT_T0_T2_T3_T4_T5_,(.L_x_22973 - _ZN2at6native27unrolled_elementwise_kernelIZZZNS0_54_GLOBAL__N__d8c5977b_16_LinearAlgebra_cu_9e10b42f_321716addr_kernel_cudaERNS_14TensorIteratorERKN3c106ScalarES8_ENKUlvE_clEvENKUlvE5_clEvEUlfffE_St5arrayIPcLm4EELi4E23TrivialOffsetCalculatorILi3EjESF_ILi1EjENS0_6memory12LoadWithCastILi3EEENSI_13StoreWithCastILi1EEEEEviT_T0_T2_T3_T4_T5_)
        .other          _ZN2at6native27unrolled_elementwise_kernelIZZZNS0_54_GLOBAL__N__d8c5977b_16_LinearAlgebra_cu_9e10b42f_321716addr_kernel_cudaERNS_14TensorIteratorERKN3c106ScalarES8_ENKUlvE_clEvENKUlvE5_clEvEUlfffE_St5arrayIPcLm4EELi4E23TrivialOffsetCalculatorILi3EjESF_ILi1EjENS0_6memory12LoadWithCastILi3EEENSI_13StoreWithCastILi1EEEEEviT_T0_T2_T3_T4_T5_,@"STO_CUDA_ENTRY STV_DEFAULT"
_ZN2at6native27unrolled_elementwise_kernelIZZZNS0_54_GLOBAL__N__d8c5977b_16_LinearAlgebra_cu_9e10b42f_321716addr_kernel_cudaERNS_14TensorIteratorERKN3c106ScalarES8_ENKUlvE_clEvENKUlvE5_clEvEUlfffE_St5arrayIPcLm4EELi4E23TrivialOffsetCalculatorILi3EjESF_ILi1EjENS0_6memory12LoadWithCastILi3EEENSI_13StoreWithCastILi1EEEEEviT_T0_T2_T3_T4_T5_:
.text._ZN2at6native27unrolled_elementwise_kernelIZZZNS0_54_GLOBAL__N__d8c5977b_16_LinearAlgebra_cu_9e10b42f_321716addr_kernel_cudaERNS_14TensorIteratorERKN3c106ScalarES8_ENKUlvE_clEvENKUlvE5_clEvEUlfffE_St5arrayIPcLm4EELi4E23TrivialOffsetCalculatorILi3EjESF_ILi1EjENS0_6memory12LoadWithCastILi3EEENSI_13StoreWithCastILi1EEEEEviT_T0_T2_T3_T4_T5_:
[----:B------:R-:W-:Y:S02]  /*0000*/  IMAD.MOV.U32 R1, RZ, RZ, c[0x0][0x28] ;  /* 0x00000a00ff017624 */ /* 0x000fe400078e00ff */
[----:B------:R-:W0:Y:S01]  /*0010*/  S2R R27, SR_CTAID.X ;  /* 0x00000000001b7919 */ /* 0x000e220000002500 */
[----:B------:R-:W-:Y:S01]  /*0020*/  IMAD.MOV.U32 R26, RZ, RZ, -0x200 ;  /* 0xfffffe00ff1a7424 */ /* 0x000fe200078e00ff */
[----:B------:R-:W1:Y:S01]  /*0030*/  LDC.U8 R28, c[0x0][0x19c] ;  /* 0x00006700ff1c7b82 */ /* 0x000e620000000000 */
[----:B------:R-:W-:Y:S01]  /*0040*/  ULDC.64 UR36, c[0x0][0x118] ;  /* 0x0000460000247ab9 */ /* 0x000fe20000000a00 */
[----:B------:R-:W2:Y:S01]  /*0050*/  S2R R24, SR_TID.X ;  /* 0x0000000000187919 */ /* 0x000ea20000002100 */
[----:B------:R-:W-:Y:S01]  /*0060*/  BSSY B7, `(.L_x_9118) ;  /* 0x00001e8000077945 */ /* 0x000fe20003800000 */
[----:B------:R-:W-:Y:S02]  /*0070*/  IMAD.MOV.U32 R22, RZ, RZ, RZ ;  /* 0x000000ffff167224 */ /* 0x000fe400078e00ff */
[----:B------:R-:W-:Y:S02]  /*0080*/  IMAD.MOV.U32 R17, RZ, RZ, RZ ;  /* 0x000000ffff117224 */ /* 0x000fe400078e00ff */
[----:B------:R-:W3:Y:S01]  /*0090*/  LDC.U8 R29, c[0x0][0x19d] ;  /* 0x00006740ff1d7b82 */ /* 0x000ee20000000000 */
[----:B------:R-:W-:-:S07]  /*00a0*/  IMAD.MOV.U32 R2, RZ, RZ, RZ ;  /* 0x000000ffff027224 */ /* 0x000fce00078e00ff */
        /* <DEDUP_REMOVED lines=32> */
.L_x_9120:
        /* <DEDUP_REMOVED lines=18> */
.L_x_9125:
[----:B------:R-:W2:Y:S02]  /*03d0*/  LDG.E.U8 R2, [R2.64] ;  /* 0x0000002402027981 */ /* 0x000ea4000c1e1100 */
[----:B--2---:R0:W1:Y:S01]  /*03e0*/  I2F.U16 R17, R2 ;  /* 0x0000000200117306 */ /* 0x0040620000101000 */
[----:B------:R-:W-:Y:S05]  /*03f0*/  BRA `(.L_x_9127) ;  /* 0x00000cb000007947 */ /* 0x000fea0003800000 */
.L_x_9124:
        /* <DEDUP_REMOVED lines=9> */
.L_x_9129:
[----:B------:R-:W2:Y:S02]  /*0490*/  LDG.E R2, [R2.64] ;  /* 0x0000002402027981 */ /* 0x000ea4000c1e1900 */
[----:B--2---:R0:W1:Y:S01]  /*04a0*/  I2F R17, R2 ;  /* 0x0000000200117306 */ /* 0x0040620000201400 */
[----:B------:R-:W-:Y:S05]  /*04b0*/  BRA `(.L_x_9127) ;  /* 0x00000bf000007947 */ /* 0x000fea0003800000 */
.L_x_9128:
[----:B------:R-:W2:Y:S02]  /*04c0*/  LDG.E.U16 R2, [R2.64] ;  /* 0x0000002402027981 */ /* 0x000ea4000c1e1500 */
[----:B--2---:R0:W1:Y:S01]  /*04d0*/  I2F.S16 R17, R2 ;  /* 0x0000000200117306 */ /* 0x0040620000101400 */
[----:B------:R-:W-:Y:S05]  /*04e0*/  BRA `(.L_x_9127) ;  /* 0x00000bc000007947 */ /* 0x000fea0003800000 */
.L_x_9123:
        /* <DEDUP_REMOVED lines=8> */
.L_x_9131:
[----:B------:R-:W2:Y:S02]  /*0570*/  LDG.E.U16 R2, [R2.64] ;  /* 0x0000002402027981 */ /* 0x000ea4000c1e1500 */
[----:B--2---:R-:W-:Y:S01]  /*0580*/  HADD2.F32 R17, -RZ, R2.H0_H0 ;  /* 0x20000002ff117230 */ /* 0x004fe20000004100 */
[----:B------:R-:W-:Y:S05]  /*0590*/  BRA `(.L_x_9127) ;  /* 0x00000b1000007947 */ /* 0x000fea0003800000 */
.L_x_9130:
        /* <DEDUP_REMOVED lines=8> */
.L_x_9133:
[----:B------:R-:W2:Y:S02]  /*0620*/  LDG.E.U16 R2, [R2.64] ;  /* 0x0000002402027981 */ /* 0x000ea4000c1e1500 */
[----:B--2---:R-:W-:Y:S01]  /*0630*/  HADD2.F32 R17, -RZ, R2.H0_H0 ;  /* 0x20000002ff117230 */ /* 0x004fe20000004100 */
[----:B------:R-:W-:Y:S05]  /*0640*/  BRA `(.L_x_9127) ;  /* 0x00000a6000007947 */ /* 0x000fea0003800000 */
.L_x_9132:
[----:B------:R-:W2:Y:S02]  /*0650*/  LDG.E.64 R2, [R2.64] ;  /* 0x0000002402027981 */ /* 0x000ea4000c1e1b00 */
[----:B--2---:R-:W0:Y:S01]  /*0660*/  F2F.F32.F64 R17, R2 ;  /* 0x0000000200117310 */ /* 0x004e220000301000 */
[----:B------:R-:W0:-:S14]  /*0670*/  DSETP.GEU.AND P0, PT, |R2|, c[0x2][0x0], PT ;  /* 0x008000000200762a */ /* 0x000e1c0003f0e200 */
[----:B0-----:R-:W-:Y:S01]  /*0680*/  @!P0 FMUL R17, R17, 1.175494350822287508e-38 ;  /* 0x0080000011118820 */ /* 0x001fe20000400000 */
[----:B------:R-:W-:Y:S05]  /*0690*/  BRA `(.L_x_9127) ;  /* 0x00000a1000007947 */ /* 0x000fea0003800000 */
.L_x_9122:
        /* <DEDUP_REMOVED lines=12> */
.L_x_9136:
[----:B------:R-:W2:Y:S02]  /*0760*/  LDG.E.64 R2, [R2.64] ;  /* 0x0000002402027981 */ /* 0x000ea4000c1e1b00 */
[----:B--2---:R-:W0:Y:S01]  /*0770*/  F2F.F32.F64 R17, R2 ;  /* 0x0000000200117310 */ /* 0x004e220000301000 */
[----:B------:R-:W0:-:S14]  /*0780*/  DSETP.GEU.AND P0, PT, |R2|, c[0x2][0x0], PT ;  /* 0x008000000200762a */ /* 0x000e1c0003f0e200 */
[----:B0-----:R-:W-:Y:S01]  /*0790*/  @!P0 FMUL R17, R17, 1.175494350822287508e-38 ;  /* 0x0080000011118820 */ /* 0x001fe20000400000 */
[----:B------:R-:W-:Y:S05]  /*07a0*/  BRA `(.L_x_9127) ;  /* 0x0000090000007947 */ /* 0x000fea0003800000 */
.L_x_9135:
        /* <DEDUP_REMOVED lines=26> */
.L_x_9138:
[----:B------:R-:W2:Y:S02]  /*0950*/  LDG.E.U8 R2, [R2.64] ;  /* 0x0000002402027981 */ /* 0x000ea4000c1e1100 */
[----:B--2---:R-:W-:-:S05]  /*0960*/  IMAD.SHL.U32 R0, R2, 0x2000000, RZ ;  /* 0x0200000002007824 */ /* 0x004fca00078e00ff */
[----:B------:R-:W-:-:S13]  /*0970*/  ISETP.GE.U32.AND P0, PT, R0, 0x8000000, PT ;  /* 0x080000000000780c */ /* 0x000fda0003f06070 */
[C---:B------:R-:W-:Y:S02]  /*0980*/  @P0 IMAD.SHL.U32 R4, R2.reuse, 0x200000, RZ ;  /* 0x0020000002040824 */ /* 0x040fe400078e00ff */
[----:B------:R-:W-:-:S03]  /*0990*/  @!P0 IMAD.SHL.U32 R0, R2, 0x100, RZ ;  /* 0x0000010002008824 */ /* 0x000fc600078e00ff */
[----:B------:R-:W-:Y:S02]  /*09a0*/  @P0 LOP3.LUT R4, R4, 0xfe00000, RZ, 0xc0, !PT ;  /* 0x0fe0000004040812 */ /* 0x000fe400078ec0ff */
        /* <DEDUP_REMOVED lines=8> */
.L_x_9137:
[----:B------:R-:W2:Y:S02]  /*0a30*/  LDG.E.U16 R2, [R2.64] ;  /* 0x0000002402027981 */ /* 0x000ea4000c1e1500 */
[----:B--2---:R-:W-:Y:S01]  /*0a40*/  PRMT R17, RZ, 0x5410, R2 ;  /* 0x00005410ff117816 */ /* 0x004fe20000000002 */
[----:B------:R-:W-:Y:S05]  /*0a50*/  BRA `(.L_x_9127) ;  /* 0x0000065000007947 */ /* 0x000fea0003800000 */
.L_x_9134:
        /* <DEDUP_REMOVED lines=11> */
.L_x_9141:
        /* <DEDUP_REMOVED lines=20> */
.L_x_9143:
[----:B------:R-:W-:Y:S05]  /*0c50*/  BSYNC B0 ;  /* 0x0000000000007941 */ /* 0x000fea0003800000 */
.L_x_9142:
[----:B------:R-:W-:Y:S01]  /*0c60*/  IMAD.SHL.U32 R2, R2, 0x100000, RZ ;  /* 0x0010000002027824 */ /* 0x000fe200078e00ff */
[----:B------:R-:W-:-:S04]  /*0c70*/  LEA R0, R0, 0x3b800000, 0x17 ;  /* 0x3b80000000007811 */ /* 0x000fc800078eb8ff */
[----:B------:R-:W-:Y:S01]  /*0c80*/  LOP3.LUT R17, R0, R2, R17, 0xfe, !PT ;  /* 0x0000000200117212 */ /* 0x000fe200078efe11 */
[----:B------:R-:W-:Y:S05]  /*0c90*/  BRA `(.L_x_9127) ;  /* 0x0000041000007947 */ /* 0x000fea0003800000 */
.L_x_9140:
        /* <DEDUP_REMOVED lines=20> */
.L_x_9145:
[----:B------:R-:W-:Y:S05]  /*0de0*/  BSYNC B0 ;  /* 0x0000000000007941 */ /* 0x000fea0003800000 */
.L_x_9144:
[----:B------:R-:W-:Y:S01]  /*0df0*/  IMAD.SHL.U32 R2, R2, 0x200000, RZ ;  /* 0x0020000002027824 */ /* 0x000fe200078e00ff */
[----:B------:R-:W-:-:S04]  /*0e00*/  LEA R0, R0, 0x37800000, 0x17 ;  /* 0x3780000000007811 */ /* 0x000fc800078eb8ff */
[----:B------:R-:W-:Y:S01]  /*0e10*/  LOP3.LUT R17, R0, R2, R17, 0xfe, !PT ;  /* 0x0000000200117212 */ /* 0x000fe200078efe11 */
[----:B------:R-:W-:Y:S05]  /*0e20*/  BRA `(.L_x_9127) ;  /* 0x0000028000007947 */ /* 0x000fea0003800000 */
.L_x_9139:
        /* <DEDUP_REMOVED lines=14> */
.L_x_9126:
        /* <DEDUP_REMOVED lines=21> */
.L_x_9147:
[----:B------:R-:W2:Y:S02]  /*1060*/  LDG.E.64 R2, [R2.64] ;  /* 0x0000002402027981 */ /* 0x000ea4000c1e1b00 */
[----:B--2---:R0:W1:Y:S01]  /*1070*/  I2F.U64 R17, R2 ;  /* 0x0000000200117312 */ /* 0x0040620000301000 */
[----:B------:R-:W-:Y:S05]  /*1080*/  BRA `(.L_x_9127) ;  /* 0x0000002000007947 */ /* 0x000fea0003800000 */
.L_x_9146:
[----:B------:R-:W2:Y:S02]  /*1090*/  LDG.E R2, [R2.64] ;  /* 0x0000002402027981 */ /* 0x000ea4000c1e1900 */
[----:B--2---:R0:W1:Y:S02]  /*10a0*/  I2F.U32 R17, R2 ;  /* 0x0000000200117306 */ /* 0x0040640000201000 */
.L_x_9127:
[----:B------:R-:W-:Y:S05]  /*10b0*/  BSYNC B6 ;  /* 0x0000000000067941 */ /* 0x000fea0003800000 */
.L_x_9121:
[----:B------:R-:W-:Y:S01]  /*10c0*/  PRMT R0, R25, 0x9910, RZ ;  /* 0x0000991019007816 */ /* 0x000fe200000000ff */
[----:B------:R-:W-:Y:S01]  /*10d0*/  IMAD R4, R24, c[0x0][0x1a8], RZ ;  /* 0x00006a0018047a24 */ /* 0x000fe200078e02ff */
        /* <DEDUP_REMOVED lines=13> */
[----:B0-----:R-:W2:Y:S02]  /*11b0*/  LDG.E.S8 R2, [R4.64] ;  /* 0x0000002404027981 */ /* 0x001ea4000c1e1300 */
[----:B--2---:R-:W0:Y:S01]  /*11c0*/  I2F.S16 R2, R2 ;  /* 0x0000000200027306 */ /* 0x004e220000101400 */
[----:B------:R-:W-:Y:S05]  /*11d0*/  BRA `(.L_x_9154) ;  /* 0x00000cd000007947 */ /* 0x000fea0003800000 */
.L_x_9152:
[----:B0-----:R-:W2:Y:S02]  /*11e0*/  LDG.E.U8 R2, [R4.64] ;  /* 0x0000002404027981 */ /* 0x001ea4000c1e1100 */
[----:B--2---:R-:W0:Y:S01]  /*11f0*/  I2F.U16 R2, R2 ;  /* 0x0000000200027306 */ /* 0x004e220000101000 */
[----:B------:R-:W-:Y:S05]  /*1200*/  BRA `(.L_x_9154) ;  /* 0x00000ca000007947 */ /* 0x000fea0003800000 */
.L_x_9151:
[----:B------:R-:W-:-:S13]  /*1210*/  ISETP.NE.AND P0, PT, R0, 0x2, PT ;  /* 0x000000020000780c */ /* 0x000fda0003f05270 */
[----:B------:R-:W-:Y:S05]  /*1220*/  @!P0 BRA `(.L_x_9155) ;  /* 0x000000a000008947 */ /* 0x000fea0003800000 */
[----:B------:R-:W-:-:S13]  /*1230*/  ISETP.NE.AND P0, PT, R0, 0x3, PT ;  /* 0x000000030000780c */ /* 0x000fda0003f05270 */
[----:B------:R-:W-:Y:S05]  /*1240*/  @!P0 BRA `(.L_x_9156) ;  /* 0x0000005000008947 */ /* 0x000fea0003800000 */
[----:B------:R-:W-:-:S13]  /*1250*/  ISETP.NE.AND P0, PT, R0, 0x4, PT ;  /* 0x000000040000780c */ /* 0x000fda0003f05270 */
[----:B------:R-:W-:Y:S05]  /*1260*/  @P0 BRA `(.L_x_9153) ;  /* 0x00000aa000000947 */ /* 0x000fea0003800000 */
[----:B0-----:R-:W2:Y:S02]  /*1270*/  LDG.E.64 R2, [R4.64] ;  /* 0x0000002404027981 */ /* 0x001ea4000c1e1b00 */
[----:B--2---:R0:W2:Y:S01]  /*1280*/  I2F.S64 R2, R2 ;  /* 0x0000000200027312 */ /* 0x0040a20000301400 */
[----:B------:R-:W-:Y:S05]  /*1290*/  BRA `(.L_x_9154) ;  /* 0x00000c1000007947 */ /* 0x000fea0003800000 */
.L_x_9156:
[----:B0-----:R-:W2:Y:S02]  /*12a0*/  LDG.E R2, [R4.64] ;  /* 0x0000002404027981 */ /* 0x001ea4000c1e1900 */
[----:B--2---:R-:W0:Y:S01]  /*12b0*/  I2F R2, R2 ;  /* 0x0000000200027306 */ /* 0x004e220000201400 */
[----:B------:R-:W-:Y:S05]  /*12c0*/  BRA `(.L_x_9154) ;  /* 0x00000be000007947 */ /* 0x000fea0003800000 */
.L_x_9155:
[----:B0-----:R-:W2:Y:S02]  /*12d0*/  LDG.E.U16 R2, [R4.64] ;  /* 0x0000002404027981 */ /* 0x001ea4000c1e1500 */
[----:B--2---:R-:W0:Y:S01]  /*12e0*/  I2F.S16 R2, R2 ;  /* 0x0000000200027306 */ /* 0x004e220000101400 */
[----:B------:R-:W-:Y:S05]  /*12f0*/  BRA `(.L_x_9154) ;  /* 0x00000bb000007947 */ /* 0x000fea0003800000 */
.L_x_9150:
[----:B------:R-:W-:-:S13]  /*1300*/  ISETP.GT.AND P0, PT, R0, 0x6, PT ;  /* 0x000000060000780c */ /* 0x000fda0003f04270 */
[----:B------:R-:W-:Y:S05]  /*1310*/  @P0 BRA `(.L_x_9157) ;  /* 0x0000009000000947 */ /* 0x000fea0003800000 */
[----:B------:R-:W-:-:S13]  /*1320*/  ISETP.NE.AND P0, PT, R0, 0x5, PT ;  /* 0x000000050000780c */ /* 0x000fda0003f05270 */
[----:B------:R-:W-:Y:S05]  /*1330*/  @!P0 BRA `(.L_x_9158) ;  /* 0x0000004000008947 */ /* 0x000fea0003800000 */
[----:B------:R-:W-:-:S13]  /*1340*/  ISETP.NE.AND P0, PT, R0, 0x6, PT ;  /* 0x000000060000780c */ /* 0x000fda0003f05270 */
[----:B------:R-:W-:Y:S05]  /*1350*/  @P0 BRA `(.L_x_9153) ;  /* 0x000009b000000947 */ /* 0x000fea0003800000 */
[----:B0-----:R0:W5:Y:S01]  /*1360*/  LDG.E R2, [R4.64] ;  /* 0x0000002404027981 */ /* 0x001162000c1e1900 */
[----:B------:R-:W-:Y:S05]  /*1370*/  BRA `(.L_x_9154) ;  /* 0x00000b3000007947 */ /* 0x000fea0003800000 */
.L_x_9158:
[----:B0-----:R-:W2:Y:S02]  /*1380*/  LDG.E.U16 R2, [R4.64] ;  /* 0x0000002404027981 */ /* 0x001ea4000c1e1500 */
[----:B--2---:R-:W-:Y:S01]  /*1390*/  HADD2.F32 R2, -RZ, R2.H0_H0 ;  /* 0x20000002ff027230 */ /* 0x004fe20000004100 */
[----:B------:R-:W-:Y:S05]  /*13a0*/  BRA `(.L_x_9154) ;  /* 0x00000b0000007947 */ /* 0x000fea0003800000 */
.L_x_9157:
[----:B------:R-:W-:-:S13]  /*13b0*/  ISETP.NE.AND P0, PT, R0, 0x7, PT ;  /* 0x000000070000780c */ /* 0x000fda0003f05270 */
[----:B------:R-:W-:Y:S05]  /*13c0*/  @!P0 BRA `(.L_x_9159) ;  /* 0x0000009000008947 */ /* 0x000fea0003800000 */
[----:B------:R-:W-:-:S13]  /*13d0*/  ISETP.NE.AND P0, PT, R0, 0x8, PT ;  /* 0x000000080000780c */ /* 0x000fda0003f05270 */
[----:B------:R-:W-:Y:S05]  /*13e0*/  @!P0 BRA `(.L_x_9160) ;  /* 0x0000004000008947 */ /* 0x000fea0003800000 */
[----:B------:R-:W-:-:S13]  /*13f0*/  ISETP.NE.AND P0, PT, R0, 0x9, PT ;  /* 0x000000090000780c */ /* 0x000fda0003f05270 */
[----:B------:R-:W-:Y:S05]  /*1400*/  @P0 BRA `(.L_x_9153) ;  /* 0x0000090000000947 */ /* 0x000fea0003800000 */
[----:B0-----:R0:W5:Y:S01]  /*1410*/  LDG.E R2, [R4.64] ;  /* 0x0000002404027981 */ /* 0x001162000c1e1900 */
[----:B------:R-:W-:Y:S05]  /*1420*/  BRA `(.L_x_9154) ;  /* 0x00000a8000007947 */ /* 0x000fea0003800000 */
.L_x_9160:
[----:B0-----:R-:W2:Y:S02]  /*1430*/  LDG.E.U16 R2, [R4.64] ;  /* 0x0000002404027981 */ /* 0x001ea4000c1e1500 */
[----:B--2---:R-:W-:Y:S01]  /*1440*/  HADD2.F32 R2, -RZ, R2.H0_H0 ;  /* 0x20000002ff027230 */ /* 0x004fe20000004100 */
[----:B------:R-:W-:Y:S05]  /*1450*/  BRA `(.L_x_9154) ;  /* 0x00000a5000007947 */ /* 0x000fea0003800000 */
.L_x_9159:
[----:B------:R-:W2:Y:S02]  /*1460*/  LDG.E.64 R4, [R4.64] ;  /* 0x0000002404047981 */ /* 0x000ea4000c1e1b00 */
[----:B0-2---:R-:W0:Y:S01]  /*1470*/  F2F.F32.F64 R2, R4 ;  /* 0x0000000400027310 */ /* 0x005e220000301000 */
[----:B------:R-:W0:-:S14]  /*1480*/  DSETP.GEU.AND P0, PT, |R4|, c[0x2][0x0], PT ;  /* 0x008000000400762a */ /* 0x000e1c0003f0e200 */
[----:B0-----:R-:W-:Y:S01]  /*1490*/  @!P0 FMUL R2, R2, 1.175494350822287508e-38 ;  /* 0x0080000002028820 */ /* 0x001fe20000400000 */
[----:B------:R-:W-:Y:S05]  /*14a0*/  BRA `(.L_x_9154) ;  /* 0x00000a0000007947 */ /* 0x000fea0003800000 */
.L_x_9149:
        /* <DEDUP_REMOVED lines=10> */
[----:B0-----:R-:W-:Y:S01]  /*1550*/  FSEL R2, RZ, 1, !P0 ;  /* 0x3f800000ff027808 */ /* 0x001fe20004000000 */
[----:B------:R-:W-:Y:S05]  /*1560*/  BRA `(.L_x_9154) ;  /* 0x0000094000007947 */ /* 0x000fea0003800000 */
.L_x_9163:
[----:B------:R-:W2:Y:S02]  /*1570*/  LDG.E.64 R4, [R4.64] ;  /* 0x0000002404047981 */ /* 0x000ea4000c1e1b00 */
[----:B0-2---:R-:W0:Y:S01]  /*1580*/  F2F.F32.F64 R2, R4 ;  /* 0x0000000400027310 */ /* 0x005e220000301000 */
[----:B------:R-:W0:-:S14]  /*1590*/  DSETP.GEU.AND P0, PT, |R4|, c[0x2][0x0], PT ;  /* 0x008000000400762a */ /* 0x000e1c0003f0e200 */
[----:B0-----:R-:W-:Y:S01]  /*15a0*/  @!P0 FMUL R2, R2, 1.175494350822287508e-38 ;  /* 0x0080000002028820 */ /* 0x001fe20000400000 */
[----:B------:R-:W-:Y:S05]  /*15b0*/  BRA `(.L_x_9154) ;  /* 0x000008f000007947 */ /* 0x000fea0003800000 */
.L_x_9162:
[----:B------:R-:W-:-:S13]  /*15c0*/  ISETP.NE.AND P0, PT, R0, 0xf, PT ;  /* 0x0000000f0000780c */ /* 0x000fda0003f05270 */
[----:B------:R-:W-:Y:S05]  /*15d0*/  @!P0 BRA `(.L_x_9164) ;  /* 0x0000025000008947 */ /* 0x000fea0003800000 */
[----:B------:R-:W-:-:S13]  /*15e0*/  ISETP.NE.AND P0, PT, R0, 0x17, PT ;  /* 0x000000170000780c */ /* 0x000fda0003f05270 */
[----:B------:R-:W-:Y:S05]  /*15f0*/  @!P0 BRA `(.L_x_9165) ;  /* 0x0000016000008947 */ /* 0x000fea0003800000 */
[----:B------:R-:W-:-:S13]  /*1600*/  ISETP.NE.AND P0, PT, R0, 0x18, PT ;  /* 0x000000180000780c */ /* 0x000fda0003f05270 */
[----:B------:R-:W-:Y:S05]  /*1610*/  @P0 BRA `(.L_x_9153) ;  /* 0x000006f000000947 */ /* 0x000fea0003800000 */
[----:B0-----:R-:W2:Y:S01]  /*1620*/  LDG.E.U8 R2, [R4.64] ;  /* 0x0000002404027981 */ /* 0x001ea2000c1e1100 */
        /* <DEDUP_REMOVED lines=19> */
.L_x_9165:
        /* <DEDUP_REMOVED lines=13> */
.L_x_9164:
[----:B0-----:R-:W2:Y:S02]  /*1830*/  LDG.E.U16 R2, [R4.64] ;  /* 0x0000002404027981 */ /* 0x001ea4000c1e1500 */
[----:B--2---:R-:W-:Y:S01]  /*1840*/  PRMT R2, RZ, 0x5410, R2 ;  /* 0x00005410ff027816 */ /* 0x004fe20000000002 */
[----:B------:R-:W-:Y:S05]  /*1850*/  BRA `(.L_x_9154) ;  /* 0x0000065000007947 */ /* 0x000fea0003800000 */
.L_x_9161:
        /* <DEDUP_REMOVED lines=8> */
[----:B0-----:R-:W2:Y:S02]  /*18e0*/  LDG.E.U16 R2, [R4.64] ;  /* 0x0000002404027981 */ /* 0x001ea4000c1e1500 */
[----:B--2---:R-:W0:Y:S01]  /*18f0*/  I2F.U16 R2, R2 ;  /* 0x0000000200027306 */ /* 0x004e220000101000 */
[----:B------:R-:W-:Y:S05]  /*1900*/  BRA `(.L_x_9154) ;  /* 0x000005a000007947 */ /* 0x000fea0003800000 */
.L_x_9168:
[----:B------:R-:W2:Y:S01]  /*1910*/  LDG.E.U8 R4, [R4.64] ;  /* 0x0000002404047981 */ /* 0x000ea2000c1e1100 */
[----:B0-----:R-:W-:Y:S01]  /*1920*/  IMAD.MOV.U32 R2, RZ, RZ, RZ ;  /* 0x000000ffff027224 */ /* 0x001fe200078e00ff */
        /* <DEDUP_REMOVED lines=18> */
.L_x_9170:
[----:B------:R-:W-:Y:S05]  /*1a50*/  BSYNC B0 ;  /* 0x0000000000007941 */ /* 0x000fea0003800000 */
.L_x_9169:
[----:B------:R-:W-:Y:S01]  /*1a60*/  IMAD.SHL.U32 R2, R2, 0x100000, RZ ;  /* 0x0010000002027824 */ /* 0x000fe200078e00ff */
[----:B------:R-:W-:-:S04]  /*1a70*/  LEA R3, R0, 0x3b800000, 0x17 ;  /* 0x3b80000000037811 */ /* 0x000fc800078eb8ff */
[----:B------:R-:W-:Y:S01]  /*1a80*/  LOP3.LUT R2, R3, R2, R4, 0xfe, !PT ;  /* 0x0000000203027212 */ /* 0x000fe200078efe04 */
[----:B------:R-:W-:Y:S05]  /*1a90*/  BRA `(.L_x_9154) ;  /* 0x0000041000007947 */ /* 0x000fea0003800000 */
.L_x_9167:
        /* <DEDUP_REMOVED lines=20> */
.L_x_9172:
[----:B------:R-:W-:Y:S05]  /*1be0*/  BSYNC B0 ;  /* 0x0000000000007941 */ /* 0x000fea0003800000 */
.L_x_9171:
[----:B------:R-:W-:Y:S01]  /*1bf0*/  IMAD.SHL.U32 R2, R2, 0x200000, RZ ;  /* 0x0020000002027824 */ /* 0x000fe200078e00ff */
[----:B------:R-:W-:-:S04]  /*1c00*/  LEA R3, R0, 0x37800000, 0x17 ;  /* 0x3780000000037811 */ /* 0x000fc800078eb8ff */
[----:B------:R-:W-:Y:S01]  /*1c10*/  LOP3.LUT R2, R3, R2, R4, 0xfe, !PT ;  /* 0x0000000203027212 */ /* 0x000fe200078efe04 */
[----:B------:R-:W-:Y:S05]  /*1c20*/  BRA `(.L_x_9154) ;  /* 0x0000028000007947 */ /* 0x000fea0003800000 */
.L_x_9166:
[----:B------:R-:W-:-:S13]  /*1c30*/  ISETP.NE.AND P0, PT, R0, 0x1c, PT ;  /* 0x0000001c0000780c */ /* 0x000fda0003f05270 */
[----:B------:R-:W-:Y:S05]  /*1c40*/  @!P0 BRA `(.L_x_9173) ;  /* 0x0000024000008947 */ /* 0x000fea0003800000 */
[----:B------:R-:W-:-:S13]  /*1c50*/  ISETP.NE.AND P0, PT, R0, 0x1d, PT ;  /* 0x0000001d0000780c */ /* 0x000fda0003f05270 */
[----:B------:R-:W-:Y:S05]  /*1c60*/  @!P0 BRA `(.L_x_9174) ;  /* 0x000001f000008947 */ /* 0x000fea0003800000 */
[----:B------:R-:W-:-:S13]  /*1c70*/  ISETP.NE.AND P0, PT, R0, 0x2c, PT ;  /* 0x0000002c0000780c */ /* 0x000fda0003f05270 */
[----:B------:R-:W-:Y:S05]  /*1c80*/  @P0 BRA `(.L_x_9153) ;  /* 0x0000008000000947 */ /* 0x000fea0003800000 */
[----:B------:R-:W2:Y:S01]  /*1c90*/  LDG.E.U8 R4, [R4.64] ;  /* 0x0000002404047981 */ /* 0x000ea2000c1e1100 */
[----:B0-----:R-:W-:Y:S01]  /*1ca0*/  IMAD.MOV.U32 R2, RZ, RZ, 0x400000 ;  /* 0x00400000ff027424 */ /* 0x001fe200078e00ff */
[----:B--2---:R-:W-:-:S13]  /*1cb0*/  ISETP.NE.AND P0, PT, R4, RZ, PT ;  /* 0x000000ff0400720c */ /* 0x004fda0003f05270 */
[----:B------:R-:W-:Y:S05]  /*1cc0*/  @!P0 BRA `(.L_x_9154) ;  /* 0x000001e000008947 */ /* 0x000fea0003800000 */
[----:B------:R-:W-:-:S13]  /*1cd0*/  ISETP.NE.AND P0, PT, R4, 0xff, PT ;  /* 0x000000ff0400780c */ /* 0x000fda0003f05270 */
[----:B------:R-:W-:Y:S02]  /*1ce0*/  @!P0 IMAD.MOV.U32 R2, RZ, RZ, 0x7f800001 ;  /* 0x7f800001ff028424 */ /* 0x000fe400078e00ff */
[----:B------:R-:W-:Y:S01]  /*1cf0*/  @P0 IMAD.SHL.U32 R2, R4, 0x800000, RZ ;  /* 0x0080000004020824 */ /* 0x000fe200078e00ff */
[----:B------:R-:W-:Y:S05]  /*1d00*/  BRA `(.L_x_9154) ;  /* 0x000001a000007947 */ /* 0x000fea0003800000 */
.L_x_9153:
[----:B------:R-:W-:Y:S01]  /*1d10*/  MOV R14, 0x228 ;  /* 0x00000228000e7802 */ /* 0x000fe20000000f00 */
[----:B------:R-:W-:Y:S02]  /*1d20*/  IMAD.MOV.U32 R4, RZ, RZ, c[0x4][0x218] ;  /* 0x01008600ff047624 */ /* 0x000fe400078e00ff */
[----:B------:R-:W-:Y:S02]  /*1d30*/  IMAD.MOV.U32 R5, RZ, RZ, c[0x4][0x21c] ;  /* 0x01008700ff057624 */ /* 0x000fe400078e00ff */
[----:B------:R-:W-:Y:S01]  /*1d40*/  IMAD.MOV.U32 R6, RZ, RZ, c[0x4][0x220] ;  /* 0x01008800ff067624 */ /* 0x000fe200078e00ff */
[----:B------:R-:W2:Y:S01]  /*1d50*/  LDC.64 R14, c[0x4][R14] ;  /* 0x010000000e0e7b82 */ /* 0x000ea20000000a00 */
[----:B------:R-:W-:-:S02]  /*1d60*/  IMAD.MOV.U32 R7, RZ, RZ, c[0x4][0x224] ;  /* 0x01008900ff077624 */ /* 0x000fc400078e00ff */
[----:B------:R-:W-:Y:S02]  /*1d70*/  IMAD.MOV.U32 R8, RZ, RZ, 0x4e ;  /* 0x0000004eff087424 */ /* 0x000fe400078e00ff */
[----:B------:R-:W-:Y:S02]  /*1d80*/  IMAD.MOV.U32 R10, RZ, RZ, c[0x4][0x70] ;  /* 0x01001c00ff0a7624 */ /* 0x000fe400078e00ff */
[----:B------:R-:W-:Y:S02]  /*1d90*/  IMAD.MOV.U32 R11, RZ, RZ, c[0x4][0x74] ;  /* 0x01001d00ff0b7624 */ /* 0x000fe400078e00ff */
[----:B------:R-:W-:Y:S02]  /*1da0*/  IMAD.MOV.U32 R12, RZ, RZ, 0x1 ;  /* 0x00000001ff0c7424 */ /* 0x000fe400078e00ff */
[----:B------:R-:W-:Y:S02]  /*1db0*/  IMAD.MOV.U32 R13, RZ, RZ, RZ ;  /* 0x000000ffff0d7224 */ /* 0x000fe400078e00ff */
[----:B0-----:R-:W-:Y:S01]  /*1dc0*/  LEPC R2 ;  /* 0x000000000002734e */ /* 0x001fe20000000000 */
[----:B------:R-:W-:Y:S02]  /*1dd0*/  MOV R9, 0x1e40 ;  /* 0x00001e4000097802 */ /* 0x000fe40000000f00 */
[----:B------:R-:W-:-:S02]  /*1de0*/  MOV R20, 0x1dc0 ;  /* 0x00001dc000147802 */ /* 0x000fc40000000f00 */
[----:B------:R-:W-:Y:S02]  /*1df0*/  MOV R21, 0x0 ;  /* 0x0000000000157802 */ /* 0x000fe40000000f00 */
[----:B------:R-:W-:Y:S02]  /*1e00*/  MOV R0, 0x0 ;  /* 0x0000000000007802 */ /* 0x000fe40000000f00 */
[----:B------:R-:W-:-:S04]  /*1e10*/  IADD3 R20, P0, P1, -R20, R9, R2 ;  /* 0x0000000914147210 */ /* 0x000fc8000791e102 */
[----:B------:R-:W-:-:S04]  /*1e20*/  IADD3.X R21, ~R0, R21, R3, P0, P1 ;  /* 0x0000001500157210 */ /* 0x000fc800007e2503 */
[----:B-12--5:R-:W-:Y:S05]  /*1e30*/  CALL.ABS.NOINC R14 ;  /* 0x000000000e007343 */ /* 0x026fea0003c00000 */
[----:B------:R-:W-:Y:S01]  /*1e40*/  IMAD.MOV.U32 R2, RZ, RZ, RZ ;  /* 0x000000ffff027224 */ /* 0x000fe200078e00ff */
[----:B------:R-:W-:Y:S05]  /*1e50*/  BRA `(.L_x_9154) ;  /* 0x0000005000007947 */ /* 0x000fea0003800000 */
.L_x_9174:
[----:B0-----:R-:W2:Y:S02]  /*1e60*/  LDG.E.64 R2, [R4.64] ;  /* 0x0000002404027981 */ /* 0x001ea4000c1e1b00 */
[----:B--2---:R0:W2:Y:S01]  /*1e70*/  I2F.U64 R2, R2 ;  /* 0x0000000200027312 */ /* 0x0040a20000301000 */
[----:B------:R-:W-:Y:S05]  /*1e80*/  BRA `(.L_x_9154) ;  /* 0x0000002000007947 */ /* 0x000fea0003800000 */
.L_x_9173:
[----:B0-----:R-:W2:Y:S02]  /*1e90*/  LDG.E R2, [R4.64] ;  /* 0x0000002404027981 */ /* 0x001ea4000c1e1900 */
[----:B--2---:R-:W0:Y:S02]  /*1ea0*/  I2F.U32 R2, R2 ;  /* 0x0000000200027306 */ /* 0x004e240000201000 */
.L_x_9154:
[----:B------:R-:W-:Y:S05]  /*1eb0*/  BSYNC B6 ;  /* 0x0000000000067941 */ /* 0x000fea0003800000 */
.L_x_9148:
[----:B------:R-:W3:Y:S02]  /*1ec0*/  S2R R24, SR_TID.X ;  /* 0x0000000000187919 */ /* 0x000ee40000002100 */
[----:B---3--:R-:W-:Y:S02]  /*1ed0*/  IADD3 R24, R24, 0x80, RZ ;  /* 0x0000008018187810 */ /* 0x008fe40007ffe0ff */
.L_x_9119:
[----:B-1-34-:R-:W-:Y:S05]  /*1ee0*/  BSYNC B7 ;  /* 0x0000000000077941 */ /* 0x01afea0003800000 */
.L_x_9118:
[----:B------:R-:W-:Y:S01]  /*1ef0*/  ISETP.GE.AND P0, PT, R24, R26, PT ;  /* 0x0000001a1800720c */ /* 0x000fe20003f06270 */
[----:B------:R-:W-:Y:S01]  /*1f00*/  BSSY B7, `(.L_x_9175) ;  /* 0x00001e0000077945 */ /* 0x000fe20003800000 */
[----:B------:R-:W-:-:S11]  /*1f10*/  IMAD.MOV.U32 R16, RZ, RZ, RZ ;  /* 0x000000ffff107224 */ /* 0x000fd600078e00ff */
        /* <DEDUP_REMOVED lines=29> */
.L_x_9177:
        /* <DEDUP_REMOVED lines=18> */
.L_x_9182:
[----:B------:R-:W3:Y:S02]  /*2210*/  LDG.E.U8 R4, [R4.64] ;  /* 0x0000002404047981 */ /* 0x000ee4000c1e1100 */
[----:B---3--:R0:W1:Y:S01]  /*2220*/  I2F.U16 R22, R4 ;  /* 0x0000000400167306 */ /* 0x0080620000101000 */
[----:B------:R-:W-:Y:S05]  /*2230*/  BRA `(.L_x_9184) ;  /* 0x00000ca000007947 */ /* 0x000fea0003800000 */
.L_x_9181:
        /* <DEDUP_REMOVED lines=9> */
.L_x_9186:
[----:B------:R-:W3:Y:S02]  /*22d0*/  LDG.E R4, [R4.64] ;  /* 0x0000002404047981 */ /* 0x000ee4000c1e1900 */
[----:B---3--:R0:W1:Y:S01]  /*22e0*/  I2F R22, R4 ;  /* 0x0000000400167306 */ /* 0x0080620000201400 */
[----:B------:R-:W-:Y:S05]  /*22f0*/  BRA `(.L_x_9184) ;  /* 0x00000be000007947 */ /* 0x000fea0003800000 */
.L_x_9185:
[----:B------:R-:W3:Y:S02]  /*2300*/  LDG.E.U16 R4, [R4.64] ;  /* 0x0000002404047981 */ /* 0x000ee4000c1e1500 */
[----:B---3--:R0:W1:Y:S01]  /*2310*/  I2F.S16 R22, R4 ;  /* 0x0000000400167306 */ /* 0x0080620000101400 */
[----:B------:R-:W-:Y:S05]  /*2320*/  BRA `(.L_x_9184) ;  /* 0x00000bb000007947 */ /* 0x000fea0003800000 */
.L_x_9180:
        /* <DEDUP_REMOVED lines=8> */
.L_x_9188:
[----:B------:R-:W3:Y:S02]  /*23b0*/  LDG.E.U16 R4, [R4.64] ;  /* 0x0000002404047981 */ /* 0x000ee4000c1e1500 */
[----:B---3--:R-:W-:Y:S01]  /*23c0*/  HADD2.F32 R22, -RZ, R4.H0_H0 ;  /* 0x20000004ff167230 */ /* 0x008fe20000004100 */
[----:B------:R-:W-:Y:S05]  /*23d0*/  BRA `(.L_x_9184) ;  /* 0x00000b0000007947 */ /* 0x000fea0003800000 */
.L_x_9187:
        /* <DEDUP_REMOVED lines=8> */
.L_x_9190:
[----:B------:R-:W3:Y:S02]  /*2460*/  LDG.E.U16 R4, [R4.64] ;  /* 0x0000002404047981 */ /* 0x000ee4000c1e1500 */
[----:B---3--:R-:W-:Y:S01]  /*2470*/  HADD2.F32 R22, -RZ, R4.H0_H0 ;  /* 0x20000004ff167230 */ /* 0x008fe20000004100 */
[----:B------:R-:W-:Y:S05]  /*2480*/  BRA `(.L_x_9184) ;  /* 0x00000a5000007947 */ /* 0x000fea0003800000 */
.L_x_9189:
[----:B------:R-:W3:Y:S02]  /*2490*/  LDG.E.64 R4, [R4.64] ;  /* 0x0000002404047981 */ /* 0x000ee4000c1e1b00 */
[----:B---3--:R-:W0:Y:S01]  /*24a0*/  F2F.F32.F64 R22, R4 ;  /* 0x0000000400167310 */ /* 0x008e220000301000 */
[----:B------:R-:W0:-:S14]  /*24b0*/  DSETP.GEU.AND P0, PT, |R4|, c[0x2][0x0], PT ;  /* 0x008000000400762a */ /* 0x000e1c0003f0e200 */
[----:B0-----:R-:W-:Y:S01]  /*24c0*/  @!P0 FMUL R22, R22, 1.175494350822287508e-38 ;  /* 0x0080000016168820 */ /* 0x001fe20000400000 */
[----:B------:R-:W-:Y:S05]  /*24d0*/  BRA `(.L_x_9184) ;  /* 0x00000a0000007947 */ /* 0x000fea0003800000 */
.L_x_9179:
        /* <DEDUP_REMOVED lines=12> */
.L_x_9193:
[----:B------:R-:W3:Y:S02]  /*25a0*/  LDG.E.64 R4, [R4.64] ;  /* 0x0000002404047981 */ /* 0x000ee4000c1e1b00 */
[----:B---3--:R-:W0:Y:S01]  /*25b0*/  F2F.F32.F64 R22, R4 ;  /* 0x0000000400167310 */ /* 0x008e220000301000 */
[----:B------:R-:W0:-:S14]  /*25c0*/  DSETP.GEU.AND P0, PT, |R4|, c[0x2][0x0], PT ;  /* 0x008000000400762a */ /* 0x000e1c0003f0e200 */
[----:B0-----:R-:W-:Y:S01]  /*25d0*/  @!P0 FMUL R22, R22, 1.175494350822287508e-38 ;  /* 0x0080000016168820 */ /* 0x001fe20000400000 */
[----:B------:R-:W-:Y:S05]  /*25e0*/  BRA `(.L_x_9184) ;  /* 0x000008f000007947 */ /* 0x000fea0003800000 */
.L_x_9192:
        /* <DEDUP_REMOVED lines=26> */
.L_x_9195:
        /* <DEDUP_REMOVED lines=13> */
.L_x_9194:
[----:B------:R-:W3:Y:S02]  /*2860*/  LDG.E.U16 R4, [R4.64] ;  /* 0x0000002404047981 */ /* 0x000ee4000c1e1500 */
[----:B---3--:R-:W-:Y:S01]  /*2870*/  PRMT R22, RZ, 0x5410, R4 ;  /* 0x00005410ff167816 */ /* 0x008fe20000000004 */
[----:B------:R-:W-:Y:S05]  /*2880*/  BRA `(.L_x_9184) ;  /* 0x0000065000007947 */ /* 0x000fea0003800000 */
.L_x_9191:
        /* <DEDUP_REMOVED lines=11> */
.L_x_9198:
        /* <DEDUP_REMOVED lines=20> */
.L_x_9200:
[----:B------:R-:W-:Y:S05]  /*2a80*/  BSYNC B0 ;  /* 0x0000000000007941 */ /* 0x000fea0003800000 */
.L_x_9199:
[----:B------:R-:W-:Y:S01]  /*2a90*/  IMAD.SHL.U32 R3, R3, 0x100000, RZ ;  /* 0x0010000003037824 */ /* 0x000fe200078e00ff */
[----:B------:R-:W-:-:S04]  /*2aa0*/  LEA R5, R0, 0x3b800000, 0x17 ;  /* 0x3b80000000057811 */ /* 0x000fc800078eb8ff */
[----:B------:R-:W-:Y:S01]  /*2ab0*/  LOP3.LUT R22, R5, R3, R22, 0xfe, !PT ;  /* 0x0000000305167212 */ /* 0x000fe200078efe16 */
[----:B------:R-:W-:Y:S05]  /*2ac0*/  BRA `(.L_x_9184) ;  /* 0x0000041000007947 */ /* 0x000fea0003800000 */
.L_x_9197:
        /* <DEDUP_REMOVED lines=20> */
.L_x_9202:
[----:B------:R-:W-:Y:S05]  /*2c10*/  BSYNC B0 ;  /* 0x0000000000007941 */ /* 0x000fea0003800000 */
.L_x_9201:
[----:B------:R-:W-:Y:S01]  /*2c20*/  IMAD.SHL.U32 R3, R3, 0x200000, RZ ;  /* 0x0020000003037824 */ /* 0x000fe200078e00ff */
[----:B------:R-:W-:-:S04]  /*2c30*/  LEA R5, R0, 0x37800000, 0x17 ;  /* 0x3780000000057811 */ /* 0x000fc800078eb8ff */
[----:B------:R-:W-:Y:S01]  /*2c40*/  LOP3.LUT R22, R5, R3, R22, 0xfe, !PT ;  /* 0x0000000305167212 */ /* 0x000fe200078efe16 */
[----:B------:R-:W-:Y:S05]  /*2c50*/  BRA `(.L_x_9184) ;  /* 0x0000028000007947 */ /* 0x000fea0003800000 */
.L_x_9196:
        /* <DEDUP_REMOVED lines=14> */
.L_x_9183:
        /* <DEDUP_REMOVED lines=21> */
.L_x_9204:
[----:B------:R-:W3:Y:S02]  /*2e90*/  LDG.E.64 R22, [R4.64] ;  /* 0x0000002404167981 */ /* 0x000ee4000c1e1b00 */
[----:B---3--:R0:W1:Y:S01]  /*2ea0*/  I2F.U64 R22, R22 ;  /* 0x0000001600167312 */ /* 0x0080620000301000 */
[----:B------:R-:W-:Y:S05]  /*2eb0*/  BRA `(.L_x_9184) ;  /* 0x0000002000007947 */ /* 0x000fea0003800000 */
.L_x_9203:
[----:B------:R-:W3:Y:S02]  /*2ec0*/  LDG.E R4, [R4.64] ;  /* 0x0000002404047981 */ /* 0x000ee4000c1e1900 */
[----:B---3--:R0:W1:Y:S02]  /*2ed0*/  I2F.U32 R22, R4 ;  /* 0x0000000400167306 */ /* 0x0080640000201000 */
.L_x_9184:
[----:B------:R-:W-:Y:S05]  /*2ee0*/  BSYNC B6 ;  /* 0x0000000000067941 */ /* 0x000fea0003800000 */
.L_x_9178:
        /* <DEDUP_REMOVED lines=18> */
.L_x_9209:
[----:B------:R-:W3:Y:S02]  /*3010*/  LDG.E.U8 R4, [R4.64] ;  /* 0x0000002404047981 */ /* 0x000ee4000c1e1100 */
[----:B---3--:R0:W3:Y:S01]  /*3020*/  I2F.U16 R16, R4 ;  /* 0x0000000400107306 */ /* 0x0080e20000101000 */
[----:B------:R-:W-:Y:S05]  /*3030*/  BRA `(.L_x_9211) ;  /* 0x00000ca000007947 */ /* 0x000fea0003800000 */
.L_x_9208:
        /* <DEDUP_REMOVED lines=9> */
.L_x_9213:
[----:B------:R-:W3:Y:S02]  /*30d0*/  LDG.E R4, [R4.64] ;  /* 0x0000002404047981 */ /* 0x000ee4000c1e1900 */
[----:B---3--:R0:W3:Y:S01]  /*30e0*/  I2F R16, R4 ;  /* 0x0000000400107306 */ /* 0x0080e20000201400 */
[----:B------:R-:W-:Y:S05]  /*30f0*/  BRA `(.L_x_9211) ;  /* 0x00000be000007947 */ /* 0x000fea0003800000 */
.L_x_9212:
[----:B------:R-:W3:Y:S02]  /*3100*/  LDG.E.U16 R4, [R4.64] ;  /* 0x0000002404047981 */ /* 0x000ee4000c1e1500 */
[----:B---3--:R0:W3:Y:S01]  /*3110*/  I2F.S16 R16, R4 ;  /* 0x0000000400107306 */ /* 0x0080e20000101400 */
[----:B------:R-:W-:Y:S05]  /*3120*/  BRA `(.L_x_9211) ;  /* 0x00000bb000007947 */ /* 0x000fea0003800000 */
.L_x_9207:
        /* <DEDUP_REMOVED lines=8> */
.L_x_9215:
[----:B------:R-:W3:Y:S02]  /*31b0*/  LDG.E.U16 R4, [R4.64] ;  /* 0x0000002404047981 */ /* 0x000ee4000c1e1500 */
[----:B---3--:R-:W-:Y:S01]  /*31c0*/  HADD2.F32 R16, -RZ, R4.H0_H0 ;  /* 0x20000004ff107230 */ /* 0x008fe20000004100 */
[----:B------:R-:W-:Y:S05]  /*31d0*/  BRA `(.L_x_9211) ;  /* 0x00000b0000007947 */ /* 0x000fea0003800000 */
.L_x_9214:
        /* <DEDUP_REMOVED lines=8> */
.L_x_9217:
[----:B------:R-:W3:Y:S02]  /*3260*/  LDG.E.U16 R4, [R4.64] ;  /* 0x0000002404047981 */ /* 0x000ee4000c1e1500 */
[----:B---3--:R-:W-:Y:S01]  /*3270*/  HADD2.F32 R16, -RZ, R4.H0_H0 ;  /* 0x20000004ff107230 */ /* 0x008fe20000004100 */
[----:B------:R-:W-:Y:S05]  /*3280*/  BRA `(.L_x_9211) ;  /* 0x00000a5000007947 */ /* 0x000fea0003800000 */
.L_x_9216:
[----:B------:R-:W3:Y:S02]  /*3290*/  LDG.E.64 R4, [R4.64] ;  /* 0x0000002404047981 */ /* 0x000ee4000c1e1b00 */
[----:B---3--:R-:W0:Y:S01]  /*32a0*/  F2F.F32.F64 R16, R4 ;  /* 0x0000000400107310 */ /* 0x008e220000301000 */
[----:B------:R-:W0:-:S14]  /*32b0*/  DSETP.GEU.AND P0, PT, |R4|, c[0x2][0x0], PT ;  /* 0x008000000400762a */ /* 0x000e1c0003f0e200 */
[----:B0-----:R-:W-:Y:S01]  /*32c0*/  @!P0 FMUL R16, R16, 1.175494350822287508e-38 ;  /* 0x0080000010108820 */ /* 0x001fe20000400000 */
[----:B------:R-:W-:Y:S05]  /*32d0*/  BRA `(.L_x_9211) ;  /* 0x00000a0000007947 */ /* 0x000fea0003800000 */
.L_x_9206:
        /* <DEDUP_REMOVED lines=12> */
.L_x_9220:
[----:B------:R-:W3:Y:S02]  /*33a0*/  LDG.E.64 R4, [R4.64] ;  /* 0x0000002404047981 */ /* 0x000ee4000c1e1b00 */
[----:B---3--:R-:W0:Y:S01]  /*33b0*/  F2F.F32.F64 R16, R4 ;  /* 0x0000000400107310 */ /* 0x008e220000301000 */
[----:B------:R-:W0:-:S14]  /*33c0*/  DSETP.GEU.AND P0, PT, |R4|, c[0x2][0x0], PT ;  /* 0x008000000400762a */ /* 0x000e1c0003f0e200 */
[----:B0-----:R-:W-:Y:S01]  /*33d0*/  @!P0 FMUL R16, R16, 1.175494350822287508e-38 ;  /* 0x0080000010108820 */ /* 0x001fe20000400000 */
[----:B------:R-:W-:Y:S05]  /*33e0*/  BRA `(.L_x_9211) ;  /* 0x000008f000007947 */ /* 0x000fea0003800000 */
.L_x_9219:
        /* <DEDUP_REMOVED lines=26> */
.L_x_9222:
        /* <DEDUP_REMOVED lines=13> */
.L_x_9221:
[----:B------:R-:W3:Y:S02]  /*3660*/  LDG.E.U16 R4, [R4.64] ;  /* 0x0000002404047981 */ /* 0x000ee4000c1e1500 */
[----:B---3--:R-:W-:Y:S01]  /*3670*/  PRMT R16, RZ, 0x5410, R4 ;  /* 0x00005410ff107816 */ /* 0x008fe20000000004 */
[----:B------:R-:W-:Y:S05]  /*3680*/  BRA `(.L_x_9211) ;  /* 0x0000065000007947 */ /* 0x000fea0003800000 */
.L_x_9218:
        /* <DEDUP_REMOVED lines=11> */
.L_x_9225:
        /* <DEDUP_REMOVED lines=20> */
.L_x_9227:
[----:B------:R-:W-:Y:S05]  /*3880*/  BSYNC B0 ;  /* 0x0000000000007941 */ /* 0x000fea0003800000 */
.L_x_9226:
[----:B------:R-:W-:Y:S01]  /*3890*/  IMAD.SHL.U32 R3, R3, 0x100000, RZ ;  /* 0x0010000003037824 */ /* 0x000fe200078e00ff */
[----:B------:R-:W-:-:S04]  /*38a0*/  LEA R5, R0, 0x3b800000, 0x17 ;  /* 0x3b80000000057811 */ /* 0x000fc800078eb8ff */
[----:B------:R-:W-:Y:S01]  /*38b0*/  LOP3.LUT R16, R5, R3, R16, 0xfe, !PT ;  /* 0x0000000305107212 */ /* 0x000fe200078efe10 */
[----:B------:R-:W-:Y:S05]  /*38c0*/  BRA `(.L_x_9211) ;  /* 0x0000041000007947 */ /* 0x000fea0003800000 */
.L_x_9224:
        /* <DEDUP_REMOVED lines=20> */
.L_x_9229:
[----:B------:R-:W-:Y:S05]  /*3a10*/  BSYNC B0 ;  /* 0x0000000000007941 */ /* 0x000fea0003800000 */
.L_x_9228:
[----:B------:R-:W-:Y:S01]  /*3a20*/  IMAD.SHL.U32 R3, R3, 0x200000, RZ ;  /* 0x0020000003037824 */ /* 0x000fe200078e00ff */
[----:B------:R-:W-:-:S04]  /*3a30*/  LEA R5, R0, 0x37800000, 0x17 ;  /* 0x3780000000057811 */ /* 0x000fc800078eb8ff */
[----:B------:R-:W-:Y:S01]  /*3a40*/  LOP3.LUT R16, R5, R3, R16, 0xfe, !PT ;  /* 0x0000000305107212 */ /* 0x000fe200078efe10 */
[----:B------:R-:W-:Y:S05]  /*3a50*/  BRA `(.L_x_9211) ;  /* 0x0000028000007947 */ /* 0x000fea0003800000 */
.L_x_9223:
        /* <DEDUP_REMOVED lines=14> */
.L_x_9210:
        /* <DEDUP_REMOVED lines=21> */
.L_x_9231:
[----:B------:R-:W3:Y:S02]  /*3c90*/  LDG.E.64 R4, [R4.64] ;  /* 0x0000002404047981 */ /* 0x000ee4000c1e1b00 */
[----:B---3--:R0:W3:Y:S01]  /*3ca0*/  I2F.U64 R16, R4 ;  /* 0x0000000400107312 */ /* 0x0080e20000301000 */
[----:B------:R-:W-:Y:S05]  /*3cb0*/  BRA `(.L_x_9211) ;  /* 0x0000002000007947 */ /* 0x000fea0003800000 */
.L_x_9230:
[----:B------:R-:W3:Y:S02]  /*3cc0*/  LDG.E R4, [R4.64] ;  /* 0x0000002404047981 */ /* 0x000ee4000c1e1900 */
[----:B---3--:R0:W3:Y:S02]  /*3cd0*/  I2F.U32 R16, R4 ;  /* 0x0000000400107306 */ /* 0x0080e40000201000 */
.L_x_9211:
[----:B------:R-:W-:Y:S05]  /*3ce0*/  BSYNC B6 ;  /* 0x0000000000067941 */ /* 0x000fea0003800000 */
.L_x_9205:
[----:B------:R-:W-:Y:S02]  /*3cf0*/  IADD3 R24, R24, 0x80, RZ ;  /* 0x0000008018187810 */ /* 0x000fe40007ffe0ff */
.L_x_9176:
[----:B------:R-:W-:Y:S05]  /*3d00*/  BSYNC B7 ;  /* 0x0000000000077941 */ /* 0x000fea0003800000 */
.L_x_9175:
[----:B------:R-:W-:Y:S01]  /*3d10*/  ISETP.GE.AND P0, PT, R24, R26, PT ;  /* 0x0000001a1800720c */ /* 0x000fe20003f06270 */
[----:B------:R-:W-:Y:S01]  /*3d20*/  BSSY B7, `(.L_x_9232) ;  /* 0x00001e2000077945 */ /* 0x000fe20003800000 */
[----:B------:R-:W-:Y:S01]  /*3d30*/  IMAD.MOV.U32 R23, RZ, RZ, RZ ;  /* 0x000000ffff177224 */ /* 0x000fe200078e00ff */
[----:B------:R-:W-:-:S10]  /*3d40*/  CS2R R18, SRZ ;  /* 0x0000000000127805 */ /* 0x000fd4000001ff00 */
        /* <DEDUP_REMOVED lines=28> */
[----:B0123-5:R-:W-:Y:S05]  /*3f10*/  CALL.ABS.NOINC R14 ;  /* 0x000000000e007343 */ /* 0x02ffea0003c00000 */
.L_x_9234:
        /* <DEDUP_REMOVED lines=18> */
.L_x_9239:
[----:B------:R-:W4:Y:S02]  /*4040*/  LDG.E.U8 R4, [R4.64] ;  /* 0x0000002404047981 */ /* 0x000f24000c1e1100 */
[----:B----4-:R0:W4:Y:S01]  /*4050*/  I2F.U16 R18, R4 ;  /* 0x0000000400127306 */ /* 0x0101220000101000 */
[----:B------:R-:W-:Y:S05]  /*4060*/  BRA `(.L_x_9241) ;  /* 0x00000ca000007947 */ /* 0x000fea0003800000 */
.L_x_9238:
        /* <DEDUP_REMOVED lines=9> */
.L_x_9243:
[----:B------:R-:W4:Y:S02]  /*4100*/  LDG.E R4, [R4.64] ;  /* 0x0000002404047981 */ /* 0x000f24000c1e1900 */
[----:B----4-:R0:W4:Y:S01]  /*4110*/  I2F R18, R4 ;  /* 0x0000000400127306 */ /* 0x0101220000201400 */
[----:B------:R-:W-:Y:S05]  /*4120*/  BRA `(.L_x_9241) ;  /* 0x00000be000007947 */ /* 0x000fea0003800000 */
.L_x_9242:
[----:B------:R-:W4:Y:S02]  /*4130*/  LDG.E.U16 R4, [R4.64] ;  /* 0x0000002404047981 */ /* 0x000f24000c1e1500 */
[----:B----4-:R0:W4:Y:S01]  /*4140*/  I2F.S16 R18, R4 ;  /* 0x0000000400127306 */ /* 0x0101220000101400 */
[----:B------:R-:W-:Y:S05]  /*4150*/  BRA `(.L_x_9241) ;  /* 0x00000bb000007947 */ /* 0x000fea0003800000 */
.L_x_9237:
        /* <DEDUP_REMOVED lines=8> */
.L_x_9245:
[----:B------:R-:W4:Y:S02]  /*41e0*/  LDG.E.U16 R4, [R4.64] ;  /* 0x0000002404047981 */ /* 0x000f24000c1e1500 */
[----:B----4-:R-:W-:Y:S01]  /*41f0*/  HADD2.F32 R18, -RZ, R4.H0_H0 ;  /* 0x20000004ff127230 */ /* 0x010fe20000004100 */
[----:B------:R-:W-:Y:S05]  /*4200*/  BRA `(.L_x_9241) ;  /* 0x00000b0000007947 */ /* 0x000fea0003800000 */
.L_x_9244:
        /* <DEDUP_REMOVED lines=8> */
.L_x_9247:
[----:B------:R-:W4:Y:S02]  /*4290*/  LDG.E.U16 R4, [R4.64] ;  /* 0x0000002404047981 */ /* 0x000f24000c1e1500 */
[----:B----4-:R-:W-:Y:S01]  /*42a0*/  HADD2.F32 R18, -RZ, R4.H0_H0 ;  /* 0x20000004ff127230 */ /* 0x010fe20000004100 */
[----:B------:R-:W-:Y:S05]  /*42b0*/  BRA `(.L_x_9241) ;  /* 0x00000a5000007947 */ /* 0x000fea0003800000 */
.L_x_9246:
[----:B------:R-:W4:Y:S02]  /*42c0*/  LDG.E.64 R4, [R4.64] ;  /* 0x0000002404047981 */ /* 0x000f24000c1e1b00 */
[----:B----4-:R-:W0:Y:S01]  /*42d0*/  F2F.F32.F64 R18, R4 ;  /* 0x0000000400127310 */ /* 0x010e220000301000 */
[----:B------:R-:W0:-:S14]  /*42e0*/  DSETP.GEU.AND P0, PT, |R4|, c[0x2][0x0], PT ;  /* 0x008000000400762a */ /* 0x000e1c0003f0e200 */
[----:B0-----:R-:W-:Y:S01]  /*42f0*/  @!P0 FMUL R18, R18, 1.175494350822287508e-38 ;  /* 0x0080000012128820 */ /* 0x001fe20000400000 */
[----:B------:R-:W-:Y:S05]  /*4300*/  BRA `(.L_x_9241) ;  /* 0x00000a0000007947 */ /* 0x000fea0003800000 */
.L_x_9236:
        /* <DEDUP_REMOVED lines=12> */
.L_x_9250:
[----:B------:R-:W4:Y:S02]  /*43d0*/  LDG.E.64 R4, [R4.64] ;  /* 0x0000002404047981 */ /* 0x000f24000c1e1b00 */
[----:B----4-:R-:W0:Y:S01]  /*43e0*/  F2F.F32.F64 R18, R4 ;  /* 0x0000000400127310 */ /* 0x010e220000301000 */
[----:B------:R-:W0:-:S14]  /*43f0*/  DSETP.GEU.AND P0, PT, |R4|, c[0x2][0x0], PT ;  /* 0x008000000400762a */ /* 0x000e1c0003f0e200 */
[----:B0-----:R-:W-:Y:S01]  /*4400*/  @!P0 FMUL R18, R18, 1.175494350822287508e-38 ;  /* 0x0080000012128820 */ /* 0x001fe20000400000 */
[----:B------:R-:W-:Y:S05]  /*4410*/  BRA `(.L_x_9241) ;  /* 0x000008f000007947 */ /* 0x000fea0003800000 */
.L_x_9249:
        /* <DEDUP_REMOVED lines=26> */
.L_x_9252:
        /* <DEDUP_REMOVED lines=13> */
.L_x_9251:
[----:B------:R-:W4:Y:S02]  /*4690*/  LDG.E.U16 R4, [R4.64] ;  /* 0x0000002404047981 */ /* 0x000f24000c1e1500 */
[----:B----4-:R-:W-:Y:S01]  /*46a0*/  PRMT R18, RZ, 0x5410, R4 ;  /* 0x00005410ff127816 */ /* 0x010fe20000000004 */
[----:B------:R-:W-:Y:S05]  /*46b0*/  BRA `(.L_x_9241) ;  /* 0x0000065000007947 */ /* 0x000fea0003800000 */
.L_x_9248:
        /* <DEDUP_REMOVED lines=11> */
.L_x_9255:
        /* <DEDUP_REMOVED lines=20> */
.L_x_9257:
[----:B------:R-:W-:Y:S05]  /*48b0*/  BSYNC B0 ;  /* 0x0000000000007941 */ /* 0x000fea0003800000 */
.L_x_9256:
[----:B------:R-:W-:Y:S01]  /*48c0*/  IMAD.SHL.U32 R3, R3, 0x100000, RZ ;  /* 0x0010000003037824 */ /* 0x000fe200078e00ff */
[----:B------:R-:W-:-:S04]  /*48d0*/  LEA R5, R0, 0x3b800000, 0x17 ;  /* 0x3b80000000057811 */ /* 0x000fc800078eb8ff */
[----:B------:R-:W-:Y:S01]  /*48e0*/  LOP3.LUT R18, R5, R3, R18, 0xfe, !PT ;  /* 0x0000000305127212 */ /* 0x000fe200078efe12 */
[----:B------:R-:W-:Y:S05]  /*48f0*/  BRA `(.L_x_9241) ;  /* 0x0000041000007947 */ /* 0x000fea0003800000 */
.L_x_9254:
        /* <DEDUP_REMOVED lines=20> */
.L_x_9259:
[----:B------:R-:W-:Y:S05]  /*4a40*/  BSYNC B0 ;  /* 0x0000000000007941 */ /* 0x000fea0003800000 */
.L_x_9258:
[----:B------:R-:W-:Y:S01]  /*4a50*/  IMAD.SHL.U32 R3, R3, 0x200000, RZ ;  /* 0x0020000003037824 */ /* 0x000fe200078e00ff */
[----:B------:R-:W-:-:S04]  /*4a60*/  LEA R5, R0, 0x37800000, 0x17 ;  /* 0x3780000000057811 */ /* 0x000fc800078eb8ff */
[----:B------:R-:W-:Y:S01]  /*4a70*/  LOP3.LUT R18, R5, R3, R18, 0xfe, !PT ;  /* 0x0000000305127212 */ /* 0x000fe200078efe12 */
[----:B------:R-:W-:Y:S05]  /*4a80*/  BRA `(.L_x_9241) ;  /* 0x0000028000007947 */ /* 0x000fea0003800000 */
.L_x_9253:
        /* <DEDUP_REMOVED lines=14> */
.L_x_9240:
        /* <DEDUP_REMOVED lines=21> */
.L_x_9261:
[----:B------:R-:W4:Y:S02]  /*4cc0*/  LDG.E.64 R4, [R4.64] ;  /* 0x0000002404047981 */ /* 0x000f24000c1e1b00 */
[----:B----4-:R0:W4:Y:S01]  /*4cd0*/  I2F.U64 R18, R4 ;  /* 0x0000000400127312 */ /* 0x0101220000301000 */
[----:B------:R-:W-:Y:S05]  /*4ce0*/  BRA `(.L_x_9241) ;  /* 0x0000002000007947 */ /* 0x000fea0003800000 */
.L_x_9260:
[----:B------:R-:W4:Y:S02]  /*4cf0*/  LDG.E R4, [R4.64] ;  /* 0x0000002404047981 */ /* 0x000f24000c1e1900 */
[----:B----4-:R0:W4:Y:S02]  /*4d00*/  I2F.U32 R18, R4 ;  /* 0x0000000400127306 */ /* 0x0101240000201000 */
.L_x_9241:
[----:B------:R-:W-:Y:S05]  /*4d10*/  BSYNC B6 ;  /* 0x0000000000067941 */ /* 0x000fea0003800000 */
.L_x_9235:
        /* <DEDUP_REMOVED lines=19> */
.L_x_9266:
[----:B----4-:R-:W4:Y:S02]  /*4e50*/  LDG.E.U8 R4, [R4.64] ;  /* 0x0000002404047981 */ /* 0x010f24000c1e1100 */
[----:B----4-:R0:W4:Y:S01]  /*4e60*/  I2F.U16 R19, R4 ;  /* 0x0000000400137306 */ /* 0x0101220000101000 */
[----:B------:R-:W-:Y:S05]  /*4e70*/  BRA `(.L_x_9268) ;  /* 0x00000ca000007947 */ /* 0x000fea0003800000 */
.L_x_9265:
        /* <DEDUP_REMOVED lines=9> */
.L_x_9270:
[----:B----4-:R-:W4:Y:S02]  /*4f10*/  LDG.E R4, [R4.64] ;  /* 0x0000002404047981 */ /* 0x010f24000c1e1900 */
[----:B----4-:R0:W4:Y:S01]  /*4f20*/  I2F R19, R4 ;  /* 0x0000000400137306 */ /* 0x0101220000201400 */
[----:B------:R-:W-:Y:S05]  /*4f30*/  BRA `(.L_x_9268) ;  /* 0x00000be000007947 */ /* 0x000fea0003800000 */
.L_x_9269:
[----:B----4-:R-:W4:Y:S02]  /*4f40*/  LDG.E.U16 R4, [R4.64] ;  /* 0x0000002404047981 */ /* 0x010f24000c1e1500 */
[----:B----4-:R0:W4:Y:S01]  /*4f50*/  I2F.S16 R19, R4 ;  /* 0x0000000400137306 */ /* 0x0101220000101400 */
[----:B------:R-:W-:Y:S05]  /*4f60*/  BRA `(.L_x_9268) ;  /* 0x00000bb000007947 */ /* 0x000fea0003800000 */
.L_x_9264:
        /* <DEDUP_REMOVED lines=8> */
.L_x_9272:
[----:B----4-:R-:W4:Y:S02]  /*4ff0*/  LDG.E.U16 R4, [R4.64] ;  /* 0x0000002404047981 */ /* 0x010f24000c1e1500 */
[----:B----4-:R-:W-:Y:S01]  /*5000*/  HADD2.F32 R19, -RZ, R4.H0_H0 ;  /* 0x20000004ff137230 */ /* 0x010fe20000004100 */
[----:B------:R-:W-:Y:S05]  /*5010*/  BRA `(.L_x_9268) ;  /* 0x00000b0000007947 */ /* 0x000fea0003800000 */
.L_x_9271:
        /* <DEDUP_REMOVED lines=8> */
.L_x_9274:
[----:B----4-:R-:W4:Y:S02]  /*50a0*/  LDG.E.U16 R4, [R4.64] ;  /* 0x0000002404047981 */ /* 0x010f24000c1e1500 */
[----:B----4-:R-:W-:Y:S01]  /*50b0*/  HADD2.F32 R19, -RZ, R4.H0_H0 ;  /* 0x20000004ff137230 */ /* 0x010fe20000004100 */
[----:B------:R-:W-:Y:S05]  /*50c0*/  BRA `(.L_x_9268) ;  /* 0x00000a5000007947 */ /* 0x000fea0003800000 */
.L_x_9273:
[----:B----4-:R-:W4:Y:S02]  /*50d0*/  LDG.E.64 R4, [R4.64] ;  /* 0x0000002404047981 */ /* 0x010f24000c1e1b00 */
[----:B----4-:R-:W0:Y:S01]  /*50e0*/  F2F.F32.F64 R19, R4 ;  /* 0x0000000400137310 */ /* 0x010e220000301000 */
[----:B------:R-:W0:-:S14]  /*50f0*/  DSETP.GEU.AND P0, PT, |R4|, c[0x2][0x0], PT ;  /* 0x008000000400762a */ /* 0x000e1c0003f0e200 */
[----:B0-----:R-:W-:Y:S01]  /*5100*/  @!P0 FMUL R19, R19, 1.175494350822287508e-38 ;  /* 0x0080000013138820 */ /* 0x001fe20000400000 */
[----:B------:R-:W-:Y:S05]  /*5110*/  BRA `(.L_x_9268) ;  /* 0x00000a0000007947 */ /* 0x000fea0003800000 */
.L_x_9263:
        /* <DEDUP_REMOVED lines=12> */
.L_x_9277:
[----:B----4-:R-:W4:Y:S02]  /*51e0*/  LDG.E.64 R4, [R4.64] ;  /* 0x0000002404047981 */ /* 0x010f24000c1e1b00 */
[----:B----4-:R-:W0:Y:S01]  /*51f0*/  F2F.F32.F64 R19, R4 ;  /* 0x0000000400137310 */ /* 0x010e220000301000 */
[----:B------:R-:W0:-:S14]  /*5200*/  DSETP.GEU.AND P0, PT, |R4|, c[0x2][0x0], PT ;  /* 0x008000000400762a */ /* 0x000e1c0003f0e200 */
[----:B0-----:R-:W-:Y:S01]  /*5210*/  @!P0 FMUL R19, R19, 1.175494350822287508e-38 ;  /* 0x0080000013138820 */ /* 0x001fe20000400000 */
[----:B------:R-:W-:Y:S05]  /*5220*/  BRA `(.L_x_9268) ;  /* 0x000008f000007947 */ /* 0x000fea0003800000 */
.L_x_9276:
        /* <DEDUP_REMOVED lines=26> */
.L_x_9279:
        /* <DEDUP_REMOVED lines=13> */
.L_x_9278:
[----:B----4-:R-:W4:Y:S02]  /*54a0*/  LDG.E.U16 R4, [R4.64] ;  /* 0x0000002404047981 */ /* 0x010f24000c1e1500 */
[----:B----4-:R-:W-:Y:S01]  /*54b0*/  PRMT R19, RZ, 0x5410, R4 ;  /* 0x00005410ff137816 */ /* 0x010fe20000000004 */
[----:B------:R-:W-:Y:S05]  /*54c0*/  BRA `(.L_x_9268) ;  /* 0x0000065000007947 */ /* 0x000fea0003800000 */
.L_x_9275:
        /* <DEDUP_REMOVED lines=11> */
.L_x_9282:
        /* <DEDUP_REMOVED lines=20> */
.L_x_9284:
[----:B------:R-:W-:Y:S05]  /*56c0*/  BSYNC B0 ;  /* 0x0000000000007941 */ /* 0x000fea0003800000 */
.L_x_9283:
[----:B------:R-:W-:Y:S01]  /*56d0*/  IMAD.SHL.U32 R3, R3, 0x100000, RZ ;  /* 0x0010000003037824 */ /* 0x000fe200078e00ff */
[----:B------:R-:W-:-:S04]  /*56e0*/  LEA R0, R0, 0x3b800000, 0x17 ;  /* 0x3b80000000007811 */ /* 0x000fc800078eb8ff */
[----:B------:R-:W-:Y:S01]  /*56f0*/  LOP3.LUT R19, R0, R3, R19, 0xfe, !PT ;  /* 0x0000000300137212 */ /* 0x000fe200078efe13 */
[----:B------:R-:W-:Y:S05]  /*5700*/  BRA `(.L_x_9268) ;  /* 0x0000041000007947 */ /* 0x000fea0003800000 */
.L_x_9281:
        /* <DEDUP_REMOVED lines=20> */
.L_x_9286:
[----:B------:R-:W-:Y:S05]  /*5850*/  BSYNC B0 ;  /* 0x0000000000007941 */ /* 0x000fea0003800000 */
.L_x_9285:
[----:B------:R-:W-:Y:S01]  /*5860*/  IMAD.SHL.U32 R3, R3, 0x200000, RZ ;  /* 0x0020000003037824 */ /* 0x000fe200078e00ff */
[----:B------:R-:W-:-:S04]  /*5870*/  LEA R0, R0, 0x37800000, 0x17 ;  /* 0x3780000000007811 */ /* 0x000fc800078eb8ff */
[----:B------:R-:W-:Y:S01]  /*5880*/  LOP3.LUT R19, R0, R3, R19, 0xfe, !PT ;  /* 0x0000000300137212 */ /* 0x000fe200078efe13 */
[----:B------:R-:W-:Y:S05]  /*5890*/  BRA `(.L_x_9268) ;  /* 0x0000028000007947 */ /* 0x000fea0003800000 */
.L_x_9280:
        /* <DEDUP_REMOVED lines=14> */
.L_x_9267:
        /* <DEDUP_REMOVED lines=21> */
.L_x_9288:
[----:B----4-:R-:W4:Y:S02]  /*5ad0*/  LDG.E.64 R4, [R4.64] ;  /* 0x0000002404047981 */ /* 0x010f24000c1e1b00 */
[----:B----4-:R0:W4:Y:S01]  /*5ae0*/  I2F.U64 R19, R4 ;  /* 0x0000000400137312 */ /* 0x0101220000301000 */
[----:B------:R-:W-:Y:S05]  /*5af0*/  BRA `(.L_x_9268) ;  /* 0x0000002000007947 */ /* 0x000fea0003800000 */
.L_x_9287:
[----:B----4-:R-:W4:Y:S02]  /*5b00*/  LDG.E R4, [R4.64] ;  /* 0x0000002404047981 */ /* 0x010f24000c1e1900 */
[----:B----4-:R0:W4:Y:S02]  /*5b10*/  I2F.U32 R19, R4 ;  /* 0x0000000400137306 */ /* 0x0101240000201000 */
.L_x_9268:
[----:B------:R-:W-:Y:S05]  /*5b20*/  BSYNC B6 ;  /* 0x0000000000067941 */ /* 0x000fea0003800000 */
.L_x_9262:
[----:B------:R-:W-:Y:S02]  /*5b30*/  IADD3 R24, R24, 0x80, RZ ;  /* 0x0000008018187810 */ /* 0x000fe40007ffe0ff */
.L_x_9233:
[----:B------:R-:W-:Y:S05]  /*5b40*/  BSYNC B7 ;  /* 0x0000000000077941 */ /* 0x000fea0003800000 */
.L_x_9232:
        /* <DEDUP_REMOVED lines=31> */
[----:B012345:R-:W-:Y:S05]  /*5d40*/  CALL.ABS.NOINC R14 ;  /* 0x000000000e007343 */ /* 0x03ffea0003c00000 */
.L_x_9291:
        /* <DEDUP_REMOVED lines=18> */
.L_x_9296:
[----:B----4-:R-:W4:Y:S02]  /*5e70*/  LDG.E.U8 R4, [R4.64] ;  /* 0x0000002404047981 */ /* 0x010f24000c1e1100 */
[----:B----4-:R0:W4:Y:S01]  /*5e80*/  I2F.U16 R25, R4 ;  /* 0x0000000400197306 */ /* 0x0101220000101000 */
[----:B------:R-:W-:Y:S05]  /*5e90*/  BRA `(.L_x_9298) ;  /* 0x00000ca000007947 */ /* 0x000fea0003800000 */
.L_x_9295:
        /* <DEDUP_REMOVED lines=9> */
.L_x_9300:
[----:B----4-:R-:W4:Y:S02]  /*5f30*/  LDG.E R4, [R4.64] ;  /* 0x0000002404047981 */ /* 0x010f24000c1e1900 */
[----:B----4-:R0:W4:Y:S01]  /*5f40*/  I2F R25, R4 ;  /* 0x0000000400197306 */ /* 0x0101220000201400 */
[----:B------:R-:W-:Y:S05]  /*5f50*/  BRA `(.L_x_9298) ;  /* 0x00000be000007947 */ /* 0x000fea0003800000 */
.L_x_9299:
[----:B----4-:R-:W4:Y:S02]  /*5f60*/  LDG.E.U16 R4, [R4.64] ;  /* 0x0000002404047981 */ /* 0x010f24000c1e1500 */
[----:B----4-:R0:W4:Y:S01]  /*5f70*/  I2F.S16 R25, R4 ;  /* 0x0000000400197306 */ /* 0x0101220000101400 */
[----:B------:R-:W-:Y:S05]  /*5f80*/  BRA `(.L_x_9298) ;  /* 0x00000bb000007947 */ /* 0x000fea0003800000 */
.L_x_9294:
        /* <DEDUP_REMOVED lines=8> */
.L_x_9302:
[----:B----4-:R-:W4:Y:S02]  /*6010*/  LDG.E.U16 R4, [R4.64] ;  /* 0x0000002404047981 */ /* 0x010f24000c1e1500 */
[----:B----4-:R-:W-:Y:S01]  /*6020*/  HADD2.F32 R25, -RZ, R4.H0_H0 ;  /* 0x20000004ff197230 */ /* 0x010fe20000004100 */
[----:B------:R-:W-:Y:S05]  /*6030*/  BRA `(.L_x_9298) ;  /* 0x00000b0000007947 */ /* 0x000fea0003800000 */
.L_x_9301:
        /* <DEDUP_REMOVED lines=8> */
.L_x_9304:
[----:B----4-:R-:W4:Y:S02]  /*60c0*/  LDG.E.U16 R4, [R4.64] ;  /* 0x0000002404047981 */ /* 0x010f24000c1e1500 */
[----:B----4-:R-:W-:Y:S01]  /*60d0*/  HADD2.F32 R25, -RZ, R4.H0_H0 ;  /* 0x20000004ff197230 */ /* 0x010fe20000004100 */
[----:B------:R-:W-:Y:S05]  /*60e0*/  BRA `(.L_x_9298) ;  /* 0x00000a5000007947 */ /* 0x000fea0003800000 */
.L_x_9303:
[----:B----4-:R-:W4:Y:S02]  /*60f0*/  LDG.E.64 R4, [R4.64] ;  /* 0x0000002404047981 */ /* 0x010f24000c1e1b00 */
[----:B----4-:R-:W0:Y:S01]  /*6100*/  F2F.F32.F64 R25, R4 ;  /* 0x0000000400197310 */ /* 0x010e220000301000 */
[----:B------:R-:W0:-:S14]  /*6110*/  DSETP.GEU.AND P0, PT, |R4|, c[0x2][0x0], PT ;  /* 0x008000000400762a */ /* 0x000e1c0003f0e200 */
[----:B0-----:R-:W-:Y:S01]  /*6120*/  @!P0 FMUL R25, R25, 1.175494350822287508e-38 ;  /* 0x0080000019198820 */ /* 0x001fe20000400000 */
[----:B------:R-:W-:Y:S05]  /*6130*/  BRA `(.L_x_9298) ;  /* 0x00000a0000007947 */ /* 0x000fea0003800000 */
.L_x_9293:
        /* <DEDUP_REMOVED lines=12> */
.L_x_9307:
[----:B----4-:R-:W4:Y:S02]  /*6200*/  LDG.E.64 R4, [R4.64] ;  /* 0x0000002404047981 */ /* 0x010f24000c1e1b00 */
[----:B----4-:R-:W0:Y:S01]  /*6210*/  F2F.F32.F64 R25, R4 ;  /* 0x0000000400197310 */ /* 0x010e220000301000 */
[----:B------:R-:W0:-:S14]  /*6220*/  DSETP.GEU.AND P0, PT, |R4|, c[0x2][0x0], PT ;  /* 0x008000000400762a */ /* 0x000e1c0003f0e200 */
[----:B0-----:R-:W-:Y:S01]  /*6230*/  @!P0 FMUL R25, R25, 1.175494350822287508e-38 ;  /* 0x0080000019198820 */ /* 0x001fe20000400000 */
[----:B------:R-:W-:Y:S05]  /*6240*/  BRA `(.L_x_9298) ;  /* 0x000008f000007947 */ /* 0x000fea0003800000 */
.L_x_9306:
        /* <DEDUP_REMOVED lines=26> */
.L_x_9309:
        /* <DEDUP_REMOVED lines=13> */
.L_x_9308:
[----:B----4-:R-:W4:Y:S02]  /*64c0*/  LDG.E.U16 R4, [R4.64] ;  /* 0x0000002404047981 */ /* 0x010f24000c1e1500 */
[----:B----4-:R-:W-:Y:S01]  /*64d0*/  PRMT R25, RZ, 0x5410, R4 ;  /* 0x00005410ff197816 */ /* 0x010fe20000000004 */
[----:B------:R-:W-:Y:S05]  /*64e0*/  BRA `(.L_x_9298) ;  /* 0x0000065000007947 */ /* 0x000fea0003800000 */
.L_x_9305:
        /* <DEDUP_REMOVED lines=11> */
.L_x_9312:
        /* <DEDUP_REMOVED lines=20> */
.L_x_9314:
[----:B------:R-:W-:Y:S05]  /*66e0*/  BSYNC B0 ;  /* 0x0000000000007941 */ /* 0x000fea0003800000 */
.L_x_9313:
[----:B------:R-:W-:Y:S01]  /*66f0*/  IMAD.SHL.U32 R3, R3, 0x100000, RZ ;  /* 0x0010000003037824 */ /* 0x000fe200078e00ff */
[----:B------:R-:W-:-:S04]  /*6700*/  LEA R0, R0, 0x3b800000, 0x17 ;  /* 0x3b80000000007811 */ /* 0x000fc800078eb8ff */
[----:B------:R-:W-:Y:S01]  /*6710*/  LOP3.LUT R25, R0, R3, R25, 0xfe, !PT ;  /* 0x0000000300197212 */ /* 0x000fe200078efe19 */
[----:B------:R-:W-:Y:S05]  /*6720*/  BRA `(.L_x_9298) ;  /* 0x0000041000007947 */ /* 0x000fea0003800000 */
.L_x_9311:
        /* <DEDUP_REMOVED lines=20> */
.L_x_9316:
[----:B------:R-:W-:Y:S05]  /*6870*/  BSYNC B0 ;  /* 0x0000000000007941 */ /* 0x000fea0003800000 */
.L_x_9315:
[----:B------:R-:W-:Y:S01]  /*6880*/  IMAD.SHL.U32 R3, R3, 0x200000, RZ ;  /* 0x0020000003037824 */ /* 0x000fe200078e00ff */
[----:B------:R-:W-:-:S04]  /*6890*/  LEA R0, R0, 0x37800000, 0x17 ;  /* 0x3780000000007811 */ /* 0x000fc800078eb8ff */
[----:B------:R-:W-:Y:S01]  /*68a0*/  LOP3.LUT R25, R0, R3, R25, 0xfe, !PT ;  /* 0x0000000300197212 */ /* 0x000fe200078efe19 */
[----:B------:R-:W-:Y:S05]  /*68b0*/  BRA `(.L_x_9298) ;  /* 0x0000028000007947 */ /* 0x000fea0003800000 */
.L_x_9310:
        /* <DEDUP_REMOVED lines=14> */
.L_x_9297:
        /* <DEDUP_REMOVED lines=21> */
.L_x_9318:
[----:B----4-:R-:W4:Y:S02]  /*6af0*/  LDG.E.64 R4, [R4.64] ;  /* 0x0000002404047981 */ /* 0x010f24000c1e1b00 */
[----:B----4-:R0:W4:Y:S01]  /*6b00*/  I2F.U64 R25, R4 ;  /* 0x0000000400197312 */ /* 0x0101220000301000 */
[----:B------:R-:W-:Y:S05]  /*6b10*/  BRA `(.L_x_9298) ;  /* 0x0000002000007947 */ /* 0x000fea0003800000 */
.L_x_9317:
[----:B----4-:R-:W4:Y:S02]  /*6b20*/  LDG.E R4, [R4.64] ;  /* 0x0000002404047981 */ /* 0x010f24000c1e1900 */
[----:B----4-:R0:W4:Y:S02]  /*6b30*/  I2F.U32 R25, R4 ;  /* 0x0000000400197306 */ /* 0x0101240000201000 */
.L_x_9298:
[----:B------:R-:W-:Y:S05]  /*6b40*/  BSYNC B6 ;  /* 0x0000000000067941 */ /* 0x000fea0003800000 */
.L_x_9292:
        /* <DEDUP_REMOVED lines=18> */
.L_x_9322:
[----:B----4-:R-:W4:Y:S02]  /*6c70*/  LDG.E.U8 R4, [R4.64] ;  /* 0x0000002404047981 */ /* 0x010f24000c1e1100 */
[----:B----4-:R0:W4:Y:S01]  /*6c80*/  I2F.U16 R23, R4 ;  /* 0x0000000400177306 */ /* 0x0101220000101000 */
[----:B------:R-:W-:Y:S05]  /*6c90*/  BRA `(.L_x_9290) ;  /* 0x00000c7000007947 */ /* 0x000fea0003800000 */
.L_x_9321:
        /* <DEDUP_REMOVED lines=9> */
.L_x_9325:
[----:B----4-:R-:W4:Y:S02]  /*6d30*/  LDG.E R4, [R4.64] ;  /* 0x0000002404047981 */ /* 0x010f24000c1e1900 */
[----:B----4-:R0:W4:Y:S01]  /*6d40*/  I2F R23, R4 ;  /* 0x0000000400177306 */ /* 0x0101220000201400 */
[----:B------:R-:W-:Y:S05]  /*6d50*/  BRA `(.L_x_9290) ;  /* 0x00000bb000007947 */ /* 0x000fea0003800000 */
.L_x_9324:
[----:B----4-:R-:W4:Y:S02]  /*6d60*/  LDG.E.U16 R4, [R4.64] ;  /* 0x0000002404047981 */ /* 0x010f24000c1e1500 */
[----:B----4-:R0:W4:Y:S01]  /*6d70*/  I2F.S16 R23, R4 ;  /* 0x0000000400177306 */ /* 0x0101220000101400 */
[----:B------:R-:W-:Y:S05]  /*6d80*/  BRA `(.L_x_9290) ;  /* 0x00000b8000007947 */ /* 0x000fea0003800000 */
.L_x_9320:
        /* <DEDUP_REMOVED lines=8> */
.L_x_9327:
[----:B----4-:R-:W4:Y:S02]  /*6e10*/  LDG.E.U16 R4, [R4.64] ;  /* 0x0000002404047981 */ /* 0x010f24000c1e1500 */
[----:B----4-:R-:W-:Y:S01]  /*6e20*/  HADD2.F32 R23, -RZ, R4.H0_H0 ;  /* 0x20000004ff177230 */ /* 0x010fe20000004100 */
[----:B------:R-:W-:Y:S05]  /*6e30*/  BRA `(.L_x_9290) ;  /* 0x00000ad000007947 */ /* 0x000fea0003800000 */
.L_x_9326:
        /* <DEDUP_REMOVED lines=8> */
.L_x_9329:
[----:B----4-:R-:W4:Y:S02]  /*6ec0*/  LDG.E.U16 R4, [R4.64] ;  /* 0x0000002404047981 */ /* 0x010f24000c1e1500 */
[----:B----4-:R-:W-:Y:S01]  /*6ed0*/  HADD2.F32 R23, -RZ, R4.H0_H0 ;  /* 0x20000004ff177230 */ /* 0x010fe20000004100 */
[----:B------:R-:W-:Y:S05]  /*6ee0*/  BRA `(.L_x_9290) ;  /* 0x00000a2000007947 */ /* 0x000fea0003800000 */
.L_x_9328:
[----:B----4-:R-:W4:Y:S02]  /*6ef0*/  LDG.E.64 R4, [R4.64] ;  /* 0x0000002404047981 */ /* 0x010f24000c1e1b00 */
[----:B----4-:R-:W0:Y:S01]  /*6f00*/  F2F.F32.F64 R23, R4 ;  /* 0x0000000400177310 */ /* 0x010e220000301000 */
[----:B------:R-:W0:-:S14]  /*6f10*/  DSETP.GEU.AND P0, PT, |R4|, c[0x2][0x0], PT ;  /* 0x008000000400762a */ /* 0x000e1c0003f0e200 */
[----:B0-----:R-:W-:Y:S01]  /*6f20*/  @!P0 FMUL R23, R23, 1.175494350822287508e-38 ;  /* 0x0080000017178820 */ /* 0x001fe20000400000 */
[----:B------:R-:W-:Y:S05]  /*6f30*/  BRA `(.L_x_9290) ;  /* 0x000009d000007947 */ /* 0x000fea0003800000 */
.L_x_9319:
        /* <DEDUP_REMOVED lines=12> */
.L_x_9332:
[----:B----4-:R-:W4:Y:S02]  /*7000*/  LDG.E.64 R4, [R4.64] ;  /* 0x0000002404047981 */ /* 0x010f24000c1e1b00 */
[----:B----4-:R-:W0:Y:S01]  /*7010*/  F2F.F32.F64 R23, R4 ;  /* 0x0000000400177310 */ /* 0x010e220000301000 */
[----:B------:R-:W0:-:S14]  /*7020*/  DSETP.GEU.AND P0, PT, |R4|, c[0x2][0x0], PT ;  /* 0x008000000400762a */ /* 0x000e1c0003f0e200 */
[----:B0-----:R-:W-:Y:S01]  /*7030*/  @!P0 FMUL R23, R23, 1.175494350822287508e-38 ;  /* 0x0080000017178820 */ /* 0x001fe20000400000 */
[----:B------:R-:W-:Y:S05]  /*7040*/  BRA `(.L_x_9290) ;  /* 0x000008c000007947 */ /* 0x000fea0003800000 */
.L_x_9331:
        /* <DEDUP_REMOVED lines=26> */
.L_x_9334:
        /* <DEDUP_REMOVED lines=13> */
.L_x_9333:
[----:B----4-:R-:W4:Y:S02]  /*72c0*/  LDG.E.U16 R4, [R4.64] ;  /* 0x0000002404047981 */ /* 0x010f24000c1e1500 */
[----:B----4-:R-:W-:Y:S01]  /*72d0*/  PRMT R23, RZ, 0x5410, R4 ;  /* 0x00005410ff177816 */ /* 0x010fe20000000004 */
[----:B------:R-:W-:Y:S05]  /*72e0*/  BRA `(.L_x_9290) ;  /* 0x0000062000007947 */ /* 0x000fea0003800000 */
.L_x_9330:
        /* <DEDUP_REMOVED lines=11> */
.L_x_9337:
        /* <DEDUP_REMOVED lines=19> */
.L_x_9339:
[----:B------:R-:W-:Y:S05]  /*74d0*/  BSYNC B0 ;  /* 0x0000000000007941 */ /* 0x000fea0003800000 */
.L_x_9338:
[----:B------:R-:W-:Y:S01]  /*74e0*/  IMAD.SHL.U32 R3, R3, 0x100000, RZ ;  /* 0x0010000003037824 */ /* 0x000fe200078e00ff */
[----:B------:R-:W-:-:S04]  /*74f0*/  LEA R0, R0, 0x3b800000, 0x17 ;  /* 0x3b80000000007811 */ /* 0x000fc800078eb8ff */
[----:B------:R-:W-:Y:S01]  /*7500*/  LOP3.LUT R23, R0, R3, R23, 0xfe, !PT ;  /* 0x0000000300177212 */ /* 0x000fe200078efe17 */
[----:B------:R-:W-:Y:S05]  /*7510*/  BRA `(.L_x_9290) ;  /* 0x000003f000007947 */ /* 0x000fea0003800000 */
.L_x_9336:
        /* <DEDUP_REMOVED lines=19> */
.L_x_9341:
[----:B------:R-:W-:Y:S05]  /*7650*/  BSYNC B0 ;  /* 0x0000000000007941 */ /* 0x000fea0003800000 */
.L_x_9340:
[----:B------:R-:W-:Y:S01]  /*7660*/  IMAD.SHL.U32 R3, R3, 0x200000, RZ ;  /* 0x0020000003037824 */ /* 0x000fe200078e00ff */
[----:B------:R-:W-:-:S04]  /*7670*/  LEA R0, R0, 0x37800000, 0x17 ;  /* 0x3780000000007811 */ /* 0x000fc800078eb8ff */
[----:B------:R-:W-:Y:S01]  /*7680*/  LOP3.LUT R23, R0, R3, R23, 0xfe, !PT ;  /* 0x0000000300177212 */ /* 0x000fe200078efe17 */
[----:B------:R-:W-:Y:S05]  /*7690*/  BRA `(.L_x_9290) ;  /* 0x0000027000007947 */ /* 0x000fea0003800000 */
.L_x_9335:
        /* <DEDUP_REMOVED lines=14> */
.L_x_9323:
        /* <DEDUP_REMOVED lines=19> */
[----:B------:R-:W-:Y:S05]  /*78b0*/  BRA `(.L_x_9290) ;  /* 0x0000005000007947 */ /* 0x000fea0003800000 */
.L_x_9343:
[----:B----4-:R-:W4:Y:S02]  /*78c0*/  LDG.E.64 R4, [R4.64] ;  /* 0x0000002404047981 */ /* 0x010f24000c1e1b00 */
[----:B----4-:R0:W4:Y:S01]  /*78d0*/  I2F.U64 R23, R4 ;  /* 0x0000000400177312 */ /* 0x0101220000301000 */
[----:B------:R-:W-:Y:S05]  /*78e0*/  BRA `(.L_x_9290) ;  /* 0x0000002000007947 */ /* 0x000fea0003800000 */
.L_x_9342:
[----:B----4-:R-:W4:Y:S02]  /*78f0*/  LDG.E R4, [R4.64] ;  /* 0x0000002404047981 */ /* 0x010f24000c1e1900 */
[----:B----4-:R0:W4:Y:S02]  /*7900*/  I2F.U32 R23, R4 ;  /* 0x0000000400177306 */ /* 0x0101240000201000 */
.L_x_9290:
[----:B------:R-:W-:Y:S05]  /*7910*/  BSYNC B7 ;  /* 0x0000000000077941 */ /* 0x000fea0003800000 */
.L_x_9289:
[----:B------:R-:W4:Y:S01]  /*7920*/  S2R R24, SR_TID.X ;  /* 0x0000000000187919 */ /* 0x000f220000002100 */
[----:B------:R-:W3:Y:S01]  /*7930*/  LDC.U8 R28, c[0x0][0x1ac] ;  /* 0x00006b00ff1c7b82 */ /* 0x000ee20000000000 */
[----:B01---5:R-:W-:Y:S01]  /*7940*/  FMUL.FTZ R3, R22, c[0x0][0x168] ;  /* 0x00005a0016037a20 */ /* 0x023fe20000410000 */
[----:B------:R-:W-:Y:S01]  /*7950*/  BSSY B6, `(.L_x_9344) ;  /* 0x00000f5000067945 */ /* 0x000fe20003800000 */
[----:B----4-:R-:W-:Y:S02]  /*7960*/  FMUL.FTZ R22, R18, c[0x0][0x168] ;  /* 0x00005a0012167a20 */ /* 0x010fe40000410000 */
[----:B------:R-:W-:-:S02]  /*7970*/  FMUL.FTZ R17, R17, c[0x0][0x168] ;  /* 0x00005a0011117a20 */ /* 0x000fc40000410000 */
[----:B------:R-:W-:Y:S02]  /*7980*/  FMUL.FTZ R18, R25, c[0x0][0x168] ;  /* 0x00005a0019127a20 */ /* 0x000fe40000410000 */
[----:B--2---:R-:W-:Y:S02]  /*7990*/  FMUL.FTZ R4, R17, R2 ;  /* 0x0000000211047220 */ /* 0x004fe40000410000 */
[----:B---3--:R-:W-:Y:S02]  /*79a0*/  FMUL.FTZ R16, R3, R16 ;  /* 0x0000001003107220 */ /* 0x008fe40000410000 */
[----:B------:R-:W-:Y:S02]  /*79b0*/  FMUL.FTZ R22, R22, R19 ;  /* 0x0000001316167220 */ /* 0x000fe40000410000 */
[----:B------:R-:W-:Y:S01]  /*79c0*/  FMUL.FTZ R18, R18, R23 ;  /* 0x0000001712127220 */ /* 0x000fe20000410000 */
[----:B------:R-:W-:-:S13]  /*79d0*/  ISETP.GE.AND P0, PT, R24, R26, PT ;  /* 0x0000001a1800720c */ /* 0x000fda0003f06270 */
[----:B------:R-:W-:Y:S05]  /*79e0*/  @P0 BRA `(.L_x_9345) ;  /* 0x00000eb000000947 */ /* 0x000fea0003800000 */
[----:B------:R-:W-:Y:S01]  /*79f0*/  IMAD R0, R27, 0x200, R24 ;  /* 0x000002001b007824 */ /* 0x000fe200078e0218 */
        /* <DEDUP_REMOVED lines=19> */
.L_x_9349:
[----:B------:R-:W0:Y:S02]  /*7b30*/  F2I.S64.TRUNC R4, R4 ;  /* 0x0000000400047311 */ /* 0x000e24000020d900 */
[----:B0-----:R-:W-:-:S05]  /*7b40*/  IMAD.MOV.U32 R7, RZ, RZ, R4 ;  /* 0x000000ffff077224 */ /* 0x001fca00078e0004 */
[----:B------:R0:W-:Y:S01]  /*7b50*/  STG.E.U8 [R2.64], R7 ;  /* 0x0000000702007986 */ /* 0x0001e2000c101124 */
[----:B------:R-:W-:Y:S05]  /*7b60*/  BRA `(.L_x_9345) ;  /* 0x00000d3000007947 */ /* 0x000fea0003800000 */
.L_x_9348:
        /* <DEDUP_REMOVED lines=9> */
.L_x_9352:
[----:B------:R-:W0:Y:S02]  /*7c00*/  F2I.FTZ.TRUNC.NTZ R5, R4 ;  /* 0x0000000400057305 */ /* 0x000e24000021f100 */
[----:B0-----:R0:W-:Y:S01]  /*7c10*/  STG.E [R2.64], R5 ;  /* 0x0000000502007986 */ /* 0x0011e2000c101924 */
[----:B------:R-:W-:Y:S05]  /*7c20*/  BRA `(.L_x_9345) ;  /* 0x00000c7000007947 */ /* 0x000fea0003800000 */
.L_x_9351:
[----:B------:R-:W0:Y:S02]  /*7c30*/  F2I.FTZ.TRUNC.NTZ R5, R4 ;  /* 0x0000000400057305 */ /* 0x000e24000021f100 */
[----:B0-----:R0:W-:Y:S01]  /*7c40*/  STG.E.U16 [R2.64], R5 ;  /* 0x0000000502007986 */ /* 0x0011e2000c101524 */
[----:B------:R-:W-:Y:S05]  /*7c50*/  BRA `(.L_x_9345) ;  /* 0x00000c4000007947 */ /* 0x000fea0003800000 */
.L_x_9347:
        /* <DEDUP_REMOVED lines=8> */
.L_x_9354:
[----:B------:R-:W-:-:S05]  /*7ce0*/  F2FP.PACK_AB R4, RZ, R4 ;  /* 0x00000004ff04723e */ /* 0x000fca00000000ff */
[----:B------:R0:W-:Y:S01]  /*7cf0*/  STG.E.U16 [R2.64], R4 ;  /* 0x0000000402007986 */ /* 0x0001e2000c101524 */
[----:B------:R-:W-:Y:S05]  /*7d00*/  BRA `(.L_x_9345) ;  /* 0x00000b9000007947 */ /* 0x000fea0003800000 */
.L_x_9353:
        /* <DEDUP_REMOVED lines=9> */
.L_x_9356:
[----:B------:R-:W-:-:S04]  /*7da0*/  F2FP.PACK_AB R5, RZ, R4 ;  /* 0x00000004ff05723e */ /* 0x000fc800000000ff */
[----:B------:R-:W-:-:S05]  /*7db0*/  PRMT R5, R5, 0x5410, RZ ;  /* 0x0000541005057816 */ /* 0x000fca00000000ff */
[----:B------:R0:W-:Y:S01]  /*7dc0*/  STG.E [R2.64], R5 ;  /* 0x0000000502007986 */ /* 0x0001e2000c101924 */
[----:B------:R-:W-:Y:S05]  /*7dd0*/  BRA `(.L_x_9345) ;  /* 0x00000ac000007947 */ /* 0x000fea0003800000 */
.L_x_9355:
[----:B------:R-:W-:-:S06]  /*7de0*/  FMUL.FTZ R4, R4, 1 ;  /* 0x3f80000004047820 */ /* 0x000fcc0000410000 */
[----:B------:R-:W0:Y:S02]  /*7df0*/  F2F.F64.F32 R4, R4 ;  /* 0x0000000400047310 */ /* 0x000e240000201800 */
[----:B0-----:R0:W-:Y:S01]  /*7e00*/  STG.E.64 [R2.64], R4 ;  /* 0x0000000402007986 */ /* 0x0011e2000c101b24 */
[----:B------:R-:W-:Y:S05]  /*7e10*/  BRA `(.L_x_9345) ;  /* 0x00000a8000007947 */ /* 0x000fea0003800000 */
.L_x_9346:
        /* <DEDUP_REMOVED lines=12> */
.L_x_9359:
[----:B------:R-:W-:Y:S01]  /*7ee0*/  FMUL.FTZ R4, R4, 1 ;  /* 0x3f80000004047820 */ /* 0x000fe20000410000 */
[----:B------:R-:W-:-:S05]  /*7ef0*/  CS2R R6, SRZ ;  /* 0x0000000000067805 */ /* 0x000fca000001ff00 */
[----:B------:R-:W0:Y:S02]  /*7f00*/  F2F.F64.F32 R4, R4 ;  /* 0x0000000400047310 */ /* 0x000e240000201800 */
[----:B0-----:R0:W-:Y:S01]  /*7f10*/  STG.E.128 [R2.64], R4 ;  /* 0x0000000402007986 */ /* 0x0011e2000c101d24 */
[----:B------:R-:W-:Y:S05]  /*7f20*/  BRA `(.L_x_9345) ;  /* 0x0000097000007947 */ /* 0x000fea0003800000 */
.L_x_9358:
        /* <DEDUP_REMOVED lines=20> */
.L_x_9363:
[----:B------:R-:W-:Y:S05]  /*8070*/  BSYNC B0 ;  /* 0x0000000000007941 */ /* 0x000fea0003800000 */
.L_x_9362:
[----:B------:R-:W-:-:S05]  /*8080*/  LOP3.LUT R7, R0, R7, RZ, 0xfc, !PT ;  /* 0x0000000700077212 */ /* 0x000fca00078efcff */
[----:B------:R0:W-:Y:S01]  /*8090*/  STG.E.U8 [R2.64], R7 ;  /* 0x0000000702007986 */ /* 0x0001e2000c101124 */
[----:B------:R-:W-:Y:S05]  /*80a0*/  BRA `(.L_x_9345) ;  /* 0x000007f000007947 */ /* 0x000fea0003800000 */
.L_x_9361:
        /* <DEDUP_REMOVED lines=12> */
.L_x_9365:
[----:B------:R-:W-:Y:S01]  /*8170*/  IMAD.MOV.U32 R0, RZ, RZ, 0x7f ;  /* 0x0000007fff007424 */ /* 0x000fe200078e00ff */
[----:B------:R-:W-:-:S04]  /*8180*/  ISETP.GT.U32.AND P0, PT, R6, 0x7f800000, PT ;  /* 0x7f8000000600780c */ /* 0x000fc80003f04070 */
[----:B------:R-:W-:-:S04]  /*8190*/  SEL R0, R0, 0x7c, P0 ;  /* 0x0000007c00007807 */ /* 0x000fc80000000000 */
.L_x_9366:
[----:B------:R-:W-:Y:S05]  /*81a0*/  BSYNC B0 ;  /* 0x0000000000007941 */ /* 0x000fea0003800000 */
.L_x_9364:
[----:B------:R-:W-:-:S04]  /*81b0*/  LOP3.LUT R4, R4, 0x80000000, RZ, 0xc0, !PT ;  /* 0x8000000004047812 */ /* 0x000fc800078ec0ff */
[----:B------:R-:W-:-:S04]  /*81c0*/  SHF.R.U32.HI R5, RZ, 0x18, R4 ;  /* 0x00000018ff057819 */ /* 0x000fc80000011604 */
[----:B------:R-:W-:-:S05]  /*81d0*/  LOP3.LUT R5, R0, R5, RZ, 0xfc, !PT ;  /* 0x0000000500057212 */ /* 0x000fca00078efcff */
[----:B------:R0:W-:Y:S01]  /*81e0*/  STG.E.U8 [R2.64], R5 ;  /* 0x0000000502007986 */ /* 0x0001e2000c101124 */
[----:B------:R-:W-:Y:S05]  /*81f0*/  BRA `(.L_x_9345) ;  /* 0x000006a000007947 */ /* 0x000fea0003800000 */
.L_x_9360:
[----:B------:R-:W-:-:S05]  /*8200*/  F2FP.BF16.PACK_AB R4, RZ, R4 ;  /* 0x00000004ff04723e */ /* 0x000fca00000010ff */
[----:B------:R0:W-:Y:S01]  /*8210*/  STG.E.U16 [R2.64], R4 ;  /* 0x0000000402007986 */ /* 0x0001e2000c101524 */
[----:B------:R-:W-:Y:S05]  /*8220*/  BRA `(.L_x_9345) ;  /* 0x0000067000007947 */ /* 0x000fea0003800000 */
.L_x_9357:
        /* <DEDUP_REMOVED lines=11> */
.L_x_9369:
        /* <DEDUP_REMOVED lines=16> */
.L_x_9372:
[----:B------:R-:W-:-:S04]  /*83e0*/  LOP3.LUT R4, R4, 0x80000000, RZ, 0xc0, !PT ;  /* 0x8000000004047812 */ /* 0x000fc800078ec0ff */
[----:B------:R-:W-:-:S04]  /*83f0*/  SHF.R.U32.HI R4, RZ, 0x18, R4 ;  /* 0x00000018ff047819 */ /* 0x000fc80000011604 */
[----:B------:R-:W-:-:S04]  /*8400*/  LOP3.LUT R5, R5, R4, RZ, 0xfc, !PT ;  /* 0x0000000405057212 */ /* 0x000fc800078efcff */
[----:B------:R-:W-:Y:S02]  /*8410*/  PRMT R0, R5, 0x7610, R0 ;  /* 0x0000761005007816 */ /* 0x000fe40000000000 */
.L_x_9371:
[----:B------:R-:W-:Y:S05]  /*8420*/  BSYNC B0 ;  /* 0x0000000000007941 */ /* 0x000fea0003800000 */
.L_x_9370:
[----:B------:R0:W-:Y:S01]  /*8430*/  STG.E.U8 [R2.64], R0 ;  /* 0x0000000002007986 */ /* 0x0001e2000c101124 */
[----:B------:R-:W-:Y:S05]  /*8440*/  BRA `(.L_x_9345) ;  /* 0x0000045000007947 */ /* 0x000fea0003800000 */
.L_x_9368:
        /* <DEDUP_REMOVED lines=16> */
.L_x_9375:
[----:B------:R-:W-:-:S04]  /*8550*/  LOP3.LUT R4, R4, 0x80000000, RZ, 0xc0, !PT ;  /* 0x8000000004047812 */ /* 0x000fc800078ec0ff */
[----:B------:R-:W-:-:S04]  /*8560*/  SHF.R.U32.HI R4, RZ, 0x18, R4 ;  /* 0x00000018ff047819 */ /* 0x000fc80000011604 */
[----:B------:R-:W-:-:S04]  /*8570*/  LOP3.LUT R5, R5, R4, RZ, 0xfc, !PT ;  /* 0x0000000405057212 */ /* 0x000fc800078efcff */
[----:B------:R-:W-:Y:S02]  /*8580*/  PRMT R0, R5, 0x7610, R0 ;  /* 0x0000761005007816 */ /* 0x000fe40000000000 */
.L_x_9374:
[----:B------:R-:W-:Y:S05]  /*8590*/  BSYNC B0 ;  /* 0x0000000000007941 */ /* 0x000fea0003800000 */
.L_x_9373:
[----:B------:R0:W-:Y:S01]  /*85a0*/  STG.E.U8 [R2.64], R0 ;  /* 0x0000000002007986 */ /* 0x0001e2000c101124 */
[----:B------:R-:W-:Y:S05]  /*85b0*/  BRA `(.L_x_9345) ;  /* 0x000002e000007947 */ /* 0x000fea0003800000 */
.L_x_9367:
        /* <DEDUP_REMOVED lines=21> */
.L_x_9350:
        /* <DEDUP_REMOVED lines=20> */
.L_x_9377:
[----:B------:R-:W0:Y:S02]  /*8850*/  F2I.U64.TRUNC R4, R4 ;  /* 0x0000000400047311 */ /* 0x000e24000020d800 */
[----:B0-----:R0:W-:Y:S01]  /*8860*/  STG.E.64 [R2.64], R4 ;  /* 0x0000000402007986 */ /* 0x0011e2000c101b24 */
[----:B------:R-:W-:Y:S05]  /*8870*/  BRA `(.L_x_9345) ;  /* 0x0000002000007947 */ /* 0x000fea0003800000 */
.L_x_9376:
[----:B------:R-:W0:Y:S02]  /*8880*/  F2I.FTZ.U32.TRUNC.NTZ R5, R4 ;  /* 0x0000000400057305 */ /* 0x000e24000021f000 */
[----:B0-----:R0:W-:Y:S02]  /*8890*/  STG.E [R2.64], R5 ;  /* 0x0000000502007986 */ /* 0x0011e4000c101924 */
.L_x_9345:
[----:B------:R-:W-:Y:S05]  /*88a0*/  BSYNC B6 ;  /* 0x0000000000067941 */ /* 0x000fea0003800000 */
.L_x_9344:
[----:B------:R-:W-:Y:S01]  /*88b0*/  ISETP.GE.AND P0, PT, R24, R26, PT ;  /* 0x0000001a1800720c */ /* 0x000fe20003f06270 */
[----:B------:R-:W-:-:S12]  /*88c0*/  BSSY B6, `(.L_x_9378) ;  /* 0x00001da000067945 */ /* 0x000fd80003800000 */
        /* <DEDUP_REMOVED lines=20> */
.L_x_9383:
[----:B------:R-:W0:Y:S02]  /*8a10*/  F2I.S64.TRUNC R16, R16 ;  /* 0x0000001000107311 */ /* 0x000e24000020d900 */
[----:B0-----:R-:W-:-:S05]  /*8a20*/  IMAD.MOV.U32 R5, RZ, RZ, R16 ;  /* 0x000000ffff057224 */ /* 0x001fca00078e0010 */
[----:B------:R0:W-:Y:S01]  /*8a30*/  STG.E.U8 [R2.64], R5 ;  /* 0x0000000502007986 */ /* 0x0001e2000c101124 */
[----:B------:R-:W-:Y:S05]  /*8a40*/  BRA `(.L_x_9385) ;  /* 0x00000d3000007947 */ /* 0x000fea0003800000 */
.L_x_9382:
        /* <DEDUP_REMOVED lines=9> */
.L_x_9387:
[----:B------:R-:W0:Y:S02]  /*8ae0*/  F2I.FTZ.TRUNC.NTZ R5, R16 ;  /* 0x0000001000057305 */ /* 0x000e24000021f100 */
[----:B0-----:R0:W-:Y:S01]  /*8af0*/  STG.E [R2.64], R5 ;  /* 0x0000000502007986 */ /* 0x0011e2000c101924 */
[----:B------:R-:W-:Y:S05]  /*8b00*/  BRA `(.L_x_9385) ;  /* 0x00000c7000007947 */ /* 0x000fea0003800000 */
.L_x_9386:
[----:B------:R-:W0:Y:S02]  /*8b10*/  F2I.FTZ.TRUNC.NTZ R5, R16 ;  /* 0x0000001000057305 */ /* 0x000e24000021f100 */
[----:B0-----:R0:W-:Y:S01]  /*8b20*/  STG.E.U16 [R2.64], R5 ;  /* 0x0000000502007986 */ /* 0x0011e2000c101524 */
[----:B------:R-:W-:Y:S05]  /*8b30*/  BRA `(.L_x_9385) ;  /* 0x00000c4000007947 */ /* 0x000fea0003800000 */
.L_x_9381:
        /* <DEDUP_REMOVED lines=8> */
.L_x_9389:
[----:B------:R-:W-:-:S05]  /*8bc0*/  F2FP.PACK_AB R16, RZ, R16 ;  /* 0x00000010ff10723e */ /* 0x000fca00000000ff */
[----:B------:R0:W-:Y:S01]  /*8bd0*/  STG.E.U16 [R2.64], R16 ;  /* 0x0000001002007986 */ /* 0x0001e2000c101524 */
[----:B------:R-:W-:Y:S05]  /*8be0*/  BRA `(.L_x_9385) ;  /* 0x00000b9000007947 */ /* 0x000fea0003800000 */
.L_x_9388:
        /* <DEDUP_REMOVED lines=9> */
.L_x_9391:
[----:B------:R-:W-:-:S04]  /*8c80*/  F2FP.PACK_AB R5, RZ, R16 ;  /* 0x00000010ff05723e */ /* 0x000fc800000000ff */
[----:B------:R-:W-:-:S05]  /*8c90*/  PRMT R5, R5, 0x5410, RZ ;  /* 0x0000541005057816 */ /* 0x000fca00000000ff */
[----:B------:R0:W-:Y:S01]  /*8ca0*/  STG.E [R2.64], R5 ;  /* 0x0000000502007986 */ /* 0x0001e2000c101924 */
[----:B------:R-:W-:Y:S05]  /*8cb0*/  BRA `(.L_x_9385) ;  /* 0x00000ac000007947 */ /* 0x000fea0003800000 */
.L_x_9390:
[----:B------:R-:W-:-:S06]  /*8cc0*/  FMUL.FTZ R4, R16, 1 ;  /* 0x3f80000010047820 */ /* 0x000fcc0000410000 */
[----:B------:R-:W0:Y:S02]  /*8cd0*/  F2F.F64.F32 R4, R4 ;  /* 0x0000000400047310 */ /* 0x000e240000201800 */
[----:B0-----:R0:W-:Y:S01]  /*8ce0*/  STG.E.64 [R2.64], R4 ;  /* 0x0000000402007986 */ /* 0x0011e2000c101b24 */
[----:B------:R-:W-:Y:S05]  /*8cf0*/  BRA `(.L_x_9385) ;  /* 0x00000a8000007947 */ /* 0x000fea0003800000 */
.L_x_9380:
        /* <DEDUP_REMOVED lines=12> */
.L_x_9394:
[----:B------:R-:W-:Y:S01]  /*8dc0*/  FMUL.FTZ R4, R16, 1 ;  /* 0x3f80000010047820 */ /* 0x000fe20000410000 */
[----:B------:R-:W-:-:S05]  /*8dd0*/  CS2R R6, SRZ ;  /* 0x0000000000067805 */ /* 0x000fca000001ff00 */
[----:B------:R-:W0:Y:S02]  /*8de0*/  F2F.F64.F32 R4, R4 ;  /* 0x0000000400047310 */ /* 0x000e240000201800 */
[----:B0-----:R0:W-:Y:S01]  /*8df0*/  STG.E.128 [R2.64], R4 ;  /* 0x0000000402007986 */ /* 0x0011e2000c101d24 */
[----:B------:R-:W-:Y:S05]  /*8e00*/  BRA `(.L_x_9385) ;  /* 0x0000097000007947 */ /* 0x000fea0003800000 */
.L_x_9393:
        /* <DEDUP_REMOVED lines=20> */
.L_x_9398:
[----:B------:R-:W-:Y:S05]  /*8f50*/  BSYNC B0 ;  /* 0x0000000000007941 */ /* 0x000fea0003800000 */
.L_x_9397:
[----:B------:R-:W-:-:S05]  /*8f60*/  LOP3.LUT R7, R0, R7, RZ, 0xfc, !PT ;  /* 0x0000000700077212 */ /* 0x000fca00078efcff */
[----:B------:R0:W-:Y:S01]  /*8f70*/  STG.E.U8 [R2.64], R7 ;  /* 0x0000000702007986 */ /* 0x0001e2000c101124 */
[----:B------:R-:W-:Y:S05]  /*8f80*/  BRA `(.L_x_9385) ;  /* 0x000007f000007947 */ /* 0x000fea0003800000 */
.L_x_9396:
        /* <DEDUP_REMOVED lines=12> */
.L_x_9400:
[----:B------:R-:W-:Y:S01]  /*9050*/  IMAD.MOV.U32 R0, RZ, RZ, 0x7f ;  /* 0x0000007fff007424 */ /* 0x000fe200078e00ff */
[----:B------:R-:W-:-:S04]  /*9060*/  ISETP.GT.U32.AND P0, PT, R4, 0x7f800000, PT ;  /* 0x7f8000000400780c */ /* 0x000fc80003f04070 */
[----:B------:R-:W-:-:S04]  /*9070*/  SEL R0, R0, 0x7c, P0 ;  /* 0x0000007c00007807 */ /* 0x000fc80000000000 */
.L_x_9401:
[----:B------:R-:W-:Y:S05]  /*9080*/  BSYNC B0 ;  /* 0x0000000000007941 */ /* 0x000fea0003800000 */
.L_x_9399:
[----:B------:R-:W-:-:S04]  /*9090*/  LOP3.LUT R16, R16, 0x80000000, RZ, 0xc0, !PT ;  /* 0x8000000010107812 */ /* 0x000fc800078ec0ff */
[----:B------:R-:W-:-:S04]  /*90a0*/  SHF.R.U32.HI R5, RZ, 0x18, R16 ;  /* 0x00000018ff057819 */ /* 0x000fc80000011610 */
[----:B------:R-:W-:-:S05]  /*90b0*/  LOP3.LUT R5, R0, R5, RZ, 0xfc, !PT ;  /* 0x0000000500057212 */ /* 0x000fca00078efcff */
[----:B------:R0:W-:Y:S01]  /*90c0*/  STG.E.U8 [R2.64], R5 ;  /* 0x0000000502007986 */ /* 0x0001e2000c101124 */
[----:B------:R-:W-:Y:S05]  /*90d0*/  BRA `(.L_x_9385) ;  /* 0x000006a000007947 */ /* 0x000fea0003800000 */
.L_x_9395:
[----:B------:R-:W-:-:S05]  /*90e0*/  F2FP.BF16.PACK_AB R16, RZ, R16 ;  /* 0x00000010ff10723e */ /* 0x000fca00000010ff */
[----:B------:R0:W-:Y:S01]  /*90f0*/  STG.E.U16 [R2.64], R16 ;  /* 0x0000001002007986 */ /* 0x0001e2000c101524 */
[----:B------:R-:W-:Y:S05]  /*9100*/  BRA `(.L_x_9385) ;  /* 0x0000067000007947 */ /* 0x000fea0003800000 */
.L_x_9392:
        /* <DEDUP_REMOVED lines=11> */
.L_x_9404:
        /* <DEDUP_REMOVED lines=16> */
.L_x_9407:
[----:B------:R-:W-:-:S04]  /*92c0*/  LOP3.LUT R16, R16, 0x80000000, RZ, 0xc0, !PT ;  /* 0x8000000010107812 */ /* 0x000fc800078ec0ff */
[----:B------:R-:W-:-:S04]  /*92d0*/  SHF.R.U32.HI R5, RZ, 0x18, R16 ;  /* 0x00000018ff057819 */ /* 0x000fc80000011610 */
[----:B------:R-:W-:-:S04]  /*92e0*/  LOP3.LUT R4, R4, R5, RZ, 0xfc, !PT ;  /* 0x0000000504047212 */ /* 0x000fc800078efcff */
[----:B------:R-:W-:Y:S02]  /*92f0*/  PRMT R0, R4, 0x7610, R0 ;  /* 0x0000761004007816 */ /* 0x000fe40000000000 */
.L_x_9406:
[----:B------:R-:W-:Y:S05]  /*9300*/  BSYNC B0 ;  /* 0x0000000000007941 */ /* 0x000fea0003800000 */
.L_x_9405:
[----:B------:R0:W-:Y:S01]  /*9310*/  STG.E.U8 [R2.64], R0 ;  /* 0x0000000002007986 */ /* 0x0001e2000c101124 */
[----:B------:R-:W-:Y:S05]  /*9320*/  BRA `(.L_x_9385) ;  /* 0x0000045000007947 */ /* 0x000fea0003800000 */
.L_x_9403:
        /* <DEDUP_REMOVED lines=16> */
.L_x_9410:
[----:B------:R-:W-:-:S04]  /*9430*/  LOP3.LUT R16, R16, 0x80000000, RZ, 0xc0, !PT ;  /* 0x8000000010107812 */ /* 0x000fc800078ec0ff */
[----:B------:R-:W-:-:S04]  /*9440*/  SHF.R.U32.HI R5, RZ, 0x18, R16 ;  /* 0x00000018ff057819 */ /* 0x000fc80000011610 */
[----:B------:R-:W-:-:S04]  /*9450*/  LOP3.LUT R4, R4, R5, RZ, 0xfc, !PT ;  /* 0x0000000504047212 */ /* 0x000fc800078efcff */
[----:B------:R-:W-:Y:S02]  /*9460*/  PRMT R0, R4, 0x7610, R0 ;  /* 0x0000761004007816 */ /* 0x000fe40000000000 */
.L_x_9409:
[----:B------:R-:W-:Y:S05]  /*9470*/  BSYNC B0 ;  /* 0x0000000000007941 */ /* 0x000fea0003800000 */
.L_x_9408:
[----:B------:R0:W-:Y:S01]  /*9480*/  STG.E.U8 [R2.64], R0 ;  /* 0x0000000002007986 */ /* 0x0001e2000c101124 */
[----:B------:R-:W-:Y:S05]  /*9490*/  BRA `(.L_x_9385) ;  /* 0x000002e000007947 */ /* 0x000fea0003800000 */
.L_x_9402:
        /* <DEDUP_REMOVED lines=21> */
.L_x_9384:
        /* <DEDUP_REMOVED lines=20> */
.L_x_9412:
[----:B------:R-:W0:Y:S02]  /*9730*/  F2I.U64.TRUNC R16, R16 ;  /* 0x0000001000107311 */ /* 0x000e24000020d800 */
[----:B0-----:R0:W-:Y:S01]  /*9740*/  STG.E.64 [R2.64], R16 ;  /* 0x0000001002007986 */ /* 0x0011e2000c101b24 */
[----:B------:R-:W-:Y:S05]  /*9750*/  BRA `(.L_x_9385) ;  /* 0x0000002000007947 */ /* 0x000fea0003800000 */
.L_x_9411:
[----:B------:R-:W0:Y:S02]  /*9760*/  F2I.FTZ.U32.TRUNC.NTZ R5, R16 ;  /* 0x0000001000057305 */ /* 0x000e24000021f000 */
[----:B0-----:R0:W-:Y:S02]  /*9770*/  STG.E [R2.64], R5 ;  /* 0x0000000502007986 */ /* 0x0011e4000c101924 */
.L_x_9385:
        /* <DEDUP_REMOVED lines=22> */
.L_x_9416:
[----:B------:R-:W0:Y:S02]  /*98e0*/  F2I.S64.TRUNC R22, R22 ;  /* 0x0000001600167311 */ /* 0x000e24000020d900 */
[----:B0-----:R-:W-:-:S05]  /*98f0*/  IMAD.MOV.U32 R5, RZ, RZ, R22 ;  /* 0x000000ffff057224 */ /* 0x001fca00078e0016 */
[----:B------:R0:W-:Y:S01]  /*9900*/  STG.E.U8 [R2.64], R5 ;  /* 0x0000000502007986 */ /* 0x0001e2000c101124 */
[----:B------:R-:W-:Y:S05]  /*9910*/  BRA `(.L_x_9418) ;  /* 0x00000d3000007947 */ /* 0x000fea0003800000 */
.L_x_9415:
        /* <DEDUP_REMOVED lines=9> */
.L_x_9420:
[----:B------:R-:W0:Y:S02]  /*99b0*/  F2I.FTZ.TRUNC.NTZ R5, R22 ;  /* 0x0000001600057305 */ /* 0x000e24000021f100 */
[----:B0-----:R0:W-:Y:S01]  /*99c0*/  STG.E [R2.64], R5 ;  /* 0x0000000502007986 */ /* 0x0011e2000c101924 */
[----:B------:R-:W-:Y:S05]  /*99d0*/  BRA `(.L_x_9418) ;  /* 0x00000c7000007947 */ /* 0x000fea0003800000 */
.L_x_9419:
[----:B------:R-:W0:Y:S02]  /*99e0*/  F2I.FTZ.TRUNC.NTZ R5, R22 ;  /* 0x0000001600057305 */ /* 0x000e24000021f100 */
[----:B0-----:R0:W-:Y:S01]  /*99f0*/  STG.E.U16 [R2.64], R5 ;  /* 0x0000000502007986 */ /* 0x0011e2000c101524 */
[----:B------:R-:W-:Y:S05]  /*9a00*/  BRA `(.L_x_9418) ;  /* 0x00000c4000007947 */ /* 0x000fea0003800000 */
.L_x_9414:
        /* <DEDUP_REMOVED lines=8> */
.L_x_9422:
[----:B------:R-:W-:-:S05]  /*9a90*/  F2FP.PACK_AB R22, RZ, R22 ;  /* 0x00000016ff16723e */ /* 0x000fca00000000ff */
[----:B------:R0:W-:Y:S01]  /*9aa0*/  STG.E.U16 [R2.64], R22 ;  /* 0x0000001602007986 */ /* 0x0001e2000c101524 */
[----:B------:R-:W-:Y:S05]  /*9ab0*/  BRA `(.L_x_9418) ;  /* 0x00000b9000007947 */ /* 0x000fea0003800000 */
.L_x_9421:
        /* <DEDUP_REMOVED lines=9> */
.L_x_9424:
[----:B------:R-:W-:-:S04]  /*9b50*/  F2FP.PACK_AB R5, RZ, R22 ;  /* 0x00000016ff05723e */ /* 0x000fc800000000ff */
[----:B------:R-:W-:-:S05]  /*9b60*/  PRMT R5, R5, 0x5410, RZ ;  /* 0x0000541005057816 */ /* 0x000fca00000000ff */
[----:B------:R0:W-:Y:S01]  /*9b70*/  STG.E [R2.64], R5 ;  /* 0x0000000502007986 */ /* 0x0001e2000c101924 */
[----:B------:R-:W-:Y:S05]  /*9b80*/  BRA `(.L_x_9418) ;  /* 0x00000ac000007947 */ /* 0x000fea0003800000 */
.L_x_9423:
[----:B------:R-:W-:-:S06]  /*9b90*/  FMUL.FTZ R4, R22, 1 ;  /* 0x3f80000016047820 */ /* 0x000fcc0000410000 */
[----:B------:R-:W0:Y:S02]  /*9ba0*/  F2F.F64.F32 R4, R4 ;  /* 0x0000000400047310 */ /* 0x000e240000201800 */
[----:B0-----:R0:W-:Y:S01]  /*9bb0*/  STG.E.64 [R2.64], R4 ;  /* 0x0000000402007986 */ /* 0x0011e2000c101b24 */
[----:B------:R-:W-:Y:S05]  /*9bc0*/  BRA `(.L_x_9418) ;  /* 0x00000a8000007947 */ /* 0x000fea0003800000 */
.L_x_9413:
        /* <DEDUP_REMOVED lines=12> */
.L_x_9427:
[----:B------:R-:W-:Y:S01]  /*9c90*/  FMUL.FTZ R4, R22, 1 ;  /* 0x3f80000016047820 */ /* 0x000fe20000410000 */
[----:B------:R-:W-:-:S05]  /*9ca0*/  CS2R R6, SRZ ;  /* 0x0000000000067805 */ /* 0x000fca000001ff00 */
[----:B------:R-:W0:Y:S02]  /*9cb0*/  F2F.F64.F32 R4, R4 ;  /* 0x0000000400047310 */ /* 0x000e240000201800 */
[----:B0-----:R0:W-:Y:S01]  /*9cc0*/  STG.E.128 [R2.64], R4 ;  /* 0x0000000402007986 */ /* 0x0011e2000c101d24 */
[----:B------:R-:W-:Y:S05]  /*9cd0*/  BRA `(.L_x_9418) ;  /* 0x0000097000007947 */ /* 0x000fea0003800000 */
.L_x_9426:
        /* <DEDUP_REMOVED lines=20> */
.L_x_9431:
[----:B------:R-:W-:Y:S05]  /*9e20*/  BSYNC B0 ;  /* 0x0000000000007941 */ /* 0x000fea0003800000 */
.L_x_9430:
[----:B------:R-:W-:-:S05]  /*9e30*/  LOP3.LUT R7, R0, R7, RZ, 0xfc, !PT ;  /* 0x0000000700077212 */ /* 0x000fca00078efcff */
[----:B------:R0:W-:Y:S01]  /*9e40*/  STG.E.U8 [R2.64], R7 ;  /* 0x0000000702007986 */ /* 0x0001e2000c101124 */
[----:B------:R-:W-:Y:S05]  /*9e50*/  BRA `(.L_x_9418) ;  /* 0x000007f000007947 */ /* 0x000fea0003800000 */
.L_x_9429:
        /* <DEDUP_REMOVED lines=12> */
.L_x_9433:
[----:B------:R-:W-:Y:S01]  /*9f20*/  IMAD.MOV.U32 R0, RZ, RZ, 0x7f ;  /* 0x0000007fff007424 */ /* 0x000fe200078e00ff */
[----:B------:R-:W-:-:S04]  /*9f30*/  ISETP.GT.U32.AND P0, PT, R4, 0x7f800000, PT ;  /* 0x7f8000000400780c */ /* 0x000fc80003f04070 */
[----:B------:R-:W-:-:S04]  /*9f40*/  SEL R0, R0, 0x7c, P0 ;  /* 0x0000007c00007807 */ /* 0x000fc80000000000 */
.L_x_9434:
[----:B------:R-:W-:Y:S05]  /*9f50*/  BSYNC B0 ;  /* 0x0000000000007941 */ /* 0x000fea0003800000 */
.L_x_9432:
[----:B------:R-:W-:-:S04]  /*9f60*/  LOP3.LUT R22, R22, 0x80000000, RZ, 0xc0, !PT ;  /* 0x8000000016167812 */ /* 0x000fc800078ec0ff */
[----:B------:R-:W-:-:S04]  /*9f70*/  SHF.R.U32.HI R5, RZ, 0x18, R22 ;  /* 0x00000018ff057819 */ /* 0x000fc80000011616 */
[----:B------:R-:W-:-:S05]  /*9f80*/  LOP3.LUT R5, R0, R5, RZ, 0xfc, !PT ;  /* 0x0000000500057212 */ /* 0x000fca00078efcff */
[----:B------:R0:W-:Y:S01]  /*9f90*/  STG.E.U8 [R2.64], R5 ;  /* 0x0000000502007986 */ /* 0x0001e2000c101124 */
[----:B------:R-:W-:Y:S05]  /*9fa0*/  BRA `(.L_x_9418) ;  /* 0x000006a000007947 */ /* 0x000fea0003800000 */
.L_x_9428:
[----:B------:R-:W-:-:S05]  /*9fb0*/  F2FP.BF16.PACK_AB R22, RZ, R22 ;  /* 0x00000016ff16723e */ /* 0x000fca00000010ff */
[----:B------:R0:W-:Y:S01]  /*9fc0*/  STG.E.U16 [R2.64], R22 ;  /* 0x0000001602007986 */ /* 0x0001e2000c101524 */
[----:B------:R-:W-:Y:S05]  /*9fd0*/  BRA `(.L_x_9418) ;  /* 0x0000067000007947 */ /* 0x000fea0003800000 */
.L_x_9425:
        /* <DEDUP_REMOVED lines=11> */
.L_x_9437:
        /* <DEDUP_REMOVED lines=16> */
.L_x_9440:
[----:B------:R-:W-:-:S04]  /*a190*/  LOP3.LUT R22, R22, 0x80000000, RZ, 0xc0, !PT ;  /* 0x8000000016167812 */ /* 0x000fc800078ec0ff */
[----:B------:R-:W-:-:S04]  /*a1a0*/  SHF.R.U32.HI R5, RZ, 0x18, R22 ;  /* 0x00000018ff057819 */ /* 0x000fc80000011616 */
[----:B------:R-:W-:-:S04]  /*a1b0*/  LOP3.LUT R4, R4, R5, RZ, 0xfc, !PT ;  /* 0x0000000504047212 */ /* 0x000fc800078efcff */
[----:B------:R-:W-:Y:S02]  /*a1c0*/  PRMT R0, R4, 0x7610, R0 ;  /* 0x0000761004007816 */ /* 0x000fe40000000000 */
.L_x_9439:
[----:B------:R-:W-:Y:S05]  /*a1d0*/  BSYNC B0 ;  /* 0x0000000000007941 */ /* 0x000fea0003800000 */
.L_x_9438:
[----:B------:R0:W-:Y:S01]  /*a1e0*/  STG.E.U8 [R2.64], R0 ;  /* 0x0000000002007986 */ /* 0x0001e2000c101124 */
[----:B------:R-:W-:Y:S05]  /*a1f0*/  BRA `(.L_x_9418) ;  /* 0x0000045000007947 */ /* 0x000fea0003800000 */
.L_x_9436:
        /* <DEDUP_REMOVED lines=16> */
.L_x_9443:
[----:B------:R-:W-:-:S04]  /*a300*/  LOP3.LUT R22, R22, 0x80000000, RZ, 0xc0, !PT ;  /* 0x8000000016167812 */ /* 0x000fc800078ec0ff */
[----:B------:R-:W-:-:S04]  /*a310*/  SHF.R.U32.HI R5, RZ, 0x18, R22 ;  /* 0x00000018ff057819 */ /* 0x000fc80000011616 */
[----:B------:R-:W-:-:S04]  /*a320*/  LOP3.LUT R4, R4, R5, RZ, 0xfc, !PT ;  /* 0x0000000504047212 */ /* 0x000fc800078efcff */
[----:B------:R-:W-:Y:S02]  /*a330*/  PRMT R0, R4, 0x7610, R0 ;  /* 0x0000761004007816 */ /* 0x000fe40000000000 */
.L_x_9442:
[----:B------:R-:W-:Y:S05]  /*a340*/  BSYNC B0 ;  /* 0x0000000000007941 */ /* 0x000fea0003800000 */
.L_x_9441:
[----:B------:R0:W-:Y:S01]  /*a350*/  STG.E.U8 [R2.64], R0 ;  /* 0x0000000002007986 */ /* 0x0001e2000c101124 */
[----:B------:R-:W-:Y:S05]  /*a360*/  BRA `(.L_x_9418) ;  /* 0x000002e000007947 */ /* 0x000fea0003800000 */
.L_x_9435:
        /* <DEDUP_REMOVED lines=21> */
.L_x_9417:
        /* <DEDUP_REMOVED lines=20> */
.L_x_9445:
[----:B------:R-:W0:Y:S02]  /*a600*/  F2I.U64.TRUNC R22, R22 ;  /* 0x0000001600167311 */ /* 0x000e24000020d800 */
[----:B0-----:R0:W-:Y:S01]  /*a610*/  STG.E.64 [R2.64], R22 ;  /* 0x0000001602007986 */ /* 0x0011e2000c101b24 */
[----:B------:R-:W-:Y:S05]  /*a620*/  BRA `(.L_x_9418) ;  /* 0x0000002000007947 */ /* 0x000fea0003800000 */
.L_x_9444:
[----:B------:R-:W0:Y:S02]  /*a630*/  F2I.FTZ.U32.TRUNC.NTZ R5, R22 ;  /* 0x0000001600057305 */ /* 0x000e24000021f000 */
[----:B0-----:R0:W-:Y:S02]  /*a640*/  STG.E [R2.64], R5 ;  /* 0x0000000502007986 */ /* 0x0011e4000c101924 */
.L_x_9418:
[----:B------:R-:W-:Y:S02]  /*a650*/  IADD3 R24, R24, 0x80, RZ ;  /* 0x0000008018187810 */ /* 0x000fe40007ffe0ff */
.L_x_9379:
[----:B------:R-:W-:Y:S05]  /*a660*/  BSYNC B6 ;  /* 0x0000000000067941 */ /* 0x000fea0003800000 */
.L_x_9378:
        /* <DEDUP_REMOVED lines=20> */
.L_x_9449:
[----:B------:R-:W0:Y:S02]  /*a7b0*/  F2I.S64.TRUNC R18, R18 ;  /* 0x0000001200127311 */ /* 0x000e24000020d900 */
[----:B0-----:R-:W-:-:S05]  /*a7c0*/  IMAD.MOV.U32 R5, RZ, RZ, R18 ;  /* 0x000000ffff057224 */ /* 0x001fca00078e0012 */
[----:B------:R-:W-:Y:S01]  /*a7d0*/  STG.E.U8 [R2.64], R5 ;  /* 0x0000000502007986 */ /* 0x000fe2000c101124 */
[----:B------:R-:W-:Y:S05]  /*a7e0*/  EXIT ;  /* 0x000000000000794d */ /* 0x000fea0003800000 */
.L_x_9448:
        /* <DEDUP_REMOVED lines=9> */
.L_x_9452:
[----:B------:R-:W0:Y:S02]  /*a880*/  F2I.FTZ.TRUNC.NTZ R5, R18 ;  /* 0x0000001200057305 */ /* 0x000e24000021f100 */
[----:B0-----:R-:W-:Y:S01]  /*a890*/  STG.E [R2.64], R5 ;  /* 0x0000000502007986 */ /* 0x001fe2000c101924 */
[----:B------:R-:W-:Y:S05]  /*a8a0*/  EXIT ;  /* 0x000000000000794d */ /* 0x000fea0003800000 */
.L_x_9451:
[----:B------:R-:W0:Y:S02]  /*a8b0*/  F2I.FTZ.TRUNC.NTZ R5, R18 ;  /* 0x0000001200057305 */ /* 0x000e24000021f100 */
[----:B0-----:R-:W-:Y:S01]  /*a8c0*/  STG.E.U16 [R2.64], R5 ;  /* 0x0000000502007986 */ /* 0x001fe2000c101524 */
[----:B------:R-:W-:Y:S05]  /*a8d0*/  EXIT ;  /* 0x000000000000794d */ /* 0x000fea0003800000 */
.L_x_9447:
        /* <DEDUP_REMOVED lines=8> */
.L_x_9454:
[----:B------:R-:W-:-:S05]  /*a960*/  F2FP.PACK_AB R18, RZ, R18 ;  /* 0x00000012ff12723e */ /* 0x000fca00000000ff */
[----:B------:R-:W-:Y:S01]  /*a970*/  STG.E.U16 [R2.64], R18 ;  /* 0x0000001202007986 */ /* 0x000fe2000c101524 */
[----:B------:R-:W-:Y:S05]  /*a980*/  EXIT ;  /* 0x000000000000794d */ /* 0x000fea0003800000 */
.L_x_9453:
        /* <DEDUP_REMOVED lines=9> */
.L_x_9456:
[----:B------:R-:W-:-:S04]  /*aa20*/  F2FP.PACK_AB R5, RZ, R18 ;  /* 0x00000012ff05723e */ /* 0x000fc800000000ff */
[----:B------:R-:W-:-:S05]  /*aa30*/  PRMT R5, R5, 0x5410, RZ ;  /* 0x0000541005057816 */ /* 0x000fca00000000ff */
[----:B------:R-:W-:Y:S01]  /*aa40*/  STG.E [R2.64], R5 ;  /* 0x0000000502007986 */ /* 0x000fe2000c101924 */
[----:B------:R-:W-:Y:S05]  /*aa50*/  EXIT ;  /* 0x000000000000794d */ /* 0x000fea0003800000 */
.L_x_9455:
[----:B------:R-:W-:-:S06]  /*aa60*/  FMUL.FTZ R4, R18, 1 ;  /* 0x3f80000012047820 */ /* 0x000fcc0000410000 */
[----:B------:R-:W0:Y:S02]  /*aa70*/  F2F.F64.F32 R4, R4 ;  /* 0x0000000400047310 */ /* 0x000e240000201800 */
[----:B0-----:R-:W-:Y:S01]  /*aa80*/  STG.E.64 [R2.64], R4 ;  /* 0x0000000402007986 */ /* 0x001fe2000c101b24 */
[----:B------:R-:W-:Y:S05]  /*aa90*/  EXIT ;  /* 0x000000000000794d */ /* 0x000fea0003800000 */
.L_x_9446:
        /* <DEDUP_REMOVED lines=12> */
.L_x_9459:
[----:B------:R-:W-:Y:S01]  /*ab60*/  FMUL.FTZ R4, R18, 1 ;  /* 0x3f80000012047820 */ /* 0x000fe20000410000 */
[----:B------:R-:W-:-:S05]  /*ab70*/  CS2R R6, SRZ ;  /* 0x0000000000067805 */ /* 0x000fca000001ff00 */
[----:B------:R-:W0:Y:S02]  /*ab80*/  F2F.F64.F32 R4, R4 ;  /* 0x0000000400047310 */ /* 0x000e240000201800 */
[----:B0-----:R-:W-:Y:S01]  /*ab90*/  STG.E.128 [R2.64], R4 ;  /* 0x0000000402007986 */ /* 0x001fe2000c101d24 */
[----:B------:R-:W-:Y:S05]  /*aba0*/  EXIT ;  /* 0x000000000000794d */ /* 0x000fea0003800000 */
.L_x_9458:
        /* <DEDUP_REMOVED lines=20> */
.L_x_9463:
[----:B------:R-:W-:Y:S05]  /*acf0*/  BSYNC B0 ;  /* 0x0000000000007941 */ /* 0x000fea0003800000 */
.L_x_9462:
[----:B------:R-:W-:-:S05]  /*ad00*/  LOP3.LUT R7, R0, R7, RZ, 0xfc, !PT ;  /* 0x0000000700077212 */ /* 0x000fca00078efcff */
[----:B------:R-:W-:Y:S01]  /*ad10*/  STG.E.U8 [R2.64], R7 ;  /* 0x0000000702007986 */ /* 0x000fe2000c101124 */
[----:B------:R-:W-:Y:S05]  /*ad20*/  EXIT ;  /* 0x000000000000794d */ /* 0x000fea0003800000 */
.L_x_9461:
        /* <DEDUP_REMOVED lines=12> */
.L_x_9465:
[----:B------:R-:W-:Y:S01]  /*adf0*/  IMAD.MOV.U32 R0, RZ, RZ, 0x7f ;  /* 0x0000007fff007424 */ /* 0x000fe200078e00ff */
[----:B------:R-:W-:-:S04]  /*ae00*/  ISETP.GT.U32.AND P0, PT, R4, 0x7f800000, PT ;  /* 0x7f8000000400780c */ /* 0x000fc80003f04070 */
[----:B------:R-:W-:-:S04]  /*ae10*/  SEL R0, R0, 0x7c, P0 ;  /* 0x0000007c00007807 */ /* 0x000fc80000000000 */
.L_x_9466:
[----:B------:R-:W-:Y:S05]  /*ae20*/  BSYNC B0 ;  /* 0x0000000000007941 */ /* 0x000fea0003800000 */
.L_x_9464:
[----:B------:R-:W-:-:S04]  /*ae30*/  LOP3.LUT R18, R18, 0x80000000, RZ, 0xc0, !PT ;  /* 0x8000000012127812 */ /* 0x000fc800078ec0ff */
[----:B------:R-:W-:-:S04]  /*ae40*/  SHF.R.U32.HI R5, RZ, 0x18, R18 ;  /* 0x00000018ff057819 */ /* 0x000fc80000011612 */
[----:B------:R-:W-:-:S05]  /*ae50*/  LOP3.LUT R5, R0, R5, RZ, 0xfc, !PT ;  /* 0x0000000500057212 */ /* 0x000fca00078efcff */
[----:B------:R-:W-:Y:S01]  /*ae60*/  STG.E.U8 [R2.64], R5 ;  /* 0x0000000502007986 */ /* 0x000fe2000c101124 */
[----:B------:R-:W-:Y:S05]  /*ae70*/  EXIT ;  /* 0x000000000000794d */ /* 0x000fea0003800000 */
.L_x_9460:
[----:B------:R-:W-:-:S05]  /*ae80*/  F2FP.BF16.PACK_AB R18, RZ, R18 ;  /* 0x00000012ff12723e */ /* 0x000fca00000010ff */
[----:B------:R-:W-:Y:S01]  /*ae90*/  STG.E.U16 [R2.64], R18 ;  /* 0x0000001202007986 */ /* 0x000fe2000c101524 */
[----:B------:R-:W-:Y:S05]  /*aea0*/  EXIT ;  /* 0x000000000000794d */ /* 0x000fea0003800000 */
.L_x_9457:
        /* <DEDUP_REMOVED lines=11> */
.L_x_9469:
        /* <DEDUP_REMOVED lines=16> */
.L_x_9472:
[----:B------:R-:W-:-:S04]  /*b060*/  LOP3.LUT R18, R18, 0x80000000, RZ, 0xc0, !PT ;  /* 0x8000000012127812 */ /* 0x000fc800078ec0ff */
[----:B------:R-:W-:-:S04]  /*b070*/  SHF.R.U32.HI R5, RZ, 0x18, R18 ;  /* 0x00000018ff057819 */ /* 0x000fc80000011612 */
[----:B------:R-:W-:-:S04]  /*b080*/  LOP3.LUT R4, R4, R5, RZ, 0xfc, !PT ;  /* 0x0000000504047212 */ /* 0x000fc800078efcff */
[----:B------:R-:W-:Y:S02]  /*b090*/  PRMT R0, R4, 0x7610, R0 ;  /* 0x0000761004007816 */ /* 0x000fe40000000000 */
.L_x_9471:
[----:B------:R-:W-:Y:S05]  /*b0a0*/  BSYNC B0 ;  /* 0x0000000000007941 */ /* 0x000fea0003800000 */
.L_x_9470:
[----:B------:R-:W-:Y:S01]  /*b0b0*/  STG.E.U8 [R2.64], R0 ;  /* 0x0000000002007986 */ /* 0x000fe2000c101124 */
[----:B------:R-:W-:Y:S05]  /*b0c0*/  EXIT ;  /* 0x000000000000794d */ /* 0x000fea0003800000 */
.L_x_9468:
        /* <DEDUP_REMOVED lines=16> */
.L_x_9475:
[----:B------:R-:W-:-:S04]  /*b1d0*/  LOP3.LUT R18, R18, 0x80000000, RZ, 0xc0, !PT ;  /* 0x8000000012127812 */ /* 0x000fc800078ec0ff */
[----:B------:R-:W-:-:S04]  /*b1e0*/  SHF.R.U32.HI R5, RZ, 0x18, R18 ;  /* 0x00000018ff057819 */ /* 0x000fc80000011612 */
[----:B------:R-:W-:-:S04]  /*b1f0*/  LOP3.LUT R4, R4, R5, RZ, 0xfc, !PT ;  /* 0x0000000504047212 */ /* 0x000fc800078efcff */
[----:B------:R-:W-:Y:S02]  /*b200*/  PRMT R0, R4, 0x7610, R0 ;  /* 0x0000761004007816 */ /* 0x000fe40000000000 */
.L_x_9474:
[----:B------:R-:W-:Y:S05]  /*b210*/  BSYNC B0 ;  /* 0x0000000000007941 */ /* 0x000fea0003800000 */
.L_x_9473:
[----:B------:R-:W-:Y:S01]  /*b220*/  STG.E.U8 [R2.64], R0 ;  /* 0x0000000002007986 */ /* 0x000fe2000c101124 */
[----:B------:R-:W-:Y:S05]  /*b230*/  EXIT ;  /* 0x000000000000794d */ /* 0x000fea0003800000 */
.L_x_9467:
        /* <DEDUP_REMOVED lines=21> */
.L_x_9450:
        /* <DEDUP_REMOVED lines=20> */
.L_x_9477:
[----:B------:R-:W0:Y:S02]  /*b4d0*/  F2I.U64.TRUNC R18, R18 ;  /* 0x0000001200127311 */ /* 0x000e24000020d800 */
[----:B0-----:R-:W-:Y:S01]  /*b4e0*/  STG.E.64 [R2.64], R18 ;  /* 0x0000001202007986 */ /* 0x001fe2000c101b24 */
[----:B------:R-:W-:Y:S05]  /*b4f0*/  EXIT ;  /* 0x000000000000794d */ /* 0x000fea0003800000 */
.L_x_9476:
[----:B------:R-:W0:Y:S02]  /*b500*/  F2I.FTZ.U32.TRUNC.NTZ R5, R18 ;  /* 0x0000001200057305 */ /* 0x000e24000021f000 */
[----:B0-----:R-:W-:Y:S01]  /*b510*/  STG.E [R2.64], R5 ;  /* 0x0000000502007986 */ /* 0x001fe2000c101924 */
[----:B------:R-:W-:Y:S05]  /*b520*/  EXIT ;  /* 0x000000000000794d */ /* 0x000fea0003800000 */
.L_x_9478:
        /* <DEDUP_REMOVED lines=13> */
.L_x_22973:


//--------------------- .text._ZN2at6native18elementwise_kernelILi128ELi2EZNS0_22gpu_kernel_impl_nocastIZZZNS0_54_GLOBAL__N__d8c5977b_16_LinearAlgebra_cu_9e10b42f_321716addr_kernel_cudaERNS_14TensorIteratorERKN3c106ScalarES9_ENKUlvE_clEvENKUlvE5_clEvEUlfffE_EEvRNS_18TensorIteratorBaseERKT_EUliE_EEviT1_ --------------------------
	.section	.text._ZN2at6native18elementwise_kernelILi128ELi2EZNS0_22gpu_kernel_impl_nocastIZZZNS0_54_GLOBAL__N__d8c5977b_16_LinearAlgebra_cu_9e10b42f_321716addr_kernel_cudaERNS_14TensorIteratorERKN3c106ScalarES9_ENKUlvE_clEvENKUlvE5_clEvEUlfffE_EEvRNS_18TensorIteratorBaseERKT_EUliE_EEviT1_,"ax",@progbits
	.sectioninfo	@"SHI_REGISTERS=14"
	.align	128
        .global         _ZN2at6native18elementwise_kernelILi128ELi2EZNS0_22gpu_kernel_impl_nocastIZZZNS0_54_GLOBAL__N__d8c5977b_16_LinearAlgebra_cu_9e10b42f_321716addr_kernel_cudaERNS_14TensorIteratorERKN3c106ScalarES9_ENKUlvE_clEvENKUlvE5_clEvEUlfffE_EEvRNS_18TensorIteratorBaseERKT_EUliE_EEviT1_
        .type           _ZN2at6native18elementwise_kernelILi128ELi2EZNS0_22gpu_kernel_impl_nocastIZZZNS0_54_GLOBAL__N__d8c5977b_16_LinearAlgebra_cu_9e10b42f_321716addr_kernel_cudaERNS_14TensorIteratorERKN3c106ScalarES9_ENKUlvE_clEvENKUlvE5_clEvEUlfffE_EEvRNS_18TensorIteratorBaseERKT_EUliE_EEviT1_,@function
        .size           _ZN2at6native18elementwise_kernelILi128ELi2EZNS0_22gpu_kernel_impl_nocastIZZZNS0_54_GLOBAL__N__d8c5977b_16_LinearAlgebra_cu_9e10b42f_321716addr_kernel_cudaERNS_14TensorIteratorERKN3c106ScalarES9_ENKUlvE_clEvENKUlvE5_clEvEUlfffE_EEvRNS_18TensorIteratorBaseERKT_EUliE_EEviT1_,(.L_x_22974 - _ZN2at6native18elementwise_kernelILi128ELi2EZNS0_22gpu_kernel_impl_nocastIZZZNS0_54_GLOBAL__N__d8c5977b_16_LinearAlgebra_cu_9e10b42f_321716addr_kernel_cudaERNS_14TensorIteratorERKN3c106ScalarES9_ENKUlvE_clEvENKUlvE5_clEvEUlfffE_EEvRNS_18TensorIteratorBaseERKT_EUliE_EEviT1_)
        .other          _ZN2at6native18elementwise_kernelILi128ELi2EZNS0_22gpu_kernel_impl_nocastIZZZNS0_54_GLOBAL__N__d8c5977b_16_LinearAlgebra_cu_9e10b42f_321716addr_kernel_cudaERNS_14TensorIteratorERKN3c106ScalarES9_ENKUlvE_clEvENKUlvE5_clEvEUlfffE_EEvRNS_18TensorIteratorBaseERKT_EUliE_EEviT1_,@"STO_CUDA_ENTRY STV_DEFAULT"
_ZN2at6native18elementwise_kernelILi128ELi2EZNS0_22gpu_kernel_impl_nocastIZZZNS0_54_GLOBAL__N__d8c5977b_16_LinearAlgebra_cu_9e10b42f_321716addr_kernel_cudaERNS_14TensorIteratorERKN3c106ScalarES9_ENKUlvE_clEvENKUlvE5_clEvEUlfffE_EEvRNS_18TensorIteratorBaseERKT_EUliE_EEviT1_:
.text._ZN2at6native18elementwise_kernelILi128ELi2EZNS0_22gpu_kernel_impl_nocastIZZZNS0_54_GLOBAL__N__d8c5977b_16_LinearAlgebra_cu_9e10b42f_321716addr_kernel_cudaERNS_14TensorIteratorERKN3c106ScalarES9_ENKUlvE_clEvENKUlvE5_clEvEUlfffE_EEvRNS_18TensorIteratorBaseERKT_EUliE_EEviT1_:
        /* <DEDUP_REMOVED lines=262> */
.L_x_9481:
[----:B------:R-:W-:Y:S02]  /*1060*/  IADD3 R4, P0, R4, c[0x0][0x438], RZ ;  /* 0x00010e0004047a10 */ /* 0x000fe40007f1e0ff */
[----:B------:R-:W-:Y:S02]  /*1070*/  IADD3 R6, P1, R3, c[0x0][0x440], RZ ;  /* 0x0001100003067a10 */ /* 0x000fe40007f3e0ff */
[----:B------:R-:W-:Y:S02]  /*1080*/  IADD3.X R5, RZ, c[0x0][0x43c], RZ, P0, !PT ;  /* 0x00010f00ff057a10 */ /* 0x000fe400007fe4ff */
[----:B------:R-:W-:-:S03]  /*1090*/  IADD3.X R7, RZ, c[0x0][0x444], RZ, P1, !PT ;  /* 0x00011100ff077a10 */ /* 0x000fc60000ffe4ff */
[----:B------:R-:W2:Y:S04]  /*10a0*/  LDG.E R4, [R4.64] ;  /* 0x0000000404047981 */ /* 0x000ea8000c1e1900 */
[----:B------:R-:W3:Y:S01]  /*10b0*/  LDG.E R7, [R6.64] ;  /* 0x0000000406077981 */ /* 0x000ee2000c1e1900 */
[----:B------:R-:W-:Y:S02]  /*10c0*/  IADD3 R2, P0, R2, c[0x0][0x428], RZ ;  /* 0x00010a0002027a10 */ /* 0x000fe40007f1e0ff */
[----:B------:R-:W-:Y:S02]  /*10d0*/  IADD3 R9, R0, 0x80, RZ ;  /* 0x0000008000097810 */ /* 0x000fe40007ffe0ff */
[----:B------:R-:W-:Y:S01]  /*10e0*/  IADD3.X R3, RZ, c[0x0][0x42c], RZ, P0, !PT ;  /* 0x00010b00ff037a10 */ /* 0x000fe200007fe4ff */
[----:B--2---:R-:W-:-:S04]  /*10f0*/  FMUL.FTZ R8, R4, c[0x0][0x448] ;  /* 0x0001120004087a20 */ /* 0x004fc80000410000 */
[----:B---3--:R-:W-:-:S05]  /*1100*/  FMUL.FTZ R11, R8, R7 ;  /* 0x00000007080b7220 */ /* 0x008fca0000410000 */
[----:B------:R0:W-:Y:S02]  /*1110*/  STG.E [R2.64], R11 ;  /* 0x0000000b02007986 */ /* 0x0001e4000c101904 */
.L_x_9480:
[----:B------:R-:W-:Y:S05]  /*1120*/  BSYNC B0 ;  /* 0x0000000000007941 */ /* 0x000fea0003800000 */
.L_x_9479:
[----:B------:R-:W-:-:S13]  /*1130*/  ISETP.GE.AND P0, PT, R9, c[0x0][0x160], PT ;  /* 0x0000580009007a0c */ /* 0x000fda0003f06270 */
[----:B------:R-:W-:Y:S05]  /*1140*/  @P0 EXIT ;  /* 0x000000000000094d */ /* 0x000fea0003800000 */
[----:B------:R-:W-:Y:S01]  /*1150*/  ISETP.NE.AND P0, PT, RZ, c[0x0][0x168], PT ;  /* 0x00005a00ff007a0c */ /* 0x000fe20003f05270 */
[----:B------:R-:W-:Y:S01]  /*1160*/  HFMA2.MMA R0, -RZ, RZ, 0, 0 ;  /* 0x00000000ff007435 */ /* 0x000fe200000001ff */
[----:B0-----:R-:W-:-:S11]  /*1170*/  CS2R R2, SRZ ;  /* 0x0000000000027805 */ /* 0x001fd6000001ff00 */
        /* <DEDUP_REMOVED lines=250> */
.L_x_9482:
[----:B------:R-:W-:Y:S02]  /*2120*/  IADD3 R4, P0, R3, c[0x0][0x438], RZ ;  /* 0x00010e0003047a10 */ /* 0x000fe40007f1e0ff */
[----:B------:R-:W-:Y:S02]  /*2130*/  IADD3 R2, P1, R2, c[0x0][0x440], RZ ;  /* 0x0001100002027a10 */ /* 0x000fe40007f3e0ff */
[----:B------:R-:W-:Y:S02]  /*2140*/  IADD3.X R5, RZ, c[0x0][0x43c], RZ, P0, !PT ;  /* 0x00010f00ff057a10 */ /* 0x000fe400007fe4ff */
[----:B------:R-:W-:-:S03]  /*2150*/  IADD3.X R3, RZ, c[0x0][0x444], RZ, P1, !PT ;  /* 0x00011100ff037a10 */ /* 0x000fc60000ffe4ff */
[----:B------:R-:W2:Y:S04]  /*2160*/  LDG.E R4, [R4.64] ;  /* 0x0000000404047981 */ /* 0x000ea8000c1e1900 */
[----:B------:R-:W3:Y:S01]  /*2170*/  LDG.E R3, [R2.64] ;  /* 0x0000000402037981 */ /* 0x000ee2000c1e1900 */
[----:B------:R-:W-:-:S04]  /*2180*/  IADD3 R6, P0, R0, c[0x0][0x428], RZ ;  /* 0x00010a0000067a10 */ /* 0x000fc80007f1e0ff */
[----:B------:R-:W-:Y:S01]  /*2190*/  IADD3.X R7, RZ, c[0x0][0x42c], RZ, P0, !PT ;  /* 0x00010b00ff077a10 */ /* 0x000fe200007fe4ff */
[----:B--2---:R-:W-:-:S04]  /*21a0*/  FMUL.FTZ R0, R4, c[0x0][0x448] ;  /* 0x0001120004007a20 */ /* 0x004fc80000410000 */
[----:B---3--:R-:W-:-:S05]  /*21b0*/  FMUL.FTZ R9, R0, R3 ;  /* 0x0000000300097220 */ /* 0x008fca0000410000 */
[----:B------:R-:W-:Y:S01]  /*21c0*/  STG.E [R6.64], R9 ;  /* 0x0000000906007986 */ /* 0x000fe2000c101904 */
[----:B------:R-:W-:Y:S05]  /*21d0*/  EXIT ;  /* 0x000000000000794d */ /* 0x000fea0003800000 */
.L_x_9483:
        /* <DEDUP_REMOVED lines=10> */
.L_x_22974:


//--------------------- .text._ZN2at6native27unrolled_elementwise_kernelIZZZNS0_54_GLOBAL__N__d8c5977b_16_LinearAlgebra_cu_9e10b42f_321716addr_kernel_cudaERNS_14TensorIteratorERKN3c106ScalarES8_ENKUlvE_clEvENKUlvE5_clEvEUlfffE_St5arrayIPcLm4EELi4E23TrivialOffsetCalculatorILi3EjESF_ILi1EjENS0_6memory15LoadWithoutCastENSI_16StoreWithoutCastEEEviT_T0_T2_T3_T4_T5_ --------------------------
	.section	.text._ZN2at6native27unrolled_elementwise_kernelIZZZNS0_54_GLOBAL__N__d8c5977b_16_LinearAlgebra_cu_9e10b42f_321716addr_kernel_cudaERNS_14TensorIteratorERKN3c106ScalarES8_ENKUlvE_clEvENKUlvE5_clEvEUlfffE_St5arrayIPcLm4EELi4E23TrivialOffsetCalculatorILi3EjESF_ILi1EjENS0_6memory15LoadWithoutCastENSI_16StoreWithoutCastEEEviT_T0_T2_T3_T4_T5_,"ax",@progbits
	.sectioninfo	@"SHI_REGISTERS=26"
	.align	128
        .global         _ZN2at6native27unrolled_elementwise_kernelIZZZNS0_54_GLOBAL__N__d8c5977b_16_LinearAlgebra_cu_9e10b42f_321716addr_kernel_cudaERNS_14TensorIteratorERKN3c106ScalarES8_ENKUlvE_clEvENKUlvE5_clEvEUlfffE_St5arrayIPcLm4EELi4E23TrivialOffsetCalculatorILi3EjESF_ILi1EjENS0_6memory15LoadWithoutCastENSI_16StoreWithoutCastEEEviT_T0_T2_T3_T4_T5_
        .type           _ZN2at6native27unrolled_elementwise_kernelIZZZNS0_54_GLOBAL__N__d8c5977b_16_LinearAlgebra_cu_9e10b42f_321716addr_kernel_cudaERNS_14TensorIteratorERKN3c106ScalarES8_ENKUlvE_clEvENKUlvE5_clEvEUlfffE_St5arrayIPcLm4EELi4E23TrivialOffsetCalculatorILi3EjESF_ILi1EjENS0_6memory15LoadWithoutCastENSI_16StoreWithoutCastEEEviT_T0_T2_T3_T4_T5_,@function
        .size           _ZN2at6native27unrolled_elementwise_kernelIZZZNS0_54_GLOBAL__N__d8c5977b_16_LinearAlgebra_cu_9e10b42f_321716addr_kernel_cudaERNS_14TensorIteratorERKN3c106ScalarES8_ENKUlvE_clEvENKUlvE5_clEvEUlfffE_St5arrayIPcLm4EELi4E23TrivialOffsetCalculatorILi3EjESF_ILi1EjENS0_6memory15LoadWithoutCastENSI_16StoreWithoutCastEEEviT_T0_T2_T3_T4_T5_,(.L_x_22975 - _ZN2at6native27unrolled_elementwise_kernelIZZZNS0_54_GLOBAL__N__d8c5977b_16_LinearAlgebra_cu_9e10b42f_321716addr_kernel_cudaERNS_14TensorIteratorERKN3c106ScalarES8_ENKUlvE_clEvENKUlvE5_clEvEUlfffE_St5arrayIPcLm4EELi4E23TrivialOffsetCalculatorILi3EjESF_ILi1EjENS0_6memory15LoadWithoutCastENSI_16StoreWithoutCastEEEviT_T0_T2_T3_T4_T5_)
        .other          _ZN2at6native27unrolled_elementwise_kernelIZZZNS0_54_GLOBAL__N__d8c5977b_16_LinearAlgebra_cu_9e10b42f_321716addr_kernel_cudaERNS_14TensorIteratorERKN3c106ScalarES8_ENKUlvE_clEvENKUlvE5_clEvEUlfffE_St5arrayIPcLm4EELi4E23TrivialOffsetCalculatorILi3EjESF_ILi1EjENS0_6memory15LoadWithoutCastENSI_16StoreWithoutCastEEEviT_T0_T2_T3_T4_T5_,@"STO_CUDA_ENTRY STV_DEFAULT"
_ZN2at6native27unrolled_elementwise_kernelIZZZNS0_54_GLOBAL__N__d8c5977b_16_LinearAlgebra_cu_9e10b42f_321716addr_kernel_cudaERNS_14TensorIteratorERKN3c106ScalarES8_ENKUlvE_clEvENKUlvE5_clEvEUlfffE_St5arrayIPcLm4EELi4E23TrivialOffsetCalculatorILi3EjESF_ILi1EjENS0_6memory15LoadWithoutCastENSI_16StoreWithoutCastEEEviT_T0_T2_T3_T4_T5_:
.text._ZN2at6native27unrolled_elementwise_kernelIZZZNS0_54_GLOBAL__N__d8c5977b_16_LinearAlgebra_cu_9e10b42f_321716addr_kernel_cudaERNS_14TensorIteratorERKN3c106ScalarES8_ENKUlvE_clEvENKUlvE5_clEvEUlfffE_St5arrayIPcLm4EELi4E23TrivialOffsetCalculatorILi3EjESF_ILi1EjENS0_6memory15LoadWithoutCastENSI_16StoreWithoutCastEEEviT_T0_T2_T3_T4_T5_:
[----:B------:R-:W-:Y:S02]  /*0000*/  MOV R1, c[0x0][0x28] ;  /* 0x00000a0000017a02 */ /* 0x000fe40000000f00 */
[----:B------:R-:W0:Y:S01]  /*0010*/  S2R R0, SR_CTAID.X ;  /* 0x0000000000007919 */ /* 0x000e220000002500 */
[----:B------:R-:W-:Y:S01]  /*0020*/  MOV R5, 0xfffffe00 ;  /* 0xfffffe0000057802 */ /* 0x000fe20000000f00 */
[----:B------:R-:W-:Y:S02]  /*0030*/  ULDC.64 UR4, c[0x0][0x118] ;  /* 0x0000460000047ab9 */ /* 0x000fe40000000a00 */
[----:B------:R-:W1:Y:S02]  /*0040*/  S2R R3, SR_TID.X ;  /* 0x0000000000037919 */ /* 0x000e640000002100 */
[----:B0-----:R-:W-:Y:S02]  /*0050*/  IMAD R2, R0, R5, c[0x0][0x160] ;  /* 0x0000580000027624 */ /* 0x001fe400078e0205 */
[----:B------:R-:W-:Y:S01]  /*0060*/  CS2R R4, SRZ ;  /* 0x0000000000047805 */ /* 0x000fe2000001ff00 */
[----:B-1----:R-:W-:Y:S02]  /*0070*/  IMAD.MOV.U32 R23, RZ, RZ, R3 ;  /* 0x000000ffff177224 */ /* 0x002fe400078e0003 */
[----:B------:R-:W-:-:S13]  /*0080*/  ISETP.GE.AND P0, PT, R3, R2, PT ;  /* 0x000000020300720c */ /* 0x000fda0003f06270 */
[----:B------:R-:W-:Y:S01]  /*0090*/  @!P0 LEA R16, R0, R23, 0x9 ;  /* 0x0000001700108211 */ /* 0x000fe200078e48ff */
[----:B------:R-:W-:Y:S01]  /*00a0*/  @!P0 IMAD.MOV.U32 R17, RZ, RZ, 0x4 ;  /* 0x00000004ff118424 */ /* 0x000fe200078e00ff */
[----:B------:R-:W-:-:S03]  /*00b0*/  @!P0 IADD3 R23, R23, 0x80, RZ ;  /* 0x0000008017178810 */ /* 0x000fc60007ffe0ff */
[CC--:B------:R-:W-:Y:S01]  /*00c0*/  @!P0 IMAD.WIDE.U32 R10, R16.reuse, R17.reuse, c[0x0][0x188] ;  /* 0x00006200100a8625 */ /* 0x0c0fe200078e0011 */
[----:B------:R-:W-:Y:S01]  /*00d0*/  ISETP.GE.AND P1, PT, R23, R2, PT ;  /* 0x000000021700720c */ /* 0x000fe20003f26270 */
[----:B------:R-:W-:Y:S02]  /*00e0*/  CS2R R6, SRZ ;  /* 0x0000000000067805 */ /* 0x000fe4000001ff00 */
[----:B------:R-:W-:Y:S01]  /*00f0*/  @!P0 IMAD.WIDE.U32 R16, R16, R17, c[0x0][0x190] ;  /* 0x0000640010108625 */ /* 0x000fe200078e0011 */
[----:B------:R0:W2:Y:S04]  /*0100*/  @!P0 LDG.E R4, [R10.64] ;  /* 0x000000040a048981 */ /* 0x0000a8000c1e1900 */
[----:B------:R1:W3:Y:S05]  /*0110*/  @!P0 LDG.E R6, [R16.64] ;  /* 0x0000000410068981 */ /* 0x0002ea000c1e1900 */
[----:B------:R-:W-:-:S02]  /*0120*/  @!P1 LEA R14, R0, R23, 0x9 ;  /* 0x00000017000e9211 */ /* 0x000fc400078e48ff */
[----:B------:R-:W-:Y:S02]  /*0130*/  @!P1 IADD3 R23, R23, 0x80, RZ ;  /* 0x0000008017179810 */ /* 0x000fe40007ffe0ff */
[----:B------:R-:W-:Y:S02]  /*0140*/  @!P1 MOV R15, 0x4 ;  /* 0x00000004000f9802 */ /* 0x000fe40000000f00 */
[----:B------:R-:W-:Y:S01]  /*0150*/  ISETP.GE.AND P3, PT, R23, R2, PT ;  /* 0x000000021700720c */ /* 0x000fe20003f66270 */
[----:B------:R-:W-:Y:S02]  /*0160*/  CS2R R8, SRZ ;  /* 0x0000000000087805 */ /* 0x000fe4000001ff00 */
[----:B------:R-:W-:-:S10]  /*0170*/  @!P1 IMAD.WIDE.U32 R18, R14, R15, c[0x0][0x188] ;  /* 0x000062000e129625 */ /* 0x000fd400078e000f */
[----:B------:R-:W-:Y:S01]  /*0180*/  @!P3 LEA R20, R0, R23, 0x9 ;  /* 0x000000170014b211 */ /* 0x000fe200078e48ff */
[----:B------:R-:W-:Y:S01]  /*0190*/  @!P3 IMAD.MOV.U32 R21, RZ, RZ, 0x4 ;  /* 0x00000004ff15b424 */ /* 0x000fe200078e00ff */
[----:B------:R4:W3:Y:S03]  /*01a0*/  @!P1 LDG.E R5, [R18.64] ;  /* 0x0000000412059981 */ /* 0x0008e6000c1e1900 */
[----:B------:R-:W-:-:S04]  /*01b0*/  @!P3 IMAD.WIDE.U32 R12, R20, R21, c[0x0][0x188] ;  /* 0x00006200140cb625 */ /* 0x000fc800078e0015 */
[----:B------:R-:W-:Y:S01]  /*01c0*/  @!P1 IMAD.WIDE.U32 R14, R14, R15, c[0x0][0x190] ;  /* 0x000064000e0e9625 */ /* 0x000fe200078e000f */
[----:B------:R0:W3:Y:S03]  /*01d0*/  @!P3 LDG.E R9, [R12.64] ;  /* 0x000000040c09b981 */ /* 0x0000e6000c1e1900 */
[----:B------:R-:W-:Y:S01]  /*01e0*/  @!P3 IMAD.WIDE.U32 R20, R20, R21, c[0x0][0x190] ;  /* 0x000064001414b625 */ /* 0x000fe200078e0015 */
[----:B------:R0:W3:Y:S04]  /*01f0*/  @!P1 LDG.E R8, [R14.64] ;  /* 0x000000040e089981 */ /* 0x0000e8000c1e1900 */
[----:B------:R-:W3:Y:S01]  /*0200*/  @!P3 LDG.E R7, [R20.64] ;  /* 0x000000041407b981 */ /* 0x000ee2000c1e1900 */
[----:B------:R-:W-:-:S04]  /*0210*/  @!P3 IADD3 R23, R23, 0x80, RZ ;  /* 0x000000801717b810 */ /* 0x000fc80007ffe0ff */
[----:B------:R-:W-:Y:S02]  /*0220*/  ISETP.GE.AND P2, PT, R23, R2, PT ;  /* 0x000000021700720c */ /* 0x000fe40003f46270 */
[----:B0-----:R-:W-:Y:S01]  /*0230*/  IADD3 R12, R3, 0x80, RZ ;  /* 0x00000080030c7810 */ /* 0x001fe20007ffe0ff */
[----:B------:R-:W-:-:S03]  /*0240*/  IMAD.MOV.U32 R15, RZ, RZ, R3 ;  /* 0x000000ffff0f7224 */ /* 0x000fc600078e0003 */
[----:B------:R-:W-:Y:S01]  /*0250*/  @!P0 MOV R15, R12 ;  /* 0x0000000c000f8202 */ /* 0x000fe20000000f00 */
[----:B------:R-:W-:Y:S01]  /*0260*/  @!P0 IMAD.MOV.U32 R13, RZ, RZ, 0x4 ;  /* 0x00000004ff0d8424 */ /* 0x000fe200078e00ff */
[----:B------:R-:W-:-:S05]  /*0270*/  @!P0 LEA R12, R0, R3, 0x9 ;  /* 0x00000003000c8211 */ /* 0x000fca00078e48ff */
[----:B----4-:R-:W-:Y:S02]  /*0280*/  @!P2 LEA R18, R0, R23, 0x9 ;  /* 0x000000170012a211 */ /* 0x010fe400078e48ff */
[----:B------:R-:W-:Y:S01]  /*0290*/  @!P2 MOV R19, 0x4 ;  /* 0x000000040013a802 */ /* 0x000fe20000000f00 */
[----:B------:R-:W-:Y:S01]  /*02a0*/  CS2R R10, SRZ ;  /* 0x00000000000a7805 */ /* 0x000fe2000001ff00 */
[----:B------:R-:W-:-:S04]  /*02b0*/  @!P0 IMAD.WIDE.U32 R12, R12, R13, c[0x0][0x178] ;  /* 0x00005e000c0c8625 */ /* 0x000fc800078e000d */
[----:B-1----:R-:W-:-:S04]  /*02c0*/  @!P2 IMAD.WIDE.U32 R16, R18, R19, c[0x0][0x188] ;  /* 0x000062001210a625 */ /* 0x002fc800078e0013 */
[----:B------:R-:W-:Y:S01]  /*02d0*/  @!P2 IMAD.WIDE.U32 R18, R18, R19, c[0x0][0x190] ;  /* 0x000064001212a625 */ /* 0x000fe200078e0013 */
[----:B------:R0:W5:Y:S04]  /*02e0*/  @!P2 LDG.E R10, [R16.64] ;  /* 0x00000004100aa981 */ /* 0x000168000c1e1900 */
[----:B------:R1:W5:Y:S01]  /*02f0*/  @!P2 LDG.E R11, [R18.64] ;  /* 0x00000004120ba981 */ /* 0x000362000c1e1900 */
[----:B------:R-:W-:Y:S01]  /*0300*/  ISETP.GE.AND P1, PT, R15, R2, PT ;  /* 0x000000020f00720c */ /* 0x000fe20003f26270 */
[----:B------:R-:W-:Y:S01]  /*0310*/  BSSY B0, `(.L_x_9484) ;  /* 0x0000013000007945 */ /* 0x000fe20003800000 */
[----:B--2---:R-:W-:-:S04]  /*0320*/  FMUL.FTZ R3, R4, c[0x0][0x168] ;  /* 0x00005a0004037a20 */ /* 0x004fc80000410000 */
[----:B---3--:R-:W-:-:S05]  /*0330*/  FMUL.FTZ R3, R3, R6 ;  /* 0x0000000603037220 */ /* 0x008fca0000410000 */
[----:B------:R1:W-:Y:S01]  /*0340*/  @!P0 STG.E [R12.64], R3 ;  /* 0x000000030c008986 */ /* 0x0003e2000c101904 */
[----:B------:R-:W-:Y:S02]  /*0350*/  FMUL.FTZ R5, R5, c[0x0][0x168] ;  /* 0x00005a0005057a20 */ /* 0x000fe40000410000 */
[----:B------:R-:W-:Y:S02]  /*0360*/  FMUL.FTZ R4, R9, c[0x0][0x168] ;  /* 0x00005a0009047a20 */ /* 0x000fe40000410000 */
[----:B------:R-:W-:Y:S02]  /*0370*/  FMUL.FTZ R9, R5, R8 ;  /* 0x0000000805097220 */ /* 0x000fe40000410000 */
[----:B0-----:R-:W-:Y:S01]  /*0380*/  FMUL.FTZ R17, R4, R7 ;  /* 0x0000000704117220 */ /* 0x001fe20000410000 */
[----:B------:R-:W-:Y:S05]  /*0390*/  @P1 BRA `(.L_x_9485) ;  /* 0x000000a000001947 */ /* 0x000fea0003800000 */
[----:B-1----:R-:W-:Y:S01]  /*03a0*/  LEA R4, R0, R15, 0x9 ;  /* 0x0000000f00047211 */ /* 0x002fe200078e48ff */
[----:B------:R-:W-:Y:S01]  /*03b0*/  HFMA2.MMA R7, -RZ, RZ, 0, 2.384185791015625e-07 ;  /* 0x00000004ff077435 */ /* 0x000fe200000001ff */
[----:B------:R-:W-:-:S04]  /*03c0*/  IADD3 R15, R15, 0x80, RZ ;  /* 0x000000800f0f7810 */ /* 0x000fc80007ffe0ff */
[----:B------:R-:W-:-:S05]  /*03d0*/  ISETP.GE.AND P0, PT, R15, R2, PT ;  /* 0x000000020f00720c */ /* 0x000fca0003f06270 */
[----:B------:R-:W-:-:S05]  /*03e0*/  IMAD.WIDE.U32 R4, R4, R7, c[0x0][0x178] ;  /* 0x00005e0004047625 */ /* 0x000fca00078e0007 */
[----:B------:R0:W-:Y:S03]  /*03f0*/  STG.E [R4.64], R9 ;  /* 0x0000000904007986 */ /* 0x0001e6000c101904 */
[----:B------:R-:W-:Y:S01]  /*0400*/  @!P0 IMAD R6, R0, 0x200, R15 ;  /* 0x0000020000068824 */ /* 0x000fe200078e020f */
[----:B------:R-:W-:-:S03]  /*0410*/  @!P0 IADD3 R15, R15, 0x80, RZ ;  /* 0x000000800f0f8810 */ /* 0x000fc60007ffe0ff */
[----:B------:R-:W-:-:S05]  /*0420*/  @!P0 IMAD.WIDE.U32 R6, R6, R7, c[0x0][0x178] ;  /* 0x00005e0006068625 */ /* 0x000fca00078e0007 */
[----:B------:R0:W-:Y:S02]  /*0430*/  @!P0 STG.E [R6.64], R17 ;  /* 0x0000001106008986 */ /* 0x0001e4000c101904 */
.L_x_9485:
[----:B-1----:R-:W-:Y:S05]  /*0440*/  BSYNC B0 ;  /* 0x0000000000007941 */ /* 0x002fea0003800000 */
.L_x_9484:
[----:B------:R-:W-:Y:S01]  /*0450*/  ISETP.GE.AND P0, PT, R15, R2, PT ;  /* 0x000000020f00720c */ /* 0x000fe20003f06270 */
[----:B-----5:R-:W-:-:S12]  /*0460*/  FMUL.FTZ R10, R10, c[0x0][0x168] ;  /* 0x00005a000a0a7a20 */ /* 0x020fd80000410000 */
[----:B------:R-:W-:Y:S05]  /*0470*/  @P0 EXIT ;  /* 0x000000000000094d */ /* 0x000fea0003800000 */
[----:B------:R-:W-:Y:S01]  /*0480*/  LEA R2, R0, R15, 0x9 ;  /* 0x0000000f00027211 */ /* 0x000fe200078e48ff */
[----:B------:R-:W-:Y:S01]  /*0490*/  FMUL.FTZ R11, R10, R11 ;  /* 0x0000000b0a0b7220 */ /* 0x000fe20000410000 */
[----:B------:R-:W-:-:S05]  /*04a0*/  MOV R3, 0x4 ;  /* 0x0000000400037802 */ /* 0x000fca0000000f00 */
[----:B------:R-:W-:-:S05]  /*04b0*/  IMAD.WIDE.U32 R2, R2, R3, c[0x0][0x178] ;  /* 0x00005e0002027625 */ /* 0x000fca00078e0003 */
[----:B------:R-:W-:Y:S01]  /*04c0*/  STG.E [R2.64], R11 ;  /* 0x0000000b02007986 */ /* 0x000fe2000c101904 */
[----:B------:R-:W-:Y:S05]  /*04d0*/  EXIT ;  /* 0x000000000000794d */ /* 0x000fea0003800000 */
.L_x_9486:
        /* <DEDUP_REMOVED lines=10> */
.L_x_22975:


//--------------------- .text._ZN2at6native29vectorized_elementwise_kernelILi2EZZZNS0_54_GLOBAL__N__d8c5977b_16_LinearAlgebra_cu_9e10b42f_321716addr_kernel_cudaERNS_14TensorIteratorERKN3c106ScalarES8_ENKUlvE_clEvENKUlvE5_clEvEUlfffE_St5arrayIPcLm4EEEEviT0_T1_ --------------------------
	.section	.text._ZN2at6native29vectorized_elementwise_kernelILi2EZZZNS0_54_GLOBAL__N__d8c5977b_16_LinearAlgebra_cu_9e10b42f_321716addr_kernel_cudaERNS_14TensorIteratorERKN3c106ScalarES8_ENKUlvE_clEvENKUlvE5_clEvEUlfffE_St5arrayIPcLm4EEEEviT0_T1_,"ax",@progbits
	.sectioninfo	@"SHI_REGISTERS=32"
	.align	128
        .global         _ZN2at6native29vectorized_elementwise_kernelILi2EZZZNS0_54_GLOBAL__N__d8c5977b_16_LinearAlgebra_cu_9e10b42f_321716addr_kernel_cudaERNS_14TensorIteratorERKN3c106ScalarES8_ENKUlvE_clEvENKUlvE5_clEvEUlfffE_St5arrayIPcLm4EEEEviT0_T1_
        .type           _ZN2at6native29vectorized_elementwise_kernelILi2EZZZNS0_54_GLOBAL__N__d8c5977b_16_LinearAlgebra_cu_9e10b42f_321716addr_kernel_cudaERNS_14TensorIteratorERKN3c106ScalarES8_ENKUlvE_clEvENKUlvE5_clEvEUlfffE_St5arrayIPcLm4EEEEviT0_T1_,@function
        .size           _ZN2at6native29vectorized_elementwise_kernelILi2EZZZNS0_54_GLOBAL__N__d8c5977b_16_LinearAlgebra_cu_9e10b42f_321716addr_kernel_cudaERNS_14TensorIteratorERKN3c106ScalarES8_ENKUlvE_clEvENKUlvE5_clEvEUlfffE_St5arrayIPcLm4EEEEviT0_T1_,(.L_x_22976 - _ZN2at6native29vectorized_elementwise_kernelILi2EZZZNS0_54_GLOBAL__N__d8c5977b_16_LinearAlgebra_cu_9e10b42f_321716addr_kernel_cudaERNS_14TensorIteratorERKN3c106ScalarES8_ENKUlvE_clEvENKUlvE5_clEvEUlfffE_St5arrayIPcLm4EEEEviT0_T1_)
        .other          _ZN2at6native29vectorized_elementwise_kernelILi2EZZZNS0_54_GLOBAL__N__d8c5977b_16_LinearAlgebra_cu_9e10b42f_321716addr_kernel_cudaERNS_14TensorIteratorERKN3c106ScalarES8_ENKUlvE_clEvENKUlvE5_clEvEUlfffE_St5arrayIPcLm4EEEEviT0_T1_,@"STO_CUDA_ENTRY STV_DEFAULT"
_ZN2at6native29vectorized_elementwise_kernelILi2EZZZNS0_54_GLOBAL__N__d8c5977b_16_LinearAlgebra_cu_9e10b42f_321716addr_kernel_cudaERNS_14TensorIteratorERKN3c106ScalarES8_ENKUlvE_clEvENKUlvE5_clEvEUlfffE_St5arrayIPcLm4EEEEviT0_T1_:
.text._ZN2at6native29vectorized_elementwise_kernelILi2EZZZNS0_54_GLOBAL__N__d8c5977b_16_LinearAlgebra_cu_9e10b42f_321716addr_kernel_cudaERNS_14TensorIteratorERKN3c106ScalarES8_ENKUlvE_clEvENKUlvE5_clEvEUlfffE_St5arrayIPcLm4EEEEviT0_T1_:
        /* <DEDUP_REMOVED lines=13> */
[----:B------:R-:W2:Y:S04]  /*00d0*/  LDG.E.64 R18, [R20.64] ;  /* 0x0000000414127981 */ /* 0x000ea8000c1e1b00 */
[----:B------:R-:W3:Y:S04]  /*00e0*/  LDG.E.64 R8, [R20.64+0x400] ;  /* 0x0004000414087981 */ /* 0x000ee8000c1e1b00 */
[----:B------:R-:W4:Y:S04]  /*00f0*/  LDG.E.64 R12, [R22.64] ;  /* 0x00000004160c7981 */ /* 0x000f28000c1e1b00 */
[----:B------:R-:W5:Y:S04]  /*0100*/  LDG.E.64 R2, [R20.64+0x800] ;  /* 0x0008000414027981 */ /* 0x000f68000c1e1b00 */
[----:B------:R-:W5:Y:S04]  /*0110*/  LDG.E.64 R4, [R22.64+0x400] ;  /* 0x0004000416047981 */ /* 0x000f68000c1e1b00 */
[----:B------:R-:W5:Y:S04]  /*0120*/  LDG.E.64 R6, [R20.64+0xc00] ;  /* 0x000c000414067981 */ /* 0x000f68000c1e1b00 */
[----:B------:R-:W5:Y:S04]  /*0130*/  LDG.E.64 R10, [R22.64+0x800] ;  /* 0x00080004160a7981 */ /* 0x000f68000c1e1b00 */
[----:B------:R-:W5:Y:S01]  /*0140*/  LDG.E.64 R14, [R22.64+0xc00] ;  /* 0x000c0004160e7981 */ /* 0x000f62000c1e1b00 */
[----:B------:R-:W-:-:S06]  /*0150*/  IMAD.WIDE.U32 R16, R0, R17, c[0x0][0x178] ;  /* 0x00005e0000107625 */ /* 0x000fcc00078e0011 */
[----:B------:R-:W-:-:S04]  /*0160*/  IMAD.WIDE R16, R25, 0x8, R16 ;  /* 0x0000000819107825 */ /* 0x000fc800078e0210 */
[----:B--2---:R-:W-:Y:S02]  /*0170*/  FMUL.FTZ R0, R19, c[0x0][0x168] ;  /* 0x00005a0013007a20 */ /* 0x004fe40000410000 */
[----:B------:R-:W-:Y:S02]  /*0180*/  FMUL.FTZ R19, R18, c[0x0][0x168] ;  /* 0x00005a0012137a20 */ /* 0x000fe40000410000 */
[----:B---3--:R-:W-:Y:S02]  /*0190*/  FMUL.FTZ R18, R9, c[0x0][0x168] ;  /* 0x00005a0009127a20 */ /* 0x008fe40000410000 */
[----:B----4-:R-:W-:Y:S02]  /*01a0*/  FMUL.FTZ R13, R13, R0 ;  /* 0x000000000d0d7220 */ /* 0x010fe40000410000 */
[----:B------:R-:W-:Y:S02]  /*01b0*/  FMUL.FTZ R12, R12, R19 ;  /* 0x000000130c0c7220 */ /* 0x000fe40000410000 */
[----:B-----5:R-:W-:-:S02]  /*01c0*/  FMUL.FTZ R0, R3, c[0x0][0x168] ;  /* 0x00005a0003007a20 */ /* 0x020fc40000410000 */
[----:B------:R-:W-:Y:S02]  /*01d0*/  FMUL.FTZ R3, R2, c[0x0][0x168] ;  /* 0x00005a0002037a20 */ /* 0x000fe40000410000 */
[----:B------:R-:W-:Y:S02]  /*01e0*/  FMUL.FTZ R19, R5, R18 ;  /* 0x0000001205137220 */ /* 0x000fe40000410000 */
[----:B------:R-:W-:Y:S02]  /*01f0*/  FMUL.FTZ R9, R8, c[0x0][0x168] ;  /* 0x00005a0008097a20 */ /* 0x000fe40000410000 */
[----:B------:R-:W-:Y:S02]  /*0200*/  FMUL.FTZ R2, R7, c[0x0][0x168] ;  /* 0x00005a0007027a20 */ /* 0x000fe40000410000 */
[----:B------:R-:W-:Y:S02]  /*0210*/  FMUL.FTZ R5, R6, c[0x0][0x168] ;  /* 0x00005a0006057a20 */ /* 0x000fe40000410000 */
[----:B------:R-:W-:-:S02]  /*0220*/  FMUL.FTZ R18, R4, R9 ;  /* 0x0000000904127220 */ /* 0x000fc40000410000 */
[----:B------:R-:W-:Y:S02]  /*0230*/  FMUL.FTZ R11, R11, R0 ;  /* 0x000000000b0b7220 */ /* 0x000fe40000410000 */
[----:B------:R-:W-:Y:S02]  /*0240*/  FMUL.FTZ R10, R10, R3 ;  /* 0x000000030a0a7220 */ /* 0x000fe40000410000 */
[----:B------:R-:W-:Y:S02]  /*0250*/  FMUL.FTZ R15, R15, R2 ;  /* 0x000000020f0f7220 */ /* 0x000fe40000410000 */
[----:B------:R-:W-:Y:S01]  /*0260*/  FMUL.FTZ R14, R14, R5 ;  /* 0x000000050e0e7220 */ /* 0x000fe20000410000 */
[----:B------:R-:W-:Y:S04]  /*0270*/  STG.E.64 [R16.64], R12 ;  /* 0x0000000c10007986 */ /* 0x000fe8000c101b04 */
[----:B------:R-:W-:Y:S04]  /*0280*/  STG.E.64 [R16.64+0x400], R18 ;  /* 0x0004001210007986 */ /* 0x000fe8000c101b04 */
[----:B------:R-:W-:Y:S04]  /*0290*/  STG.E.64 [R16.64+0x800], R10 ;  /* 0x0008000a10007986 */ /* 0x000fe8000c101b04 */
[----:B------:R-:W-:Y:S01]  /*02a0*/  STG.E.64 [R16.64+0xc00], R14 ;  /* 0x000c000e10007986 */ /* 0x000fe2000c101b04 */
[----:B------:R-:W-:Y:S05]  /*02b0*/  EXIT ;  /* 0x000000000000794d */ /* 0x000fea0003800000 */
.L_x_9487:
[----:B------:R-:W0:Y:S01]  /*02c0*/  S2R R13, SR_TID.X ;  /* 0x00000000000d7919 */ /* 0x000e220000002100 */
[----:B------:R-:W-:Y:S01]  /*02d0*/  MOV R3, RZ ;  /* 0x000000ff00037202 */ /* 0x000fe20000000f00 */
[----:B------:R-:W-:Y:S01]  /*02e0*/  IMAD.MOV.U32 R9, RZ, RZ, RZ ;  /* 0x000000ffff097224 */ /* 0x000fe200078e00ff */
[----:B------:R-:W-:Y:S01]  /*02f0*/  HFMA2.MMA R24, -RZ, RZ, 0, 0 ;  /* 0x00000000ff187435 */ /* 0x000fe200000001ff */
[----:B0-----:R-:W-:-:S02]  /*0300*/  ISETP.GE.AND P0, PT, R13, R2, PT ;  /* 0x000000020d00720c */ /* 0x001fc40003f06270 */
[----:B------:R-:W-:-:S11]  /*0310*/  MOV R25, R13 ;  /* 0x0000000d00197202 */ /* 0x000fd60000000f00 */
[----:B------:R-:W-:Y:S02]  /*0320*/  @!P0 IADD3 R16, R0, R25, RZ ;  /* 0x0000001900108210 */ /* 0x000fe40007ffe0ff */
[----:B------:R-:W-:Y:S02]  /*0330*/  @!P0 IADD3 R25, R25, 0x80, RZ ;  /* 0x0000008019198810 */ /* 0x000fe40007ffe0ff */
[----:B------:R-:W-:Y:S02]  /*0340*/  @!P0 MOV R17, 0x4 ;  /* 0x0000000400118802 */ /* 0x000fe40000000f00 */
[----:B------:R-:W-:Y:S01]  /*0350*/  ISETP.GE.AND P5, PT, R25, R2, PT ;  /* 0x000000021900720c */ /* 0x000fe20003fa6270 */
[----:B------:R-:W-:Y:S02]  /*0360*/  IMAD.MOV.U32 R12, RZ, RZ, RZ ;  /* 0x000000ffff0c7224 */ /* 0x000fe400078e00ff */
[----:B------:R-:W-:Y:S01]  /*0370*/  @!P0 IMAD.WIDE.U32 R14, R16, R17, c[0x0][0x188] ;  /* 0x00006200100e8625 */ /* 0x000fe200078e0011 */
[----:B------:R-:W-:-:S03]  /*0380*/  HFMA2.MMA R4, -RZ, RZ, 0, 0 ;  /* 0x00000000ff047435 */ /* 0x000fc600000001ff */
[----:B------:R-:W-:Y:S01]  /*0390*/  @!P0 IMAD.WIDE.U32 R16, R16, R17, c[0x0][0x190] ;  /* 0x0000640010108625 */ /* 0x000fe200078e0011 */
[----:B------:R0:W2:Y:S04]  /*03a0*/  @!P0 LDG.E R9, [R14.64] ;  /* 0x000000040e098981 */ /* 0x0000a8000c1e1900 */
[----:B------:R1:W3:Y:S01]  /*03b0*/  @!P0 LDG.E R24, [R16.64] ;  /* 0x0000000410188981 */ /* 0x0002e2000c1e1900 */
[----:B------:R-:W-:Y:S01]  /*03c0*/  @!P5 IMAD.IADD R6, R0, 0x1, R25 ;  /* 0x000000010006d824 */ /* 0x000fe200078e0219 */
[----:B------:R-:W-:Y:S02]  /*03d0*/  @!P5 IADD3 R25, R25, 0x80, RZ ;  /* 0x000000801919d810 */ /* 0x000fe40007ffe0ff */
[----:B------:R-:W-:Y:S02]  /*03e0*/  @!P5 MOV R7, 0x4 ;  /* 0x000000040007d802 */ /* 0x000fe40000000f00 */
[----:B------:R-:W-:-:S03]  /*03f0*/  ISETP.GE.AND P6, PT, R25, R2, PT ;  /* 0x000000021900720c */ /* 0x000fc60003fc6270 */
[----:B------:R-:W-:-:S10]  /*0400*/  @!P5 IMAD.WIDE.U32 R20, R6, R7, c[0x0][0x188] ;  /* 0x000062000614d625 */ /* 0x000fd400078e0007 */
[----:B------:R-:W-:Y:S01]  /*0410*/  @!P6 IADD3 R5, R0, R25, RZ ;  /* 0x000000190005e210 */ /* 0x000fe20007ffe0ff */
[----:B------:R4:W5:Y:S01]  /*0420*/  @!P5 LDG.E R3, [R20.64] ;  /* 0x000000041403d981 */ /* 0x000962000c1e1900 */
[----:B------:R-:W-:-:S04]  /*0430*/  @!P6 IADD3 R25, R25, 0x80, RZ ;  /* 0x000000801919e810 */ /* 0x000fc80007ffe0ff */
[----:B------:R-:W-:-:S13]  /*0440*/  ISETP.GE.AND P1, PT, R25, R2, PT ;  /* 0x000000021900720c */ /* 0x000fda0003f26270 */
[----:B------:R-:W-:Y:S02]  /*0450*/  @!P1 IADD3 R22, R0, R25, RZ ;  /* 0x0000001900169210 */ /* 0x000fe40007ffe0ff */
[----:B------:R-:W-:-:S04]  /*0460*/  @!P1 IADD3 R25, R25, 0x80, RZ ;  /* 0x0000008019199810 */ /* 0x000fc80007ffe0ff */
[----:B------:R-:W-:-:S13]  /*0470*/  ISETP.GE.AND P2, PT, R25, R2, PT ;  /* 0x000000021900720c */ /* 0x000fda0003f46270 */
[----:B------:R-:W-:Y:S02]  /*0480*/  @!P2 IADD3 R8, R0, R25, RZ ;  /* 0x000000190008a210 */ /* 0x000fe40007ffe0ff */
[----:B------:R-:W-:-:S04]  /*0490*/  @!P2 IADD3 R25, R25, 0x80, RZ ;  /* 0x000000801919a810 */ /* 0x000fc80007ffe0ff */
[----:B------:R-:W-:-:S13]  /*04a0*/  ISETP.GE.AND P3, PT, R25, R2, PT ;  /* 0x000000021900720c */ /* 0x000fda0003f66270 */
[----:B------:R-:W-:Y:S02]  /*04b0*/  @!P3 IADD3 R19, R0, R25, RZ ;  /* 0x000000190013b210 */ /* 0x000fe40007ffe0ff */
[----:B------:R-:W-:-:S04]  /*04c0*/  @!P3 IADD3 R25, R25, 0x80, RZ ;  /* 0x000000801919b810 */ /* 0x000fc80007ffe0ff */
[----:B------:R-:W-:Y:S01]  /*04d0*/  ISETP.GE.AND P4, PT, R25, R2, PT ;  /* 0x000000021900720c */ /* 0x000fe20003f86270 */
[----:B------:R-:W-:Y:S01]  /*04e0*/  @!P5 IMAD.WIDE.U32 R6, R6, R7, c[0x0][0x190] ;  /* 0x000064000606d625 */ /* 0x000fe200078e0007 */
[----:B------:R-:W-:-:S04]  /*04f0*/  @!P6 MOV R10, 0x4 ;  /* 0x00000004000ae802 */ /* 0x000fc80000000f00 */
[----:B------:R0:W5:Y:S07]  /*0500*/  @!P5 LDG.E R12, [R6.64] ;  /* 0x00000004060cd981 */ /* 0x00016e000c1e1900 */
[----:B----4-:R-:W-:Y:S02]  /*0510*/  @!P4 IADD3 R20, R0, R25, RZ ;  /* 0x000000190014c210 */ /* 0x010fe40007ffe0ff */
[----:B------:R-:W-:Y:S02]  /*0520*/  @!P4 IADD3 R25, R25, 0x80, RZ ;  /* 0x000000801919c810 */ /* 0x000fe40007ffe0ff */
[----:B------:R-:W-:-:S02]  /*0530*/  @!P1 MOV R23, 0x4 ;  /* 0x0000000400179802 */ /* 0x000fc40000000f00 */
[----:B------:R-:W-:Y:S01]  /*0540*/  ISETP.GE.AND P5, PT, R25, R2, PT ;  /* 0x000000021900720c */ /* 0x000fe20003fa6270 */
[----:B0-----:R-:W-:Y:S01]  /*0550*/  @!P6 IMAD.WIDE.U32 R14, R5, R10, c[0x0][0x190] ;  /* 0x00006400050ee625 */ /* 0x001fe200078e000a */
[----:B------:R-:W-:-:S03]  /*0560*/  @!P2 MOV R21, 0x4 ;  /* 0x000000040015a802 */ /* 0x000fc60000000f00 */
[----:B------:R-:W-:Y:S01]  /*0570*/  @!P6 IMAD.WIDE.U32 R28, R5, R10, c[0x0][0x188] ;  /* 0x00006200051ce625 */ /* 0x000fe200078e000a */
[----:B------:R0:W4:Y:S01]  /*0580*/  @!P6 LDG.E R4, [R14.64] ;  /* 0x000000040e04e981 */ /* 0x000122000c1e1900 */
[----:B------:R-:W-:Y:S02]  /*0590*/  CS2R R10, SRZ ;  /* 0x00000000000a7805 */ /* 0x000fe4000001ff00 */
[CC--:B------:R-:W-:Y:S01]  /*05a0*/  @!P1 IMAD.WIDE.U32 R26, R22.reuse, R23.reuse, c[0x0][0x188] ;  /* 0x00006200161a9625 */ /* 0x0c0fe200078e0017 */
[----:B------:R-:W-:Y:S01]  /*05b0*/  CS2R R6, SRZ ;  /* 0x0000000000067805 */ /* 0x000fe2000001ff00 */
[----:B------:R-:W-:Y:S02]  /*05c0*/  @!P3 MOV R18, 0x4 ;  /* 0x000000040012b802 */ /* 0x000fe40000000f00 */
[----:B------:R-:W-:Y:S01]  /*05d0*/  IMAD.MOV.U32 R5, RZ, RZ, RZ ;  /* 0x000000ffff057224 */ /* 0x000fe200078e00ff */
[----:B------:R0:W4:Y:S01]  /*05e0*/  @!P1 LDG.E R10, [R26.64] ;  /* 0x000000041a0a9981 */ /* 0x000122000c1e1900 */
[----:B------:R-:W-:-:S03]  /*05f0*/  @!P1 IMAD.WIDE.U32 R22, R22, R23, c[0x0][0x190] ;  /* 0x0000640016169625 */ /* 0x000fc600078e0017 */
[----:B------:R0:W4:Y:S01]  /*0600*/  @!P6 LDG.E R11, [R28.64] ;  /* 0x000000041c0be981 */ /* 0x000122000c1e1900 */
[----:B-1----:R-:W-:-:S03]  /*0610*/  @!P2 IMAD.WIDE.U32 R16, R8, R21, c[0x0][0x188] ;  /* 0x000062000810a625 */ /* 0x002fc600078e0015 */
[----:B------:R1:W4:Y:S01]  /*0620*/  @!P1 LDG.E R5, [R22.64] ;  /* 0x0000000416059981 */ /* 0x000322000c1e1900 */
[----:B0-----:R-:W-:Y:S01]  /*0630*/  @!P2 IMAD.WIDE.U32 R14, R8, R21, c[0x0][0x190] ;  /* 0x00006400080ea625 */ /* 0x001fe200078e0015 */
[----:B------:R-:W-:Y:S01]  /*0640*/  HFMA2.MMA R8, -RZ, RZ, 0, 0 ;  /* 0x00000000ff087435 */ /* 0x000fe200000001ff */
[----:B------:R-:W-:Y:S01]  /*0650*/  @!P4 MOV R21, 0x4 ;  /* 0x000000040015c802 */ /* 0x000fe20000000f00 */
[----:B------:R0:W4:Y:S01]  /*0660*/  @!P2 LDG.E R6, [R16.64] ;  /* 0x000000041006a981 */ /* 0x000122000c1e1900 */
[----:B------:R-:W-:Y:S02]  /*0670*/  @!P5 IADD3 R26, R0, R25, RZ ;  /* 0x00000019001ad210 */ /* 0x000fe40007ffe0ff */
[----:B------:R-:W-:Y:S01]  /*0680*/  @!P5 MOV R25, 0x4 ;  /* 0x000000040019d802 */ /* 0x000fe20000000f00 */
[----:B------:R0:W4:Y:S01]  /*0690*/  @!P2 LDG.E R7, [R14.64] ;  /* 0x000000040e07a981 */ /* 0x000122000c1e1900 */
[----:B------:R-:W-:Y:S02]  /*06a0*/  IMAD.MOV.U32 R27, RZ, RZ, RZ ;  /* 0x000000ffff1b7224 */ /* 0x000fe400078e00ff */
[----:B-1----:R-:W-:Y:S01]  /*06b0*/  @!P3 IMAD.WIDE.U32 R22, R19, R18, c[0x0][0x188] ;  /* 0x000062001316b625 */ /* 0x002fe200078e0012 */
[----:B------:R-:W-:-:S03]  /*06c0*/  CS2R R28, SRZ ;  /* 0x00000000001c7805 */ /* 0x000fc6000001ff00 */
[----:B0-----:R-:W-:Y:S01]  /*06d0*/  @!P5 IMAD.WIDE.U32 R16, R26, R25, c[0x0][0x188] ;  /* 0x000062001a10d625 */ /* 0x001fe200078e0019 */
[----:B------:R0:W4:Y:S03]  /*06e0*/  @!P3 LDG.E R8, [R22.64] ;  /* 0x000000041608b981 */ /* 0x000126000c1e1900 */
[----:B------:R-:W-:Y:S01]  /*06f0*/  @!P4 IMAD.WIDE.U32 R14, R20, R21, c[0x0][0x188] ;  /* 0x00006200140ec625 */ /* 0x000fe200078e0015 */
[----:B------:R1:W4:Y:S03]  /*0700*/  @!P5 LDG.E R28, [R16.64] ;  /* 0x00000004101cd981 */ /* 0x000326000c1e1900 */
[----:B------:R-:W-:Y:S01]  /*0710*/  @!P3 IMAD.WIDE.U32 R18, R19, R18, c[0x0][0x190] ;  /* 0x000064001312b625 */ /* 0x000fe200078e0012 */
[----:B------:R1:W4:Y:S01]  /*0720*/  @!P4 LDG.E R27, [R14.64] ;  /* 0x000000040e1bc981 */ /* 0x000322000c1e1900 */
[----:B0-----:R-:W-:-:S02]  /*0730*/  CS2R R22, SRZ ;  /* 0x0000000000167805 */ /* 0x001fc4000001ff00 */
[----:B------:R-:W-:-:S04]  /*0740*/  @!P4 IMAD.WIDE.U32 R20, R20, R21, c[0x0][0x190] ;  /* 0x000064001414c625 */ /* 0x000fc800078e0015 */
[----:B------:R-:W4:Y:S01]  /*0750*/  @!P3 LDG.E R22, [R18.64] ;  /* 0x000000041216b981 */ /* 0x000f22000c1e1900 */
[----:B-1----:R-:W-:-:S03]  /*0760*/  @!P5 IMAD.WIDE.U32 R14, R26, R25, c[0x0][0x190] ;  /* 0x000064001a0ed625 */ /* 0x002fc600078e0019 */
[----:B------:R-:W4:Y:S04]  /*0770*/  @!P4 LDG.E R29, [R20.64] ;  /* 0x00000004141dc981 */ /* 0x000f28000c1e1900 */
[----:B------:R-:W4:Y:S01]  /*0780*/  @!P5 LDG.E R23, [R14.64] ;  /* 0x000000040e17d981 */ /* 0x000f22000c1e1900 */
[----:B------:R-:W-:Y:S02]  /*0790*/  @!P0 IADD3 R25, R0, R13, RZ ;  /* 0x0000000d00198210 */ /* 0x000fe40007ffe0ff */
[----:B------:R-:W-:-:S05]  /*07a0*/  @!P0 MOV R16, 0x4 ;  /* 0x0000000400108802 */ /* 0x000fca0000000f00 */
[----:B------:R-:W-:Y:S01]  /*07b0*/  @!P0 IMAD.WIDE.U32 R16, R25, R16, c[0x0][0x178] ;  /* 0x00005e0019108625 */ /* 0x000fe200078e0010 */
[----:B------:R-:W-:Y:S01]  /*07c0*/  BSSY B0, `(.L_x_9488) ;  /* 0x0000040000007945 */ /* 0x000fe20003800000 */
[----:B------:R-:W-:Y:S02]  /*07d0*/  BSSY B1, `(.L_x_9489) ;  /* 0x0000038000017945 */ /* 0x000fe40003800000 */
[----:B--2---:R-:W-:-:S04]  /*07e0*/  FMUL.FTZ R9, R9, c[0x0][0x168] ;  /* 0x00005a0009097a20 */ /* 0x004fc80000410000 */
[----:B---3--:R-:W-:Y:S01]  /*07f0*/  FMUL.FTZ R24, R9, R24 ;  /* 0x0000001809187220 */ /* 0x008fe20000410000 */
[----:B------:R-:W-:-:S04]  /*0800*/  IADD3 R9, R13, 0x80, RZ ;  /* 0x000000800d097810 */ /* 0x000fc80007ffe0ff */
[----:B------:R-:W-:Y:S01]  /*0810*/  @!P0 MOV R13, R9 ;  /* 0x00000009000d8202 */ /* 0x000fe20000000f00 */
[----:B------:R0:W-:Y:S03]  /*0820*/  @!P0 STG.E [R16.64], R24 ;  /* 0x0000001810008986 */ /* 0x0001e6000c101904 */
[----:B------:R-:W-:Y:S01]  /*0830*/  ISETP.GE.AND P0, PT, R13, R2, PT ;  /* 0x000000020d00720c */ /* 0x000fe20003f06270 */
[----:B-----5:R-:W-:-:S04]  /*0840*/  FMUL.FTZ R3, R3, c[0x0][0x168] ;  /* 0x00005a0003037a20 */ /* 0x020fc80000410000 */
[----:B------:R-:W-:Y:S02]  /*0850*/  FMUL.FTZ R12, R3, R12 ;  /* 0x0000000c030c7220 */ /* 0x000fe40000410000 */
[----:B----4-:R-:W-:Y:S02]  /*0860*/  FMUL.FTZ R10, R10, c[0x0][0x168] ;  /* 0x00005a000a0a7a20 */ /* 0x010fe40000410000 */
[----:B------:R-:W-:-:S04]  /*0870*/  FMUL.FTZ R11, R11, c[0x0][0x168] ;  /* 0x00005a000b0b7a20 */ /* 0x000fc80000410000 */
[----:B------:R-:W-:Y:S02]  /*0880*/  FMUL.FTZ R4, R11, R4 ;  /* 0x000000040b047220 */ /* 0x000fe40000410000 */
[----:B------:R-:W-:Y:S02]  /*0890*/  FMUL.FTZ R6, R6, c[0x0][0x168] ;  /* 0x00005a0006067a20 */ /* 0x000fe40000410000 */
[----:B------:R-:W-:Y:S02]  /*08a0*/  FMUL.FTZ R5, R10, R5 ;  /* 0x000000050a057220 */ /* 0x000fe40000410000 */
[----:B------:R-:W-:Y:S02]  /*08b0*/  FMUL.FTZ R7, R6, R7 ;  /* 0x0000000706077220 */ /* 0x000fe40000410000 */
[----:B------:R-:W-:Y:S02]  /*08c0*/  FMUL.FTZ R3, R8, c[0x0][0x168] ;  /* 0x00005a0008037a20 */ /* 0x000fe40000410000 */
[----:B------:R-:W-:-:S02]  /*08d0*/  FMUL.FTZ R28, R28, c[0x0][0x168] ;  /* 0x00005a001c1c7a20 */ /* 0x000fc40000410000 */
[----:B------:R-:W-:Y:S02]  /*08e0*/  FMUL.FTZ R8, R27, c[0x0][0x168] ;  /* 0x00005a001b087a20 */ /* 0x000fe40000410000 */
[----:B------:R-:W-:Y:S02]  /*08f0*/  FMUL.FTZ R22, R3, R22 ;  /* 0x0000001603167220 */ /* 0x000fe40000410000 */
[----:B------:R-:W-:Y:S02]  /*0900*/  FMUL.FTZ R29, R8, R29 ;  /* 0x0000001d081d7220 */ /* 0x000fe40000410000 */
[----:B------:R-:W-:Y:S01]  /*0910*/  FMUL.FTZ R23, R28, R23 ;  /* 0x000000171c177220 */ /* 0x000fe20000410000 */
        /* <DEDUP_REMOVED lines=9> */
[----:B------:R-:W-:Y:S01]  /*09b0*/  IMAD.IADD R8, R0, 0x1, R13 ;  /* 0x0000000100087824 */ /* 0x000fe200078e020d */
[----:B------:R-:W-:-:S08]  /*09c0*/  IADD3 R13, R13, 0x80, RZ ;  /* 0x000000800d0d7810 */ /* 0x000fd00007ffe0ff */
[----:B------:R-:W-:-:S05]  /*09d0*/  IMAD.WIDE.U32 R8, R8, R9, c[0x0][0x178] ;  /* 0x00005e0008087625 */ /* 0x000fca00078e0009 */
[----:B------:R0:W-:Y:S02]  /*09e0*/  STG.E [R8.64], R4 ;  /* 0x0000000408007986 */ /* 0x0001e4000c101904 */
.L_x_9490:
[----:B0-----:R-:W-:-:S13]  /*09f0*/  ISETP.GE.AND P0, PT, R13, R2, PT ;  /* 0x000000020d00720c */ /* 0x001fda0003f06270 */
[----:B------:R-:W-:Y:S05]  /*0a00*/  @P0 BRA `(.L_x_9492) ;  /* 0x000000c000000947 */ /* 0x000fea0003800000 */
[----:B------:R-:W-:Y:S02]  /*0a10*/  IADD3 R8, R0, R13, RZ ;  /* 0x0000000d00087210 */ /* 0x000fe40007ffe0ff */
[----:B------:R-:W-:Y:S02]  /*0a20*/  MOV R9, 0x4 ;  /* 0x0000000400097802 */ /* 0x000fe40000000f00 */
[----:B------:R-:W-:-:S03]  /*0a30*/  IADD3 R13, R13, 0x80, RZ ;  /* 0x000000800d0d7810 */ /* 0x000fc60007ffe0ff */
[----:B------:R-:W-:-:S05]  /*0a40*/  IMAD.WIDE.U32 R8, R8, R9, c[0x0][0x178] ;  /* 0x00005e0008087625 */ /* 0x000fca00078e0009 */
[----:B------:R0:W-:Y:S02]  /*0a50*/  STG.E [R8.64], R5 ;  /* 0x0000000508007986 */ /* 0x0001e4000c101904 */
.L_x_9491:
[----:B------:R-:W-:-:S13]  /*0a60*/  ISETP.GE.AND P0, PT, R13, R2, PT ;  /* 0x000000020d00720c */ /* 0x000fda0003f06270 */
[----:B------:R-:W-:Y:S05]  /*0a70*/  @P0 BRA `(.L_x_9493) ;  /* 0x000000d000000947 */ /* 0x000fea0003800000 */
[----:B0-----:R-:W-:Y:S01]  /*0a80*/  HFMA2.MMA R5, -RZ, RZ, 0, 2.384185791015625e-07 ;  /* 0x00000004ff057435 */ /* 0x001fe200000001ff */
[----:B------:R-:W-:Y:S02]  /*0a90*/  IADD3 R4, R0, R13, RZ ;  /* 0x0000000d00047210 */ /* 0x000fe40007ffe0ff */
[----:B------:R-:W-:-:S07]  /*0aa0*/  IADD3 R13, R13, 0x80, RZ ;  /* 0x000000800d0d7810 */ /* 0x000fce0007ffe0ff */
[----:B------:R-:W-:-:S05]  /*0ab0*/  IMAD.WIDE.U32 R4, R4, R5, c[0x0][0x178] ;  /* 0x00005e0004047625 */ /* 0x000fca00078e0005 */
[----:B------:R0:W-:Y:S02]  /*0ac0*/  STG.E [R4.64], R7 ;  /* 0x0000000704007986 */ /* 0x0001e4000c101904 */
.L_x_9492:
[----:B------:R-:W-:-:S13]  /*0ad0*/  ISETP.GE.AND P0, PT, R13, R2, PT ;  /* 0x000000020d00720c */ /* 0x000fda0003f06270 */
[----:B------:R-:W-:Y:S01]  /*0ae0*/  @P0 BREAK B1 ;  /* 0x0000000000010942 */ /* 0x000fe20003800000 */
[----:B------:R-:W-:Y:S05]  /*0af0*/  @P0 BRA `(.L_x_9494) ;  /* 0x000000c000000947 */ /* 0x000fea0003800000 */
[----:B0-----:R-:W-:Y:S01]  /*0b00*/  MOV R5, 0x4 ;  /* 0x0000000400057802 */ /* 0x001fe20000000f00 */
[----:B------:R-:W-:Y:S01]  /*0b10*/  IMAD.IADD R4, R0, 0x1, R13 ;  /* 0x0000000100047824 */ /* 0x000fe200078e020d */
[----:B------:R-:W-:-:S03]  /*0b20*/  IADD3 R13, R13, 0x80, RZ ;  /* 0x000000800d0d7810 */ /* 0x000fc60007ffe0ff */
[----:B------:R-:W-:-:S05]  /*0b30*/  IMAD.WIDE.U32 R4, R4, R5, c[0x0][0x178] ;  /* 0x00005e0004047625 */ /* 0x000fca00078e0005 */
[----:B------:R0:W-:Y:S02]  /*0b40*/  STG.E [R4.64], R22 ;  /* 0x0000001604007986 */ /* 0x0001e4000c101904 */
.L_x_9493:
[----:B------:R-:W-:Y:S05]  /*0b50*/  BSYNC B1 ;  /* 0x0000000000017941 */ /* 0x000fea0003800000 */
.L_x_9489:
[----:B------:R-:W-:-:S13]  /*0b60*/  ISETP.GE.AND P0, PT, R13, R2, PT ;  /* 0x000000020d00720c */ /* 0x000fda0003f06270 */
[----:B0-----:R-:W-:Y:S02]  /*0b70*/  @!P0 IADD3 R4, R0, R13, RZ ;  /* 0x0000000d00048210 */ /* 0x001fe40007ffe0ff */
[----:B------:R-:W-:Y:S02]  /*0b80*/  @!P0 MOV R5, 0x4 ;  /* 0x0000000400058802 */ /* 0x000fe40000000f00 */
[----:B------:R-:W-:-:S03]  /*0b90*/  @!P0 IADD3 R13, R13, 0x80, RZ ;  /* 0x000000800d0d8810 */ /* 0x000fc60007ffe0ff */
[----:B------:R-:W-:-:S05]  /*0ba0*/  @!P0 IMAD.WIDE.U32 R4, R4, R5, c[0x0][0x178] ;  /* 0x00005e0004048625 */ /* 0x000fca00078e0005 */
[----:B------:R0:W-:Y:S02]  /*0bb0*/  @!P0 STG.E [R4.64], R29 ;  /* 0x0000001d04008986 */ /* 0x0001e4000c101904 */
.L_x_9494:
[----:B------:R-:W-:Y:S05]  /*0bc0*/  BSYNC B0 ;  /* 0x0000000000007941 */ /* 0x000fea0003800000 */
.L_x_9488:
        /* <DEDUP_REMOVED lines=8> */
.L_x_9495:
        /* <DEDUP_REMOVED lines=11> */
.L_x_22976:


//--------------------- .text._ZN2at6native29vectorized_elementwise_kernelILi4EZZZNS0_54_GLOBAL__N__d8c5977b_16_LinearAlgebra_cu_9e10b42f_321716addr_kernel_cudaERNS_14TensorIteratorERKN3c106ScalarES8_ENKUlvE_clEvENKUlvE5_clEvEUlfffE_St5arrayIPcLm4EEEEviT0_T1_ --------------------------
	.section	.text._ZN2at6native29vectorized_elementwise_kernelILi4EZZZNS0_54_GLOBAL__N__d8c5977b_16_LinearAlgebra_cu_9e10b42f_321716addr_kernel_cudaERNS_14TensorIteratorERKN3c106ScalarES8_ENKUlvE_clEvENKUlvE5_clEvEUlfffE_St5arrayIPcLm4EEEEviT0_T1_,"ax",@progbits
	.sectioninfo	@"SHI_REGISTERS=32"
	.align	128
        .global         _ZN2at6native29vectorized_elementwise_kernelILi4EZZZNS0_54_GLOBAL__N__d8c5977b_16_LinearAlgebra_cu_9e10b42f_321716addr_kernel_cudaERNS_14TensorIteratorERKN3c106ScalarES8_ENKUlvE_clEvENKUlvE5_clEvEUlfffE_St5arrayIPcLm4EEEEviT0_T1_
        .type           _ZN2at6native29vectorized_elementwise_kernelILi4EZZZNS0_54_GLOBAL__N__d8c5977b_16_LinearAlgebra_cu_9e10b42f_321716addr_kernel_cudaERNS_14TensorIteratorERKN3c106ScalarES8_ENKUlvE_clEvENKUlvE5_clEvEUlfffE_St5arrayIPcLm4EEEEviT0_T1_,@function
        .size           _ZN2at6native29vectorized_elementwise_kernelILi4EZZZNS0_54_GLOBAL__N__d8c5977b_16_LinearAlgebra_cu_9e10b42f_321716addr_kernel_cudaERNS_14TensorIteratorERKN3c106ScalarES8_ENKUlvE_clEvENKUlvE5_clEvEUlfffE_St5arrayIPcLm4EEEEviT0_T1_,(.L_x_22977 - _ZN2at6native29vectorized_elementwise_kernelILi4EZZZNS0_54_GLOBAL__N__d8c5977b_16_LinearAlgebra_cu_9e10b42f_321716addr_kernel_cudaERNS_14TensorIteratorERKN3c106ScalarES8_ENKUlvE_clEvENKUlvE5_clEvEUlfffE_St5arrayIPcLm4EEEEviT0_T1_)
        .other          _ZN2at6native29vectorized_elementwise_kernelILi4EZZZNS0_54_GLOBAL__N__d8c5977b_16_LinearAlgebra_cu_9e10b42f_321716addr_kernel_cudaERNS_14TensorIteratorERKN3c106ScalarES8_ENKUlvE_clEvENKUlvE5_clEvEUlfffE_St5arrayIPcLm4EEEEviT0_T1_,@"STO_CUDA_ENTRY STV_DEFAULT"
_ZN2at6native29vectorized_elementwise_kernelILi4EZZZNS0_54_GLOBAL__N__d8c5977b_16_LinearAlgebra_cu_9e10b42f_321716addr_kernel_cudaERNS_14TensorIteratorERKN3c106ScalarES8_ENKUlvE_clEvENKUlvE5_clEvEUlfffE_St5arrayIPcLm4EEEEviT0_T1_:
.text._ZN2at6native29vectorized_elementwise_kernelILi4EZZZNS0_54_GLOBAL__N__d8c5977b_16_LinearAlgebra_cu_9e10b42f_321716addr_kernel_cudaERNS_14TensorIteratorERKN3c106ScalarES8_ENKUlvE_clEvENKUlvE5_clEvEUlfffE_St5arrayIPcLm4EEEEviT0_T1_:
        /* <DEDUP_REMOVED lines=13> */
[----:B------:R-:W2:Y:S04]  /*00d0*/  LDG.E.128 R12, [R20.64] ;  /* 0x00000004140c7981 */ /* 0x000ea8000c1e1d00 */
[----:B------:R-:W3:Y:S04]  /*00e0*/  LDG.E.128 R16, [R22.64] ;  /* 0x0000000416107981 */ /* 0x000ee8000c1e1d00 */
[----:B------:R-:W4:Y:S04]  /*00f0*/  LDG.E.128 R4, [R20.64+0x800] ;  /* 0x0008000414047981 */ /* 0x000f28000c1e1d00 */
[----:B------:R-:W5:Y:S01]  /*0100*/  LDG.E.128 R8, [R22.64+0x800] ;  /* 0x0008000416087981 */ /* 0x000f62000c1e1d00 */
[----:B------:R-:W-:-:S06]  /*0110*/  IMAD.WIDE.U32 R2, R0, R27, c[0x0][0x178] ;  /* 0x00005e0000027625 */ /* 0x000fcc00078e001b */
[----:B------:R-:W-:-:S04]  /*0120*/  IMAD.WIDE R2, R25, 0x10, R2 ;  /* 0x0000001019027825 */ /* 0x000fc800078e0202 */
[----:B--2---:R-:W-:Y:S02]  /*0130*/  FMUL.FTZ R0, R13, c[0x0][0x168] ;  /* 0x00005a000d007a20 */ /* 0x004fe40000410000 */
[----:B------:R-:W-:Y:S02]  /*0140*/  FMUL.FTZ R13, R12, c[0x0][0x168] ;  /* 0x00005a000c0d7a20 */ /* 0x000fe40000410000 */
[----:B---3--:R-:W-:Y:S02]  /*0150*/  FMUL.FTZ R17, R17, R0 ;  /* 0x0000000011117220 */ /* 0x008fe40000410000 */
[----:B------:R-:W-:Y:S02]  /*0160*/  FMUL.FTZ R24, R15, c[0x0][0x168] ;  /* 0x00005a000f187a20 */ /* 0x000fe40000410000 */
[----:B----4-:R-:W-:Y:S02]  /*0170*/  FMUL.FTZ R12, R7, c[0x0][0x168] ;  /* 0x00005a00070c7a20 */ /* 0x010fe40000410000 */
[----:B------:R-:W-:-:S02]  /*0180*/  FMUL.FTZ R0, R5, c[0x0][0x168] ;  /* 0x00005a0005007a20 */ /* 0x000fc40000410000 */
[----:B------:R-:W-:Y:S02]  /*0190*/  FMUL.FTZ R15, R14, c[0x0][0x168] ;  /* 0x00005a000e0f7a20 */ /* 0x000fe40000410000 */
[----:B------:R-:W-:Y:S02]  /*01a0*/  FMUL.FTZ R7, R6, c[0x0][0x168] ;  /* 0x00005a0006077a20 */ /* 0x000fe40000410000 */
[----:B------:R-:W-:Y:S02]  /*01b0*/  FMUL.FTZ R5, R4, c[0x0][0x168] ;  /* 0x00005a0004057a20 */ /* 0x000fe40000410000 */
[----:B------:R-:W-:Y:S02]  /*01c0*/  FMUL.FTZ R19, R19, R24 ;  /* 0x0000001813137220 */ /* 0x000fe40000410000 */
[----:B------:R-:W-:Y:S02]  /*01d0*/  FMUL.FTZ R18, R18, R15 ;  /* 0x0000000f12127220 */ /* 0x000fe40000410000 */
[----:B------:R-:W-:-:S02]  /*01e0*/  FMUL.FTZ R16, R16, R13 ;  /* 0x0000000d10107220 */ /* 0x000fc40000410000 */
[----:B-----5:R-:W-:Y:S02]  /*01f0*/  FMUL.FTZ R11, R11, R12 ;  /* 0x0000000c0b0b7220 */ /* 0x020fe40000410000 */
[----:B------:R-:W-:Y:S01]  /*0200*/  FMUL.FTZ R10, R10, R7 ;  /* 0x000000070a0a7220 */ /* 0x000fe20000410000 */
[----:B------:R-:W-:Y:S01]  /*0210*/  STG.E.128 [R2.64], R16 ;  /* 0x0000001002007986 */ /* 0x000fe2000c101d04 */
[----:B------:R-:W-:Y:S02]  /*0220*/  FMUL.FTZ R9, R9, R0 ;  /* 0x0000000009097220 */ /* 0x000fe40000410000 */
[----:B------:R-:W-:-:S05]  /*0230*/  FMUL.FTZ R8, R8, R5 ;  /* 0x0000000508087220 */ /* 0x000fca0000410000 */
[----:B------:R-:W-:Y:S01]  /*0240*/  STG.E.128 [R2.64+0x800], R8 ;  /* 0x0008000802007986 */ /* 0x000fe2000c101d04 */
[----:B------:R-:W-:Y:S05]  /*0250*/  EXIT ;  /* 0x000000000000794d */ /* 0x000fea0003800000 */
.L_x_9496:
[----:B------:R-:W0:Y:S01]  /*0260*/  S2R R13, SR_TID.X ;  /* 0x00000000000d7919 */ /* 0x000e220000002100 */
[----:B------:R-:W-:Y:S01]  /*0270*/  MOV R3, RZ ;  /* 0x000000ff00037202 */ /* 0x000fe20000000f00 */
[----:B------:R-:W-:Y:S01]  /*0280*/  IMAD.MOV.U32 R9, RZ, RZ, RZ ;  /* 0x000000ffff097224 */ /* 0x000fe200078e00ff */
[----:B------:R-:W-:Y:S01]  /*0290*/  HFMA2.MMA R24, -RZ, RZ, 0, 0 ;  /* 0x00000000ff187435 */ /* 0x000fe200000001ff */
[----:B0-----:R-:W-:Y:S02]  /*02a0*/  ISETP.GE.AND P0, PT, R13, R2, PT ;  /* 0x000000020d00720c */ /* 0x001fe40003f06270 */
        /* <DEDUP_REMOVED lines=110> */
.L_x_9499:
[----:B0-----:R-:W-:-:S13]  /*0990*/  ISETP.GE.AND P0, PT, R13, R2, PT ;  /* 0x000000020d00720c */ /* 0x001fda0003f06270 */
[----:B------:R-:W-:Y:S05]  /*09a0*/  @P0 BRA `(.L_x_9501) ;  /* 0x000000c000000947 */ /* 0x000fea0003800000 */
[----:B------:R-:W-:Y:S02]  /*09b0*/  IADD3 R8, R0, R13, RZ ;  /* 0x0000000d00087210 */ /* 0x000fe40007ffe0ff */
[----:B------:R-:W-:Y:S02]  /*09c0*/  MOV R9, 0x4 ;  /* 0x0000000400097802 */ /* 0x000fe40000000f00 */
[----:B------:R-:W-:-:S03]  /*09d0*/  IADD3 R13, R13, 0x80, RZ ;  /* 0x000000800d0d7810 */ /* 0x000fc60007ffe0ff */
[----:B------:R-:W-:-:S05]  /*09e0*/  IMAD.WIDE.U32 R8, R8, R9, c[0x0][0x178] ;  /* 0x00005e0008087625 */ /* 0x000fca00078e0009 */
[----:B------:R0:W-:Y:S02]  /*09f0*/  STG.E [R8.64], R5 ;  /* 0x0000000508007986 */ /* 0x0001e4000c101904 */
.L_x_9500:
[----:B------:R-:W-:-:S13]  /*0a00*/  ISETP.GE.AND P0, PT, R13, R2, PT ;  /* 0x000000020d00720c */ /* 0x000fda0003f06270 */
[----:B------:R-:W-:Y:S05]  /*0a10*/  @P0 BRA `(.L_x_9502) ;  /* 0x000000d000000947 */ /* 0x000fea0003800000 */
[----:B0-----:R-:W-:Y:S01]  /*0a20*/  HFMA2.MMA R5, -RZ, RZ, 0, 2.384185791015625e-07 ;  /* 0x00000004ff057435 */ /* 0x001fe200000001ff */
[----:B------:R-:W-:Y:S02]  /*0a30*/  IADD3 R4, R0, R13, RZ ;  /* 0x0000000d00047210 */ /* 0x000fe40007ffe0ff */
[----:B------:R-:W-:-:S07]  /*0a40*/  IADD3 R13, R13, 0x80, RZ ;  /* 0x000000800d0d7810 */ /* 0x000fce0007ffe0ff */
[----:B------:R-:W-:-:S05]  /*0a50*/  IMAD.WIDE.U32 R4, R4, R5, c[0x0][0x178] ;  /* 0x00005e0004047625 */ /* 0x000fca00078e0005 */
[----:B------:R0:W-:Y:S02]  /*0a60*/  STG.E [R4.64], R7 ;  /* 0x0000000704007986 */ /* 0x0001e4000c101904 */
.L_x_9501:
        /* <DEDUP_REMOVED lines=8> */
.L_x_9502:
[----:B------:R-:W-:Y:S05]  /*0af0*/  BSYNC B1 ;  /* 0x0000000000017941 */ /* 0x000fea0003800000 */
.L_x_9498:
[----:B------:R-:W-:-:S13]  /*0b00*/  ISETP.GE.AND P0, PT, R13, R2, PT ;  /* 0x000000020d00720c */ /* 0x000fda0003f06270 */
[----:B0-----:R-:W-:Y:S02]  /*0b10*/  @!P0 IADD3 R4, R0, R13, RZ ;  /* 0x0000000d00048210 */ /* 0x001fe40007ffe0ff */
[----:B------:R-:W-:Y:S02]  /*0b20*/  @!P0 MOV R5, 0x4 ;  /* 0x0000000400058802 */ /* 0x000fe40000000f00 */
[----:B------:R-:W-:-:S03]  /*0b30*/  @!P0 IADD3 R13, R13, 0x80, RZ ;  /* 0x000000800d0d8810 */ /* 0x000fc60007ffe0ff */
[----:B------:R-:W-:-:S05]  /*0b40*/  @!P0 IMAD.WIDE.U32 R4, R4, R5, c[0x0][0x178] ;  /* 0x00005e0004048625 */ /* 0x000fca00078e0005 */
[----:B------:R0:W-:Y:S02]  /*0b50*/  @!P0 STG.E [R4.64], R29 ;  /* 0x0000001d04008986 */ /* 0x0001e4000c101904 */
.L_x_9503:
[----:B------:R-:W-:Y:S05]  /*0b60*/  BSYNC B0 ;  /* 0x0000000000007941 */ /* 0x000fea0003800000 */
.L_x_9497:
        /* <DEDUP_REMOVED lines=8> */
.L_x_9504:
        /* <DEDUP_REMOVED lines=9> */
.L_x_22977:


//--------------------- .text._ZN2at6native29vectorized_elementwise_kernelILi8EZZZNS0_54_GLOBAL__N__d8c5977b_16_LinearAlgebra_cu_9e10b42f_321716addr_kernel_cudaERNS_14TensorIteratorERKN3c106ScalarES8_ENKUlvE_clEvENKUlvE5_clEvEUlfffE_St5arrayIPcLm4EEEEviT0_T1_ --------------------------
	.section	.text._ZN2at6native29vectorized_elementwise_kernelILi8EZZZNS0_54_GLOBAL__N__d8c5977b_16_LinearAlgebra_cu_9e10b42f_321716addr_kernel_cudaERNS_14TensorIteratorERKN3c106ScalarES8_ENKUlvE_clEvENKUlvE5_clEvEUlfffE_St5arrayIPcLm4EEEEviT0_T1_,"ax",@progbits
	.sectioninfo	@"SHI_REGISTERS=4"
	.align	128
        .global         _ZN2at6native29vectorized_elementwise_kernelILi8EZZZNS0_54_GLOBAL__N__d8c5977b_16_LinearAlgebra_cu_9e10b42f_321716addr_kernel_cudaERNS_14TensorIteratorERKN3c106ScalarES8_ENKUlvE_clEvENKUlvE5_clEvEUlfffE_St5arrayIPcLm4EEEEviT0_T1_
        .type           _ZN2at6native29vectorized_elementwise_kernelILi8EZZZNS0_54_GLOBAL__N__d8c5977b_16_LinearAlgebra_cu_9e10b42f_321716addr_kernel_cudaERNS_14TensorIteratorERKN3c106ScalarES8_ENKUlvE_clEvENKUlvE5_clEvEUlfffE_St5arrayIPcLm4EEEEviT0_T1_,@function
        .size           _ZN2at6native29vectorized_elementwise_kernelILi8EZZZNS0_54_GLOBAL__N__d8c5977b_16_LinearAlgebra_cu_9e10b42f_321716addr_kernel_cudaERNS_14TensorIteratorERKN3c106ScalarES8_ENKUlvE_clEvENKUlvE5_clEvEUlfffE_St5arrayIPcLm4EEEEviT0_T1_,(.L_x_22978 - _ZN2at6native29vectorized_elementwise_kernelILi8EZZZNS0_54_GLOBAL__N__d8c5977b_16_LinearAlgebra_cu_9e10b42f_321716addr_kernel_cudaERNS_14TensorIteratorERKN3c106ScalarES8_ENKUlvE_clEvENKUlvE5_clEvEUlfffE_St5arrayIPcLm4EEEEviT0_T1_)
        .other          _ZN2at6native29vectorized_elementwise_kernelILi8EZZZNS0_54_GLOBAL__N__d8c5977b_16_LinearAlgebra_cu_9e10b42f_321716addr_kernel_cudaERNS_14TensorIteratorERKN3c106ScalarES8_ENKUlvE_clEvENKUlvE5_clEvEUlfffE_St5arrayIPcLm4EEEEviT0_T1_,@"STO_CUDA_ENTRY STV_DEFAULT"
_ZN2at6native29vectorized_elementwise_kernelILi8EZZZNS0_54_GLOBAL__N__d8c5977b_16_LinearAlgebra_cu_9e10b42f_321716addr_kernel_cudaERNS_14TensorIteratorERKN3c106ScalarES8_ENKUlvE_clEvENKUlvE5_clEvEUlfffE_St5arrayIPcLm4EEEEviT0_T1_:
.text._ZN2at6native29vectorized_elementwise_kernelILi8EZZZNS0_54_GLOBAL__N__d8c5977b_16_LinearAlgebra_cu_9e10b42f_321716addr_kernel_cudaERNS_14TensorIteratorERKN3c106ScalarES8_ENKUlvE_clEvENKUlvE5_clEvEUlfffE_St5arrayIPcLm4EEEEviT0_T1_:
[----:B------:R-:W-:Y:S02]  /*0000*/  MOV R1, c[0x0][0x28] ;  /* 0x00000a0000017a02 */ /* 0x000fe40000000f00 */
[----:B------:R-:W-:Y:S05]  /*0010*/  EXIT ;  /* 0x000000000000794d */ /* 0x000fea0003800000 */
.L_x_9505:
        /* <DEDUP_REMOVED lines=14> */
.L_x_22978:


//--------------------- .text._ZN2at6native18elementwise_kernelILi128ELi4EZNS0_15gpu_kernel_implIZZZNS0_54_GLOBAL__N__d8c5977b_16_LinearAlgebra_cu_9e10b42f_321716addr_kernel_cudaERNS_14TensorIteratorERKN3c106ScalarES9_ENKUlvE_clEvENKUlvE4_clEvEUldddE0_EEvRNS_18TensorIteratorBaseERKT_EUliE_EEviT1_ --------------------------
	.section	.text._ZN2at6native18elementwise_kernelILi128ELi4EZNS0_15gpu_kernel_implIZZZNS0_54_GLOBAL__N__d8c5977b_16_LinearAlgebra_cu_9e10b42f_321716addr_kernel_cudaERNS_14TensorIteratorERKN3c106ScalarES9_ENKUlvE_clEvENKUlvE4_clEvEUldddE0_EEvRNS_18TensorIteratorBaseERKT_EUliE_EEviT1_,"ax",@progbits
	.sectioninfo	@"SHI_REGISTERS=30"
	.align	128
        .global         _ZN2at6native18elementwise_kernelILi128ELi4EZNS0_15gpu_kernel_implIZZZNS0_54_GLOBAL__N__d8c5977b_16_LinearAlgebra_cu_9e10b42f_321716addr_kernel_cudaERNS_14TensorIteratorERKN3c106ScalarES9_ENKUlvE_clEvENKUlvE4_clEvEUldddE0_EEvRNS_18TensorIteratorBaseERKT_EUliE_EEviT1_
        .type           _ZN2at6native18elementwise_kernelILi128ELi4EZNS0_15gpu_kernel_implIZZZNS0_54_GLOBAL__N__d8c5977b_16_LinearAlgebra_cu_9e10b42f_321716addr_kernel_cudaERNS_14TensorIteratorERKN3c106ScalarES9_ENKUlvE_clEvENKUlvE4_clEvEUldddE0_EEvRNS_18TensorIteratorBaseERKT_EUliE_EEviT1_,@function
        .size           _ZN2at6native18elementwise_kernelILi128ELi4EZNS0_15gpu_kernel_implIZZZNS0_54_GLOBAL__N__d8c5977b_16_LinearAlgebra_cu_9e10b42f_321716addr_kernel_cudaERNS_14TensorIteratorERKN3c106ScalarES9_ENKUlvE_clEvENKUlvE4_clEvEUldddE0_EEvRNS_18TensorIteratorBaseERKT_EUliE_EEviT1_,(.L_x_22979 - _ZN2at6native18elementwise_kernelILi128ELi4EZNS0_15gpu_kernel_implIZZZNS0_54_GLOBAL__N__d8c5977b_16_LinearAlgebra_cu_9e10b42f_321716addr_kernel_cudaERNS_14TensorIteratorERKN3c106ScalarES9_ENKUlvE_clEvENKUlvE4_clEvEUldddE0_EEvRNS_18TensorIteratorBaseERKT_EUliE_EEviT1_)
        .other          _ZN2at6native18elementwise_kernelILi128ELi4EZNS0_15gpu_kernel_implIZZZNS0_54_GLOBAL__N__d8c5977b_16_LinearAlgebra_cu_9e10b42f_321716addr_kernel_cudaERNS_14TensorIteratorERKN3c106ScalarES9_ENKUlvE_clEvENKUlvE4_clEvEUldddE0_EEvRNS_18TensorIteratorBaseERKT_EUliE_EEviT1_,@"STO_CUDA_ENTRY STV_DEFAULT"
_ZN2at6native18elementwise_kernelILi128ELi4EZNS0_15gpu_kernel_implIZZZNS0_54_GLOBAL__N__d8c5977b_16_LinearAlgebra_cu_9e10b42f_321716addr_kernel_cudaERNS_14TensorIteratorERKN3c106ScalarES9_ENKUlvE_clEvENKUlvE4_clEvEUldddE0_EEvRNS_18TensorIteratorBaseERKT_EUliE_EEviT1_:
.text._ZN2at6native18elementwise_kernelILi128ELi4EZNS0_15gpu_kernel_implIZZZNS0_54_GLOBAL__N__d8c5977b_16_LinearAlgebra_cu_9e10b42f_321716addr_kernel_cudaERNS_14TensorIteratorERKN3c106ScalarES9_ENKUlvE_clEvENKUlvE4_clEvEUldddE0_EEvRNS_18TensorIteratorBaseERKT_EUliE_EEviT1_:
        /* <DEDUP_REMOVED lines=290> */
.L_x_9508:
        /* <DEDUP_REMOVED lines=17> */
[----:B--2---:R0:W1:Y:S01]  /*1330*/  I2F.F64.S16 R22, R2 ;  /* 0x0000000200167312 */ /* 0x0040620000101c00 */
[----:B------:R-:W-:Y:S05]  /*1340*/  BRA `(.L_x_9514) ;  /* 0x00000e2000007947 */ /* 0x000fea0003800000 */
.L_x_9512:
[----:B------:R-:W2:Y:S02]  /*1350*/  LDG.E.U8 R2, [R2.64] ;  /* 0x0000002402027981 */ /* 0x000ea4000c1e1100 */
[----:B--2---:R0:W1:Y:S01]  /*1360*/  I2F.F64.U16 R22, R2 ;  /* 0x0000000200167312 */ /* 0x0040620000101800 */
[----:B------:R-:W-:Y:S05]  /*1370*/  BRA `(.L_x_9514) ;  /* 0x00000df000007947 */ /* 0x000fea0003800000 */
.L_x_9511:
[----:B------:R-:W-:-:S13]  /*1380*/  ISETP.NE.AND P0, PT, R4, 0x2, PT ;  /* 0x000000020400780c */ /* 0x000fda0003f05270 */
[----:B------:R-:W-:Y:S05]  /*1390*/  @!P0 BRA `(.L_x_9515) ;  /* 0x000000a000008947 */ /* 0x000fea0003800000 */
[----:B------:R-:W-:-:S13]  /*13a0*/  ISETP.NE.AND P0, PT, R4, 0x3, PT ;  /* 0x000000030400780c */ /* 0x000fda0003f05270 */
[----:B------:R-:W-:Y:S05]  /*13b0*/  @!P0 BRA `(.L_x_9516) ;  /* 0x0000005000008947 */ /* 0x000fea0003800000 */
[----:B------:R-:W-:-:S13]  /*13c0*/  ISETP.NE.AND P0, PT, R4, 0x4, PT ;  /* 0x000000040400780c */ /* 0x000fda0003f05270 */
[----:B------:R-:W-:Y:S05]  /*13d0*/  @P0 BRA `(.L_x_9513) ;  /* 0x00000bf000000947 */ /* 0x000fea0003800000 */
[----:B------:R-:W2:Y:S02]  /*13e0*/  LDG.E.64 R22, [R2.64] ;  /* 0x0000002402167981 */ /* 0x000ea4000c1e1b00 */
[----:B--2---:R-:W0:Y:S01]  /*13f0*/  I2F.F64.S64 R22, R22 ;  /* 0x0000001600167312 */ /* 0x004e220000301c00 */
[----:B------:R-:W-:Y:S05]  /*1400*/  BRA `(.L_x_9514) ;  /* 0x00000d6000007947 */ /* 0x000fea0003800000 */
.L_x_9516:
[----:B------:R-:W2:Y:S02]  /*1410*/  LDG.E R2, [R2.64] ;  /* 0x0000002402027981 */ /* 0x000ea4000c1e1900 */
[----:B--2---:R0:W1:Y:S01]  /*1420*/  I2F.F64 R22, R2 ;  /* 0x0000000200167312 */ /* 0x0040620000201c00 */
[----:B------:R-:W-:Y:S05]  /*1430*/  BRA `(.L_x_9514) ;  /* 0x00000d3000007947 */ /* 0x000fea0003800000 */
.L_x_9515:
[----:B------:R-:W2:Y:S02]  /*1440*/  LDG.E.U16 R2, [R2.64] ;  /* 0x0000002402027981 */ /* 0x000ea4000c1e1500 */
[----:B--2---:R0:W1:Y:S01]  /*1450*/  I2F.F64.S16 R22, R2 ;  /* 0x0000000200167312 */ /* 0x0040620000101c00 */
[----:B------:R-:W-:Y:S05]  /*1460*/  BRA `(.L_x_9514) ;  /* 0x00000d0000007947 */ /* 0x000fea0003800000 */
.L_x_9510:
[----:B------:R-:W-:-:S13]  /*1470*/  ISETP.GT.AND P0, PT, R4, 0x6, PT ;  /* 0x000000060400780c */ /* 0x000fda0003f04270 */
[----:B------:R-:W-:Y:S05]  /*1480*/  @P0 BRA `(.L_x_9517) ;  /* 0x000000d000000947 */ /* 0x000fea0003800000 */
[----:B------:R-:W-:-:S13]  /*1490*/  ISETP.NE.AND P0, PT, R4, 0x5, PT ;  /* 0x000000050400780c */ /* 0x000fda0003f05270 */
[----:B------:R-:W-:Y:S05]  /*14a0*/  @!P0 BRA `(.L_x_9518) ;  /* 0x0000006000008947 */ /* 0x000fea0003800000 */
[----:B------:R-:W-:-:S13]  /*14b0*/  ISETP.NE.AND P0, PT, R4, 0x6, PT ;  /* 0x000000060400780c */ /* 0x000fda0003f05270 */
[----:B------:R-:W-:Y:S05]  /*14c0*/  @P0 BRA `(.L_x_9513) ;  /* 0x00000b0000000947 */ /* 0x000fea0003800000 */
[----:B------:R-:W2:Y:S02]  /*14d0*/  LDG.E R22, [R2.64] ;  /* 0x0000002402167981 */ /* 0x000ea4000c1e1900 */
[----:B--2---:R-:W-:-:S06]  /*14e0*/  FMUL.FTZ R22, R22, 1 ;  /* 0x3f80000016167820 */ /* 0x004fcc0000410000 */
[----:B------:R-:W0:Y:S01]  /*14f0*/  F2F.F64.F32 R22, R22 ;  /* 0x0000001600167310 */ /* 0x000e220000201800 */
[----:B------:R-:W-:Y:S05]  /*1500*/  BRA `(.L_x_9514) ;  /* 0x00000c6000007947 */ /* 0x000fea0003800000 */
.L_x_9518:
[----:B------:R-:W2:Y:S02]  /*1510*/  LDG.E.U16 R0, [R2.64] ;  /* 0x0000002402007981 */ /* 0x000ea4000c1e1500 */
[----:B--2---:R-:W-:-:S05]  /*1520*/  HADD2.F32 R0, -RZ, R0.H0_H0 ;  /* 0x20000000ff007230 */ /* 0x004fca0000004100 */
[----:B------:R-:W-:-:S04]  /*1530*/  FMUL.FTZ R0, R0, 1 ;  /* 0x3f80000000007820 */ /* 0x000fc80000410000 */
[----:B------:R0:W1:Y:S01]  /*1540*/  F2F.F64.F32 R22, R0 ;  /* 0x0000000000167310 */ /* 0x0000620000201800 */
[----:B------:R-:W-:Y:S05]  /*1550*/  BRA `(.L_x_9514) ;  /* 0x00000c1000007947 */ /* 0x000fea0003800000 */
.L_x_9517:
[----:B------:R-:W-:-:S13]  /*1560*/  ISETP.NE.AND P0, PT, R4, 0x7, PT ;  /* 0x000000070400780c */ /* 0x000fda0003f05270 */
[----:B------:R-:W-:Y:S05]  /*1570*/  @!P0 BRA `(.L_x_9519) ;  /* 0x000000d000008947 */ /* 0x000fea0003800000 */
        /* <DEDUP_REMOVED lines=8> */
.L_x_9520:
[----:B------:R-:W2:Y:S02]  /*1600*/  LDG.E.U16 R2, [R2.64] ;  /* 0x0000002402027981 */ /* 0x000ea4000c1e1500 */
[----:B--2---:R-:W-:-:S05]  /*1610*/  HADD2.F32 R0, -RZ, R2.H0_H0 ;  /* 0x20000002ff007230 */ /* 0x004fca0000004100 */
[----:B------:R-:W-:-:S04]  /*1620*/  FMUL.FTZ R0, R0, 1 ;  /* 0x3f80000000007820 */ /* 0x000fc80000410000 */
[----:B------:R0:W1:Y:S01]  /*1630*/  F2F.F64.F32 R22, R0 ;  /* 0x0000000000167310 */ /* 0x0000620000201800 */
[----:B------:R-:W-:Y:S05]  /*1640*/  BRA `(.L_x_9514) ;  /* 0x00000b2000007947 */ /* 0x000fea0003800000 */
.L_x_9519:
[----:B------:R0:W5:Y:S01]  /*1650*/  LDG.E.64 R22, [R2.64] ;  /* 0x0000002402167981 */ /* 0x000162000c1e1b00 */
[----:B------:R-:W-:Y:S05]  /*1660*/  BRA `(.L_x_9514) ;  /* 0x00000b0000007947 */ /* 0x000fea0003800000 */
.L_x_9509:
        /* <DEDUP_REMOVED lines=11> */
[----:B------:R-:W-:Y:S01]  /*1720*/  FSEL R23, RZ, 1.875, !P0 ;  /* 0x3ff00000ff177808 */ /* 0x000fe20004000000 */
[----:B------:R-:W-:Y:S05]  /*1730*/  BRA `(.L_x_9514) ;  /* 0x00000a3000007947 */ /* 0x000fea0003800000 */
.L_x_9523:
[----:B------:R0:W5:Y:S01]  /*1740*/  LDG.E.64 R22, [R2.64] ;  /* 0x0000002402167981 */ /* 0x000162000c1e1b00 */
[----:B------:R-:W-:Y:S05]  /*1750*/  BRA `(.L_x_9514) ;  /* 0x00000a1000007947 */ /* 0x000fea0003800000 */
.L_x_9522:
        /* <DEDUP_REMOVED lines=28> */
.L_x_9525:
        /* <DEDUP_REMOVED lines=15> */
.L_x_9524:
[----:B------:R-:W2:Y:S02]  /*1a10*/  LDG.E.U16 R0, [R2.64] ;  /* 0x0000002402007981 */ /* 0x000ea4000c1e1500 */
[----:B--2---:R-:W-:-:S05]  /*1a20*/  PRMT R0, RZ, 0x5410, R0 ;  /* 0x00005410ff007816 */ /* 0x004fca0000000000 */
[----:B------:R-:W-:-:S04]  /*1a30*/  FMUL.FTZ R0, R0, 1 ;  /* 0x3f80000000007820 */ /* 0x000fc80000410000 */
[----:B------:R0:W1:Y:S01]  /*1a40*/  F2F.F64.F32 R22, R0 ;  /* 0x0000000000167310 */ /* 0x0000620000201800 */
[----:B------:R-:W-:Y:S05]  /*1a50*/  BRA `(.L_x_9514) ;  /* 0x0000071000007947 */ /* 0x000fea0003800000 */
.L_x_9521:
        /* <DEDUP_REMOVED lines=9> */
[----:B--2---:R0:W1:Y:S01]  /*1af0*/  I2F.F64.U16 R22, R2 ;  /* 0x0000000200167312 */ /* 0x0040620000101800 */
[----:B------:R-:W-:Y:S05]  /*1b00*/  BRA `(.L_x_9514) ;  /* 0x0000066000007947 */ /* 0x000fea0003800000 */
.L_x_9528:
        /* <DEDUP_REMOVED lines=21> */
.L_x_9532:
[----:B------:R-:W-:Y:S05]  /*1c60*/  BSYNC B1 ;  /* 0x0000000000017941 */ /* 0x000fea0003800000 */
.L_x_9531:
[----:B------:R-:W-:Y:S01]  /*1c70*/  LEA R3, R0, 0x3b800000, 0x17 ;  /* 0x3b80000000037811 */ /* 0x000fe200078eb8ff */
[----:B------:R-:W-:-:S05]  /*1c80*/  IMAD.SHL.U32 R0, R2, 0x100000, RZ ;  /* 0x0010000002007824 */ /* 0x000fca00078e00ff */
[----:B------:R-:W-:Y:S02]  /*1c90*/  LOP3.LUT R0, R3, R0, R4, 0xfe, !PT ;  /* 0x0000000003007212 */ /* 0x000fe400078efe04 */
.L_x_9530:
[----:B------:R-:W-:Y:S05]  /*1ca0*/  BSYNC B0 ;  /* 0x0000000000007941 */ /* 0x000fea0003800000 */
.L_x_9529:
[----:B------:R-:W-:-:S04]  /*1cb0*/  FMUL.FTZ R0, R0, 1 ;  /* 0x3f80000000007820 */ /* 0x000fc80000410000 */
[----:B------:R0:W1:Y:S01]  /*1cc0*/  F2F.F64.F32 R22, R0 ;  /* 0x0000000000167310 */ /* 0x0000620000201800 */
[----:B------:R-:W-:Y:S05]  /*1cd0*/  BRA `(.L_x_9514) ;  /* 0x0000049000007947 */ /* 0x000fea0003800000 */
.L_x_9527:
        /* <DEDUP_REMOVED lines=21> */
.L_x_9536:
[----:B------:R-:W-:Y:S05]  /*1e30*/  BSYNC B1 ;  /* 0x0000000000017941 */ /* 0x000fea0003800000 */
.L_x_9535:
[----:B------:R-:W-:Y:S01]  /*1e40*/  LEA R3, R0, 0x37800000, 0x17 ;  /* 0x3780000000037811 */ /* 0x000fe200078eb8ff */
[----:B------:R-:W-:-:S05]  /*1e50*/  IMAD.SHL.U32 R0, R2, 0x200000, RZ ;  /* 0x0020000002007824 */ /* 0x000fca00078e00ff */
[----:B------:R-:W-:Y:S02]  /*1e60*/  LOP3.LUT R0, R3, R0, R4, 0xfe, !PT ;  /* 0x0000000003007212 */ /* 0x000fe400078efe04 */
.L_x_9534:
[----:B------:R-:W-:Y:S05]  /*1e70*/  BSYNC B0 ;  /* 0x0000000000007941 */ /* 0x000fea0003800000 */
.L_x_9533:
[----:B------:R-:W-:-:S04]  /*1e80*/  FMUL.FTZ R0, R0, 1 ;  /* 0x3f80000000007820 */ /* 0x000fc80000410000 */
[----:B------:R0:W1:Y:S01]  /*1e90*/  F2F.F64.F32 R22, R0 ;  /* 0x0000000000167310 */ /* 0x0000620000201800 */
[----:B------:R-:W-:Y:S05]  /*1ea0*/  BRA `(.L_x_9514) ;  /* 0x000002c000007947 */ /* 0x000fea0003800000 */
.L_x_9526:
        /* <DEDUP_REMOVED lines=14> */
.L_x_9540:
[----:B------:R-:W-:Y:S05]  /*1f90*/  BSYNC B0 ;  /* 0x0000000000007941 */ /* 0x000fea0003800000 */
.L_x_9539:
[----:B------:R-:W-:-:S04]  /*1fa0*/  FMUL.FTZ R0, R0, 1 ;  /* 0x3f80000000007820 */ /* 0x000fc80000410000 */
[----:B------:R0:W1:Y:S01]  /*1fb0*/  F2F.F64.F32 R22, R0 ;  /* 0x0000000000167310 */ /* 0x0000620000201800 */
[----:B------:R-:W-:Y:S05]  /*1fc0*/  BRA `(.L_x_9514) ;  /* 0x000001a000007947 */ /* 0x000fea0003800000 */
.L_x_9513:
        /* <DEDUP_REMOVED lines=20> */
[----:B------:R-:W-:Y:S05]  /*2110*/  BRA `(.L_x_9514) ;  /* 0x0000005000007947 */ /* 0x000fea0003800000 */
.L_x_9538:
[----:B------:R-:W2:Y:S02]  /*2120*/  LDG.E.64 R22, [R2.64] ;  /* 0x0000002402167981 */ /* 0x000ea4000c1e1b00 */
[----:B--2---:R-:W0:Y:S01]  /*2130*/  I2F.F64.U64 R22, R22 ;  /* 0x0000001600167312 */ /* 0x004e220000301800 */
[----:B------:R-:W-:Y:S05]  /*2140*/  BRA `(.L_x_9514) ;  /* 0x0000002000007947 */ /* 0x000fea0003800000 */
.L_x_9537:
[----:B------:R-:W2:Y:S02]  /*2150*/  LDG.E R2, [R2.64] ;  /* 0x0000002402027981 */ /* 0x000ea4000c1e1900 */
[----:B--2---:R0:W1:Y:S02]  /*2160*/  I2F.F64.U32 R22, R2 ;  /* 0x0000000200167312 */ /* 0x0040640000201800 */
.L_x_9514:
        /* <DEDUP_REMOVED lines=15> */
[----:B--2---:R0:W2:Y:S01]  /*2260*/  I2F.F64.S16 R18, R2 ;  /* 0x0000000200127312 */ /* 0x0040a20000101c00 */
[----:B------:R-:W-:Y:S05]  /*2270*/  BRA `(.L_x_9546) ;  /* 0x00000e2000007947 */ /* 0x000fea0003800000 */
.L_x_9544:
[----:B------:R-:W2:Y:S02]  /*2280*/  LDG.E.U8 R2, [R2.64] ;  /* 0x0000002402027981 */ /* 0x000ea4000c1e1100 */
[----:B--2---:R0:W2:Y:S01]  /*2290*/  I2F.F64.U16 R18, R2 ;  /* 0x0000000200127312 */ /* 0x0040a20000101800 */
[----:B------:R-:W-:Y:S05]  /*22a0*/  BRA `(.L_x_9546) ;  /* 0x00000df000007947 */ /* 0x000fea0003800000 */
.L_x_9543:
        /* <DEDUP_REMOVED lines=9> */
.L_x_9548:
[----:B------:R-:W2:Y:S02]  /*2340*/  LDG.E R2, [R2.64] ;  /* 0x0000002402027981 */ /* 0x000ea4000c1e1900 */
[----:B--2---:R0:W2:Y:S01]  /*2350*/  I2F.F64 R18, R2 ;  /* 0x0000000200127312 */ /* 0x0040a20000201c00 */
[----:B------:R-:W-:Y:S05]  /*2360*/  BRA `(.L_x_9546) ;  /* 0x00000d3000007947 */ /* 0x000fea0003800000 */
.L_x_9547:
[----:B------:R-:W2:Y:S02]  /*2370*/  LDG.E.U16 R2, [R2.64] ;  /* 0x0000002402027981 */ /* 0x000ea4000c1e1500 */
[----:B--2---:R0:W2:Y:S01]  /*2380*/  I2F.F64.S16 R18, R2 ;  /* 0x0000000200127312 */ /* 0x0040a20000101c00 */
[----:B------:R-:W-:Y:S05]  /*2390*/  BRA `(.L_x_9546) ;  /* 0x00000d0000007947 */ /* 0x000fea0003800000 */
.L_x_9542:
        /* <DEDUP_REMOVED lines=10> */
.L_x_9550:
[----:B------:R-:W2:Y:S02]  /*2440*/  LDG.E.U16 R0, [R2.64] ;  /* 0x0000002402007981 */ /* 0x000ea4000c1e1500 */
[----:B--2---:R-:W-:-:S05]  /*2450*/  HADD2.F32 R0, -RZ, R0.H0_H0 ;  /* 0x20000000ff007230 */ /* 0x004fca0000004100 */
[----:B------:R-:W-:-:S04]  /*2460*/  FMUL.FTZ R0, R0, 1 ;  /* 0x3f80000000007820 */ /* 0x000fc80000410000 */
[----:B------:R0:W2:Y:S01]  /*2470*/  F2F.F64.F32 R18, R0 ;  /* 0x0000000000127310 */ /* 0x0000a20000201800 */
[----:B------:R-:W-:Y:S05]  /*2480*/  BRA `(.L_x_9546) ;  /* 0x00000c1000007947 */ /* 0x000fea0003800000 */
.L_x_9549:
        /* <DEDUP_REMOVED lines=10> */
.L_x_9552:
[----:B------:R-:W2:Y:S02]  /*2530*/  LDG.E.U16 R2, [R2.64] ;  /* 0x0000002402027981 */ /* 0x000ea4000c1e1500 */
[----:B--2---:R-:W-:-:S05]  /*2540*/  HADD2.F32 R0, -RZ, R2.H0_H0 ;  /* 0x20000002ff007230 */ /* 0x004fca0000004100 */
[----:B------:R-:W-:-:S04]  /*2550*/  FMUL.FTZ R0, R0, 1 ;  /* 0x3f80000000007820 */ /* 0x000fc80000410000 */
[----:B------:R0:W2:Y:S01]  /*2560*/  F2F.F64.F32 R18, R0 ;  /* 0x0000000000127310 */ /* 0x0000a20000201800 */
[----:B------:R-:W-:Y:S05]  /*2570*/  BRA `(.L_x_9546) ;  /* 0x00000b2000007947 */ /* 0x000fea0003800000 */
.L_x_9551:
[----:B------:R0:W5:Y:S01]  /*2580*/  LDG.E.64 R18, [R2.64] ;  /* 0x0000002402127981 */ /* 0x000162000c1e1b00 */
[----:B------:R-:W-:Y:S05]  /*2590*/  BRA `(.L_x_9546) ;  /* 0x00000b0000007947 */ /* 0x000fea0003800000 */
.L_x_9541:
        /* <DEDUP_REMOVED lines=13> */
.L_x_9555:
[----:B------:R0:W5:Y:S01]  /*2670*/  LDG.E.64 R18, [R2.64] ;  /* 0x0000002402127981 */ /* 0x000162000c1e1b00 */
[----:B------:R-:W-:Y:S05]  /*2680*/  BRA `(.L_x_9546) ;  /* 0x00000a1000007947 */ /* 0x000fea0003800000 */
.L_x_9554:
        /* <DEDUP_REMOVED lines=26> */
[----:B------:R0:W2:Y:S01]  /*2830*/  F2F.F64.F32 R18, R5 ;  /* 0x0000000500127310 */ /* 0x0000a20000201800 */
[----:B------:R-:W-:Y:S05]  /*2840*/  BRA `(.L_x_9546) ;  /* 0x0000085000007947 */ /* 0x000fea0003800000 */
.L_x_9557:
        /* <DEDUP_REMOVED lines=13> */
[----:B------:R0:W2:Y:S01]  /*2920*/  F2F.F64.F32 R18, R4 ;  /* 0x0000000400127310 */ /* 0x0000a20000201800 */
[----:B------:R-:W-:Y:S05]  /*2930*/  BRA `(.L_x_9546) ;  /* 0x0000076000007947 */ /* 0x000fea0003800000 */
.L_x_9556:
[----:B------:R-:W2:Y:S02]  /*2940*/  LDG.E.U16 R0, [R2.64] ;  /* 0x0000002402007981 */ /* 0x000ea4000c1e1500 */
[----:B--2---:R-:W-:-:S05]  /*2950*/  PRMT R0, RZ, 0x5410, R0 ;  /* 0x00005410ff007816 */ /* 0x004fca0000000000 */
[----:B------:R-:W-:-:S04]  /*2960*/  FMUL.FTZ R0, R0, 1 ;  /* 0x3f80000000007820 */ /* 0x000fc80000410000 */
[----:B------:R0:W2:Y:S01]  /*2970*/  F2F.F64.F32 R18, R0 ;  /* 0x0000000000127310 */ /* 0x0000a20000201800 */
[----:B------:R-:W-:Y:S05]  /*2980*/  BRA `(.L_x_9546) ;  /* 0x0000071000007947 */ /* 0x000fea0003800000 */
.L_x_9553:
        /* <DEDUP_REMOVED lines=9> */
[----:B--2---:R0:W2:Y:S01]  /*2a20*/  I2F.F64.U16 R18, R2 ;  /* 0x0000000200127312 */ /* 0x0040a20000101800 */
[----:B------:R-:W-:Y:S05]  /*2a30*/  BRA `(.L_x_9546) ;  /* 0x0000066000007947 */ /* 0x000fea0003800000 */
.L_x_9560:
        /* <DEDUP_REMOVED lines=21> */
.L_x_9564:
[----:B------:R-:W-:Y:S05]  /*2b90*/  BSYNC B1 ;  /* 0x0000000000017941 */ /* 0x000fea0003800000 */
.L_x_9563:
[----:B------:R-:W-:Y:S01]  /*2ba0*/  LEA R3, R0, 0x3b800000, 0x17 ;  /* 0x3b80000000037811 */ /* 0x000fe200078eb8ff */
[----:B------:R-:W-:-:S05]  /*2bb0*/  IMAD.SHL.U32 R0, R2, 0x100000, RZ ;  /* 0x0010000002007824 */ /* 0x000fca00078e00ff */
[----:B------:R-:W-:Y:S02]  /*2bc0*/  LOP3.LUT R0, R3, R0, R4, 0xfe, !PT ;  /* 0x0000000003007212 */ /* 0x000fe400078efe04 */
.L_x_9562:
[----:B------:R-:W-:Y:S05]  /*2bd0*/  BSYNC B0 ;  /* 0x0000000000007941 */ /* 0x000fea0003800000 */
.L_x_9561:
[----:B------:R-:W-:-:S04]  /*2be0*/  FMUL.FTZ R0, R0, 1 ;  /* 0x3f80000000007820 */ /* 0x000fc80000410000 */
[----:B------:R0:W2:Y:S01]  /*2bf0*/  F2F.F64.F32 R18, R0 ;  /* 0x0000000000127310 */ /* 0x0000a20000201800 */
[----:B------:R-:W-:Y:S05]  /*2c00*/  BRA `(.L_x_9546) ;  /* 0x0000049000007947 */ /* 0x000fea0003800000 */
.L_x_9559:
        /* <DEDUP_REMOVED lines=21> */
.L_x_9568:
[----:B------:R-:W-:Y:S05]  /*2d60*/  BSYNC B1 ;  /* 0x0000000000017941 */ /* 0x000fea0003800000 */
.L_x_9567:
[----:B------:R-:W-:Y:S01]  /*2d70*/  LEA R3, R0, 0x37800000, 0x17 ;  /* 0x3780000000037811 */ /* 0x000fe200078eb8ff */
[----:B------:R-:W-:-:S05]  /*2d80*/  IMAD.SHL.U32 R0, R2, 0x200000, RZ ;  /* 0x0020000002007824 */ /* 0x000fca00078e00ff */
[----:B------:R-:W-:Y:S02]  /*2d90*/  LOP3.LUT R0, R3, R0, R4, 0xfe, !PT ;  /* 0x0000000003007212 */ /* 0x000fe400078efe04 */
.L_x_9566:
[----:B------:R-:W-:Y:S05]  /*2da0*/  BSYNC B0 ;  /* 0x0000000000007941 */ /* 0x000fea0003800000 */
.L_x_9565:
[----:B------:R-:W-:-:S04]  /*2db0*/  FMUL.FTZ R0, R0, 1 ;  /* 0x3f80000000007820 */ /* 0x000fc80000410000 */
[----:B------:R0:W2:Y:S01]  /*2dc0*/  F2F.F64.F32 R18, R0 ;  /* 0x0000000000127310 */ /* 0x0000a20000201800 */
[----:B------:R-:W-:Y:S05]  /*2dd0*/  BRA `(.L_x_9546) ;  /* 0x000002c000007947 */ /* 0x000fea0003800000 */
.L_x_9558:
        /* <DEDUP_REMOVED lines=14> */
.L_x_9572:
[----:B------:R-:W-:Y:S05]  /*2ec0*/  BSYNC B0 ;  /* 0x0000000000007941 */ /* 0x000fea0003800000 */
.L_x_9571:
[----:B------:R-:W-:-:S04]  /*2ed0*/  FMUL.FTZ R0, R0, 1 ;  /* 0x3f80000000007820 */ /* 0x000fc80000410000 */
[----:B------:R0:W2:Y:S01]  /*2ee0*/  F2F.F64.F32 R18, R0 ;  /* 0x0000000000127310 */ /* 0x0000a20000201800 */
[----:B------:R-:W-:Y:S05]  /*2ef0*/  BRA `(.L_x_9546) ;  /* 0x000001a000007947 */ /* 0x000fea0003800000 */
.L_x_9545:
        /* <DEDUP_REMOVED lines=18> */
[----:B01---5:R-:W-:Y:S05]  /*3020*/  CALL.ABS.NOINC R2 ;  /* 0x0000000002007343 */ /* 0x023fea0003c00000 */
[----:B------:R-:W-:Y:S01]  /*3030*/  CS2R R18, SRZ ;  /* 0x0000000000127805 */ /* 0x000fe2000001ff00 */
[----:B------:R-:W-:Y:S05]  /*3040*/  BRA `(.L_x_9546) ;  /* 0x0000005000007947 */ /* 0x000fea0003800000 */
.L_x_9570:
[----:B------:R-:W2:Y:S02]  /*3050*/  LDG.E.64 R18, [R2.64] ;  /* 0x0000002402127981 */ /* 0x000ea4000c1e1b00 */
[----:B--2---:R-:W0:Y:S01]  /*3060*/  I2F.F64.U64 R18, R18 ;  /* 0x0000001200127312 */ /* 0x004e220000301800 */
[----:B------:R-:W-:Y:S05]  /*3070*/  BRA `(.L_x_9546) ;  /* 0x0000002000007947 */ /* 0x000fea0003800000 */
.L_x_9569:
[----:B------:R-:W2:Y:S02]  /*3080*/  LDG.E R2, [R2.64] ;  /* 0x0000002402027981 */ /* 0x000ea4000c1e1900 */
[----:B--2---:R0:W2:Y:S02]  /*3090*/  I2F.F64.U32 R18, R2 ;  /* 0x0000000200127312 */ /* 0x0040a40000201800 */
.L_x_9546:
        /* <DEDUP_REMOVED lines=15> */
[----:B---3--:R-:W0:Y:S01]  /*3190*/  I2F.F64.S16 R2, R2 ;  /* 0x0000000200027312 */ /* 0x008e220000101c00 */
[----:B------:R-:W-:Y:S05]  /*31a0*/  BRA `(.L_x_9578) ;  /* 0x00000e2000007947 */ /* 0x000fea0003800000 */
.L_x_9576:
[----:B------:R-:W3:Y:S02]  /*31b0*/  LDG.E.U8 R2, [R4.64] ;  /* 0x0000002404027981 */ /* 0x000ee4000c1e1100 */
[----:B---3--:R-:W0:Y:S01]  /*31c0*/  I2F.F64.U16 R2, R2 ;  /* 0x0000000200027312 */ /* 0x008e220000101800 */
[----:B------:R-:W-:Y:S05]  /*31d0*/  BRA `(.L_x_9578) ;  /* 0x00000df000007947 */ /* 0x000fea0003800000 */
.L_x_9575:
[----:B------:R-:W-:-:S13]  /*31e0*/  ISETP.NE.AND P0, PT, R0, 0x2, PT ;  /* 0x000000020000780c */ /* 0x000fda0003f05270 */
[----:B------:R-:W-:Y:S05]  /*31f0*/  @!P0 BRA `(.L_x_9579) ;  /* 0x000000a000008947 */ /* 0x000fea0003800000 */
[----:B------:R-:W-:-:S13]  /*3200*/  ISETP.NE.AND P0, PT, R0, 0x3, PT ;  /* 0x000000030000780c */ /* 0x000fda0003f05270 */
[----:B------:R-:W-:Y:S05]  /*3210*/  @!P0 BRA `(.L_x_9580) ;  /* 0x0000005000008947 */ /* 0x000fea0003800000 */
[----:B------:R-:W-:-:S13]  /*3220*/  ISETP.NE.AND P0, PT, R0, 0x4, PT ;  /* 0x000000040000780c */ /* 0x000fda0003f05270 */
[----:B------:R-:W-:Y:S05]  /*3230*/  @P0 BRA `(.L_x_9577) ;  /* 0x00000bf000000947 */ /* 0x000fea0003800000 */
[----:B------:R-:W3:Y:S02]  /*3240*/  LDG.E.64 R2, [R4.64] ;  /* 0x0000002404027981 */ /* 0x000ee4000c1e1b00 */
[----:B---3--:R-:W0:Y:S01]  /*3250*/  I2F.F64.S64 R2, R2 ;  /* 0x0000000200027312 */ /* 0x008e220000301c00 */
[----:B------:R-:W-:Y:S05]  /*3260*/  BRA `(.L_x_9578) ;  /* 0x00000d6000007947 */ /* 0x000fea0003800000 */
.L_x_9580:
[----:B------:R-:W3:Y:S02]  /*3270*/  LDG.E R2, [R4.64] ;  /* 0x0000002404027981 */ /* 0x000ee4000c1e1900 */
[----:B---3--:R-:W0:Y:S01]  /*3280*/  I2F.F64 R2, R2 ;  /* 0x0000000200027312 */ /* 0x008e220000201c00 */
[----:B------:R-:W-:Y:S05]  /*3290*/  BRA `(.L_x_9578) ;  /* 0x00000d3000007947 */ /* 0x000fea0003800000 */
.L_x_9579:
[----:B------:R-:W3:Y:S02]  /*32a0*/  LDG.E.U16 R2, [R4.64] ;  /* 0x0000002404027981 */ /* 0x000ee4000c1e1500 */
[----:B---3--:R-:W0:Y:S01]  /*32b0*/  I2F.F64.S16 R2, R2 ;  /* 0x0000000200027312 */ /* 0x008e220000101c00 */
[----:B------:R-:W-:Y:S05]  /*32c0*/  BRA `(.L_x_9578) ;  /* 0x00000d0000007947 */ /* 0x000fea0003800000 */
.L_x_9574:
[----:B------:R-:W-:-:S13]  /*32d0*/  ISETP.GT.AND P0, PT, R0, 0x6, PT ;  /* 0x000000060000780c */ /* 0x000fda0003f04270 */
[----:B------:R-:W-:Y:S05]  /*32e0*/  @P0 BRA `(.L_x_9581) ;  /* 0x000000d000000947 */ /* 0x000fea0003800000 */
[----:B------:R-:W-:-:S13]  /*32f0*/  ISETP.NE.AND P0, PT, R0, 0x5, PT ;  /* 0x000000050000780c */ /* 0x000fda0003f05270 */
[----:B------:R-:W-:Y:S05]  /*3300*/  @!P0 BRA `(.L_x_9582) ;  /* 0x0000006000008947 */ /* 0x000fea0003800000 */
[----:B------:R-:W-:-:S13]  /*3310*/  ISETP.NE.AND P0, PT, R0, 0x6, PT ;  /* 0x000000060000780c */ /* 0x000fda0003f05270 */
[----:B------:R-:W-:Y:S05]  /*3320*/  @P0 BRA `(.L_x_9577) ;  /* 0x00000b0000000947 */ /* 0x000fea0003800000 */
[----:B------:R-:W3:Y:S02]  /*3330*/  LDG.E R2, [R4.64] ;  /* 0x0000002404027981 */ /* 0x000ee4000c1e1900 */
[----:B---3--:R-:W-:-:S06]  /*3340*/  FMUL.FTZ R2, R2, 1 ;  /* 0x3f80000002027820 */ /* 0x008fcc0000410000 */
[----:B------:R-:W0:Y:S01]  /*3350*/  F2F.F64.F32 R2, R2 ;  /* 0x0000000200027310 */ /* 0x000e220000201800 */
[----:B------:R-:W-:Y:S05]  /*3360*/  BRA `(.L_x_9578) ;  /* 0x00000c6000007947 */ /* 0x000fea0003800000 */
.L_x_9582:
[----:B------:R-:W3:Y:S02]  /*3370*/  LDG.E.U16 R0, [R4.64] ;  /* 0x0000002404007981 */ /* 0x000ee4000c1e1500 */
[----:B---3--:R-:W-:-:S05]  /*3380*/  HADD2.F32 R0, -RZ, R0.H0_H0 ;  /* 0x20000000ff007230 */ /* 0x008fca0000004100 */
[----:B------:R-:W-:-:S04]  /*3390*/  FMUL.FTZ R0, R0, 1 ;  /* 0x3f80000000007820 */ /* 0x000fc80000410000 */
[----:B------:R0:W3:Y:S01]  /*33a0*/  F2F.F64.F32 R2, R0 ;  /* 0x0000000000027310 */ /* 0x0000e20000201800 */
[----:B------:R-:W-:Y:S05]  /*33b0*/  BRA `(.L_x_9578) ;  /* 0x00000c1000007947 */ /* 0x000fea0003800000 */
.L_x_9581:
[----:B------:R-:W-:-:S13]  /*33c0*/  ISETP.NE.AND P0, PT, R0, 0x7, PT ;  /* 0x000000070000780c */ /* 0x000fda0003f05270 */
[----:B------:R-:W-:Y:S05]  /*33d0*/  @!P0 BRA `(.L_x_9583) ;  /* 0x000000d000008947 */ /* 0x000fea0003800000 */
        /* <DEDUP_REMOVED lines=8> */
.L_x_9584:
[----:B------:R-:W3:Y:S02]  /*3460*/  LDG.E.U16 R4, [R4.64] ;  /* 0x0000002404047981 */ /* 0x000ee4000c1e1500 */
[----:B---3--:R-:W-:-:S05]  /*3470*/  HADD2.F32 R0, -RZ, R4.H0_H0 ;  /* 0x20000004ff007230 */ /* 0x008fca0000004100 */
[----:B------:R-:W-:-:S04]  /*3480*/  FMUL.FTZ R0, R0, 1 ;  /* 0x3f80000000007820 */ /* 0x000fc80000410000 */
[----:B------:R0:W3:Y:S01]  /*3490*/  F2F.F64.F32 R2, R0 ;  /* 0x0000000000027310 */ /* 0x0000e20000201800 */
[----:B------:R-:W-:Y:S05]  /*34a0*/  BRA `(.L_x_9578) ;  /* 0x00000b2000007947 */ /* 0x000fea0003800000 */
.L_x_9583:
[----:B------:R0:W5:Y:S01]  /*34b0*/  LDG.E.64 R2, [R4.64] ;  /* 0x0000002404027981 */ /* 0x000162000c1e1b00 */
[----:B------:R-:W-:Y:S05]  /*34c0*/  BRA `(.L_x_9578) ;  /* 0x00000b0000007947 */ /* 0x000fea0003800000 */
.L_x_9573:
        /* <DEDUP_REMOVED lines=11> */
[----:B------:R-:W-:Y:S01]  /*3580*/  FSEL R3, RZ, 1.875, !P0 ;  /* 0x3ff00000ff037808 */ /* 0x000fe20004000000 */
[----:B------:R-:W-:Y:S05]  /*3590*/  BRA `(.L_x_9578) ;  /* 0x00000a3000007947 */ /* 0x000fea0003800000 */
.L_x_9587:
[----:B------:R0:W5:Y:S01]  /*35a0*/  LDG.E.64 R2, [R4.64] ;  /* 0x0000002404027981 */ /* 0x000162000c1e1b00 */
[----:B------:R-:W-:Y:S05]  /*35b0*/  BRA `(.L_x_9578) ;  /* 0x00000a1000007947 */ /* 0x000fea0003800000 */
.L_x_9586:
        /* <DEDUP_REMOVED lines=24> */
[----:B------:R-:W-:-:S05]  /*3740*/  LOP3.LUT R3, R3, 0x80000000, R0, 0xf8, !PT ;  /* 0x8000000003037812 */ /* 0x000fca00078ef800 */
[----:B------:R-:W-:-:S06]  /*3750*/  FMUL.FTZ R3, R3, 1 ;  /* 0x3f80000003037820 */ /* 0x000fcc0000410000 */
[----:B------:R-:W0:Y:S01]  /*3760*/  F2F.F64.F32 R2, R3 ;  /* 0x0000000300027310 */ /* 0x000e220000201800 */
[----:B------:R-:W-:Y:S05]  /*3770*/  BRA `(.L_x_9578) ;  /* 0x0000085000007947 */ /* 0x000fea0003800000 */
.L_x_9589:
[----:B------:R-:W3:Y:S02]  /*3780*/  LDG.E.U8 R3, [R4.64] ;  /* 0x0000002404037981 */ /* 0x000ee4000c1e1100 */
        /* <DEDUP_REMOVED lines=14> */
.L_x_9588:
[----:B------:R-:W3:Y:S02]  /*3870*/  LDG.E.U16 R0, [R4.64] ;  /* 0x0000002404007981 */ /* 0x000ee4000c1e1500 */
[----:B---3--:R-:W-:-:S05]  /*3880*/  PRMT R0, RZ, 0x5410, R0 ;  /* 0x00005410ff007816 */ /* 0x008fca0000000000 */
[----:B------:R-:W-:-:S04]  /*3890*/  FMUL.FTZ R0, R0, 1 ;  /* 0x3f80000000007820 */ /* 0x000fc80000410000 */
[----:B------:R0:W3:Y:S01]  /*38a0*/  F2F.F64.F32 R2, R0 ;  /* 0x0000000000027310 */ /* 0x0000e20000201800 */
[----:B------:R-:W-:Y:S05]  /*38b0*/  BRA `(.L_x_9578) ;  /* 0x0000071000007947 */ /* 0x000fea0003800000 */
.L_x_9585:
        /* <DEDUP_REMOVED lines=9> */
[----:B---3--:R-:W0:Y:S01]  /*3950*/  I2F.F64.U16 R2, R2 ;  /* 0x0000000200027312 */ /* 0x008e220000101800 */
[----:B------:R-:W-:Y:S05]  /*3960*/  BRA `(.L_x_9578) ;  /* 0x0000066000007947 */ /* 0x000fea0003800000 */
.L_x_9592:
        /* <DEDUP_REMOVED lines=21> */
.L_x_9596:
[----:B------:R-:W-:Y:S05]  /*3ac0*/  BSYNC B1 ;  /* 0x0000000000017941 */ /* 0x000fea0003800000 */
.L_x_9595:
[----:B------:R-:W-:Y:S01]  /*3ad0*/  LEA R3, R0, 0x3b800000, 0x17 ;  /* 0x3b80000000037811 */ /* 0x000fe200078eb8ff */
[----:B------:R-:W-:-:S05]  /*3ae0*/  IMAD.SHL.U32 R0, R2, 0x100000, RZ ;  /* 0x0010000002007824 */ /* 0x000fca00078e00ff */
[----:B------:R-:W-:Y:S02]  /*3af0*/  LOP3.LUT R0, R3, R0, R4, 0xfe, !PT ;  /* 0x0000000003007212 */ /* 0x000fe400078efe04 */
.L_x_9594:
[----:B------:R-:W-:Y:S05]  /*3b00*/  BSYNC B0 ;  /* 0x0000000000007941 */ /* 0x000fea0003800000 */
.L_x_9593:
[----:B------:R-:W-:-:S04]  /*3b10*/  FMUL.FTZ R0, R0, 1 ;  /* 0x3f80000000007820 */ /* 0x000fc80000410000 */
[----:B------:R0:W3:Y:S01]  /*3b20*/  F2F.F64.F32 R2, R0 ;  /* 0x0000000000027310 */ /* 0x0000e20000201800 */
[----:B------:R-:W-:Y:S05]  /*3b30*/  BRA `(.L_x_9578) ;  /* 0x0000049000007947 */ /* 0x000fea0003800000 */
.L_x_9591:
        /* <DEDUP_REMOVED lines=21> */
.L_x_9600:
[----:B------:R-:W-:Y:S05]  /*3c90*/  BSYNC B1 ;  /* 0x0000000000017941 */ /* 0x000fea0003800000 */
.L_x_9599:
[----:B------:R-:W-:Y:S01]  /*3ca0*/  LEA R3, R0, 0x37800000, 0x17 ;  /* 0x3780000000037811 */ /* 0x000fe200078eb8ff */
[----:B------:R-:W-:-:S05]  /*3cb0*/  IMAD.SHL.U32 R0, R2, 0x200000, RZ ;  /* 0x0020000002007824 */ /* 0x000fca00078e00ff */
[----:B------:R-:W-:Y:S02]  /*3cc0*/  LOP3.LUT R0, R3, R0, R4, 0xfe, !PT ;  /* 0x0000000003007212 */ /* 0x000fe400078efe04 */
.L_x_9598:
[----:B------:R-:W-:Y:S05]  /*3cd0*/  BSYNC B0 ;  /* 0x0000000000007941 */ /* 0x000fea0003800000 */
.L_x_9597:
[----:B------:R-:W-:-:S04]  /*3ce0*/  FMUL.FTZ R0, R0, 1 ;  /* 0x3f80000000007820 */ /* 0x000fc80000410000 */
[----:B------:R0:W3:Y:S01]  /*3cf0*/  F2F.F64.F32 R2, R0 ;  /* 0x0000000000027310 */ /* 0x0000e20000201800 */
[----:B------:R-:W-:Y:S05]  /*3d00*/  BRA `(.L_x_9578) ;  /* 0x000002c000007947 */ /* 0x000fea0003800000 */
.L_x_9590:
        /* <DEDUP_REMOVED lines=14> */
.L_x_9604:
[----:B------:R-:W-:Y:S05]  /*3df0*/  BSYNC B0 ;  /* 0x0000000000007941 */ /* 0x000fea0003800000 */
.L_x_9603:
[----:B------:R-:W-:-:S04]  /*3e00*/  FMUL.FTZ R0, R0, 1 ;  /* 0x3f80000000007820 */ /* 0x000fc80000410000 */
[----:B------:R0:W3:Y:S01]  /*3e10*/  F2F.F64.F32 R2, R0 ;  /* 0x0000000000027310 */ /* 0x0000e20000201800 */
[----:B------:R-:W-:Y:S05]  /*3e20*/  BRA `(.L_x_9578) ;  /* 0x000001a000007947 */ /* 0x000fea0003800000 */
.L_x_9577:
        /* <DEDUP_REMOVED lines=20> */
[----:B------:R-:W-:Y:S05]  /*3f70*/  BRA `(.L_x_9578) ;  /* 0x0000005000007947 */ /* 0x000fea0003800000 */
.L_x_9602:
[----:B------:R-:W3:Y:S02]  /*3f80*/  LDG.E.64 R2, [R4.64] ;  /* 0x0000002404027981 */ /* 0x000ee4000c1e1b00 */
[----:B---3--:R-:W0:Y:S01]  /*3f90*/  I2F.F64.U64 R2, R2 ;  /* 0x0000000200027312 */ /* 0x008e220000301800 */
[----:B------:R-:W-:Y:S05]  /*3fa0*/  BRA `(.L_x_9578) ;  /* 0x0000002000007947 */ /* 0x000fea0003800000 */
.L_x_9601:
[----:B------:R-:W3:Y:S02]  /*3fb0*/  LDG.E R2, [R4.64] ;  /* 0x0000002404027981 */ /* 0x000ee4000c1e1900 */
[----:B---3--:R-:W0:Y:S02]  /*3fc0*/  I2F.F64.U32 R2, R2 ;  /* 0x0000000200027312 */ /* 0x008e240000201800 */
.L_x_9578:
[----:B------:R-:W4:Y:S01]  /*3fd0*/  LDC.U8 R6, c[0x0][0x460] ;  /* 0x00011800ff067b82 */ /* 0x000f220000000000 */
[----:B--2--5:R-:W2:-:S06]  /*3fe0*/  DMUL R18, R18, c[0x0][0x450] ;  /* 0x0001140012127a28 */ /* 0x024e8c0000000000 */
[----:B0-23--:R-:W0:-:S06]  /*3ff0*/  DMUL R4, R18, R2 ;  /* 0x0000000212047228 */ /* 0x00de0c0000000000 */
[----:B01----:R0:W1:Y:S01]  /*4000*/  DFMA R4, R22, c[0x0][0x448], R4 ;  /* 0x0001120016047a2b */ /* 0x0030620000000004 */
[----:B----4-:R-:W-:-:S04]  /*4010*/  PRMT R0, R6, 0x9910, RZ ;  /* 0x0000991006007816 */ /* 0x010fc800000000ff */
[----:B------:R-:W-:-:S13]  /*4020*/  ISETP.GT.AND P0, PT, R0, 0x9, PT ;  /* 0x000000090000780c */ /* 0x000fda0003f04270 */
[----:B------:R-:W-:Y:S05]  /*4030*/  @P0 BRA `(.L_x_9605) ;  /* 0x0000044000000947 */ /* 0x000fea0003800000 */
[----:B01----:R-:W-:-:S13]  /*4040*/  ISETP.GT.AND P0, PT, R0, 0x4, PT ;  /* 0x000000040000780c */ /* 0x003fda0003f04270 */
        /* <DEDUP_REMOVED lines=10> */
.L_x_9608:
[----:B------:R-:W0:Y:S02]  /*40f0*/  F2I.S64.F64.TRUNC R4, R4 ;  /* 0x0000000400047311 */ /* 0x000e24000030d900 */
[----:B0-----:R-:W-:-:S05]  /*4100*/  IMAD.MOV.U32 R3, RZ, RZ, R4 ;  /* 0x000000ffff037224 */ /* 0x001fca00078e0004 */
[----:B------:R0:W-:Y:S01]  /*4110*/  STG.E.U8 [R16.64], R3 ;  /* 0x0000000310007986 */ /* 0x0001e2000c101124 */
[----:B------:R-:W-:Y:S05]  /*4120*/  BRA `(.L_x_9610) ;  /* 0x00000ed000007947 */ /* 0x000fea0003800000 */
.L_x_9607:
        /* <DEDUP_REMOVED lines=9> */
.L_x_9612:
[----:B------:R-:W0:Y:S02]  /*41c0*/  F2I.F64.TRUNC R5, R4 ;  /* 0x0000000400057311 */ /* 0x000e24000030d100 */
[----:B0-----:R0:W-:Y:S01]  /*41d0*/  STG.E [R16.64], R5 ;  /* 0x0000000510007986 */ /* 0x0011e2000c101924 */
[----:B------:R-:W-:Y:S05]  /*41e0*/  BRA `(.L_x_9610) ;  /* 0x00000e1000007947 */ /* 0x000fea0003800000 */
.L_x_9611:
[----:B------:R-:W0:Y:S02]  /*41f0*/  F2I.F64.TRUNC R5, R4 ;  /* 0x0000000400057311 */ /* 0x000e24000030d100 */
[----:B0-----:R0:W-:Y:S01]  /*4200*/  STG.E.U16 [R16.64], R5 ;  /* 0x0000000510007986 */ /* 0x0011e2000c101524 */
[----:B------:R-:W-:Y:S05]  /*4210*/  BRA `(.L_x_9610) ;  /* 0x00000de000007947 */ /* 0x000fea0003800000 */
.L_x_9606:
        /* <DEDUP_REMOVED lines=11> */
.L_x_9614:
[----:B------:R-:W0:Y:S01]  /*42d0*/  F2F.F32.F64 R0, R4 ;  /* 0x0000000400007310 */ /* 0x000e220000301000 */
[----:B------:R-:W0:-:S14]  /*42e0*/  DSETP.GEU.AND P0, PT, |R4|, c[0x2][0x0], PT ;  /* 0x008000000400762a */ /* 0x000e1c0003f0e200 */
[----:B0-----:R-:W-:-:S05]  /*42f0*/  @!P0 FMUL R0, R0, 1.175494350822287508e-38 ;  /* 0x0080000000008820 */ /* 0x001fca0000400000 */
[----:B------:R-:W-:-:S05]  /*4300*/  F2FP.PACK_AB R0, RZ, R0 ;  /* 0x00000000ff00723e */ /* 0x000fca00000000ff */
[----:B------:R0:W-:Y:S01]  /*4310*/  STG.E.U16 [R16.64], R0 ;  /* 0x0000000010007986 */ /* 0x0001e2000c101524 */
[----:B------:R-:W-:Y:S05]  /*4320*/  BRA `(.L_x_9610) ;  /* 0x00000cd000007947 */ /* 0x000fea0003800000 */
.L_x_9613:
        /* <DEDUP_REMOVED lines=8> */
[----:B------:R-:W-:-:S13]  /*43b0*/  IMAD.MOV.U32 R3, RZ, RZ, RZ ;  /* 0x000000ffff037224 */ /* 0x000fda00078e00ff */
[----:B0-----:R-:W-:-:S05]  /*43c0*/  @!P0 FMUL R2, R2, 1.175494350822287508e-38 ;  /* 0x0080000002028820 */ /* 0x001fca0000400000 */
[----:B------:R0:W-:Y:S01]  /*43d0*/  STG.E.64 [R16.64], R2 ;  /* 0x0000000210007986 */ /* 0x0001e2000c101b24 */
[----:B------:R-:W-:Y:S05]  /*43e0*/  BRA `(.L_x_9610) ;  /* 0x00000c1000007947 */ /* 0x000fea0003800000 */
.L_x_9616:
[----:B------:R-:W0:Y:S01]  /*43f0*/  F2F.F32.F64 R0, R4 ;  /* 0x0000000400007310 */ /* 0x000e220000301000 */
[----:B------:R-:W0:-:S14]  /*4400*/  DSETP.GEU.AND P0, PT, |R4|, c[0x2][0x0], PT ;  /* 0x008000000400762a */ /* 0x000e1c0003f0e200 */
[----:B0-----:R-:W-:-:S05]  /*4410*/  @!P0 FMUL R0, R0, 1.175494350822287508e-38 ;  /* 0x0080000000008820 */ /* 0x001fca0000400000 */
[----:B------:R-:W-:-:S04]  /*4420*/  F2FP.PACK_AB R3, RZ, R0 ;  /* 0x00000000ff03723e */ /* 0x000fc800000000ff */
[----:B------:R-:W-:-:S05]  /*4430*/  PRMT R3, R3, 0x5410, RZ ;  /* 0x0000541003037816 */ /* 0x000fca00000000ff */
[----:B------:R0:W-:Y:S01]  /*4440*/  STG.E [R16.64], R3 ;  /* 0x0000000310007986 */ /* 0x0001e2000c101924 */
[----:B------:R-:W-:Y:S05]  /*4450*/  BRA `(.L_x_9610) ;  /* 0x00000ba000007947 */ /* 0x000fea0003800000 */
.L_x_9615:
[----:B------:R0:W-:Y:S01]  /*4460*/  STG.E.64 [R16.64], R4 ;  /* 0x0000000410007986 */ /* 0x0001e2000c101b24 */
[----:B------:R-:W-:Y:S05]  /*4470*/  BRA `(.L_x_9610) ;  /* 0x00000b8000007947 */ /* 0x000fea0003800000 */
.L_x_9605:
[----:B01----:R-:W-:-:S13]  /*4480*/  ISETP.GT.AND P0, PT, R0, 0x18, PT ;  /* 0x000000180000780c */ /* 0x003fda0003f04270 */
        /* <DEDUP_REMOVED lines=8> */
[----:B0-----:R-:W-:-:S05]  /*4510*/  SEL R3, RZ, 0x1, !P0 ;  /* 0x00000001ff037807 */ /* 0x001fca0004000000 */
[----:B------:R0:W-:Y:S01]  /*4520*/  STG.E.U8 [R16.64], R3 ;  /* 0x0000000310007986 */ /* 0x0001e2000c101124 */
[----:B------:R-:W-:Y:S05]  /*4530*/  BRA `(.L_x_9610) ;  /* 0x00000ac000007947 */ /* 0x000fea0003800000 */
.L_x_9619:
[----:B------:R-:W-:-:S05]  /*4540*/  CS2R R6, SRZ ;  /* 0x0000000000067805 */ /* 0x000fca000001ff00 */
[----:B------:R0:W-:Y:S01]  /*4550*/  STG.E.128 [R16.64], R4 ;  /* 0x0000000410007986 */ /* 0x0001e2000c101d24 */
[----:B------:R-:W-:Y:S05]  /*4560*/  BRA `(.L_x_9610) ;  /* 0x00000a9000007947 */ /* 0x000fea0003800000 */
.L_x_9618:
        /* <DEDUP_REMOVED lines=23> */
.L_x_9623:
[----:B------:R-:W-:Y:S05]  /*46e0*/  BSYNC B0 ;  /* 0x0000000000007941 */ /* 0x000fea0003800000 */
.L_x_9622:
[----:B------:R-:W-:-:S05]  /*46f0*/  LOP3.LUT R3, R0, R3, RZ, 0xfc, !PT ;  /* 0x0000000300037212 */ /* 0x000fca00078efcff */
[----:B------:R0:W-:Y:S01]  /*4700*/  STG.E.U8 [R16.64], R3 ;  /* 0x0000000310007986 */ /* 0x0001e2000c101124 */
[----:B------:R-:W-:Y:S05]  /*4710*/  BRA `(.L_x_9610) ;  /* 0x000008e000007947 */ /* 0x000fea0003800000 */
.L_x_9621:
        /* <DEDUP_REMOVED lines=15> */
.L_x_9625:
[----:B------:R-:W-:Y:S01]  /*4810*/  IMAD.MOV.U32 R0, RZ, RZ, 0x7f ;  /* 0x0000007fff007424 */ /* 0x000fe200078e00ff */
[----:B------:R-:W-:-:S04]  /*4820*/  ISETP.GT.U32.AND P0, PT, R2, 0x7f800000, PT ;  /* 0x7f8000000200780c */ /* 0x000fc80003f04070 */
[----:B------:R-:W-:-:S04]  /*4830*/  SEL R0, R0, 0x7c, P0 ;  /* 0x0000007c00007807 */ /* 0x000fc80000000000 */
.L_x_9626:
[----:B------:R-:W-:Y:S05]  /*4840*/  BSYNC B0 ;  /* 0x0000000000007941 */ /* 0x000fea0003800000 */
.L_x_9624:
[----:B------:R-:W-:-:S04]  /*4850*/  LOP3.LUT R2, R3, 0x80000000, RZ, 0xc0, !PT ;  /* 0x8000000003027812 */ /* 0x000fc800078ec0ff */
[----:B------:R-:W-:-:S04]  /*4860*/  SHF.R.U32.HI R3, RZ, 0x18, R2 ;  /* 0x00000018ff037819 */ /* 0x000fc80000011602 */
[----:B------:R-:W-:-:S05]  /*4870*/  LOP3.LUT R3, R0, R3, RZ, 0xfc, !PT ;  /* 0x0000000300037212 */ /* 0x000fca00078efcff */
[----:B------:R0:W-:Y:S01]  /*4880*/  STG.E.U8 [R16.64], R3 ;  /* 0x0000000310007986 */ /* 0x0001e2000c101124 */
[----:B------:R-:W-:Y:S05]  /*4890*/  BRA `(.L_x_9610) ;  /* 0x0000076000007947 */ /* 0x000fea0003800000 */
.L_x_9620:
[----:B------:R-:W0:Y:S01]  /*48a0*/  F2F.F32.F64 R0, R4 ;  /* 0x0000000400007310 */ /* 0x000e220000301000 */
[----:B------:R-:W0:-:S14]  /*48b0*/  DSETP.GEU.AND P0, PT, |R4|, c[0x2][0x0], PT ;  /* 0x008000000400762a */ /* 0x000e1c0003f0e200 */
[----:B0-----:R-:W-:-:S05]  /*48c0*/  @!P0 FMUL R0, R0, 1.175494350822287508e-38 ;  /* 0x0080000000008820 */ /* 0x001fca0000400000 */
[----:B------:R-:W-:-:S05]  /*48d0*/  F2FP.BF16.PACK_AB R0, RZ, R0 ;  /* 0x00000000ff00723e */ /* 0x000fca00000010ff */
[----:B------:R0:W-:Y:S01]  /*48e0*/  STG.E.U16 [R16.64], R0 ;  /* 0x0000000010007986 */ /* 0x0001e2000c101524 */
[----:B------:R-:W-:Y:S05]  /*48f0*/  BRA `(.L_x_9610) ;  /* 0x0000070000007947 */ /* 0x000fea0003800000 */
.L_x_9617:
        /* <DEDUP_REMOVED lines=11> */
.L_x_9629:
        /* <DEDUP_REMOVED lines=19> */
.L_x_9632:
[----:B------:R-:W-:-:S04]  /*4ae0*/  LOP3.LUT R2, R3, 0x80000000, RZ, 0xc0, !PT ;  /* 0x8000000003027812 */ /* 0x000fc800078ec0ff */
[----:B------:R-:W-:-:S04]  /*4af0*/  SHF.R.U32.HI R3, RZ, 0x18, R2 ;  /* 0x00000018ff037819 */ /* 0x000fc80000011602 */
[----:B------:R-:W-:-:S04]  /*4b00*/  LOP3.LUT R0, R0, R3, RZ, 0xfc, !PT ;  /* 0x0000000300007212 */ /* 0x000fc800078efcff */
[----:B------:R-:W-:Y:S02]  /*4b10*/  PRMT R8, R0, 0x7610, R8 ;  /* 0x0000761000087816 */ /* 0x000fe40000000008 */
.L_x_9631:
[----:B------:R-:W-:Y:S05]  /*4b20*/  BSYNC B0 ;  /* 0x0000000000007941 */ /* 0x000fea0003800000 */
.L_x_9630:
[----:B------:R0:W-:Y:S01]  /*4b30*/  STG.E.U8 [R16.64], R8 ;  /* 0x0000000810007986 */ /* 0x0001e2000c101124 */
[----:B------:R-:W-:Y:S05]  /*4b40*/  BRA `(.L_x_9610) ;  /* 0x000004b000007947 */ /* 0x000fea0003800000 */
.L_x_9628:
        /* <DEDUP_REMOVED lines=19> */
.L_x_9635:
[----:B------:R-:W-:-:S04]  /*4c80*/  LOP3.LUT R2, R3, 0x80000000, RZ, 0xc0, !PT ;  /* 0x8000000003027812 */ /* 0x000fc800078ec0ff */
[----:B------:R-:W-:-:S04]  /*4c90*/  SHF.R.U32.HI R3, RZ, 0x18, R2 ;  /* 0x00000018ff037819 */ /* 0x000fc80000011602 */
[----:B------:R-:W-:-:S04]  /*4ca0*/  LOP3.LUT R0, R0, R3, RZ, 0xfc, !PT ;  /* 0x0000000300007212 */ /* 0x000fc800078efcff */
[----:B------:R-:W-:Y:S02]  /*4cb0*/  PRMT R8, R0, 0x7610, R8 ;  /* 0x0000761000087816 */ /* 0x000fe40000000008 */
.L_x_9634:
[----:B------:R-:W-:Y:S05]  /*4cc0*/  BSYNC B0 ;  /* 0x0000000000007941 */ /* 0x000fea0003800000 */
.L_x_9633:
[----:B------:R0:W-:Y:S01]  /*4cd0*/  STG.E.U8 [R16.64], R8 ;  /* 0x0000000810007986 */ /* 0x0001e2000c101124 */
[----:B------:R-:W-:Y:S05]  /*4ce0*/  BRA `(.L_x_9610) ;  /* 0x0000031000007947 */ /* 0x000fea0003800000 */
.L_x_9627:
        /* <DEDUP_REMOVED lines=24> */
.L_x_9609:
        /* <DEDUP_REMOVED lines=20> */
.L_x_9637:
[----:B------:R-:W0:Y:S02]  /*4fb0*/  F2I.U64.F64.TRUNC R4, R4 ;  /* 0x0000000400047311 */ /* 0x000e24000030d800 */
[----:B0-----:R0:W-:Y:S01]  /*4fc0*/  STG.E.64 [R16.64], R4 ;  /* 0x0000000410007986 */ /* 0x0011e2000c101b24 */
[----:B------:R-:W-:Y:S05]  /*4fd0*/  BRA `(.L_x_9610) ;  /* 0x0000002000007947 */ /* 0x000fea0003800000 */
.L_x_9636:
[----:B------:R-:W0:Y:S02]  /*4fe0*/  F2I.U32.F64.TRUNC R5, R4 ;  /* 0x0000000400057311 */ /* 0x000e24000030d000 */
[----:B0-----:R0:W-:Y:S02]  /*4ff0*/  STG.E [R16.64], R5 ;  /* 0x0000000510007986 */ /* 0x0011e4000c101924 */
.L_x_9610:
[----:B------:R-:W-:-:S05]  /*5000*/  IMAD R24, R27, 0x200, R24 ;  /* 0x000002001b187824 */ /* 0x000fca00078e0218 */
[----:B------:R-:W-:Y:S02]  /*5010*/  IADD3 R25, R24, 0x80, RZ ;  /* 0x0000008018197810 */ /* 0x000fe40007ffe0ff */
.L_x_9507:
[----:B------:R-:W-:Y:S05]  /*5020*/  BSYNC B6 ;  /* 0x0000000000067941 */ /* 0x000fea0003800000 */
.L_x_9506:
        /* <DEDUP_REMOVED lines=284> */
.L_x_9640:
        /* <DEDUP_REMOVED lines=19> */
.L_x_9644:
[----:B------:R-:W2:Y:S02]  /*6320*/  LDG.E.U8 R2, [R2.64] ;  /* 0x0000002402027981 */ /* 0x000ea4000c1e1100 */
[----:B--2---:R0:W1:Y:S01]  /*6330*/  I2F.F64.U16 R22, R2 ;  /* 0x0000000200167312 */ /* 0x0040620000101800 */
[----:B------:R-:W-:Y:S05]  /*6340*/  BRA `(.L_x_9646) ;  /* 0x00000df000007947 */ /* 0x000fea0003800000 */
.L_x_9643:
        /* <DEDUP_REMOVED lines=9> */
.L_x_9648:
[----:B------:R-:W2:Y:S02]  /*63e0*/  LDG.E R2, [R2.64] ;  /* 0x0000002402027981 */ /* 0x000ea4000c1e1900 */
[----:B--2---:R0:W1:Y:S01]  /*63f0*/  I2F.F64 R22, R2 ;  /* 0x0000000200167312 */ /* 0x0040620000201c00 */
[----:B------:R-:W-:Y:S05]  /*6400*/  BRA `(.L_x_9646) ;  /* 0x00000d3000007947 */ /* 0x000fea0003800000 */
.L_x_9647:
[----:B------:R-:W2:Y:S02]  /*6410*/  LDG.E.U16 R2, [R2.64] ;  /* 0x0000002402027981 */ /* 0x000ea4000c1e1500 */
[----:B--2---:R0:W1:Y:S01]  /*6420*/  I2F.F64.S16 R22, R2 ;  /* 0x0000000200167312 */ /* 0x0040620000101c00 */
[----:B------:R-:W-:Y:S05]  /*6430*/  BRA `(.L_x_9646) ;  /* 0x00000d0000007947 */ /* 0x000fea0003800000 */
.L_x_9642:
        /* <DEDUP_REMOVED lines=10> */
.L_x_9650:
[----:B------:R-:W2:Y:S02]  /*64e0*/  LDG.E.U16 R0, [R2.64] ;  /* 0x0000002402007981 */ /* 0x000ea4000c1e1500 */
[----:B--2---:R-:W-:-:S05]  /*64f0*/  HADD2.F32 R0, -RZ, R0.H0_H0 ;  /* 0x20000000ff007230 */ /* 0x004fca0000004100 */
[----:B------:R-:W-:-:S04]  /*6500*/  FMUL.FTZ R0, R0, 1 ;  /* 0x3f80000000007820 */ /* 0x000fc80000410000 */
[----:B------:R0:W1:Y:S01]  /*6510*/  F2F.F64.F32 R22, R0 ;  /* 0x0000000000167310 */ /* 0x0000620000201800 */
[----:B------:R-:W-:Y:S05]  /*6520*/  BRA `(.L_x_9646) ;  /* 0x00000c1000007947 */ /* 0x000fea0003800000 */
.L_x_9649:
        /* <DEDUP_REMOVED lines=10> */
.L_x_9652:
[----:B------:R-:W2:Y:S02]  /*65d0*/  LDG.E.U16 R2, [R2.64] ;  /* 0x0000002402027981 */ /* 0x000ea4000c1e1500 */
[----:B--2---:R-:W-:-:S05]  /*65e0*/  HADD2.F32 R0, -RZ, R2.H0_H0 ;  /* 0x20000002ff007230 */ /* 0x004fca0000004100 */
[----:B------:R-:W-:-:S04]  /*65f0*/  FMUL.FTZ R0, R0, 1 ;  /* 0x3f80000000007820 */ /* 0x000fc80000410000 */
[----:B------:R0:W1:Y:S01]  /*6600*/  F2F.F64.F32 R22, R0 ;  /* 0x0000000000167310 */ /* 0x0000620000201800 */
[----:B------:R-:W-:Y:S05]  /*6610*/  BRA `(.L_x_9646) ;  /* 0x00000b2000007947 */ /* 0x000fea0003800000 */
.L_x_9651:
[----:B------:R0:W5:Y:S01]  /*6620*/  LDG.E.64 R22, [R2.64] ;  /* 0x0000002402167981 */ /* 0x000162000c1e1b00 */
[----:B------:R-:W-:Y:S05]  /*6630*/  BRA `(.L_x_9646) ;  /* 0x00000b0000007947 */ /* 0x000fea0003800000 */
.L_x_9641:
        /* <DEDUP_REMOVED lines=13> */
.L_x_9655:
[----:B------:R0:W5:Y:S01]  /*6710*/  LDG.E.64 R22, [R2.64] ;  /* 0x0000002402167981 */ /* 0x000162000c1e1b00 */
[----:B------:R-:W-:Y:S05]  /*6720*/  BRA `(.L_x_9646) ;  /* 0x00000a1000007947 */ /* 0x000fea0003800000 */
.L_x_9654:
        /* <DEDUP_REMOVED lines=28> */
.L_x_9657:
        /* <DEDUP_REMOVED lines=15> */
.L_x_9656:
[----:B------:R-:W2:Y:S02]  /*69e0*/  LDG.E.U16 R0, [R2.64] ;  /* 0x0000002402007981 */ /* 0x000ea4000c1e1500 */
[----:B--2---:R-:W-:-:S05]  /*69f0*/  PRMT R0, RZ, 0x5410, R0 ;  /* 0x00005410ff007816 */ /* 0x004fca0000000000 */
[----:B------:R-:W-:-:S04]  /*6a00*/  FMUL.FTZ R0, R0, 1 ;  /* 0x3f80000000007820 */ /* 0x000fc80000410000 */
[----:B------:R0:W1:Y:S01]  /*6a10*/  F2F.F64.F32 R22, R0 ;  /* 0x0000000000167310 */ /* 0x0000620000201800 */
[----:B------:R-:W-:Y:S05]  /*6a20*/  BRA `(.L_x_9646) ;  /* 0x0000071000007947 */ /* 0x000fea0003800000 */
.L_x_9653:
        /* <DEDUP_REMOVED lines=11> */
.L_x_9660:
        /* <DEDUP_REMOVED lines=21> */
.L_x_9664:
[----:B------:R-:W-:Y:S05]  /*6c30*/  BSYNC B1 ;  /* 0x0000000000017941 */ /* 0x000fea0003800000 */
.L_x_9663:
[----:B------:R-:W-:Y:S01]  /*6c40*/  LEA R3, R0, 0x3b800000, 0x17 ;  /* 0x3b80000000037811 */ /* 0x000fe200078eb8ff */
[----:B------:R-:W-:-:S05]  /*6c50*/  IMAD.SHL.U32 R0, R2, 0x100000, RZ ;  /* 0x0010000002007824 */ /* 0x000fca00078e00ff */
[----:B------:R-:W-:Y:S02]  /*6c60*/  LOP3.LUT R0, R3, R0, R4, 0xfe, !PT ;  /* 0x0000000003007212 */ /* 0x000fe400078efe04 */
.L_x_9662:
[----:B------:R-:W-:Y:S05]  /*6c70*/  BSYNC B0 ;  /* 0x0000000000007941 */ /* 0x000fea0003800000 */
.L_x_9661:
[----:B------:R-:W-:-:S04]  /*6c80*/  FMUL.FTZ R0, R0, 1 ;  /* 0x3f80000000007820 */ /* 0x000fc80000410000 */
[----:B------:R0:W1:Y:S01]  /*6c90*/  F2F.F64.F32 R22, R0 ;  /* 0x0000000000167310 */ /* 0x0000620000201800 */
[----:B------:R-:W-:Y:S05]  /*6ca0*/  BRA `(.L_x_9646) ;  /* 0x0000049000007947 */ /* 0x000fea0003800000 */
.L_x_9659:
        /* <DEDUP_REMOVED lines=21> */
.L_x_9668:
[----:B------:R-:W-:Y:S05]  /*6e00*/  BSYNC B1 ;  /* 0x0000000000017941 */ /* 0x000fea0003800000 */
.L_x_9667:
[----:B------:R-:W-:Y:S01]  /*6e10*/  LEA R3, R0, 0x37800000, 0x17 ;  /* 0x3780000000037811 */ /* 0x000fe200078eb8ff */
[----:B------:R-:W-:-:S05]  /*6e20*/  IMAD.SHL.U32 R0, R2, 0x200000, RZ ;  /* 0x0020000002007824 */ /* 0x000fca00078e00ff */
[----:B------:R-:W-:Y:S02]  /*6e30*/  LOP3.LUT R0, R3, R0, R4, 0xfe, !PT ;  /* 0x0000000003007212 */ /* 0x000fe400078efe04 */
.L_x_9666:
[----:B------:R-:W-:Y:S05]  /*6e40*/  BSYNC B0 ;  /* 0x0000000000007941 */ /* 0x000fea0003800000 */
.L_x_9665:
[----:B------:R-:W-:-:S04]  /*6e50*/  FMUL.FTZ R0, R0, 1 ;  /* 0x3f80000000007820 */ /* 0x000fc80000410000 */
[----:B------:R0:W1:Y:S01]  /*6e60*/  F2F.F64.F32 R22, R0 ;  /* 0x0000000000167310 */ /* 0x0000620000201800 */
[----:B------:R-:W-:Y:S05]  /*6e70*/  BRA `(.L_x_9646) ;  /* 0x000002c000007947 */ /* 0x000fea0003800000 */
.L_x_9658:
        /* <DEDUP_REMOVED lines=14> */
.L_x_9672:
[----:B------:R-:W-:Y:S05]  /*6f60*/  BSYNC B0 ;  /* 0x0000000000007941 */ /* 0x000fea0003800000 */
.L_x_9671:
[----:B------:R-:W-:-:S04]  /*6f70*/  FMUL.FTZ R0, R0, 1 ;  /* 0x3f80000000007820 */ /* 0x000fc80000410000 */
[----:B------:R0:W1:Y:S01]  /*6f80*/  F2F.F64.F32 R22, R0 ;  /* 0x0000000000167310 */ /* 0x0000620000201800 */
[----:B------:R-:W-:Y:S05]  /*6f90*/  BRA `(.L_x_9646) ;  /* 0x000001a000007947 */ /* 0x000fea0003800000 */
.L_x_9645:
        /* <DEDUP_REMOVED lines=21> */
.L_x_9670:
[----:B------:R-:W2:Y:S02]  /*70f0*/  LDG.E.64 R22, [R2.64] ;  /* 0x0000002402167981 */ /* 0x000ea4000c1e1b00 */
[----:B--2---:R-:W0:Y:S01]  /*7100*/  I2F.F64.U64 R22, R22 ;  /* 0x0000001600167312 */ /* 0x004e220000301800 */
[----:B------:R-:W-:Y:S05]  /*7110*/  BRA `(.L_x_9646) ;  /* 0x0000002000007947 */ /* 0x000fea0003800000 */
.L_x_9669:
[----:B------:R-:W2:Y:S02]  /*7120*/  LDG.E R2, [R2.64] ;  /* 0x0000002402027981 */ /* 0x000ea4000c1e1900 */
[----:B--2---:R0:W1:Y:S02]  /*7130*/  I2F.F64.U32 R22, R2 ;  /* 0x0000000200167312 */ /* 0x0040640000201800 */
.L_x_9646:
        /* <DEDUP_REMOVED lines=17> */
.L_x_9676:
[----:B------:R-:W2:Y:S02]  /*7250*/  LDG.E.U8 R2, [R2.64] ;  /* 0x0000002402027981 */ /* 0x000ea4000c1e1100 */
[----:B--2---:R0:W2:Y:S01]  /*7260*/  I2F.F64.U16 R18, R2 ;  /* 0x0000000200127312 */ /* 0x0040a20000101800 */
[----:B------:R-:W-:Y:S05]  /*7270*/  BRA `(.L_x_9678) ;  /* 0x00000df000007947 */ /* 0x000fea0003800000 */
.L_x_9675:
        /* <DEDUP_REMOVED lines=9> */
.L_x_9680:
[----:B------:R-:W2:Y:S02]  /*7310*/  LDG.E R2, [R2.64] ;  /* 0x0000002402027981 */ /* 0x000ea4000c1e1900 */
[----:B--2---:R0:W2:Y:S01]  /*7320*/  I2F.F64 R18, R2 ;  /* 0x0000000200127312 */ /* 0x0040a20000201c00 */
[----:B------:R-:W-:Y:S05]  /*7330*/  BRA `(.L_x_9678) ;  /* 0x00000d3000007947 */ /* 0x000fea0003800000 */
.L_x_9679:
[----:B------:R-:W2:Y:S02]  /*7340*/  LDG.E.U16 R2, [R2.64] ;  /* 0x0000002402027981 */ /* 0x000ea4000c1e1500 */
[----:B--2---:R0:W2:Y:S01]  /*7350*/  I2F.F64.S16 R18, R2 ;  /* 0x0000000200127312 */ /* 0x0040a20000101c00 */
[----:B------:R-:W-:Y:S05]  /*7360*/  BRA `(.L_x_9678) ;  /* 0x00000d0000007947 */ /* 0x000fea0003800000 */
.L_x_9674:
        /* <DEDUP_REMOVED lines=10> */
.L_x_9682:
[----:B------:R-:W2:Y:S02]  /*7410*/  LDG.E.U16 R0, [R2.64] ;  /* 0x0000002402007981 */ /* 0x000ea4000c1e1500 */
[----:B--2---:R-:W-:-:S05]  /*7420*/  HADD2.F32 R0, -RZ, R0.H0_H0 ;  /* 0x20000000ff007230 */ /* 0x004fca0000004100 */
[----:B------:R-:W-:-:S04]  /*7430*/  FMUL.FTZ R0, R0, 1 ;  /* 0x3f80000000007820 */ /* 0x000fc80000410000 */
[----:B------:R0:W2:Y:S01]  /*7440*/  F2F.F64.F32 R18, R0 ;  /* 0x0000000000127310 */ /* 0x0000a20000201800 */
[----:B------:R-:W-:Y:S05]  /*7450*/  BRA `(.L_x_9678) ;  /* 0x00000c1000007947 */ /* 0x000fea0003800000 */
.L_x_9681:
        /* <DEDUP_REMOVED lines=10> */
.L_x_9684:
[----:B------:R-:W2:Y:S02]  /*7500*/  LDG.E.U16 R2, [R2.64] ;  /* 0x0000002402027981 */ /* 0x000ea4000c1e1500 */
[----:B--2---:R-:W-:-:S05]  /*7510*/  HADD2.F32 R0, -RZ, R2.H0_H0 ;  /* 0x20000002ff007230 */ /* 0x004fca0000004100 */
[----:B------:R-:W-:-:S04]  /*7520*/  FMUL.FTZ R0, R0, 1 ;  /* 0x3f80000000007820 */ /* 0x000fc80000410000 */
[----:B------:R0:W2:Y:S01]  /*7530*/  F2F.F64.F32 R18, R0 ;  /* 0x0000000000127310 */ /* 0x0000a20000201800 */
[----:B------:R-:W-:Y:S05]  /*7540*/  BRA `(.L_x_9678) ;  /* 0x00000b2000007947 */ /* 0x000fea0003800000 */
.L_x_9683:
[----:B------:R0:W5:Y:S01]  /*7550*/  LDG.E.64 R18, [R2.64] ;  /* 0x0000002402127981 */ /* 0x000162000c1e1b00 */
[----:B------:R-:W-:Y:S05]  /*7560*/  BRA `(.L_x_9678) ;  /* 0x00000b0000007947 */ /* 0x000fea0003800000 */
.L_x_9673:
        /* <DEDUP_REMOVED lines=13> */
.L_x_9687:
[----:B------:R0:W5:Y:S01]  /*7640*/  LDG.E.64 R18, [R2.64] ;  /* 0x0000002402127981 */ /* 0x000162000c1e1b00 */
[----:B------:R-:W-:Y:S05]  /*7650*/  BRA `(.L_x_9678) ;  /* 0x00000a1000007947 */ /* 0x000fea0003800000 */
.L_x_9686:
        /* <DEDUP_REMOVED lines=28> */
.L_x_9689:
        /* <DEDUP_REMOVED lines=15> */
.L_x_9688:
[----:B------:R-:W2:Y:S02]  /*7910*/  LDG.E.U16 R0, [R2.64] ;  /* 0x0000002402007981 */ /* 0x000ea4000c1e1500 */
[----:B--2---:R-:W-:-:S05]  /*7920*/  PRMT R0, RZ, 0x5410, R0 ;  /* 0x00005410ff007816 */ /* 0x004fca0000000000 */
[----:B------:R-:W-:-:S04]  /*7930*/  FMUL.FTZ R0, R0, 1 ;  /* 0x3f80000000007820 */ /* 0x000fc80000410000 */
[----:B------:R0:W2:Y:S01]  /*7940*/  F2F.F64.F32 R18, R0 ;  /* 0x0000000000127310 */ /* 0x0000a20000201800 */
[----:B------:R-:W-:Y:S05]  /*7950*/  BRA `(.L_x_9678) ;  /* 0x0000071000007947 */ /* 0x000fea0003800000 */
.L_x_9685:
        /* <DEDUP_REMOVED lines=11> */
.L_x_9692:
        /* <DEDUP_REMOVED lines=21> */
.L_x_9696:
[----:B------:R-:W-:Y:S05]  /*7b60*/  BSYNC B1 ;  /* 0x0000000000017941 */ /* 0x000fea0003800000 */
.L_x_9695:
[----:B------:R-:W-:Y:S01]  /*7b70*/  LEA R3, R0, 0x3b800000, 0x17 ;  /* 0x3b80000000037811 */ /* 0x000fe200078eb8ff */
[----:B------:R-:W-:-:S05]  /*7b80*/  IMAD.SHL.U32 R0, R2, 0x100000, RZ ;  /* 0x0010000002007824 */ /* 0x000fca00078e00ff */
[----:B------:R-:W-:Y:S02]  /*7b90*/  LOP3.LUT R0, R3, R0, R4, 0xfe, !PT ;  /* 0x0000000003007212 */ /* 0x000fe400078efe04 */
.L_x_9694:
[----:B------:R-:W-:Y:S05]  /*7ba0*/  BSYNC B0 ;  /* 0x0000000000007941 */ /* 0x000fea0003800000 */
.L_x_9693:
[----:B------:R-:W-:-:S04]  /*7bb0*/  FMUL.FTZ R0, R0, 1 ;  /* 0x3f80000000007820 */ /* 0x000fc80000410000 */
[----:B------:R0:W2:Y:S01]  /*7bc0*/  F2F.F64.F32 R18, R0 ;  /* 0x0000000000127310 */ /* 0x0000a20000201800 */
[----:B------:R-:W-:Y:S05]  /*7bd0*/  BRA `(.L_x_9678) ;  /* 0x0000049000007947 */ /* 0x000fea0003800000 */
.L_x_9691:
        /* <DEDUP_REMOVED lines=21> */
.L_x_9700:
[----:B------:R-:W-:Y:S05]  /*7d30*/  BSYNC B1 ;  /* 0x0000000000017941 */ /* 0x000fea0003800000 */
.L_x_9699:
[----:B------:R-:W-:Y:S01]  /*7d40*/  LEA R3, R0, 0x37800000, 0x17 ;  /* 0x3780000000037811 */ /* 0x000fe200078eb8ff */
[----:B------:R-:W-:-:S05]  /*7d50*/  IMAD.SHL.U32 R0, R2, 0x200000, RZ ;  /* 0x0020000002007824 */ /* 0x000fca00078e00ff */
[----:B------:R-:W-:Y:S02]  /*7d60*/  LOP3.LUT R0, R3, R0, R4, 0xfe, !PT ;  /* 0x0000000003007212 */ /* 0x000fe400078efe04 */
.L_x_9698:
[----:B------:R-:W-:Y:S05]  /*7d70*/  BSYNC B0 ;  /* 0x0000000000007941 */ /* 0x000fea0003800000 */
.L_x_9697:
[----:B------:R-:W-:-:S04]  /*7d80*/  FMUL.FTZ R0, R0, 1 ;  /* 0x3f80000000007820 */ /* 0x000fc80000410000 */
[----:B------:R0:W2:Y:S01]  /*7d90*/  F2F.F64.F32 R18, R0 ;  /* 0x0000000000127310 */ /* 0x0000a20000201800 */
[----:B------:R-:W-:Y:S05]  /*7da0*/  BRA `(.L_x_9678) ;  /* 0x000002c000007947 */ /* 0x000fea0003800000 */
.L_x_9690:
        /* <DEDUP_REMOVED lines=14> */
.L_x_9704:
[----:B------:R-:W-:Y:S05]  /*7e90*/  BSYNC B0 ;  /* 0x0000000000007941 */ /* 0x000fea0003800000 */
.L_x_9703:
[----:B------:R-:W-:-:S04]  /*7ea0*/  FMUL.FTZ R0, R0, 1 ;  /* 0x3f80000000007820 */ /* 0x000fc80000410000 */
[----:B------:R0:W2:Y:S01]  /*7eb0*/  F2F.F64.F32 R18, R0 ;  /* 0x0000000000127310 */ /* 0x0000a20000201800 */
[----:B------:R-:W-:Y:S05]  /*7ec0*/  BRA `(.L_x_9678) ;  /* 0x000001a000007947 */ /* 0x000fea0003800000 */
.L_x_9677:
        /* <DEDUP_REMOVED lines=21> */
.L_x_9702:
[----:B------:R-:W2:Y:S02]  /*8020*/  LDG.E.64 R18, [R2.64] ;  /* 0x0000002402127981 */ /* 0x000ea4000c1e1b00 */
[----:B--2---:R-:W0:Y:S01]  /*8030*/  I2F.F64.U64 R18, R18 ;  /* 0x0000001200127312 */ /* 0x004e220000301800 */
[----:B------:R-:W-:Y:S05]  /*8040*/  BRA `(.L_x_9678) ;  /* 0x0000002000007947 */ /* 0x000fea0003800000 */
.L_x_9701:
[----:B------:R-:W2:Y:S02]  /*8050*/  LDG.E R2, [R2.64] ;  /* 0x0000002402027981 */ /* 0x000ea4000c1e1900 */
[----:B--2---:R0:W2:Y:S02]  /*8060*/  I2F.F64.U32 R18, R2 ;  /* 0x0000000200127312 */ /* 0x0040a40000201800 */
.L_x_9678:
        /* <DEDUP_REMOVED lines=17> */
.L_x_9708:
[----:B------:R-:W3:Y:S02]  /*8180*/  LDG.E.U8 R2, [R4.64] ;  /* 0x0000002404027981 */ /* 0x000ee4000c1e1100 */
[----:B---3--:R-:W0:Y:S01]  /*8190*/  I2F.F64.U16 R2, R2 ;  /* 0x0000000200027312 */ /* 0x008e220000101800 */
[----:B------:R-:W-:Y:S05]  /*81a0*/  BRA `(.L_x_9710) ;  /* 0x00000df000007947 */ /* 0x000fea0003800000 */
.L_x_9707:
        /* <DEDUP_REMOVED lines=9> */
.L_x_9712:
[----:B------:R-:W3:Y:S02]  /*8240*/  LDG.E R2, [R4.64] ;  /* 0x0000002404027981 */ /* 0x000ee4000c1e1900 */
[----:B---3--:R-:W0:Y:S01]  /*8250*/  I2F.F64 R2, R2 ;  /* 0x0000000200027312 */ /* 0x008e220000201c00 */
[----:B------:R-:W-:Y:S05]  /*8260*/  BRA `(.L_x_9710) ;  /* 0x00000d3000007947 */ /* 0x000fea0003800000 */
.L_x_9711:
[----:B------:R-:W3:Y:S02]  /*8270*/  LDG.E.U16 R2, [R4.64] ;  /* 0x0000002404027981 */ /* 0x000ee4000c1e1500 */
[----:B---3--:R-:W0:Y:S01]  /*8280*/  I2F.F64.S16 R2, R2 ;  /* 0x0000000200027312 */ /* 0x008e220000101c00 */
[----:B------:R-:W-:Y:S05]  /*8290*/  BRA `(.L_x_9710) ;  /* 0x00000d0000007947 */ /* 0x000fea0003800000 */
.L_x_9706:
        /* <DEDUP_REMOVED lines=10> */
.L_x_9714:
[----:B------:R-:W3:Y:S02]  /*8340*/  LDG.E.U16 R0, [R4.64] ;  /* 0x0000002404007981 */ /* 0x000ee4000c1e1500 */
[----:B---3--:R-:W-:-:S05]  /*8350*/  HADD2.F32 R0, -RZ, R0.H0_H0 ;  /* 0x20000000ff007230 */ /* 0x008fca0000004100 */
[----:B------:R-:W-:-:S04]  /*8360*/  FMUL.FTZ R0, R0, 1 ;  /* 0x3f80000000007820 */ /* 0x000fc80000410000 */
[----:B------:R0:W3:Y:S01]  /*8370*/  F2F.F64.F32 R2, R0 ;  /* 0x0000000000027310 */ /* 0x0000e20000201800 */
[----:B------:R-:W-:Y:S05]  /*8380*/  BRA `(.L_x_9710) ;  /* 0x00000c1000007947 */ /* 0x000fea0003800000 */
.L_x_9713:
        /* <DEDUP_REMOVED lines=10> */
.L_x_9716:
[----:B------:R-:W3:Y:S02]  /*8430*/  LDG.E.U16 R4, [R4.64] ;  /* 0x0000002404047981 */ /* 0x000ee4000c1e1500 */
[----:B---3--:R-:W-:-:S05]  /*8440*/  HADD2.F32 R0, -RZ, R4.H0_H0 ;  /* 0x20000004ff007230 */ /* 0x008fca0000004100 */
[----:B------:R-:W-:-:S04]  /*8450*/  FMUL.FTZ R0, R0, 1 ;  /* 0x3f80000000007820 */ /* 0x000fc80000410000 */
[----:B------:R0:W3:Y:S01]  /*8460*/  F2F.F64.F32 R2, R0 ;  /* 0x0000000000027310 */ /* 0x0000e20000201800 */
[----:B------:R-:W-:Y:S05]  /*8470*/  BRA `(.L_x_9710) ;  /* 0x00000b2000007947 */ /* 0x000fea0003800000 */
.L_x_9715:
[----:B------:R0:W5:Y:S01]  /*8480*/  LDG.E.64 R2, [R4.64] ;  /* 0x0000002404027981 */ /* 0x000162000c1e1b00 */
[----:B------:R-:W-:Y:S05]  /*8490*/  BRA `(.L_x_9710) ;  /* 0x00000b0000007947 */ /* 0x000fea0003800000 */
.L_x_9705:
        /* <DEDUP_REMOVED lines=13> */
.L_x_9719:
[----:B------:R0:W5:Y:S01]  /*8570*/  LDG.E.64 R2, [R4.64] ;  /* 0x0000002404027981 */ /* 0x000162000c1e1b00 */
[----:B------:R-:W-:Y:S05]  /*8580*/  BRA `(.L_x_9710) ;  /* 0x00000a1000007947 */ /* 0x000fea0003800000 */
.L_x_9718:
        /* <DEDUP_REMOVED lines=28> */
.L_x_9721:
        /* <DEDUP_REMOVED lines=15> */
.L_x_9720:
[----:B------:R-:W3:Y:S02]  /*8840*/  LDG.E.U16 R0, [R4.64] ;  /* 0x0000002404007981 */ /* 0x000ee4000c1e1500 */
[----:B---3--:R-:W-:-:S05]  /*8850*/  PRMT R0, RZ, 0x5410, R0 ;  /* 0x00005410ff007816 */ /* 0x008fca0000000000 */
[----:B------:R-:W-:-:S04]  /*8860*/  FMUL.FTZ R0, R0, 1 ;  /* 0x3f80000000007820 */ /* 0x000fc80000410000 */
[----:B------:R0:W3:Y:S01]  /*8870*/  F2F.F64.F32 R2, R0 ;  /* 0x0000000000027310 */ /* 0x0000e20000201800 */
[----:B------:R-:W-:Y:S05]  /*8880*/  BRA `(.L_x_9710) ;  /* 0x0000071000007947 */ /* 0x000fea0003800000 */
.L_x_9717:
        /* <DEDUP_REMOVED lines=11> */
.L_x_9724:
        /* <DEDUP_REMOVED lines=21> */
.L_x_9728:
[----:B------:R-:W-:Y:S05]  /*8a90*/  BSYNC B1 ;  /* 0x0000000000017941 */ /* 0x000fea0003800000 */
.L_x_9727:
[----:B------:R-:W-:Y:S01]  /*8aa0*/  LEA R3, R0, 0x3b800000, 0x17 ;  /* 0x3b80000000037811 */ /* 0x000fe200078eb8ff */
[----:B------:R-:W-:-:S05]  /*8ab0*/  IMAD.SHL.U32 R0, R2, 0x100000, RZ ;  /* 0x0010000002007824 */ /* 0x000fca00078e00ff */
[----:B------:R-:W-:Y:S02]  /*8ac0*/  LOP3.LUT R0, R3, R0, R4, 0xfe, !PT ;  /* 0x0000000003007212 */ /* 0x000fe400078efe04 */
.L_x_9726:
[----:B------:R-:W-:Y:S05]  /*8ad0*/  BSYNC B0 ;  /* 0x0000000000007941 */ /* 0x000fea0003800000 */
.L_x_9725:
[----:B------:R-:W-:-:S04]  /*8ae0*/  FMUL.FTZ R0, R0, 1 ;  /* 0x3f80000000007820 */ /* 0x000fc80000410000 */
[----:B------:R0:W3:Y:S01]  /*8af0*/  F2F.F64.F32 R2, R0 ;  /* 0x0000000000027310 */ /* 0x0000e20000201800 */
[----:B------:R-:W-:Y:S05]  /*8b00*/  BRA `(.L_x_9710) ;  /* 0x0000049000007947 */ /* 0x000fea0003800000 */
.L_x_9723:
        /* <DEDUP_REMOVED lines=21> */
.L_x_9732:
[----:B------:R-:W-:Y:S05]  /*8c60*/  BSYNC B1 ;  /* 0x0000000000017941 */ /* 0x000fea0003800000 */
.L_x_9731:
[----:B------:R-:W-:Y:S01]  /*8c70*/  LEA R3, R0, 0x37800000, 0x17 ;  /* 0x3780000000037811 */ /* 0x000fe200078eb8ff */
[----:B------:R-:W-:-:S05]  /*8c80*/  IMAD.SHL.U32 R0, R2, 0x200000, RZ ;  /* 0x0020000002007824 */ /* 0x000fca00078e00ff */
[----:B------:R-:W-:Y:S02]  /*8c90*/  LOP3.LUT R0, R3, R0, R4, 0xfe, !PT ;  /* 0x0000000003007212 */ /* 0x000fe400078efe04 */
.L_x_9730:
[----:B------:R-:W-:Y:S05]  /*8ca0*/  BSYNC B0 ;  /* 0x0000000000007941 */ /* 0x000fea0003800000 */
.L_x_9729:
[----:B------:R-:W-:-:S04]  /*8cb0*/  FMUL.FTZ R0, R0, 1 ;  /* 0x3f80000000007820 */ /* 0x000fc80000410000 */
[----:B------:R0:W3:Y:S01]  /*8cc0*/  F2F.F64.F32 R2, R0 ;  /* 0x0000000000027310 */ /* 0x0000e20000201800 */
[----:B------:R-:W-:Y:S05]  /*8cd0*/  BRA `(.L_x_9710) ;  /* 0x000002c000007947 */ /* 0x000fea0003800000 */
.L_x_9722:
        /* <DEDUP_REMOVED lines=14> */
.L_x_9736:
[----:B------:R-:W-:Y:S05]  /*8dc0*/  BSYNC B0 ;  /* 0x0000000000007941 */ /* 0x000fea0003800000 */
.L_x_9735:
[----:B------:R-:W-:-:S04]  /*8dd0*/  FMUL.FTZ R0, R0, 1 ;  /* 0x3f80000000007820 */ /* 0x000fc80000410000 */
[----:B------:R0:W3:Y:S01]  /*8de0*/  F2F.F64.F32 R2, R0 ;  /* 0x0000000000027310 */ /* 0x0000e20000201800 */
[----:B------:R-:W-:Y:S05]  /*8df0*/  BRA `(.L_x_9710) ;  /* 0x000001a000007947 */ /* 0x000fea0003800000 */
.L_x_9709:
        /* <DEDUP_REMOVED lines=21> */
.L_x_9734:
[----:B------:R-:W3:Y:S02]  /*8f50*/  LDG.E.64 R2, [R4.64] ;  /* 0x0000002404027981 */ /* 0x000ee4000c1e1b00 */
[----:B---3--:R-:W0:Y:S01]  /*8f60*/  I2F.F64.U64 R2, R2 ;  /* 0x0000000200027312 */ /* 0x008e220000301800 */
[----:B------:R-:W-:Y:S05]  /*8f70*/  BRA `(.L_x_9710) ;  /* 0x0000002000007947 */ /* 0x000fea0003800000 */
.L_x_9733:
[----:B------:R-:W3:Y:S02]  /*8f80*/  LDG.E R2, [R4.64] ;  /* 0x0000002404027981 */ /* 0x000ee4000c1e1900 */
[----:B---3--:R-:W0:Y:S02]  /*8f90*/  I2F.F64.U32 R2, R2 ;  /* 0x0000000200027312 */ /* 0x008e240000201800 */
.L_x_9710:
        /* <DEDUP_REMOVED lines=18> */
.L_x_9740:
[----:B------:R-:W0:Y:S02]  /*90c0*/  F2I.S64.F64.TRUNC R4, R4 ;  /* 0x0000000400047311 */ /* 0x000e24000030d900 */
[----:B0-----:R-:W-:-:S05]  /*90d0*/  IMAD.MOV.U32 R3, RZ, RZ, R4 ;  /* 0x000000ffff037224 */ /* 0x001fca00078e0004 */
[----:B------:R0:W-:Y:S01]  /*90e0*/  STG.E.U8 [R16.64], R3 ;  /* 0x0000000310007986 */ /* 0x0001e2000c101124 */
[----:B------:R-:W-:Y:S05]  /*90f0*/  BRA `(.L_x_9742) ;  /* 0x00000ed000007947 */ /* 0x000fea0003800000 */
.L_x_9739:
        /* <DEDUP_REMOVED lines=9> */
.L_x_9744:
[----:B------:R-:W0:Y:S02]  /*9190*/  F2I.F64.TRUNC R5, R4 ;  /* 0x0000000400057311 */ /* 0x000e24000030d100 */
[----:B0-----:R0:W-:Y:S01]  /*91a0*/  STG.E [R16.64], R5 ;  /* 0x0000000510007986 */ /* 0x0011e2000c101924 */
[----:B------:R-:W-:Y:S05]  /*91b0*/  BRA `(.L_x_9742) ;  /* 0x00000e1000007947 */ /* 0x000fea0003800000 */
.L_x_9743:
[----:B------:R-:W0:Y:S02]  /*91c0*/  F2I.F64.TRUNC R5, R4 ;  /* 0x0000000400057311 */ /* 0x000e24000030d100 */
[----:B0-----:R0:W-:Y:S01]  /*91d0*/  STG.E.U16 [R16.64], R5 ;  /* 0x0000000510007986 */ /* 0x0011e2000c101524 */
[----:B------:R-:W-:Y:S05]  /*91e0*/  BRA `(.L_x_9742) ;  /* 0x00000de000007947 */ /* 0x000fea0003800000 */
.L_x_9738:
        /* <DEDUP_REMOVED lines=11> */
.L_x_9746:
[----:B------:R-:W0:Y:S01]  /*92a0*/  F2F.F32.F64 R0, R4 ;  /* 0x0000000400007310 */ /* 0x000e220000301000 */
[----:B------:R-:W0:-:S14]  /*92b0*/  DSETP.GEU.AND P0, PT, |R4|, c[0x2][0x0], PT ;  /* 0x008000000400762a */ /* 0x000e1c0003f0e200 */
[----:B0-----:R-:W-:-:S05]  /*92c0*/  @!P0 FMUL R0, R0, 1.175494350822287508e-38 ;  /* 0x0080000000008820 */ /* 0x001fca0000400000 */
[----:B------:R-:W-:-:S05]  /*92d0*/  F2FP.PACK_AB R0, RZ, R0 ;  /* 0x00000000ff00723e */ /* 0x000fca00000000ff */
[----:B------:R0:W-:Y:S01]  /*92e0*/  STG.E.U16 [R16.64], R0 ;  /* 0x0000000010007986 */ /* 0x0001e2000c101524 */
[----:B------:R-:W-:Y:S05]  /*92f0*/  BRA `(.L_x_9742) ;  /* 0x00000cd000007947 */ /* 0x000fea0003800000 */
.L_x_9745:
        /* <DEDUP_REMOVED lines=12> */
.L_x_9748:
[----:B------:R-:W0:Y:S01]  /*93c0*/  F2F.F32.F64 R0, R4 ;  /* 0x0000000400007310 */ /* 0x000e220000301000 */
[----:B------:R-:W0:-:S14]  /*93d0*/  DSETP.GEU.AND P0, PT, |R4|, c[0x2][0x0], PT ;  /* 0x008000000400762a */ /* 0x000e1c0003f0e200 */
[----:B0-----:R-:W-:-:S05]  /*93e0*/  @!P0 FMUL R0, R0, 1.175494350822287508e-38 ;  /* 0x0080000000008820 */ /* 0x001fca0000400000 */
[----:B------:R-:W-:-:S04]  /*93f0*/  F2FP.PACK_AB R3, RZ, R0 ;  /* 0x00000000ff03723e */ /* 0x000fc800000000ff */
[----:B------:R-:W-:-:S05]  /*9400*/  PRMT R3, R3, 0x5410, RZ ;  /* 0x0000541003037816 */ /* 0x000fca00000000ff */
[----:B------:R0:W-:Y:S01]  /*9410*/  STG.E [R16.64], R3 ;  /* 0x0000000310007986 */ /* 0x0001e2000c101924 */
[----:B------:R-:W-:Y:S05]  /*9420*/  BRA `(.L_x_9742) ;  /* 0x00000ba000007947 */ /* 0x000fea0003800000 */
.L_x_9747:
[----:B------:R0:W-:Y:S01]  /*9430*/  STG.E.64 [R16.64], R4 ;  /* 0x0000000410007986 */ /* 0x0001e2000c101b24 */
[----:B------:R-:W-:Y:S05]  /*9440*/  BRA `(.L_x_9742) ;  /* 0x00000b8000007947 */ /* 0x000fea0003800000 */
.L_x_9737:
        /* <DEDUP_REMOVED lines=12> */
.L_x_9751:
[----:B------:R-:W-:-:S05]  /*9510*/  CS2R R6, SRZ ;  /* 0x0000000000067805 */ /* 0x000fca000001ff00 */
[----:B------:R0:W-:Y:S01]  /*9520*/  STG.E.128 [R16.64], R4 ;  /* 0x0000000410007986 */ /* 0x0001e2000c101d24 */
[----:B------:R-:W-:Y:S05]  /*9530*/  BRA `(.L_x_9742) ;  /* 0x00000a9000007947 */ /* 0x000fea0003800000 */
.L_x_9750:
        /* <DEDUP_REMOVED lines=23> */
.L_x_9755:
[----:B------:R-:W-:Y:S05]  /*96b0*/  BSYNC B0 ;  /* 0x0000000000007941 */ /* 0x000fea0003800000 */
.L_x_9754:
[----:B------:R-:W-:-:S05]  /*96c0*/  LOP3.LUT R3, R0, R3, RZ, 0xfc, !PT ;  /* 0x0000000300037212 */ /* 0x000fca00078efcff */
[----:B------:R0:W-:Y:S01]  /*96d0*/  STG.E.U8 [R16.64], R3 ;  /* 0x0000000310007986 */ /* 0x0001e2000c101124 */
[----:B------:R-:W-:Y:S05]  /*96e0*/  BRA `(.L_x_9742) ;  /* 0x000008e000007947 */ /* 0x000fea0003800000 */
.L_x_9753:
        /* <DEDUP_REMOVED lines=15> */
.L_x_9757:
[----:B------:R-:W-:Y:S01]  /*97e0*/  IMAD.MOV.U32 R0, RZ, RZ, 0x7f ;  /* 0x0000007fff007424 */ /* 0x000fe200078e00ff */
[----:B------:R-:W-:-:S04]  /*97f0*/  ISETP.GT.U32.AND P0, PT, R2, 0x7f800000, PT ;  /* 0x7f8000000200780c */ /* 0x000fc80003f04070 */
[----:B------:R-:W-:-:S04]  /*9800*/  SEL R0, R0, 0x7c, P0 ;  /* 0x0000007c00007807 */ /* 0x000fc80000000000 */
.L_x_9758:
[----:B------:R-:W-:Y:S05]  /*9810*/  BSYNC B0 ;  /* 0x0000000000007941 */ /* 0x000fea0003800000 */
.L_x_9756:
[----:B------:R-:W-:-:S04]  /*9820*/  LOP3.LUT R2, R3, 0x80000000, RZ, 0xc0, !PT ;  /* 0x8000000003027812 */ /* 0x000fc800078ec0ff */
[----:B------:R-:W-:-:S04]  /*9830*/  SHF.R.U32.HI R3, RZ, 0x18, R2 ;  /* 0x00000018ff037819 */ /* 0x000fc80000011602 */
[----:B------:R-:W-:-:S05]  /*9840*/  LOP3.LUT R3, R0, R3, RZ, 0xfc, !PT ;  /* 0x0000000300037212 */ /* 0x000fca00078efcff */
[----:B------:R0:W-:Y:S01]  /*9850*/  STG.E.U8 [R16.64], R3 ;  /* 0x0000000310007986 */ /* 0x0001e2000c101124 */
[----:B------:R-:W-:Y:S05]  /*9860*/  BRA `(.L_x_9742) ;  /* 0x0000076000007947 */ /* 0x000fea0003800000 */
.L_x_9752:
[----:B------:R-:W0:Y:S01]  /*9870*/  F2F.F32.F64 R0, R4 ;  /* 0x0000000400007310 */ /* 0x000e220000301000 */
[----:B------:R-:W0:-:S14]  /*9880*/  DSETP.GEU.AND P0, PT, |R4|, c[0x2][0x0], PT ;  /* 0x008000000400762a */ /* 0x000e1c0003f0e200 */
[----:B0-----:R-:W-:-:S05]  /*9890*/  @!P0 FMUL R0, R0, 1.175494350822287508e-38 ;  /* 0x0080000000008820 */ /* 0x001fca0000400000 */
[----:B------:R-:W-:-:S05]  /*98a0*/  F2FP.BF16.PACK_AB R0, RZ, R0 ;  /* 0x00000000ff00723e */ /* 0x000fca00000010ff */
[----:B------:R0:W-:Y:S01]  /*98b0*/  STG.E.U16 [R16.64], R0 ;  /* 0x0000000010007986 */ /* 0x0001e2000c101524 */
[----:B------:R-:W-:Y:S05]  /*98c0*/  BRA `(.L_x_9742) ;  /* 0x0000070000007947 */ /* 0x000fea0003800000 */
.L_x_9749:
        /* <DEDUP_REMOVED lines=11> */
.L_x_9761:
        /* <DEDUP_REMOVED lines=19> */
.L_x_9764:
[----:B------:R-:W-:-:S04]  /*9ab0*/  LOP3.LUT R2, R3, 0x80000000, RZ, 0xc0, !PT ;  /* 0x8000000003027812 */ /* 0x000fc800078ec0ff */
[----:B------:R-:W-:-:S04]  /*9ac0*/  SHF.R.U32.HI R3, RZ, 0x18, R2 ;  /* 0x00000018ff037819 */ /* 0x000fc80000011602 */
[----:B------:R-:W-:-:S04]  /*9ad0*/  LOP3.LUT R0, R0, R3, RZ, 0xfc, !PT ;  /* 0x0000000300007212 */ /* 0x000fc800078efcff */
[----:B------:R-:W-:Y:S02]  /*9ae0*/  PRMT R8, R0, 0x7610, R8 ;  /* 0x0000761000087816 */ /* 0x000fe40000000008 */
.L_x_9763:
[----:B------:R-:W-:Y:S05]  /*9af0*/  BSYNC B0 ;  /* 0x0000000000007941 */ /* 0x000fea0003800000 */
.L_x_9762:
[----:B------:R0:W-:Y:S01]  /*9b00*/  STG.E.U8 [R16.64], R8 ;  /* 0x0000000810007986 */ /* 0x0001e2000c101124 */
[----:B------:R-:W-:Y:S05]  /*9b10*/  BRA `(.L_x_9742) ;  /* 0x000004b000007947 */ /* 0x000fea0003800000 */
.L_x_9760:
        /* <DEDUP_REMOVED lines=19> */
.L_x_9767:
[----:B------:R-:W-:-:S04]  /*9c50*/  LOP3.LUT R2, R3, 0x80000000, RZ, 0xc0, !PT ;  /* 0x8000000003027812 */ /* 0x000fc800078ec0ff */
[----:B------:R-:W-:-:S04]  /*9c60*/  SHF.R.U32.HI R3, RZ, 0x18, R2 ;  /* 0x00000018ff037819 */ /* 0x000fc80000011602 */
[----:B------:R-:W-:-:S04]  /*9c70*/  LOP3.LUT R0, R0, R3, RZ, 0xfc, !PT ;  /* 0x0000000300007212 */ /* 0x000fc800078efcff */
[----:B------:R-:W-:Y:S02]  /*9c80*/  PRMT R8, R0, 0x7610, R8 ;  /* 0x0000761000087816 */ /* 0x000fe40000000008 */
.L_x_9766:
[----:B------:R-:W-:Y:S05]  /*9c90*/  BSYNC B0 ;  /* 0x0000000000007941 */ /* 0x000fea0003800000 */
.L_x_9765:
[----:B------:R0:W-:Y:S01]  /*9ca0*/  STG.E.U8 [R16.64], R8 ;  /* 0x0000000810007986 */ /* 0x0001e2000c101124 */
[----:B------:R-:W-:Y:S05]  /*9cb0*/  BRA `(.L_x_9742) ;  /* 0x0000031000007947 */ /* 0x000fea0003800000 */
.L_x_9759:
        /* <DEDUP_REMOVED lines=24> */
.L_x_9741:
        /* <DEDUP_REMOVED lines=20> */
.L_x_9769:
[----:B------:R-:W0:Y:S02]  /*9f80*/  F2I.U64.F64.TRUNC R4, R4 ;  /* 0x0000000400047311 */ /* 0x000e24000030d800 */
[----:B0-----:R0:W-:Y:S01]  /*9f90*/  STG.E.64 [R16.64], R4 ;  /* 0x0000000410007986 */ /* 0x0011e2000c101b24 */
[----:B------:R-:W-:Y:S05]  /*9fa0*/  BRA `(.L_x_9742) ;  /* 0x0000002000007947 */ /* 0x000fea0003800000 */
.L_x_9768:
[----:B------:R-:W0:Y:S02]  /*9fb0*/  F2I.U32.F64.TRUNC R5, R4 ;  /* 0x0000000400057311 */ /* 0x000e24000030d000 */
[----:B0-----:R0:W-:Y:S02]  /*9fc0*/  STG.E [R16.64], R5 ;  /* 0x0000000510007986 */ /* 0x0011e4000c101924 */
.L_x_9742:
        /* <DEDUP_REMOVED lines=284> */
.L_x_9770:
        /* <DEDUP_REMOVED lines=19> */
.L_x_9774:
[----:B------:R-:W2:Y:S02]  /*b2c0*/  LDG.E.U8 R2, [R2.64] ;  /* 0x0000002402027981 */ /* 0x000ea4000c1e1100 */
[----:B--2---:R0:W1:Y:S01]  /*b2d0*/  I2F.F64.U16 R22, R2 ;  /* 0x0000000200167312 */ /* 0x0040620000101800 */
[----:B------:R-:W-:Y:S05]  /*b2e0*/  BRA `(.L_x_9776) ;  /* 0x00000df000007947 */ /* 0x000fea0003800000 */
.L_x_9773:
        /* <DEDUP_REMOVED lines=9> */
.L_x_9778:
[----:B------:R-:W2:Y:S02]  /*b380*/  LDG.E R2, [R2.64] ;  /* 0x0000002402027981 */ /* 0x000ea4000c1e1900 */
[----:B--2---:R0:W1:Y:S01]  /*b390*/  I2F.F64 R22, R2 ;  /* 0x0000000200167312 */ /* 0x0040620000201c00 */
[----:B------:R-:W-:Y:S05]  /*b3a0*/  BRA `(.L_x_9776) ;  /* 0x00000d3000007947 */ /* 0x000fea0003800000 */
.L_x_9777:
[----:B------:R-:W2:Y:S02]  /*b3b0*/  LDG.E.U16 R2, [R2.64] ;  /* 0x0000002402027981 */ /* 0x000ea4000c1e1500 */
[----:B--2---:R0:W1:Y:S01]  /*b3c0*/  I2F.F64.S16 R22, R2 ;  /* 0x0000000200167312 */ /* 0x0040620000101c00 */
[----:B------:R-:W-:Y:S05]  /*b3d0*/  BRA `(.L_x_9776) ;  /* 0x00000d0000007947 */ /* 0x000fea0003800000 */
.L_x_9772:
        /* <DEDUP_REMOVED lines=10> */
.L_x_9780:
[----:B------:R-:W2:Y:S02]  /*b480*/  LDG.E.U16 R0, [R2.64] ;  /* 0x0000002402007981 */ /* 0x000ea4000c1e1500 */
[----:B--2---:R-:W-:-:S05]  /*b490*/  HADD2.F32 R0, -RZ, R0.H0_H0 ;  /* 0x20000000ff007230 */ /* 0x004fca0000004100 */
[----:B------:R-:W-:-:S04]  /*b4a0*/  FMUL.FTZ R0, R0, 1 ;  /* 0x3f80000000007820 */ /* 0x000fc80000410000 */
[----:B------:R0:W1:Y:S01]  /*b4b0*/  F2F.F64.F32 R22, R0 ;  /* 0x0000000000167310 */ /* 0x0000620000201800 */
[----:B------:R-:W-:Y:S05]  /*b4c0*/  BRA `(.L_x_9776) ;  /* 0x00000c1000007947 */ /* 0x000fea0003800000 */
.L_x_9779:
        /* <DEDUP_REMOVED lines=10> */
.L_x_9782:
[----:B------:R-:W2:Y:S02]  /*b570*/  LDG.E.U16 R2, [R2.64] ;  /* 0x0000002402027981 */ /* 0x000ea4000c1e1500 */
[----:B--2---:R-:W-:-:S05]  /*b580*/  HADD2.F32 R0, -RZ, R2.H0_H0 ;  /* 0x20000002ff007230 */ /* 0x004fca0000004100 */
[----:B------:R-:W-:-:S04]  /*b590*/  FMUL.FTZ R0, R0, 1 ;  /* 0x3f80000000007820 */ /* 0x000fc80000410000 */
[----:B------:R0:W1:Y:S01]  /*b5a0*/  F2F.F64.F32 R22, R0 ;  /* 0x0000000000167310 */ /* 0x0000620000201800 */
[----:B------:R-:W-:Y:S05]  /*b5b0*/  BRA `(.L_x_9776) ;  /* 0x00000b2000007947 */ /* 0x000fea0003800000 */
.L_x_9781:
[----:B------:R0:W5:Y:S01]  /*b5c0*/  LDG.E.64 R22, [R2.64] ;  /* 0x0000002402167981 */ /* 0x000162000c1e1b00 */
[----:B------:R-:W-:Y:S05]  /*b5d0*/  BRA `(.L_x_9776) ;  /* 0x00000b0000007947 */ /* 0x000fea0003800000 */
.L_x_9771:
        /* <DEDUP_REMOVED lines=13> */
.L_x_9785:
[----:B------:R0:W5:Y:S01]  /*b6b0*/  LDG.E.64 R22, [R2.64] ;  /* 0x0000002402167981 */ /* 0x000162000c1e1b00 */
[----:B------:R-:W-:Y:S05]  /*b6c0*/  BRA `(.L_x_9776) ;  /* 0x00000a1000007947 */ /* 0x000fea0003800000 */
.L_x_9784:
        /* <DEDUP_REMOVED lines=28> */
.L_x_9787:
        /* <DEDUP_REMOVED lines=15> */
.L_x_9786:
[----:B------:R-:W2:Y:S02]  /*b980*/  LDG.E.U16 R0, [R2.64] ;  /* 0x0000002402007981 */ /* 0x000ea4000c1e1500 */
[----:B--2---:R-:W-:-:S05]  /*b990*/  PRMT R0, RZ, 0x5410, R0 ;  /* 0x00005410ff007816 */ /* 0x004fca0000000000 */
[----:B------:R-:W-:-:S04]  /*b9a0*/  FMUL.FTZ R0, R0, 1 ;  /* 0x3f80000000007820 */ /* 0x000fc80000410000 */
[----:B------:R0:W1:Y:S01]  /*b9b0*/  F2F.F64.F32 R22, R0 ;  /* 0x0000000000167310 */ /* 0x0000620000201800 */
[----:B------:R-:W-:Y:S05]  /*b9c0*/  BRA `(.L_x_9776) ;  /* 0x0000071000007947 */ /* 0x000fea0003800000 */
.L_x_9783:
        /* <DEDUP_REMOVED lines=11> */
.L_x_9790:
        /* <DEDUP_REMOVED lines=21> */
.L_x_9794:
[----:B------:R-:W-:Y:S05]  /*bbd0*/  BSYNC B1 ;  /* 0x0000000000017941 */ /* 0x000fea0003800000 */
.L_x_9793:
[----:B------:R-:W-:Y:S01]  /*bbe0*/  LEA R3, R0, 0x3b800000, 0x17 ;  /* 0x3b80000000037811 */ /* 0x000fe200078eb8ff */
[----:B------:R-:W-:-:S05]  /*bbf0*/  IMAD.SHL.U32 R0, R2, 0x100000, RZ ;  /* 0x0010000002007824 */ /* 0x000fca00078e00ff */
[----:B------:R-:W-:Y:S02]  /*bc00*/  LOP3.LUT R0, R3, R0, R4, 0xfe, !PT ;  /* 0x0000000003007212 */ /* 0x000fe400078efe04 */
.L_x_9792:
[----:B------:R-:W-:Y:S05]  /*bc10*/  BSYNC B0 ;  /* 0x0000000000007941 */ /* 0x000fea0003800000 */
.L_x_9791:
[----:B------:R-:W-:-:S04]  /*bc20*/  FMUL.FTZ R0, R0, 1 ;  /* 0x3f80000000007820 */ /* 0x000fc80000410000 */
[----:B------:R0:W1:Y:S01]  /*bc30*/  F2F.F64.F32 R22, R0 ;  /* 0x0000000000167310 */ /* 0x0000620000201800 */
[----:B------:R-:W-:Y:S05]  /*bc40*/  BRA `(.L_x_9776) ;  /* 0x0000049000007947 */ /* 0x000fea0003800000 */
.L_x_9789:
        /* <DEDUP_REMOVED lines=21> */
.L_x_9798:
[----:B------:R-:W-:Y:S05]  /*bda0*/  BSYNC B1 ;  /* 0x0000000000017941 */ /* 0x000fea0003800000 */
.L_x_9797:
[----:B------:R-:W-:Y:S01]  /*bdb0*/  LEA R3, R0, 0x37800000, 0x17 ;  /* 0x3780000000037811 */ /* 0x000fe200078eb8ff */
[----:B------:R-:W-:-:S05]  /*bdc0*/  IMAD.SHL.U32 R0, R2, 0x200000, RZ ;  /* 0x0020000002007824 */ /* 0x000fca00078e00ff */
[----:B------:R-:W-:Y:S02]  /*bdd0*/  LOP3.LUT R0, R3, R0, R4, 0xfe, !PT ;  /* 0x0000000003007212 */ /* 0x000fe400078efe04 */
.L_x_9796:
[----:B------:R-:W-:Y:S05]  /*bde0*/  BSYNC B0 ;  /* 0x0000000000007941 */ /* 0x000fea0003800000 */
.L_x_9795:
[----:B------:R-:W-:-:S04]  /*bdf0*/  FMUL.FTZ R0, R0, 1 ;  /* 0x3f80000000007820 */ /* 0x000fc80000410000 */
[----:B------:R0:W1:Y:S01]  /*be00*/  F2F.F64.F32 R22, R0 ;  /* 0x0000000000167310 */ /* 0x0000620000201800 */
[----:B------:R-:W-:Y:S05]  /*be10*/  BRA `(.L_x_9776) ;  /* 0x000002c000007947 */ /* 0x000fea0003800000 */
.L_x_9788:
        /* <DEDUP_REMOVED lines=14> */
.L_x_9802:
[----:B------:R-:W-:Y:S05]  /*bf00*/  BSYNC B0 ;  /* 0x0000000000007941 */ /* 0x000fea0003800000 */
.L_x_9801:
[----:B------:R-:W-:-:S04]  /*bf10*/  FMUL.FTZ R0, R0, 1 ;  /* 0x3f80000000007820 */ /* 0x000fc80000410000 */
[----:B------:R0:W1:Y:S01]  /*bf20*/  F2F.F64.F32 R22, R0 ;  /* 0x0000000000167310 */ /* 0x0000620000201800 */
[----:B------:R-:W-:Y:S05]  /*bf30*/  BRA `(.L_x_9776) ;  /* 0x000001a000007947 */ /* 0x000fea0003800000 */
.L_x_9775:
        /* <DEDUP_REMOVED lines=21> */
.L_x_9800:
[----:B------:R-:W2:Y:S02]  /*c090*/  LDG.E.64 R22, [R2.64] ;  /* 0x0000002402167981 */ /* 0x000ea4000c1e1b00 */
[----:B--2---:R-:W0:Y:S01]  /*c0a0*/  I2F.F64.U64 R22, R22 ;  /* 0x0000001600167312 */ /* 0x004e220000301800 */
[----:B------:R-:W-:Y:S05]  /*c0b0*/  BRA `(.L_x_9776) ;  /* 0x0000002000007947 */ /* 0x000fea0003800000 */
.L_x_9799:
[----:B------:R-:W2:Y:S02]  /*c0c0*/  LDG.E R2, [R2.64] ;  /* 0x0000002402027981 */ /* 0x000ea4000c1e1900 */
[----:B--2---:R0:W1:Y:S02]  /*c0d0*/  I2F.F64.U32 R22, R2 ;  /* 0x0000000200167312 */ /* 0x0040640000201800 */
.L_x_9776:
        /* <DEDUP_REMOVED lines=17> */
.L_x_9806:
[----:B------:R-:W2:Y:S02]  /*c1f0*/  LDG.E.U8 R2, [R2.64] ;  /* 0x0000002402027981 */ /* 0x000ea4000c1e1100 */
[----:B--2---:R0:W2:Y:S01]  /*c200*/  I2F.F64.U16 R18, R2 ;  /* 0x0000000200127312 */ /* 0x0040a20000101800 */
[----:B------:R-:W-:Y:S05]  /*c210*/  BRA `(.L_x_9808) ;  /* 0x00000df000007947 */ /* 0x000fea0003800000 */
.L_x_9805:
        /* <DEDUP_REMOVED lines=9> */
.L_x_9810:
[----:B------:R-:W2:Y:S02]  /*c2b0*/  LDG.E R2, [R2.64] ;  /* 0x0000002402027981 */ /* 0x000ea4000c1e1900 */
[----:B--2---:R0:W2:Y:S01]  /*c2c0*/  I2F.F64 R18, R2 ;  /* 0x0000000200127312 */ /* 0x0040a20000201c00 */
[----:B------:R-:W-:Y:S05]  /*c2d0*/  BRA `(.L_x_9808) ;  /* 0x00000d3000007947 */ /* 0x000fea0003800000 */
.L_x_9809:
[----:B------:R-:W2:Y:S02]  /*c2e0*/  LDG.E.U16 R2, [R2.64] ;  /* 0x0000002402027981 */ /* 0x000ea4000c1e1500 */
[----:B--2---:R0:W2:Y:S01]  /*c2f0*/  I2F.F64.S16 R18, R2 ;  /* 0x0000000200127312 */ /* 0x0040a20000101c00 */
[----:B------:R-:W-:Y:S05]  /*c300*/  BRA `(.L_x_9808) ;  /* 0x00000d0000007947 */ /* 0x000fea0003800000 */
.L_x_9804:
        /* <DEDUP_REMOVED lines=10> */
.L_x_9812:
[----:B------:R-:W2:Y:S02]  /*c3b0*/  LDG.E.U16 R0, [R2.64] ;  /* 0x0000002402007981 */ /* 0x000ea4000c1e1500 */
[----:B--2---:R-:W-:-:S05]  /*c3c0*/  HADD2.F32 R0, -RZ, R0.H0_H0 ;  /* 0x20000000ff007230 */ /* 0x004fca0000004100 */
[----:B------:R-:W-:-:S04]  /*c3d0*/  FMUL.FTZ R0, R0, 1 ;  /* 0x3f80000000007820 */ /* 0x000fc80000410000 */
[----:B------:R0:W2:Y:S01]  /*c3e0*/  F2F.F64.F32 R18, R0 ;  /* 0x0000000000127310 */ /* 0x0000a20000201800 */
[----:B------:R-:W-:Y:S05]  /*c3f0*/  BRA `(.L_x_9808) ;  /* 0x00000c1000007947 */ /* 0x000fea0003800000 */
.L_x_9811:
        /* <DEDUP_REMOVED lines=10> */
.L_x_9814:
[----:B------:R-:W2:Y:S02]  /*c4a0*/  LDG.E.U16 R2, [R2.64] ;  /* 0x0000002402027981 */ /* 0x000ea4000c1e1500 */
[----:B--2---:R-:W-:-:S05]  /*c4b0*/  HADD2.F32 R0, -RZ, R2.H0_H0 ;  /* 0x20000002ff007230 */ /* 0x004fca0000004100 */
[----:B------:R-:W-:-:S04]  /*c4c0*/  FMUL.FTZ R0, R0, 1 ;  /* 0x3f80000000007820 */ /* 0x000fc80000410000 */
[----:B------:R0:W2:Y:S01]  /*c4d0*/  F2F.F64.F32 R18, R0 ;  /* 0x0000000000127310 */ /* 0x0000a20000201800 */
[----:B------:R-:W-:Y:S05]  /*c4e0*/  BRA `(.L_x_9808) ;  /* 0x00000b2000007947 */ /* 0x000fea0003800000 */
.L_x_9813:
[----:B------:R0:W5:Y:S01]  /*c4f0*/  LDG.E.64 R18, [R2.64] ;  /* 0x0000002402127981 */ /* 0x000162000c1e1b00 */
[----:B------:R-:W-:Y:S05]  /*c500*/  BRA `(.L_x_9808) ;  /* 0x00000b0000007947 */ /* 0x000fea0003800000 */
.L_x_9803:
        /* <DEDUP_REMOVED lines=13> */
.L_x_9817:
[----:B------:R0:W5:Y:S01]  /*c5e0*/  LDG.E.64 R18, [R2.64] ;  /* 0x0000002402127981 */ /* 0x000162000c1e1b00 */
[----:B------:R-:W-:Y:S05]  /*c5f0*/  BRA `(.L_x_9808) ;  /* 0x00000a1000007947 */ /* 0x000fea0003800000 */
.L_x_9816:
        /* <DEDUP_REMOVED lines=28> */
.L_x_9819:
        /* <DEDUP_REMOVED lines=15> */
.L_x_9818:
[----:B------:R-:W2:Y:S02]  /*c8b0*/  LDG.E.U16 R0, [R2.64] ;  /* 0x0000002402007981 */ /* 0x000ea4000c1e1500 */
[----:B--2---:R-:W-:-:S05]  /*c8c0*/  PRMT R0, RZ, 0x5410, R0 ;  /* 0x00005410ff007816 */ /* 0x004fca0000000000 */
[----:B------:R-:W-:-:S04]  /*c8d0*/  FMUL.FTZ R0, R0, 1 ;  /* 0x3f80000000007820 */ /* 0x000fc80000410000 */
[----:B------:R0:W2:Y:S01]  /*c8e0*/  F2F.F64.F32 R18, R0 ;  /* 0x0000000000127310 */ /* 0x0000a20000201800 */
[----:B------:R-:W-:Y:S05]  /*c8f0*/  BRA `(.L_x_9808) ;  /* 0x0000071000007947 */ /* 0x000fea0003800000 */
.L_x_9815:
        /* <DEDUP_REMOVED lines=11> */
.L_x_9822:
        /* <DEDUP_REMOVED lines=21> */
.L_x_9826:
[----:B------:R-:W-:Y:S05]  /*cb00*/  BSYNC B1 ;  /* 0x0000000000017941 */ /* 0x000fea0003800000 */
.L_x_9825:
[----:B------:R-:W-:Y:S01]  /*cb10*/  LEA R3, R0, 0x3b800000, 0x17 ;  /* 0x3b80000000037811 */ /* 0x000fe200078eb8ff */
[----:B------:R-:W-:-:S05]  /*cb20*/  IMAD.SHL.U32 R0, R2, 0x100000, RZ ;  /* 0x0010000002007824 */ /* 0x000fca00078e00ff */
[----:B------:R-:W-:Y:S02]  /*cb30*/  LOP3.LUT R0, R3, R0, R4, 0xfe, !PT ;  /* 0x0000000003007212 */ /* 0x000fe400078efe04 */
.L_x_9824:
[----:B------:R-:W-:Y:S05]  /*cb40*/  BSYNC B0 ;  /* 0x0000000000007941 */ /* 0x000fea0003800000 */
.L_x_9823:
[----:B------:R-:W-:-:S04]  /*cb50*/  FMUL.FTZ R0, R0, 1 ;  /* 0x3f80000000007820 */ /* 0x000fc80000410000 */
[----:B------:R0:W2:Y:S01]  /*cb60*/  F2F.F64.F32 R18, R0 ;  /* 0x0000000000127310 */ /* 0x0000a20000201800 */
[----:B------:R-:W-:Y:S05]  /*cb70*/  BRA `(.L_x_9808) ;  /* 0x0000049000007947 */ /* 0x000fea0003800000 */
.L_x_9821:
        /* <DEDUP_REMOVED lines=21> */
.L_x_9830:
[----:B------:R-:W-:Y:S05]  /*ccd0*/  BSYNC B1 ;  /* 0x0000000000017941 */ /* 0x000fea0003800000 */
.L_x_9829:
[----:B------:R-:W-:Y:S01]  /*cce0*/  LEA R3, R0, 0x37800000, 0x17 ;  /* 0x3780000000037811 */ /* 0x000fe200078eb8ff */
[----:B------:R-:W-:-:S05]  /*ccf0*/  IMAD.SHL.U32 R0, R2, 0x200000, RZ ;  /* 0x0020000002007824 */ /* 0x000fca00078e00ff */
[----:B------:R-:W-:Y:S02]  /*cd00*/  LOP3.LUT R0, R3, R0, R4, 0xfe, !PT ;  /* 0x0000000003007212 */ /* 0x000fe400078efe04 */
.L_x_9828:
[----:B------:R-:W-:Y:S05]  /*cd10*/  BSYNC B0 ;  /* 0x0000000000007941 */ /* 0x000fea0003800000 */
.L_x_9827:
[----:B------:R-:W-:-:S04]  /*cd20*/  FMUL.FTZ R0, R0, 1 ;  /* 0x3f80000000007820 */ /* 0x000fc80000410000 */
[----:B------:R0:W2:Y:S01]  /*cd30*/  F2F.F64.F32 R18, R0 ;  /* 0x0000000000127310 */ /* 0x0000a20000201800 */
[----:B------:R-:W-:Y:S05]  /*cd40*/  BRA `(.L_x_9808) ;  /* 0x000002c000007947 */ /* 0x000fea0003800000 */
.L_x_9820:
        /* <DEDUP_REMOVED lines=14> */
.L_x_9834:
[----:B------:R-:W-:Y:S05]  /*ce30*/  BSYNC B0 ;  /* 0x0000000000007941 */ /* 0x000fea0003800000 */
.L_x_9833:
[----:B------:R-:W-:-:S04]  /*ce40*/  FMUL.FTZ R0, R0, 1 ;  /* 0x3f80000000007820 */ /* 0x000fc80000410000 */
[----:B------:R0:W2:Y:S01]  /*ce50*/  F2F.F64.F32 R18, R0 ;  /* 0x0000000000127310 */ /* 0x0000a20000201800 */
[----:B------:R-:W-:Y:S05]  /*ce60*/  BRA `(.L_x_9808) ;  /* 0x000001a000007947 */ /* 0x000fea0003800000 */
.L_x_9807:
        /* <DEDUP_REMOVED lines=21> */
.L_x_9832:
[----:B------:R-:W2:Y:S02]  /*cfc0*/  LDG.E.64 R18, [R2.64] ;  /* 0x0000002402127981 */ /* 0x000ea4000c1e1b00 */
[----:B--2---:R-:W0:Y:S01]  /*cfd0*/  I2F.F64.U64 R18, R18 ;  /* 0x0000001200127312 */ /* 0x004e220000301800 */
[----:B------:R-:W-:Y:S05]  /*cfe0*/  BRA `(.L_x_9808) ;  /* 0x0000002000007947 */ /* 0x000fea0003800000 */
.L_x_9831:
[----:B------:R-:W2:Y:S02]  /*cff0*/  LDG.E R2, [R2.64] ;  /* 0x0000002402027981 */ /* 0x000ea4000c1e1900 */
[----:B--2---:R0:W2:Y:S02]  /*d000*/  I2F.F64.U32 R18, R2 ;  /* 0x0000000200127312 */ /* 0x0040a40000201800 */
.L_x_9808:
        /* <DEDUP_REMOVED lines=17> */
.L_x_9838:
[----:B------:R-:W3:Y:S02]  /*d120*/  LDG.E.U8 R2, [R4.64] ;  /* 0x0000002404027981 */ /* 0x000ee4000c1e1100 */
[----:B---3--:R-:W0:Y:S01]  /*d130*/  I2F.F64.U16 R2, R2 ;  /* 0x0000000200027312 */ /* 0x008e220000101800 */
[----:B------:R-:W-:Y:S05]  /*d140*/  BRA `(.L_x_9840) ;  /* 0x00000df000007947 */ /* 0x000fea0003800000 */
.L_x_9837:
        /* <DEDUP_REMOVED lines=9> */
.L_x_9842:
[----:B------:R-:W3:Y:S02]  /*d1e0*/  LDG.E R2, [R4.64] ;  /* 0x0000002404027981 */ /* 0x000ee4000c1e1900 */
[----:B---3--:R-:W0:Y:S01]  /*d1f0*/  I2F.F64 R2, R2 ;  /* 0x0000000200027312 */ /* 0x008e220000201c00 */
[----:B------:R-:W-:Y:S05]  /*d200*/  BRA `(.L_x_9840) ;  /* 0x00000d3000007947 */ /* 0x000fea0003800000 */
.L_x_9841:
[----:B------:R-:W3:Y:S02]  /*d210*/  LDG.E.U16 R2, [R4.64] ;  /* 0x0000002404027981 */ /* 0x000ee4000c1e1500 */
[----:B---3--:R-:W0:Y:S01]  /*d220*/  I2F.F64.S16 R2, R2 ;  /* 0x0000000200027312 */ /* 0x008e220000101c00 */
[----:B------:R-:W-:Y:S05]  /*d230*/  BRA `(.L_x_9840) ;  /* 0x00000d0000007947 */ /* 0x000fea0003800000 */
.L_x_9836:
        /* <DEDUP_REMOVED lines=10> */
.L_x_9844:
[----:B------:R-:W3:Y:S02]  /*d2e0*/  LDG.E.U16 R0, [R4.64] ;  /* 0x0000002404007981 */ /* 0x000ee4000c1e1500 */
[----:B---3--:R-:W-:-:S05]  /*d2f0*/  HADD2.F32 R0, -RZ, R0.H0_H0 ;  /* 0x20000000ff007230 */ /* 0x008fca0000004100 */
[----:B------:R-:W-:-:S04]  /*d300*/  FMUL.FTZ R0, R0, 1 ;  /* 0x3f80000000007820 */ /* 0x000fc80000410000 */
[----:B------:R0:W3:Y:S01]  /*d310*/  F2F.F64.F32 R2, R0 ;  /* 0x0000000000027310 */ /* 0x0000e20000201800 */
[----:B------:R-:W-:Y:S05]  /*d320*/  BRA `(.L_x_9840) ;  /* 0x00000c1000007947 */ /* 0x000fea0003800000 */
.L_x_9843:
        /* <DEDUP_REMOVED lines=10> */
.L_x_9846:
[----:B------:R-:W3:Y:S02]  /*d3d0*/  LDG.E.U16 R4, [R4.64] ;  /* 0x0000002404047981 */ /* 0x000ee4000c1e1500 */
[----:B---3--:R-:W-:-:S05]  /*d3e0*/  HADD2.F32 R0, -RZ, R4.H0_H0 ;  /* 0x20000004ff007230 */ /* 0x008fca0000004100 */
[----:B------:R-:W-:-:S04]  /*d3f0*/  FMUL.FTZ R0, R0, 1 ;  /* 0x3f80000000007820 */ /* 0x000fc80000410000 */
[----:B------:R0:W3:Y:S01]  /*d400*/  F2F.F64.F32 R2, R0 ;  /* 0x0000000000027310 */ /* 0x0000e20000201800 */
[----:B------:R-:W-:Y:S05]  /*d410*/  BRA `(.L_x_9840) ;  /* 0x00000b2000007947 */ /* 0x000fea0003800000 */
.L_x_9845:
[----:B------:R0:W5:Y:S01]  /*d420*/  LDG.E.64 R2, [R4.64] ;  /* 0x0000002404027981 */ /* 0x000162000c1e1b00 */
[----:B------:R-:W-:Y:S05]  /*d430*/  BRA `(.L_x_9840) ;  /* 0x00000b0000007947 */ /* 0x000fea0003800000 */
.L_x_9835:
        /* <DEDUP_REMOVED lines=13> */
.L_x_9849:
[----:B------:R0:W5:Y:S01]  /*d510*/  LDG.E.64 R2, [R4.64] ;  /* 0x0000002404027981 */ /* 0x000162000c1e1b00 */
[----:B------:R-:W-:Y:S05]  /*d520*/  BRA `(.L_x_9840) ;  /* 0x00000a1000007947 */ /* 0x000fea0003800000 */
.L_x_9848:
        /* <DEDUP_REMOVED lines=28> */
.L_x_9851:
        /* <DEDUP_REMOVED lines=15> */
.L_x_9850:
[----:B------:R-:W3:Y:S02]  /*d7e0*/  LDG.E.U16 R0, [R4.64] ;  /* 0x0000002404007981 */ /* 0x000ee4000c1e1500 */
[----:B---3--:R-:W-:-:S05]  /*d7f0*/  PRMT R0, RZ, 0x5410, R0 ;  /* 0x00005410ff007816 */ /* 0x008fca0000000000 */
[----:B------:R-:W-:-:S04]  /*d800*/  FMUL.FTZ R0, R0, 1 ;  /* 0x3f80000000007820 */ /* 0x000fc80000410000 */
[----:B------:R0:W3:Y:S01]  /*d810*/  F2F.F64.F32 R2, R0 ;  /* 0x0000000000027310 */ /* 0x0000e20000201800 */
[----:B------:R-:W-:Y:S05]  /*d820*/  BRA `(.L_x_9840) ;  /* 0x0000071000007947 */ /* 0x000fea0003800000 */
.L_x_9847:
        /* <DEDUP_REMOVED lines=11> */
.L_x_9854:
        /* <DEDUP_REMOVED lines=21> */
.L_x_9858:
[----:B------:R-:W-:Y:S05]  /*da30*/  BSYNC B1 ;  /* 0x0000000000017941 */ /* 0x000fea0003800000 */
.L_x_9857:
[----:B------:R-:W-:Y:S01]  /*da40*/  LEA R3, R0, 0x3b800000, 0x17 ;  /* 0x3b80000000037811 */ /* 0x000fe200078eb8ff */
[----:B------:R-:W-:-:S05]  /*da50*/  IMAD.SHL.U32 R0, R2, 0x100000, RZ ;  /* 0x0010000002007824 */ /* 0x000fca00078e00ff */
[----:B------:R-:W-:Y:S02]  /*da60*/  LOP3.LUT R0, R3, R0, R4, 0xfe, !PT ;  /* 0x0000000003007212 */ /* 0x000fe400078efe04 */
.L_x_9856:
[----:B------:R-:W-:Y:S05]  /*da70*/  BSYNC B0 ;  /* 0x0000000000007941 */ /* 0x000fea0003800000 */
.L_x_9855:
[----:B------:R-:W-:-:S04]  /*da80*/  FMUL.FTZ R0, R0, 1 ;  /* 0x3f80000000007820 */ /* 0x000fc80000410000 */
[----:B------:R0:W3:Y:S01]  /*da90*/  F2F.F64.F32 R2, R0 ;  /* 0x0000000000027310 */ /* 0x0000e20000201800 */
[----:B------:R-:W-:Y:S05]  /*daa0*/  BRA `(.L_x_9840) ;  /* 0x0000049000007947 */ /* 0x000fea0003800000 */
.L_x_9853:
        /* <DEDUP_REMOVED lines=21> */
.L_x_9862:
[----:B------:R-:W-:Y:S05]  /*dc00*/  BSYNC B1 ;  /* 0x0000000000017941 */ /* 0x000fea0003800000 */
.L_x_9861:
[----:B------:R-:W-:Y:S01]  /*dc10*/  LEA R3, R0, 0x37800000, 0x17 ;  /* 0x3780000000037811 */ /* 0x000fe200078eb8ff */
[----:B------:R-:W-:-:S05]  /*dc20*/  IMAD.SHL.U32 R0, R2, 0x200000, RZ ;  /* 0x0020000002007824 */ /* 0x000fca00078e00ff */
[----:B------:R-:W-:Y:S02]  /*dc30*/  LOP3.LUT R0, R3, R0, R4, 0xfe, !PT ;  /* 0x0000000003007212 */ /* 0x000fe400078efe04 */
.L_x_9860:
[----:B------:R-:W-:Y:S05]  /*dc40*/  BSYNC B0 ;  /* 0x0000000000007941 */ /* 0x000fea0003800000 */
.L_x_9859:
[----:B------:R-:W-:-:S04]  /*dc50*/  FMUL.FTZ R0, R0, 1 ;  /* 0x3f80000000007820 */ /* 0x000fc80000410000 */
[----:B------:R0:W3:Y:S01]  /*dc60*/  F2F.F64.F32 R2, R0 ;  /* 0x0000000000027310 */ /* 0x0000e20000201800 */
[----:B------:R-:W-:Y:S05]  /*dc70*/  BRA `(.L_x_9840) ;  /* 0x000002c000007947 */ /* 0x000fea0003800000 */
.L_x_9852:
        /* <DEDUP_REMOVED lines=14> */
.L_x_9866:
[----:B------:R-:W-:Y:S05]  /*dd60*/  BSYNC B0 ;  /* 0x0000000000007941 */ /* 0x000fea0003800000 */
.L_x_9865:
[----:B------:R-:W-:-:S04]  /*dd70*/  FMUL.FTZ R0, R0, 1 ;  /* 0x3f80000000007820 */ /* 0x000fc80000410000 */
[----:B------:R0:W3:Y:S01]  /*dd80*/  F2F.F64.F32 R2, R0 ;  /* 0x0000000000027310 */ /* 0x0000e20000201800 */
[----:B------:R-:W-:Y:S05]  /*dd90*/  BRA `(.L_x_9840) ;  /* 0x000001a000007947 */ /* 0x000fea0003800000 */
.L_x_9839:
        /* <DEDUP_REMOVED lines=21> */
.L_x_9864:
[----:B------:R-:W3:Y:S02]  /*def0*/  LDG.E.64 R2, [R4.64] ;  /* 0x0000002404027981 */ /* 0x000ee4000c1e1b00 */
[----:B---3--:R-:W0:Y:S01]  /*df00*/  I2F.F64.U64 R2, R2 ;  /* 0x0000000200027312 */ /* 0x008e220000301800 */
[----:B------:R-:W-:Y:S05]  /*df10*/  BRA `(.L_x_9840) ;  /* 0x0000002000007947 */ /* 0x000fea0003800000 */
.L_x_9863:
[----:B------:R-:W3:Y:S02]  /*df20*/  LDG.E R2, [R4.64] ;  /* 0x0000002404027981 */ /* 0x000ee4000c1e1900 */
[----:B---3--:R-:W0:Y:S02]  /*df30*/  I2F.F64.U32 R2, R2 ;  /* 0x0000000200027312 */ /* 0x008e240000201800 */
.L_x_9840:
        /* <DEDUP_REMOVED lines=18> */
.L_x_9870:
[----:B------:R-:W0:Y:S02]  /*e060*/  F2I.S64.F64.TRUNC R4, R4 ;  /* 0x0000000400047311 */ /* 0x000e24000030d900 */
[----:B0-----:R-:W-:-:S05]  /*e070*/  IMAD.MOV.U32 R3, RZ, RZ, R4 ;  /* 0x000000ffff037224 */ /* 0x001fca00078e0004 */
[----:B------:R0:W-:Y:S01]  /*e080*/  STG.E.U8 [R16.64], R3 ;  /* 0x0000000310007986 */ /* 0x0001e2000c101124 */
[----:B------:R-:W-:Y:S05]  /*e090*/  BRA `(.L_x_9872) ;  /* 0x00000ed000007947 */ /* 0x000fea0003800000 */
.L_x_9869:
        /* <DEDUP_REMOVED lines=9> */
.L_x_9874:
[----:B------:R-:W0:Y:S02]  /*e130*/  F2I.F64.TRUNC R5, R4 ;  /* 0x0000000400057311 */ /* 0x000e24000030d100 */
[----:B0-----:R0:W-:Y:S01]  /*e140*/  STG.E [R16.64], R5 ;  /* 0x0000000510007986 */ /* 0x0011e2000c101924 */
[----:B------:R-:W-:Y:S05]  /*e150*/  BRA `(.L_x_9872) ;  /* 0x00000e1000007947 */ /* 0x000fea0003800000 */
.L_x_9873:
[----:B------:R-:W0:Y:S02]  /*e160*/  F2I.F64.TRUNC R5, R4 ;  /* 0x0000000400057311 */ /* 0x000e24000030d100 */
[----:B0-----:R0:W-:Y:S01]  /*e170*/  STG.E.U16 [R16.64], R5 ;  /* 0x0000000510007986 */ /* 0x0011e2000c101524 */
[----:B------:R-:W-:Y:S05]  /*e180*/  BRA `(.L_x_9872) ;  /* 0x00000de000007947 */ /* 0x000fea0003800000 */
.L_x_9868:
        /* <DEDUP_REMOVED lines=11> */
.L_x_9876:
[----:B------:R-:W0:Y:S01]  /*e240*/  F2F.F32.F64 R0, R4 ;  /* 0x0000000400007310 */ /* 0x000e220000301000 */
[----:B------:R-:W0:-:S14]  /*e250*/  DSETP.GEU.AND P0, PT, |R4|, c[0x2][0x0], PT ;  /* 0x008000000400762a */ /* 0x000e1c0003f0e200 */
[----:B0-----:R-:W-:-:S05]  /*e260*/  @!P0 FMUL R0, R0, 1.175494350822287508e-38 ;  /* 0x0080000000008820 */ /* 0x001fca0000400000 */
[----:B------:R-:W-:-:S05]  /*e270*/  F2FP.PACK_AB R0, RZ, R0 ;  /* 0x00000000ff00723e */ /* 0x000fca00000000ff */
[----:B------:R0:W-:Y:S01]  /*e280*/  STG.E.U16 [R16.64], R0 ;  /* 0x0000000010007986 */ /* 0x0001e2000c101524 */
[----:B------:R-:W-:Y:S05]  /*e290*/  BRA `(.L_x_9872) ;  /* 0x00000cd000007947 */ /* 0x000fea0003800000 */
.L_x_9875:
        /* <DEDUP_REMOVED lines=12> */
.L_x_9878:
[----:B------:R-:W0:Y:S01]  /*e360*/  F2F.F32.F64 R0, R4 ;  /* 0x0000000400007310 */ /* 0x000e220000301000 */
[----:B------:R-:W0:-:S14]  /*e370*/  DSETP.GEU.AND P0, PT, |R4|, c[0x2][0x0], PT ;  /* 0x008000000400762a */ /* 0x000e1c0003f0e200 */
[----:B0-----:R-:W-:-:S05]  /*e380*/  @!P0 FMUL R0, R0, 1.175494350822287508e-38 ;  /* 0x0080000000008820 */ /* 0x001fca0000400000 */
[----:B------:R-:W-:-:S04]  /*e390*/  F2FP.PACK_AB R3, RZ, R0 ;  /* 0x00000000ff03723e */ /* 0x000fc800000000ff */
[----:B------:R-:W-:-:S05]  /*e3a0*/  PRMT R3, R3, 0x5410, RZ ;  /* 0x0000541003037816 */ /* 0x000fca00000000ff */
[----:B------:R0:W-:Y:S01]  /*e3b0*/  STG.E [R16.64], R3 ;  /* 0x0000000310007986 */ /* 0x0001e2000c101924 */
[----:B------:R-:W-:Y:S05]  /*e3c0*/  BRA `(.L_x_9872) ;  /* 0x00000ba000007947 */ /* 0x000fea0003800000 */
.L_x_9877:
[----:B------:R0:W-:Y:S01]  /*e3d0*/  STG.E.64 [R16.64], R4 ;  /* 0x0000000410007986 */ /* 0x0001e2000c101b24 */
[----:B------:R-:W-:Y:S05]  /*e3e0*/  BRA `(.L_x_9872) ;  /* 0x00000b8000007947 */ /* 0x000fea0003800000 */
.L_x_9867:
        /* <DEDUP_REMOVED lines=12> */
.L_x_9881:
[----:B------:R-:W-:-:S05]  /*e4b0*/  CS2R R6, SRZ ;  /* 0x0000000000067805 */ /* 0x000fca000001ff00 */
[----:B------:R0:W-:Y:S01]  /*e4c0*/  STG.E.128 [R16.64], R4 ;  /* 0x0000000410007986 */ /* 0x0001e2000c101d24 */
[----:B------:R-:W-:Y:S05]  /*e4d0*/  BRA `(.L_x_9872) ;  /* 0x00000a9000007947 */ /* 0x000fea0003800000 */
.L_x_9880:
        /* <DEDUP_REMOVED lines=23> */
.L_x_9885:
[----:B------:R-:W-:Y:S05]  /*e650*/  BSYNC B0 ;  /* 0x0000000000007941 */ /* 0x000fea0003800000 */
.L_x_9884:
[----:B------:R-:W-:-:S05]  /*e660*/  LOP3.LUT R3, R0, R3, RZ, 0xfc, !PT ;  /* 0x0000000300037212 */ /* 0x000fca00078efcff */
[----:B------:R0:W-:Y:S01]  /*e670*/  STG.E.U8 [R16.64], R3 ;  /* 0x0000000310007986 */ /* 0x0001e2000c101124 */
[----:B------:R-:W-:Y:S05]  /*e680*/  BRA `(.L_x_9872) ;  /* 0x000008e000007947 */ /* 0x000fea0003800000 */
.L_x_9883:
        /* <DEDUP_REMOVED lines=15> */
.L_x_9887:
[----:B------:R-:W-:Y:S01]  /*e780*/  IMAD.MOV.U32 R0, RZ, RZ, 0x7f ;  /* 0x0000007fff007424 */ /* 0x000fe200078e00ff */
[----:B------:R-:W-:-:S04]  /*e790*/  ISETP.GT.U32.AND P0, PT, R2, 0x7f800000, PT ;  /* 0x7f8000000200780c */ /* 0x000fc80003f04070 */
[----:B------:R-:W-:-:S04]  /*e7a0*/  SEL R0, R0, 0x7c, P0 ;  /* 0x0000007c00007807 */ /* 0x000fc80000000000 */
.L_x_9888:
[----:B------:R-:W-:Y:S05]  /*e7b0*/  BSYNC B0 ;  /* 0x0000000000007941 */ /* 0x000fea0003800000 */
.L_x_9886:
[----:B------:R-:W-:-:S04]  /*e7c0*/  LOP3.LUT R2, R3, 0x80000000, RZ, 0xc0, !PT ;  /* 0x8000000003027812 */ /* 0x000fc800078ec0ff */
[----:B------:R-:W-:-:S04]  /*e7d0*/  SHF.R.U32.HI R3, RZ, 0x18, R2 ;  /* 0x00000018ff037819 */ /* 0x000fc80000011602 */
[----:B------:R-:W-:-:S05]  /*e7e0*/  LOP3.LUT R3, R0, R3, RZ, 0xfc, !PT ;  /* 0x0000000300037212 */ /* 0x000fca00078efcff */
[----:B------:R0:W-:Y:S01]  /*e7f0*/  STG.E.U8 [R16.64], R3 ;  /* 0x0000000310007986 */ /* 0x0001e2000c101124 */
[----:B------:R-:W-:Y:S05]  /*e800*/  BRA `(.L_x_9872) ;  /* 0x0000076000007947 */ /* 0x000fea0003800000 */
.L_x_9882:
[----:B------:R-:W0:Y:S01]  /*e810*/  F2F.F32.F64 R0, R4 ;  /* 0x0000000400007310 */ /* 0x000e220000301000 */
[----:B------:R-:W0:-:S14]  /*e820*/  DSETP.GEU.AND P0, PT, |R4|, c[0x2][0x0], PT ;  /* 0x008000000400762a */ /* 0x000e1c0003f0e200 */
[----:B0-----:R-:W-:-:S05]  /*e830*/  @!P0 FMUL R0, R0, 1.175494350822287508e-38 ;  /* 0x0080000000008820 */ /* 0x001fca0000400000 */
[----:B------:R-:W-:-:S05]  /*e840*/  F2FP.BF16.PACK_AB R0, RZ, R0 ;  /* 0x00000000ff00723e */ /* 0x000fca00000010ff */
[----:B------:R0:W-:Y:S01]  /*e850*/  STG.E.U16 [R16.64], R0 ;  /* 0x0000000010007986 */ /* 0x0001e2000c101524 */
[----:B------:R-:W-:Y:S05]  /*e860*/  BRA `(.L_x_9872) ;  /* 0x0000070000007947 */ /* 0x000fea0003800000 */
.L_x_9879:
        /* <DEDUP_REMOVED lines=11> */
.L_x_9891:
        /* <DEDUP_REMOVED lines=19> */
.L_x_9894:
[----:B------:R-:W-:-:S04]  /*ea50*/  LOP3.LUT R2, R3, 0x80000000, RZ, 0xc0, !PT ;  /* 0x8000000003027812 */ /* 0x000fc800078ec0ff */
[----:B------:R-:W-:-:S04]  /*ea60*/  SHF.R.U32.HI R3, RZ, 0x18, R2 ;  /* 0x00000018ff037819 */ /* 0x000fc80000011602 */
[----:B------:R-:W-:-:S04]  /*ea70*/  LOP3.LUT R0, R0, R3, RZ, 0xfc, !PT ;  /* 0x0000000300007212 */ /* 0x000fc800078efcff */
[----:B------:R-:W-:Y:S02]  /*ea80*/  PRMT R8, R0, 0x7610, R8 ;  /* 0x0000761000087816 */ /* 0x000fe40000000008 */
.L_x_9893:
[----:B------:R-:W-:Y:S05]  /*ea90*/  BSYNC B0 ;  /* 0x0000000000007941 */ /* 0x000fea0003800000 */
.L_x_9892:
[----:B------:R0:W-:Y:S01]  /*eaa0*/  STG.E.U8 [R16.64], R8 ;  /* 0x0000000810007986 */ /* 0x0001e2000c101124 */
[----:B------:R-:W-:Y:S05]  /*eab0*/  BRA `(.L_x_9872) ;  /* 0x000004b000007947 */ /* 0x000fea0003800000 */
.L_x_9890:
        /* <DEDUP_REMOVED lines=19> */
.L_x_9897:
[----:B------:R-:W-:-:S04]  /*ebf0*/  LOP3.LUT R2, R3, 0x80000000, RZ, 0xc0, !PT ;  /* 0x8000000003027812 */ /* 0x000fc800078ec0ff */
[----:B------:R-:W-:-:S04]  /*ec00*/  SHF.R.U32.HI R3, RZ, 0x18, R2 ;  /* 0x00000018ff037819 */ /* 0x000fc80000011602 */
[----:B------:R-:W-:-:S04]  /*ec10*/  LOP3.LUT R0, R0, R3, RZ, 0xfc, !PT ;  /* 0x0000000300007212 */ /* 0x000fc800078efcff */
[----:B------:R-:W-:Y:S02]  /*ec20*/  PRMT R8, R0, 0x7610, R8 ;  /* 0x0000761000087816 */ /* 0x000fe40000000008 */
.L_x_9896:
[----:B------:R-:W-:Y:S05]  /*ec30*/  BSYNC B0 ;  /* 0x0000000000007941 */ /* 0x000fea0003800000 */
.L_x_9895:
[----:B------:R0:W-:Y:S01]  /*ec40*/  STG.E.U8 [R16.64], R8 ;  /* 0x0000000810007986 */ /* 0x0001e2000c101124 */
[----:B------:R-:W-:Y:S05]  /*ec50*/  BRA `(.L_x_9872) ;  /* 0x0000031000007947 */ /* 0x000fea0003800000 */
.L_x_9889:
        /* <DEDUP_REMOVED lines=24> */
.L_x_9871:
        /* <DEDUP_REMOVED lines=20> */
.L_x_9899:
[----:B------:R-:W0:Y:S02]  /*ef20*/  F2I.U64.F64.TRUNC R4, R4 ;  /* 0x0000000400047311 */ /* 0x000e24000030d800 */
[----:B0-----:R0:W-:Y:S01]  /*ef30*/  STG.E.64 [R16.64], R4 ;  /* 0x0000000410007986 */ /* 0x0011e2000c101b24 */
[----:B------:R-:W-:Y:S05]  /*ef40*/  BRA `(.L_x_9872) ;  /* 0x0000002000007947 */ /* 0x000fea0003800000 */
.L_x_9898:
[----:B------:R-:W0:Y:S02]  /*ef50*/  F2I.U32.F64.TRUNC R5, R4 ;  /* 0x0000000400057311 */ /* 0x000e24000030d000 */
[----:B0-----:R0:W-:Y:S02]  /*ef60*/  STG.E [R16.64], R5 ;  /* 0x0000000510007986 */ /* 0x0011e4000c101924 */
.L_x_9872:
[----:B------:R-:W-:Y:S02]  /*ef70*/  IADD3 R25, R25, 0x80, RZ ;  /* 0x0000008019197810 */ /* 0x000fe40007ffe0ff */
.L_x_9639:
[----:B------:R-:W-:Y:S05]  /*ef80*/  BSYNC B6 ;  /* 0x0000000000067941 */ /* 0x000fea0003800000 */
.L_x_9638:
        /* <DEDUP_REMOVED lines=283> */
.L_x_9900:
        /* <DEDUP_REMOVED lines=19> */
.L_x_9904:
[----:B------:R-:W2:Y:S02]  /*10270*/  LDG.E.U8 R2, [R2.64] ;  /* 0x0000002402027981 */ /* 0x000ea4000c1e1100 */
[----:B--2---:R0:W1:Y:S01]  /*10280*/  I2F.F64.U16 R22, R2 ;  /* 0x0000000200167312 */ /* 0x0040620000101800 */
[----:B------:R-:W-:Y:S05]  /*10290*/  BRA `(.L_x_9906) ;  /* 0x00000df000007947 */ /* 0x000fea0003800000 */
.L_x_9903:
        /* <DEDUP_REMOVED lines=9> */
.L_x_9908:
[----:B------:R-:W2:Y:S02]  /*10330*/  LDG.E R2, [R2.64] ;  /* 0x0000002402027981 */ /* 0x000ea4000c1e1900 */
[----:B--2---:R0:W1:Y:S01]  /*10340*/  I2F.F64 R22, R2 ;  /* 0x0000000200167312 */ /* 0x0040620000201c00 */
[----:B------:R-:W-:Y:S05]  /*10350*/  BRA `(.L_x_9906) ;  /* 0x00000d3000007947 */ /* 0x000fea0003800000 */
.L_x_9907:
[----:B------:R-:W2:Y:S02]  /*10360*/  LDG.E.U16 R2, [R2.64] ;  /* 0x0000002402027981 */ /* 0x000ea4000c1e1500 */
[----:B--2---:R0:W1:Y:S01]  /*10370*/  I2F.F64.S16 R22, R2 ;  /* 0x0000000200167312 */ /* 0x0040620000101c00 */
[----:B------:R-:W-:Y:S05]  /*10380*/  BRA `(.L_x_9906) ;  /* 0x00000d0000007947 */ /* 0x000fea0003800000 */
.L_x_9902:
        /* <DEDUP_REMOVED lines=10> */
.L_x_9910:
[----:B------:R-:W2:Y:S02]  /*10430*/  LDG.E.U16 R0, [R2.64] ;  /* 0x0000002402007981 */ /* 0x000ea4000c1e1500 */
[----:B--2---:R-:W-:-:S05]  /*10440*/  HADD2.F32 R0, -RZ, R0.H0_H0 ;  /* 0x20000000ff007230 */ /* 0x004fca0000004100 */
[----:B------:R-:W-:-:S04]  /*10450*/  FMUL.FTZ R0, R0, 1 ;  /* 0x3f80000000007820 */ /* 0x000fc80000410000 */
[----:B------:R0:W1:Y:S01]  /*10460*/  F2F.F64.F32 R22, R0 ;  /* 0x0000000000167310 */ /* 0x0000620000201800 */
[----:B------:R-:W-:Y:S05]  /*10470*/  BRA `(.L_x_9906) ;  /* 0x00000c1000007947 */ /* 0x000fea0003800000 */
.L_x_9909:
        /* <DEDUP_REMOVED lines=10> */
.L_x_9912:
[----:B------:R-:W2:Y:S02]  /*10520*/  LDG.E.U16 R2, [R2.64] ;  /* 0x0000002402027981 */ /* 0x000ea4000c1e1500 */
[----:B--2---:R-:W-:-:S05]  /*10530*/  HADD2.F32 R0, -RZ, R2.H0_H0 ;  /* 0x20000002ff007230 */ /* 0x004fca0000004100 */
[----:B------:R-:W-:-:S04]  /*10540*/  FMUL.FTZ R0, R0, 1 ;  /* 0x3f80000000007820 */ /* 0x000fc80000410000 */
[----:B------:R0:W1:Y:S01]  /*10550*/  F2F.F64.F32 R22, R0 ;  /* 0x0000000000167310 */ /* 0x0000620000201800 */
[----:B------:R-:W-:Y:S05]  /*10560*/  BRA `(.L_x_9906) ;  /* 0x00000b2000007947 */ /* 0x000fea0003800000 */
.L_x_9911:
[----:B------:R0:W5:Y:S01]  /*10570*/  LDG.E.64 R22, [R2.64] ;  /* 0x0000002402167981 */ /* 0x000162000c1e1b00 */
[----:B------:R-:W-:Y:S05]  /*10580*/  BRA `(.L_x_9906) ;  /* 0x00000b0000007947 */ /* 0x000fea0003800000 */
.L_x_9901:
        /* <DEDUP_REMOVED lines=13> */
.L_x_9915:
[----:B------:R0:W5:Y:S01]  /*10660*/  LDG.E.64 R22, [R2.64] ;  /* 0x0000002402167981 */ /* 0x000162000c1e1b00 */
[----:B------:R-:W-:Y:S05]  /*10670*/  BRA `(.L_x_9906) ;  /* 0x00000a1000007947 */ /* 0x000fea0003800000 */
.L_x_9914:
        /* <DEDUP_REMOVED lines=28> */
.L_x_9917:
        /* <DEDUP_REMOVED lines=15> */
.L_x_9916:
[----:B------:R-:W2:Y:S02]  /*10930*/  LDG.E.U16 R0, [R2.64] ;  /* 0x0000002402007981 */ /* 0x000ea4000c1e1500 */
[----:B--2---:R-:W-:-:S05]  /*10940*/  PRMT R0, RZ, 0x5410, R0 ;  /* 0x00005410ff007816 */ /* 0x004fca0000000000 */
[----:B------:R-:W-:-:S04]  /*10950*/  FMUL.FTZ R0, R0, 1 ;  /* 0x3f80000000007820 */ /* 0x000fc80000410000 */
[----:B------:R0:W1:Y:S01]  /*10960*/  F2F.F64.F32 R22, R0 ;  /* 0x0000000000167310 */ /* 0x0000620000201800 */
[----:B------:R-:W-:Y:S05]  /*10970*/  BRA `(.L_x_9906) ;  /* 0x0000071000007947 */ /* 0x000fea0003800000 */
.L_x_9913:
        /* <DEDUP_REMOVED lines=11> */
.L_x_9920:
        /* <DEDUP_REMOVED lines=21> */
.L_x_9924:
[----:B------:R-:W-:Y:S05]  /*10b80*/  BSYNC B1 ;  /* 0x0000000000017941 */ /* 0x000fea0003800000 */
.L_x_9923:
[----:B------:R-:W-:Y:S01]  /*10b90*/  LEA R3, R0, 0x3b800000, 0x17 ;  /* 0x3b80000000037811 */ /* 0x000fe200078eb8ff */
[----:B------:R-:W-:-:S05]  /*10ba0*/  IMAD.SHL.U32 R0, R2, 0x100000, RZ ;  /* 0x0010000002007824 */ /* 0x000fca00078e00ff */
[----:B------:R-:W-:Y:S02]  /*10bb0*/  LOP3.LUT R0, R3, R0, R4, 0xfe, !PT ;  /* 0x0000000003007212 */ /* 0x000fe400078efe04 */
.L_x_9922:
[----:B------:R-:W-:Y:S05]  /*10bc0*/  BSYNC B0 ;  /* 0x0000000000007941 */ /* 0x000fea0003800000 */
.L_x_9921:
[----:B------:R-:W-:-:S04]  /*10bd0*/  FMUL.FTZ R0, R0, 1 ;  /* 0x3f80000000007820 */ /* 0x000fc80000410000 */
[----:B------:R0:W1:Y:S01]  /*10be0*/  F2F.F64.F32 R22, R0 ;  /* 0x0000000000167310 */ /* 0x0000620000201800 */
[----:B------:R-:W-:Y:S05]  /*10bf0*/  BRA `(.L_x_9906) ;  /* 0x0000049000007947 */ /* 0x000fea0003800000 */
.L_x_9919:
        /* <DEDUP_REMOVED lines=21> */
.L_x_9928:
[----:B------:R-:W-:Y:S05]  /*10d50*/  BSYNC B1 ;  /* 0x0000000000017941 */ /* 0x000fea0003800000 */
.L_x_9927:
[----:B------:R-:W-:Y:S01]  /*10d60*/  LEA R3, R0, 0x37800000, 0x17 ;  /* 0x3780000000037811 */ /* 0x000fe200078eb8ff */
[----:B------:R-:W-:-:S05]  /*10d70*/  IMAD.SHL.U32 R0, R2, 0x200000, RZ ;  /* 0x0020000002007824 */ /* 0x000fca00078e00ff */
[----:B------:R-:W-:Y:S02]  /*10d80*/  LOP3.LUT R0, R3, R0, R4, 0xfe, !PT ;  /* 0x0000000003007212 */ /* 0x000fe400078efe04 */
.L_x_9926:
[----:B------:R-:W-:Y:S05]  /*10d90*/  BSYNC B0 ;  /* 0x0000000000007941 */ /* 0x000fea0003800000 */
.L_x_9925:
[----:B------:R-:W-:-:S04]  /*10da0*/  FMUL.FTZ R0, R0, 1 ;  /* 0x3f80000000007820 */ /* 0x000fc80000410000 */
[----:B------:R0:W1:Y:S01]  /*10db0*/  F2F.F64.F32 R22, R0 ;  /* 0x0000000000167310 */ /* 0x0000620000201800 */
[----:B------:R-:W-:Y:S05]  /*10dc0*/  BRA `(.L_x_9906) ;  /* 0x000002c000007947 */ /* 0x000fea0003800000 */
.L_x_9918:
        /* <DEDUP_REMOVED lines=14> */
.L_x_9932:
[----:B------:R-:W-:Y:S05]  /*10eb0*/  BSYNC B0 ;  /* 0x0000000000007941 */ /* 0x000fea0003800000 */
.L_x_9931:
[----:B------:R-:W-:-:S04]  /*10ec0*/  FMUL.FTZ R0, R0, 1 ;  /* 0x3f80000000007820 */ /* 0x000fc80000410000 */
[----:B------:R0:W1:Y:S01]  /*10ed0*/  F2F.F64.F32 R22, R0 ;  /* 0x0000000000167310 */ /* 0x0000620000201800 */
[----:B------:R-:W-:Y:S05]  /*10ee0*/  BRA `(.L_x_9906) ;  /* 0x000001a000007947 */ /* 0x000fea0003800000 */
.L_x_9905:
        /* <DEDUP_REMOVED lines=21> */
.L_x_9930:
[----:B------:R-:W2:Y:S02]  /*11040*/  LDG.E.64 R22, [R2.64] ;  /* 0x0000002402167981 */ /* 0x000ea4000c1e1b00 */
[----:B--2---:R-:W0:Y:S01]  /*11050*/  I2F.F64.U64 R22, R22 ;  /* 0x0000001600167312 */ /* 0x004e220000301800 */
[----:B------:R-:W-:Y:S05]  /*11060*/  BRA `(.L_x_9906) ;  /* 0x0000002000007947 */ /* 0x000fea0003800000 */
.L_x_9929:
[----:B------:R-:W2:Y:S02]  /*11070*/  LDG.E R2, [R2.64] ;  /* 0x0000002402027981 */ /* 0x000ea4000c1e1900 */
[----:B--2---:R0:W1:Y:S02]  /*11080*/  I2F.F64.U32 R22, R2 ;  /* 0x0000000200167312 */ /* 0x0040640000201800 */
.L_x_9906:
        /* <DEDUP_REMOVED lines=17> */
.L_x_9936:
[----:B------:R-:W2:Y:S02]  /*111a0*/  LDG.E.U8 R2, [R2.64] ;  /* 0x0000002402027981 */ /* 0x000ea4000c1e1100 */
[----:B--2---:R0:W2:Y:S01]  /*111b0*/  I2F.F64.U16 R18, R2 ;  /* 0x0000000200127312 */ /* 0x0040a20000101800 */
[----:B------:R-:W-:Y:S05]  /*111c0*/  BRA `(.L_x_9938) ;  /* 0x00000df000007947 */ /* 0x000fea0003800000 */
.L_x_9935:
        /* <DEDUP_REMOVED lines=9> */
.L_x_9940:
[----:B------:R-:W2:Y:S02]  /*11260*/  LDG.E R2, [R2.64] ;  /* 0x0000002402027981 */ /* 0x000ea4000c1e1900 */
[----:B--2---:R0:W2:Y:S01]  /*11270*/  I2F.F64 R18, R2 ;  /* 0x0000000200127312 */ /* 0x0040a20000201c00 */
[----:B------:R-:W-:Y:S05]  /*11280*/  BRA `(.L_x_9938) ;  /* 0x00000d3000007947 */ /* 0x000fea0003800000 */
.L_x_9939:
[----:B------:R-:W2:Y:S02]  /*11290*/  LDG.E.U16 R2, [R2.64] ;  /* 0x0000002402027981 */ /* 0x000ea4000c1e1500 */
[----:B--2---:R0:W2:Y:S01]  /*112a0*/  I2F.F64.S16 R18, R2 ;  /* 0x0000000200127312 */ /* 0x0040a20000101c00 */
[----:B------:R-:W-:Y:S05]  /*112b0*/  BRA `(.L_x_9938) ;  /* 0x00000d0000007947 */ /* 0x000fea0003800000 */
.L_x_9934:
        /* <DEDUP_REMOVED lines=10> */
.L_x_9942:
[----:B------:R-:W2:Y:S02]  /*11360*/  LDG.E.U16 R0, [R2.64] ;  /* 0x0000002402007981 */ /* 0x000ea4000c1e1500 */
[----:B--2---:R-:W-:-:S05]  /*11370*/  HADD2.F32 R0, -RZ, R0.H0_H0 ;  /* 0x20000000ff007230 */ /* 0x004fca0000004100 */
[----:B------:R-:W-:-:S04]  /*11380*/  FMUL.FTZ R0, R0, 1 ;  /* 0x3f80000000007820 */ /* 0x000fc80000410000 */
[----:B------:R0:W2:Y:S01]  /*11390*/  F2F.F64.F32 R18, R0 ;  /* 0x0000000000127310 */ /* 0x0000a20000201800 */
[----:B------:R-:W-:Y:S05]  /*113a0*/  BRA `(.L_x_9938) ;  /* 0x00000c1000007947 */ /* 0x000fea0003800000 */
.L_x_9941:
        /* <DEDUP_REMOVED lines=10> */
.L_x_9944:
[----:B------:R-:W2:Y:S02]  /*11450*/  LDG.E.U16 R2, [R2.64] ;  /* 0x0000002402027981 */ /* 0x000ea4000c1e1500 */
[----:B--2---:R-:W-:-:S05]  /*11460*/  HADD2.F32 R0, -RZ, R2.H0_H0 ;  /* 0x20000002ff007230 */ /* 0x004fca0000004100 */
[----:B------:R-:W-:-:S04]  /*11470*/  FMUL.FTZ R0, R0, 1 ;  /* 0x3f80000000007820 */ /* 0x000fc80000410000 */
[----:B------:R0:W2:Y:S01]  /*11480*/  F2F.F64.F32 R18, R0 ;  /* 0x0000000000127310 */ /* 0x0000a20000201800 */
[----:B------:R-:W-:Y:S05]  /*11490*/  BRA `(.L_x_9938) ;  /* 0x00000b2000007947 */ /* 0x000fea0003800000 */
.L_x_9943:
[----:B------:R0:W5:Y:S01]  /*114a0*/  LDG.E.64 R18, [R2.64] ;  /* 0x0000002402127981 */ /* 0x000162000c1e1b00 */
[----:B------:R-:W-:Y:S05]  /*114b0*/  BRA `(.L_x_9938) ;  /* 0x00000b0000007947 */ /* 0x000fea0003800000 */
.L_x_9933:
        /* <DEDUP_REMOVED lines=13> */
.L_x_9947:
[----:B------:R0:W5:Y:S01]  /*11590*/  LDG.E.64 R18, [R2.64] ;  /* 0x0000002402127981 */ /* 0x000162000c1e1b00 */
[----:B------:R-:W-:Y:S05]  /*115a0*/  BRA `(.L_x_9938) ;  /* 0x00000a1000007947 */ /* 0x000fea0003800000 */
.L_x_9946:
        /* <DEDUP_REMOVED lines=28> */
.L_x_9949:
        /* <DEDUP_REMOVED lines=15> */
.L_x_9948:
[----:B------:R-:W2:Y:S02]  /*11860*/  LDG.E.U16 R0, [R2.64] ;  /* 0x0000002402007981 */ /* 0x000ea4000c1e1500 */
[----:B--2---:R-:W-:-:S05]  /*11870*/  PRMT R0, RZ, 0x5410, R0 ;  /* 0x00005410ff007816 */ /* 0x004fca0000000000 */
[----:B------:R-:W-:-:S04]  /*11880*/  FMUL.FTZ R0, R0, 1 ;  /* 0x3f80000000007820 */ /* 0x000fc80000410000 */
[----:B------:R0:W2:Y:S01]  /*11890*/  F2F.F64.F32 R18, R0 ;  /* 0x0000000000127310 */ /* 0x0000a20000201800 */
[----:B------:R-:W-:Y:S05]  /*118a0*/  BRA `(.L_x_9938) ;  /* 0x0000071000007947 */ /* 0x000fea0003800000 */
.L_x_9945:
        /* <DEDUP_REMOVED lines=11> */
.L_x_9952:
        /* <DEDUP_REMOVED lines=21> */
.L_x_9956:
[----:B------:R-:W-:Y:S05]  /*11ab0*/  BSYNC B1 ;  /* 0x0000000000017941 */ /* 0x000fea0003800000 */
.L_x_9955:
[----:B------:R-:W-:Y:S01]  /*11ac0*/  LEA R3, R0, 0x3b800000, 0x17 ;  /* 0x3b80000000037811 */ /* 0x000fe200078eb8ff */
[----:B------:R-:W-:-:S05]  /*11ad0*/  IMAD.SHL.U32 R0, R2, 0x100000, RZ ;  /* 0x0010000002007824 */ /* 0x000fca00078e00ff */
[----:B------:R-:W-:Y:S02]  /*11ae0*/  LOP3.LUT R0, R3, R0, R4, 0xfe, !PT ;  /* 0x0000000003007212 */ /* 0x000fe400078efe04 */
.L_x_9954:
[----:B------:R-:W-:Y:S05]  /*11af0*/  BSYNC B0 ;  /* 0x0000000000007941 */ /* 0x000fea0003800000 */
.L_x_9953:
[----:B------:R-:W-:-:S04]  /*11b00*/  FMUL.FTZ R0, R0, 1 ;  /* 0x3f80000000007820 */ /* 0x000fc80000410000 */
[----:B------:R0:W2:Y:S01]  /*11b10*/  F2F.F64.F32 R18, R0 ;  /* 0x0000000000127310 */ /* 0x0000a20000201800 */
[----:B------:R-:W-:Y:S05]  /*11b20*/  BRA `(.L_x_9938) ;  /* 0x0000049000007947 */ /* 0x000fea0003800000 */
.L_x_9951:
        /* <DEDUP_REMOVED lines=21> */
.L_x_9960:
[----:B------:R-:W-:Y:S05]  /*11c80*/  BSYNC B1 ;  /* 0x0000000000017941 */ /* 0x000fea0003800000 */
.L_x_9959:
[----:B------:R-:W-:Y:S01]  /*11c90*/  LEA R3, R0, 0x37800000, 0x17 ;  /* 0x3780000000037811 */ /* 0x000fe200078eb8ff */
[----:B------:R-:W-:-:S05]  /*11ca0*/  IMAD.SHL.U32 R0, R2, 0x200000, RZ ;  /* 0x0020000002007824 */ /* 0x000fca00078e00ff */
[----:B------:R-:W-:Y:S02]  /*11cb0*/  LOP3.LUT R0, R3, R0, R4, 0xfe, !PT ;  /* 0x0000000003007212 */ /* 0x000fe400078efe04 */
.L_x_9958:
[----:B------:R-:W-:Y:S05]  /*11cc0*/  BSYNC B0 ;  /* 0x0000000000007941 */ /* 0x000fea0003800000 */
.L_x_9957:
[----:B------:R-:W-:-:S04]  /*11cd0*/  FMUL.FTZ R0, R0, 1 ;  /* 0x3f80000000007820 */ /* 0x000fc80000410000 */
[----:B------:R0:W2:Y:S01]  /*11ce0*/  F2F.F64.F32 R18, R0 ;  /* 0x0000000000127310 */ /* 0x0000a20000201800 */
[----:B------:R-:W-:Y:S05]  /*11cf0*/  BRA `(.L_x_9938) ;  /* 0x000002c000007947 */ /* 0x000fea0003800000 */
.L_x_9950:
        /* <DEDUP_REMOVED lines=14> */
.L_x_9964:
[----:B------:R-:W-:Y:S05]  /*11de0*/  BSYNC B0 ;  /* 0x0000000000007941 */ /* 0x000fea0003800000 */
.L_x_9963:
[----:B------:R-:W-:-:S04]  /*11df0*/  FMUL.FTZ R0, R0, 1 ;  /* 0x3f80000000007820 */ /* 0x000fc80000410000 */
[----:B------:R0:W2:Y:S01]  /*11e00*/  F2F.F64.F32 R18, R0 ;  /* 0x0000000000127310 */ /* 0x0000a20000201800 */
[----:B------:R-:W-:Y:S05]  /*11e10*/  BRA `(.L_x_9938) ;  /* 0x000001a000007947 */ /* 0x000fea0003800000 */
.L_x_9937:
        /* <DEDUP_REMOVED lines=21> */
.L_x_9962:
[----:B------:R-:W2:Y:S02]  /*11f70*/  LDG.E.64 R18, [R2.64] ;  /* 0x0000002402127981 */ /* 0x000ea4000c1e1b00 */
[----:B--2---:R-:W0:Y:S01]  /*11f80*/  I2F.F64.U64 R18, R18 ;  /* 0x0000001200127312 */ /* 0x004e220000301800 */
[----:B------:R-:W-:Y:S05]  /*11f90*/  BRA `(.L_x_9938) ;  /* 0x0000002000007947 */ /* 0x000fea0003800000 */
.L_x_9961:
[----:B------:R-:W2:Y:S02]  /*11fa0*/  LDG.E R2, [R2.64] ;  /* 0x0000002402027981 */ /* 0x000ea4000c1e1900 */
[----:B--2---:R0:W2:Y:S02]  /*11fb0*/  I2F.F64.U32 R18, R2 ;  /* 0x0000000200127312 */ /* 0x0040a40000201800 */
.L_x_9938:
        /* <DEDUP_REMOVED lines=17> */
.L_x_9968:
[----:B------:R-:W3:Y:S02]  /*120d0*/  LDG.E.U8 R2, [R24.64] ;  /* 0x0000002418027981 */ /* 0x000ee4000c1e1100 */
[----:B---3--:R-:W0:Y:S01]  /*120e0*/  I2F.F64.U16 R2, R2 ;  /* 0x0000000200027312 */ /* 0x008e220000101800 */
[----:B------:R-:W-:Y:S05]  /*120f0*/  BRA `(.L_x_9970) ;  /* 0x00000df000007947 */ /* 0x000fea0003800000 */
.L_x_9967:
        /* <DEDUP_REMOVED lines=9> */
.L_x_9972:
[----:B------:R-:W3:Y:S02]  /*12190*/  LDG.E R2, [R24.64] ;  /* 0x0000002418027981 */ /* 0x000ee4000c1e1900 */
[----:B---3--:R-:W0:Y:S01]  /*121a0*/  I2F.F64 R2, R2 ;  /* 0x0000000200027312 */ /* 0x008e220000201c00 */
[----:B------:R-:W-:Y:S05]  /*121b0*/  BRA `(.L_x_9970) ;  /* 0x00000d3000007947 */ /* 0x000fea0003800000 */
.L_x_9971:
[----:B------:R-:W3:Y:S02]  /*121c0*/  LDG.E.U16 R2, [R24.64] ;  /* 0x0000002418027981 */ /* 0x000ee4000c1e1500 */
[----:B---3--:R-:W0:Y:S01]  /*121d0*/  I2F.F64.S16 R2, R2 ;  /* 0x0000000200027312 */ /* 0x008e220000101c00 */
[----:B------:R-:W-:Y:S05]  /*121e0*/  BRA `(.L_x_9970) ;  /* 0x00000d0000007947 */ /* 0x000fea0003800000 */
.L_x_9966:
        /* <DEDUP_REMOVED lines=10> */
.L_x_9974:
[----:B------:R-:W3:Y:S02]  /*12290*/  LDG.E.U16 R0, [R24.64] ;  /* 0x0000002418007981 */ /* 0x000ee4000c1e1500 */
[----:B---3--:R-:W-:-:S05]  /*122a0*/  HADD2.F32 R0, -RZ, R0.H0_H0 ;  /* 0x20000000ff007230 */ /* 0x008fca0000004100 */
[----:B------:R-:W-:-:S04]  /*122b0*/  FMUL.FTZ R0, R0, 1 ;  /* 0x3f80000000007820 */ /* 0x000fc80000410000 */
[----:B------:R0:W3:Y:S01]  /*122c0*/  F2F.F64.F32 R2, R0 ;  /* 0x0000000000027310 */ /* 0x0000e20000201800 */
[----:B------:R-:W-:Y:S05]  /*122d0*/  BRA `(.L_x_9970) ;  /* 0x00000c1000007947 */ /* 0x000fea0003800000 */
.L_x_9973:
        /* <DEDUP_REMOVED lines=10> */
.L_x_9976:
[----:B------:R-:W3:Y:S02]  /*12380*/  LDG.E.U16 R24, [R24.64] ;  /* 0x0000002418187981 */ /* 0x000ee4000c1e1500 */
[----:B---3--:R-:W-:-:S05]  /*12390*/  HADD2.F32 R0, -RZ, R24.H0_H0 ;  /* 0x20000018ff007230 */ /* 0x008fca0000004100 */
[----:B------:R-:W-:-:S04]  /*123a0*/  FMUL.FTZ R0, R0, 1 ;  /* 0x3f80000000007820 */ /* 0x000fc80000410000 */
[----:B------:R0:W3:Y:S01]  /*123b0*/  F2F.F64.F32 R2, R0 ;  /* 0x0000000000027310 */ /* 0x0000e20000201800 */
[----:B------:R-:W-:Y:S05]  /*123c0*/  BRA `(.L_x_9970) ;  /* 0x00000b2000007947 */ /* 0x000fea0003800000 */
.L_x_9975:
[----:B------:R0:W5:Y:S01]  /*123d0*/  LDG.E.64 R2, [R24.64] ;  /* 0x0000002418027981 */ /* 0x000162000c1e1b00 */
[----:B------:R-:W-:Y:S05]  /*123e0*/  BRA `(.L_x_9970) ;  /* 0x00000b0000007947 */ /* 0x000fea0003800000 */
.L_x_9965:
        /* <DEDUP_REMOVED lines=13> */
.L_x_9979:
[----:B------:R0:W5:Y:S01]  /*124c0*/  LDG.E.64 R2, [R24.64] ;  /* 0x0000002418027981 */ /* 0x000162000c1e1b00 */
[----:B------:R-:W-:Y:S05]  /*124d0*/  BRA `(.L_x_9970) ;  /* 0x00000a1000007947 */ /* 0x000fea0003800000 */
.L_x_9978:
        /* <DEDUP_REMOVED lines=28> */
.L_x_9981:
        /* <DEDUP_REMOVED lines=15> */
.L_x_9980:
[----:B------:R-:W3:Y:S02]  /*12790*/  LDG.E.U16 R0, [R24.64] ;  /* 0x0000002418007981 */ /* 0x000ee4000c1e1500 */
[----:B---3--:R-:W-:-:S05]  /*127a0*/  PRMT R0, RZ, 0x5410, R0 ;  /* 0x00005410ff007816 */ /* 0x008fca0000000000 */
[----:B------:R-:W-:-:S04]  /*127b0*/  FMUL.FTZ R0, R0, 1 ;  /* 0x3f80000000007820 */ /* 0x000fc80000410000 */
[----:B------:R0:W3:Y:S01]  /*127c0*/  F2F.F64.F32 R2, R0 ;  /* 0x0000000000027310 */ /* 0x0000e20000201800 */
[----:B------:R-:W-:Y:S05]  /*127d0*/  BRA `(.L_x_9970) ;  /* 0x0000071000007947 */ /* 0x000fea0003800000 */
.L_x_9977:
        /* <DEDUP_REMOVED lines=11> */
.L_x_9984:
        /* <DEDUP_REMOVED lines=21> */
.L_x_9988:
[----:B------:R-:W-:Y:S05]  /*129e0*/  BSYNC B1 ;  /* 0x0000000000017941 */ /* 0x000fea0003800000 */
.L_x_9987:
[----:B------:R-:W-:Y:S01]  /*129f0*/  LEA R3, R0, 0x3b800000, 0x17 ;  /* 0x3b80000000037811 */ /* 0x000fe200078eb8ff */
[----:B------:R-:W-:-:S05]  /*12a00*/  IMAD.SHL.U32 R0, R2, 0x100000, RZ ;  /* 0x0010000002007824 */ /* 0x000fca00078e00ff */
[----:B------:R-:W-:Y:S02]  /*12a10*/  LOP3.LUT R0, R3, R0, R4, 0xfe, !PT ;  /* 0x0000000003007212 */ /* 0x000fe400078efe04 */
.L_x_9986:
[----:B------:R-:W-:Y:S05]  /*12a20*/  BSYNC B0 ;  /* 0x0000000000007941 */ /* 0x000fea0003800000 */
.L_x_9985:
[----:B------:R-:W-:-:S04]  /*12a30*/  FMUL.FTZ R0, R0, 1 ;  /* 0x3f80000000007820 */ /* 0x000fc80000410000 */
[----:B------:R0:W3:Y:S01]  /*12a40*/  F2F.F64.F32 R2, R0 ;  /* 0x0000000000027310 */ /* 0x0000e20000201800 */
[----:B------:R-:W-:Y:S05]  /*12a50*/  BRA `(.L_x_9970) ;  /* 0x0000049000007947 */ /* 0x000fea0003800000 */
.L_x_9983:
        /* <DEDUP_REMOVED lines=21> */
.L_x_9992:
[----:B------:R-:W-:Y:S05]  /*12bb0*/  BSYNC B1 ;  /* 0x0000000000017941 */ /* 0x000fea0003800000 */
.L_x_9991:
[----:B------:R-:W-:Y:S01]  /*12bc0*/  LEA R3, R0, 0x37800000, 0x17 ;  /* 0x3780000000037811 */ /* 0x000fe200078eb8ff */
[----:B------:R-:W-:-:S05]  /*12bd0*/  IMAD.SHL.U32 R0, R2, 0x200000, RZ ;  /* 0x0020000002007824 */ /* 0x000fca00078e00ff */
[----:B------:R-:W-:Y:S02]  /*12be0*/  LOP3.LUT R0, R3, R0, R4, 0xfe, !PT ;  /* 0x0000000003007212 */ /* 0x000fe400078efe04 */
.L_x_9990:
[----:B------:R-:W-:Y:S05]  /*12bf0*/  BSYNC B0 ;  /* 0x0000000000007941 */ /* 0x000fea0003800000 */
.L_x_9989:
[----:B------:R-:W-:-:S04]  /*12c00*/  FMUL.FTZ R0, R0, 1 ;  /* 0x3f80000000007820 */ /* 0x000fc80000410000 */
[----:B------:R0:W3:Y:S01]  /*12c10*/  F2F.F64.F32 R2, R0 ;  /* 0x0000000000027310 */ /* 0x0000e20000201800 */
[----:B------:R-:W-:Y:S05]  /*12c20*/  BRA `(.L_x_9970) ;  /* 0x000002c000007947 */ /* 0x000fea0003800000 */
.L_x_9982:
        /* <DEDUP_REMOVED lines=14> */
.L_x_9996:
[----:B------:R-:W-:Y:S05]  /*12d10*/  BSYNC B0 ;  /* 0x0000000000007941 */ /* 0x000fea0003800000 */
.L_x_9995:
[----:B------:R-:W-:-:S04]  /*12d20*/  FMUL.FTZ R0, R0, 1 ;  /* 0x3f80000000007820 */ /* 0x000fc80000410000 */
[----:B------:R0:W3:Y:S01]  /*12d30*/  F2F.F64.F32 R2, R0 ;  /* 0x0000000000027310 */ /* 0x0000e20000201800 */
[----:B------:R-:W-:Y:S05]  /*12d40*/  BRA `(.L_x_9970) ;  /* 0x000001a000007947 */ /* 0x000fea0003800000 */
.L_x_9969:
        /* <DEDUP_REMOVED lines=21> */
.L_x_9994:
[----:B------:R-:W3:Y:S02]  /*12ea0*/  LDG.E.64 R2, [R24.64] ;  /* 0x0000002418027981 */ /* 0x000ee4000c1e1b00 */
[----:B---3--:R-:W0:Y:S01]  /*12eb0*/  I2F.F64.U64 R2, R2 ;  /* 0x0000000200027312 */ /* 0x008e220000301800 */
[----:B------:R-:W-:Y:S05]  /*12ec0*/  BRA `(.L_x_9970) ;  /* 0x0000002000007947 */ /* 0x000fea0003800000 */
.L_x_9993:
[----:B------:R-:W3:Y:S02]  /*12ed0*/  LDG.E R2, [R24.64] ;  /* 0x0000002418027981 */ /* 0x000ee4000c1e1900 */
[----:B---3--:R-:W0:Y:S02]  /*12ee0*/  I2F.F64.U32 R2, R2 ;  /* 0x0000000200027312 */ /* 0x008e240000201800 */
.L_x_9970:
        /* <DEDUP_REMOVED lines=18> */
.L_x_10000:
[----:B------:R-:W0:Y:S02]  /*13010*/  F2I.S64.F64.TRUNC R4, R4 ;  /* 0x0000000400047311 */ /* 0x000e24000030d900 */
[----:B0-----:R-:W-:-:S05]  /*13020*/  IMAD.MOV.U32 R3, RZ, RZ, R4 ;  /* 0x000000ffff037224 */ /* 0x001fca00078e0004 */
[----:B------:R-:W-:Y:S01]  /*13030*/  STG.E.U8 [R16.64], R3 ;  /* 0x0000000310007986 */ /* 0x000fe2000c101124 */
[----:B------:R-:W-:Y:S05]  /*13040*/  EXIT ;  /* 0x000000000000794d */ /* 0x000fea0003800000 */
.L_x_9999:
        /* <DEDUP_REMOVED lines=9> */
.L_x_10003:
[----:B------:R-:W0:Y:S02]  /*130e0*/  F2I.F64.TRUNC R5, R4 ;  /* 0x0000000400057311 */ /* 0x000e24000030d100 */
[----:B0-----:R-:W-:Y:S01]  /*130f0*/  STG.E [R16.64], R5 ;  /* 0x0000000510007986 */ /* 0x001fe2000c101924 */
[----:B------:R-:W-:Y:S05]  /*13100*/  EXIT ;  /* 0x000000000000794d */ /* 0x000fea0003800000 */
.L_x_10002:
[----:B------:R-:W0:Y:S02]  /*13110*/  F2I.F64.TRUNC R5, R4 ;  /* 0x0000000400057311 */ /* 0x000e24000030d100 */
[----:B0-----:R-:W-:Y:S01]  /*13120*/  STG.E.U16 [R16.64], R5 ;  /* 0x0000000510007986 */ /* 0x001fe2000c101524 */
[----:B------:R-:W-:Y:S05]  /*13130*/  EXIT ;  /* 0x000000000000794d */ /* 0x000fea0003800000 */
.L_x_9998:
        /* <DEDUP_REMOVED lines=11> */
.L_x_10005:
[----:B------:R-:W0:Y:S01]  /*131f0*/  F2F.F32.F64 R0, R4 ;  /* 0x0000000400007310 */ /* 0x000e220000301000 */
[----:B------:R-:W0:-:S14]  /*13200*/  DSETP.GEU.AND P0, PT, |R4|, c[0x2][0x0], PT ;  /* 0x008000000400762a */ /* 0x000e1c0003f0e200 */
[----:B0-----:R-:W-:-:S05]  /*13210*/  @!P0 FMUL R0, R0, 1.175494350822287508e-38 ;  /* 0x0080000000008820 */ /* 0x001fca0000400000 */
[----:B------:R-:W-:-:S05]  /*13220*/  F2FP.PACK_AB R0, RZ, R0 ;  /* 0x00000000ff00723e */ /* 0x000fca00000000ff */
[----:B------:R-:W-:Y:S01]  /*13230*/  STG.E.U16 [R16.64], R0 ;  /* 0x0000000010007986 */ /* 0x000fe2000c101524 */
[----:B------:R-:W-:Y:S05]  /*13240*/  EXIT ;  /* 0x000000000000794d */ /* 0x000fea0003800000 */
.L_x_10004:
        /* <DEDUP_REMOVED lines=10> */
[----:B------:R-:W-:Y:S01]  /*132f0*/  STG.E.64 [R16.64], R2 ;  /* 0x0000000210007986 */ /* 0x000fe2000c101b24 */
[----:B------:R-:W-:Y:S05]  /*13300*/  EXIT ;  /* 0x000000000000794d */ /* 0x000fea0003800000 */
.L_x_10007:
[----:B------:R-:W0:Y:S01]  /*13310*/  F2F.F32.F64 R0, R4 ;  /* 0x0000000400007310 */ /* 0x000e220000301000 */
[----:B------:R-:W0:-:S14]  /*13320*/  DSETP.GEU.AND P0, PT, |R4|, c[0x2][0x0], PT ;  /* 0x008000000400762a */ /* 0x000e1c0003f0e200 */
[----:B0-----:R-:W-:-:S05]  /*13330*/  @!P0 FMUL R0, R0, 1.175494350822287508e-38 ;  /* 0x0080000000008820 */ /* 0x001fca0000400000 */
[----:B------:R-:W-:-:S04]  /*13340*/  F2FP.PACK_AB R3, RZ, R0 ;  /* 0x00000000ff03723e */ /* 0x000fc800000000ff */
[----:B------:R-:W-:-:S05]  /*13350*/  PRMT R3, R3, 0x5410, RZ ;  /* 0x0000541003037816 */ /* 0x000fca00000000ff */
[----:B------:R-:W-:Y:S01]  /*13360*/  STG.E [R16.64], R3 ;  /* 0x0000000310007986 */ /* 0x000fe2000c101924 */
[----:B------:R-:W-:Y:S05]  /*13370*/  EXIT ;  /* 0x000000000000794d */ /* 0x000fea0003800000 */
.L_x_10006:
[----:B------:R-:W-:Y:S01]  /*13380*/  STG.E.64 [R16.64], R4 ;  /* 0x0000000410007986 */ /* 0x000fe2000c101b24 */
[----:B------:R-:W-:Y:S05]  /*13390*/  EXIT ;  /* 0x000000000000794d */ /* 0x000fea0003800000 */
.L_x_9997:
        /* <DEDUP_REMOVED lines=10> */
[----:B------:R-:W-:Y:S01]  /*13440*/  STG.E.U8 [R16.64], R3 ;  /* 0x0000000310007986 */ /* 0x000fe2000c101124 */
[----:B------:R-:W-:Y:S05]  /*13450*/  EXIT ;  /* 0x000000000000794d */ /* 0x000fea0003800000 */
.L_x_10010:
[----:B------:R-:W-:-:S05]  /*13460*/  CS2R R6, SRZ ;  /* 0x0000000000067805 */ /* 0x000fca000001ff00 */
[----:B------:R-:W-:Y:S01]  /*13470*/  STG.E.128 [R16.64], R4 ;  /* 0x0000000410007986 */ /* 0x000fe2000c101d24 */
[----:B------:R-:W-:Y:S05]  /*13480*/  EXIT ;  /* 0x000000000000794d */ /* 0x000fea0003800000 */
.L_x_10009:
        /* <DEDUP_REMOVED lines=23> */
.L_x_10014:
[----:B------:R-:W-:Y:S05]  /*13600*/  BSYNC B0 ;  /* 0x0000000000007941 */ /* 0x000fea0003800000 */
.L_x_10013:
[----:B------:R-:W-:-:S05]  /*13610*/  LOP3.LUT R3, R0, R3, RZ, 0xfc, !PT ;  /* 0x0000000300037212 */ /* 0x000fca00078efcff */
[----:B------:R-:W-:Y:S01]  /*13620*/  STG.E.U8 [R16.64], R3 ;  /* 0x0000000310007986 */ /* 0x000fe2000c101124 */
[----:B------:R-:W-:Y:S05]  /*13630*/  EXIT ;  /* 0x000000000000794d */ /* 0x000fea0003800000 */
.L_x_10012:
        /* <DEDUP_REMOVED lines=15> */
.L_x_10016:
[----:B------:R-:W-:Y:S01]  /*13730*/  IMAD.MOV.U32 R0, RZ, RZ, 0x7f ;  /* 0x0000007fff007424 */ /* 0x000fe200078e00ff */
[----:B------:R-:W-:-:S04]  /*13740*/  ISETP.GT.U32.AND P0, PT, R2, 0x7f800000, PT ;  /* 0x7f8000000200780c */ /* 0x000fc80003f04070 */
[----:B------:R-:W-:-:S04]  /*13750*/  SEL R0, R0, 0x7c, P0 ;  /* 0x0000007c00007807 */ /* 0x000fc80000000000 */
.L_x_10017:
[----:B------:R-:W-:Y:S05]  /*13760*/  BSYNC B0 ;  /* 0x0000000000007941 */ /* 0x000fea0003800000 */
.L_x_10015:
[----:B------:R-:W-:-:S04]  /*13770*/  LOP3.LUT R2, R3, 0x80000000, RZ, 0xc0, !PT ;  /* 0x8000000003027812 */ /* 0x000fc800078ec0ff */
[----:B------:R-:W-:-:S04]  /*13780*/  SHF.R.U32.HI R3, RZ, 0x18, R2 ;  /* 0x00000018ff037819 */ /* 0x000fc80000011602 */
[----:B------:R-:W-:-:S05]  /*13790*/  LOP3.LUT R3, R0, R3, RZ, 0xfc, !PT ;  /* 0x0000000300037212 */ /* 0x000fca00078efcff */
[----:B------:R-:W-:Y:S01]  /*137a0*/  STG.E.U8 [R16.64], R3 ;  /* 0x0000000310007986 */ /* 0x000fe2000c101124 */
[----:B------:R-:W-:Y:S05]  /*137b0*/  EXIT ;  /* 0x000000000000794d */ /* 0x000fea0003800000 */
.L_x_10011:
[----:B------:R-:W0:Y:S01]  /*137c0*/  F2F.F32.F64 R0, R4 ;  /* 0x0000000400007310 */ /* 0x000e220000301000 */
[----:B------:R-:W0:-:S14]  /*137d0*/  DSETP.GEU.AND P0, PT, |R4|, c[0x2][0x0], PT ;  /* 0x008000000400762a */ /* 0x000e1c0003f0e200 */
[----:B0-----:R-:W-:-:S05]  /*137e0*/  @!P0 FMUL R0, R0, 1.175494350822287508e-38 ;  /* 0x0080000000008820 */ /* 0x001fca0000400000 */
[----:B------:R-:W-:-:S05]  /*137f0*/  F2FP.BF16.PACK_AB R0, RZ, R0 ;  /* 0x00000000ff00723e */ /* 0x000fca00000010ff */
[----:B------:R-:W-:Y:S01]  /*13800*/  STG.E.U16 [R16.64], R0 ;  /* 0x0000000010007986 */ /* 0x000fe2000c101524 */
[----:B------:R-:W-:Y:S05]  /*13810*/  EXIT ;  /* 0x000000000000794d */ /* 0x000fea0003800000 */
.L_x_10008:
        /* <DEDUP_REMOVED lines=11> */
.L_x_10020:
        /* <DEDUP_REMOVED lines=19> */
.L_x_10023:
[----:B------:R-:W-:-:S04]  /*13a00*/  LOP3.LUT R2, R3, 0x80000000, RZ, 0xc0, !PT ;  /* 0x8000000003027812 */ /* 0x000fc800078ec0ff */
[----:B------:R-:W-:-:S04]  /*13a10*/  SHF.R.U32.HI R3, RZ, 0x18, R2 ;  /* 0x00000018ff037819 */ /* 0x000fc80000011602 */
[----:B------:R-:W-:-:S04]  /*13a20*/  LOP3.LUT R0, R0, R3, RZ, 0xfc, !PT ;  /* 0x0000000300007212 */ /* 0x000fc800078efcff */
[----:B------:R-:W-:Y:S02]  /*13a30*/  PRMT R8, R0, 0x7610, R8 ;  /* 0x0000761000087816 */ /* 0x000fe40000000008 */
.L_x_10022:
[----:B------:R-:W-:Y:S05]  /*13a40*/  BSYNC B0 ;  /* 0x0000000000007941 */ /* 0x000fea0003800000 */
.L_x_10021:
[----:B------:R-:W-:Y:S01]  /*13a50*/  STG.E.U8 [R16.64], R8 ;  /* 0x0000000810007986 */ /* 0x000fe2000c101124 */
[----:B------:R-:W-:Y:S05]  /*13a60*/  EXIT ;  /* 0x000000000000794d */ /* 0x000fea0003800000 */
.L_x_10019:
        /* <DEDUP_REMOVED lines=19> */
.L_x_10026:
[----:B------:R-:W-:-:S04]  /*13ba0*/  LOP3.LUT R2, R3, 0x80000000, RZ, 0xc0, !PT ;  /* 0x8000000003027812 */ /* 0x000fc800078ec0ff */
[----:B------:R-:W-:-:S04]  /*13bb0*/  SHF.R.U32.HI R3, RZ, 0x18, R2 ;  /* 0x00000018ff037819 */ /* 0x000fc80000011602 */
[----:B------:R-:W-:-:S04]  /*13bc0*/  LOP3.LUT R0, R0, R3, RZ, 0xfc, !PT ;  /* 0x0000000300007212 */ /* 0x000fc800078efcff */
[----:B------:R-:W-:Y:S02]  /*13bd0*/  PRMT R8, R0, 0x7610, R8 ;  /* 0x0000761000087816 */ /* 0x000fe40000000008 */
.L_x_10025:
[----:B------:R-:W-:Y:S05]  /*13be0*/  BSYNC B0 ;  /* 0x0000000000007941 */ /* 0x000fea0003800000 */
.L_x_10024:
[----:B------:R-:W-:Y:S01]  /*13bf0*/  STG.E.U8 [R16.64], R8 ;  /* 0x0000000810007986 */ /* 0x000fe2000c101124 */
[----:B------:R-:W-:Y:S05]  /*13c00*/  EXIT ;  /* 0x000000000000794d */ /* 0x000fea0003800000 */
.L_x_10018:
        /* <DEDUP_REMOVED lines=24> */
.L_x_10001:
        /* <DEDUP_REMOVED lines=20> */
.L_x_10028:
[----:B------:R-:W0:Y:S02]  /*13ed0*/  F2I.U64.F64.TRUNC R4, R4 ;  /* 0x0000000400047311 */ /* 0x000e24000030d800 */
[----:B0-----:R-:W-:Y:S01]  /*13ee0*/  STG.E.64 [R16.64], R4 ;  /* 0x0000000410007986 */ /* 0x001fe2000c101b24 */
[----:B------:R-:W-:Y:S05]  /*13ef0*/  EXIT ;  /* 0x000000000000794d */ /* 0x000fea0003800000 */
.L_x_10027:
[----:B------:R-:W0:Y:S02]  /*13f00*/  F2I.U32.F64.TRUNC R5, R4 ;  /* 0x0000000400057311 */ /* 0x000e24000030d000 */
[----:B0-----:R-:W-:Y:S01]  /*13f10*/  STG.E [R16.64], R5 ;  /* 0x0000000510007986 */ /* 0x001fe2000c101924 */
[----:B------:R-:W-:Y:S05]  /*13f20*/  EXIT ;  /* 0x000000000000794d */ /* 0x000fea0003800000 */
.L_x_10029:
        /* <DEDUP_REMOVED lines=13> */
.L_x_22979:


//--------------------- .text._ZN2at6native27unrolled_elementwise_kernelIZZZNS0_54_GLOBAL__N__d8c5977b_16_LinearAlgebra_cu_9e10b42f_321716addr_kernel_cudaERNS_14TensorIteratorERKN3c106ScalarES8_ENKUlvE_clEvENKUlvE4_clEvEUldddE0_St5arrayIPcLm4EELi4E23TrivialOffsetCalculatorILi3EjESF_ILi1EjENS0_6memory12LoadWithCastILi3EEENSI_13StoreWithCastILi1EEEEEviT_T0_T2_T3_T4_T5_ --------------------------
	.section	.text._ZN2at6native27unrolled_elementwise_kernelIZZZNS0_54_GLOBAL__N__d8c5977b_16_LinearAlgebra_cu_9e10b42f_321716addr_kernel_cudaERNS_14TensorIteratorERKN3c106ScalarES8_ENKUlvE_clEvENKUlvE4_clEvEUldddE0_St5arrayIPcLm4EELi4E23TrivialOffsetCalculatorILi3EjESF_ILi1EjENS0_6memory12LoadWithCastILi3EEENSI_13StoreWithCastILi1EEEEEviT_T0_T2_T3_T4_T5_,"ax",@progbits
	.sectioninfo	@"SHI_REGISTERS=48"
	.align	128
        .global         _ZN2at6native27unrolled_elementwise_kernelIZZZNS0_54_GLOBAL__N__d8c5977b_16_LinearAlgebra_cu_9e10b42f_321716addr_kernel_cudaERNS_14TensorIteratorERKN3c106ScalarES8_ENKUlvE_clEvENKUlvE4_clEvEUldddE0_St5arrayIPcLm4EELi4E23TrivialOffsetCalculatorILi3EjESF_ILi1EjENS0_6memory12LoadWithCastILi3EEENSI_13StoreWithCastILi1EEEEEviT_T0_T2_T3_T4_T5_
        .type           _ZN2at6native27unrolled_elementwise_kernelIZZZNS0_54_GLOBAL__N__d8c5977b_16_LinearAlgebra_cu_9e10b42f_321716addr_kernel_cudaERNS_14TensorIteratorERKN3c106ScalarES8_ENKUlvE_clEvENKUlvE4_clEvEUldddE0_St5arrayIPcLm4EELi4E23TrivialOffsetCalculatorILi3EjESF_ILi1EjENS0_6memory12LoadWithCastILi3EEENSI_13StoreWithCastILi1EEEEEviT_T0_T2_T3_T4_T5_,@function
        .size           _ZN2at6native27unrolled_elementwise_kernelIZZZNS0_54_GLOBAL__N__d8c5977b_16_LinearAlgebra_cu_9e10b42f_321716addr_kernel_cudaERNS_14TensorIteratorERKN3c106ScalarES8_ENKUlvE_clEvENKUlvE4_clEvEUldddE0_St5arrayIPcLm4EELi4E23TrivialOffsetCalculatorILi3EjESF_ILi1EjENS0_6memory12LoadWithCastILi3EEENSI_13StoreWithCastILi1EEEEEviT_T0_T2_T3_T4_T5_,(.L_x_22980 - _ZN2at6native27unrolled_elementwise_kernelIZZZNS0_54_GLOBAL__N__d8c5977b_16_LinearAlgebra_cu_9e10b42f_321716addr_kernel_cudaERNS_14TensorIteratorERKN3c106ScalarES8_ENKUlvE_clEvENKUlvE4_clEvEUldddE0_St5arrayIPcLm4EELi4E23TrivialOffsetCalculatorILi3EjESF_ILi1EjENS0_6memory12LoadWithCastILi3EEENSI_13StoreWithCastILi1EEEEEviT_T0_T2_T3_T4_T5_)
        .other          _ZN2at6native27unrolled_elementwise_kernelIZZZNS0_54_GLOBAL__N__d8c5977b_16_LinearAlgebra_cu_9e10b42f_321716addr_kernel_cudaERNS_14TensorIteratorERKN3c106ScalarES8_ENKUlvE_clEvENKUlvE4_clEvEUldddE0_St5arrayIPcLm4EELi4E23TrivialOffsetCalculatorILi3EjESF_ILi1EjENS0_6memory12LoadWithCastILi3EEENSI_13StoreWithCastILi1EEEEEviT_T0_T2_T3_T4_T5_,@"STO_CUDA_ENTRY STV_DEFAULT"
_ZN2at6native27unrolled_elementwise_kernelIZZZNS0_54_GLOBAL__N__d8c5977b_16_LinearAlgebra_cu_9e10b42f_321716addr_kernel_cudaERNS_14TensorIteratorERKN3c106ScalarES8_ENKUlvE_clEvENKUlvE4_clEvEUldddE0_St5arrayIPcLm4EELi4E23TrivialOffsetCalculatorILi3EjESF_ILi1EjENS0_6memory12LoadWithCastILi3EEENSI_13StoreWithCastILi1EEEEEviT_T0_T2_T3_T4_T5_:
.text._ZN2at6native27unrolled_elementwise_kernelIZZZNS0_54_GLOBAL__N__d8c5977b_16_LinearAlgebra_cu_9e10b42f_321716addr_kernel_cudaERNS_14TensorIteratorERKN3c106ScalarES8_ENKUlvE_clEvENKUlvE4_clEvEUldddE0_St5arrayIPcLm4EELi4E23TrivialOffsetCalculatorILi3EjESF_ILi1EjENS0_6memory12LoadWithCastILi3EEENSI_13StoreWithCastILi1EEEEEviT_T0_T2_T3_T4_T5_:
        /* <DEDUP_REMOVED lines=11> */
[----:B------:R-:W3:Y:S08]  /*00b0*/  LDC.U8 R29, c[0x0][0x1a5] ;  /* 0x00006940ff1d7b82 */ /* 0x000ef00000000000 */
        /* <DEDUP_REMOVED lines=22> */
.L_x_10035:
[----:B------:R-:W2:Y:S02]  /*0220*/  LDG.E.U8 R2, [R2.64] ;  /* 0x0000002402027981 */ /* 0x000ea4000c1e1100 */
[----:B--2---:R0:W1:Y:S01]  /*0230*/  I2F.F64.U16 R32, R2 ;  /* 0x0000000200207312 */ /* 0x0040620000101800 */
[----:B------:R-:W-:Y:S05]  /*0240*/  BRA `(.L_x_10037) ;  /* 0x00000df000007947 */ /* 0x000fea0003800000 */
.L_x_10034:
        /* <DEDUP_REMOVED lines=9> */
.L_x_10039:
[----:B------:R-:W2:Y:S02]  /*02e0*/  LDG.E R2, [R2.64] ;  /* 0x0000002402027981 */ /* 0x000ea4000c1e1900 */
[----:B--2---:R0:W1:Y:S01]  /*02f0*/  I2F.F64 R32, R2 ;  /* 0x0000000200207312 */ /* 0x0040620000201c00 */
[----:B------:R-:W-:Y:S05]  /*0300*/  BRA `(.L_x_10037) ;  /* 0x00000d3000007947 */ /* 0x000fea0003800000 */
.L_x_10038:
[----:B------:R-:W2:Y:S02]  /*0310*/  LDG.E.U16 R2, [R2.64] ;  /* 0x0000002402027981 */ /* 0x000ea4000c1e1500 */
[----:B--2---:R0:W1:Y:S01]  /*0320*/  I2F.F64.S16 R32, R2 ;  /* 0x0000000200207312 */ /* 0x0040620000101c00 */
[----:B------:R-:W-:Y:S05]  /*0330*/  BRA `(.L_x_10037) ;  /* 0x00000d0000007947 */ /* 0x000fea0003800000 */
.L_x_10033:
        /* <DEDUP_REMOVED lines=10> */
.L_x_10041:
[----:B------:R-:W2:Y:S02]  /*03e0*/  LDG.E.U16 R0, [R2.64] ;  /* 0x0000002402007981 */ /* 0x000ea4000c1e1500 */
[----:B--2---:R-:W-:-:S05]  /*03f0*/  HADD2.F32 R0, -RZ, R0.H0_H0 ;  /* 0x20000000ff007230 */ /* 0x004fca0000004100 */
[----:B------:R-:W-:-:S04]  /*0400*/  FMUL.FTZ R0, R0, 1 ;  /* 0x3f80000000007820 */ /* 0x000fc80000410000 */
[----:B------:R0:W1:Y:S01]  /*0410*/  F2F.F64.F32 R32, R0 ;  /* 0x0000000000207310 */ /* 0x0000620000201800 */
[----:B------:R-:W-:Y:S05]  /*0420*/  BRA `(.L_x_10037) ;  /* 0x00000c1000007947 */ /* 0x000fea0003800000 */
.L_x_10040:
        /* <DEDUP_REMOVED lines=10> */
.L_x_10043:
[----:B------:R-:W2:Y:S02]  /*04d0*/  LDG.E.U16 R2, [R2.64] ;  /* 0x0000002402027981 */ /* 0x000ea4000c1e1500 */
[----:B--2---:R-:W-:-:S05]  /*04e0*/  HADD2.F32 R0, -RZ, R2.H0_H0 ;  /* 0x20000002ff007230 */ /* 0x004fca0000004100 */
[----:B------:R-:W-:-:S04]  /*04f0*/  FMUL.FTZ R0, R0, 1 ;  /* 0x3f80000000007820 */ /* 0x000fc80000410000 */
[----:B------:R0:W1:Y:S01]  /*0500*/  F2F.F64.F32 R32, R0 ;  /* 0x0000000000207310 */ /* 0x0000620000201800 */
[----:B------:R-:W-:Y:S05]  /*0510*/  BRA `(.L_x_10037) ;  /* 0x00000b2000007947 */ /* 0x000fea0003800000 */
.L_x_10042:
[----:B------:R0:W5:Y:S01]  /*0520*/  LDG.E.64 R32, [R2.64] ;  /* 0x0000002402207981 */ /* 0x000162000c1e1b00 */
[----:B------:R-:W-:Y:S05]  /*0530*/  BRA `(.L_x_10037) ;  /* 0x00000b0000007947 */ /* 0x000fea0003800000 */
.L_x_10032:
        /* <DEDUP_REMOVED lines=13> */
.L_x_10046:
[----:B------:R0:W5:Y:S01]  /*0610*/  LDG.E.64 R32, [R2.64] ;  /* 0x0000002402207981 */ /* 0x000162000c1e1b00 */
[----:B------:R-:W-:Y:S05]  /*0620*/  BRA `(.L_x_10037) ;  /* 0x00000a1000007947 */ /* 0x000fea0003800000 */
.L_x_10045:
        /* <DEDUP_REMOVED lines=28> */
.L_x_10048:
        /* <DEDUP_REMOVED lines=15> */
.L_x_10047:
[----:B------:R-:W2:Y:S02]  /*08e0*/  LDG.E.U16 R0, [R2.64] ;  /* 0x0000002402007981 */ /* 0x000ea4000c1e1500 */
[----:B--2---:R-:W-:-:S05]  /*08f0*/  PRMT R0, RZ, 0x5410, R0 ;  /* 0x00005410ff007816 */ /* 0x004fca0000000000 */
[----:B------:R-:W-:-:S04]  /*0900*/  FMUL.FTZ R0, R0, 1 ;  /* 0x3f80000000007820 */ /* 0x000fc80000410000 */
[----:B------:R0:W1:Y:S01]  /*0910*/  F2F.F64.F32 R32, R0 ;  /* 0x0000000000207310 */ /* 0x0000620000201800 */
[----:B------:R-:W-:Y:S05]  /*0920*/  BRA `(.L_x_10037) ;  /* 0x0000071000007947 */ /* 0x000fea0003800000 */
.L_x_10044:
        /* <DEDUP_REMOVED lines=11> */
.L_x_10051:
        /* <DEDUP_REMOVED lines=21> */
.L_x_10055:
[----:B------:R-:W-:Y:S05]  /*0b30*/  BSYNC B1 ;  /* 0x0000000000017941 */ /* 0x000fea0003800000 */
.L_x_10054:
[----:B------:R-:W-:Y:S01]  /*0b40*/  LEA R3, R0, 0x3b800000, 0x17 ;  /* 0x3b80000000037811 */ /* 0x000fe200078eb8ff */
[----:B------:R-:W-:-:S05]  /*0b50*/  IMAD.SHL.U32 R0, R2, 0x100000, RZ ;  /* 0x0010000002007824 */ /* 0x000fca00078e00ff */
[----:B------:R-:W-:Y:S02]  /*0b60*/  LOP3.LUT R0, R3, R0, R4, 0xfe, !PT ;  /* 0x0000000003007212 */ /* 0x000fe400078efe04 */
.L_x_10053:
[----:B------:R-:W-:Y:S05]  /*0b70*/  BSYNC B0 ;  /* 0x0000000000007941 */ /* 0x000fea0003800000 */
.L_x_10052:
[----:B------:R-:W-:-:S04]  /*0b80*/  FMUL.FTZ R0, R0, 1 ;  /* 0x3f80000000007820 */ /* 0x000fc80000410000 */
[----:B------:R0:W1:Y:S01]  /*0b90*/  F2F.F64.F32 R32, R0 ;  /* 0x0000000000207310 */ /* 0x0000620000201800 */
[----:B------:R-:W-:Y:S05]  /*0ba0*/  BRA `(.L_x_10037) ;  /* 0x0000049000007947 */ /* 0x000fea0003800000 */
.L_x_10050:
        /* <DEDUP_REMOVED lines=21> */
.L_x_10059:
[----:B------:R-:W-:Y:S05]  /*0d00*/  BSYNC B1 ;  /* 0x0000000000017941 */ /* 0x000fea0003800000 */
.L_x_10058:
[----:B------:R-:W-:Y:S01]  /*0d10*/  LEA R3, R0, 0x37800000, 0x17 ;  /* 0x3780000000037811 */ /* 0x000fe200078eb8ff */
[----:B------:R-:W-:-:S05]  /*0d20*/  IMAD.SHL.U32 R0, R2, 0x200000, RZ ;  /* 0x0020000002007824 */ /* 0x000fca00078e00ff */
[----:B------:R-:W-:Y:S02]  /*0d30*/  LOP3.LUT R0, R3, R0, R4, 0xfe, !PT ;  /* 0x0000000003007212 */ /* 0x000fe400078efe04 */
.L_x_10057:
[----:B------:R-:W-:Y:S05]  /*0d40*/  BSYNC B0 ;  /* 0x0000000000007941 */ /* 0x000fea0003800000 */
.L_x_10056:
[----:B------:R-:W-:-:S04]  /*0d50*/  FMUL.FTZ R0, R0, 1 ;  /* 0x3f80000000007820 */ /* 0x000fc80000410000 */
[----:B------:R0:W1:Y:S01]  /*0d60*/  F2F.F64.F32 R32, R0 ;  /* 0x0000000000207310 */ /* 0x0000620000201800 */
[----:B------:R-:W-:Y:S05]  /*0d70*/  BRA `(.L_x_10037) ;  /* 0x000002c000007947 */ /* 0x000fea0003800000 */
.L_x_10049:
        /* <DEDUP_REMOVED lines=14> */
.L_x_10063:
[----:B------:R-:W-:Y:S05]  /*0e60*/  BSYNC B0 ;  /* 0x0000000000007941 */ /* 0x000fea0003800000 */
.L_x_10062:
[----:B------:R-:W-:-:S04]  /*0e70*/  FMUL.FTZ R0, R0, 1 ;  /* 0x3f80000000007820 */ /* 0x000fc80000410000 */
[----:B------:R0:W1:Y:S01]  /*0e80*/  F2F.F64.F32 R32, R0 ;  /* 0x0000000000207310 */ /* 0x0000620000201800 */
[----:B------:R-:W-:Y:S05]  /*0e90*/  BRA `(.L_x_10037) ;  /* 0x000001a000007947 */ /* 0x000fea0003800000 */
.L_x_10036:
        /* <DEDUP_REMOVED lines=21> */
.L_x_10061:
[----:B------:R-:W2:Y:S02]  /*0ff0*/  LDG.E.64 R32, [R2.64] ;  /* 0x0000002402207981 */ /* 0x000ea4000c1e1b00 */
[----:B--2---:R-:W0:Y:S01]  /*1000*/  I2F.F64.U64 R32, R32 ;  /* 0x0000002000207312 */ /* 0x004e220000301800 */
[----:B------:R-:W-:Y:S05]  /*1010*/  BRA `(.L_x_10037) ;  /* 0x0000002000007947 */ /* 0x000fea0003800000 */
.L_x_10060:
[----:B------:R-:W2:Y:S02]  /*1020*/  LDG.E R2, [R2.64] ;  /* 0x0000002402027981 */ /* 0x000ea4000c1e1900 */
[----:B--2---:R0:W1:Y:S02]  /*1030*/  I2F.F64.U32 R32, R2 ;  /* 0x0000000200207312 */ /* 0x0040640000201800 */
.L_x_10037:
        /* <DEDUP_REMOVED lines=17> */
.L_x_10067:
[----:B------:R-:W2:Y:S02]  /*1150*/  LDG.E.U8 R2, [R2.64] ;  /* 0x0000002402027981 */ /* 0x000ea4000c1e1100 */
[----:B--2---:R0:W2:Y:S01]  /*1160*/  I2F.F64.U16 R30, R2 ;  /* 0x00000002001e7312 */ /* 0x0040a20000101800 */
[----:B------:R-:W-:Y:S05]  /*1170*/  BRA `(.L_x_10069) ;  /* 0x00000df000007947 */ /* 0x000fea0003800000 */
.L_x_10066:
        /* <DEDUP_REMOVED lines=9> */
.L_x_10071:
[----:B------:R-:W2:Y:S02]  /*1210*/  LDG.E R2, [R2.64] ;  /* 0x0000002402027981 */ /* 0x000ea4000c1e1900 */
[----:B--2---:R0:W2:Y:S01]  /*1220*/  I2F.F64 R30, R2 ;  /* 0x00000002001e7312 */ /* 0x0040a20000201c00 */
[----:B------:R-:W-:Y:S05]  /*1230*/  BRA `(.L_x_10069) ;  /* 0x00000d3000007947 */ /* 0x000fea0003800000 */
.L_x_10070:
[----:B------:R-:W2:Y:S02]  /*1240*/  LDG.E.U16 R2, [R2.64] ;  /* 0x0000002402027981 */ /* 0x000ea4000c1e1500 */
[----:B--2---:R0:W2:Y:S01]  /*1250*/  I2F.F64.S16 R30, R2 ;  /* 0x00000002001e7312 */ /* 0x0040a20000101c00 */
[----:B------:R-:W-:Y:S05]  /*1260*/  BRA `(.L_x_10069) ;  /* 0x00000d0000007947 */ /* 0x000fea0003800000 */
.L_x_10065:
        /* <DEDUP_REMOVED lines=10> */
.L_x_10073:
[----:B------:R-:W2:Y:S02]  /*1310*/  LDG.E.U16 R0, [R2.64] ;  /* 0x0000002402007981 */ /* 0x000ea4000c1e1500 */
[----:B--2---:R-:W-:-:S05]  /*1320*/  HADD2.F32 R0, -RZ, R0.H0_H0 ;  /* 0x20000000ff007230 */ /* 0x004fca0000004100 */
[----:B------:R-:W-:-:S04]  /*1330*/  FMUL.FTZ R0, R0, 1 ;  /* 0x3f80000000007820 */ /* 0x000fc80000410000 */
[----:B------:R0:W2:Y:S01]  /*1340*/  F2F.F64.F32 R30, R0 ;  /* 0x00000000001e7310 */ /* 0x0000a20000201800 */
[----:B------:R-:W-:Y:S05]  /*1350*/  BRA `(.L_x_10069) ;  /* 0x00000c1000007947 */ /* 0x000fea0003800000 */
.L_x_10072:
        /* <DEDUP_REMOVED lines=10> */
.L_x_10075:
[----:B------:R-:W2:Y:S02]  /*1400*/  LDG.E.U16 R2, [R2.64] ;  /* 0x0000002402027981 */ /* 0x000ea4000c1e1500 */
[----:B--2---:R-:W-:-:S05]  /*1410*/  HADD2.F32 R0, -RZ, R2.H0_H0 ;  /* 0x20000002ff007230 */ /* 0x004fca0000004100 */
[----:B------:R-:W-:-:S04]  /*1420*/  FMUL.FTZ R0, R0, 1 ;  /* 0x3f80000000007820 */ /* 0x000fc80000410000 */
[----:B------:R0:W2:Y:S01]  /*1430*/  F2F.F64.F32 R30, R0 ;  /* 0x00000000001e7310 */ /* 0x0000a20000201800 */
[----:B------:R-:W-:Y:S05]  /*1440*/  BRA `(.L_x_10069) ;  /* 0x00000b2000007947 */ /* 0x000fea0003800000 */
.L_x_10074:
[----:B------:R0:W5:Y:S01]  /*1450*/  LDG.E.64 R30, [R2.64] ;  /* 0x00000024021e7981 */ /* 0x000162000c1e1b00 */
[----:B------:R-:W-:Y:S05]  /*1460*/  BRA `(.L_x_10069) ;  /* 0x00000b0000007947 */ /* 0x000fea0003800000 */
.L_x_10064:
        /* <DEDUP_REMOVED lines=13> */
.L_x_10078:
[----:B------:R0:W5:Y:S01]  /*1540*/  LDG.E.64 R30, [R2.64] ;  /* 0x00000024021e7981 */ /* 0x000162000c1e1b00 */
[----:B------:R-:W-:Y:S05]  /*1550*/  BRA `(.L_x_10069) ;  /* 0x00000a1000007947 */ /* 0x000fea0003800000 */
.L_x_10077:
        /* <DEDUP_REMOVED lines=28> */
.L_x_10080:
        /* <DEDUP_REMOVED lines=15> */
.L_x_10079:
[----:B------:R-:W2:Y:S02]  /*1810*/  LDG.E.U16 R0, [R2.64] ;  /* 0x0000002402007981 */ /* 0x000ea4000c1e1500 */
[----:B--2---:R-:W-:-:S05]  /*1820*/  PRMT R0, RZ, 0x5410, R0 ;  /* 0x00005410ff007816 */ /* 0x004fca0000000000 */
[----:B------:R-:W-:-:S04]  /*1830*/  FMUL.FTZ R0, R0, 1 ;  /* 0x3f80000000007820 */ /* 0x000fc80000410000 */
[----:B------:R0:W2:Y:S01]  /*1840*/  F2F.F64.F32 R30, R0 ;  /* 0x00000000001e7310 */ /* 0x0000a20000201800 */
[----:B------:R-:W-:Y:S05]  /*1850*/  BRA `(.L_x_10069) ;  /* 0x0000071000007947 */ /* 0x000fea0003800000 */
.L_x_10076:
        /* <DEDUP_REMOVED lines=11> */
.L_x_10083:
        /* <DEDUP_REMOVED lines=21> */
.L_x_10087:
[----:B------:R-:W-:Y:S05]  /*1a60*/  BSYNC B1 ;  /* 0x0000000000017941 */ /* 0x000fea0003800000 */
.L_x_10086:
[----:B------:R-:W-:Y:S01]  /*1a70*/  LEA R3, R0, 0x3b800000, 0x17 ;  /* 0x3b80000000037811 */ /* 0x000fe200078eb8ff */
[----:B------:R-:W-:-:S05]  /*1a80*/  IMAD.SHL.U32 R0, R2, 0x100000, RZ ;  /* 0x0010000002007824 */ /* 0x000fca00078e00ff */
[----:B------:R-:W-:Y:S02]  /*1a90*/  LOP3.LUT R0, R3, R0, R4, 0xfe, !PT ;  /* 0x0000000003007212 */ /* 0x000fe400078efe04 */
.L_x_10085:
[----:B------:R-:W-:Y:S05]  /*1aa0*/  BSYNC B0 ;  /* 0x0000000000007941 */ /* 0x000fea0003800000 */
.L_x_10084:
[----:B------:R-:W-:-:S04]  /*1ab0*/  FMUL.FTZ R0, R0, 1 ;  /* 0x3f80000000007820 */ /* 0x000fc80000410000 */
[----:B------:R0:W2:Y:S01]  /*1ac0*/  F2F.F64.F32 R30, R0 ;  /* 0x00000000001e7310 */ /* 0x0000a20000201800 */
[----:B------:R-:W-:Y:S05]  /*1ad0*/  BRA `(.L_x_10069) ;  /* 0x0000049000007947 */ /* 0x000fea0003800000 */
.L_x_10082:
        /* <DEDUP_REMOVED lines=21> */
.L_x_10091:
[----:B------:R-:W-:Y:S05]  /*1c30*/  BSYNC B1 ;  /* 0x0000000000017941 */ /* 0x000fea0003800000 */
.L_x_10090:
[----:B------:R-:W-:Y:S01]  /*1c40*/  LEA R3, R0, 0x37800000, 0x17 ;  /* 0x3780000000037811 */ /* 0x000fe200078eb8ff */
[----:B------:R-:W-:-:S05]  /*1c50*/  IMAD.SHL.U32 R0, R2, 0x200000, RZ ;  /* 0x0020000002007824 */ /* 0x000fca00078e00ff */
[----:B------:R-:W-:Y:S02]  /*1c60*/  LOP3.LUT R0, R3, R0, R4, 0xfe, !PT ;  /* 0x0000000003007212 */ /* 0x000fe400078efe04 */
.L_x_10089:
[----:B------:R-:W-:Y:S05]  /*1c70*/  BSYNC B0 ;  /* 0x0000000000007941 */ /* 0x000fea0003800000 */
.L_x_10088:
[----:B------:R-:W-:-:S04]  /*1c80*/  FMUL.FTZ R0, R0, 1 ;  /* 0x3f80000000007820 */ /* 0x000fc80000410000 */
[----:B------:R0:W2:Y:S01]  /*1c90*/  F2F.F64.F32 R30, R0 ;  /* 0x00000000001e7310 */ /* 0x0000a20000201800 */
[----:B------:R-:W-:Y:S05]  /*1ca0*/  BRA `(.L_x_10069) ;  /* 0x000002c000007947 */ /* 0x000fea0003800000 */
.L_x_10081:
        /* <DEDUP_REMOVED lines=14> */
.L_x_10095:
[----:B------:R-:W-:Y:S05]  /*1d90*/  BSYNC B0 ;  /* 0x0000000000007941 */ /* 0x000fea0003800000 */
.L_x_10094:
[----:B------:R-:W-:-:S04]  /*1da0*/  FMUL.FTZ R0, R0, 1 ;  /* 0x3f80000000007820 */ /* 0x000fc80000410000 */
[----:B------:R0:W2:Y:S01]  /*1db0*/  F2F.F64.F32 R30, R0 ;  /* 0x00000000001e7310 */ /* 0x0000a20000201800 */
[----:B------:R-:W-:Y:S05]  /*1dc0*/  BRA `(.L_x_10069) ;  /* 0x000001a000007947 */ /* 0x000fea0003800000 */
.L_x_10068:
        /* <DEDUP_REMOVED lines=21> */
.L_x_10093:
[----:B------:R-:W2:Y:S02]  /*1f20*/  LDG.E.64 R30, [R2.64] ;  /* 0x00000024021e7981 */ /* 0x000ea4000c1e1b00 */
[----:B--2---:R-:W0:Y:S01]  /*1f30*/  I2F.F64.U64 R30, R30 ;  /* 0x0000001e001e7312 */ /* 0x004e220000301800 */
[----:B------:R-:W-:Y:S05]  /*1f40*/  BRA `(.L_x_10069) ;  /* 0x0000002000007947 */ /* 0x000fea0003800000 */
.L_x_10092:
[----:B------:R-:W2:Y:S02]  /*1f50*/  LDG.E R2, [R2.64] ;  /* 0x0000002402027981 */ /* 0x000ea4000c1e1900 */
[----:B--2---:R0:W2:Y:S02]  /*1f60*/  I2F.F64.U32 R30, R2 ;  /* 0x00000002001e7312 */ /* 0x0040a40000201800 */
.L_x_10069:
        /* <DEDUP_REMOVED lines=15> */
[----:B---3--:R0:W3:Y:S01]  /*2060*/  I2F.F64.S16 R16, R2 ;  /* 0x0000000200107312 */ /* 0x0080e20000101c00 */
[----:B------:R-:W-:Y:S05]  /*2070*/  BRA `(.L_x_10101) ;  /* 0x00000e2000007947 */ /* 0x000fea0003800000 */
.L_x_10099:
[----:B------:R-:W3:Y:S02]  /*2080*/  LDG.E.U8 R2, [R2.64] ;  /* 0x0000002402027981 */ /* 0x000ee4000c1e1100 */
[----:B---3--:R0:W3:Y:S01]  /*2090*/  I2F.F64.U16 R16, R2 ;  /* 0x0000000200107312 */ /* 0x0080e20000101800 */
[----:B------:R-:W-:Y:S05]  /*20a0*/  BRA `(.L_x_10101) ;  /* 0x00000df000007947 */ /* 0x000fea0003800000 */
.L_x_10098:
        /* <DEDUP_REMOVED lines=9> */
.L_x_10103:
[----:B------:R-:W3:Y:S02]  /*2140*/  LDG.E R2, [R2.64] ;  /* 0x0000002402027981 */ /* 0x000ee4000c1e1900 */
[----:B---3--:R0:W3:Y:S01]  /*2150*/  I2F.F64 R16, R2 ;  /* 0x0000000200107312 */ /* 0x0080e20000201c00 */
[----:B------:R-:W-:Y:S05]  /*2160*/  BRA `(.L_x_10101) ;  /* 0x00000d3000007947 */ /* 0x000fea0003800000 */
.L_x_10102:
[----:B------:R-:W3:Y:S02]  /*2170*/  LDG.E.U16 R2, [R2.64] ;  /* 0x0000002402027981 */ /* 0x000ee4000c1e1500 */
[----:B---3--:R0:W3:Y:S01]  /*2180*/  I2F.F64.S16 R16, R2 ;  /* 0x0000000200107312 */ /* 0x0080e20000101c00 */
[----:B------:R-:W-:Y:S05]  /*2190*/  BRA `(.L_x_10101) ;  /* 0x00000d0000007947 */ /* 0x000fea0003800000 */
.L_x_10097:
        /* <DEDUP_REMOVED lines=10> */
.L_x_10105:
[----:B------:R-:W3:Y:S02]  /*2240*/  LDG.E.U16 R0, [R2.64] ;  /* 0x0000002402007981 */ /* 0x000ee4000c1e1500 */
[----:B---3--:R-:W-:-:S05]  /*2250*/  HADD2.F32 R0, -RZ, R0.H0_H0 ;  /* 0x20000000ff007230 */ /* 0x008fca0000004100 */
[----:B------:R-:W-:-:S04]  /*2260*/  FMUL.FTZ R0, R0, 1 ;  /* 0x3f80000000007820 */ /* 0x000fc80000410000 */
[----:B------:R0:W3:Y:S01]  /*2270*/  F2F.F64.F32 R16, R0 ;  /* 0x0000000000107310 */ /* 0x0000e20000201800 */
[----:B------:R-:W-:Y:S05]  /*2280*/  BRA `(.L_x_10101) ;  /* 0x00000c1000007947 */ /* 0x000fea0003800000 */
.L_x_10104:
        /* <DEDUP_REMOVED lines=10> */
.L_x_10107:
[----:B------:R-:W3:Y:S02]  /*2330*/  LDG.E.U16 R2, [R2.64] ;  /* 0x0000002402027981 */ /* 0x000ee4000c1e1500 */
[----:B---3--:R-:W-:-:S05]  /*2340*/  HADD2.F32 R0, -RZ, R2.H0_H0 ;  /* 0x20000002ff007230 */ /* 0x008fca0000004100 */
[----:B------:R-:W-:-:S04]  /*2350*/  FMUL.FTZ R0, R0, 1 ;  /* 0x3f80000000007820 */ /* 0x000fc80000410000 */
[----:B------:R0:W3:Y:S01]  /*2360*/  F2F.F64.F32 R16, R0 ;  /* 0x0000000000107310 */ /* 0x0000e20000201800 */
[----:B------:R-:W-:Y:S05]  /*2370*/  BRA `(.L_x_10101) ;  /* 0x00000b2000007947 */ /* 0x000fea0003800000 */
.L_x_10106:
[----:B------:R0:W5:Y:S01]  /*2380*/  LDG.E.64 R16, [R2.64] ;  /* 0x0000002402107981 */ /* 0x000162000c1e1b00 */
[----:B------:R-:W-:Y:S05]  /*2390*/  BRA `(.L_x_10101) ;  /* 0x00000b0000007947 */ /* 0x000fea0003800000 */
.L_x_10096:
        /* <DEDUP_REMOVED lines=13> */
.L_x_10110:
[----:B------:R0:W5:Y:S01]  /*2470*/  LDG.E.64 R16, [R2.64] ;  /* 0x0000002402107981 */ /* 0x000162000c1e1b00 */
[----:B------:R-:W-:Y:S05]  /*2480*/  BRA `(.L_x_10101) ;  /* 0x00000a1000007947 */ /* 0x000fea0003800000 */
.L_x_10109:
        /* <DEDUP_REMOVED lines=28> */
.L_x_10112:
        /* <DEDUP_REMOVED lines=15> */
.L_x_10111:
[----:B------:R-:W3:Y:S02]  /*2740*/  LDG.E.U16 R0, [R2.64] ;  /* 0x0000002402007981 */ /* 0x000ee4000c1e1500 */
[----:B---3--:R-:W-:-:S05]  /*2750*/  PRMT R0, RZ, 0x5410, R0 ;  /* 0x00005410ff007816 */ /* 0x008fca0000000000 */
[----:B------:R-:W-:-:S04]  /*2760*/  FMUL.FTZ R0, R0, 1 ;  /* 0x3f80000000007820 */ /* 0x000fc80000410000 */
[----:B------:R0:W3:Y:S01]  /*2770*/  F2F.F64.F32 R16, R0 ;  /* 0x0000000000107310 */ /* 0x0000e20000201800 */
[----:B------:R-:W-:Y:S05]  /*2780*/  BRA `(.L_x_10101) ;  /* 0x0000071000007947 */ /* 0x000fea0003800000 */
.L_x_10108:
        /* <DEDUP_REMOVED lines=9> */
[----:B---3--:R0:W3:Y:S01]  /*2820*/  I2F.F64.U16 R16, R2 ;  /* 0x0000000200107312 */ /* 0x0080e20000101800 */
[----:B------:R-:W-:Y:S05]  /*2830*/  BRA `(.L_x_10101) ;  /* 0x0000066000007947 */ /* 0x000fea0003800000 */
.L_x_10115:
        /* <DEDUP_REMOVED lines=21> */
.L_x_10119:
[----:B------:R-:W-:Y:S05]  /*2990*/  BSYNC B1 ;  /* 0x0000000000017941 */ /* 0x000fea0003800000 */
.L_x_10118:
[----:B------:R-:W-:Y:S01]  /*29a0*/  LEA R3, R0, 0x3b800000, 0x17 ;  /* 0x3b80000000037811 */ /* 0x000fe200078eb8ff */
[----:B------:R-:W-:-:S05]  /*29b0*/  IMAD.SHL.U32 R0, R2, 0x100000, RZ ;  /* 0x0010000002007824 */ /* 0x000fca00078e00ff */
[----:B------:R-:W-:Y:S02]  /*29c0*/  LOP3.LUT R0, R3, R0, R4, 0xfe, !PT ;  /* 0x0000000003007212 */ /* 0x000fe400078efe04 */
.L_x_10117:
[----:B------:R-:W-:Y:S05]  /*29d0*/  BSYNC B0 ;  /* 0x0000000000007941 */ /* 0x000fea0003800000 */
.L_x_10116:
[----:B------:R-:W-:-:S04]  /*29e0*/  FMUL.FTZ R0, R0, 1 ;  /* 0x3f80000000007820 */ /* 0x000fc80000410000 */
[----:B------:R0:W3:Y:S01]  /*29f0*/  F2F.F64.F32 R16, R0 ;  /* 0x0000000000107310 */ /* 0x0000e20000201800 */
[----:B------:R-:W-:Y:S05]  /*2a00*/  BRA `(.L_x_10101) ;  /* 0x0000049000007947 */ /* 0x000fea0003800000 */
.L_x_10114:
        /* <DEDUP_REMOVED lines=21> */
.L_x_10123:
[----:B------:R-:W-:Y:S05]  /*2b60*/  BSYNC B1 ;  /* 0x0000000000017941 */ /* 0x000fea0003800000 */
.L_x_10122:
[----:B------:R-:W-:Y:S01]  /*2b70*/  LEA R3, R0, 0x37800000, 0x17 ;  /* 0x3780000000037811 */ /* 0x000fe200078eb8ff */
[----:B------:R-:W-:-:S05]  /*2b80*/  IMAD.SHL.U32 R0, R2, 0x200000, RZ ;  /* 0x0020000002007824 */ /* 0x000fca00078e00ff */
[----:B------:R-:W-:Y:S02]  /*2b90*/  LOP3.LUT R0, R3, R0, R4, 0xfe, !PT ;  /* 0x0000000003007212 */ /* 0x000fe400078efe04 */
.L_x_10121:
[----:B------:R-:W-:Y:S05]  /*2ba0*/  BSYNC B0 ;  /* 0x0000000000007941 */ /* 0x000fea0003800000 */
.L_x_10120:
[----:B------:R-:W-:-:S04]  /*2bb0*/  FMUL.FTZ R0, R0, 1 ;  /* 0x3f80000000007820 */ /* 0x000fc80000410000 */
[----:B------:R0:W3:Y:S01]  /*2bc0*/  F2F.F64.F32 R16, R0 ;  /* 0x0000000000107310 */ /* 0x0000e20000201800 */
[----:B------:R-:W-:Y:S05]  /*2bd0*/  BRA `(.L_x_10101) ;  /* 0x000002c000007947 */ /* 0x000fea0003800000 */
.L_x_10113:
        /* <DEDUP_REMOVED lines=14> */
.L_x_10127:
[----:B------:R-:W-:Y:S05]  /*2cc0*/  BSYNC B0 ;  /* 0x0000000000007941 */ /* 0x000fea0003800000 */
.L_x_10126:
[----:B------:R-:W-:-:S04]  /*2cd0*/  FMUL.FTZ R0, R0, 1 ;  /* 0x3f80000000007820 */ /* 0x000fc80000410000 */
[----:B------:R0:W3:Y:S01]  /*2ce0*/  F2F.F64.F32 R16, R0 ;  /* 0x0000000000107310 */ /* 0x0000e20000201800 */
[----:B------:R-:W-:Y:S05]  /*2cf0*/  BRA `(.L_x_10101) ;  /* 0x000001a000007947 */ /* 0x000fea0003800000 */
.L_x_10100:
        /* <DEDUP_REMOVED lines=21> */
.L_x_10125:
[----:B------:R-:W3:Y:S02]  /*2e50*/  LDG.E.64 R16, [R2.64] ;  /* 0x0000002402107981 */ /* 0x000ee4000c1e1b00 */
[----:B---3--:R-:W0:Y:S01]  /*2e60*/  I2F.F64.U64 R16, R16 ;  /* 0x0000001000107312 */ /* 0x008e220000301800 */
[----:B------:R-:W-:Y:S05]  /*2e70*/  BRA `(.L_x_10101) ;  /* 0x0000002000007947 */ /* 0x000fea0003800000 */
.L_x_10124:
[----:B------:R-:W3:Y:S02]  /*2e80*/  LDG.E R2, [R2.64] ;  /* 0x0000002402027981 */ /* 0x000ee4000c1e1900 */
[----:B---3--:R0:W3:Y:S02]  /*2e90*/  I2F.F64.U32 R16, R2 ;  /* 0x0000000200107312 */ /* 0x0080e40000201800 */
.L_x_10101:
[----:B------:R-:W-:-:S03]  /*2ea0*/  IADD3 R42, R42, 0x80, RZ ;  /* 0x000000802a2a7810 */ /* 0x000fc60007ffe0ff */
.L_x_10031:
[----:B-1-34-:R-:W-:Y:S05]  /*2eb0*/  BSYNC B6 ;  /* 0x0000000000067941 */ /* 0x01afea0003800000 */
.L_x_10030:
[----:B------:R-:W-:Y:S01]  /*2ec0*/  ISETP.GE.AND P0, PT, R42, R43, PT ;  /* 0x0000002b2a00720c */ /* 0x000fe20003f06270 */
[----:B------:R-:W-:Y:S01]  /*2ed0*/  BSSY B6, `(.L_x_10128) ;  /* 0x00002df000067945 */ /* 0x000fe20003800000 */
[----:B------:R-:W-:Y:S01]  /*2ee0*/  CS2R R18, SRZ ;  /* 0x0000000000127805 */ /* 0x000fe2000001ff00 */
[----:B------:R-:W-:-:S10]  /*2ef0*/  CS2R R22, SRZ ;  /* 0x0000000000167805 */ /* 0x000fd4000001ff00 */
        /* <DEDUP_REMOVED lines=17> */
[----:B---3--:R0:W1:Y:S01]  /*3010*/  I2F.F64.S16 R34, R2 ;  /* 0x0000000200227312 */ /* 0x0080620000101c00 */
[----:B------:R-:W-:Y:S05]  /*3020*/  BRA `(.L_x_10135) ;  /* 0x00000e2000007947 */ /* 0x000fea0003800000 */
.L_x_10133:
[----:B------:R-:W3:Y:S02]  /*3030*/  LDG.E.U8 R2, [R2.64] ;  /* 0x0000002402027981 */ /* 0x000ee4000c1e1100 */
[----:B---3--:R0:W1:Y:S01]  /*3040*/  I2F.F64.U16 R34, R2 ;  /* 0x0000000200227312 */ /* 0x0080620000101800 */
[----:B------:R-:W-:Y:S05]  /*3050*/  BRA `(.L_x_10135) ;  /* 0x00000df000007947 */ /* 0x000fea0003800000 */
.L_x_10132:
        /* <DEDUP_REMOVED lines=9> */
.L_x_10137:
[----:B------:R-:W3:Y:S02]  /*30f0*/  LDG.E R2, [R2.64] ;  /* 0x0000002402027981 */ /* 0x000ee4000c1e1900 */
[----:B---3--:R0:W1:Y:S01]  /*3100*/  I2F.F64 R34, R2 ;  /* 0x0000000200227312 */ /* 0x0080620000201c00 */
[----:B------:R-:W-:Y:S05]  /*3110*/  BRA `(.L_x_10135) ;  /* 0x00000d3000007947 */ /* 0x000fea0003800000 */
.L_x_10136:
[----:B------:R-:W3:Y:S02]  /*3120*/  LDG.E.U16 R2, [R2.64] ;  /* 0x0000002402027981 */ /* 0x000ee4000c1e1500 */
[----:B---3--:R0:W1:Y:S01]  /*3130*/  I2F.F64.S16 R34, R2 ;  /* 0x0000000200227312 */ /* 0x0080620000101c00 */
[----:B------:R-:W-:Y:S05]  /*3140*/  BRA `(.L_x_10135) ;  /* 0x00000d0000007947 */ /* 0x000fea0003800000 */
.L_x_10131:
        /* <DEDUP_REMOVED lines=10> */
.L_x_10139:
[----:B------:R-:W3:Y:S02]  /*31f0*/  LDG.E.U16 R0, [R2.64] ;  /* 0x0000002402007981 */ /* 0x000ee4000c1e1500 */
[----:B---3--:R-:W-:-:S05]  /*3200*/  HADD2.F32 R0, -RZ, R0.H0_H0 ;  /* 0x20000000ff007230 */ /* 0x008fca0000004100 */
[----:B------:R-:W-:-:S04]  /*3210*/  FMUL.FTZ R0, R0, 1 ;  /* 0x3f80000000007820 */ /* 0x000fc80000410000 */
[----:B------:R0:W1:Y:S01]  /*3220*/  F2F.F64.F32 R34, R0 ;  /* 0x0000000000227310 */ /* 0x0000620000201800 */
[----:B------:R-:W-:Y:S05]  /*3230*/  BRA `(.L_x_10135) ;  /* 0x00000c1000007947 */ /* 0x000fea0003800000 */
.L_x_10138:
        /* <DEDUP_REMOVED lines=10> */
.L_x_10141:
[----:B------:R-:W3:Y:S02]  /*32e0*/  LDG.E.U16 R2, [R2.64] ;  /* 0x0000002402027981 */ /* 0x000ee4000c1e1500 */
[----:B---3--:R-:W-:-:S05]  /*32f0*/  HADD2.F32 R0, -RZ, R2.H0_H0 ;  /* 0x20000002ff007230 */ /* 0x008fca0000004100 */
[----:B------:R-:W-:-:S04]  /*3300*/  FMUL.FTZ R0, R0, 1 ;  /* 0x3f80000000007820 */ /* 0x000fc80000410000 */
[----:B------:R0:W1:Y:S01]  /*3310*/  F2F.F64.F32 R34, R0 ;  /* 0x0000000000227310 */ /* 0x0000620000201800 */
[----:B------:R-:W-:Y:S05]  /*3320*/  BRA `(.L_x_10135) ;  /* 0x00000b2000007947 */ /* 0x000fea0003800000 */
.L_x_10140:
[----:B------:R0:W5:Y:S01]  /*3330*/  LDG.E.64 R34, [R2.64] ;  /* 0x0000002402227981 */ /* 0x000162000c1e1b00 */
[----:B------:R-:W-:Y:S05]  /*3340*/  BRA `(.L_x_10135) ;  /* 0x00000b0000007947 */ /* 0x000fea0003800000 */
.L_x_10130:
        /* <DEDUP_REMOVED lines=13> */
.L_x_10144:
[----:B------:R0:W5:Y:S01]  /*3420*/  LDG.E.64 R34, [R2.64] ;  /* 0x0000002402227981 */ /* 0x000162000c1e1b00 */
[----:B------:R-:W-:Y:S05]  /*3430*/  BRA `(.L_x_10135) ;  /* 0x00000a1000007947 */ /* 0x000fea0003800000 */
.L_x_10143:
        /* <DEDUP_REMOVED lines=28> */
.L_x_10146:
        /* <DEDUP_REMOVED lines=15> */
.L_x_10145:
[----:B------:R-:W3:Y:S02]  /*36f0*/  LDG.E.U16 R0, [R2.64] ;  /* 0x0000002402007981 */ /* 0x000ee4000c1e1500 */
[----:B---3--:R-:W-:-:S05]  /*3700*/  PRMT R0, RZ, 0x5410, R0 ;  /* 0x00005410ff007816 */ /* 0x008fca0000000000 */
[----:B------:R-:W-:-:S04]  /*3710*/  FMUL.FTZ R0, R0, 1 ;  /* 0x3f80000000007820 */ /* 0x000fc80000410000 */
[----:B------:R0:W1:Y:S01]  /*3720*/  F2F.F64.F32 R34, R0 ;  /* 0x0000000000227310 */ /* 0x0000620000201800 */
[----:B------:R-:W-:Y:S05]  /*3730*/  BRA `(.L_x_10135) ;  /* 0x0000071000007947 */ /* 0x000fea0003800000 */
.L_x_10142:
        /* <DEDUP_REMOVED lines=9> */
[----:B---3--:R0:W1:Y:S01]  /*37d0*/  I2F.F64.U16 R34, R2 ;  /* 0x0000000200227312 */ /* 0x0080620000101800 */
[----:B------:R-:W-:Y:S05]  /*37e0*/  BRA `(.L_x_10135) ;  /* 0x0000066000007947 */ /* 0x000fea0003800000 */
.L_x_10149:
        /* <DEDUP_REMOVED lines=21> */
.L_x_10153:
[----:B------:R-:W-:Y:S05]  /*3940*/  BSYNC B1 ;  /* 0x0000000000017941 */ /* 0x000fea0003800000 */
.L_x_10152:
[----:B------:R-:W-:Y:S01]  /*3950*/  LEA R3, R0, 0x3b800000, 0x17 ;  /* 0x3b80000000037811 */ /* 0x000fe200078eb8ff */
[----:B------:R-:W-:-:S05]  /*3960*/  IMAD.SHL.U32 R0, R2, 0x100000, RZ ;  /* 0x0010000002007824 */ /* 0x000fca00078e00ff */
[----:B------:R-:W-:Y:S02]  /*3970*/  LOP3.LUT R0, R3, R0, R4, 0xfe, !PT ;  /* 0x0000000003007212 */ /* 0x000fe400078efe04 */
.L_x_10151:
[----:B------:R-:W-:Y:S05]  /*3980*/  BSYNC B0 ;  /* 0x0000000000007941 */ /* 0x000fea0003800000 */
.L_x_10150:
[----:B------:R-:W-:-:S04]  /*3990*/  FMUL.FTZ R0, R0, 1 ;  /* 0x3f80000000007820 */ /* 0x000fc80000410000 */
[----:B------:R0:W1:Y:S01]  /*39a0*/  F2F.F64.F32 R34, R0 ;  /* 0x0000000000227310 */ /* 0x0000620000201800 */
[----:B------:R-:W-:Y:S05]  /*39b0*/  BRA `(.L_x_10135) ;  /* 0x0000049000007947 */ /* 0x000fea0003800000 */
.L_x_10148:
        /* <DEDUP_REMOVED lines=21> */
.L_x_10157:
[----:B------:R-:W-:Y:S05]  /*3b10*/  BSYNC B1 ;  /* 0x0000000000017941 */ /* 0x000fea0003800000 */
.L_x_10156:
[----:B------:R-:W-:Y:S01]  /*3b20*/  LEA R3, R0, 0x37800000, 0x17 ;  /* 0x3780000000037811 */ /* 0x000fe200078eb8ff */
[----:B------:R-:W-:-:S05]  /*3b30*/  IMAD.SHL.U32 R0, R2, 0x200000, RZ ;  /* 0x0020000002007824 */ /* 0x000fca00078e00ff */
[----:B------:R-:W-:Y:S02]  /*3b40*/  LOP3.LUT R0, R3, R0, R4, 0xfe, !PT ;  /* 0x0000000003007212 */ /* 0x000fe400078efe04 */
.L_x_10155:
[----:B------:R-:W-:Y:S05]  /*3b50*/  BSYNC B0 ;  /* 0x0000000000007941 */ /* 0x000fea0003800000 */
.L_x_10154:
[----:B------:R-:W-:-:S04]  /*3b60*/  FMUL.FTZ R0, R0, 1 ;  /* 0x3f80000000007820 */ /* 0x000fc80000410000 */
[----:B------:R0:W1:Y:S01]  /*3b70*/  F2F.F64.F32 R34, R0 ;  /* 0x0000000000227310 */ /* 0x0000620000201800 */
[----:B------:R-:W-:Y:S05]  /*3b80*/  BRA `(.L_x_10135) ;  /* 0x000002c000007947 */ /* 0x000fea0003800000 */
.L_x_10147:
        /* <DEDUP_REMOVED lines=14> */
.L_x_10161:
[----:B------:R-:W-:Y:S05]  /*3c70*/  BSYNC B0 ;  /* 0x0000000000007941 */ /* 0x000fea0003800000 */
.L_x_10160:
[----:B------:R-:W-:-:S04]  /*3c80*/  FMUL.FTZ R0, R0, 1 ;  /* 0x3f80000000007820 */ /* 0x000fc80000410000 */
[----:B------:R0:W1:Y:S01]  /*3c90*/  F2F.F64.F32 R34, R0 ;  /* 0x0000000000227310 */ /* 0x0000620000201800 */
[----:B------:R-:W-:Y:S05]  /*3ca0*/  BRA `(.L_x_10135) ;  /* 0x000001a000007947 */ /* 0x000fea0003800000 */
.L_x_10134:
        /* <DEDUP_REMOVED lines=20> */
[----:B------:R-:W-:Y:S05]  /*3df0*/  BRA `(.L_x_10135) ;  /* 0x0000005000007947 */ /* 0x000fea0003800000 */
.L_x_10159:
[----:B------:R-:W3:Y:S02]  /*3e00*/  LDG.E.64 R34, [R2.64] ;  /* 0x0000002402227981 */ /* 0x000ee4000c1e1b00 */
[----:B---3--:R-:W0:Y:S01]  /*3e10*/  I2F.F64.U64 R34, R34 ;  /* 0x0000002200227312 */ /* 0x008e220000301800 */
[----:B------:R-:W-:Y:S05]  /*3e20*/  BRA `(.L_x_10135) ;  /* 0x0000002000007947 */ /* 0x000fea0003800000 */
.L_x_10158:
[----:B------:R-:W3:Y:S02]  /*3e30*/  LDG.E R2, [R2.64] ;  /* 0x0000002402027981 */ /* 0x000ee4000c1e1900 */
[----:B---3--:R0:W1:Y:S02]  /*3e40*/  I2F.F64.U32 R34, R2 ;  /* 0x0000000200227312 */ /* 0x0080640000201800 */
.L_x_10135:
        /* <DEDUP_REMOVED lines=17> */
.L_x_10165:
[----:B------:R-:W3:Y:S02]  /*3f60*/  LDG.E.U8 R2, [R2.64] ;  /* 0x0000002402027981 */ /* 0x000ee4000c1e1100 */
[----:B---3--:R0:W3:Y:S01]  /*3f70*/  I2F.F64.U16 R18, R2 ;  /* 0x0000000200127312 */ /* 0x0080e20000101800 */
[----:B------:R-:W-:Y:S05]  /*3f80*/  BRA `(.L_x_10167) ;  /* 0x00000df000007947 */ /* 0x000fea0003800000 */
.L_x_10164:
        /* <DEDUP_REMOVED lines=9> */
.L_x_10169:
[----:B------:R-:W3:Y:S02]  /*4020*/  LDG.E R2, [R2.64] ;  /* 0x0000002402027981 */ /* 0x000ee4000c1e1900 */
[----:B---3--:R0:W3:Y:S01]  /*4030*/  I2F.F64 R18, R2 ;  /* 0x0000000200127312 */ /* 0x0080e20000201c00 */
[----:B------:R-:W-:Y:S05]  /*4040*/  BRA `(.L_x_10167) ;  /* 0x00000d3000007947 */ /* 0x000fea0003800000 */
.L_x_10168:
[----:B------:R-:W3:Y:S02]  /*4050*/  LDG.E.U16 R2, [R2.64] ;  /* 0x0000002402027981 */ /* 0x000ee4000c1e1500 */
[----:B---3--:R0:W3:Y:S01]  /*4060*/  I2F.F64.S16 R18, R2 ;  /* 0x0000000200127312 */ /* 0x0080e20000101c00 */
[----:B------:R-:W-:Y:S05]  /*4070*/  BRA `(.L_x_10167) ;  /* 0x00000d0000007947 */ /* 0x000fea0003800000 */
.L_x_10163:
        /* <DEDUP_REMOVED lines=10> */
.L_x_10171:
[----:B------:R-:W3:Y:S02]  /*4120*/  LDG.E.U16 R0, [R2.64] ;  /* 0x0000002402007981 */ /* 0x000ee4000c1e1500 */
[----:B---3--:R-:W-:-:S05]  /*4130*/  HADD2.F32 R0, -RZ, R0.H0_H0 ;  /* 0x20000000ff007230 */ /* 0x008fca0000004100 */
[----:B------:R-:W-:-:S04]  /*4140*/  FMUL.FTZ R0, R0, 1 ;  /* 0x3f80000000007820 */ /* 0x000fc80000410000 */
[----:B------:R0:W3:Y:S01]  /*4150*/  F2F.F64.F32 R18, R0 ;  /* 0x0000000000127310 */ /* 0x0000e20000201800 */
[----:B------:R-:W-:Y:S05]  /*4160*/  BRA `(.L_x_10167) ;  /* 0x00000c1000007947 */ /* 0x000fea0003800000 */
.L_x_10170:
        /* <DEDUP_REMOVED lines=10> */
.L_x_10173:
[----:B------:R-:W3:Y:S02]  /*4210*/  LDG.E.U16 R2, [R2.64] ;  /* 0x0000002402027981 */ /* 0x000ee4000c1e1500 */
[----:B---3--:R-:W-:-:S05]  /*4220*/  HADD2.F32 R0, -RZ, R2.H0_H0 ;  /* 0x20000002ff007230 */ /* 0x008fca0000004100 */
[----:B------:R-:W-:-:S04]  /*4230*/  FMUL.FTZ R0, R0, 1 ;  /* 0x3f80000000007820 */ /* 0x000fc80000410000 */
[----:B------:R0:W3:Y:S01]  /*4240*/  F2F.F64.F32 R18, R0 ;  /* 0x0000000000127310 */ /* 0x0000e20000201800 */
[----:B------:R-:W-:Y:S05]  /*4250*/  BRA `(.L_x_10167) ;  /* 0x00000b2000007947 */ /* 0x000fea0003800000 */
.L_x_10172:
[----:B------:R0:W5:Y:S01]  /*4260*/  LDG.E.64 R18, [R2.64] ;  /* 0x0000002402127981 */ /* 0x000162000c1e1b00 */
[----:B------:R-:W-:Y:S05]  /*4270*/  BRA `(.L_x_10167) ;  /* 0x00000b0000007947 */ /* 0x000fea0003800000 */
.L_x_10162:
        /* <DEDUP_REMOVED lines=13> */
.L_x_10176:
[----:B------:R0:W5:Y:S01]  /*4350*/  LDG.E.64 R18, [R2.64] ;  /* 0x0000002402127981 */ /* 0x000162000c1e1b00 */
[----:B------:R-:W-:Y:S05]  /*4360*/  BRA `(.L_x_10167) ;  /* 0x00000a1000007947 */ /* 0x000fea0003800000 */
.L_x_10175:
        /* <DEDUP_REMOVED lines=28> */
.L_x_10178:
        /* <DEDUP_REMOVED lines=15> */
.L_x_10177:
[----:B------:R-:W3:Y:S02]  /*4620*/  LDG.E.U16 R0, [R2.64] ;  /* 0x0000002402007981 */ /* 0x000ee4000c1e1500 */
[----:B---3--:R-:W-:-:S05]  /*4630*/  PRMT R0, RZ, 0x5410, R0 ;  /* 0x00005410ff007816 */ /* 0x008fca0000000000 */
[----:B------:R-:W-:-:S04]  /*4640*/  FMUL.FTZ R0, R0, 1 ;  /* 0x3f80000000007820 */ /* 0x000fc80000410000 */
[----:B------:R0:W3:Y:S01]  /*4650*/  F2F.F64.F32 R18, R0 ;  /* 0x0000000000127310 */ /* 0x0000e20000201800 */
[----:B------:R-:W-:Y:S05]  /*4660*/  BRA `(.L_x_10167) ;  /* 0x0000071000007947 */ /* 0x000fea0003800000 */
.L_x_10174:
        /* <DEDUP_REMOVED lines=11> */
.L_x_10181:
        /* <DEDUP_REMOVED lines=21> */
.L_x_10185:
[----:B------:R-:W-:Y:S05]  /*4870*/  BSYNC B1 ;  /* 0x0000000000017941 */ /* 0x000fea0003800000 */
.L_x_10184:
[----:B------:R-:W-:Y:S01]  /*4880*/  LEA R3, R0, 0x3b800000, 0x17 ;  /* 0x3b80000000037811 */ /* 0x000fe200078eb8ff */
[----:B------:R-:W-:-:S05]  /*4890*/  IMAD.SHL.U32 R0, R2, 0x100000, RZ ;  /* 0x0010000002007824 */ /* 0x000fca00078e00ff */
[----:B------:R-:W-:Y:S02]  /*48a0*/  LOP3.LUT R0, R3, R0, R4, 0xfe, !PT ;  /* 0x0000000003007212 */ /* 0x000fe400078efe04 */
.L_x_10183:
[----:B------:R-:W-:Y:S05]  /*48b0*/  BSYNC B0 ;  /* 0x0000000000007941 */ /* 0x000fea0003800000 */
.L_x_10182:
[----:B------:R-:W-:-:S04]  /*48c0*/  FMUL.FTZ R0, R0, 1 ;  /* 0x3f80000000007820 */ /* 0x000fc80000410000 */
[----:B------:R0:W3:Y:S01]  /*48d0*/  F2F.F64.F32 R18, R0 ;  /* 0x0000000000127310 */ /* 0x0000e20000201800 */
[----:B------:R-:W-:Y:S05]  /*48e0*/  BRA `(.L_x_10167) ;  /* 0x0000049000007947 */ /* 0x000fea0003800000 */
.L_x_10180:
        /* <DEDUP_REMOVED lines=21> */
.L_x_10189:
[----:B------:R-:W-:Y:S05]  /*4a40*/  BSYNC B1 ;  /* 0x0000000000017941 */ /* 0x000fea0003800000 */
.L_x_10188:
[----:B------:R-:W-:Y:S01]  /*4a50*/  LEA R3, R0, 0x37800000, 0x17 ;  /* 0x3780000000037811 */ /* 0x000fe200078eb8ff */
[----:B------:R-:W-:-:S05]  /*4a60*/  IMAD.SHL.U32 R0, R2, 0x200000, RZ ;  /* 0x0020000002007824 */ /* 0x000fca00078e00ff */
[----:B------:R-:W-:Y:S02]  /*4a70*/  LOP3.LUT R0, R3, R0, R4, 0xfe, !PT ;  /* 0x0000000003007212 */ /* 0x000fe400078efe04 */
.L_x_10187:
[----:B------:R-:W-:Y:S05]  /*4a80*/  BSYNC B0 ;  /* 0x0000000000007941 */ /* 0x000fea0003800000 */
.L_x_10186:
[----:B------:R-:W-:-:S04]  /*4a90*/  FMUL.FTZ R0, R0, 1 ;  /* 0x3f80000000007820 */ /* 0x000fc80000410000 */
[----:B------:R0:W3:Y:S01]  /*4aa0*/  F2F.F64.F32 R18, R0 ;  /* 0x0000000000127310 */ /* 0x0000e20000201800 */
[----:B------:R-:W-:Y:S05]  /*4ab0*/  BRA `(.L_x_10167) ;  /* 0x000002c000007947 */ /* 0x000fea0003800000 */
.L_x_10179:
        /* <DEDUP_REMOVED lines=14> */
.L_x_10193:
[----:B------:R-:W-:Y:S05]  /*4ba0*/  BSYNC B0 ;  /* 0x0000000000007941 */ /* 0x000fea0003800000 */
.L_x_10192:
[----:B------:R-:W-:-:S04]  /*4bb0*/  FMUL.FTZ R0, R0, 1 ;  /* 0x3f80000000007820 */ /* 0x000fc80000410000 */
[----:B------:R0:W3:Y:S01]  /*4bc0*/  F2F.F64.F32 R18, R0 ;  /* 0x0000000000127310 */ /* 0x0000e20000201800 */
[----:B------:R-:W-:Y:S05]  /*4bd0*/  BRA `(.L_x_10167) ;  /* 0x000001a000007947 */ /* 0x000fea0003800000 */
.L_x_10166:
        /* <DEDUP_REMOVED lines=21> */
.L_x_10191:
[----:B------:R-:W3:Y:S02]  /*4d30*/  LDG.E.64 R18, [R2.64] ;  /* 0x0000002402127981 */ /* 0x000ee4000c1e1b00 */
[----:B---3--:R-:W0:Y:S01]  /*4d40*/  I2F.F64.U64 R18, R18 ;  /* 0x0000001200127312 */ /* 0x008e220000301800 */
[----:B------:R-:W-:Y:S05]  /*4d50*/  BRA `(.L_x_10167) ;  /* 0x0000002000007947 */ /* 0x000fea0003800000 */
.L_x_10190:
[----:B------:R-:W3:Y:S02]  /*4d60*/  LDG.E R2, [R2.64] ;  /* 0x0000002402027981 */ /* 0x000ee4000c1e1900 */
[----:B---3--:R0:W3:Y:S02]  /*4d70*/  I2F.F64.U32 R18, R2 ;  /* 0x0000000200127312 */ /* 0x0080e40000201800 */
.L_x_10167:
        /* <DEDUP_REMOVED lines=15> */
[----:B----4-:R0:W4:Y:S01]  /*4e70*/  I2F.F64.S16 R22, R2 ;  /* 0x0000000200167312 */ /* 0x0101220000101c00 */
[----:B------:R-:W-:Y:S05]  /*4e80*/  BRA `(.L_x_10199) ;  /* 0x00000e2000007947 */ /* 0x000fea0003800000 */
.L_x_10197:
[----:B------:R-:W4:Y:S02]  /*4e90*/  LDG.E.U8 R2, [R2.64] ;  /* 0x0000002402027981 */ /* 0x000f24000c1e1100 */
[----:B----4-:R0:W4:Y:S01]  /*4ea0*/  I2F.F64.U16 R22, R2 ;  /* 0x0000000200167312 */ /* 0x0101220000101800 */
[----:B------:R-:W-:Y:S05]  /*4eb0*/  BRA `(.L_x_10199) ;  /* 0x00000df000007947 */ /* 0x000fea0003800000 */
.L_x_10196:
[----:B------:R-:W-:-:S13]  /*4ec0*/  ISETP.NE.AND P0, PT, R0, 0x2, PT ;  /* 0x000000020000780c */ /* 0x000fda0003f05270 */
[----:B------:R-:W-:Y:S05]  /*4ed0*/  @!P0 BRA `(.L_x_10200) ;  /* 0x000000a000008947 */ /* 0x000fea0003800000 */
[----:B------:R-:W-:-:S13]  /*4ee0*/  ISETP.NE.AND P0, PT, R0, 0x3, PT ;  /* 0x000000030000780c */ /* 0x000fda0003f05270 */
[----:B------:R-:W-:Y:S05]  /*4ef0*/  @!P0 BRA `(.L_x_10201) ;  /* 0x0000005000008947 */ /* 0x000fea0003800000 */
[----:B------:R-:W-:-:S13]  /*4f00*/  ISETP.NE.AND P0, PT, R0, 0x4, PT ;  /* 0x000000040000780c */ /* 0x000fda0003f05270 */
[----:B------:R-:W-:Y:S05]  /*4f10*/  @P0 BRA `(.L_x_10198) ;  /* 0x00000bf000000947 */ /* 0x000fea0003800000 */
[----:B------:R-:W4:Y:S02]  /*4f20*/  LDG.E.64 R22, [R2.64] ;  /* 0x0000002402167981 */ /* 0x000f24000c1e1b00 */
[----:B----4-:R-:W0:Y:S01]  /*4f30*/  I2F.F64.S64 R22, R22 ;  /* 0x0000001600167312 */ /* 0x010e220000301c00 */
[----:B------:R-:W-:Y:S05]  /*4f40*/  BRA `(.L_x_10199) ;  /* 0x00000d6000007947 */ /* 0x000fea0003800000 */
.L_x_10201:
[----:B------:R-:W4:Y:S02]  /*4f50*/  LDG.E R2, [R2.64] ;  /* 0x0000002402027981 */ /* 0x000f24000c1e1900 */
[----:B----4-:R0:W4:Y:S01]  /*4f60*/  I2F.F64 R22, R2 ;  /* 0x0000000200167312 */ /* 0x0101220000201c00 */
[----:B------:R-:W-:Y:S05]  /*4f70*/  BRA `(.L_x_10199) ;  /* 0x00000d3000007947 */ /* 0x000fea0003800000 */
.L_x_10200:
[----:B------:R-:W4:Y:S02]  /*4f80*/  LDG.E.U16 R2, [R2.64] ;  /* 0x0000002402027981 */ /* 0x000f24000c1e1500 */
[----:B----4-:R0:W4:Y:S01]  /*4f90*/  I2F.F64.S16 R22, R2 ;  /* 0x0000000200167312 */ /* 0x0101220000101c00 */
[----:B------:R-:W-:Y:S05]  /*4fa0*/  BRA `(.L_x_10199) ;  /* 0x00000d0000007947 */ /* 0x000fea0003800000 */
.L_x_10195:
[----:B------:R-:W-:-:S13]  /*4fb0*/  ISETP.GT.AND P0, PT, R0, 0x6, PT ;  /* 0x000000060000780c */ /* 0x000fda0003f04270 */
[----:B------:R-:W-:Y:S05]  /*4fc0*/  @P0 BRA `(.L_x_10202) ;  /* 0x000000d000000947 */ /* 0x000fea0003800000 */
[----:B------:R-:W-:-:S13]  /*4fd0*/  ISETP.NE.AND P0, PT, R0, 0x5, PT ;  /* 0x000000050000780c */ /* 0x000fda0003f05270 */
[----:B------:R-:W-:Y:S05]  /*4fe0*/  @!P0 BRA `(.L_x_10203) ;  /* 0x0000006000008947 */ /* 0x000fea0003800000 */
[----:B------:R-:W-:-:S13]  /*4ff0*/  ISETP.NE.AND P0, PT, R0, 0x6, PT ;  /* 0x000000060000780c */ /* 0x000fda0003f05270 */
[----:B------:R-:W-:Y:S05]  /*5000*/  @P0 BRA `(.L_x_10198) ;  /* 0x00000b0000000947 */ /* 0x000fea0003800000 */
[----:B------:R-:W4:Y:S02]  /*5010*/  LDG.E R22, [R2.64] ;  /* 0x0000002402167981 */ /* 0x000f24000c1e1900 */
[----:B----4-:R-:W-:-:S06]  /*5020*/  FMUL.FTZ R22, R22, 1 ;  /* 0x3f80000016167820 */ /* 0x010fcc0000410000 */
[----:B------:R-:W0:Y:S01]  /*5030*/  F2F.F64.F32 R22, R22 ;  /* 0x0000001600167310 */ /* 0x000e220000201800 */
[----:B------:R-:W-:Y:S05]  /*5040*/  BRA `(.L_x_10199) ;  /* 0x00000c6000007947 */ /* 0x000fea0003800000 */
.L_x_10203:
[----:B------:R-:W4:Y:S02]  /*5050*/  LDG.E.U16 R0, [R2.64] ;  /* 0x0000002402007981 */ /* 0x000f24000c1e1500 */
[----:B----4-:R-:W-:-:S05]  /*5060*/  HADD2.F32 R0, -RZ, R0.H0_H0 ;  /* 0x20000000ff007230 */ /* 0x010fca0000004100 */
[----:B------:R-:W-:-:S04]  /*5070*/  FMUL.FTZ R0, R0, 1 ;  /* 0x3f80000000007820 */ /* 0x000fc80000410000 */
[----:B------:R0:W4:Y:S01]  /*5080*/  F2F.F64.F32 R22, R0 ;  /* 0x0000000000167310 */ /* 0x0001220000201800 */
[----:B------:R-:W-:Y:S05]  /*5090*/  BRA `(.L_x_10199) ;  /* 0x00000c1000007947 */ /* 0x000fea0003800000 */
.L_x_10202:
[----:B------:R-:W-:-:S13]  /*50a0*/  ISETP.NE.AND P0, PT, R0, 0x7, PT ;  /* 0x000000070000780c */ /* 0x000fda0003f05270 */
[----:B------:R-:W-:Y:S05]  /*50b0*/  @!P0 BRA `(.L_x_10204) ;  /* 0x000000d000008947 */ /* 0x000fea0003800000 */
        /* <DEDUP_REMOVED lines=8> */
.L_x_10205:
[----:B------:R-:W4:Y:S02]  /*5140*/  LDG.E.U16 R2, [R2.64] ;  /* 0x0000002402027981 */ /* 0x000f24000c1e1500 */
[----:B----4-:R-:W-:-:S05]  /*5150*/  HADD2.F32 R0, -RZ, R2.H0_H0 ;  /* 0x20000002ff007230 */ /* 0x010fca0000004100 */
[----:B------:R-:W-:-:S04]  /*5160*/  FMUL.FTZ R0, R0, 1 ;  /* 0x3f80000000007820 */ /* 0x000fc80000410000 */
[----:B------:R0:W4:Y:S01]  /*5170*/  F2F.F64.F32 R22, R0 ;  /* 0x0000000000167310 */ /* 0x0001220000201800 */
[----:B------:R-:W-:Y:S05]  /*5180*/  BRA `(.L_x_10199) ;  /* 0x00000b2000007947 */ /* 0x000fea0003800000 */
.L_x_10204:
[----:B------:R0:W5:Y:S01]  /*5190*/  LDG.E.64 R22, [R2.64] ;  /* 0x0000002402167981 */ /* 0x000162000c1e1b00 */
[----:B------:R-:W-:Y:S05]  /*51a0*/  BRA `(.L_x_10199) ;  /* 0x00000b0000007947 */ /* 0x000fea0003800000 */
.L_x_10194:
        /* <DEDUP_REMOVED lines=11> */
[----:B------:R-:W-:Y:S01]  /*5260*/  FSEL R23, RZ, 1.875, !P0 ;  /* 0x3ff00000ff177808 */ /* 0x000fe20004000000 */
[----:B------:R-:W-:Y:S05]  /*5270*/  BRA `(.L_x_10199) ;  /* 0x00000a3000007947 */ /* 0x000fea0003800000 */
.L_x_10208:
[----:B------:R0:W5:Y:S01]  /*5280*/  LDG.E.64 R22, [R2.64] ;  /* 0x0000002402167981 */ /* 0x000162000c1e1b00 */
[----:B------:R-:W-:Y:S05]  /*5290*/  BRA `(.L_x_10199) ;  /* 0x00000a1000007947 */ /* 0x000fea0003800000 */
.L_x_10207:
        /* <DEDUP_REMOVED lines=28> */
.L_x_10210:
        /* <DEDUP_REMOVED lines=15> */
.L_x_10209:
[----:B------:R-:W4:Y:S02]  /*5550*/  LDG.E.U16 R0, [R2.64] ;  /* 0x0000002402007981 */ /* 0x000f24000c1e1500 */
[----:B----4-:R-:W-:-:S05]  /*5560*/  PRMT R0, RZ, 0x5410, R0 ;  /* 0x00005410ff007816 */ /* 0x010fca0000000000 */
[----:B------:R-:W-:-:S04]  /*5570*/  FMUL.FTZ R0, R0, 1 ;  /* 0x3f80000000007820 */ /* 0x000fc80000410000 */
[----:B------:R0:W4:Y:S01]  /*5580*/  F2F.F64.F32 R22, R0 ;  /* 0x0000000000167310 */ /* 0x0001220000201800 */
[----:B------:R-:W-:Y:S05]  /*5590*/  BRA `(.L_x_10199) ;  /* 0x0000071000007947 */ /* 0x000fea0003800000 */
.L_x_10206:
        /* <DEDUP_REMOVED lines=9> */
[----:B----4-:R0:W4:Y:S01]  /*5630*/  I2F.F64.U16 R22, R2 ;  /* 0x0000000200167312 */ /* 0x0101220000101800 */
[----:B------:R-:W-:Y:S05]  /*5640*/  BRA `(.L_x_10199) ;  /* 0x0000066000007947 */ /* 0x000fea0003800000 */
.L_x_10213:
        /* <DEDUP_REMOVED lines=21> */
.L_x_10217:
[----:B------:R-:W-:Y:S05]  /*57a0*/  BSYNC B1 ;  /* 0x0000000000017941 */ /* 0x000fea0003800000 */
.L_x_10216:
[----:B------:R-:W-:Y:S01]  /*57b0*/  LEA R3, R0, 0x3b800000, 0x17 ;  /* 0x3b80000000037811 */ /* 0x000fe200078eb8ff */
[----:B------:R-:W-:-:S05]  /*57c0*/  IMAD.SHL.U32 R0, R2, 0x100000, RZ ;  /* 0x0010000002007824 */ /* 0x000fca00078e00ff */
[----:B------:R-:W-:Y:S02]  /*57d0*/  LOP3.LUT R0, R3, R0, R4, 0xfe, !PT ;  /* 0x0000000003007212 */ /* 0x000fe400078efe04 */
.L_x_10215:
[----:B------:R-:W-:Y:S05]  /*57e0*/  BSYNC B0 ;  /* 0x0000000000007941 */ /* 0x000fea0003800000 */
.L_x_10214:
[----:B------:R-:W-:-:S04]  /*57f0*/  FMUL.FTZ R0, R0, 1 ;  /* 0x3f80000000007820 */ /* 0x000fc80000410000 */
[----:B------:R0:W4:Y:S01]  /*5800*/  F2F.F64.F32 R22, R0 ;  /* 0x0000000000167310 */ /* 0x0001220000201800 */
[----:B------:R-:W-:Y:S05]  /*5810*/  BRA `(.L_x_10199) ;  /* 0x0000049000007947 */ /* 0x000fea0003800000 */
.L_x_10212:
        /* <DEDUP_REMOVED lines=21> */
.L_x_10221:
[----:B------:R-:W-:Y:S05]  /*5970*/  BSYNC B1 ;  /* 0x0000000000017941 */ /* 0x000fea0003800000 */
.L_x_10220:
[----:B------:R-:W-:Y:S01]  /*5980*/  LEA R3, R0, 0x37800000, 0x17 ;  /* 0x3780000000037811 */ /* 0x000fe200078eb8ff */
[----:B------:R-:W-:-:S05]  /*5990*/  IMAD.SHL.U32 R0, R2, 0x200000, RZ ;  /* 0x0020000002007824 */ /* 0x000fca00078e00ff */
[----:B------:R-:W-:Y:S02]  /*59a0*/  LOP3.LUT R0, R3, R0, R4, 0xfe, !PT ;  /* 0x0000000003007212 */ /* 0x000fe400078efe04 */
.L_x_10219:
[----:B------:R-:W-:Y:S05]  /*59b0*/  BSYNC B0 ;  /* 0x0000000000007941 */ /* 0x000fea0003800000 */
.L_x_10218:
[----:B------:R-:W-:-:S04]  /*59c0*/  FMUL.FTZ R0, R0, 1 ;  /* 0x3f80000000007820 */ /* 0x000fc80000410000 */
[----:B------:R0:W4:Y:S01]  /*59d0*/  F2F.F64.F32 R22, R0 ;  /* 0x0000000000167310 */ /* 0x0001220000201800 */
[----:B------:R-:W-:Y:S05]  /*59e0*/  BRA `(.L_x_10199) ;  /* 0x000002c000007947 */ /* 0x000fea0003800000 */
.L_x_10211:
        /* <DEDUP_REMOVED lines=14> */
.L_x_10225:
[----:B------:R-:W-:Y:S05]  /*5ad0*/  BSYNC B0 ;  /* 0x0000000000007941 */ /* 0x000fea0003800000 */
.L_x_10224:
[----:B------:R-:W-:-:S04]  /*5ae0*/  FMUL.FTZ R0, R0, 1 ;  /* 0x3f80000000007820 */ /* 0x000fc80000410000 */
[----:B------:R0:W4:Y:S01]  /*5af0*/  F2F.F64.F32 R22, R0 ;  /* 0x0000000000167310 */ /* 0x0001220000201800 */
[----:B------:R-:W-:Y:S05]  /*5b00*/  BRA `(.L_x_10199) ;  /* 0x000001a000007947 */ /* 0x000fea0003800000 */
.L_x_10198:
        /* <DEDUP_REMOVED lines=20> */
[----:B------:R-:W-:Y:S05]  /*5c50*/  BRA `(.L_x_10199) ;  /* 0x0000005000007947 */ /* 0x000fea0003800000 */
.L_x_10223:
[----:B------:R-:W4:Y:S02]  /*5c60*/  LDG.E.64 R22, [R2.64] ;  /* 0x0000002402167981 */ /* 0x000f24000c1e1b00 */
[----:B----4-:R-:W0:Y:S01]  /*5c70*/  I2F.F64.U64 R22, R22 ;  /* 0x0000001600167312 */ /* 0x010e220000301800 */
[----:B------:R-:W-:Y:S05]  /*5c80*/  BRA `(.L_x_10199) ;  /* 0x0000002000007947 */ /* 0x000fea0003800000 */
.L_x_10222:
[----:B------:R-:W4:Y:S02]  /*5c90*/  LDG.E R2, [R2.64] ;  /* 0x0000002402027981 */ /* 0x000f24000c1e1900 */
[----:B----4-:R0:W4:Y:S02]  /*5ca0*/  I2F.F64.U32 R22, R2 ;  /* 0x0000000200167312 */ /* 0x0101240000201800 */
.L_x_10199:
[----:B------:R-:W-:-:S03]  /*5cb0*/  IADD3 R42, R42, 0x80, RZ ;  /* 0x000000802a2a7810 */ /* 0x000fc60007ffe0ff */
.L_x_10129:
[----:B------:R-:W-:Y:S05]  /*5cc0*/  BSYNC B6 ;  /* 0x0000000000067941 */ /* 0x000fea0003800000 */
.L_x_10128:
[----:B------:R-:W-:Y:S01]  /*5cd0*/  ISETP.GE.AND P0, PT, R42, R43, PT ;  /* 0x0000002b2a00720c */ /* 0x000fe20003f06270 */
[----:B------:R-:W-:Y:S01]  /*5ce0*/  BSSY B6, `(.L_x_10226) ;  /* 0x00002e1000067945 */ /* 0x000fe20003800000 */
[----:B------:R-:W-:Y:S01]  /*5cf0*/  CS2R R38, SRZ ;  /* 0x0000000000267805 */ /* 0x000fe2000001ff00 */
[----:B------:R-:W-:Y:S01]  /*5d00*/  CS2R R36, SRZ ;  /* 0x0000000000247805 */ /* 0x000fe2000001ff00 */
[----:B------:R-:W-:Y:S01]  /*5d10*/  CS2R R24, SRZ ;  /* 0x0000000000187805 */ /* 0x000fe2000001ff00 */
[----:B------:R-:W-:-:S08]  /*5d20*/  CS2R R26, SRZ ;  /* 0x00000000001a7805 */ /* 0x000fd0000001ff00 */
        /* <DEDUP_REMOVED lines=17> */
[----:B----4-:R0:W4:Y:S01]  /*5e40*/  I2F.F64.S16 R36, R2 ;  /* 0x0000000200247312 */ /* 0x0101220000101c00 */
[----:B------:R-:W-:Y:S05]  /*5e50*/  BRA `(.L_x_10233) ;  /* 0x00000e2000007947 */ /* 0x000fea0003800000 */
.L_x_10231:
[----:B----4-:R-:W4:Y:S02]  /*5e60*/  LDG.E.U8 R2, [R2.64] ;  /* 0x0000002402027981 */ /* 0x010f24000c1e1100 */
[----:B----4-:R0:W4:Y:S01]  /*5e70*/  I2F.F64.U16 R36, R2 ;  /* 0x0000000200247312 */ /* 0x0101220000101800 */
[----:B------:R-:W-:Y:S05]  /*5e80*/  BRA `(.L_x_10233) ;  /* 0x00000df000007947 */ /* 0x000fea0003800000 */
.L_x_10230:
[----:B------:R-:W-:-:S13]  /*5e90*/  ISETP.NE.AND P0, PT, R0, 0x2, PT ;  /* 0x000000020000780c */ /* 0x000fda0003f05270 */
[----:B------:R-:W-:Y:S05]  /*5ea0*/  @!P0 BRA `(.L_x_10234) ;  /* 0x000000a000008947 */ /* 0x000fea0003800000 */
[----:B------:R-:W-:-:S13]  /*5eb0*/  ISETP.NE.AND P0, PT, R0, 0x3, PT ;  /* 0x000000030000780c */ /* 0x000fda0003f05270 */
[----:B------:R-:W-:Y:S05]  /*5ec0*/  @!P0 BRA `(.L_x_10235) ;  /* 0x0000005000008947 */ /* 0x000fea0003800000 */
[----:B------:R-:W-:-:S13]  /*5ed0*/  ISETP.NE.AND P0, PT, R0, 0x4, PT ;  /* 0x000000040000780c */ /* 0x000fda0003f05270 */
[----:B------:R-:W-:Y:S05]  /*5ee0*/  @P0 BRA `(.L_x_10232) ;  /* 0x00000bf000000947 */ /* 0x000fea0003800000 */
[----:B----4-:R-:W4:Y:S02]  /*5ef0*/  LDG.E.64 R36, [R2.64] ;  /* 0x0000002402247981 */ /* 0x010f24000c1e1b00 */
[----:B----4-:R-:W0:Y:S01]  /*5f00*/  I2F.F64.S64 R36, R36 ;  /* 0x0000002400247312 */ /* 0x010e220000301c00 */
[----:B------:R-:W-:Y:S05]  /*5f10*/  BRA `(.L_x_10233) ;  /* 0x00000d6000007947 */ /* 0x000fea0003800000 */
.L_x_10235:
[----:B----4-:R-:W4:Y:S02]  /*5f20*/  LDG.E R2, [R2.64] ;  /* 0x0000002402027981 */ /* 0x010f24000c1e1900 */
[----:B----4-:R0:W4:Y:S01]  /*5f30*/  I2F.F64 R36, R2 ;  /* 0x0000000200247312 */ /* 0x0101220000201c00 */
[----:B------:R-:W-:Y:S05]  /*5f40*/  BRA `(.L_x_10233) ;  /* 0x00000d3000007947 */ /* 0x000fea0003800000 */
.L_x_10234:
[----:B----4-:R-:W4:Y:S02]  /*5f50*/  LDG.E.U16 R2, [R2.64] ;  /* 0x0000002402027981 */ /* 0x010f24000c1e1500 */
[----:B----4-:R0:W4:Y:S01]  /*5f60*/  I2F.F64.S16 R36, R2 ;  /* 0x0000000200247312 */ /* 0x0101220000101c00 */
[----:B------:R-:W-:Y:S05]  /*5f70*/  BRA `(.L_x_10233) ;  /* 0x00000d0000007947 */ /* 0x000fea0003800000 */
.L_x_10229:
[----:B------:R-:W-:-:S13]  /*5f80*/  ISETP.GT.AND P0, PT, R0, 0x6, PT ;  /* 0x000000060000780c */ /* 0x000fda0003f04270 */
[----:B------:R-:W-:Y:S05]  /*5f90*/  @P0 BRA `(.L_x_10236) ;  /* 0x000000d000000947 */ /* 0x000fea0003800000 */
[----:B------:R-:W-:-:S13]  /*5fa0*/  ISETP.NE.AND P0, PT, R0, 0x5, PT ;  /* 0x000000050000780c */ /* 0x000fda0003f05270 */
[----:B------:R-:W-:Y:S05]  /*5fb0*/  @!P0 BRA `(.L_x_10237) ;  /* 0x0000006000008947 */ /* 0x000fea0003800000 */
[----:B------:R-:W-:-:S13]  /*5fc0*/  ISETP.NE.AND P0, PT, R0, 0x6, PT ;  /* 0x000000060000780c */ /* 0x000fda0003f05270 */
[----:B------:R-:W-:Y:S05]  /*5fd0*/  @P0 BRA `(.L_x_10232) ;  /* 0x00000b0000000947 */ /* 0x000fea0003800000 */
[----:B----4-:R-:W4:Y:S02]  /*5fe0*/  LDG.E R36, [R2.64] ;  /* 0x0000002402247981 */ /* 0x010f24000c1e1900 */
[----:B----4-:R-:W-:-:S06]  /*5ff0*/  FMUL.FTZ R36, R36, 1 ;  /* 0x3f80000024247820 */ /* 0x010fcc0000410000 */
[----:B------:R-:W0:Y:S01]  /*6000*/  F2F.F64.F32 R36, R36 ;  /* 0x0000002400247310 */ /* 0x000e220000201800 */
[----:B------:R-:W-:Y:S05]  /*6010*/  BRA `(.L_x_10233) ;  /* 0x00000c6000007947 */ /* 0x000fea0003800000 */
.L_x_10237:
[----:B----4-:R-:W4:Y:S02]  /*6020*/  LDG.E.U16 R0, [R2.64] ;  /* 0x0000002402007981 */ /* 0x010f24000c1e1500 */
[----:B----4-:R-:W-:-:S05]  /*6030*/  HADD2.F32 R0, -RZ, R0.H0_H0 ;  /* 0x20000000ff007230 */ /* 0x010fca0000004100 */
[----:B------:R-:W-:-:S04]  /*6040*/  FMUL.FTZ R0, R0, 1 ;  /* 0x3f80000000007820 */ /* 0x000fc80000410000 */
[----:B------:R0:W4:Y:S01]  /*6050*/  F2F.F64.F32 R36, R0 ;  /* 0x0000000000247310 */ /* 0x0001220000201800 */
[----:B------:R-:W-:Y:S05]  /*6060*/  BRA `(.L_x_10233) ;  /* 0x00000c1000007947 */ /* 0x000fea0003800000 */
.L_x_10236:
[----:B------:R-:W-:-:S13]  /*6070*/  ISETP.NE.AND P0, PT, R0, 0x7, PT ;  /* 0x000000070000780c */ /* 0x000fda0003f05270 */
[----:B------:R-:W-:Y:S05]  /*6080*/  @!P0 BRA `(.L_x_10238) ;  /* 0x000000d000008947 */ /* 0x000fea0003800000 */
        /* <DEDUP_REMOVED lines=8> */
.L_x_10239:
[----:B----4-:R-:W4:Y:S02]  /*6110*/  LDG.E.U16 R2, [R2.64] ;  /* 0x0000002402027981 */ /* 0x010f24000c1e1500 */
[----:B----4-:R-:W-:-:S05]  /*6120*/  HADD2.F32 R0, -RZ, R2.H0_H0 ;  /* 0x20000002ff007230 */ /* 0x010fca0000004100 */
[----:B------:R-:W-:-:S04]  /*6130*/  FMUL.FTZ R0, R0, 1 ;  /* 0x3f80000000007820 */ /* 0x000fc80000410000 */
[----:B------:R0:W4:Y:S01]  /*6140*/  F2F.F64.F32 R36, R0 ;  /* 0x0000000000247310 */ /* 0x0001220000201800 */
[----:B------:R-:W-:Y:S05]  /*6150*/  BRA `(.L_x_10233) ;  /* 0x00000b2000007947 */ /* 0x000fea0003800000 */
.L_x_10238:
[----:B------:R0:W5:Y:S01]  /*6160*/  LDG.E.64 R36, [R2.64] ;  /* 0x0000002402247981 */ /* 0x000162000c1e1b00 */
[----:B------:R-:W-:Y:S05]  /*6170*/  BRA `(.L_x_10233) ;  /* 0x00000b0000007947 */ /* 0x000fea0003800000 */
.L_x_10228:
        /* <DEDUP_REMOVED lines=11> */
[----:B------:R-:W-:Y:S01]  /*6230*/  FSEL R37, RZ, 1.875, !P0 ;  /* 0x3ff00000ff257808 */ /* 0x000fe20004000000 */
[----:B------:R-:W-:Y:S05]  /*6240*/  BRA `(.L_x_10233) ;  /* 0x00000a3000007947 */ /* 0x000fea0003800000 */
.L_x_10242:
[----:B------:R0:W5:Y:S01]  /*6250*/  LDG.E.64 R36, [R2.64] ;  /* 0x0000002402247981 */ /* 0x000162000c1e1b00 */
[----:B------:R-:W-:Y:S05]  /*6260*/  BRA `(.L_x_10233) ;  /* 0x00000a1000007947 */ /* 0x000fea0003800000 */
.L_x_10241:
        /* <DEDUP_REMOVED lines=28> */
.L_x_10244:
[----:B----4-:R-:W4:Y:S02]  /*6430*/  LDG.E.U8 R2, [R2.64] ;  /* 0x0000002402027981 */ /* 0x010f24000c1e1100 */
        /* <DEDUP_REMOVED lines=14> */
.L_x_10243:
[----:B----4-:R-:W4:Y:S02]  /*6520*/  LDG.E.U16 R0, [R2.64] ;  /* 0x0000002402007981 */ /* 0x010f24000c1e1500 */
[----:B----4-:R-:W-:-:S05]  /*6530*/  PRMT R0, RZ, 0x5410, R0 ;  /* 0x00005410ff007816 */ /* 0x010fca0000000000 */
[----:B------:R-:W-:-:S04]  /*6540*/  FMUL.FTZ R0, R0, 1 ;  /* 0x3f80000000007820 */ /* 0x000fc80000410000 */
[----:B------:R0:W4:Y:S01]  /*6550*/  F2F.F64.F32 R36, R0 ;  /* 0x0000000000247310 */ /* 0x0001220000201800 */
[----:B------:R-:W-:Y:S05]  /*6560*/  BRA `(.L_x_10233) ;  /* 0x0000071000007947 */ /* 0x000fea0003800000 */
.L_x_10240:
        /* <DEDUP_REMOVED lines=9> */
[----:B----4-:R0:W4:Y:S01]  /*6600*/  I2F.F64.U16 R36, R2 ;  /* 0x0000000200247312 */ /* 0x0101220000101800 */
[----:B------:R-:W-:Y:S05]  /*6610*/  BRA `(.L_x_10233) ;  /* 0x0000066000007947 */ /* 0x000fea0003800000 */
.L_x_10247:
        /* <DEDUP_REMOVED lines=21> */
.L_x_10251:
[----:B------:R-:W-:Y:S05]  /*6770*/  BSYNC B1 ;  /* 0x0000000000017941 */ /* 0x000fea0003800000 */
.L_x_10250:
[----:B------:R-:W-:Y:S01]  /*6780*/  LEA R3, R0, 0x3b800000, 0x17 ;  /* 0x3b80000000037811 */ /* 0x000fe200078eb8ff */
[----:B------:R-:W-:-:S05]  /*6790*/  IMAD.SHL.U32 R0, R2, 0x100000, RZ ;  /* 0x0010000002007824 */ /* 0x000fca00078e00ff */
[----:B------:R-:W-:Y:S02]  /*67a0*/  LOP3.LUT R0, R3, R0, R4, 0xfe, !PT ;  /* 0x0000000003007212 */ /* 0x000fe400078efe04 */
.L_x_10249:
[----:B------:R-:W-:Y:S05]  /*67b0*/  BSYNC B0 ;  /* 0x0000000000007941 */ /* 0x000fea0003800000 */
.L_x_10248:
[----:B------:R-:W-:-:S04]  /*67c0*/  FMUL.FTZ R0, R0, 1 ;  /* 0x3f80000000007820 */ /* 0x000fc80000410000 */
[----:B------:R0:W4:Y:S01]  /*67d0*/  F2F.F64.F32 R36, R0 ;  /* 0x0000000000247310 */ /* 0x0001220000201800 */
[----:B------:R-:W-:Y:S05]  /*67e0*/  BRA `(.L_x_10233) ;  /* 0x0000049000007947 */ /* 0x000fea0003800000 */
.L_x_10246:
        /* <DEDUP_REMOVED lines=21> */
.L_x_10255:
[----:B------:R-:W-:Y:S05]  /*6940*/  BSYNC B1 ;  /* 0x0000000000017941 */ /* 0x000fea0003800000 */
.L_x_10254:
[----:B------:R-:W-:Y:S01]  /*6950*/  LEA R3, R0, 0x37800000, 0x17 ;  /* 0x3780000000037811 */ /* 0x000fe200078eb8ff */
[----:B------:R-:W-:-:S05]  /*6960*/  IMAD.SHL.U32 R0, R2, 0x200000, RZ ;  /* 0x0020000002007824 */ /* 0x000fca00078e00ff */
[----:B------:R-:W-:Y:S02]  /*6970*/  LOP3.LUT R0, R3, R0, R4, 0xfe, !PT ;  /* 0x0000000003007212 */ /* 0x000fe400078efe04 */
.L_x_10253:
[----:B------:R-:W-:Y:S05]  /*6980*/  BSYNC B0 ;  /* 0x0000000000007941 */ /* 0x000fea0003800000 */
.L_x_10252:
[----:B------:R-:W-:-:S04]  /*6990*/  FMUL.FTZ R0, R0, 1 ;  /* 0x3f80000000007820 */ /* 0x000fc80000410000 */
[----:B------:R0:W4:Y:S01]  /*69a0*/  F2F.F64.F32 R36, R0 ;  /* 0x0000000000247310 */ /* 0x0001220000201800 */
[----:B------:R-:W-:Y:S05]  /*69b0*/  BRA `(.L_x_10233) ;  /* 0x000002c000007947 */ /* 0x000fea0003800000 */
.L_x_10245:
        /* <DEDUP_REMOVED lines=14> */
.L_x_10259:
[----:B------:R-:W-:Y:S05]  /*6aa0*/  BSYNC B0 ;  /* 0x0000000000007941 */ /* 0x000fea0003800000 */
.L_x_10258:
[----:B------:R-:W-:-:S04]  /*6ab0*/  FMUL.FTZ R0, R0, 1 ;  /* 0x3f80000000007820 */ /* 0x000fc80000410000 */
[----:B------:R0:W4:Y:S01]  /*6ac0*/  F2F.F64.F32 R36, R0 ;  /* 0x0000000000247310 */ /* 0x0001220000201800 */
[----:B------:R-:W-:Y:S05]  /*6ad0*/  BRA `(.L_x_10233) ;  /* 0x000001a000007947 */ /* 0x000fea0003800000 */
.L_x_10232:
        /* <DEDUP_REMOVED lines=20> */
[----:B------:R-:W-:Y:S05]  /*6c20*/  BRA `(.L_x_10233) ;  /* 0x0000005000007947 */ /* 0x000fea0003800000 */
.L_x_10257:
[----:B----4-:R-:W4:Y:S02]  /*6c30*/  LDG.E.64 R36, [R2.64] ;  /* 0x0000002402247981 */ /* 0x010f24000c1e1b00 */
[----:B----4-:R-:W0:Y:S01]  /*6c40*/  I2F.F64.U64 R36, R36 ;  /* 0x0000002400247312 */ /* 0x010e220000301800 */
[----:B------:R-:W-:Y:S05]  /*6c50*/  BRA `(.L_x_10233) ;  /* 0x0000002000007947 */ /* 0x000fea0003800000 */
.L_x_10256:
[----:B----4-:R-:W4:Y:S02]  /*6c60*/  LDG.E R2, [R2.64] ;  /* 0x0000002402027981 */ /* 0x010f24000c1e1900 */
[----:B----4-:R0:W4:Y:S02]  /*6c70*/  I2F.F64.U32 R36, R2 ;  /* 0x0000000200247312 */ /* 0x0101240000201800 */
.L_x_10233:
        /* <DEDUP_REMOVED lines=17> */
.L_x_10263:
[----:B----4-:R-:W4:Y:S02]  /*6d90*/  LDG.E.U8 R2, [R2.64] ;  /* 0x0000002402027981 */ /* 0x010f24000c1e1100 */
[----:B----4-:R0:W4:Y:S01]  /*6da0*/  I2F.F64.U16 R24, R2 ;  /* 0x0000000200187312 */ /* 0x0101220000101800 */
[----:B------:R-:W-:Y:S05]  /*6db0*/  BRA `(.L_x_10265) ;  /* 0x00000df000007947 */ /* 0x000fea0003800000 */
.L_x_10262:
        /* <DEDUP_REMOVED lines=9> */
.L_x_10267:
[----:B----4-:R-:W4:Y:S02]  /*6e50*/  LDG.E R2, [R2.64] ;  /* 0x0000002402027981 */ /* 0x010f24000c1e1900 */
[----:B----4-:R0:W4:Y:S01]  /*6e60*/  I2F.F64 R24, R2 ;  /* 0x0000000200187312 */ /* 0x0101220000201c00 */
[----:B------:R-:W-:Y:S05]  /*6e70*/  BRA `(.L_x_10265) ;  /* 0x00000d3000007947 */ /* 0x000fea0003800000 */
.L_x_10266:
[----:B----4-:R-:W4:Y:S02]  /*6e80*/  LDG.E.U16 R2, [R2.64] ;  /* 0x0000002402027981 */ /* 0x010f24000c1e1500 */
[----:B----4-:R0:W4:Y:S01]  /*6e90*/  I2F.F64.S16 R24, R2 ;  /* 0x0000000200187312 */ /* 0x0101220000101c00 */
[----:B------:R-:W-:Y:S05]  /*6ea0*/  BRA `(.L_x_10265) ;  /* 0x00000d0000007947 */ /* 0x000fea0003800000 */
.L_x_10261:
        /* <DEDUP_REMOVED lines=10> */
.L_x_10269:
[----:B----4-:R-:W4:Y:S02]  /*6f50*/  LDG.E.U16 R0, [R2.64] ;  /* 0x0000002402007981 */ /* 0x010f24000c1e1500 */
[----:B----4-:R-:W-:-:S05]  /*6f60*/  HADD2.F32 R0, -RZ, R0.H0_H0 ;  /* 0x20000000ff007230 */ /* 0x010fca0000004100 */
[----:B------:R-:W-:-:S04]  /*6f70*/  FMUL.FTZ R0, R0, 1 ;  /* 0x3f80000000007820 */ /* 0x000fc80000410000 */
[----:B------:R0:W4:Y:S01]  /*6f80*/  F2F.F64.F32 R24, R0 ;  /* 0x0000000000187310 */ /* 0x0001220000201800 */
[----:B------:R-:W-:Y:S05]  /*6f90*/  BRA `(.L_x_10265) ;  /* 0x00000c1000007947 */ /* 0x000fea0003800000 */
.L_x_10268:
        /* <DEDUP_REMOVED lines=10> */
.L_x_10271:
[----:B----4-:R-:W4:Y:S02]  /*7040*/  LDG.E.U16 R2, [R2.64] ;  /* 0x0000002402027981 */ /* 0x010f24000c1e1500 */
[----:B----4-:R-:W-:-:S05]  /*7050*/  HADD2.F32 R0, -RZ, R2.H0_H0 ;  /* 0x20000002ff007230 */ /* 0x010fca0000004100 */
[----:B------:R-:W-:-:S04]  /*7060*/  FMUL.FTZ R0, R0, 1 ;  /* 0x3f80000000007820 */ /* 0x000fc80000410000 */
[----:B------:R0:W4:Y:S01]  /*7070*/  F2F.F64.F32 R24, R0 ;  /* 0x0000000000187310 */ /* 0x0001220000201800 */
[----:B------:R-:W-:Y:S05]  /*7080*/  BRA `(.L_x_10265) ;  /* 0x00000b2000007947 */ /* 0x000fea0003800000 */
.L_x_10270:
[----:B------:R0:W5:Y:S01]  /*7090*/  LDG.E.64 R24, [R2.64] ;  /* 0x0000002402187981 */ /* 0x000162000c1e1b00 */
[----:B------:R-:W-:Y:S05]  /*70a0*/  BRA `(.L_x_10265) ;  /* 0x00000b0000007947 */ /* 0x000fea0003800000 */
.L_x_10260:
        /* <DEDUP_REMOVED lines=13> */
.L_x_10274:
[----:B------:R0:W5:Y:S01]  /*7180*/  LDG.E.64 R24, [R2.64] ;  /* 0x0000002402187981 */ /* 0x000162000c1e1b00 */
[----:B------:R-:W-:Y:S05]  /*7190*/  BRA `(.L_x_10265) ;  /* 0x00000a1000007947 */ /* 0x000fea0003800000 */
.L_x_10273:
        /* <DEDUP_REMOVED lines=28> */
.L_x_10276:
        /* <DEDUP_REMOVED lines=15> */
.L_x_10275:
[----:B----4-:R-:W4:Y:S02]  /*7450*/  LDG.E.U16 R0, [R2.64] ;  /* 0x0000002402007981 */ /* 0x010f24000c1e1500 */
[----:B----4-:R-:W-:-:S05]  /*7460*/  PRMT R0, RZ, 0x5410, R0 ;  /* 0x00005410ff007816 */ /* 0x010fca0000000000 */
[----:B------:R-:W-:-:S04]  /*7470*/  FMUL.FTZ R0, R0, 1 ;  /* 0x3f80000000007820 */ /* 0x000fc80000410000 */
[----:B------:R0:W4:Y:S01]  /*7480*/  F2F.F64.F32 R24, R0 ;  /* 0x0000000000187310 */ /* 0x0001220000201800 */
[----:B------:R-:W-:Y:S05]  /*7490*/  BRA `(.L_x_10265) ;  /* 0x0000071000007947 */ /* 0x000fea0003800000 */
.L_x_10272:
        /* <DEDUP_REMOVED lines=11> */
.L_x_10279:
        /* <DEDUP_REMOVED lines=21> */
.L_x_10283:
[----:B------:R-:W-:Y:S05]  /*76a0*/  BSYNC B1 ;  /* 0x0000000000017941 */ /* 0x000fea0003800000 */
.L_x_10282:
[----:B------:R-:W-:Y:S01]  /*76b0*/  LEA R3, R0, 0x3b800000, 0x17 ;  /* 0x3b80000000037811 */ /* 0x000fe200078eb8ff */
[----:B------:R-:W-:-:S05]  /*76c0*/  IMAD.SHL.U32 R0, R2, 0x100000, RZ ;  /* 0x0010000002007824 */ /* 0x000fca00078e00ff */
[----:B------:R-:W-:Y:S02]  /*76d0*/  LOP3.LUT R0, R3, R0, R4, 0xfe, !PT ;  /* 0x0000000003007212 */ /* 0x000fe400078efe04 */
.L_x_10281:
[----:B------:R-:W-:Y:S05]  /*76e0*/  BSYNC B0 ;  /* 0x0000000000007941 */ /* 0x000fea0003800000 */
.L_x_10280:
[----:B------:R-:W-:-:S04]  /*76f0*/  FMUL.FTZ R0, R0, 1 ;  /* 0x3f80000000007820 */ /* 0x000fc80000410000 */
[----:B------:R0:W4:Y:S01]  /*7700*/  F2F.F64.F32 R24, R0 ;  /* 0x0000000000187310 */ /* 0x0001220000201800 */
[----:B------:R-:W-:Y:S05]  /*7710*/  BRA `(.L_x_10265) ;  /* 0x0000049000007947 */ /* 0x000fea0003800000 */
.L_x_10278:
        /* <DEDUP_REMOVED lines=21> */
.L_x_10287:
[----:B------:R-:W-:Y:S05]  /*7870*/  BSYNC B1 ;  /* 0x0000000000017941 */ /* 0x000fea0003800000 */
.L_x_10286:
[----:B------:R-:W-:Y:S01]  /*7880*/  LEA R3, R0, 0x37800000, 0x17 ;  /* 0x3780000000037811 */ /* 0x000fe200078eb8ff */
[----:B------:R-:W-:-:S05]  /*7890*/  IMAD.SHL.U32 R0, R2, 0x200000, RZ ;  /* 0x0020000002007824 */ /* 0x000fca00078e00ff */
[----:B------:R-:W-:Y:S02]  /*78a0*/  LOP3.LUT R0, R3, R0, R4, 0xfe, !PT ;  /* 0x0000000003007212 */ /* 0x000fe400078efe04 */
.L_x_10285:
[----:B------:R-:W-:Y:S05]  /*78b0*/  BSYNC B0 ;  /* 0x0000000000007941 */ /* 0x000fea0003800000 */
.L_x_10284:
[----:B------:R-:W-:-:S04]  /*78c0*/  FMUL.FTZ R0, R0, 1 ;  /* 0x3f80000000007820 */ /* 0x000fc80000410000 */
[----:B------:R0:W4:Y:S01]  /*78d0*/  F2F.F64.F32 R24, R0 ;  /* 0x0000000000187310 */ /* 0x0001220000201800 */
[----:B------:R-:W-:Y:S05]  /*78e0*/  BRA `(.L_x_10265) ;  /* 0x000002c000007947 */ /* 0x000fea0003800000 */
.L_x_10277:
        /* <DEDUP_REMOVED lines=14> */
.L_x_10291:
[----:B------:R-:W-:Y:S05]  /*79d0*/  BSYNC B0 ;  /* 0x0000000000007941 */ /* 0x000fea0003800000 */
.L_x_10290:
[----:B------:R-:W-:-:S04]  /*79e0*/  FMUL.FTZ R0, R0, 1 ;  /* 0x3f80000000007820 */ /* 0x000fc80000410000 */
[----:B------:R0:W4:Y:S01]  /*79f0*/  F2F.F64.F32 R24, R0 ;  /* 0x0000000000187310 */ /* 0x0001220000201800 */
[----:B------:R-:W-:Y:S05]  /*7a00*/  BRA `(.L_x_10265) ;  /* 0x000001a000007947 */ /* 0x000fea0003800000 */
.L_x_10264:
        /* <DEDUP_REMOVED lines=21> */
.L_x_10289:
[----:B----4-:R-:W4:Y:S02]  /*7b60*/  LDG.E.64 R24, [R2.64] ;  /* 0x0000002402187981 */ /* 0x010f24000c1e1b00 */
[----:B----4-:R-:W0:Y:S01]  /*7b70*/  I2F.F64.U64 R24, R24 ;  /* 0x0000001800187312 */ /* 0x010e220000301800 */
[----:B------:R-:W-:Y:S05]  /*7b80*/  BRA `(.L_x_10265) ;  /* 0x0000002000007947 */ /* 0x000fea0003800000 */
.L_x_10288:
[----:B----4-:R-:W4:Y:S02]  /*7b90*/  LDG.E R2, [R2.64] ;  /* 0x0000002402027981 */ /* 0x010f24000c1e1900 */
[----:B----4-:R0:W4:Y:S02]  /*7ba0*/  I2F.F64.U32 R24, R2 ;  /* 0x0000000200187312 */ /* 0x0101240000201800 */
.L_x_10265:
        /* <DEDUP_REMOVED lines=17> */
.L_x_10295:
[----:B----4-:R-:W4:Y:S02]  /*7cc0*/  LDG.E.U8 R2, [R2.64] ;  /* 0x0000002402027981 */ /* 0x010f24000c1e1100 */
[----:B----4-:R0:W4:Y:S01]  /*7cd0*/  I2F.F64.U16 R26, R2 ;  /* 0x00000002001a7312 */ /* 0x0101220000101800 */
[----:B------:R-:W-:Y:S05]  /*7ce0*/  BRA `(.L_x_10297) ;  /* 0x00000df000007947 */ /* 0x000fea0003800000 */
.L_x_10294:
        /* <DEDUP_REMOVED lines=9> */
.L_x_10299:
[----:B----4-:R-:W4:Y:S02]  /*7d80*/  LDG.E R2, [R2.64] ;  /* 0x0000002402027981 */ /* 0x010f24000c1e1900 */
[----:B----4-:R0:W4:Y:S01]  /*7d90*/  I2F.F64 R26, R2 ;  /* 0x00000002001a7312 */ /* 0x0101220000201c00 */
[----:B------:R-:W-:Y:S05]  /*7da0*/  BRA `(.L_x_10297) ;  /* 0x00000d3000007947 */ /* 0x000fea0003800000 */
.L_x_10298:
[----:B----4-:R-:W4:Y:S02]  /*7db0*/  LDG.E.U16 R2, [R2.64] ;  /* 0x0000002402027981 */ /* 0x010f24000c1e1500 */
[----:B----4-:R0:W4:Y:S01]  /*7dc0*/  I2F.F64.S16 R26, R2 ;  /* 0x00000002001a7312 */ /* 0x0101220000101c00 */
[----:B------:R-:W-:Y:S05]  /*7dd0*/  BRA `(.L_x_10297) ;  /* 0x00000d0000007947 */ /* 0x000fea0003800000 */
.L_x_10293:
        /* <DEDUP_REMOVED lines=10> */
.L_x_10301:
[----:B----4-:R-:W4:Y:S02]  /*7e80*/  LDG.E.U16 R0, [R2.64] ;  /* 0x0000002402007981 */ /* 0x010f24000c1e1500 */
[----:B----4-:R-:W-:-:S05]  /*7e90*/  HADD2.F32 R0, -RZ, R0.H0_H0 ;  /* 0x20000000ff007230 */ /* 0x010fca0000004100 */
[----:B------:R-:W-:-:S04]  /*7ea0*/  FMUL.FTZ R0, R0, 1 ;  /* 0x3f80000000007820 */ /* 0x000fc80000410000 */
[----:B------:R0:W4:Y:S01]  /*7eb0*/  F2F.F64.F32 R26, R0 ;  /* 0x00000000001a7310 */ /* 0x0001220000201800 */
[----:B------:R-:W-:Y:S05]  /*7ec0*/  BRA `(.L_x_10297) ;  /* 0x00000c1000007947 */ /* 0x000fea0003800000 */
.L_x_10300:
        /* <DEDUP_REMOVED lines=10> */
.L_x_10303:
[----:B----4-:R-:W4:Y:S02]  /*7f70*/  LDG.E.U16 R2, [R2.64] ;  /* 0x0000002402027981 */ /* 0x010f24000c1e1500 */
[----:B----4-:R-:W-:-:S05]  /*7f80*/  HADD2.F32 R0, -RZ, R2.H0_H0 ;  /* 0x20000002ff007230 */ /* 0x010fca0000004100 */
[----:B------:R-:W-:-:S04]  /*7f90*/  FMUL.FTZ R0, R0, 1 ;  /* 0x3f80000000007820 */ /* 0x000fc80000410000 */
[----:B------:R0:W4:Y:S01]  /*7fa0*/  F2F.F64.F32 R26, R0 ;  /* 0x00000000001a7310 */ /* 0x0001220000201800 */
[----:B------:R-:W-:Y:S05]  /*7fb0*/  BRA `(.L_x_10297) ;  /* 0x00000b2000007947 */ /* 0x000fea0003800000 */
.L_x_10302:
[----:B------:R0:W5:Y:S01]  /*7fc0*/  LDG.E.64 R26, [R2.64] ;  /* 0x00000024021a7981 */ /* 0x000162000c1e1b00 */
[----:B------:R-:W-:Y:S05]  /*7fd0*/  BRA `(.L_x_10297) ;  /* 0x00000b0000007947 */ /* 0x000fea0003800000 */
.L_x_10292:
        /* <DEDUP_REMOVED lines=13> */
.L_x_10306:
[----:B------:R0:W5:Y:S01]  /*80b0*/  LDG.E.64 R26, [R2.64] ;  /* 0x00000024021a7981 */ /* 0x000162000c1e1b00 */
[----:B------:R-:W-:Y:S05]  /*80c0*/  BRA `(.L_x_10297) ;  /* 0x00000a1000007947 */ /* 0x000fea0003800000 */
.L_x_10305:
        /* <DEDUP_REMOVED lines=28> */
.L_x_10308:
        /* <DEDUP_REMOVED lines=15> */
.L_x_10307:
[----:B----4-:R-:W4:Y:S02]  /*8380*/  LDG.E.U16 R0, [R2.64] ;  /* 0x0000002402007981 */ /* 0x010f24000c1e1500 */
[----:B----4-:R-:W-:-:S05]  /*8390*/  PRMT R0, RZ, 0x5410, R0 ;  /* 0x00005410ff007816 */ /* 0x010fca0000000000 */
[----:B------:R-:W-:-:S04]  /*83a0*/  FMUL.FTZ R0, R0, 1 ;  /* 0x3f80000000007820 */ /* 0x000fc80000410000 */
[----:B------:R0:W4:Y:S01]  /*83b0*/  F2F.F64.F32 R26, R0 ;  /* 0x00000000001a7310 */ /* 0x0001220000201800 */
[----:B------:R-:W-:Y:S05]  /*83c0*/  BRA `(.L_x_10297) ;  /* 0x0000071000007947 */ /* 0x000fea0003800000 */
.L_x_10304:
        /* <DEDUP_REMOVED lines=11> */
.L_x_10311:
        /* <DEDUP_REMOVED lines=21> */
.L_x_10315:
[----:B------:R-:W-:Y:S05]  /*85d0*/  BSYNC B1 ;  /* 0x0000000000017941 */ /* 0x000fea0003800000 */
.L_x_10314:
[----:B------:R-:W-:Y:S01]  /*85e0*/  LEA R3, R0, 0x3b800000, 0x17 ;  /* 0x3b80000000037811 */ /* 0x000fe200078eb8ff */
[----:B------:R-:W-:-:S05]  /*85f0*/  IMAD.SHL.U32 R0, R2, 0x100000, RZ ;  /* 0x0010000002007824 */ /* 0x000fca00078e00ff */
[----:B------:R-:W-:Y:S02]  /*8600*/  LOP3.LUT R0, R3, R0, R4, 0xfe, !PT ;  /* 0x0000000003007212 */ /* 0x000fe400078efe04 */
.L_x_10313:
[----:B------:R-:W-:Y:S05]  /*8610*/  BSYNC B0 ;  /* 0x0000000000007941 */ /* 0x000fea0003800000 */
.L_x_10312:
[----:B------:R-:W-:-:S04]  /*8620*/  FMUL.FTZ R0, R0, 1 ;  /* 0x3f80000000007820 */ /* 0x000fc80000410000 */
[----:B------:R0:W4:Y:S01]  /*8630*/  F2F.F64.F32 R26, R0 ;  /* 0x00000000001a7310 */ /* 0x0001220000201800 */
[----:B------:R-:W-:Y:S05]  /*8640*/  BRA `(.L_x_10297) ;  /* 0x0000049000007947 */ /* 0x000fea0003800000 */
.L_x_10310:
        /* <DEDUP_REMOVED lines=21> */
.L_x_10319:
[----:B------:R-:W-:Y:S05]  /*87a0*/  BSYNC B1 ;  /* 0x0000000000017941 */ /* 0x000fea0003800000 */
.L_x_10318:
[----:B------:R-:W-:Y:S01]  /*87b0*/  LEA R3, R0, 0x37800000, 0x17 ;  /* 0x3780000000037811 */ /* 0x000fe200078eb8ff */
[----:B------:R-:W-:-:S05]  /*87c0*/  IMAD.SHL.U32 R0, R2, 0x200000, RZ ;  /* 0x0020000002007824 */ /* 0x000fca00078e00ff */
[----:B------:R-:W-:Y:S02]  /*87d0*/  LOP3.LUT R0, R3, R0, R4, 0xfe, !PT ;  /* 0x0000000003007212 */ /* 0x000fe400078efe04 */
.L_x_10317:
[----:B------:R-:W-:Y:S05]  /*87e0*/  BSYNC B0 ;  /* 0x0000000000007941 */ /* 0x000fea0003800000 */
.L_x_10316:
[----:B------:R-:W-:-:S04]  /*87f0*/  FMUL.FTZ R0, R0, 1 ;  /* 0x3f80000000007820 */ /* 0x000fc80000410000 */
[----:B------:R0:W4:Y:S01]  /*8800*/  F2F.F64.F32 R26, R0 ;  /* 0x00000000001a7310 */ /* 0x0001220000201800 */
[----:B------:R-:W-:Y:S05]  /*8810*/  BRA `(.L_x_10297) ;  /* 0x000002c000007947 */ /* 0x000fea0003800000 */
.L_x_10309:
        /* <DEDUP_REMOVED lines=14> */
.L_x_10323:
[----:B------:R-:W-:Y:S05]  /*8900*/  BSYNC B0 ;  /* 0x0000000000007941 */ /* 0x000fea0003800000 */
.L_x_10322:
[----:B------:R-:W-:-:S04]  /*8910*/  FMUL.FTZ R0, R0, 1 ;  /* 0x3f80000000007820 */ /* 0x000fc80000410000 */
[----:B------:R0:W4:Y:S01]  /*8920*/  F2F.F64.F32 R26, R0 ;  /* 0x00000000001a7310 */ /* 0x0001220000201800 */
[----:B------:R-:W-:Y:S05]  /*8930*/  BRA `(.L_x_10297) ;  /* 0x000001a000007947 */ /* 0x000fea0003800000 */
.L_x_10296:
        /* <DEDUP_REMOVED lines=21> */
.L_x_10321:
[----:B----4-:R-:W4:Y:S02]  /*8a90*/  LDG.E.64 R26, [R2.64] ;  /* 0x00000024021a7981 */ /* 0x010f24000c1e1b00 */
[----:B----4-:R-:W0:Y:S01]  /*8aa0*/  I2F.F64.U64 R26, R26 ;  /* 0x0000001a001a7312 */ /* 0x010e220000301800 */
[----:B------:R-:W-:Y:S05]  /*8ab0*/  BRA `(.L_x_10297) ;  /* 0x0000002000007947 */ /* 0x000fea0003800000 */
.L_x_10320:
[----:B----4-:R-:W4:Y:S02]  /*8ac0*/  LDG.E R2, [R2.64] ;  /* 0x0000002402027981 */ /* 0x010f24000c1e1900 */
[----:B----4-:R0:W4:Y:S02]  /*8ad0*/  I2F.F64.U32 R26, R2 ;  /* 0x00000002001a7312 */ /* 0x0101240000201800 */
.L_x_10297:
[----:B------:R-:W-:-:S03]  /*8ae0*/  IADD3 R42, R42, 0x80, RZ ;  /* 0x000000802a2a7810 */ /* 0x000fc60007ffe0ff */
.L_x_10227:
[----:B------:R-:W-:Y:S05]  /*8af0*/  BSYNC B6 ;  /* 0x0000000000067941 */ /* 0x000fea0003800000 */
.L_x_10226:
        /* <DEDUP_REMOVED lines=23> */
.L_x_10329:
[----:B----4-:R-:W4:Y:S02]  /*8c70*/  LDG.E.U8 R2, [R2.64] ;  /* 0x0000002402027981 */ /* 0x010f24000c1e1100 */
[----:B----4-:R0:W4:Y:S01]  /*8c80*/  I2F.F64.U16 R40, R2 ;  /* 0x0000000200287312 */ /* 0x0101220000101800 */
[----:B------:R-:W-:Y:S05]  /*8c90*/  BRA `(.L_x_10331) ;  /* 0x00000df000007947 */ /* 0x000fea0003800000 */
.L_x_10328:
        /* <DEDUP_REMOVED lines=9> */
.L_x_10333:
[----:B----4-:R-:W4:Y:S02]  /*8d30*/  LDG.E R2, [R2.64] ;  /* 0x0000002402027981 */ /* 0x010f24000c1e1900 */
[----:B----4-:R0:W4:Y:S01]  /*8d40*/  I2F.F64 R40, R2 ;  /* 0x0000000200287312 */ /* 0x0101220000201c00 */
[----:B------:R-:W-:Y:S05]  /*8d50*/  BRA `(.L_x_10331) ;  /* 0x00000d3000007947 */ /* 0x000fea0003800000 */
.L_x_10332:
[----:B----4-:R-:W4:Y:S02]  /*8d60*/  LDG.E.U16 R2, [R2.64] ;  /* 0x0000002402027981 */ /* 0x010f24000c1e1500 */
[----:B----4-:R0:W4:Y:S01]  /*8d70*/  I2F.F64.S16 R40, R2 ;  /* 0x0000000200287312 */ /* 0x0101220000101c00 */
[----:B------:R-:W-:Y:S05]  /*8d80*/  BRA `(.L_x_10331) ;  /* 0x00000d0000007947 */ /* 0x000fea0003800000 */
.L_x_10327:
        /* <DEDUP_REMOVED lines=10> */
.L_x_10335:
[----:B----4-:R-:W4:Y:S02]  /*8e30*/  LDG.E.U16 R0, [R2.64] ;  /* 0x0000002402007981 */ /* 0x010f24000c1e1500 */
[----:B----4-:R-:W-:-:S05]  /*8e40*/  HADD2.F32 R0, -RZ, R0.H0_H0 ;  /* 0x20000000ff007230 */ /* 0x010fca0000004100 */
[----:B------:R-:W-:-:S04]  /*8e50*/  FMUL.FTZ R0, R0, 1 ;  /* 0x3f80000000007820 */ /* 0x000fc80000410000 */
[----:B------:R0:W4:Y:S01]  /*8e60*/  F2F.F64.F32 R40, R0 ;  /* 0x0000000000287310 */ /* 0x0001220000201800 */
[----:B------:R-:W-:Y:S05]  /*8e70*/  BRA `(.L_x_10331) ;  /* 0x00000c1000007947 */ /* 0x000fea0003800000 */
.L_x_10334:
        /* <DEDUP_REMOVED lines=10> */
.L_x_10337:
[----:B----4-:R-:W4:Y:S02]  /*8f20*/  LDG.E.U16 R2, [R2.64] ;  /* 0x0000002402027981 */ /* 0x010f24000c1e1500 */
[----:B----4-:R-:W-:-:S05]  /*8f30*/  HADD2.F32 R0, -RZ, R2.H0_H0 ;  /* 0x20000002ff007230 */ /* 0x010fca0000004100 */
[----:B------:R-:W-:-:S04]  /*8f40*/  FMUL.FTZ R0, R0, 1 ;  /* 0x3f80000000007820 */ /* 0x000fc80000410000 */
[----:B------:R0:W4:Y:S01]  /*8f50*/  F2F.F64.F32 R40, R0 ;  /* 0x0000000000287310 */ /* 0x0001220000201800 */
[----:B------:R-:W-:Y:S05]  /*8f60*/  BRA `(.L_x_10331) ;  /* 0x00000b2000007947 */ /* 0x000fea0003800000 */
.L_x_10336:
[----:B------:R0:W5:Y:S01]  /*8f70*/  LDG.E.64 R40, [R2.64] ;  /* 0x0000002402287981 */ /* 0x000162000c1e1b00 */
[----:B------:R-:W-:Y:S05]  /*8f80*/  BRA `(.L_x_10331) ;  /* 0x00000b0000007947 */ /* 0x000fea0003800000 */
.L_x_10326:
        /* <DEDUP_REMOVED lines=13> */
.L_x_10340:
[----:B------:R0:W5:Y:S01]  /*9060*/  LDG.E.64 R40, [R2.64] ;  /* 0x0000002402287981 */ /* 0x000162000c1e1b00 */
[----:B------:R-:W-:Y:S05]  /*9070*/  BRA `(.L_x_10331) ;  /* 0x00000a1000007947 */ /* 0x000fea0003800000 */
.L_x_10339:
        /* <DEDUP_REMOVED lines=28> */
.L_x_10342:
        /* <DEDUP_REMOVED lines=15> */
.L_x_10341:
[----:B----4-:R-:W4:Y:S02]  /*9330*/  LDG.E.U16 R0, [R2.64] ;  /* 0x0000002402007981 */ /* 0x010f24000c1e1500 */
[----:B----4-:R-:W-:-:S05]  /*9340*/  PRMT R0, RZ, 0x5410, R0 ;  /* 0x00005410ff007816 */ /* 0x010fca0000000000 */
[----:B------:R-:W-:-:S04]  /*9350*/  FMUL.FTZ R0, R0, 1 ;  /* 0x3f80000000007820 */ /* 0x000fc80000410000 */
[----:B------:R0:W4:Y:S01]  /*9360*/  F2F.F64.F32 R40, R0 ;  /* 0x0000000000287310 */ /* 0x0001220000201800 */
[----:B------:R-:W-:Y:S05]  /*9370*/  BRA `(.L_x_10331) ;  /* 0x0000071000007947 */ /* 0x000fea0003800000 */
.L_x_10338:
        /* <DEDUP_REMOVED lines=11> */
.L_x_10345:
        /* <DEDUP_REMOVED lines=21> */
.L_x_10349:
[----:B------:R-:W-:Y:S05]  /*9580*/  BSYNC B1 ;  /* 0x0000000000017941 */ /* 0x000fea0003800000 */
.L_x_10348:
[----:B------:R-:W-:Y:S01]  /*9590*/  LEA R3, R0, 0x3b800000, 0x17 ;  /* 0x3b80000000037811 */ /* 0x000fe200078eb8ff */
[----:B------:R-:W-:-:S05]  /*95a0*/  IMAD.SHL.U32 R0, R2, 0x100000, RZ ;  /* 0x0010000002007824 */ /* 0x000fca00078e00ff */
[----:B------:R-:W-:Y:S02]  /*95b0*/  LOP3.LUT R0, R3, R0, R4, 0xfe, !PT ;  /* 0x0000000003007212 */ /* 0x000fe400078efe04 */
.L_x_10347:
[----:B------:R-:W-:Y:S05]  /*95c0*/  BSYNC B0 ;  /* 0x0000000000007941 */ /* 0x000fea0003800000 */
.L_x_10346:
[----:B------:R-:W-:-:S04]  /*95d0*/  FMUL.FTZ R0, R0, 1 ;  /* 0x3f80000000007820 */ /* 0x000fc80000410000 */
[----:B------:R0:W4:Y:S01]  /*95e0*/  F2F.F64.F32 R40, R0 ;  /* 0x0000000000287310 */ /* 0x0001220000201800 */
[----:B------:R-:W-:Y:S05]  /*95f0*/  BRA `(.L_x_10331) ;  /* 0x0000049000007947 */ /* 0x000fea0003800000 */
.L_x_10344:
        /* <DEDUP_REMOVED lines=21> */
.L_x_10353:
[----:B------:R-:W-:Y:S05]  /*9750*/  BSYNC B1 ;  /* 0x0000000000017941 */ /* 0x000fea0003800000 */
.L_x_10352:
[----:B------:R-:W-:Y:S01]  /*9760*/  LEA R3, R0, 0x37800000, 0x17 ;  /* 0x3780000000037811 */ /* 0x000fe200078eb8ff */
[----:B------:R-:W-:-:S05]  /*9770*/  IMAD.SHL.U32 R0, R2, 0x200000, RZ ;  /* 0x0020000002007824 */ /* 0x000fca00078e00ff */
[----:B------:R-:W-:Y:S02]  /*9780*/  LOP3.LUT R0, R3, R0, R4, 0xfe, !PT ;  /* 0x0000000003007212 */ /* 0x000fe400078efe04 */
.L_x_10351:
[----:B------:R-:W-:Y:S05]  /*9790*/  BSYNC B0 ;  /* 0x0000000000007941 */ /* 0x000fea0003800000 */
.L_x_10350:
[----:B------:R-:W-:-:S04]  /*97a0*/  FMUL.FTZ R0, R0, 1 ;  /* 0x3f80000000007820 */ /* 0x000fc80000410000 */
[----:B------:R0:W4:Y:S01]  /*97b0*/  F2F.F64.F32 R40, R0 ;  /* 0x0000000000287310 */ /* 0x0001220000201800 */
[----:B------:R-:W-:Y:S05]  /*97c0*/  BRA `(.L_x_10331) ;  /* 0x000002c000007947 */ /* 0x000fea0003800000 */
.L_x_10343:
        /* <DEDUP_REMOVED lines=14> */
.L_x_10357:
[----:B------:R-:W-:Y:S05]  /*98b0*/  BSYNC B0 ;  /* 0x0000000000007941 */ /* 0x000fea0003800000 */
.L_x_10356:
[----:B------:R-:W-:-:S04]  /*98c0*/  FMUL.FTZ R0, R0, 1 ;  /* 0x3f80000000007820 */ /* 0x000fc80000410000 */
[----:B------:R0:W4:Y:S01]  /*98d0*/  F2F.F64.F32 R40, R0 ;  /* 0x0000000000287310 */ /* 0x0001220000201800 */
[----:B------:R-:W-:Y:S05]  /*98e0*/  BRA `(.L_x_10331) ;  /* 0x000001a000007947 */ /* 0x000fea0003800000 */
.L_x_10330:
        /* <DEDUP_REMOVED lines=21> */
.L_x_10355:
[----:B----4-:R-:W4:Y:S02]  /*9a40*/  LDG.E.64 R40, [R2.64] ;  /* 0x0000002402287981 */ /* 0x010f24000c1e1b00 */
[----:B----4-:R-:W0:Y:S01]  /*9a50*/  I2F.F64.U64 R40, R40 ;  /* 0x0000002800287312 */ /* 0x010e220000301800 */
[----:B------:R-:W-:Y:S05]  /*9a60*/  BRA `(.L_x_10331) ;  /* 0x0000002000007947 */ /* 0x000fea0003800000 */
.L_x_10354:
[----:B----4-:R-:W4:Y:S02]  /*9a70*/  LDG.E R2, [R2.64] ;  /* 0x0000002402027981 */ /* 0x010f24000c1e1900 */
[----:B----4-:R0:W4:Y:S02]  /*9a80*/  I2F.F64.U32 R40, R2 ;  /* 0x0000000200287312 */ /* 0x0101240000201800 */
.L_x_10331:
        /* <DEDUP_REMOVED lines=18> */
.L_x_10361:
[----:B----4-:R-:W4:Y:S02]  /*9bb0*/  LDG.E.U8 R2, [R2.64] ;  /* 0x0000002402027981 */ /* 0x010f24000c1e1100 */
[----:B----4-:R0:W4:Y:S01]  /*9bc0*/  I2F.F64.U16 R28, R2 ;  /* 0x00000002001c7312 */ /* 0x0101220000101800 */
[----:B------:R-:W-:Y:S05]  /*9bd0*/  BRA `(.L_x_10363) ;  /* 0x00000df000007947 */ /* 0x000fea0003800000 */
.L_x_10360:
        /* <DEDUP_REMOVED lines=9> */
.L_x_10365:
[----:B----4-:R-:W4:Y:S02]  /*9c70*/  LDG.E R2, [R2.64] ;  /* 0x0000002402027981 */ /* 0x010f24000c1e1900 */
[----:B----4-:R0:W4:Y:S01]  /*9c80*/  I2F.F64 R28, R2 ;  /* 0x00000002001c7312 */ /* 0x0101220000201c00 */
[----:B------:R-:W-:Y:S05]  /*9c90*/  BRA `(.L_x_10363) ;  /* 0x00000d3000007947 */ /* 0x000fea0003800000 */
.L_x_10364:
[----:B----4-:R-:W4:Y:S02]  /*9ca0*/  LDG.E.U16 R2, [R2.64] ;  /* 0x0000002402027981 */ /* 0x010f24000c1e1500 */
[----:B----4-:R0:W4:Y:S01]  /*9cb0*/  I2F.F64.S16 R28, R2 ;  /* 0x00000002001c7312 */ /* 0x0101220000101c00 */
[----:B------:R-:W-:Y:S05]  /*9cc0*/  BRA `(.L_x_10363) ;  /* 0x00000d0000007947 */ /* 0x000fea0003800000 */
.L_x_10359:
        /* <DEDUP_REMOVED lines=10> */
.L_x_10367:
[----:B----4-:R-:W4:Y:S02]  /*9d70*/  LDG.E.U16 R0, [R2.64] ;  /* 0x0000002402007981 */ /* 0x010f24000c1e1500 */
[----:B----4-:R-:W-:-:S05]  /*9d80*/  HADD2.F32 R0, -RZ, R0.H0_H0 ;  /* 0x20000000ff007230 */ /* 0x010fca0000004100 */
[----:B------:R-:W-:-:S04]  /*9d90*/  FMUL.FTZ R0, R0, 1 ;  /* 0x3f80000000007820 */ /* 0x000fc80000410000 */
[----:B------:R0:W4:Y:S01]  /*9da0*/  F2F.F64.F32 R28, R0 ;  /* 0x00000000001c7310 */ /* 0x0001220000201800 */
[----:B------:R-:W-:Y:S05]  /*9db0*/  BRA `(.L_x_10363) ;  /* 0x00000c1000007947 */ /* 0x000fea0003800000 */
.L_x_10366:
        /* <DEDUP_REMOVED lines=10> */
.L_x_10369:
[----:B----4-:R-:W4:Y:S02]  /*9e60*/  LDG.E.U16 R2, [R2.64] ;  /* 0x0000002402027981 */ /* 0x010f24000c1e1500 */
[----:B----4-:R-:W-:-:S05]  /*9e70*/  HADD2.F32 R0, -RZ, R2.H0_H0 ;  /* 0x20000002ff007230 */ /* 0x010fca0000004100 */
[----:B------:R-:W-:-:S04]  /*9e80*/  FMUL.FTZ R0, R0, 1 ;  /* 0x3f80000000007820 */ /* 0x000fc80000410000 */
[----:B------:R0:W4:Y:S01]  /*9e90*/  F2F.F64.F32 R28, R0 ;  /* 0x00000000001c7310 */ /* 0x0001220000201800 */
[----:B------:R-:W-:Y:S05]  /*9ea0*/  BRA `(.L_x_10363) ;  /* 0x00000b2000007947 */ /* 0x000fea0003800000 */
.L_x_10368:
[----:B------:R0:W5:Y:S01]  /*9eb0*/  LDG.E.64 R28, [R2.64] ;  /* 0x00000024021c7981 */ /* 0x000162000c1e1b00 */
[----:B------:R-:W-:Y:S05]  /*9ec0*/  BRA `(.L_x_10363) ;  /* 0x00000b0000007947 */ /* 0x000fea0003800000 */
.L_x_10358:
        /* <DEDUP_REMOVED lines=13> */
.L_x_10372:
[----:B------:R0:W5:Y:S01]  /*9fa0*/  LDG.E.64 R28, [R2.64] ;  /* 0x00000024021c7981 */ /* 0x000162000c1e1b00 */
[----:B------:R-:W-:Y:S05]  /*9fb0*/  BRA `(.L_x_10363) ;  /* 0x00000a1000007947 */ /* 0x000fea0003800000 */
.L_x_10371:
        /* <DEDUP_REMOVED lines=28> */
.L_x_10374:
        /* <DEDUP_REMOVED lines=15> */
.L_x_10373:
[----:B----4-:R-:W4:Y:S02]  /*a270*/  LDG.E.U16 R0, [R2.64] ;  /* 0x0000002402007981 */ /* 0x010f24000c1e1500 */
[----:B----4-:R-:W-:-:S05]  /*a280*/  PRMT R0, RZ, 0x5410, R0 ;  /* 0x00005410ff007816 */ /* 0x010fca0000000000 */
[----:B------:R-:W-:-:S04]  /*a290*/  FMUL.FTZ R0, R0, 1 ;  /* 0x3f80000000007820 */ /* 0x000fc80000410000 */
[----:B------:R0:W4:Y:S01]  /*a2a0*/  F2F.F64.F32 R28, R0 ;  /* 0x00000000001c7310 */ /* 0x0001220000201800 */
[----:B------:R-:W-:Y:S05]  /*a2b0*/  BRA `(.L_x_10363) ;  /* 0x0000071000007947 */ /* 0x000fea0003800000 */
.L_x_10370:
        /* <DEDUP_REMOVED lines=11> */
.L_x_10377:
        /* <DEDUP_REMOVED lines=21> */
.L_x_10381:
[----:B------:R-:W-:Y:S05]  /*a4c0*/  BSYNC B1 ;  /* 0x0000000000017941 */ /* 0x000fea0003800000 */
.L_x_10380:
[----:B------:R-:W-:Y:S01]  /*a4d0*/  LEA R3, R0, 0x3b800000, 0x17 ;  /* 0x3b80000000037811 */ /* 0x000fe200078eb8ff */
[----:B------:R-:W-:-:S05]  /*a4e0*/  IMAD.SHL.U32 R0, R2, 0x100000, RZ ;  /* 0x0010000002007824 */ /* 0x000fca00078e00ff */
[----:B------:R-:W-:Y:S02]  /*a4f0*/  LOP3.LUT R0, R3, R0, R4, 0xfe, !PT ;  /* 0x0000000003007212 */ /* 0x000fe400078efe04 */
.L_x_10379:
[----:B------:R-:W-:Y:S05]  /*a500*/  BSYNC B0 ;  /* 0x0000000000007941 */ /* 0x000fea0003800000 */
.L_x_10378:
[----:B------:R-:W-:-:S04]  /*a510*/  FMUL.FTZ R0, R0, 1 ;  /* 0x3f80000000007820 */ /* 0x000fc80000410000 */
[----:B------:R0:W4:Y:S01]  /*a520*/  F2F.F64.F32 R28, R0 ;  /* 0x00000000001c7310 */ /* 0x0001220000201800 */
[----:B------:R-:W-:Y:S05]  /*a530*/  BRA `(.L_x_10363) ;  /* 0x0000049000007947 */ /* 0x000fea0003800000 */
.L_x_10376:
        /* <DEDUP_REMOVED lines=21> */
.L_x_10385:
[----:B------:R-:W-:Y:S05]  /*a690*/  BSYNC B1 ;  /* 0x0000000000017941 */ /* 0x000fea0003800000 */
.L_x_10384:
[----:B------:R-:W-:Y:S01]  /*a6a0*/  LEA R3, R0, 0x37800000, 0x17 ;  /* 0x3780000000037811 */ /* 0x000fe200078eb8ff */
[----:B------:R-:W-:-:S05]  /*a6b0*/  IMAD.SHL.U32 R0, R2, 0x200000, RZ ;  /* 0x0020000002007824 */ /* 0x000fca00078e00ff */
[----:B------:R-:W-:Y:S02]  /*a6c0*/  LOP3.LUT R0, R3, R0, R4, 0xfe, !PT ;  /* 0x0000000003007212 */ /* 0x000fe400078efe04 */
.L_x_10383:
[----:B------:R-:W-:Y:S05]  /*a6d0*/  BSYNC B0 ;  /* 0x0000000000007941 */ /* 0x000fea0003800000 */
.L_x_10382:
[----:B------:R-:W-:-:S04]  /*a6e0*/  FMUL.FTZ R0, R0, 1 ;  /* 0x3f80000000007820 */ /* 0x000fc80000410000 */
[----:B------:R0:W4:Y:S01]  /*a6f0*/  F2F.F64.F32 R28, R0 ;  /* 0x00000000001c7310 */ /* 0x0001220000201800 */
[----:B------:R-:W-:Y:S05]  /*a700*/  BRA `(.L_x_10363) ;  /* 0x000002c000007947 */ /* 0x000fea0003800000 */
.L_x_10375:
        /* <DEDUP_REMOVED lines=14> */
.L_x_10389:
[----:B------:R-:W-:Y:S05]  /*a7f0*/  BSYNC B0 ;  /* 0x0000000000007941 */ /* 0x000fea0003800000 */
.L_x_10388:
[----:B------:R-:W-:-:S04]  /*a800*/  FMUL.FTZ R0, R0, 1 ;  /* 0x3f80000000007820 */ /* 0x000fc80000410000 */
[----:B------:R0:W4:Y:S01]  /*a810*/  F2F.F64.F32 R28, R0 ;  /* 0x00000000001c7310 */ /* 0x0001220000201800 */
[----:B------:R-:W-:Y:S05]  /*a820*/  BRA `(.L_x_10363) ;  /* 0x000001a000007947 */ /* 0x000fea0003800000 */
.L_x_10362:
        /* <DEDUP_REMOVED lines=21> */
.L_x_10387:
[----:B----4-:R-:W4:Y:S02]  /*a980*/  LDG.E.64 R28, [R2.64] ;  /* 0x00000024021c7981 */ /* 0x010f24000c1e1b00 */
[----:B----4-:R-:W0:Y:S01]  /*a990*/  I2F.F64.U64 R28, R28 ;  /* 0x0000001c001c7312 */ /* 0x010e220000301800 */
[----:B------:R-:W-:Y:S05]  /*a9a0*/  BRA `(.L_x_10363) ;  /* 0x0000002000007947 */ /* 0x000fea0003800000 */
.L_x_10386:
[----:B----4-:R-:W4:Y:S02]  /*a9b0*/  LDG.E R2, [R2.64] ;  /* 0x0000002402027981 */ /* 0x010f24000c1e1900 */
[----:B----4-:R0:W4:Y:S02]  /*a9c0*/  I2F.F64.U32 R28, R2 ;  /* 0x00000002001c7312 */ /* 0x0101240000201800 */
.L_x_10363:
        /* <DEDUP_REMOVED lines=18> */
.L_x_10393:
[----:B----4-:R-:W4:Y:S02]  /*aaf0*/  LDG.E.U8 R2, [R2.64] ;  /* 0x0000002402027981 */ /* 0x010f24000c1e1100 */
[----:B----4-:R0:W4:Y:S01]  /*ab00*/  I2F.F64.U16 R38, R2 ;  /* 0x0000000200267312 */ /* 0x0101220000101800 */
[----:B------:R-:W-:Y:S05]  /*ab10*/  BRA `(.L_x_10325) ;  /* 0x00000de000007947 */ /* 0x000fea0003800000 */
.L_x_10392:
        /* <DEDUP_REMOVED lines=9> */
.L_x_10396:
[----:B----4-:R-:W4:Y:S02]  /*abb0*/  LDG.E R2, [R2.64] ;  /* 0x0000002402027981 */ /* 0x010f24000c1e1900 */
[----:B----4-:R0:W4:Y:S01]  /*abc0*/  I2F.F64 R38, R2 ;  /* 0x0000000200267312 */ /* 0x0101220000201c00 */
[----:B------:R-:W-:Y:S05]  /*abd0*/  BRA `(.L_x_10325) ;  /* 0x00000d2000007947 */ /* 0x000fea0003800000 */
.L_x_10395:
[----:B----4-:R-:W4:Y:S02]  /*abe0*/  LDG.E.U16 R2, [R2.64] ;  /* 0x0000002402027981 */ /* 0x010f24000c1e1500 */
[----:B----4-:R0:W4:Y:S01]  /*abf0*/  I2F.F64.S16 R38, R2 ;  /* 0x0000000200267312 */ /* 0x0101220000101c00 */
[----:B------:R-:W-:Y:S05]  /*ac00*/  BRA `(.L_x_10325) ;  /* 0x00000cf000007947 */ /* 0x000fea0003800000 */
.L_x_10391:
        /* <DEDUP_REMOVED lines=10> */
.L_x_10398:
[----:B----4-:R-:W4:Y:S02]  /*acb0*/  LDG.E.U16 R0, [R2.64] ;  /* 0x0000002402007981 */ /* 0x010f24000c1e1500 */
[----:B----4-:R-:W-:-:S05]  /*acc0*/  HADD2.F32 R0, -RZ, R0.H0_H0 ;  /* 0x20000000ff007230 */ /* 0x010fca0000004100 */
[----:B------:R-:W-:-:S04]  /*acd0*/  FMUL.FTZ R0, R0, 1 ;  /* 0x3f80000000007820 */ /* 0x000fc80000410000 */
[----:B------:R0:W4:Y:S01]  /*ace0*/  F2F.F64.F32 R38, R0 ;  /* 0x0000000000267310 */ /* 0x0001220000201800 */
[----:B------:R-:W-:Y:S05]  /*acf0*/  BRA `(.L_x_10325) ;  /* 0x00000c0000007947 */ /* 0x000fea0003800000 */
.L_x_10397:
        /* <DEDUP_REMOVED lines=10> */
.L_x_10400:
[----:B----4-:R-:W4:Y:S02]  /*ada0*/  LDG.E.U16 R2, [R2.64] ;  /* 0x0000002402027981 */ /* 0x010f24000c1e1500 */
[----:B----4-:R-:W-:-:S05]  /*adb0*/  HADD2.F32 R0, -RZ, R2.H0_H0 ;  /* 0x20000002ff007230 */ /* 0x010fca0000004100 */
[----:B------:R-:W-:-:S04]  /*adc0*/  FMUL.FTZ R0, R0, 1 ;  /* 0x3f80000000007820 */ /* 0x000fc80000410000 */
[----:B------:R0:W4:Y:S01]  /*add0*/  F2F.F64.F32 R38, R0 ;  /* 0x0000000000267310 */ /* 0x0001220000201800 */
[----:B------:R-:W-:Y:S05]  /*ade0*/  BRA `(.L_x_10325) ;  /* 0x00000b1000007947 */ /* 0x000fea0003800000 */
.L_x_10399:
[----:B------:R0:W5:Y:S01]  /*adf0*/  LDG.E.64 R38, [R2.64] ;  /* 0x0000002402267981 */ /* 0x000162000c1e1b00 */
[----:B------:R-:W-:Y:S05]  /*ae00*/  BRA `(.L_x_10325) ;  /* 0x00000af000007947 */ /* 0x000fea0003800000 */
.L_x_10390:
        /* <DEDUP_REMOVED lines=13> */
.L_x_10403:
[----:B------:R0:W5:Y:S01]  /*aee0*/  LDG.E.64 R38, [R2.64] ;  /* 0x0000002402267981 */ /* 0x000162000c1e1b00 */
[----:B------:R-:W-:Y:S05]  /*aef0*/  BRA `(.L_x_10325) ;  /* 0x00000a0000007947 */ /* 0x000fea0003800000 */
.L_x_10402:
        /* <DEDUP_REMOVED lines=28> */
.L_x_10405:
        /* <DEDUP_REMOVED lines=15> */
.L_x_10404:
[----:B----4-:R-:W4:Y:S02]  /*b1b0*/  LDG.E.U16 R0, [R2.64] ;  /* 0x0000002402007981 */ /* 0x010f24000c1e1500 */
[----:B----4-:R-:W-:-:S05]  /*b1c0*/  PRMT R0, RZ, 0x5410, R0 ;  /* 0x00005410ff007816 */ /* 0x010fca0000000000 */
[----:B------:R-:W-:-:S04]  /*b1d0*/  FMUL.FTZ R0, R0, 1 ;  /* 0x3f80000000007820 */ /* 0x000fc80000410000 */
[----:B------:R0:W4:Y:S01]  /*b1e0*/  F2F.F64.F32 R38, R0 ;  /* 0x0000000000267310 */ /* 0x0001220000201800 */
[----:B------:R-:W-:Y:S05]  /*b1f0*/  BRA `(.L_x_10325) ;  /* 0x0000070000007947 */ /* 0x000fea0003800000 */
.L_x_10401:
        /* <DEDUP_REMOVED lines=11> */
.L_x_10408:
        /* <DEDUP_REMOVED lines=21> */
.L_x_10412:
[----:B------:R-:W-:Y:S05]  /*b400*/  BSYNC B1 ;  /* 0x0000000000017941 */ /* 0x000fea0003800000 */
.L_x_10411:
[----:B------:R-:W-:Y:S01]  /*b410*/  LEA R3, R0, 0x3b800000, 0x17 ;  /* 0x3b80000000037811 */ /* 0x000fe200078eb8ff */
[----:B------:R-:W-:-:S05]  /*b420*/  IMAD.SHL.U32 R0, R2, 0x100000, RZ ;  /* 0x0010000002007824 */ /* 0x000fca00078e00ff */
[----:B------:R-:W-:Y:S02]  /*b430*/  LOP3.LUT R0, R3, R0, R4, 0xfe, !PT ;  /* 0x0000000003007212 */ /* 0x000fe400078efe04 */
.L_x_10410:
[----:B------:R-:W-:Y:S05]  /*b440*/  BSYNC B0 ;  /* 0x0000000000007941 */ /* 0x000fea0003800000 */
.L_x_10409:
[----:B------:R-:W-:-:S04]  /*b450*/  FMUL.FTZ R0, R0, 1 ;  /* 0x3f80000000007820 */ /* 0x000fc80000410000 */
[----:B------:R0:W4:Y:S01]  /*b460*/  F2F.F64.F32 R38, R0 ;  /* 0x0000000000267310 */ /* 0x0001220000201800 */
[----:B------:R-:W-:Y:S05]  /*b470*/  BRA `(.L_x_10325) ;  /* 0x0000048000007947 */ /* 0x000fea0003800000 */
.L_x_10407:
        /* <DEDUP_REMOVED lines=21> */
.L_x_10416:
[----:B------:R-:W-:Y:S05]  /*b5d0*/  BSYNC B1 ;  /* 0x0000000000017941 */ /* 0x000fea0003800000 */
.L_x_10415:
[----:B------:R-:W-:Y:S01]  /*b5e0*/  LEA R3, R0, 0x37800000, 0x17 ;  /* 0x3780000000037811 */ /* 0x000fe200078eb8ff */
[----:B------:R-:W-:-:S05]  /*b5f0*/  IMAD.SHL.U32 R0, R2, 0x200000, RZ ;  /* 0x0020000002007824 */ /* 0x000fca00078e00ff */
[----:B------:R-:W-:Y:S02]  /*b600*/  LOP3.LUT R0, R3, R0, R4, 0xfe, !PT ;  /* 0x0000000003007212 */ /* 0x000fe400078efe04 */
.L_x_10414:
[----:B------:R-:W-:Y:S05]  /*b610*/  BSYNC B0 ;  /* 0x0000000000007941 */ /* 0x000fea0003800000 */
.L_x_10413:
[----:B------:R-:W-:-:S04]  /*b620*/  FMUL.FTZ R0, R0, 1 ;  /* 0x3f80000000007820 */ /* 0x000fc80000410000 */
[----:B------:R0:W4:Y:S01]  /*b630*/  F2F.F64.F32 R38, R0 ;  /* 0x0000000000267310 */ /* 0x0001220000201800 */
[----:B------:R-:W-:Y:S05]  /*b640*/  BRA `(.L_x_10325) ;  /* 0x000002b000007947 */ /* 0x000fea0003800000 */
.L_x_10406:
        /* <DEDUP_REMOVED lines=14> */
.L_x_10420:
[----:B------:R-:W-:Y:S05]  /*b730*/  BSYNC B0 ;  /* 0x0000000000007941 */ /* 0x000fea0003800000 */
.L_x_10419:
[----:B------:R-:W-:-:S04]  /*b740*/  FMUL.FTZ R0, R0, 1 ;  /* 0x3f80000000007820 */ /* 0x000fc80000410000 */
[----:B------:R0:W4:Y:S01]  /*b750*/  F2F.F64.F32 R38, R0 ;  /* 0x0000000000267310 */ /* 0x0001220000201800 */
[----:B------:R-:W-:Y:S05]  /*b760*/  BRA `(.L_x_10325) ;  /* 0x0000019000007947 */ /* 0x000fea0003800000 */
.L_x_10394:
        /* <DEDUP_REMOVED lines=19> */
[----:B------:R-:W-:Y:S05]  /*b8a0*/  BRA `(.L_x_10325) ;  /* 0x0000005000007947 */ /* 0x000fea0003800000 */
.L_x_10418:
[----:B----4-:R-:W4:Y:S02]  /*b8b0*/  LDG.E.64 R38, [R2.64] ;  /* 0x0000002402267981 */ /* 0x010f24000c1e1b00 */
[----:B----4-:R-:W0:Y:S01]  /*b8c0*/  I2F.F64.U64 R38, R38 ;  /* 0x0000002600267312 */ /* 0x010e220000301800 */
[----:B------:R-:W-:Y:S05]  /*b8d0*/  BRA `(.L_x_10325) ;  /* 0x0000002000007947 */ /* 0x000fea0003800000 */
.L_x_10417:
[----:B----4-:R-:W4:Y:S02]  /*b8e0*/  LDG.E R2, [R2.64] ;  /* 0x0000002402027981 */ /* 0x010f24000c1e1900 */
[----:B----4-:R0:W4:Y:S02]  /*b8f0*/  I2F.F64.U32 R38, R2 ;  /* 0x0000000200267312 */ /* 0x0101240000201800 */
.L_x_10325:
[----:B------:R-:W-:Y:S05]  /*b900*/  BSYNC B6 ;  /* 0x0000000000067941 */ /* 0x000fea0003800000 */
.L_x_10324:
[----:B0-----:R-:W0:Y:S01]  /*b910*/  S2R R2, SR_TID.X ;  /* 0x0000000000027919 */ /* 0x001e220000002100 */
[----:B---3-5:R-:W3:Y:S01]  /*b920*/  DMUL R18, R18, c[0x0][0x170] ;  /* 0x00005c0012127a28 */ /* 0x028ee20000000000 */
[----:B------:R-:W-:Y:S03]  /*b930*/  BSSY B6, `(.L_x_10421) ;  /* 0x000012a000067945 */ /* 0x000fe60003800000 */
[----:B--2---:R-:W2:-:S04]  /*b940*/  DMUL R30, R30, c[0x0][0x170] ;  /* 0x00005c001e1e7a28 */ /* 0x004e880000000000 */
[----:B---34-:R3:W-:Y:S02]  /*b950*/  DMUL R22, R18, R22 ;  /* 0x0000001612167228 */ /* 0x0187e40000000000 */
[----:B---3--:R-:W3:Y:S02]  /*b960*/  LDC.U8 R18, c[0x0][0x1b4] ;  /* 0x00006d00ff127b82 */ /* 0x008ee40000000000 */
[----:B------:R-:W4:-:S04]  /*b970*/  DMUL R24, R24, c[0x0][0x170] ;  /* 0x00005c0018187a28 */ /* 0x000f080000000000 */
[----:B------:R-:W1:-:S04]  /*b980*/  DMUL R28, R28, c[0x0][0x170] ;  /* 0x00005c001c1c7a28 */ /* 0x000e480000000000 */
[----:B--2---:R-:W2:Y:S01]  /*b990*/  DMUL R30, R30, R16 ;  /* 0x000000101e1e7228 */ /* 0x004ea20000000000 */
[----:B0-----:R-:W-:-:S03]  /*b9a0*/  ISETP.GE.AND P0, PT, R2, R43, PT ;  /* 0x0000002b0200720c */ /* 0x001fc60003f06270 */
[----:B----4-:R-:W0:-:S04]  /*b9b0*/  DMUL R24, R24, R26 ;  /* 0x0000001a18187228 */ /* 0x010e080000000000 */
[----:B-1----:R-:W1:-:S04]  /*b9c0*/  DMUL R16, R28, R38 ;  /* 0x000000261c107228 */ /* 0x002e480000000000 */
[----:B--2---:R2:W4:-:S04]  /*b9d0*/  DFMA R32, R32, c[0x0][0x168], R30 ;  /* 0x00005a0020207a2b */ /* 0x004508000000001e */
[----:B------:R2:W0:-:S04]  /*b9e0*/  DFMA R28, R34, c[0x0][0x168], R22 ;  /* 0x00005a00221c7a2b */ /* 0x0004080000000016 */
[----:B0-----:R2:W0:-:S04]  /*b9f0*/  DFMA R24, R36, c[0x0][0x168], R24 ;  /* 0x00005a0024187a2b */ /* 0x0014080000000018 */
[----:B-1----:R2:W1:Y:S01]  /*ba00*/  DFMA R16, R40, c[0x0][0x168], R16 ;  /* 0x00005a0028107a2b */ /* 0x0024620000000010 */
[----:B------:R-:W-:Y:S05]  /*ba10*/  @P0 BRA `(.L_x_10422) ;  /* 0x000011b000000947 */ /* 0x000fea0003800000 */
[----:B0--34-:R-:W-:Y:S01]  /*ba20*/  IMAD R0, R44, 0x200, R2 ;  /* 0x000002002c007824 */ /* 0x019fe200078e0202 */
        /* <DEDUP_REMOVED lines=20> */
.L_x_10426:
[----:B------:R-:W0:Y:S01]  /*bb70*/  F2I.S64.F64.TRUNC R32, R32 ;  /* 0x0000002000207311 */ /* 0x000e22000030d900 */
[----:B------:R-:W-:Y:S02]  /*bb80*/  IMAD.MOV.U32 R2, RZ, RZ, R19 ;  /* 0x000000ffff027224 */ /* 0x000fe400078e0013 */
[----:B0-----:R-:W-:-:S05]  /*bb90*/  IMAD.MOV.U32 R3, RZ, RZ, R32 ;  /* 0x000000ffff037224 */ /* 0x001fca00078e0020 */
[----:B------:R0:W-:Y:S01]  /*bba0*/  STG.E.U8 [R4.64], R3 ;  /* 0x0000000304007986 */ /* 0x0001e2000c101124 */
[----:B------:R-:W-:Y:S05]  /*bbb0*/  BRA `(.L_x_10422) ;  /* 0x0000101000007947 */ /* 0x000fea0003800000 */
.L_x_10425:
        /* <DEDUP_REMOVED lines=10> */
.L_x_10429:
[----:B------:R-:W0:Y:S01]  /*bc60*/  F2I.F64.TRUNC R33, R32 ;  /* 0x0000002000217311 */ /* 0x000e22000030d100 */
[----:B------:R-:W-:Y:S01]  /*bc70*/  IMAD.MOV.U32 R2, RZ, RZ, R19 ;  /* 0x000000ffff027224 */ /* 0x000fe200078e0013 */
[----:B0-----:R0:W-:Y:S01]  /*bc80*/  STG.E [R4.64], R33 ;  /* 0x0000002104007986 */ /* 0x0011e2000c101924 */
[----:B------:R-:W-:Y:S05]  /*bc90*/  BRA `(.L_x_10422) ;  /* 0x00000f3000007947 */ /* 0x000fea0003800000 */
.L_x_10428:
[----:B------:R-:W0:Y:S01]  /*bca0*/  F2I.F64.TRUNC R33, R32 ;  /* 0x0000002000217311 */ /* 0x000e22000030d100 */
[----:B------:R-:W-:Y:S01]  /*bcb0*/  IMAD.MOV.U32 R2, RZ, RZ, R19 ;  /* 0x000000ffff027224 */ /* 0x000fe200078e0013 */
[----:B0-----:R0:W-:Y:S01]  /*bcc0*/  STG.E.U16 [R4.64], R33 ;  /* 0x0000002104007986 */ /* 0x0011e2000c101524 */
[----:B------:R-:W-:Y:S05]  /*bcd0*/  BRA `(.L_x_10422) ;  /* 0x00000ef000007947 */ /* 0x000fea0003800000 */
.L_x_10424:
        /* <DEDUP_REMOVED lines=12> */
.L_x_10431:
[----:B------:R-:W0:Y:S01]  /*bda0*/  F2F.F32.F64 R0, R32 ;  /* 0x0000002000007310 */ /* 0x000e220000301000 */
[----:B------:R-:W0:Y:S01]  /*bdb0*/  DSETP.GEU.AND P0, PT, |R32|, c[0x2][0x0], PT ;  /* 0x008000002000762a */ /* 0x000e220003f0e200 */
[----:B------:R-:W-:-:S13]  /*bdc0*/  IMAD.MOV.U32 R2, RZ, RZ, R19 ;  /* 0x000000ffff027224 */ /* 0x000fda00078e0013 */
[----:B0-----:R-:W-:-:S05]  /*bdd0*/  @!P0 FMUL R0, R0, 1.175494350822287508e-38 ;  /* 0x0080000000008820 */ /* 0x001fca0000400000 */
[----:B------:R-:W-:-:S05]  /*bde0*/  F2FP.PACK_AB R0, RZ, R0 ;  /* 0x00000000ff00723e */ /* 0x000fca00000000ff */
[----:B------:R0:W-:Y:S01]  /*bdf0*/  STG.E.U16 [R4.64], R0 ;  /* 0x0000000004007986 */ /* 0x0001e2000c101524 */
[----:B------:R-:W-:Y:S05]  /*be00*/  BRA `(.L_x_10422) ;  /* 0x00000dc000007947 */ /* 0x000fea0003800000 */
.L_x_10430:
        /* <DEDUP_REMOVED lines=8> */
[----:B------:R-:W-:Y:S02]  /*be90*/  IMAD.MOV.U32 R7, RZ, RZ, RZ ;  /* 0x000000ffff077224 */ /* 0x000fe400078e00ff */
[----:B------:R-:W-:-:S11]  /*bea0*/  IMAD.MOV.U32 R2, RZ, RZ, R19 ;  /* 0x000000ffff027224 */ /* 0x000fd600078e0013 */
[----:B0-----:R-:W-:-:S05]  /*beb0*/  @!P0 FMUL R6, R6, 1.175494350822287508e-38 ;  /* 0x0080000006068820 */ /* 0x001fca0000400000 */
[----:B------:R0:W-:Y:S01]  /*bec0*/  STG.E.64 [R4.64], R6 ;  /* 0x0000000604007986 */ /* 0x0001e2000c101b24 */
[----:B------:R-:W-:Y:S05]  /*bed0*/  BRA `(.L_x_10422) ;  /* 0x00000cf000007947 */ /* 0x000fea0003800000 */
.L_x_10433:
[----:B------:R-:W0:Y:S01]  /*bee0*/  F2F.F32.F64 R0, R32 ;  /* 0x0000002000007310 */ /* 0x000e220000301000 */
[----:B------:R-:W0:Y:S01]  /*bef0*/  DSETP.GEU.AND P0, PT, |R32|, c[0x2][0x0], PT ;  /* 0x008000002000762a */ /* 0x000e220003f0e200 */
[----:B------:R-:W-:-:S13]  /*bf00*/  IMAD.MOV.U32 R2, RZ, RZ, R19 ;  /* 0x000000ffff027224 */ /* 0x000fda00078e0013 */
[----:B0-----:R-:W-:-:S05]  /*bf10*/  @!P0 FMUL R0, R0, 1.175494350822287508e-38 ;  /* 0x0080000000008820 */ /* 0x001fca0000400000 */
[----:B------:R-:W-:-:S04]  /*bf20*/  F2FP.PACK_AB R3, RZ, R0 ;  /* 0x00000000ff03723e */ /* 0x000fc800000000ff */
[----:B------:R-:W-:-:S05]  /*bf30*/  PRMT R3, R3, 0x5410, RZ ;  /* 0x0000541003037816 */ /* 0x000fca00000000ff */
[----:B------:R0:W-:Y:S01]  /*bf40*/  STG.E [R4.64], R3 ;  /* 0x0000000304007986 */ /* 0x0001e2000c101924 */
[----:B------:R-:W-:Y:S05]  /*bf50*/  BRA `(.L_x_10422) ;  /* 0x00000c7000007947 */ /* 0x000fea0003800000 */
.L_x_10432:
[----:B------:R0:W-:Y:S01]  /*bf60*/  STG.E.64 [R4.64], R32 ;  /* 0x0000002004007986 */ /* 0x0001e2000c101b24 */
[----:B------:R-:W-:Y:S01]  /*bf70*/  IMAD.MOV.U32 R2, RZ, RZ, R19 ;  /* 0x000000ffff027224 */ /* 0x000fe200078e0013 */
[----:B------:R-:W-:Y:S05]  /*bf80*/  BRA `(.L_x_10422) ;  /* 0x00000c4000007947 */ /* 0x000fea0003800000 */
.L_x_10423:
        /* <DEDUP_REMOVED lines=10> */
[----:B0-----:R-:W-:-:S05]  /*c030*/  SEL R3, RZ, 0x1, !P0 ;  /* 0x00000001ff037807 */ /* 0x001fca0004000000 */
[----:B------:R0:W-:Y:S01]  /*c040*/  STG.E.U8 [R4.64], R3 ;  /* 0x0000000304007986 */ /* 0x0001e2000c101124 */
[----:B------:R-:W-:Y:S05]  /*c050*/  BRA `(.L_x_10422) ;  /* 0x00000b7000007947 */ /* 0x000fea0003800000 */
.L_x_10436:
[----:B--2---:R-:W-:Y:S01]  /*c060*/  CS2R R34, SRZ ;  /* 0x0000000000227805 */ /* 0x004fe2000001ff00 */
[----:B------:R-:W-:-:S04]  /*c070*/  IMAD.MOV.U32 R2, RZ, RZ, R19 ;  /* 0x000000ffff027224 */ /* 0x000fc800078e0013 */
[----:B------:R0:W-:Y:S01]  /*c080*/  STG.E.128 [R4.64], R32 ;  /* 0x0000002004007986 */ /* 0x0001e2000c101d24 */
[----:B------:R-:W-:Y:S05]  /*c090*/  BRA `(.L_x_10422) ;  /* 0x00000b3000007947 */ /* 0x000fea0003800000 */
.L_x_10435:
        /* <DEDUP_REMOVED lines=23> */
.L_x_10440:
[----:B------:R-:W-:Y:S05]  /*c210*/  BSYNC B0 ;  /* 0x0000000000007941 */ /* 0x000fea0003800000 */
.L_x_10439:
[----:B------:R-:W-:Y:S01]  /*c220*/  LOP3.LUT R3, R0, R3, RZ, 0xfc, !PT ;  /* 0x0000000300037212 */ /* 0x000fe200078efcff */
[----:B------:R-:W-:-:S04]  /*c230*/  IMAD.MOV.U32 R2, RZ, RZ, R19 ;  /* 0x000000ffff027224 */ /* 0x000fc800078e0013 */
[----:B------:R0:W-:Y:S01]  /*c240*/  STG.E.U8 [R4.64], R3 ;  /* 0x0000000304007986 */ /* 0x0001e2000c101124 */
[----:B------:R-:W-:Y:S05]  /*c250*/  BRA `(.L_x_10422) ;  /* 0x0000097000007947 */ /* 0x000fea0003800000 */
.L_x_10438:
        /* <DEDUP_REMOVED lines=15> */
.L_x_10442:
[----:B------:R-:W-:Y:S01]  /*c350*/  IMAD.MOV.U32 R0, RZ, RZ, 0x7f ;  /* 0x0000007fff007424 */ /* 0x000fe200078e00ff */
[----:B------:R-:W-:-:S04]  /*c360*/  ISETP.GT.U32.AND P0, PT, R2, 0x7f800000, PT ;  /* 0x7f8000000200780c */ /* 0x000fc80003f04070 */
[----:B------:R-:W-:-:S04]  /*c370*/  SEL R0, R0, 0x7c, P0 ;  /* 0x0000007c00007807 */ /* 0x000fc80000000000 */
.L_x_10443:
[----:B------:R-:W-:Y:S05]  /*c380*/  BSYNC B0 ;  /* 0x0000000000007941 */ /* 0x000fea0003800000 */
.L_x_10441:
[----:B------:R-:W-:-:S04]  /*c390*/  LOP3.LUT R2, R3, 0x80000000, RZ, 0xc0, !PT ;  /* 0x8000000003027812 */ /* 0x000fc800078ec0ff */
[----:B------:R-:W-:Y:S01]  /*c3a0*/  SHF.R.U32.HI R3, RZ, 0x18, R2 ;  /* 0x00000018ff037819 */ /* 0x000fe20000011602 */
[----:B------:R-:W-:-:S03]  /*c3b0*/  IMAD.MOV.U32 R2, RZ, RZ, R19 ;  /* 0x000000ffff027224 */ /* 0x000fc600078e0013 */
[----:B------:R-:W-:-:S05]  /*c3c0*/  LOP3.LUT R3, R0, R3, RZ, 0xfc, !PT ;  /* 0x0000000300037212 */ /* 0x000fca00078efcff */
[----:B------:R0:W-:Y:S01]  /*c3d0*/  STG.E.U8 [R4.64], R3 ;  /* 0x0000000304007986 */ /* 0x0001e2000c101124 */
[----:B------:R-:W-:Y:S05]  /*c3e0*/  BRA `(.L_x_10422) ;  /* 0x000007e000007947 */ /* 0x000fea0003800000 */
.L_x_10437:
[----:B------:R-:W0:Y:S01]  /*c3f0*/  F2F.F32.F64 R0, R32 ;  /* 0x0000002000007310 */ /* 0x000e220000301000 */
[----:B------:R-:W0:Y:S01]  /*c400*/  DSETP.GEU.AND P0, PT, |R32|, c[0x2][0x0], PT ;  /* 0x008000002000762a */ /* 0x000e220003f0e200 */
[----:B------:R-:W-:-:S13]  /*c410*/  IMAD.MOV.U32 R2, RZ, RZ, R19 ;  /* 0x000000ffff027224 */ /* 0x000fda00078e0013 */
[----:B0-----:R-:W-:-:S05]  /*c420*/  @!P0 FMUL R0, R0, 1.175494350822287508e-38 ;  /* 0x0080000000008820 */ /* 0x001fca0000400000 */
[----:B------:R-:W-:-:S05]  /*c430*/  F2FP.BF16.PACK_AB R0, RZ, R0 ;  /* 0x00000000ff00723e */ /* 0x000fca00000010ff */
[----:B------:R0:W-:Y:S01]  /*c440*/  STG.E.U16 [R4.64], R0 ;  /* 0x0000000004007986 */ /* 0x0001e2000c101524 */
[----:B------:R-:W-:Y:S05]  /*c450*/  BRA `(.L_x_10422) ;  /* 0x0000077000007947 */ /* 0x000fea0003800000 */
.L_x_10434:
        /* <DEDUP_REMOVED lines=12> */
.L_x_10446:
        /* <DEDUP_REMOVED lines=19> */
.L_x_10449:
[----:B------:R-:W-:-:S04]  /*c650*/  LOP3.LUT R0, R7, 0x80000000, RZ, 0xc0, !PT ;  /* 0x8000000007007812 */ /* 0x000fc800078ec0ff */
[----:B------:R-:W-:-:S04]  /*c660*/  SHF.R.U32.HI R3, RZ, 0x18, R0 ;  /* 0x00000018ff037819 */ /* 0x000fc80000011600 */
[----:B------:R-:W-:-:S04]  /*c670*/  LOP3.LUT R2, R2, R3, RZ, 0xfc, !PT ;  /* 0x0000000302027212 */ /* 0x000fc800078efcff */
[----:B------:R-:W-:Y:S02]  /*c680*/  PRMT R0, R2, 0x7610, R0 ;  /* 0x0000761002007816 */ /* 0x000fe40000000000 */
.L_x_10448:
[----:B------:R-:W-:Y:S05]  /*c690*/  BSYNC B0 ;  /* 0x0000000000007941 */ /* 0x000fea0003800000 */
.L_x_10447:
[----:B------:R0:W-:Y:S01]  /*c6a0*/  STG.E.U8 [R4.64], R0 ;  /* 0x0000000004007986 */ /* 0x0001e2000c101124 */
[----:B------:R-:W-:Y:S01]  /*c6b0*/  IMAD.MOV.U32 R2, RZ, RZ, R19 ;  /* 0x000000ffff027224 */ /* 0x000fe200078e0013 */
[----:B------:R-:W-:Y:S05]  /*c6c0*/  BRA `(.L_x_10422) ;  /* 0x0000050000007947 */ /* 0x000fea0003800000 */
.L_x_10445:
        /* <DEDUP_REMOVED lines=19> */
.L_x_10452:
[----:B------:R-:W-:-:S04]  /*c800*/  LOP3.LUT R0, R7, 0x80000000, RZ, 0xc0, !PT ;  /* 0x8000000007007812 */ /* 0x000fc800078ec0ff */
[----:B------:R-:W-:-:S04]  /*c810*/  SHF.R.U32.HI R3, RZ, 0x18, R0 ;  /* 0x00000018ff037819 */ /* 0x000fc80000011600 */
[----:B------:R-:W-:-:S04]  /*c820*/  LOP3.LUT R2, R2, R3, RZ, 0xfc, !PT ;  /* 0x0000000302027212 */ /* 0x000fc800078efcff */
[----:B------:R-:W-:Y:S02]  /*c830*/  PRMT R0, R2, 0x7610, R0 ;  /* 0x0000761002007816 */ /* 0x000fe40000000000 */
.L_x_10451:
[----:B------:R-:W-:Y:S05]  /*c840*/  BSYNC B0 ;  /* 0x0000000000007941 */ /* 0x000fea0003800000 */
.L_x_10450:
[----:B------:R0:W-:Y:S01]  /*c850*/  STG.E.U8 [R4.64], R0 ;  /* 0x0000000004007986 */ /* 0x0001e2000c101124 */
[----:B------:R-:W-:Y:S01]  /*c860*/  IMAD.MOV.U32 R2, RZ, RZ, R19 ;  /* 0x000000ffff027224 */ /* 0x000fe200078e0013 */
[----:B------:R-:W-:Y:S05]  /*c870*/  BRA `(.L_x_10422) ;  /* 0x0000035000007947 */ /* 0x000fea0003800000 */
.L_x_10444:
        /* <DEDUP_REMOVED lines=25> */
.L_x_10427:
        /* <DEDUP_REMOVED lines=21> */
.L_x_10454:
[----:B------:R-:W0:Y:S01]  /*cb60*/  F2I.U64.F64.TRUNC R32, R32 ;  /* 0x0000002000207311 */ /* 0x000e22000030d800 */
[----:B------:R-:W-:Y:S01]  /*cb70*/  IMAD.MOV.U32 R2, RZ, RZ, R19 ;  /* 0x000000ffff027224 */ /* 0x000fe200078e0013 */
[----:B0-----:R0:W-:Y:S01]  /*cb80*/  STG.E.64 [R4.64], R32 ;  /* 0x0000002004007986 */ /* 0x0011e2000c101b24 */
[----:B------:R-:W-:Y:S05]  /*cb90*/  BRA `(.L_x_10422) ;  /* 0x0000003000007947 */ /* 0x000fea0003800000 */
.L_x_10453:
[----:B------:R-:W0:Y:S01]  /*cba0*/  F2I.U32.F64.TRUNC R33, R32 ;  /* 0x0000002000217311 */ /* 0x000e22000030d000 */
[----:B------:R-:W-:Y:S01]  /*cbb0*/  IMAD.MOV.U32 R2, RZ, RZ, R19 ;  /* 0x000000ffff027224 */ /* 0x000fe200078e0013 */
[----:B0-----:R0:W-:Y:S06]  /*cbc0*/  STG.E [R4.64], R33 ;  /* 0x0000002104007986 */ /* 0x0011ec000c101924 */
.L_x_10422:
[----:B0--34-:R-:W-:Y:S05]  /*cbd0*/  BSYNC B6 ;  /* 0x0000000000067941 */ /* 0x019fea0003800000 */
.L_x_10421:
        /* <DEDUP_REMOVED lines=22> */
.L_x_10460:
[----:B------:R-:W0:Y:S02]  /*cd40*/  F2I.S64.F64.TRUNC R28, R28 ;  /* 0x0000001c001c7311 */ /* 0x000e24000030d900 */
[----:B0-----:R-:W-:-:S05]  /*cd50*/  IMAD.MOV.U32 R3, RZ, RZ, R28 ;  /* 0x000000ffff037224 */ /* 0x001fca00078e001c */
[----:B------:R0:W-:Y:S01]  /*cd60*/  STG.E.U8 [R4.64], R3 ;  /* 0x0000000304007986 */ /* 0x0001e2000c101124 */
[----:B------:R-:W-:Y:S05]  /*cd70*/  BRA `(.L_x_10462) ;  /* 0x00000eb000007947 */ /* 0x000fea0003800000 */
.L_x_10459:
        /* <DEDUP_REMOVED lines=9> */
.L_x_10464:
[----:B------:R-:W0:Y:S02]  /*ce10*/  F2I.F64.TRUNC R29, R28 ;  /* 0x0000001c001d7311 */ /* 0x000e24000030d100 */
[----:B0-----:R0:W-:Y:S01]  /*ce20*/  STG.E [R4.64], R29 ;  /* 0x0000001d04007986 */ /* 0x0011e2000c101924 */
[----:B------:R-:W-:Y:S05]  /*ce30*/  BRA `(.L_x_10462) ;  /* 0x00000df000007947 */ /* 0x000fea0003800000 */
.L_x_10463:
[----:B------:R-:W0:Y:S02]  /*ce40*/  F2I.F64.TRUNC R29, R28 ;  /* 0x0000001c001d7311 */ /* 0x000e24000030d100 */
[----:B0-----:R0:W-:Y:S01]  /*ce50*/  STG.E.U16 [R4.64], R29 ;  /* 0x0000001d04007986 */ /* 0x0011e2000c101524 */
[----:B------:R-:W-:Y:S05]  /*ce60*/  BRA `(.L_x_10462) ;  /* 0x00000dc000007947 */ /* 0x000fea0003800000 */
.L_x_10458:
        /* <DEDUP_REMOVED lines=11> */
.L_x_10466:
[----:B------:R-:W0:Y:S01]  /*cf20*/  F2F.F32.F64 R0, R28 ;  /* 0x0000001c00007310 */ /* 0x000e220000301000 */
[----:B------:R-:W0:-:S14]  /*cf30*/  DSETP.GEU.AND P0, PT, |R28|, c[0x2][0x0], PT ;  /* 0x008000001c00762a */ /* 0x000e1c0003f0e200 */
[----:B0-----:R-:W-:-:S05]  /*cf40*/  @!P0 FMUL R0, R0, 1.175494350822287508e-38 ;  /* 0x0080000000008820 */ /* 0x001fca0000400000 */
[----:B------:R-:W-:-:S05]  /*cf50*/  F2FP.PACK_AB R0, RZ, R0 ;  /* 0x00000000ff00723e */ /* 0x000fca00000000ff */
[----:B------:R0:W-:Y:S01]  /*cf60*/  STG.E.U16 [R4.64], R0 ;  /* 0x0000000004007986 */ /* 0x0001e2000c101524 */
[----:B------:R-:W-:Y:S05]  /*cf70*/  BRA `(.L_x_10462) ;  /* 0x00000cb000007947 */ /* 0x000fea0003800000 */
.L_x_10465:
        /* <DEDUP_REMOVED lines=12> */
.L_x_10468:
[----:B------:R-:W0:Y:S01]  /*d040*/  F2F.F32.F64 R0, R28 ;  /* 0x0000001c00007310 */ /* 0x000e220000301000 */
[----:B------:R-:W0:-:S14]  /*d050*/  DSETP.GEU.AND P0, PT, |R28|, c[0x2][0x0], PT ;  /* 0x008000001c00762a */ /* 0x000e1c0003f0e200 */
[----:B0-----:R-:W-:-:S05]  /*d060*/  @!P0 FMUL R0, R0, 1.175494350822287508e-38 ;  /* 0x0080000000008820 */ /* 0x001fca0000400000 */
[----:B------:R-:W-:-:S04]  /*d070*/  F2FP.PACK_AB R3, RZ, R0 ;  /* 0x00000000ff03723e */ /* 0x000fc800000000ff */
[----:B------:R-:W-:-:S05]  /*d080*/  PRMT R3, R3, 0x5410, RZ ;  /* 0x0000541003037816 */ /* 0x000fca00000000ff */
[----:B------:R0:W-:Y:S01]  /*d090*/  STG.E [R4.64], R3 ;  /* 0x0000000304007986 */ /* 0x0001e2000c101924 */
[----:B------:R-:W-:Y:S05]  /*d0a0*/  BRA `(.L_x_10462) ;  /* 0x00000b8000007947 */ /* 0x000fea0003800000 */
.L_x_10467:
[----:B------:R0:W-:Y:S01]  /*d0b0*/  STG.E.64 [R4.64], R28 ;  /* 0x0000001c04007986 */ /* 0x0001e2000c101b24 */
[----:B------:R-:W-:Y:S05]  /*d0c0*/  BRA `(.L_x_10462) ;  /* 0x00000b6000007947 */ /* 0x000fea0003800000 */
.L_x_10457:
        /* <DEDUP_REMOVED lines=12> */
.L_x_10471:
[----:B--2---:R-:W-:-:S05]  /*d190*/  CS2R R30, SRZ ;  /* 0x00000000001e7805 */ /* 0x004fca000001ff00 */
[----:B------:R0:W-:Y:S01]  /*d1a0*/  STG.E.128 [R4.64], R28 ;  /* 0x0000001c04007986 */ /* 0x0001e2000c101d24 */
[----:B------:R-:W-:Y:S05]  /*d1b0*/  BRA `(.L_x_10462) ;  /* 0x00000a7000007947 */ /* 0x000fea0003800000 */
.L_x_10470:
        /* <DEDUP_REMOVED lines=23> */
.L_x_10475:
[----:B------:R-:W-:Y:S05]  /*d330*/  BSYNC B0 ;  /* 0x0000000000007941 */ /* 0x000fea0003800000 */
.L_x_10474:
[----:B------:R-:W-:-:S05]  /*d340*/  LOP3.LUT R7, R0, R7, RZ, 0xfc, !PT ;  /* 0x0000000700077212 */ /* 0x000fca00078efcff */
[----:B------:R0:W-:Y:S01]  /*d350*/  STG.E.U8 [R4.64], R7 ;  /* 0x0000000704007986 */ /* 0x0001e2000c101124 */
[----:B------:R-:W-:Y:S05]  /*d360*/  BRA `(.L_x_10462) ;  /* 0x000008c000007947 */ /* 0x000fea0003800000 */
.L_x_10473:
        /* <DEDUP_REMOVED lines=15> */
.L_x_10477:
[----:B------:R-:W-:Y:S01]  /*d460*/  IMAD.MOV.U32 R0, RZ, RZ, 0x7f ;  /* 0x0000007fff007424 */ /* 0x000fe200078e00ff */
[----:B------:R-:W-:-:S04]  /*d470*/  ISETP.GT.U32.AND P0, PT, R3, 0x7f800000, PT ;  /* 0x7f8000000300780c */ /* 0x000fc80003f04070 */
[----:B------:R-:W-:-:S04]  /*d480*/  SEL R0, R0, 0x7c, P0 ;  /* 0x0000007c00007807 */ /* 0x000fc80000000000 */
.L_x_10478:
[----:B------:R-:W-:Y:S05]  /*d490*/  BSYNC B0 ;  /* 0x0000000000007941 */ /* 0x000fea0003800000 */
.L_x_10476:
[----:B------:R-:W-:-:S04]  /*d4a0*/  LOP3.LUT R3, R7, 0x80000000, RZ, 0xc0, !PT ;  /* 0x8000000007037812 */ /* 0x000fc800078ec0ff */
[----:B------:R-:W-:-:S04]  /*d4b0*/  SHF.R.U32.HI R3, RZ, 0x18, R3 ;  /* 0x00000018ff037819 */ /* 0x000fc80000011603 */
[----:B------:R-:W-:-:S05]  /*d4c0*/  LOP3.LUT R3, R0, R3, RZ, 0xfc, !PT ;  /* 0x0000000300037212 */ /* 0x000fca00078efcff */
[----:B------:R0:W-:Y:S01]  /*d4d0*/  STG.E.U8 [R4.64], R3 ;  /* 0x0000000304007986 */ /* 0x0001e2000c101124 */
[----:B------:R-:W-:Y:S05]  /*d4e0*/  BRA `(.L_x_10462) ;  /* 0x0000074000007947 */ /* 0x000fea0003800000 */
.L_x_10472:
[----:B------:R-:W0:Y:S01]  /*d4f0*/  F2F.F32.F64 R0, R28 ;  /* 0x0000001c00007310 */ /* 0x000e220000301000 */
[----:B------:R-:W0:-:S14]  /*d500*/  DSETP.GEU.AND P0, PT, |R28|, c[0x2][0x0], PT ;  /* 0x008000001c00762a */ /* 0x000e1c0003f0e200 */
[----:B0-----:R-:W-:-:S05]  /*d510*/  @!P0 FMUL R0, R0, 1.175494350822287508e-38 ;  /* 0x0080000000008820 */ /* 0x001fca0000400000 */
[----:B------:R-:W-:-:S05]  /*d520*/  F2FP.BF16.PACK_AB R0, RZ, R0 ;  /* 0x00000000ff00723e */ /* 0x000fca00000010ff */
[----:B------:R0:W-:Y:S01]  /*d530*/  STG.E.U16 [R4.64], R0 ;  /* 0x0000000004007986 */ /* 0x0001e2000c101524 */
[----:B------:R-:W-:Y:S05]  /*d540*/  BRA `(.L_x_10462) ;  /* 0x000006e000007947 */ /* 0x000fea0003800000 */
.L_x_10469:
        /* <DEDUP_REMOVED lines=11> */
.L_x_10481:
        /* <DEDUP_REMOVED lines=19> */
.L_x_10484:
[----:B------:R-:W-:-:S04]  /*d730*/  LOP3.LUT R0, R7, 0x80000000, RZ, 0xc0, !PT ;  /* 0x8000000007007812 */ /* 0x000fc800078ec0ff */
[----:B------:R-:W-:-:S04]  /*d740*/  SHF.R.U32.HI R0, RZ, 0x18, R0 ;  /* 0x00000018ff007819 */ /* 0x000fc80000011600 */
[----:B------:R-:W-:Y:S02]  /*d750*/  LOP3.LUT R0, R3, R0, RZ, 0xfc, !PT ;  /* 0x0000000003007212 */ /* 0x000fe400078efcff */
.L_x_10483:
[----:B------:R-:W-:Y:S05]  /*d760*/  BSYNC B0 ;  /* 0x0000000000007941 */ /* 0x000fea0003800000 */
.L_x_10482:
[----:B------:R0:W-:Y:S01]  /*d770*/  STG.E.U8 [R4.64], R0 ;  /* 0x0000000004007986 */ /* 0x0001e2000c101124 */
[----:B------:R-:W-:Y:S05]  /*d780*/  BRA `(.L_x_10462) ;  /* 0x000004a000007947 */ /* 0x000fea0003800000 */
.L_x_10480:
        /* <DEDUP_REMOVED lines=19> */
.L_x_10487:
[----:B------:R-:W-:-:S04]  /*d8c0*/  LOP3.LUT R0, R7, 0x80000000, RZ, 0xc0, !PT ;  /* 0x8000000007007812 */ /* 0x000fc800078ec0ff */
[----:B------:R-:W-:-:S04]  /*d8d0*/  SHF.R.U32.HI R0, RZ, 0x18, R0 ;  /* 0x00000018ff007819 */ /* 0x000fc80000011600 */
[----:B------:R-:W-:Y:S02]  /*d8e0*/  LOP3.LUT R0, R3, R0, RZ, 0xfc, !PT ;  /* 0x0000000003007212 */ /* 0x000fe400078efcff */
.L_x_10486:
[----:B------:R-:W-:Y:S05]  /*d8f0*/  BSYNC B0 ;  /* 0x0000000000007941 */ /* 0x000fea0003800000 */
.L_x_10485:
[----:B------:R0:W-:Y:S01]  /*d900*/  STG.E.U8 [R4.64], R0 ;  /* 0x0000000004007986 */ /* 0x0001e2000c101124 */
[----:B------:R-:W-:Y:S05]  /*d910*/  BRA `(.L_x_10462) ;  /* 0x0000031000007947 */ /* 0x000fea0003800000 */
.L_x_10479:
        /* <DEDUP_REMOVED lines=24> */
.L_x_10461:
        /* <DEDUP_REMOVED lines=20> */
.L_x_10489:
[----:B------:R-:W0:Y:S02]  /*dbe0*/  F2I.U64.F64.TRUNC R28, R28 ;  /* 0x0000001c001c7311 */ /* 0x000e24000030d800 */
[----:B0-----:R0:W-:Y:S01]  /*dbf0*/  STG.E.64 [R4.64], R28 ;  /* 0x0000001c04007986 */ /* 0x0011e2000c101b24 */
[----:B------:R-:W-:Y:S05]  /*dc00*/  BRA `(.L_x_10462) ;  /* 0x0000002000007947 */ /* 0x000fea0003800000 */
.L_x_10488:
[----:B------:R-:W0:Y:S02]  /*dc10*/  F2I.U32.F64.TRUNC R29, R28 ;  /* 0x0000001c001d7311 */ /* 0x000e24000030d000 */
[----:B0-----:R0:W-:Y:S02]  /*dc20*/  STG.E [R4.64], R29 ;  /* 0x0000001d04007986 */ /* 0x0011e4000c101924 */
.L_x_10462:
        /* <DEDUP_REMOVED lines=22> */
.L_x_10493:
[----:B------:R-:W0:Y:S02]  /*dd90*/  F2I.S64.F64.TRUNC R24, R24 ;  /* 0x0000001800187311 */ /* 0x000e24000030d900 */
[----:B0-----:R-:W-:-:S05]  /*dda0*/  IMAD.MOV.U32 R3, RZ, RZ, R24 ;  /* 0x000000ffff037224 */ /* 0x001fca00078e0018 */
[----:B------:R0:W-:Y:S01]  /*ddb0*/  STG.E.U8 [R4.64], R3 ;  /* 0x0000000304007986 */ /* 0x0001e2000c101124 */
[----:B------:R-:W-:Y:S05]  /*ddc0*/  BRA `(.L_x_10495) ;  /* 0x00000eb000007947 */ /* 0x000fea0003800000 */
.L_x_10492:
        /* <DEDUP_REMOVED lines=9> */
.L_x_10497:
[----:B------:R-:W0:Y:S02]  /*de60*/  F2I.F64.TRUNC R25, R24 ;  /* 0x0000001800197311 */ /* 0x000e24000030d100 */
[----:B0-----:R0:W-:Y:S01]  /*de70*/  STG.E [R4.64], R25 ;  /* 0x0000001904007986 */ /* 0x0011e2000c101924 */
[----:B------:R-:W-:Y:S05]  /*de80*/  BRA `(.L_x_10495) ;  /* 0x00000df000007947 */ /* 0x000fea0003800000 */
.L_x_10496:
[----:B------:R-:W0:Y:S02]  /*de90*/  F2I.F64.TRUNC R25, R24 ;  /* 0x0000001800197311 */ /* 0x000e24000030d100 */
[----:B0-----:R0:W-:Y:S01]  /*dea0*/  STG.E.U16 [R4.64], R25 ;  /* 0x0000001904007986 */ /* 0x0011e2000c101524 */
[----:B------:R-:W-:Y:S05]  /*deb0*/  BRA `(.L_x_10495) ;  /* 0x00000dc000007947 */ /* 0x000fea0003800000 */
.L_x_10491:
        /* <DEDUP_REMOVED lines=11> */
.L_x_10499:
[----:B------:R-:W0:Y:S01]  /*df70*/  F2F.F32.F64 R0, R24 ;  /* 0x0000001800007310 */ /* 0x000e220000301000 */
[----:B------:R-:W0:-:S14]  /*df80*/  DSETP.GEU.AND P0, PT, |R24|, c[0x2][0x0], PT ;  /* 0x008000001800762a */ /* 0x000e1c0003f0e200 */
[----:B0-----:R-:W-:-:S05]  /*df90*/  @!P0 FMUL R0, R0, 1.175494350822287508e-38 ;  /* 0x0080000000008820 */ /* 0x001fca0000400000 */
[----:B------:R-:W-:-:S05]  /*dfa0*/  F2FP.PACK_AB R0, RZ, R0 ;  /* 0x00000000ff00723e */ /* 0x000fca00000000ff */
[----:B------:R0:W-:Y:S01]  /*dfb0*/  STG.E.U16 [R4.64], R0 ;  /* 0x0000000004007986 */ /* 0x0001e2000c101524 */
[----:B------:R-:W-:Y:S05]  /*dfc0*/  BRA `(.L_x_10495) ;  /* 0x00000cb000007947 */ /* 0x000fea0003800000 */
.L_x_10498:
        /* <DEDUP_REMOVED lines=12> */
.L_x_10501:
[----:B------:R-:W0:Y:S01]  /*e090*/  F2F.F32.F64 R0, R24 ;  /* 0x0000001800007310 */ /* 0x000e220000301000 */
[----:B------:R-:W0:-:S14]  /*e0a0*/  DSETP.GEU.AND P0, PT, |R24|, c[0x2][0x0], PT ;  /* 0x008000001800762a */ /* 0x000e1c0003f0e200 */
[----:B0-----:R-:W-:-:S05]  /*e0b0*/  @!P0 FMUL R0, R0, 1.175494350822287508e-38 ;  /* 0x0080000000008820 */ /* 0x001fca0000400000 */
[----:B------:R-:W-:-:S04]  /*e0c0*/  F2FP.PACK_AB R3, RZ, R0 ;  /* 0x00000000ff03723e */ /* 0x000fc800000000ff */
[----:B------:R-:W-:-:S05]  /*e0d0*/  PRMT R3, R3, 0x5410, RZ ;  /* 0x0000541003037816 */ /* 0x000fca00000000ff */
[----:B------:R0:W-:Y:S01]  /*e0e0*/  STG.E [R4.64], R3 ;  /* 0x0000000304007986 */ /* 0x0001e2000c101924 */
[----:B------:R-:W-:Y:S05]  /*e0f0*/  BRA `(.L_x_10495) ;  /* 0x00000b8000007947 */ /* 0x000fea0003800000 */
.L_x_10500:
[----:B------:R0:W-:Y:S01]  /*e100*/  STG.E.64 [R4.64], R24 ;  /* 0x0000001804007986 */ /* 0x0001e2000c101b24 */
[----:B------:R-:W-:Y:S05]  /*e110*/  BRA `(.L_x_10495) ;  /* 0x00000b6000007947 */ /* 0x000fea0003800000 */
.L_x_10490:
        /* <DEDUP_REMOVED lines=12> */
.L_x_10504:
[----:B------:R-:W-:-:S05]  /*e1e0*/  CS2R R26, SRZ ;  /* 0x00000000001a7805 */ /* 0x000fca000001ff00 */
[----:B------:R0:W-:Y:S01]  /*e1f0*/  STG.E.128 [R4.64], R24 ;  /* 0x0000001804007986 */ /* 0x0001e2000c101d24 */
[----:B------:R-:W-:Y:S05]  /*e200*/  BRA `(.L_x_10495) ;  /* 0x00000a7000007947 */ /* 0x000fea0003800000 */
.L_x_10503:
        /* <DEDUP_REMOVED lines=23> */
.L_x_10508:
[----:B------:R-:W-:Y:S05]  /*e380*/  BSYNC B0 ;  /* 0x0000000000007941 */ /* 0x000fea0003800000 */
.L_x_10507:
[----:B------:R-:W-:-:S05]  /*e390*/  LOP3.LUT R7, R0, R7, RZ, 0xfc, !PT ;  /* 0x0000000700077212 */ /* 0x000fca00078efcff */
[----:B------:R0:W-:Y:S01]  /*e3a0*/  STG.E.U8 [R4.64], R7 ;  /* 0x0000000704007986 */ /* 0x0001e2000c101124 */
[----:B------:R-:W-:Y:S05]  /*e3b0*/  BRA `(.L_x_10495) ;  /* 0x000008c000007947 */ /* 0x000fea0003800000 */
.L_x_10506:
        /* <DEDUP_REMOVED lines=15> */
.L_x_10510:
[----:B------:R-:W-:Y:S01]  /*e4b0*/  IMAD.MOV.U32 R0, RZ, RZ, 0x7f ;  /* 0x0000007fff007424 */ /* 0x000fe200078e00ff */
[----:B------:R-:W-:-:S04]  /*e4c0*/  ISETP.GT.U32.AND P0, PT, R3, 0x7f800000, PT ;  /* 0x7f8000000300780c */ /* 0x000fc80003f04070 */
[----:B------:R-:W-:-:S04]  /*e4d0*/  SEL R0, R0, 0x7c, P0 ;  /* 0x0000007c00007807 */ /* 0x000fc80000000000 */
.L_x_10511:
[----:B------:R-:W-:Y:S05]  /*e4e0*/  BSYNC B0 ;  /* 0x0000000000007941 */ /* 0x000fea0003800000 */
.L_x_10509:
[----:B------:R-:W-:-:S04]  /*e4f0*/  LOP3.LUT R3, R7, 0x80000000, RZ, 0xc0, !PT ;  /* 0x8000000007037812 */ /* 0x000fc800078ec0ff */
[----:B------:R-:W-:-:S04]  /*e500*/  SHF.R.U32.HI R3, RZ, 0x18, R3 ;  /* 0x00000018ff037819 */ /* 0x000fc80000011603 */
[----:B------:R-:W-:-:S05]  /*e510*/  LOP3.LUT R3, R0, R3, RZ, 0xfc, !PT ;  /* 0x0000000300037212 */ /* 0x000fca00078efcff */
[----:B------:R0:W-:Y:S01]  /*e520*/  STG.E.U8 [R4.64], R3 ;  /* 0x0000000304007986 */ /* 0x0001e2000c101124 */
[----:B------:R-:W-:Y:S05]  /*e530*/  BRA `(.L_x_10495) ;  /* 0x0000074000007947 */ /* 0x000fea0003800000 */
.L_x_10505:
[----:B------:R-:W0:Y:S01]  /*e540*/  F2F.F32.F64 R0, R24 ;  /* 0x0000001800007310 */ /* 0x000e220000301000 */
[----:B------:R-:W0:-:S14]  /*e550*/  DSETP.GEU.AND P0, PT, |R24|, c[0x2][0x0], PT ;  /* 0x008000001800762a */ /* 0x000e1c0003f0e200 */
[----:B0-----:R-:W-:-:S05]  /*e560*/  @!P0 FMUL R0, R0, 1.175494350822287508e-38 ;  /* 0x0080000000008820 */ /* 0x001fca0000400000 */
[----:B------:R-:W-:-:S05]  /*e570*/  F2FP.BF16.PACK_AB R0, RZ, R0 ;  /* 0x00000000ff00723e */ /* 0x000fca00000010ff */
[----:B------:R0:W-:Y:S01]  /*e580*/  STG.E.U16 [R4.64], R0 ;  /* 0x0000000004007986 */ /* 0x0001e2000c101524 */
[----:B------:R-:W-:Y:S05]  /*e590*/  BRA `(.L_x_10495) ;  /* 0x000006e000007947 */ /* 0x000fea0003800000 */
.L_x_10502:
        /* <DEDUP_REMOVED lines=11> */
.L_x_10514:
        /* <DEDUP_REMOVED lines=19> */
.L_x_10517:
[----:B------:R-:W-:-:S04]  /*e780*/  LOP3.LUT R0, R7, 0x80000000, RZ, 0xc0, !PT ;  /* 0x8000000007007812 */ /* 0x000fc800078ec0ff */
[----:B------:R-:W-:-:S04]  /*e790*/  SHF.R.U32.HI R0, RZ, 0x18, R0 ;  /* 0x00000018ff007819 */ /* 0x000fc80000011600 */
[----:B------:R-:W-:Y:S02]  /*e7a0*/  LOP3.LUT R0, R3, R0, RZ, 0xfc, !PT ;  /* 0x0000000003007212 */ /* 0x000fe400078efcff */
.L_x_10516:
[----:B------:R-:W-:Y:S05]  /*e7b0*/  BSYNC B0 ;  /* 0x0000000000007941 */ /* 0x000fea0003800000 */
.L_x_10515:
[----:B------:R0:W-:Y:S01]  /*e7c0*/  STG.E.U8 [R4.64], R0 ;  /* 0x0000000004007986 */ /* 0x0001e2000c101124 */
[----:B------:R-:W-:Y:S05]  /*e7d0*/  BRA `(.L_x_10495) ;  /* 0x000004a000007947 */ /* 0x000fea0003800000 */
.L_x_10513:
        /* <DEDUP_REMOVED lines=19> */
.L_x_10520:
[----:B------:R-:W-:-:S04]  /*e910*/  LOP3.LUT R0, R7, 0x80000000, RZ, 0xc0, !PT ;  /* 0x8000000007007812 */ /* 0x000fc800078ec0ff */
[----:B------:R-:W-:-:S04]  /*e920*/  SHF.R.U32.HI R0, RZ, 0x18, R0 ;  /* 0x00000018ff007819 */ /* 0x000fc80000011600 */
[----:B------:R-:W-:Y:S02]  /*e930*/  LOP3.LUT R0, R3, R0, RZ, 0xfc, !PT ;  /* 0x0000000003007212 */ /* 0x000fe400078efcff */
.L_x_10519:
[----:B------:R-:W-:Y:S05]  /*e940*/  BSYNC B0 ;  /* 0x0000000000007941 */ /* 0x000fea0003800000 */
.L_x_10518:
[----:B------:R0:W-:Y:S01]  /*e950*/  STG.E.U8 [R4.64], R0 ;  /* 0x0000000004007986 */ /* 0x0001e2000c101124 */
[----:B------:R-:W-:Y:S05]  /*e960*/  BRA `(.L_x_10495) ;  /* 0x0000031000007947 */ /* 0x000fea0003800000 */
.L_x_10512:
        /* <DEDUP_REMOVED lines=24> */
.L_x_10494:
        /* <DEDUP_REMOVED lines=20> */
.L_x_10522:
[----:B------:R-:W0:Y:S02]  /*ec30*/  F2I.U64.F64.TRUNC R24, R24 ;  /* 0x0000001800187311 */ /* 0x000e24000030d800 */
[----:B0-----:R0:W-:Y:S01]  /*ec40*/  STG.E.64 [R4.64], R24 ;  /* 0x0000001804007986 */ /* 0x0011e2000c101b24 */
[----:B------:R-:W-:Y:S05]  /*ec50*/  BRA `(.L_x_10495) ;  /* 0x0000002000007947 */ /* 0x000fea0003800000 */
.L_x_10521:
[----:B------:R-:W0:Y:S02]  /*ec60*/  F2I.U32.F64.TRUNC R25, R24 ;  /* 0x0000001800197311 */ /* 0x000e24000030d000 */
[----:B0-----:R0:W-:Y:S02]  /*ec70*/  STG.E [R4.64], R25 ;  /* 0x0000001904007986 */ /* 0x0011e4000c101924 */
.L_x_10495:
[----:B------:R-:W-:Y:S02]  /*ec80*/  IADD3 R2, R2, 0x80, RZ ;  /* 0x0000008002027810 */ /* 0x000fe40007ffe0ff */
.L_x_10456:
[----:B------:R-:W-:Y:S05]  /*ec90*/  BSYNC B6 ;  /* 0x0000000000067941 */ /* 0x000fea0003800000 */
.L_x_10455:
        /* <DEDUP_REMOVED lines=17> */
[----:B-1----:R-:W0:Y:S02]  /*edb0*/  F2I.F64.TRUNC R17, R16 ;  /* 0x0000001000117311 */ /* 0x002e24000030d100 */
[----:B0-----:R-:W-:Y:S01]  /*edc0*/  STG.E.U8 [R2.64], R17 ;  /* 0x0000001102007986 */ /* 0x001fe2000c101124 */
[----:B------:R-:W-:Y:S05]  /*edd0*/  EXIT ;  /* 0x000000000000794d */ /* 0x000fea0003800000 */
.L_x_10526:
[----:B-1----:R-:W0:Y:S02]  /*ede0*/  F2I.S64.F64.TRUNC R16, R16 ;  /* 0x0000001000107311 */ /* 0x002e24000030d900 */
[----:B0-----:R-:W-:-:S05]  /*edf0*/  IMAD.MOV.U32 R5, RZ, RZ, R16 ;  /* 0x000000ffff057224 */ /* 0x001fca00078e0010 */
[----:B------:R-:W-:Y:S01]  /*ee00*/  STG.E.U8 [R2.64], R5 ;  /* 0x0000000502007986 */ /* 0x000fe2000c101124 */
[----:B------:R-:W-:Y:S05]  /*ee10*/  EXIT ;  /* 0x000000000000794d */ /* 0x000fea0003800000 */
.L_x_10525:
[----:B------:R-:W-:-:S13]  /*ee20*/  ISETP.NE.AND P0, PT, R0, 0x2, PT ;  /* 0x000000020000780c */ /* 0x000fda0003f05270 */
[----:B------:R-:W-:Y:S05]  /*ee30*/  @!P0 BRA `(.L_x_10528) ;  /* 0x000000a000008947 */ /* 0x000fea0003800000 */
[----:B------:R-:W-:-:S13]  /*ee40*/  ISETP.NE.AND P0, PT, R0, 0x3, PT ;  /* 0x000000030000780c */ /* 0x000fda0003f05270 */
[----:B------:R-:W-:Y:S05]  /*ee50*/  @!P0 BRA `(.L_x_10529) ;  /* 0x0000005000008947 */ /* 0x000fea0003800000 */
[----:B------:R-:W-:-:S13]  /*ee60*/  ISETP.NE.AND P0, PT, R0, 0x4, PT ;  /* 0x000000040000780c */ /* 0x000fda0003f05270 */
[----:B------:R-:W-:Y:S05]  /*ee70*/  @P0 BRA `(.L_x_10527) ;  /* 0x00000ce000000947 */ /* 0x000fea0003800000 */
[----:B-1----:R-:W0:Y:S02]  /*ee80*/  F2I.S64.F64.TRUNC R16, R16 ;  /* 0x0000001000107311 */ /* 0x002e24000030d900 */
[----:B0-----:R-:W-:Y:S01]  /*ee90*/  STG.E.64 [R2.64], R16 ;  /* 0x0000001002007986 */ /* 0x001fe2000c101b24 */
[----:B------:R-:W-:Y:S05]  /*eea0*/  EXIT ;  /* 0x000000000000794d */ /* 0x000fea0003800000 */
.L_x_10529:
[----:B-1----:R-:W0:Y:S02]  /*eeb0*/  F2I.F64.TRUNC R17, R16 ;  /* 0x0000001000117311 */ /* 0x002e24000030d100 */
[----:B0-----:R-:W-:Y:S01]  /*eec0*/  STG.E [R2.64], R17 ;  /* 0x0000001102007986 */ /* 0x001fe2000c101924 */
[----:B------:R-:W-:Y:S05]  /*eed0*/  EXIT ;  /* 0x000000000000794d */ /* 0x000fea0003800000 */
.L_x_10528:
[----:B-1----:R-:W0:Y:S02]  /*eee0*/  F2I.F64.TRUNC R17, R16 ;  /* 0x0000001000117311 */ /* 0x002e24000030d100 */
[----:B0-----:R-:W-:Y:S01]  /*eef0*/  STG.E.U16 [R2.64], R17 ;  /* 0x0000001102007986 */ /* 0x001fe2000c101524 */
[----:B------:R-:W-:Y:S05]  /*ef00*/  EXIT ;  /* 0x000000000000794d */ /* 0x000fea0003800000 */
.L_x_10524:
[----:B------:R-:W-:-:S13]  /*ef10*/  ISETP.GT.AND P0, PT, R0, 0x6, PT ;  /* 0x000000060000780c */ /* 0x000fda0003f04270 */
[----:B------:R-:W-:Y:S05]  /*ef20*/  @P0 BRA `(.L_x_10530) ;  /* 0x000000f000000947 */ /* 0x000fea0003800000 */
[----:B------:R-:W-:-:S13]  /*ef30*/  ISETP.NE.AND P0, PT, R0, 0x5, PT ;  /* 0x000000050000780c */ /* 0x000fda0003f05270 */
[----:B------:R-:W-:Y:S05]  /*ef40*/  @!P0 BRA `(.L_x_10531) ;  /* 0x0000007000008947 */ /* 0x000fea0003800000 */
[----:B------:R-:W-:-:S13]  /*ef50*/  ISETP.NE.AND P0, PT, R0, 0x6, PT ;  /* 0x000000060000780c */ /* 0x000fda0003f05270 */
[----:B------:R-:W-:Y:S05]  /*ef60*/  @P0 BRA `(.L_x_10527) ;  /* 0x00000bf000000947 */ /* 0x000fea0003800000 */
[----:B-1----:R-:W0:Y:S01]  /*ef70*/  F2F.F32.F64 R5, R16 ;  /* 0x0000001000057310 */ /* 0x002e220000301000 */
[----:B------:R-:W0:-:S14]  /*ef80*/  DSETP.GEU.AND P0, PT, |R16|, c[0x2][0x0], PT ;  /* 0x008000001000762a */ /* 0x000e1c0003f0e200 */
[----:B0-----:R-:W-:-:S05]  /*ef90*/  @!P0 FMUL R5, R5, 1.175494350822287508e-38 ;  /* 0x0080000005058820 */ /* 0x001fca0000400000 */
[----:B------:R-:W-:Y:S01]  /*efa0*/  STG.E [R2.64], R5 ;  /* 0x0000000502007986 */ /* 0x000fe2000c101924 */
[----:B------:R-:W-:Y:S05]  /*efb0*/  EXIT ;  /* 0x000000000000794d */ /* 0x000fea0003800000 */
.L_x_10531:
[----:B-1----:R-:W0:Y:S01]  /*efc0*/  F2F.F32.F64 R0, R16 ;  /* 0x0000001000007310 */ /* 0x002e220000301000 */
[----:B------:R-:W0:-:S14]  /*efd0*/  DSETP.GEU.AND P0, PT, |R16|, c[0x2][0x0], PT ;  /* 0x008000001000762a */ /* 0x000e1c0003f0e200 */
[----:B0-----:R-:W-:-:S05]  /*efe0*/  @!P0 FMUL R0, R0, 1.175494350822287508e-38 ;  /* 0x0080000000008820 */ /* 0x001fca0000400000 */
[----:B------:R-:W-:-:S05]  /*eff0*/  F2FP.PACK_AB R0, RZ, R0 ;  /* 0x00000000ff00723e */ /* 0x000fca00000000ff */
[----:B------:R-:W-:Y:S01]  /*f000*/  STG.E.U16 [R2.64], R0 ;  /* 0x0000000002007986 */ /* 0x000fe2000c101524 */
[----:B------:R-:W-:Y:S05]  /*f010*/  EXIT ;  /* 0x000000000000794d */ /* 0x000fea0003800000 */
.L_x_10530:
        /* <DEDUP_REMOVED lines=8> */
[----:B------:R-:W-:-:S13]  /*f0a0*/  IMAD.MOV.U32 R5, RZ, RZ, RZ ;  /* 0x000000ffff057224 */ /* 0x000fda00078e00ff */
[----:B0-----:R-:W-:-:S05]  /*f0b0*/  @!P0 FMUL R4, R4, 1.175494350822287508e-38 ;  /* 0x0080000004048820 */ /* 0x001fca0000400000 */
[----:B------:R-:W-:Y:S01]  /*f0c0*/  STG.E.64 [R2.64], R4 ;  /* 0x0000000402007986 */ /* 0x000fe2000c101b24 */
[----:B------:R-:W-:Y:S05]  /*f0d0*/  EXIT ;  /* 0x000000000000794d */ /* 0x000fea0003800000 */
.L_x_10533:
[----:B-1----:R-:W0:Y:S01]  /*f0e0*/  F2F.F32.F64 R0, R16 ;  /* 0x0000001000007310 */ /* 0x002e220000301000 */
[----:B------:R-:W0:-:S14]  /*f0f0*/  DSETP.GEU.AND P0, PT, |R16|, c[0x2][0x0], PT ;  /* 0x008000001000762a */ /* 0x000e1c0003f0e200 */
[----:B0-----:R-:W-:-:S05]  /*f100*/  @!P0 FMUL R0, R0, 1.175494350822287508e-38 ;  /* 0x0080000000008820 */ /* 0x001fca0000400000 */
[----:B------:R-:W-:-:S04]  /*f110*/  F2FP.PACK_AB R5, RZ, R0 ;  /* 0x00000000ff05723e */ /* 0x000fc800000000ff */
[----:B------:R-:W-:-:S05]  /*f120*/  PRMT R5, R5, 0x5410, RZ ;  /* 0x0000541005057816 */ /* 0x000fca00000000ff */
[----:B------:R-:W-:Y:S01]  /*f130*/  STG.E [R2.64], R5 ;  /* 0x0000000502007986 */ /* 0x000fe2000c101924 */
[----:B------:R-:W-:Y:S05]  /*f140*/  EXIT ;  /* 0x000000000000794d */ /* 0x000fea0003800000 */
.L_x_10532:
[----:B-1----:R-:W-:Y:S01]  /*f150*/  STG.E.64 [R2.64], R16 ;  /* 0x0000001002007986 */ /* 0x002fe2000c101b24 */
[----:B------:R-:W-:Y:S05]  /*f160*/  EXIT ;  /* 0x000000000000794d */ /* 0x000fea0003800000 */
.L_x_10523:
        /* <DEDUP_REMOVED lines=8> */
[----:B-1----:R-:W0:-:S06]  /*f1f0*/  DSETP.NEU.AND P0, PT, R16, RZ, PT ;  /* 0x000000ff1000722a */ /* 0x002e0c0003f0d000 */
[----:B0-----:R-:W-:-:S05]  /*f200*/  SEL R5, RZ, 0x1, !P0 ;  /* 0x00000001ff057807 */ /* 0x001fca0004000000 */
[----:B------:R-:W-:Y:S01]  /*f210*/  STG.E.U8 [R2.64], R5 ;  /* 0x0000000502007986 */ /* 0x000fe2000c101124 */
[----:B------:R-:W-:Y:S05]  /*f220*/  EXIT ;  /* 0x000000000000794d */ /* 0x000fea0003800000 */
.L_x_10536:
[----:B------:R-:W-:-:S05]  /*f230*/  CS2R R18, SRZ ;  /* 0x0000000000127805 */ /* 0x000fca000001ff00 */
[----:B-1----:R-:W-:Y:S01]  /*f240*/  STG.E.128 [R2.64], R16 ;  /* 0x0000001002007986 */ /* 0x002fe2000c101d24 */
[----:B------:R-:W-:Y:S05]  /*f250*/  EXIT ;  /* 0x000000000000794d */ /* 0x000fea0003800000 */
.L_x_10535:
        /* <DEDUP_REMOVED lines=23> */
.L_x_10540:
[----:B------:R-:W-:Y:S05]  /*f3d0*/  BSYNC B0 ;  /* 0x0000000000007941 */ /* 0x000fea0003800000 */
.L_x_10539:
[----:B------:R-:W-:-:S05]  /*f3e0*/  LOP3.LUT R5, R0, R5, RZ, 0xfc, !PT ;  /* 0x0000000500057212 */ /* 0x000fca00078efcff */
[----:B------:R-:W-:Y:S01]  /*f3f0*/  STG.E.U8 [R2.64], R5 ;  /* 0x0000000502007986 */ /* 0x000fe2000c101124 */
[----:B------:R-:W-:Y:S05]  /*f400*/  EXIT ;  /* 0x000000000000794d */ /* 0x000fea0003800000 */
.L_x_10538:
        /* <DEDUP_REMOVED lines=15> */
.L_x_10542:
[----:B------:R-:W-:Y:S01]  /*f500*/  IMAD.MOV.U32 R0, RZ, RZ, 0x7f ;  /* 0x0000007fff007424 */ /* 0x000fe200078e00ff */
[----:B------:R-:W-:-:S04]  /*f510*/  ISETP.GT.U32.AND P0, PT, R4, 0x7f800000, PT ;  /* 0x7f8000000400780c */ /* 0x000fc80003f04070 */
[----:B------:R-:W-:-:S04]  /*f520*/  SEL R0, R0, 0x7c, P0 ;  /* 0x0000007c00007807 */ /* 0x000fc80000000000 */
.L_x_10543:
[----:B------:R-:W-:Y:S05]  /*f530*/  BSYNC B0 ;  /* 0x0000000000007941 */ /* 0x000fea0003800000 */
.L_x_10541:
[----:B------:R-:W-:-:S04]  /*f540*/  LOP3.LUT R4, R5, 0x80000000, RZ, 0xc0, !PT ;  /* 0x8000000005047812 */ /* 0x000fc800078ec0ff */
[----:B------:R-:W-:-:S04]  /*f550*/  SHF.R.U32.HI R5, RZ, 0x18, R4 ;  /* 0x00000018ff057819 */ /* 0x000fc80000011604 */
[----:B------:R-:W-:-:S05]  /*f560*/  LOP3.LUT R5, R0, R5, RZ, 0xfc, !PT ;  /* 0x0000000500057212 */ /* 0x000fca00078efcff */
[----:B------:R-:W-:Y:S01]  /*f570*/  STG.E.U8 [R2.64], R5 ;  /* 0x0000000502007986 */ /* 0x000fe2000c101124 */
[----:B------:R-:W-:Y:S05]  /*f580*/  EXIT ;  /* 0x000000000000794d */ /* 0x000fea0003800000 */
.L_x_10537:
[----:B-1----:R-:W0:Y:S01]  /*f590*/  F2F.F32.F64 R0, R16 ;  /* 0x0000001000007310 */ /* 0x002e220000301000 */
[----:B------:R-:W0:-:S14]  /*f5a0*/  DSETP.GEU.AND P0, PT, |R16|, c[0x2][0x0], PT ;  /* 0x008000001000762a */ /* 0x000e1c0003f0e200 */
[----:B0-----:R-:W-:-:S05]  /*f5b0*/  @!P0 FMUL R0, R0, 1.175494350822287508e-38 ;  /* 0x0080000000008820 */ /* 0x001fca0000400000 */
[----:B------:R-:W-:-:S05]  /*f5c0*/  F2FP.BF16.PACK_AB R0, RZ, R0 ;  /* 0x00000000ff00723e */ /* 0x000fca00000010ff */
[----:B------:R-:W-:Y:S01]  /*f5d0*/  STG.E.U16 [R2.64], R0 ;  /* 0x0000000002007986 */ /* 0x000fe2000c101524 */
[----:B------:R-:W-:Y:S05]  /*f5e0*/  EXIT ;  /* 0x000000000000794d */ /* 0x000fea0003800000 */
.L_x_10534:
        /* <DEDUP_REMOVED lines=8> */
[----:B-1----:R-:W0:Y:S02]  /*f670*/  F2I.U32.F64.TRUNC R17, R16 ;  /* 0x0000001000117311 */ /* 0x002e24000030d000 */
[----:B0-----:R-:W-:Y:S01]  /*f680*/  STG.E.U16 [R2.64], R17 ;  /* 0x0000001102007986 */ /* 0x001fe2000c101524 */
[----:B------:R-:W-:Y:S05]  /*f690*/  EXIT ;  /* 0x000000000000794d */ /* 0x000fea0003800000 */
.L_x_10546:
        /* <DEDUP_REMOVED lines=19> */
.L_x_10549:
[----:B------:R-:W-:-:S04]  /*f7d0*/  LOP3.LUT R0, R7, 0x80000000, RZ, 0xc0, !PT ;  /* 0x8000000007007812 */ /* 0x000fc800078ec0ff */
[----:B------:R-:W-:-:S04]  /*f7e0*/  SHF.R.U32.HI R5, RZ, 0x18, R0 ;  /* 0x00000018ff057819 */ /* 0x000fc80000011600 */
[----:B------:R-:W-:-:S04]  /*f7f0*/  LOP3.LUT R4, R4, R5, RZ, 0xfc, !PT ;  /* 0x0000000504047212 */ /* 0x000fc800078efcff */
[----:B------:R-:W-:Y:S02]  /*f800*/  PRMT R0, R4, 0x7610, R0 ;  /* 0x0000761004007816 */ /* 0x000fe40000000000 */
.L_x_10548:
[----:B------:R-:W-:Y:S05]  /*f810*/  BSYNC B0 ;  /* 0x0000000000007941 */ /* 0x000fea0003800000 */
.L_x_10547:
[----:B------:R-:W-:Y:S01]  /*f820*/  STG.E.U8 [R2.64], R0 ;  /* 0x0000000002007986 */ /* 0x000fe2000c101124 */
[----:B------:R-:W-:Y:S05]  /*f830*/  EXIT ;  /* 0x000000000000794d */ /* 0x000fea0003800000 */
.L_x_10545:
        /* <DEDUP_REMOVED lines=19> */
.L_x_10552:
[----:B------:R-:W-:-:S04]  /*f970*/  LOP3.LUT R0, R7, 0x80000000, RZ, 0xc0, !PT ;  /* 0x8000000007007812 */ /* 0x000fc800078ec0ff */
[----:B------:R-:W-:-:S04]  /*f980*/  SHF.R.U32.HI R5, RZ, 0x18, R0 ;  /* 0x00000018ff057819 */ /* 0x000fc80000011600 */
[----:B------:R-:W-:-:S04]  /*f990*/  LOP3.LUT R4, R4, R5, RZ, 0xfc, !PT ;  /* 0x0000000504047212 */ /* 0x000fc800078efcff */
[----:B------:R-:W-:Y:S02]  /*f9a0*/  PRMT R0, R4, 0x7610, R0 ;  /* 0x0000761004007816 */ /* 0x000fe40000000000 */
.L_x_10551:
[----:B------:R-:W-:Y:S05]  /*f9b0*/  BSYNC B0 ;  /* 0x0000000000007941 */ /* 0x000fea0003800000 */
.L_x_10550:
[----:B------:R-:W-:Y:S01]  /*f9c0*/  STG.E.U8 [R2.64], R0 ;  /* 0x0000000002007986 */ /* 0x000fe2000c101124 */
[----:B------:R-:W-:Y:S05]  /*f9d0*/  EXIT ;  /* 0x000000000000794d */ /* 0x000fea0003800000 */
.L_x_10544:
        /* <DEDUP_REMOVED lines=24> */
.L_x_10527:
        /* <DEDUP_REMOVED lines=20> */
.L_x_10554:
[----:B-1----:R-:W0:Y:S02]  /*fca0*/  F2I.U64.F64.TRUNC R16, R16 ;  /* 0x0000001000107311 */ /* 0x002e24000030d800 */
[----:B0-----:R-:W-:Y:S01]  /*fcb0*/  STG.E.64 [R2.64], R16 ;  /* 0x0000001002007986 */ /* 0x001fe2000c101b24 */
[----:B------:R-:W-:Y:S05]  /*fcc0*/  EXIT ;  /* 0x000000000000794d */ /* 0x000fea0003800000 */
.L_x_10553:
[----:B-1----:R-:W0:Y:S02]  /*fcd0*/  F2I.U32.F64.TRUNC R17, R16 ;  /* 0x0000001000117311 */ /* 0x002e24000030d000 */
[----:B0-----:R-:W-:Y:S01]  /*fce0*/  STG.E [R2.64], R17 ;  /* 0x0000001102007986 */ /* 0x001fe2000c101924 */
[----:B------:R-:W-:Y:S05]  /*fcf0*/  EXIT ;  /* 0x000000000000794d */ /* 0x000fea0003800000 */
.L_x_10555:
        /* <DEDUP_REMOVED lines=16> */
.L_x_22980:


//--------------------- .text._ZN2at6native18elementwise_kernelILi128ELi2EZNS0_22gpu_kernel_impl_nocastIZZZNS0_54_GLOBAL__N__d8c5977b_16_LinearAlgebra_cu_9e10b42f_321716addr_kernel_cudaERNS_14TensorIteratorERKN3c106ScalarES9_ENKUlvE_clEvENKUlvE4_clEvEUldddE0_EEvRNS_18TensorIteratorBaseERKT_EUliE_EEviT1_ --------------------------
	.section	.text._ZN2at6native18elementwise_kernelILi128ELi2EZNS0_22gpu_kernel_impl_nocastIZZZNS0_54_GLOBAL__N__d8c5977b_16_LinearAlgebra_cu_9e10b42f_321716addr_kernel_cudaERNS_14TensorIteratorERKN3c106ScalarES9_ENKUlvE_clEvENKUlvE4_clEvEUldddE0_EEvRNS_18TensorIteratorBaseERKT_EUliE_EEviT1_,"ax",@progbits
	.sectioninfo	@"SHI_REGISTERS=18"
	.align	128
        .global         _ZN2at6native18elementwise_kernelILi128ELi2EZNS0_22gpu_kernel_impl_nocastIZZZNS0_54_GLOBAL__N__d8c5977b_16_LinearAlgebra_cu_9e10b42f_321716addr_kernel_cudaERNS_14TensorIteratorERKN3c106ScalarES9_ENKUlvE_clEvENKUlvE4_clEvEUldddE0_EEvRNS_18TensorIteratorBaseERKT_EUliE_EEviT1_
        .type           _ZN2at6native18elementwise_kernelILi128ELi2EZNS0_22gpu_kernel_impl_nocastIZZZNS0_54_GLOBAL__N__d8c5977b_16_LinearAlgebra_cu_9e10b42f_321716addr_kernel_cudaERNS_14TensorIteratorERKN3c106ScalarES9_ENKUlvE_clEvENKUlvE4_clEvEUldddE0_EEvRNS_18TensorIteratorBaseERKT_EUliE_EEviT1_,@function
        .size           _ZN2at6native18elementwise_kernelILi128ELi2EZNS0_22gpu_kernel_impl_nocastIZZZNS0_54_GLOBAL__N__d8c5977b_16_LinearAlgebra_cu_9e10b42f_321716addr_kernel_cudaERNS_14TensorIteratorERKN3c106ScalarES9_ENKUlvE_clEvENKUlvE4_clEvEUldddE0_EEvRNS_18TensorIteratorBaseERKT_EUliE_EEviT1_,(.L_x_22981 - _ZN2at6native18elementwise_kernelILi128ELi2EZNS0_22gpu_kernel_impl_nocastIZZZNS0_54_GLOBAL__N__d8c5977b_16_LinearAlgebra_cu_9e10b42f_321716addr_kernel_cudaERNS_14TensorIteratorERKN3c106ScalarES9_ENKUlvE_clEvENKUlvE4_clEvEUldddE0_EEvRNS_18TensorIteratorBaseERKT_EUliE_EEviT1_)
        .other          _ZN2at6native18elementwise_kernelILi128ELi2EZNS0_22gpu_kernel_impl_nocastIZZZNS0_54_GLOBAL__N__d8c5977b_16_LinearAlgebra_cu_9e10b42f_321716addr_kernel_cudaERNS_14TensorIteratorERKN3c106ScalarES9_ENKUlvE_clEvENKUlvE4_clEvEUldddE0_EEvRNS_18TensorIteratorBaseERKT_EUliE_EEviT1_,@"STO_CUDA_ENTRY STV_DEFAULT"
_ZN2at6native18elementwise_kernelILi128ELi2EZNS0_22gpu_kernel_impl_nocastIZZZNS0_54_GLOBAL__N__d8c5977b_16_LinearAlgebra_cu_9e10b42f_321716addr_kernel_cudaERNS_14TensorIteratorERKN3c106ScalarES9_ENKUlvE_clEvENKUlvE4_clEvEUldddE0_EEvRNS_18TensorIteratorBaseERKT_EUliE_EEviT1_:
.text._ZN2at6native18elementwise_kernelILi128ELi2EZNS0_22gpu_kernel_impl_nocastIZZZNS0_54_GLOBAL__N__d8c5977b_16_LinearAlgebra_cu_9e10b42f_321716addr_kernel_cudaERNS_14TensorIteratorERKN3c106ScalarES9_ENKUlvE_clEvENKUlvE4_clEvEUldddE0_EEvRNS_18TensorIteratorBaseERKT_EUliE_EEviT1_:
        /* <DEDUP_REMOVED lines=287> */
.L_x_10558:
[----:B------:R-:W-:Y:S02]  /*11f0*/  IADD3 R12, P1, R5, c[0x0][0x438], RZ ;  /* 0x00010e00050c7a10 */ /* 0x000fe40007f3e0ff */
[----:B------:R-:W-:Y:S02]  /*1200*/  IADD3 R8, P0, R4, c[0x0][0x440], RZ ;  /* 0x0001100004087a10 */ /* 0x000fe40007f1e0ff */
[----:B------:R-:W-:Y:S02]  /*1210*/  IADD3.X R13, RZ, c[0x0][0x43c], RZ, P1, !PT ;  /* 0x00010f00ff0d7a10 */ /* 0x000fe40000ffe4ff */
[----:B------:R-:W-:-:S02]  /*1220*/  IADD3.X R9, RZ, c[0x0][0x444], RZ, P0, !PT ;  /* 0x00011100ff097a10 */ /* 0x000fc400007fe4ff */
[----:B------:R-:W-:Y:S01]  /*1230*/  IADD3 R10, P1, R3, c[0x0][0x430], RZ ;  /* 0x00010c00030a7a10 */ /* 0x000fe20007f3e0ff */
[----:B------:R-:W2:Y:S03]  /*1240*/  LDG.E.64 R6, [R12.64] ;  /* 0x000000040c067981 */ /* 0x000ea6000c1e1b00 */
[----:B------:R-:W-:Y:S01]  /*1250*/  IADD3.X R11, RZ, c[0x0][0x434], RZ, P1, !PT ;  /* 0x00010d00ff0b7a10 */ /* 0x000fe20000ffe4ff */
[----:B------:R-:W3:Y:S04]  /*1260*/  LDG.E.64 R8, [R8.64] ;  /* 0x0000000408087981 */ /* 0x000ee8000c1e1b00 */
[----:B------:R-:W4:Y:S01]  /*1270*/  LDG.E.64 R4, [R10.64] ;  /* 0x000000040a047981 */ /* 0x000f22000c1e1b00 */
[----:B------:R-:W-:-:S02]  /*1280*/  IADD3 R2, P0, R2, c[0x0][0x428], RZ ;  /* 0x00010a0002027a10 */ /* 0x000fc40007f1e0ff */
[----:B------:R-:W-:Y:S02]  /*1290*/  IADD3 R15, R0, 0x80, RZ ;  /* 0x00000080000f7810 */ /* 0x000fe40007ffe0ff */
[----:B------:R-:W-:Y:S01]  /*12a0*/  IADD3.X R3, RZ, c[0x0][0x42c], RZ, P0, !PT ;  /* 0x00010b00ff037a10 */ /* 0x000fe200007fe4ff */
[----:B--2---:R-:W3:-:S06]  /*12b0*/  DMUL R6, R6, c[0x0][0x450] ;  /* 0x0001140006067a28 */ /* 0x004ecc0000000000 */
[----:B---3--:R-:W4:-:S06]  /*12c0*/  DMUL R6, R6, R8 ;  /* 0x0000000806067228 */ /* 0x008f0c0000000000 */
[----:B----4-:R-:W0:-:S07]  /*12d0*/  DFMA R4, R4, c[0x0][0x448], R6 ;  /* 0x0001120004047a2b */ /* 0x010e0e0000000006 */
[----:B0-----:R0:W-:Y:S04]  /*12e0*/  STG.E.64 [R2.64], R4 ;  /* 0x0000000402007986 */ /* 0x0011e8000c101b04 */
.L_x_10557:
[----:B------:R-:W-:Y:S05]  /*12f0*/  BSYNC B0 ;  /* 0x0000000000007941 */ /* 0x000fea0003800000 */
.L_x_10556:
        /* <DEDUP_REMOVED lines=281> */
.L_x_10559:
        /* <DEDUP_REMOVED lines=9> */
[----:B------:R-:W-:-:S04]  /*2520*/  IADD3 R12, P0, R0, c[0x0][0x428], RZ ;  /* 0x00010a00000c7a10 */ /* 0x000fc80007f1e0ff */
[----:B------:R-:W-:Y:S01]  /*2530*/  IADD3.X R13, RZ, c[0x0][0x42c], RZ, P0, !PT ;  /* 0x00010b00ff0d7a10 */ /* 0x000fe200007fe4ff */
[----:B--2---:R-:W3:-:S06]  /*2540*/  DMUL R4, R4, c[0x0][0x450] ;  /* 0x0001140004047a28 */ /* 0x004ecc0000000000 */
[----:B---3--:R-:W4:-:S06]  /*2550*/  DMUL R4, R4, R6 ;  /* 0x0000000604047228 */ /* 0x008f0c0000000000 */
[----:B----4-:R-:W0:-:S07]  /*2560*/  DFMA R2, R2, c[0x0][0x448], R4 ;  /* 0x0001120002027a2b */ /* 0x010e0e0000000004 */
[----:B0-----:R-:W-:Y:S01]  /*2570*/  STG.E.64 [R12.64], R2 ;  /* 0x000000020c007986 */ /* 0x001fe2000c101b04 */
[----:B------:R-:W-:Y:S05]  /*2580*/  EXIT ;  /* 0x000000000000794d */ /* 0x000fea0003800000 */
.L_x_10560:
        /* <DEDUP_REMOVED lines=15> */
.L_x_22981:


//--------------------- .text._ZN2at6native27unrolled_elementwise_kernelIZZZNS0_54_GLOBAL__N__d8c5977b_16_LinearAlgebra_cu_9e10b42f_321716addr_kernel_cudaERNS_14TensorIteratorERKN3c106ScalarES8_ENKUlvE_clEvENKUlvE4_clEvEUldddE0_St5arrayIPcLm4EELi4E23TrivialOffsetCalculatorILi3EjESF_ILi1EjENS0_6memory15LoadWithoutCastENSI_16StoreWithoutCastEEEviT_T0_T2_T3_T4_T5_ --------------------------
	.section	.text._ZN2at6native27unrolled_elementwise_kernelIZZZNS0_54_GLOBAL__N__d8c5977b_16_LinearAlgebra_cu_9e10b42f_321716addr_kernel_cudaERNS_14TensorIteratorERKN3c106ScalarES8_ENKUlvE_clEvENKUlvE4_clEvEUldddE0_St5arrayIPcLm4EELi4E23TrivialOffsetCalculatorILi3EjESF_ILi1EjENS0_6memory15LoadWithoutCastENSI_16StoreWithoutCastEEEviT_T0_T2_T3_T4_T5_,"ax",@progbits
	.sectioninfo	@"SHI_REGISTERS=32"
	.align	128
        .global         _ZN2at6native27unrolled_elementwise_kernelIZZZNS0_54_GLOBAL__N__d8c5977b_16_LinearAlgebra_cu_9e10b42f_321716addr_kernel_cudaERNS_14TensorIteratorERKN3c106ScalarES8_ENKUlvE_clEvENKUlvE4_clEvEUldddE0_St5arrayIPcLm4EELi4E23TrivialOffsetCalculatorILi3EjESF_ILi1EjENS0_6memory15LoadWithoutCastENSI_16StoreWithoutCastEEEviT_T0_T2_T3_T4_T5_
        .type           _ZN2at6native27unrolled_elementwise_kernelIZZZNS0_54_GLOBAL__N__d8c5977b_16_LinearAlgebra_cu_9e10b42f_321716addr_kernel_cudaERNS_14TensorIteratorERKN3c106ScalarES8_ENKUlvE_clEvENKUlvE4_clEvEUldddE0_St5arrayIPcLm4EELi4E23TrivialOffsetCalculatorILi3EjESF_ILi1EjENS0_6memory15LoadWithoutCastENSI_16StoreWithoutCastEEEviT_T0_T2_T3_T4_T5_,@function
        .size           _ZN2at6native27unrolled_elementwise_kernelIZZZNS0_54_GLOBAL__N__d8c5977b_16_LinearAlgebra_cu_9e10b42f_321716addr_kernel_cudaERNS_14TensorIteratorERKN3c106ScalarES8_ENKUlvE_clEvENKUlvE4_clEvEUldddE0_St5arrayIPcLm4EELi4E23TrivialOffsetCalculatorILi3EjESF_ILi1EjENS0_6memory15LoadWithoutCastENSI_16StoreWithoutCastEEEviT_T0_T2_T3_T4_T5_,(.L_x_22982 - _ZN2at6native27unrolled_elementwise_kernelIZZZNS0_54_GLOBAL__N__d8c5977b_16_LinearAlgebra_cu_9e10b42f_321716addr_kernel_cudaERNS_14TensorIteratorERKN3c106ScalarES8_ENKUlvE_clEvENKUlvE4_clEvEUldddE0_St5arrayIPcLm4EELi4E23TrivialOffsetCalculatorILi3EjESF_ILi1EjENS0_6memory15LoadWithoutCastENSI_16StoreWithoutCastEEEviT_T0_T2_T3_T4_T5_)
        .other          _ZN2at6native27unrolled_elementwise_kernelIZZZNS0_54_GLOBAL__N__d8c5977b_16_LinearAlgebra_cu_9e10b42f_321716addr_kernel_cudaERNS_14TensorIteratorERKN3c106ScalarES8_ENKUlvE_clEvENKUlvE4_clEvEUldddE0_St5arrayIPcLm4EELi4E23TrivialOffsetCalculatorILi3EjESF_ILi1EjENS0_6memory15LoadWithoutCastENSI_16StoreWithoutCastEEEviT_T0_T2_T3_T4_T5_,@"STO_CUDA_ENTRY STV_DEFAULT"
_ZN2at6native27unrolled_elementwise_kernelIZZZNS0_54_GLOBAL__N__d8c5977b_16_LinearAlgebra_cu_9e10b42f_321716addr_kernel_cudaERNS_14TensorIteratorERKN3c106ScalarES8_ENKUlvE_clEvENKUlvE4_clEvEUldddE0_St5arrayIPcLm4EELi4E23TrivialOffsetCalculatorILi3EjESF_ILi1EjENS0_6memory15LoadWithoutCastENSI_16StoreWithoutCastEEEviT_T0_T2_T3_T4_T5_:
.text._ZN2at6native27unrolled_elementwise_kernelIZZZNS0_54_GLOBAL__N__d8c5977b_16_LinearAlgebra_cu_9e10b42f_321716addr_kernel_cudaERNS_14TensorIteratorERKN3c106ScalarES8_ENKUlvE_clEvENKUlvE4_clEvEUldddE0_St5arrayIPcLm4EELi4E23TrivialOffsetCalculatorILi3EjESF_ILi1EjENS0_6memory15LoadWithoutCastENSI_16StoreWithoutCastEEEviT_T0_T2_T3_T4_T5_:
[----:B------:R-:W-:Y:S02]  /*0000*/  MOV R1, c[0x0][0x28] ;  /* 0x00000a0000017a02 */ /* 0x000fe40000000f00 */
[----:B------:R-:W0:Y:S01]  /*0010*/  S2R R0, SR_CTAID.X ;  /* 0x0000000000007919 */ /* 0x000e220000002500 */
[----:B------:R-:W-:Y:S01]  /*0020*/  IMAD.MOV.U32 R5, RZ, RZ, -0x200 ;  /* 0xfffffe00ff057424 */ /* 0x000fe200078e00ff */
[----:B------:R-:W-:Y:S01]  /*0030*/  CS2R R16, SRZ ;  /* 0x0000000000107805 */ /* 0x000fe2000001ff00 */
[----:B------:R-:W-:Y:S01]  /*0040*/  ULDC.64 UR4, c[0x0][0x118] ;  /* 0x0000460000047ab9 */ /* 0x000fe20000000a00 */
[----:B------:R-:W1:Y:S01]  /*0050*/  S2R R3, SR_TID.X ;  /* 0x0000000000037919 */ /* 0x000e620000002100 */
[----:B0-----:R-:W-:Y:S01]  /*0060*/  IMAD R2, R0, R5, c[0x0][0x160] ;  /* 0x0000580000027624 */ /* 0x001fe200078e0205 */
[----:B-1----:R-:W-:-:S04]  /*0070*/  MOV R5, R3 ;  /* 0x0000000300057202 */ /* 0x002fc80000000f00 */
[----:B------:R-:W-:-:S13]  /*0080*/  ISETP.GE.AND P0, PT, R3, R2, PT ;  /* 0x000000020300720c */ /* 0x000fda0003f06270 */
[----:B------:R-:W-:Y:S01]  /*0090*/  @!P0 IMAD R6, R0, 0x200, R5 ;  /* 0x0000020000068824 */ /* 0x000fe200078e0205 */
[----:B------:R-:W-:Y:S02]  /*00a0*/  @!P0 IADD3 R5, R5, 0x80, RZ ;  /* 0x0000008005058810 */ /* 0x000fe40007ffe0ff */
[----:B------:R-:W-:Y:S02]  /*00b0*/  @!P0 MOV R7, 0x8 ;  /* 0x0000000800078802 */ /* 0x000fe40000000f00 */
[----:B------:R-:W-:-:S03]  /*00c0*/  ISETP.GE.AND P2, PT, R5, R2, PT ;  /* 0x000000020500720c */ /* 0x000fc60003f46270 */
[CC--:B------:R-:W-:Y:S01]  /*00d0*/  @!P0 IMAD.WIDE.U32 R10, R6.reuse, R7.reuse, c[0x0][0x190] ;  /* 0x00006400060a8625 */ /* 0x0c0fe200078e0007 */
[----:B------:R-:W-:Y:S01]  /*00e0*/  CS2R R14, SRZ ;  /* 0x00000000000e7805 */ /* 0x000fe2000001ff00 */
[----:B------:R-:W-:Y:S02]  /*00f0*/  CS2R R8, SRZ ;  /* 0x0000000000087805 */ /* 0x000fe4000001ff00 */
[-C--:B------:R-:W-:Y:S01]  /*0100*/  @!P0 IMAD.WIDE.U32 R18, R6, R7.reuse, c[0x0][0x198] ;  /* 0x0000660006128625 */ /* 0x080fe200078e0007 */
[----:B------:R0:W2:Y:S05]  /*0110*/  @!P0 LDG.E.64 R16, [R10.64] ;  /* 0x000000040a108981 */ /* 0x0000aa000c1e1b00 */
[----:B------:R-:W-:Y:S01]  /*0120*/  @!P2 MOV R25, 0x8 ;  /* 0x000000080019a802 */ /* 0x000fe20000000f00 */
[----:B------:R-:W-:Y:S01]  /*0130*/  @!P2 IMAD R24, R0, 0x200, R5 ;  /* 0x000002000018a824 */ /* 0x000fe200078e0205 */
[----:B------:R1:W3:Y:S01]  /*0140*/  @!P0 LDG.E.64 R14, [R18.64] ;  /* 0x00000004120e8981 */ /* 0x0002e2000c1e1b00 */
[----:B------:R-:W-:Y:S01]  /*0150*/  @!P0 IMAD.WIDE.U32 R6, R6, R7, c[0x0][0x188] ;  /* 0x0000620006068625 */ /* 0x000fe200078e0007 */
[----:B0-----:R-:W-:-:S03]  /*0160*/  CS2R R10, SRZ ;  /* 0x00000000000a7805 */ /* 0x001fc6000001ff00 */
[CC--:B------:R-:W-:Y:S01]  /*0170*/  @!P2 IMAD.WIDE.U32 R26, R24.reuse, R25.reuse, c[0x0][0x190] ;  /* 0x00006400181aa625 */ /* 0x0c0fe200078e0019 */
[----:B------:R-:W-:Y:S01]  /*0180*/  @!P2 IADD3 R5, R5, 0x80, RZ ;  /* 0x000000800505a810 */ /* 0x000fe20007ffe0ff */
[----:B------:R0:W4:Y:S01]  /*0190*/  @!P0 LDG.E.64 R8, [R6.64] ;  /* 0x0000000406088981 */ /* 0x000122000c1e1b00 */
[----:B------:R-:W-:Y:S01]  /*01a0*/  CS2R R12, SRZ ;  /* 0x00000000000c7805 */ /* 0x000fe2000001ff00 */
[CC--:B------:R-:W-:Y:S01]  /*01b0*/  @!P2 IMAD.WIDE.U32 R22, R24.reuse, R25.reuse, c[0x0][0x188] ;  /* 0x000062001816a625 */ /* 0x0c0fe200078e0019 */
[----:B------:R-:W-:Y:S01]  /*01c0*/  ISETP.GE.AND P1, PT, R5, R2, PT ;  /* 0x000000020500720c */ /* 0x000fe20003f26270 */
[----:B------:R1:W4:Y:S02]  /*01d0*/  @!P2 LDG.E.64 R10, [R26.64] ;  /* 0x000000041a0aa981 */ /* 0x000324000c1e1b00 */
[----:B------:R-:W-:Y:S02]  /*01e0*/  @!P2 IMAD.WIDE.U32 R24, R24, R25, c[0x0][0x198] ;  /* 0x000066001818a625 */ /* 0x000fe400078e0019 */
[----:B------:R1:W4:Y:S01]  /*01f0*/  @!P2 LDG.E.64 R12, [R22.64] ;  /* 0x00000004160ca981 */ /* 0x000322000c1e1b00 */
[----:B0-----:R-:W-:-:S06]  /*0200*/  CS2R R6, SRZ ;  /* 0x0000000000067805 */ /* 0x001fcc000001ff00 */
[----:B------:R0:W4:Y:S01]  /*0210*/  @!P2 LDG.E.64 R6, [R24.64] ;  /* 0x000000041806a981 */ /* 0x000122000c1e1b00 */
[----:B------:R-:W-:Y:S01]  /*0220*/  @!P1 MOV R29, 0x8 ;  /* 0x00000008001d9802 */ /* 0x000fe20000000f00 */
[----:B------:R-:W-:Y:S01]  /*0230*/  @!P1 IMAD R4, R0, 0x200, R5 ;  /* 0x0000020000049824 */ /* 0x000fe200078e0205 */
[----:B-1----:R-:W-:-:S03]  /*0240*/  CS2R R18, SRZ ;  /* 0x0000000000127805 */ /* 0x002fc6000001ff00 */
[----:B------:R-:W-:Y:S01]  /*0250*/  @!P1 IMAD.WIDE.U32 R22, R4, R29, c[0x0][0x190] ;  /* 0x0000640004169625 */ /* 0x000fe200078e001d */
[----:B------:R-:W-:-:S03]  /*0260*/  CS2R R20, SRZ ;  /* 0x0000000000147805 */ /* 0x000fc6000001ff00 */
[CC--:B0-----:R-:W-:Y:S01]  /*0270*/  @!P1 IMAD.WIDE.U32 R24, R4.reuse, R29.reuse, c[0x0][0x198] ;  /* 0x0000660004189625 */ /* 0x0c1fe200078e001d */
[----:B------:R0:W4:Y:S01]  /*0280*/  @!P1 LDG.E.64 R18, [R22.64] ;  /* 0x0000000416129981 */ /* 0x000122000c1e1b00 */
[----:B------:R-:W-:Y:S02]  /*0290*/  CS2R R26, SRZ ;  /* 0x00000000001a7805 */ /* 0x000fe4000001ff00 */
[----:B------:R-:W-:Y:S01]  /*02a0*/  @!P1 IMAD.WIDE.U32 R28, R4, R29, c[0x0][0x188] ;  /* 0x00006200041c9625 */ /* 0x000fe200078e001d */
[----:B------:R1:W4:Y:S04]  /*02b0*/  @!P1 LDG.E.64 R20, [R24.64] ;  /* 0x0000000418149981 */ /* 0x000328000c1e1b00 */
[----:B------:R-:W4:Y:S01]  /*02c0*/  @!P1 LDG.E.64 R26, [R28.64] ;  /* 0x000000041c1a9981 */ /* 0x000f22000c1e1b00 */
[----:B------:R-:W-:-:S04]  /*02d0*/  @!P1 IADD3 R5, R5, 0x80, RZ ;  /* 0x0000008005059810 */ /* 0x000fc80007ffe0ff */
[----:B------:R-:W-:Y:S01]  /*02e0*/  ISETP.GE.AND P2, PT, R5, R2, PT ;  /* 0x000000020500720c */ /* 0x000fe20003f46270 */
[----:B-1----:R-:W-:-:S12]  /*02f0*/  CS2R R24, SRZ ;  /* 0x0000000000187805 */ /* 0x002fd8000001ff00 */
[----:B------:R-:W-:Y:S01]  /*0300*/  @!P2 IMAD R4, R0, 0x200, R5 ;  /* 0x000002000004a824 */ /* 0x000fe200078e0205 */
[----:B------:R-:W-:Y:S01]  /*0310*/  @!P2 MOV R5, 0x8 ;  /* 0x000000080005a802 */ /* 0x000fe20000000f00 */
[----:B0-----:R-:W-:Y:S01]  /*0320*/  CS2R R22, SRZ ;  /* 0x0000000000167805 */ /* 0x001fe2000001ff00 */
[----:B------:R-:W-:Y:S01]  /*0330*/  BSSY B0, `(.L_x_10561) ;  /* 0x0000022000007945 */ /* 0x000fe20003800000 */
[----:B--2---:R-:W3:-:S06]  /*0340*/  DMUL R16, R16, c[0x0][0x170] ;  /* 0x00005c0010107a28 */ /* 0x004ecc0000000000 */
[----:B---3--:R-:W4:-:S06]  /*0350*/  DMUL R14, R16, R14 ;  /* 0x0000000e100e7228 */ /* 0x008f0c0000000000 */
[----:B----4-:R0:W-:-:S04]  /*0360*/  DFMA R8, R8, c[0x0][0x168], R14 ;  /* 0x00005a0008087a2b */ /* 0x0101c8000000000e */
[----:B------:R-:W1:Y:S01]  /*0370*/  DMUL R10, R10, c[0x0][0x170] ;  /* 0x00005c000a0a7a28 */ /* 0x000e620000000000 */
[----:B0-----:R-:W-:-:S04]  /*0380*/  @!P2 IMAD.WIDE.U32 R14, R4, R5, c[0x0][0x190] ;  /* 0x00006400040ea625 */ /* 0x001fc800078e0005 */
[----:B------:R-:W-:Y:S01]  /*0390*/  @!P2 IMAD.WIDE.U32 R16, R4, R5, c[0x0][0x188] ;  /* 0x000062000410a625 */ /* 0x000fe200078e0005 */
[----:B------:R0:W5:Y:S04]  /*03a0*/  @!P2 LDG.E.64 R24, [R14.64] ;  /* 0x000000040e18a981 */ /* 0x000168000c1e1b00 */
[----:B------:R2:W5:Y:S01]  /*03b0*/  @!P2 LDG.E.64 R22, [R16.64] ;  /* 0x000000041016a981 */ /* 0x000562000c1e1b00 */
[----:B-1----:R1:W3:Y:S02]  /*03c0*/  DMUL R6, R10, R6 ;  /* 0x000000060a067228 */ /* 0x0022e40000000000 */
[----:B-1----:R-:W-:Y:S01]  /*03d0*/  @!P0 LEA R10, R0, R3, 0x9 ;  /* 0x00000003000a8211 */ /* 0x002fe200078e48ff */
[----:B------:R-:W-:Y:S02]  /*03e0*/  @!P0 IMAD.MOV.U32 R11, RZ, RZ, 0x8 ;  /* 0x00000008ff0b8424 */ /* 0x000fe400078e00ff */
[----:B0-----:R-:W-:Y:S01]  /*03f0*/  @!P2 IMAD.WIDE.U32 R14, R4, R5, c[0x0][0x198] ;  /* 0x00006600040ea625 */ /* 0x001fe200078e0005 */
[----:B---3--:R0:W-:Y:S01]  /*0400*/  DFMA R12, R12, c[0x0][0x168], R6 ;  /* 0x00005a000c0c7a2b */ /* 0x0081e20000000006 */
[----:B------:R-:W-:-:S02]  /*0410*/  CS2R R4, SRZ ;  /* 0x0000000000047805 */ /* 0x000fc4000001ff00 */
[----:B0-----:R-:W-:Y:S01]  /*0420*/  @!P0 IMAD.WIDE.U32 R6, R10, R11, c[0x0][0x180] ;  /* 0x000060000a068625 */ /* 0x001fe200078e000b */
[----:B------:R-:W-:-:S03]  /*0430*/  @!P0 IADD3 R3, R3, 0x80, RZ ;  /* 0x0000008003038810 */ /* 0x000fc60007ffe0ff */
[----:B------:R2:W5:Y:S04]  /*0440*/  @!P2 LDG.E.64 R4, [R14.64] ;  /* 0x000000040e04a981 */ /* 0x000568000c1e1b00 */
[----:B------:R2:W-:Y:S01]  /*0450*/  @!P0 STG.E.64 [R6.64], R8 ;  /* 0x0000000806008986 */ /* 0x0005e2000c101b04 */
[----:B------:R-:W-:Y:S01]  /*0460*/  ISETP.GE.AND P1, PT, R3, R2, PT ;  /* 0x000000020300720c */ /* 0x000fe20003f26270 */
[----:B------:R-:W0:-:S06]  /*0470*/  DMUL R18, R18, c[0x0][0x170] ;  /* 0x00005c0012127a28 */ /* 0x000e0c0000000000 */
[----:B0-----:R-:W0:-:S06]  /*0480*/  DMUL R18, R18, R20 ;  /* 0x0000001412127228 */ /* 0x001e0c0000000000 */
[----:B0-----:R2:W0:Y:S01]  /*0490*/  DFMA R18, R26, c[0x0][0x168], R18 ;  /* 0x00005a001a127a2b */ /* 0x0014220000000012 */
[----:B------:R-:W-:Y:S05]  /*04a0*/  @P1 BRA `(.L_x_10562) ;  /* 0x000000a000001947 */ /* 0x000fea0003800000 */
[----:B--2---:R-:W-:Y:S02]  /*04b0*/  LEA R6, R0, R3, 0x9 ;  /* 0x0000000300067211 */ /* 0x004fe400078e48ff */
[----:B------:R-:W-:Y:S02]  /*04c0*/  IADD3 R3, R3, 0x80, RZ ;  /* 0x0000008003037810 */ /* 0x000fe40007ffe0ff */
[----:B------:R-:W-:Y:S02]  /*04d0*/  MOV R9, 0x8 ;  /* 0x0000000800097802 */ /* 0x000fe40000000f00 */
[----:B------:R-:W-:-:S03]  /*04e0*/  ISETP.GE.AND P0, PT, R3, R2, PT ;  /* 0x000000020300720c */ /* 0x000fc60003f06270 */
[----:B------:R-:W-:-:S05]  /*04f0*/  IMAD.WIDE.U32 R6, R6, R9, c[0x0][0x180] ;  /* 0x0000600006067625 */ /* 0x000fca00078e0009 */
[----:B------:R1:W-:Y:S05]  /*0500*/  STG.E.64 [R6.64], R12 ;  /* 0x0000000c06007986 */ /* 0x0003ea000c101b04 */
[----:B------:R-:W-:Y:S01]  /*0510*/  @!P0 IMAD R8, R0, 0x200, R3 ;  /* 0x0000020000088824 */ /* 0x000fe200078e0203 */
[----:B------:R-:W-:-:S03]  /*0520*/  @!P0 IADD3 R3, R3, 0x80, RZ ;  /* 0x0000008003038810 */ /* 0x000fc60007ffe0ff */
[----:B------:R-:W-:-:S05]  /*0530*/  @!P0 IMAD.WIDE.U32 R8, R8, R9, c[0x0][0x180] ;  /* 0x0000600008088625 */ /* 0x000fca00078e0009 */
[----:B0-----:R1:W-:Y:S02]  /*0540*/  @!P0 STG.E.64 [R8.64], R18 ;  /* 0x0000001208008986 */ /* 0x0013e4000c101b04 */
.L_x_10562:
[----:B------:R-:W-:Y:S05]  /*0550*/  BSYNC B0 ;  /* 0x0000000000007941 */ /* 0x000fea0003800000 */
.L_x_10561:
[----:B------:R-:W-:Y:S01]  /*0560*/  ISETP.GE.AND P0, PT, R3, R2, PT ;  /* 0x000000020300720c */ /* 0x000fe20003f06270 */
[----:B-----5:R-:W3:-:S06]  /*0570*/  DMUL R24, R24, c[0x0][0x170] ;  /* 0x00005c0018187a28 */ /* 0x020ecc0000000000 */
[----:B---3--:R3:W4:-:S06]  /*0580*/  DMUL R4, R24, R4 ;  /* 0x0000000418047228 */ /* 0x00870c0000000000 */
[----:B------:R-:W-:Y:S05]  /*0590*/  @P0 EXIT ;  /* 0x000000000000094d */ /* 0x000fea0003800000 */
[----:B---34-:R-:W-:Y:S01]  /*05a0*/  LEA R3, R0, R3, 0x9 ;  /* 0x0000000300037211 */ /* 0x018fe200078e48ff */
[----:B------:R-:W3:Y:S01]  /*05b0*/  DFMA R4, R22, c[0x0][0x168], R4 ;  /* 0x00005a0016047a2b */ /* 0x000ee20000000004 */
[----:B------:R-:W-:-:S05]  /*05c0*/  MOV R2, 0x8 ;  /* 0x0000000800027802 */ /* 0x000fca0000000f00 */
[----:B------:R-:W-:-:S05]  /*05d0*/  IMAD.WIDE.U32 R2, R3, R2, c[0x0][0x180] ;  /* 0x0000600003027625 */ /* 0x000fca00078e0002 */
[----:B---3--:R-:W-:Y:S01]  /*05e0*/  STG.E.64 [R2.64], R4 ;  /* 0x0000000402007986 */ /* 0x008fe2000c101b04 */
[----:B------:R-:W-:Y:S05]  /*05f0*/  EXIT ;  /* 0x000000000000794d */ /* 0x000fea0003800000 */
.L_x_10563:
        /* <DEDUP_REMOVED lines=16> */
.L_x_22982:


//--------------------- .text._ZN2at6native29vectorized_elementwise_kernelILi2EZZZNS0_54_GLOBAL__N__d8c5977b_16_LinearAlgebra_cu_9e10b42f_321716addr_kernel_cudaERNS_14TensorIteratorERKN3c106ScalarES8_ENKUlvE_clEvENKUlvE4_clEvEUldddE0_St5arrayIPcLm4EEEEviT0_T1_ --------------------------
	.section	.text._ZN2at6native29vectorized_elementwise_kernelILi2EZZZNS0_54_GLOBAL__N__d8c5977b_16_LinearAlgebra_cu_9e10b42f_321716addr_kernel_cudaERNS_14TensorIteratorERKN3c106ScalarES8_ENKUlvE_clEvENKUlvE4_clEvEUldddE0_St5arrayIPcLm4EEEEviT0_T1_,"ax",@progbits
	.sectioninfo	@"SHI_REGISTERS=40"
	.align	128
        .global         _ZN2at6native29vectorized_elementwise_kernelILi2EZZZNS0_54_GLOBAL__N__d8c5977b_16_LinearAlgebra_cu_9e10b42f_321716addr_kernel_cudaERNS_14TensorIteratorERKN3c106ScalarES8_ENKUlvE_clEvENKUlvE4_clEvEUldddE0_St5arrayIPcLm4EEEEviT0_T1_
        .type           _ZN2at6native29vectorized_elementwise_kernelILi2EZZZNS0_54_GLOBAL__N__d8c5977b_16_LinearAlgebra_cu_9e10b42f_321716addr_kernel_cudaERNS_14TensorIteratorERKN3c106ScalarES8_ENKUlvE_clEvENKUlvE4_clEvEUldddE0_St5arrayIPcLm4EEEEviT0_T1_,@function
        .size           _ZN2at6native29vectorized_elementwise_kernelILi2EZZZNS0_54_GLOBAL__N__d8c5977b_16_LinearAlgebra_cu_9e10b42f_321716addr_kernel_cudaERNS_14TensorIteratorERKN3c106ScalarES8_ENKUlvE_clEvENKUlvE4_clEvEUldddE0_St5arrayIPcLm4EEEEviT0_T1_,(.L_x_22983 - _ZN2at6native29vectorized_elementwise_kernelILi2EZZZNS0_54_GLOBAL__N__d8c5977b_16_LinearAlgebra_cu_9e10b42f_321716addr_kernel_cudaERNS_14TensorIteratorERKN3c106ScalarES8_ENKUlvE_clEvENKUlvE4_clEvEUldddE0_St5arrayIPcLm4EEEEviT0_T1_)
        .other          _ZN2at6native29vectorized_elementwise_kernelILi2EZZZNS0_54_GLOBAL__N__d8c5977b_16_LinearAlgebra_cu_9e10b42f_321716addr_kernel_cudaERNS_14TensorIteratorERKN3c106ScalarES8_ENKUlvE_clEvENKUlvE4_clEvEUldddE0_St5arrayIPcLm4EEEEviT0_T1_,@"STO_CUDA_ENTRY STV_DEFAULT"
_ZN2at6native29vectorized_elementwise_kernelILi2EZZZNS0_54_GLOBAL__N__d8c5977b_16_LinearAlgebra_cu_9e10b42f_321716addr_kernel_cudaERNS_14TensorIteratorERKN3c106ScalarES8_ENKUlvE_clEvENKUlvE4_clEvEUldddE0_St5arrayIPcLm4EEEEviT0_T1_:
.text._ZN2at6native29vectorized_elementwise_kernelILi2EZZZNS0_54_GLOBAL__N__d8c5977b_16_LinearAlgebra_cu_9e10b42f_321716addr_kernel_cudaERNS_14TensorIteratorERKN3c106ScalarES8_ENKUlvE_clEvENKUlvE4_clEvEUldddE0_St5arrayIPcLm4EEEEviT0_T1_:
[----:B------:R-:W-:Y:S02]  /*0000*/  MOV R1, c[0x0][0x28] ;  /* 0x00000a0000017a02 */ /* 0x000fe40000000f00 */
[----:B------:R-:W0:Y:S01]  /*0010*/  S2R R3, SR_CTAID.X ;  /* 0x0000000000037919 */ /* 0x000e220000002500 */
[----:B------:R-:W-:Y:S01]  /*0020*/  ULDC.64 UR4, c[0x0][0x118] ;  /* 0x0000460000047ab9 */ /* 0x000fe20000000a00 */
[----:B0-----:R-:W-:-:S05]  /*0030*/  IMAD.SHL.U32 R3, R3, 0x400, RZ ;  /* 0x0000040003037824 */ /* 0x001fca00078e00ff */
        /* <DEDUP_REMOVED lines=8> */
[----:B------:R-:W2:Y:S01]  /*00c0*/  LDG.E.128 R4, [R32.64+0x800] ;  /* 0x0008000420047981 */ /* 0x000ea2000c1e1d00 */
[----:B------:R-:W-:-:S03]  /*00d0*/  IMAD.WIDE.U32 R36, R2, 0x10, R36 ;  /* 0x0000001002247825 */ /* 0x000fc600078e0024 */
[----:B------:R-:W3:Y:S04]  /*00e0*/  LDG.E.128 R12, [R32.64] ;  /* 0x00000004200c7981 */ /* 0x000ee8000c1e1d00 */
[----:B------:R-:W4:Y:S04]  /*00f0*/  LDG.E.128 R8, [R36.64+0x800] ;  /* 0x0008000424087981 */ /* 0x000f28000c1e1d00 */
[----:B------:R-:W5:Y:S01]  /*0100*/  LDG.E.128 R16, [R36.64] ;  /* 0x0000000424107981 */ /* 0x000f62000c1e1d00 */
[----:B--2---:R-:W4:-:S04]  /*0110*/  DMUL R4, R4, c[0x0][0x170] ;  /* 0x00005c0004047a28 */ /* 0x004f080000000000 */
[----:B------:R-:W0:-:S04]  /*0120*/  DMUL R6, R6, c[0x0][0x170] ;  /* 0x00005c0006067a28 */ /* 0x000e080000000000 */
[----:B---3--:R-:W5:-:S04]  /*0130*/  DMUL R12, R12, c[0x0][0x170] ;  /* 0x00005c000c0c7a28 */ /* 0x008f480000000000 */
[----:B------:R-:W1:-:S04]  /*0140*/  DMUL R14, R14, c[0x0][0x170] ;  /* 0x00005c000e0e7a28 */ /* 0x000e480000000000 */
[----:B----4-:R-:W-:-:S04]  /*0150*/  DMUL R20, R8, R4 ;  /* 0x0000000408147228 */ /* 0x010fc80000000000 */
[----:B0-----:R0:W-:Y:S02]  /*0160*/  DMUL R34, R10, R6 ;  /* 0x000000060a227228 */ /* 0x0011e40000000000 */
[----:B0-----:R-:W2:Y:S02]  /*0170*/  LDG.E.128 R4, [R32.64+0x1800] ;  /* 0x0018000420047981 */ /* 0x001ea4000c1e1d00 */
[----:B-----5:R-:W-:Y:S02]  /*0180*/  DMUL R24, R16, R12 ;  /* 0x0000000c10187228 */ /* 0x020fe40000000000 */
[----:B------:R0:W3:Y:S02]  /*0190*/  LDG.E.128 R8, [R36.64+0x1800] ;  /* 0x0018000424087981 */ /* 0x0000e4000c1e1d00 */
[----:B-1----:R1:W-:Y:S02]  /*01a0*/  DMUL R28, R18, R14 ;  /* 0x0000000e121c7228 */ /* 0x0023e40000000000 */
[----:B-1----:R-:W4:Y:S04]  /*01b0*/  LDG.E.128 R12, [R32.64+0x1000] ;  /* 0x00100004200c7981 */ /* 0x002f28000c1e1d00 */
[----:B------:R0:W5:Y:S01]  /*01c0*/  LDG.E.128 R16, [R36.64+0x1000] ;  /* 0x0010000424107981 */ /* 0x000162000c1e1d00 */
[----:B--2---:R1:W-:-:S02]  /*01d0*/  DMUL R30, R4, c[0x0][0x170] ;  /* 0x00005c00041e7a28 */ /* 0x0043c40000000000 */
[----:B-1----:R-:W-:Y:S02]  /*01e0*/  IMAD.WIDE R4, R3, R0, c[0x0][0x188] ;  /* 0x0000620003047625 */ /* 0x002fe400078e0200 */
[----:B------:R-:W-:-:S04]  /*01f0*/  DMUL R6, R6, c[0x0][0x170] ;  /* 0x00005c0006067a28 */ /* 0x000fc80000000000 */
[----:B----4-:R-:W5:Y:S01]  /*0200*/  DMUL R12, R12, c[0x0][0x170] ;  /* 0x00005c000c0c7a28 */ /* 0x010f620000000000 */
[----:B0-----:R-:W-:-:S03]  /*0210*/  IMAD.WIDE.U32 R36, R2, 0x10, R4 ;  /* 0x0000001002247825 */ /* 0x001fc600078e0004 */
[----:B------:R-:W0:-:S04]  /*0220*/  DMUL R14, R14, c[0x0][0x170] ;  /* 0x00005c000e0e7a28 */ /* 0x000e080000000000 */
[----:B-----5:R-:W-:-:S04]  /*0230*/  DMUL R22, R16, R12 ;  /* 0x0000000c10167228 */ /* 0x020fc80000000000 */
[----:B0-----:R0:W1:Y:S02]  /*0240*/  DMUL R26, R18, R14 ;  /* 0x0000000e121a7228 */ /* 0x0010640000000000 */
[----:B0-----:R-:W2:Y:S02]  /*0250*/  LDG.E.128 R16, [R36.64+0x800] ;  /* 0x0008000424107981 */ /* 0x001ea4000c1e1d00 */
[----:B---3--:R-:W-:Y:S02]  /*0260*/  DMUL R30, R8, R30 ;  /* 0x0000001e081e7228 */ /* 0x008fe40000000000 */
[----:B------:R-:W3:Y:S02]  /*0270*/  LDG.E.128 R12, [R36.64+0x1800] ;  /* 0x00180004240c7981 */ /* 0x000ee4000c1e1d00 */
[----:B------:R0:W3:Y:S02]  /*0280*/  DMUL R32, R10, R6 ;  /* 0x000000060a207228 */ /* 0x0000e40000000000 */
[----:B0-----:R-:W4:Y:S04]  /*0290*/  LDG.E.128 R4, [R36.64] ;  /* 0x0000000424047981 */ /* 0x001f28000c1e1d00 */
[----:B------:R-:W1:Y:S01]  /*02a0*/  LDG.E.128 R8, [R36.64+0x1000] ;  /* 0x0010000424087981 */ /* 0x000e62000c1e1d00 */
[----:B--2---:R0:W-:-:S02]  /*02b0*/  DFMA R16, R16, c[0x0][0x168], R20 ;  /* 0x00005a0010107a2b */ /* 0x0041c40000000014 */
[----:B0-----:R-:W-:Y:S02]  /*02c0*/  IMAD.WIDE.U32 R20, R3, R0, c[0x0][0x180] ;  /* 0x0000600003147625 */ /* 0x001fe400078e0000 */
[----:B------:R-:W-:-:S04]  /*02d0*/  DFMA R18, R18, c[0x0][0x168], R34 ;  /* 0x00005a0012127a2b */ /* 0x000fc80000000022 */
[----:B----4-:R-:W-:Y:S01]  /*02e0*/  DFMA R6, R6, c[0x0][0x168], R28 ;  /* 0x00005a0006067a2b */ /* 0x010fe2000000001c */
[----:B------:R-:W-:-:S03]  /*02f0*/  IMAD.WIDE R20, R2, 0x10, R20 ;  /* 0x0000001002147825 */ /* 0x000fc600078e0214 */
[----:B------:R-:W0:-:S04]  /*0300*/  DFMA R4, R4, c[0x0][0x168], R24 ;  /* 0x00005a0004047a2b */ /* 0x000e080000000018 */
[----:B-1----:R-:W-:-:S04]  /*0310*/  DFMA R10, R10, c[0x0][0x168], R26 ;  /* 0x00005a000a0a7a2b */ /* 0x002fc8000000001a */
[----:B------:R-:W1:-:S04]  /*0320*/  DFMA R8, R8, c[0x0][0x168], R22 ;  /* 0x00005a0008087a2b */ /* 0x000e480000000016 */
[----:B---3--:R-:W-:-:S04]  /*0330*/  DFMA R14, R14, c[0x0][0x168], R32 ;  /* 0x00005a000e0e7a2b */ /* 0x008fc80000000020 */
[----:B------:R-:W2:Y:S01]  /*0340*/  DFMA R12, R12, c[0x0][0x168], R30 ;  /* 0x00005a000c0c7a2b */ /* 0x000ea2000000001e */
[----:B0-----:R-:W-:Y:S04]  /*0350*/  STG.E.128 [R20.64], R4 ;  /* 0x0000000414007986 */ /* 0x001fe8000c101d04 */
[----:B------:R-:W-:Y:S04]  /*0360*/  STG.E.128 [R20.64+0x800], R16 ;  /* 0x0008001014007986 */ /* 0x000fe8000c101d04 */
[----:B-1----:R-:W-:Y:S04]  /*0370*/  STG.E.128 [R20.64+0x1000], R8 ;  /* 0x0010000814007986 */ /* 0x002fe8000c101d04 */
[----:B--2---:R-:W-:Y:S01]  /*0380*/  STG.E.128 [R20.64+0x1800], R12 ;  /* 0x0018000c14007986 */ /* 0x004fe2000c101d04 */
[----:B------:R-:W-:Y:S05]  /*0390*/  EXIT ;  /* 0x000000000000794d */ /* 0x000fea0003800000 */
.L_x_10564:
[----:B------:R-:W0:Y:S01]  /*03a0*/  S2R R2, SR_TID.X ;  /* 0x0000000000027919 */ /* 0x000e220000002100 */
[----:B------:R-:W-:Y:S01]  /*03b0*/  CS2R R14, SRZ ;  /* 0x00000000000e7805 */ /* 0x000fe2000001ff00 */
[----:B------:R-:W-:Y:S01]  /*03c0*/  CS2R R10, SRZ ;  /* 0x00000000000a7805 */ /* 0x000fe2000001ff00 */
[----:B------:R-:W-:Y:S01]  /*03d0*/  CS2R R24, SRZ ;  /* 0x0000000000187805 */ /* 0x000fe2000001ff00 */
[----:B0-----:R-:W-:Y:S01]  /*03e0*/  ISETP.GE.AND P0, PT, R2, R0, PT ;  /* 0x000000000200720c */ /* 0x001fe20003f06270 */
[----:B------:R-:W-:-:S12]  /*03f0*/  IMAD.MOV.U32 R6, RZ, RZ, R2 ;  /* 0x000000ffff067224 */ /* 0x000fd800078e0002 */
[----:B------:R-:W-:Y:S01]  /*0400*/  @!P0 IADD3 R30, R3, R6, RZ ;  /* 0x00000006031e8210 */ /* 0x000fe20007ffe0ff */
[----:B------:R-:W-:Y:S01]  /*0410*/  @!P0 IMAD.MOV.U32 R31, RZ, RZ, 0x8 ;  /* 0x00000008ff1f8424 */ /* 0x000fe200078e00ff */
[----:B------:R-:W-:-:S03]  /*0420*/  @!P0 IADD3 R6, R6, 0x80, RZ ;  /* 0x0000008006068810 */ /* 0x000fc60007ffe0ff */
[-C--:B------:R-:W-:Y:S01]  /*0430*/  @!P0 IMAD.WIDE.U32 R20, R30, R31.reuse, c[0x0][0x190] ;  /* 0x000064001e148625 */ /* 0x080fe200078e001f */
[----:B------:R-:W-:Y:S01]  /*0440*/  ISETP.GE.AND P1, PT, R6, R0, PT ;  /* 0x000000000600720c */ /* 0x000fe20003f26270 */
[----:B------:R-:W-:Y:S02]  /*0450*/  CS2R R16, SRZ ;  /* 0x0000000000107805 */ /* 0x000fe4000001ff00 */
[----:B------:R-:W-:Y:S01]  /*0460*/  @!P0 IMAD.WIDE.U32 R22, R30, R31, c[0x0][0x198] ;  /* 0x000066001e168625 */ /* 0x000fe200078e001f */
[----:B------:R0:W2:Y:S09]  /*0470*/  @!P0 LDG.E.64 R14, [R20.64] ;  /* 0x00000004140e8981 */ /* 0x0000b2000c1e1b00 */
[----:B------:R-:W-:Y:S01]  /*0480*/  @!P1 IADD3 R4, R3, R6, RZ ;  /* 0x0000000603049210 */ /* 0x000fe20007ffe0ff */
[----:B------:R-:W-:Y:S01]  /*0490*/  @!P1 IMAD.MOV.U32 R5, RZ, RZ, 0x8 ;  /* 0x00000008ff059424 */ /* 0x000fe200078e00ff */
[----:B------:R-:W-:Y:S01]  /*04a0*/  @!P1 IADD3 R6, R6, 0x80, RZ ;  /* 0x0000008006069810 */ /* 0x000fe20007ffe0ff */
[----:B------:R1:W3:Y:S02]  /*04b0*/  @!P0 LDG.E.64 R24, [R22.64] ;  /* 0x0000000416188981 */ /* 0x0002e4000c1e1b00 */
[----:B------:R-:W-:Y:S01]  /*04c0*/  @!P1 IMAD.WIDE.U32 R26, R4, R5, c[0x0][0x190] ;  /* 0x00006400041a9625 */ /* 0x000fe200078e0005 */
[----:B------:R-:W-:-:S03]  /*04d0*/  ISETP.GE.AND P3, PT, R6, R0, PT ;  /* 0x000000000600720c */ /* 0x000fc60003f66270 */
[----:B------:R-:W-:Y:S01]  /*04e0*/  @!P1 IMAD.WIDE.U32 R12, R4, R5, c[0x0][0x198] ;  /* 0x00006600040c9625 */ /* 0x000fe200078e0005 */
[----:B------:R4:W5:Y:S01]  /*04f0*/  @!P1 LDG.E.64 R10, [R26.64] ;  /* 0x000000041a0a9981 */ /* 0x000962000c1e1b00 */
[----:B------:R-:W-:Y:S01]  /*0500*/  CS2R R8, SRZ ;  /* 0x0000000000087805 */ /* 0x000fe2000001ff00 */
[----:B------:R-:W-:Y:S01]  /*0510*/  CS2R R18, SRZ ;  /* 0x0000000000127805 */ /* 0x000fe2000001ff00 */
[----:B------:R-:W-:Y:S01]  /*0520*/  @!P0 IMAD.WIDE.U32 R30, R30, R31, c[0x0][0x188] ;  /* 0x000062001e1e8625 */ /* 0x000fe200078e001f */
[----:B------:R1:W5:Y:S01]  /*0530*/  @!P1 LDG.E.64 R16, [R12.64] ;  /* 0x000000040c109981 */ /* 0x000362000c1e1b00 */
[----:B0-----:R-:W-:Y:S02]  /*0540*/  CS2R R20, SRZ ;  /* 0x0000000000147805 */ /* 0x001fe4000001ff00 */
[----:B------:R-:W-:Y:S01]  /*0550*/  @!P1 IMAD.WIDE.U32 R4, R4, R5, c[0x0][0x188] ;  /* 0x0000620004049625 */ /* 0x000fe200078e0005 */
[----:B------:R0:W5:Y:S01]  /*0560*/  @!P0 LDG.E.64 R8, [R30.64] ;  /* 0x000000041e088981 */ /* 0x000162000c1e1b00 */
[----:B----4-:R-:W-:-:S02]  /*0570*/  @!P3 IADD3 R26, R3, R6, RZ ;  /* 0x00000006031ab210 */ /* 0x010fc40007ffe0ff */
[----:B------:R-:W-:Y:S01]  /*0580*/  @!P3 IMAD.MOV.U32 R27, RZ, RZ, 0x8 ;  /* 0x00000008ff1bb424 */ /* 0x000fe200078e00ff */
[----:B------:R4:W5:Y:S03]  /*0590*/  @!P1 LDG.E.64 R18, [R4.64] ;  /* 0x0000000404129981 */ /* 0x000966000c1e1b00 */
[----:B------:R-:W-:Y:S01]  /*05a0*/  @!P3 IMAD.WIDE.U32 R32, R26, R27, c[0x0][0x190] ;  /* 0x000064001a20b625 */ /* 0x000fe200078e001b */
[----:B-1----:R-:W-:-:S03]  /*05b0*/  CS2R R22, SRZ ;  /* 0x0000000000167805 */ /* 0x002fc6000001ff00 */
[CC--:B------:R-:W-:Y:S01]  /*05c0*/  @!P3 IMAD.WIDE.U32 R28, R26.reuse, R27.reuse, c[0x0][0x198] ;  /* 0x000066001a1cb625 */ /* 0x0c0fe200078e001b */
[----:B------:R-:W5:Y:S04]  /*05d0*/  @!P3 LDG.E.64 R20, [R32.64] ;  /* 0x000000042014b981 */ /* 0x000f68000c1e1b00 */
[----:B------:R1:W5:Y:S01]  /*05e0*/  @!P3 LDG.E.64 R22, [R28.64] ;  /* 0x000000041c16b981 */ /* 0x000362000c1e1b00 */
[----:B------:R-:W-:Y:S01]  /*05f0*/  CS2R R12, SRZ ;  /* 0x00000000000c7805 */ /* 0x000fe2000001ff00 */
[----:B------:R-:W-:-:S05]  /*0600*/  @!P3 IMAD.WIDE.U32 R26, R26, R27, c[0x0][0x188] ;  /* 0x000062001a1ab625 */ /* 0x000fca00078e001b */
[----:B------:R0:W5:Y:S01]  /*0610*/  @!P3 LDG.E.64 R12, [R26.64] ;  /* 0x000000041a0cb981 */ /* 0x000162000c1e1b00 */
[----:B------:R-:W-:-:S04]  /*0620*/  @!P3 IADD3 R6, R6, 0x80, RZ ;  /* 0x000000800606b810 */ /* 0x000fc80007ffe0ff */
[----:B------:R-:W-:-:S13]  /*0630*/  ISETP.GE.AND P2, PT, R6, R0, PT ;  /* 0x000000000600720c */ /* 0x000fda0003f46270 */
[----:B----4-:R-:W-:Y:S02]  /*0640*/  @!P2 IADD3 R4, R3, R6, RZ ;  /* 0x000000060304a210 */ /* 0x010fe40007ffe0ff */
[----:B------:R-:W-:-:S04]  /*0650*/  @!P2 IADD3 R6, R6, 0x80, RZ ;  /* 0x000000800606a810 */ /* 0x000fc80007ffe0ff */
[----:B------:R-:W-:Y:S02]  /*0660*/  ISETP.GE.AND P1, PT, R6, R0, PT ;  /* 0x000000000600720c */ /* 0x000fe40003f26270 */
[----:B------:R-:W-:-:S05]  /*0670*/  @!P2 MOV R7, 0x8 ;  /* 0x000000080007a802 */ /* 0x000fca0000000f00 */
[----:B0-----:R-:W-:-:S06]  /*0680*/  @!P2 IMAD.WIDE.U32 R30, R4, R7, c[0x0][0x198] ;  /* 0x00006600041ea625 */ /* 0x001fcc00078e0007 */
[----:B------:R-:W-:Y:S01]  /*0690*/  @!P1 MOV R5, 0x8 ;  /* 0x0000000800059802 */ /* 0x000fe20000000f00 */
[----:B-1----:R-:W-:-:S04]  /*06a0*/  @!P1 IMAD.IADD R28, R3, 0x1, R6 ;  /* 0x00000001031c9824 */ /* 0x002fc800078e0206 */
[----:B------:R-:W-:Y:S01]  /*06b0*/  @!P1 IMAD.WIDE.U32 R26, R28, R5, c[0x0][0x190] ;  /* 0x000064001c1a9625 */ /* 0x000fe200078e0005 */
[----:B--2---:R-:W3:-:S06]  /*06c0*/  DMUL R14, R14, c[0x0][0x170] ;  /* 0x00005c000e0e7a28 */ /* 0x004ecc0000000000 */
[----:B---3--:R0:W-:-:S04]  /*06d0*/  DMUL R14, R14, R24 ;  /* 0x000000180e0e7228 */ /* 0x0081c80000000000 */
[----:B-----5:R-:W1:Y:S01]  /*06e0*/  DMUL R10, R10, c[0x0][0x170] ;  /* 0x00005c000a0a7a28 */ /* 0x020e620000000000 */
[----:B0-----:R-:W-:-:S05]  /*06f0*/  @!P2 IMAD.WIDE.U32 R24, R4, R7, c[0x0][0x190] ;  /* 0x000064000418a625 */ /* 0x001fca00078e0007 */
[----:B-1----:R0:W1:Y:S02]  /*0700*/  DMUL R10, R10, R16 ;  /* 0x000000100a0a7228 */ /* 0x0020640000000000 */
[----:B0-----:R-:W-:Y:S02]  /*0710*/  CS2R R16, SRZ ;  /* 0x0000000000107805 */ /* 0x001fe4000001ff00 */
[----:B------:R0:W-:Y:S02]  /*0720*/  DFMA R14, R8, c[0x0][0x168], R14 ;  /* 0x00005a00080e7a2b */ /* 0x0001e4000000000e */
[----:B0-----:R-:W-:Y:S02]  /*0730*/  CS2R R8, SRZ ;  /* 0x0000000000087805 */ /* 0x001fe4000001ff00 */
[----:B------:R0:W2:Y:S01]  /*0740*/  @!P2 LDG.E.64 R16, [R24.64] ;  /* 0x000000041810a981 */ /* 0x0000a2000c1e1b00 */
[----:B-1----:R1:W-:Y:S02]  /*0750*/  DFMA R10, R18, c[0x0][0x168], R10 ;  /* 0x00005a00120a7a2b */ /* 0x0023e4000000000a */
[----:B-1----:R-:W-:Y:S01]  /*0760*/  CS2R R18, SRZ ;  /* 0x0000000000127805 */ /* 0x002fe2000001ff00 */
[----:B------:R1:W3:Y:S01]  /*0770*/  @!P2 LDG.E.64 R8, [R30.64] ;  /* 0x000000041e08a981 */ /* 0x0002e2000c1e1b00 */
[----:B------:R-:W4:-:S04]  /*0780*/  DMUL R20, R20, c[0x0][0x170] ;  /* 0x00005c0014147a28 */ /* 0x000f080000000000 */
[----:B------:R5:W3:Y:S01]  /*0790*/  @!P1 LDG.E.64 R18, [R26.64] ;  /* 0x000000041a129981 */ /* 0x000ae2000c1e1b00 */
[----:B0-----:R-:W-:Y:S01]  /*07a0*/  @!P1 IMAD.WIDE.U32 R24, R28, R5, c[0x0][0x198] ;  /* 0x000066001c189625 */ /* 0x001fe200078e0005 */
[----:B----4-:R0:W4:Y:S02]  /*07b0*/  DMUL R20, R20, R22 ;  /* 0x0000001614147228 */ /* 0x0101240000000000 */
[----:B0-----:R-:W-:-:S06]  /*07c0*/  CS2R R22, SRZ ;  /* 0x0000000000167805 */ /* 0x001fcc000001ff00 */
[----:B------:R0:W3:Y:S01]  /*07d0*/  @!P1 LDG.E.64 R22, [R24.64] ;  /* 0x0000000418169981 */ /* 0x0000e2000c1e1b00 */
[----:B----4-:R4:W-:Y:S01]  /*07e0*/  DFMA R12, R12, c[0x0][0x168], R20 ;  /* 0x00005a000c0c7a2b */ /* 0x0109e20000000014 */
[----:B-1----:R-:W-:Y:S01]  /*07f0*/  @!P2 IMAD.WIDE.U32 R30, R4, R7, c[0x0][0x188] ;  /* 0x00006200041ea625 */ /* 0x002fe200078e0007 */
[----:B----4-:R-:W-:-:S06]  /*0800*/  CS2R R20, SRZ ;  /* 0x0000000000147805 */ /* 0x010fcc000001ff00 */
[----:B------:R-:W4:Y:S01]  /*0810*/  @!P2 LDG.E.64 R20, [R30.64] ;  /* 0x000000041e14a981 */ /* 0x000f22000c1e1b00 */
[----:B------:R-:W-:-:S04]  /*0820*/  @!P1 IADD3 R6, R6, 0x80, RZ ;  /* 0x0000008006069810 */ /* 0x000fc80007ffe0ff */
[----:B------:R-:W-:Y:S01]  /*0830*/  ISETP.GE.AND P3, PT, R6, R0, PT ;  /* 0x000000000600720c */ /* 0x000fe20003f66270 */
[----:B------:R-:W-:Y:S01]  /*0840*/  @!P1 IMAD.WIDE.U32 R28, R28, R5, c[0x0][0x188] ;  /* 0x000062001c1c9625 */ /* 0x000fe200078e0005 */
[----:B-----5:R-:W-:Y:S01]  /*0850*/  CS2R R26, SRZ ;  /* 0x00000000001a7805 */ /* 0x020fe2000001ff00 */
[----:B0-----:R-:W-:-:S05]  /*0860*/  CS2R R24, SRZ ;  /* 0x0000000000187805 */ /* 0x001fca000001ff00 */
[----:B------:R-:W5:Y:S05]  /*0870*/  @!P1 LDG.E.64 R26, [R28.64] ;  /* 0x000000041c1a9981 */ /* 0x000f6a000c1e1b00 */
[----:B------:R-:W-:Y:S01]  /*0880*/  @!P3 IADD3 R4, R3, R6, RZ ;  /* 0x000000060304b210 */ /* 0x000fe20007ffe0ff */
[----:B------:R-:W-:-:S04]  /*0890*/  @!P3 IMAD.MOV.U32 R5, RZ, RZ, 0x8 ;  /* 0x00000008ff05b424 */ /* 0x000fc800078e00ff */
[----:B------:R-:W-:Y:S01]  /*08a0*/  @!P3 IMAD.WIDE.U32 R32, R4, R5, c[0x0][0x190] ;  /* 0x000064000420b625 */ /* 0x000fe200078e0005 */
[----:B--2---:R-:W3:-:S06]  /*08b0*/  DMUL R16, R16, c[0x0][0x170] ;  /* 0x00005c0010107a28 */ /* 0x004ecc0000000000 */
[----:B---3--:R0:W-:Y:S02]  /*08c0*/  DMUL R8, R16, R8 ;  /* 0x0000000810087228 */ /* 0x0081e40000000000 */
[----:B0-----:R-:W-:Y:S02]  /*08d0*/  CS2R R16, SRZ ;  /* 0x0000000000107805 */ /* 0x001fe4000001ff00 */
[----:B------:R-:W0:-:S04]  /*08e0*/  DMUL R18, R18, c[0x0][0x170] ;  /* 0x00005c0012127a28 */ /* 0x000e080000000000 */
[----:B------:R1:W2:Y:S02]  /*08f0*/  @!P3 LDG.E.64 R16, [R32.64] ;  /* 0x000000042010b981 */ /* 0x0002a4000c1e1b00 */
[----:B0-----:R0:W5:Y:S02]  /*0900*/  DMUL R22, R18, R22 ;  /* 0x0000001612167228 */ /* 0x0011640000000000 */
[----:B0-----:R-:W-:-:S05]  /*0910*/  @!P3 IMAD.WIDE.U32 R18, R4, R5, c[0x0][0x198] ;  /* 0x000066000412b625 */ /* 0x001fca00078e0005 */
[----:B------:R2:W3:Y:S01]  /*0920*/  @!P3 LDG.E.64 R24, [R18.64] ;  /* 0x000000041218b981 */ /* 0x0004e2000c1e1b00 */
[----:B----4-:R0:W-:Y:S01]  /*0930*/  DFMA R8, R20, c[0x0][0x168], R8 ;  /* 0x00005a0014087a2b */ /* 0x0101e20000000008 */
[----:B------:R-:W-:Y:S01]  /*0940*/  @!P3 IMAD.WIDE.U32 R4, R4, R5, c[0x0][0x188] ;  /* 0x000062000404b625 */ /* 0x000fe200078e0005 */
[----:B0-----:R-:W-:-:S06]  /*0950*/  CS2R R20, SRZ ;  /* 0x0000000000147805 */ /* 0x001fcc000001ff00 */
[----:B------:R-:W4:Y:S01]  /*0960*/  @!P3 LDG.E.64 R20, [R4.64] ;  /* 0x000000040414b981 */ /* 0x000f22000c1e1b00 */
[----:B------:R-:W-:-:S04]  /*0970*/  @!P3 IADD3 R6, R6, 0x80, RZ ;  /* 0x000000800606b810 */ /* 0x000fc80007ffe0ff */
[----:B------:R-:W-:Y:S01]  /*0980*/  ISETP.GE.AND P1, PT, R6, R0, PT ;  /* 0x000000000600720c */ /* 0x000fe20003f26270 */
[----:B-----5:R0:W-:Y:S01]  /*0990*/  DFMA R22, R26, c[0x0][0x168], R22 ;  /* 0x00005a001a167a2b */ /* 0x0201e20000000016 */
[----:B------:R-:W-:Y:S01]  /*09a0*/  CS2R R30, SRZ ;  /* 0x00000000001e7805 */ /* 0x000fe2000001ff00 */
[----:B0-----:R-:W-:Y:S01]  /*09b0*/  CS2R R26, SRZ ;  /* 0x00000000001a7805 */ /* 0x001fe2000001ff00 */
[----:B-1----:R-:W-:-:S09]  /*09c0*/  CS2R R32, SRZ ;  /* 0x0000000000207805 */ /* 0x002fd2000001ff00 */
[----:B------:R-:W-:Y:S02]  /*09d0*/  @!P1 IADD3 R7, R3, R6, RZ ;  /* 0x0000000603079210 */ /* 0x000fe40007ffe0ff */
[----:B------:R-:W-:Y:S02]  /*09e0*/  @!P1 MOV R28, 0x8 ;  /* 0x00000008001c9802 */ /* 0x000fe40000000f00 */
[----:B------:R-:W-:Y:S01]  /*09f0*/  @!P1 IADD3 R6, R6, 0x80, RZ ;  /* 0x0000008006069810 */ /* 0x000fe20007ffe0ff */
[----:B--2---:R0:W3:Y:S02]  /*0a00*/  DMUL R18, R16, c[0x0][0x170] ;  /* 0x00005c0010127a28 */ /* 0x0040e40000000000 */
[----:B0-----:R-:W-:-:S05]  /*0a10*/  @!P1 IMAD.WIDE.U32 R16, R7, R28, c[0x0][0x188] ;  /* 0x0000620007109625 */ /* 0x001fca00078e001c */
[----:B------:R0:W2:Y:S01]  /*0a20*/  @!P1 LDG.E.64 R26, [R16.64] ;  /* 0x00000004101a9981 */ /* 0x0000a2000c1e1b00 */
[----:B---3--:R1:W4:Y:S02]  /*0a30*/  DMUL R24, R18, R24 ;  /* 0x0000001812187228 */ /* 0x0083240000000000 */
[----:B-1----:R-:W-:-:S04]  /*0a40*/  @!P1 IMAD.WIDE.U32 R18, R7, R28, c[0x0][0x190] ;  /* 0x0000640007129625 */ /* 0x002fc800078e001c */
[----:B------:R-:W-:Y:S01]  /*0a50*/  @!P1 IMAD.WIDE.U32 R28, R7, R28, c[0x0][0x198] ;  /* 0x00006600071c9625 */ /* 0x000fe200078e001c */
[----:B------:R1:W3:Y:S04]  /*0a60*/  @!P1 LDG.E.64 R30, [R18.64] ;  /* 0x00000004121e9981 */ /* 0x0002e8000c1e1b00 */
[----:B------:R5:W2:Y:S01]  /*0a70*/  @!P1 LDG.E.64 R32, [R28.64] ;  /* 0x000000041c209981 */ /* 0x000aa2000c1e1b00 */
[----:B------:R-:W-:Y:S01]  /*0a80*/  ISETP.GE.AND P1, PT, R6, R0, PT ;  /* 0x000000000600720c */ /* 0x000fe20003f26270 */
[----:B----4-:R4:W-:Y:S02]  /*0a90*/  DFMA R20, R20, c[0x0][0x168], R24 ;  /* 0x00005a0014147a2b */ /* 0x0109e40000000018 */
[----:B----4-:R-:W-:-:S10]  /*0aa0*/  CS2R R24, SRZ ;  /* 0x0000000000187805 */ /* 0x010fd4000001ff00 */
[----:B------:R-:W-:Y:S01]  /*0ab0*/  @!P1 MOV R5, 0x8 ;  /* 0x0000000800059802 */ /* 0x000fe20000000f00 */
[----:B------:R-:W-:-:S04]  /*0ac0*/  @!P1 IMAD.IADD R4, R3, 0x1, R6 ;  /* 0x0000000103049824 */ /* 0x000fc800078e0206 */
[----:B-1----:R-:W-:-:S04]  /*0ad0*/  @!P1 IMAD.WIDE.U32 R18, R4, R5, c[0x0][0x190] ;  /* 0x0000640004129625 */ /* 0x002fc800078e0005 */
[CC--:B0-----:R-:W-:Y:S01]  /*0ae0*/  @!P1 IMAD.WIDE.U32 R16, R4.reuse, R5.reuse, c[0x0][0x188] ;  /* 0x0000620004109625 */ /* 0x0c1fe200078e0005 */
[----:B------:R-:W4:Y:S03]  /*0af0*/  @!P1 LDG.E.64 R24, [R18.64] ;  /* 0x0000000412189981 */ /* 0x000f26000c1e1b00 */
[----:B-----5:R-:W-:Y:S02]  /*0b00*/  @!P1 IMAD.WIDE.U32 R28, R4, R5, c[0x0][0x198] ;  /* 0x00006600041c9625 */ /* 0x020fe400078e0005 */
[----:B------:R-:W-:Y:S01]  /*0b10*/  CS2R R4, SRZ ;  /* 0x0000000000047805 */ /* 0x000fe2000001ff00 */
[----:B------:R-:W-:-:S05]  /*0b20*/  CS2R R6, SRZ ;  /* 0x0000000000067805 */ /* 0x000fca000001ff00 */
[----:B------:R-:W5:Y:S04]  /*0b30*/  @!P1 LDG.E.64 R4, [R28.64] ;  /* 0x000000041c049981 */ /* 0x000f68000c1e1b00 */
[----:B------:R-:W5:Y:S01]  /*0b40*/  @!P1 LDG.E.64 R6, [R16.64] ;  /* 0x0000000410069981 */ /* 0x000f62000c1e1b00 */
[----:B------:R-:W-:Y:S01]  /*0b50*/  BSSY B0, `(.L_x_10565) ;  /* 0x0000038000007945 */ /* 0x000fe20003800000 */
[----:B------:R-:W-:Y:S01]  /*0b60*/  BSSY B1, `(.L_x_10566) ;  /* 0x0000030000017945 */ /* 0x000fe20003800000 */
[----:B---3--:R-:W2:-:S06]  /*0b70*/  DMUL R30, R30, c[0x0][0x170] ;  /* 0x00005c001e1e7a28 */ /* 0x008e8c0000000000 */
[----:B--2---:R-:W0:-:S06]  /*0b80*/  DMUL R30, R30, R32 ;  /* 0x000000201e1e7228 */ /* 0x004e0c0000000000 */
[----:B0-----:R0:W-:Y:S02]  /*0b90*/  DFMA R26, R26, c[0x0][0x168], R30 ;  /* 0x00005a001a1a7a2b */ /* 0x0011e4000000001e */
[----:B0-----:R-:W-:Y:S01]  /*0ba0*/  @!P0 IADD3 R30, R3, R2, RZ ;  /* 0x00000002031e8210 */ /* 0x001fe20007ffe0ff */
[----:B------:R-:W-:Y:S01]  /*0bb0*/  @!P0 IMAD.MOV.U32 R31, RZ, RZ, 0x8 ;  /* 0x00000008ff1f8424 */ /* 0x000fe200078e00ff */
[----:B------:R-:W-:-:S03]  /*0bc0*/  @!P0 IADD3 R2, R2, 0x80, RZ ;  /* 0x0000008002028810 */ /* 0x000fc60007ffe0ff */
[----:B------:R-:W-:-:S05]  /*0bd0*/  @!P0 IMAD.WIDE.U32 R30, R30, R31, c[0x0][0x180] ;  /* 0x000060001e1e8625 */ /* 0x000fca00078e001f */
[----:B------:R0:W-:Y:S01]  /*0be0*/  @!P0 STG.E.64 [R30.64], R14 ;  /* 0x0000000e1e008986 */ /* 0x0001e2000c101b04 */
[----:B------:R-:W-:Y:S01]  /*0bf0*/  ISETP.GE.AND P0, PT, R2, R0, PT ;  /* 0x000000000200720c */ /* 0x000fe20003f06270 */
[----:B----4-:R-:W5:-:S06]  /*0c00*/  DMUL R24, R24, c[0x0][0x170] ;  /* 0x00005c0018187a28 */ /* 0x010f4c0000000000 */
[----:B-----5:R-:W1:-:S06]  /*0c10*/  DMUL R4, R24, R4 ;  /* 0x0000000418047228 */ /* 0x020e4c0000000000 */
[----:B-1----:R0:W1:Y:S01]  /*0c20*/  DFMA R6, R6, c[0x0][0x168], R4 ;  /* 0x00005a0006067a2b */ /* 0x0020620000000004 */
[----:B------:R-:W-:Y:S05]  /*0c30*/  @P0 BRA `(.L_x_10567) ;  /* 0x000000c000000947 */ /* 0x000fea0003800000 */
[----:B0-----:R-:W-:Y:S02]  /*0c40*/  IADD3 R4, R3, R2, RZ ;  /* 0x0000000203047210 */ /* 0x001fe40007ffe0ff */
[----:B------:R-:W-:Y:S02]  /*0c50*/  MOV R5, 0x8 ;  /* 0x0000000800057802 */ /* 0x000fe40000000f00 */
[----:B------:R-:W-:-:S03]  /*0c60*/  IADD3 R2, R2, 0x80, RZ ;  /* 0x0000008002027810 */ /* 0x000fc60007ffe0ff */
[----:B------:R-:W-:Y:S01]  /*0c70*/  IMAD.WIDE.U32 R4, R4, R5, c[0x0][0x180] ;  /* 0x0000600004047625 */ /* 0x000fe200078e0005 */
[----:B------:R-:W-:-:S04]  /*0c80*/  ISETP.GE.AND P0, PT, R2, R0, PT ;  /* 0x000000000200720c */ /* 0x000fc80003f06270 */
[----:B------:R0:W-:Y:S09]  /*0c90*/  STG.E.64 [R4.64], R10 ;  /* 0x0000000a04007986 */ /* 0x0001f2000c101b04 */
[----:B------:R-:W-:Y:S05]  /*0ca0*/  @P0 BRA `(.L_x_10568) ;  /* 0x000000c000000947 */ /* 0x000fea0003800000 */
[----:B0-----:R-:W-:Y:S01]  /*0cb0*/  MOV R5, 0x8 ;  /* 0x0000000800057802 */ /* 0x001fe20000000f00 */
[----:B------:R-:W-:Y:S01]  /*0cc0*/  IMAD.IADD R4, R3, 0x1, R2 ;  /* 0x0000000103047824 */ /* 0x000fe200078e0202 */
[----:B------:R-:W-:-:S03]  /*0cd0*/  IADD3 R2, R2, 0x80, RZ ;  /* 0x0000008002027810 */ /* 0x000fc60007ffe0ff */
[----:B------:R-:W-:-:S05]  /*0ce0*/  IMAD.WIDE.U32 R4, R4, R5, c[0x0][0x180] ;  /* 0x0000600004047625 */ /* 0x000fca00078e0005 */
[----:B------:R0:W-:Y:S02]  /*0cf0*/  STG.E.64 [R4.64], R12 ;  /* 0x0000000c04007986 */ /* 0x0001e4000c101b04 */
.L_x_10567:
[----:B------:R-:W-:-:S13]  /*0d00*/  ISETP.GE.AND P0, PT, R2, R0, PT ;  /* 0x000000000200720c */ /* 0x000fda0003f06270 */
[----:B------:R-:W-:Y:S05]  /*0d10*/  @P0 BRA `(.L_x_10569) ;  /* 0x000000c000000947 */ /* 0x000fea0003800000 */
[----:B0-----:R-:W-:Y:S01]  /*0d20*/  IADD3 R4, R3, R2, RZ ;  /* 0x0000000203047210 */ /* 0x001fe20007ffe0ff */
[----:B------:R-:W-:Y:S01]  /*0d30*/  IMAD.MOV.U32 R5, RZ, RZ, 0x8 ;  /* 0x00000008ff057424 */ /* 0x000fe200078e00ff */
[----:B------:R-:W-:-:S03]  /*0d40*/  IADD3 R2, R2, 0x80, RZ ;  /* 0x0000008002027810 */ /* 0x000fc60007ffe0ff */
[----:B------:R-:W-:-:S05]  /*0d50*/  IMAD.WIDE.U32 R4, R4, R5, c[0x0][0x180] ;  /* 0x0000600004047625 */ /* 0x000fca00078e0005 */
[----:B------:R0:W-:Y:S02]  /*0d60*/  STG.E.64 [R4.64], R8 ;  /* 0x0000000804007986 */ /* 0x0001e4000c101b04 */
.L_x_10568:
[----:B------:R-:W-:-:S13]  /*0d70*/  ISETP.GE.AND P0, PT, R2, R0, PT ;  /* 0x000000000200720c */ /* 0x000fda0003f06270 */
[----:B------:R-:W-:Y:S05]  /*0d80*/  @P0 BRA `(.L_x_10570) ;  /* 0x000000d000000947 */ /* 0x000fea0003800000 */
[----:B0-----:R-:W-:Y:S01]  /*0d90*/  HFMA2.MMA R5, -RZ, RZ, 0, 4.76837158203125e-07 ;  /* 0x00000008ff057435 */ /* 0x001fe200000001ff */
[----:B------:R-:W-:Y:S02]  /*0da0*/  IADD3 R4, R3, R2, RZ ;  /* 0x0000000203047210 */ /* 0x000fe40007ffe0ff */
[----:B------:R-:W-:-:S07]  /*0db0*/  IADD3 R2, R2, 0x80, RZ ;  /* 0x0000008002027810 */ /* 0x000fce0007ffe0ff */
[----:B------:R-:W-:-:S05]  /*0dc0*/  IMAD.WIDE.U32 R4, R4, R5, c[0x0][0x180] ;  /* 0x0000600004047625 */ /* 0x000fca00078e0005 */
[----:B------:R0:W-:Y:S02]  /*0dd0*/  STG.E.64 [R4.64], R22 ;  /* 0x0000001604007986 */ /* 0x0001e4000c101b04 */
.L_x_10569:
[----:B------:R-:W-:-:S13]  /*0de0*/  ISETP.GE.AND P0, PT, R2, R0, PT ;  /* 0x000000000200720c */ /* 0x000fda0003f06270 */
[----:B------:R-:W-:Y:S01]  /*0df0*/  @P0 BREAK B1 ;  /* 0x0000000000010942 */ /* 0x000fe20003800000 */
[----:B------:R-:W-:Y:S05]  /*0e00*/  @P0 BRA `(.L_x_10571) ;  /* 0x000000c000000947 */ /* 0x000fea0003800000 */
[----:B0-----:R-:W-:Y:S01]  /*0e10*/  MOV R5, 0x8 ;  /* 0x0000000800057802 */ /* 0x001fe20000000f00 */
[----:B------:R-:W-:Y:S01]  /*0e20*/  IMAD.IADD R4, R3, 0x1, R2 ;  /* 0x0000000103047824 */ /* 0x000fe200078e0202 */
[----:B------:R-:W-:-:S03]  /*0e30*/  IADD3 R2, R2, 0x80, RZ ;  /* 0x0000008002027810 */ /* 0x000fc60007ffe0ff */
[----:B------:R-:W-:-:S05]  /*0e40*/  IMAD.WIDE.U32 R4, R4, R5, c[0x0][0x180] ;  /* 0x0000600004047625 */ /* 0x000fca00078e0005 */
[----:B------:R0:W-:Y:S02]  /*0e50*/  STG.E.64 [R4.64], R20 ;  /* 0x0000001404007986 */ /* 0x0001e4000c101b04 */
.L_x_10570:
[----:B------:R-:W-:Y:S05]  /*0e60*/  BSYNC B1 ;  /* 0x0000000000017941 */ /* 0x000fea0003800000 */
.L_x_10566:
[----:B------:R-:W-:-:S13]  /*0e70*/  ISETP.GE.AND P0, PT, R2, R0, PT ;  /* 0x000000000200720c */ /* 0x000fda0003f06270 */
[----:B0-----:R-:W-:Y:S01]  /*0e80*/  @!P0 IADD3 R4, R3, R2, RZ ;  /* 0x0000000203048210 */ /* 0x001fe20007ffe0ff */
[----:B------:R-:W-:Y:S01]  /*0e90*/  @!P0 IMAD.MOV.U32 R5, RZ, RZ, 0x8 ;  /* 0x00000008ff058424 */ /* 0x000fe200078e00ff */
[----:B------:R-:W-:-:S03]  /*0ea0*/  @!P0 IADD3 R2, R2, 0x80, RZ ;  /* 0x0000008002028810 */ /* 0x000fc60007ffe0ff */
[----:B------:R-:W-:-:S05]  /*0eb0*/  @!P0 IMAD.WIDE.U32 R4, R4, R5, c[0x0][0x180] ;  /* 0x0000600004048625 */ /* 0x000fca00078e0005 */
[----:B------:R0:W-:Y:S02]  /*0ec0*/  @!P0 STG.E.64 [R4.64], R26 ;  /* 0x0000001a04008986 */ /* 0x0001e4000c101b04 */
.L_x_10571:
[----:B------:R-:W-:Y:S05]  /*0ed0*/  BSYNC B0 ;  /* 0x0000000000007941 */ /* 0x000fea0003800000 */
.L_x_10565:
[----:B------:R-:W-:Y:S01]  /*0ee0*/  WARPSYNC 0xffffffff ;  /* 0xffffffff00007948 */ /* 0x000fe20003800000 */
[----:B------:R-:W-:-:S13]  /*0ef0*/  ISETP.GE.AND P0, PT, R2, R0, PT ;  /* 0x000000000200720c */ /* 0x000fda0003f06270 */
[----:B------:R-:W-:Y:S05]  /*0f00*/  @P0 EXIT ;  /* 0x000000000000094d */ /* 0x000fea0003800000 */
[----:B------:R-:W-:Y:S01]  /*0f10*/  IADD3 R2, R3, R2, RZ ;  /* 0x0000000203027210 */ /* 0x000fe20007ffe0ff */
[----:B------:R-:W-:-:S10]  /*0f20*/  HFMA2.MMA R3, -RZ, RZ, 0, 4.76837158203125e-07 ;  /* 0x00000008ff037435 */ /* 0x000fd400000001ff */
[----:B------:R-:W-:-:S05]  /*0f30*/  IMAD.WIDE.U32 R2, R2, R3, c[0x0][0x180] ;  /* 0x0000600002027625 */ /* 0x000fca00078e0003 */
[----:B-1----:R-:W-:Y:S01]  /*0f40*/  STG.E.64 [R2.64], R6 ;  /* 0x0000000602007986 */ /* 0x002fe2000c101b04 */
[----:B------:R-:W-:Y:S05]  /*0f50*/  EXIT ;  /* 0x000000000000794d */ /* 0x000fea0003800000 */
.L_x_10572:
        /* <DEDUP_REMOVED lines=10> */
.L_x_22983:


//--------------------- .text._ZN2at6native29vectorized_elementwise_kernelILi4EZZZNS0_54_GLOBAL__N__d8c5977b_16_LinearAlgebra_cu_9e10b42f_321716addr_kernel_cudaERNS_14TensorIteratorERKN3c106ScalarES8_ENKUlvE_clEvENKUlvE4_clEvEUldddE0_St5arrayIPcLm4EEEEviT0_T1_ --------------------------
	.section	.text._ZN2at6native29vectorized_elementwise_kernelILi4EZZZNS0_54_GLOBAL__N__d8c5977b_16_LinearAlgebra_cu_9e10b42f_321716addr_kernel_cudaERNS_14TensorIteratorERKN3c106ScalarES8_ENKUlvE_clEvENKUlvE4_clEvEUldddE0_St5arrayIPcLm4EEEEviT0_T1_,"ax",@progbits
	.sectioninfo	@"SHI_REGISTERS=40"
	.align	128
        .global         _ZN2at6native29vectorized_elementwise_kernelILi4EZZZNS0_54_GLOBAL__N__d8c5977b_16_LinearAlgebra_cu_9e10b42f_321716addr_kernel_cudaERNS_14TensorIteratorERKN3c106ScalarES8_ENKUlvE_clEvENKUlvE4_clEvEUldddE0_St5arrayIPcLm4EEEEviT0_T1_
        .type           _ZN2at6native29vectorized_elementwise_kernelILi4EZZZNS0_54_GLOBAL__N__d8c5977b_16_LinearAlgebra_cu_9e10b42f_321716addr_kernel_cudaERNS_14TensorIteratorERKN3c106ScalarES8_ENKUlvE_clEvENKUlvE4_clEvEUldddE0_St5arrayIPcLm4EEEEviT0_T1_,@function
        .size           _ZN2at6native29vectorized_elementwise_kernelILi4EZZZNS0_54_GLOBAL__N__d8c5977b_16_LinearAlgebra_cu_9e10b42f_321716addr_kernel_cudaERNS_14TensorIteratorERKN3c106ScalarES8_ENKUlvE_clEvENKUlvE4_clEvEUldddE0_St5arrayIPcLm4EEEEviT0_T1_,(.L_x_22984 - _ZN2at6native29vectorized_elementwise_kernelILi4EZZZNS0_54_GLOBAL__N__d8c5977b_16_LinearAlgebra_cu_9e10b42f_321716addr_kernel_cudaERNS_14TensorIteratorERKN3c106ScalarES8_ENKUlvE_clEvENKUlvE4_clEvEUldddE0_St5arrayIPcLm4EEEEviT0_T1_)
        .other          _ZN2at6native29vectorized_elementwise_kernelILi4EZZZNS0_54_GLOBAL__N__d8c5977b_16_LinearAlgebra_cu_9e10b42f_321716addr_kernel_cudaERNS_14TensorIteratorERKN3c106ScalarES8_ENKUlvE_clEvENKUlvE4_clEvEUldddE0_St5arrayIPcLm4EEEEviT0_T1_,@"STO_CUDA_ENTRY STV_DEFAULT"
_ZN2at6native29vectorized_elementwise_kernelILi4EZZZNS0_54_GLOBAL__N__d8c5977b_16_LinearAlgebra_cu_9e10b42f_321716addr_kernel_cudaERNS_14TensorIteratorERKN3c106ScalarES8_ENKUlvE_clEvENKUlvE4_clEvEUldddE0_St5arrayIPcLm4EEEEviT0_T1_:
.text._ZN2at6native29vectorized_elementwise_kernelILi4EZZZNS0_54_GLOBAL__N__d8c5977b_16_LinearAlgebra_cu_9e10b42f_321716addr_kernel_cudaERNS_14TensorIteratorERKN3c106ScalarES8_ENKUlvE_clEvENKUlvE4_clEvEUldddE0_St5arrayIPcLm4EEEEviT0_T1_:
        /* <DEDUP_REMOVED lines=58> */
.L_x_10573:
        /* <DEDUP_REMOVED lines=150> */
.L_x_10576:
[----:B------:R-:W-:-:S13]  /*0d00*/  ISETP.GE.AND P0, PT, R2, R0, PT ;  /* 0x000000000200720c */ /* 0x000fda0003f06270 */
[----:B------:R-:W-:Y:S05]  /*0d10*/  @P0 BRA `(.L_x_10578) ;  /* 0x000000c000000947 */ /* 0x000fea0003800000 */
[----:B0-----:R-:W-:Y:S01]  /*0d20*/  IADD3 R4, R3, R2, RZ ;  /* 0x0000000203047210 */ /* 0x001fe20007ffe0ff */
[----:B------:R-:W-:Y:S01]  /*0d30*/  IMAD.MOV.U32 R5, RZ, RZ, 0x8 ;  /* 0x00000008ff057424 */ /* 0x000fe200078e00ff */
[----:B------:R-:W-:-:S03]  /*0d40*/  IADD3 R2, R2, 0x80, RZ ;  /* 0x0000008002027810 */ /* 0x000fc60007ffe0ff */
[----:B------:R-:W-:-:S05]  /*0d50*/  IMAD.WIDE.U32 R4, R4, R5, c[0x0][0x180] ;  /* 0x0000600004047625 */ /* 0x000fca00078e0005 */
[----:B------:R0:W-:Y:S02]  /*0d60*/  STG.E.64 [R4.64], R8 ;  /* 0x0000000804007986 */ /* 0x0001e4000c101b04 */
.L_x_10577:
[----:B------:R-:W-:-:S13]  /*0d70*/  ISETP.GE.AND P0, PT, R2, R0, PT ;  /* 0x000000000200720c */ /* 0x000fda0003f06270 */
[----:B------:R-:W-:Y:S05]  /*0d80*/  @P0 BRA `(.L_x_10579) ;  /* 0x000000d000000947 */ /* 0x000fea0003800000 */
[----:B0-----:R-:W-:Y:S01]  /*0d90*/  HFMA2.MMA R5, -RZ, RZ, 0, 4.76837158203125e-07 ;  /* 0x00000008ff057435 */ /* 0x001fe200000001ff */
[----:B------:R-:W-:Y:S02]  /*0da0*/  IADD3 R4, R3, R2, RZ ;  /* 0x0000000203047210 */ /* 0x000fe40007ffe0ff */
[----:B------:R-:W-:-:S07]  /*0db0*/  IADD3 R2, R2, 0x80, RZ ;  /* 0x0000008002027810 */ /* 0x000fce0007ffe0ff */
[----:B------:R-:W-:-:S05]  /*0dc0*/  IMAD.WIDE.U32 R4, R4, R5, c[0x0][0x180] ;  /* 0x0000600004047625 */ /* 0x000fca00078e0005 */
[----:B------:R0:W-:Y:S02]  /*0dd0*/  STG.E.64 [R4.64], R22 ;  /* 0x0000001604007986 */ /* 0x0001e4000c101b04 */
.L_x_10578:
        /* <DEDUP_REMOVED lines=8> */
.L_x_10579:
[----:B------:R-:W-:Y:S05]  /*0e60*/  BSYNC B1 ;  /* 0x0000000000017941 */ /* 0x000fea0003800000 */
.L_x_10575:
[----:B------:R-:W-:-:S13]  /*0e70*/  ISETP.GE.AND P0, PT, R2, R0, PT ;  /* 0x000000000200720c */ /* 0x000fda0003f06270 */
[----:B0-----:R-:W-:Y:S01]  /*0e80*/  @!P0 IADD3 R4, R3, R2, RZ ;  /* 0x0000000203048210 */ /* 0x001fe20007ffe0ff */
[----:B------:R-:W-:Y:S01]  /*0e90*/  @!P0 IMAD.MOV.U32 R5, RZ, RZ, 0x8 ;  /* 0x00000008ff058424 */ /* 0x000fe200078e00ff */
[----:B------:R-:W-:-:S03]  /*0ea0*/  @!P0 IADD3 R2, R2, 0x80, RZ ;  /* 0x0000008002028810 */ /* 0x000fc60007ffe0ff */
[----:B------:R-:W-:-:S05]  /*0eb0*/  @!P0 IMAD.WIDE.U32 R4, R4, R5, c[0x0][0x180] ;  /* 0x0000600004048625 */ /* 0x000fca00078e0005 */
[----:B------:R0:W-:Y:S02]  /*0ec0*/  @!P0 STG.E.64 [R4.64], R26 ;  /* 0x0000001a04008986 */ /* 0x0001e4000c101b04 */
.L_x_10580:
[----:B------:R-:W-:Y:S05]  /*0ed0*/  BSYNC B0 ;  /* 0x0000000000007941 */ /* 0x000fea0003800000 */
.L_x_10574:
        /* <DEDUP_REMOVED lines=8> */
.L_x_10581:
        /* <DEDUP_REMOVED lines=10> */
.L_x_22984:


//--------------------- .text._ZN2at6native29vectorized_elementwise_kernelILi8EZZZNS0_54_GLOBAL__N__d8c5977b_16_LinearAlgebra_cu_9e10b42f_321716addr_kernel_cudaERNS_14TensorIteratorERKN3c106ScalarES8_ENKUlvE_clEvENKUlvE4_clEvEUldddE0_St5arrayIPcLm4EEEEviT0_T1_ --------------------------
	.section	.text._ZN2at6native29vectorized_elementwise_kernelILi8EZZZNS0_54_GLOBAL__N__d8c5977b_16_LinearAlgebra_cu_9e10b42f_321716addr_kernel_cudaERNS_14TensorIteratorERKN3c106ScalarES8_ENKUlvE_clEvENKUlvE4_clEvEUldddE0_St5arrayIPcLm4EEEEviT0_T1_,"ax",@progbits
	.sectioninfo	@"SHI_REGISTERS=4"
	.align	128
        .global         _ZN2at6native29vectorized_elementwise_kernelILi8EZZZNS0_54_GLOBAL__N__d8c5977b_16_LinearAlgebra_cu_9e10b42f_321716addr_kernel_cudaERNS_14TensorIteratorERKN3c106ScalarES8_ENKUlvE_clEvENKUlvE4_clEvEUldddE0_St5arrayIPcLm4EEEEviT0_T1_
        .type           _ZN2at6native29vectorized_elementwise_kernelILi8EZZZNS0_54_GLOBAL__N__d8c5977b_16_LinearAlgebra_cu_9e10b42f_321716addr_kernel_cudaERNS_14TensorIteratorERKN3c106ScalarES8_ENKUlvE_clEvENKUlvE4_clEvEUldddE0_St5arrayIPcLm4EEEEviT0_T1_,@function
        .size           _ZN2at6native29vectorized_elementwise_kernelILi8EZZZNS0_54_GLOBAL__N__d8c5977b_16_LinearAlgebra_cu_9e10b42f_321716addr_kernel_cudaERNS_14TensorIteratorERKN3c106ScalarES8_ENKUlvE_clEvENKUlvE4_clEvEUldddE0_St5arrayIPcLm4EEEEviT0_T1_,(.L_x_22985 - _ZN2at6native29vectorized_elementwise_kernelILi8EZZZNS0_54_GLOBAL__N__d8c5977b_16_LinearAlgebra_cu_9e10b42f_321716addr_kernel_cudaERNS_14TensorIteratorERKN3c106ScalarES8_ENKUlvE_clEvENKUlvE4_clEvEUldddE0_St5arrayIPcLm4EEEEviT0_T1_)
        .other          _ZN2at6native29vectorized_elementwise_kernelILi8EZZZNS0_54_GLOBAL__N__d8c5977b_16_LinearAlgebra_cu_9e10b42f_321716addr_kernel_cudaERNS_14TensorIteratorERKN3c106ScalarES8_ENKUlvE_clEvENKUlvE4_clEvEUldddE0_St5arrayIPcLm4EEEEviT0_T1_,@"STO_CUDA_ENTRY STV_DEFAULT"
_ZN2at6native29vectorized_elementwise_kernelILi8EZZZNS0_54_GLOBAL__N__d8c5977b_16_LinearAlgebra_cu_9e10b42f_321716addr_kernel_cudaERNS_14TensorIteratorERKN3c106ScalarES8_ENKUlvE_clEvENKUlvE4_clEvEUldddE0_St5arrayIPcLm4EEEEviT0_T1_:
.text._ZN2at6native29vectorized_elementwise_kernelILi8EZZZNS0_54_GLOBAL__N__d8c5977b_16_LinearAlgebra_cu_9e10b42f_321716addr_kernel_cudaERNS_14TensorIteratorERKN3c106ScalarES8_ENKUlvE_clEvENKUlvE4_clEvEUldddE0_St5arrayIPcLm4EEEEviT0_T1_:
[----:B------:R-:W-:Y:S02]  /*0000*/  MOV R1, c[0x0][0x28] ;  /* 0x00000a0000017a02 */ /* 0x000fe40000000f00 */
[----:B------:R-:W-:Y:S05]  /*0010*/  EXIT ;  /* 0x000000000000794d */ /* 0x000fea0003800000 */
.L_x_10582:
        /* <DEDUP_REMOVED lines=14> */
.L_x_22985:


//--------------------- .text._ZN2at6native18elementwise_kernelILi128ELi4EZNS0_15gpu_kernel_implIZZZNS0_54_GLOBAL__N__d8c5977b_16_LinearAlgebra_cu_9e10b42f_321716addr_kernel_cudaERNS_14TensorIteratorERKN3c106ScalarES9_ENKUlvE_clEvENKUlvE4_clEvEUldddE_EEvRNS_18TensorIteratorBaseERKT_EUliE_EEviT1_ --------------------------
	.section	.text._ZN2at6native18elementwise_kernelILi128ELi4EZNS0_15gpu_kernel_implIZZZNS0_54_GLOBAL__N__d8c5977b_16_LinearAlgebra_cu_9e10b42f_321716addr_kernel_cudaERNS_14TensorIteratorERKN3c106ScalarES9_ENKUlvE_clEvENKUlvE4_clEvEUldddE_EEvRNS_18TensorIteratorBaseERKT_EUliE_EEviT1_,"ax",@progbits
	.sectioninfo	@"SHI_REGISTERS=28"
	.align	128
        .global         _ZN2at6native18elementwise_kernelILi128ELi4EZNS0_15gpu_kernel_implIZZZNS0_54_GLOBAL__N__d8c5977b_16_LinearAlgebra_cu_9e10b42f_321716addr_kernel_cudaERNS_14TensorIteratorERKN3c106ScalarES9_ENKUlvE_clEvENKUlvE4_clEvEUldddE_EEvRNS_18TensorIteratorBaseERKT_EUliE_EEviT1_
        .type           _ZN2at6native18elementwise_kernelILi128ELi4EZNS0_15gpu_kernel_implIZZZNS0_54_GLOBAL__N__d8c5977b_16_LinearAlgebra_cu_9e10b42f_321716addr_kernel_cudaERNS_14TensorIteratorERKN3c106ScalarES9_ENKUlvE_clEvENKUlvE4_clEvEUldddE_EEvRNS_18TensorIteratorBaseERKT_EUliE_EEviT1_,@function
        .size           _ZN2at6native18elementwise_kernelILi128ELi4EZNS0_15gpu_kernel_implIZZZNS0_54_GLOBAL__N__d8c5977b_16_LinearAlgebra_cu_9e10b42f_321716addr_kernel_cudaERNS_14TensorIteratorERKN3c106ScalarES9_ENKUlvE_clEvENKUlvE4_clEvEUldddE_EEvRNS_18TensorIteratorBaseERKT_EUliE_EEviT1_,(.L_x_22986 - _ZN2at6native18elementwise_kernelILi128ELi4EZNS0_15gpu_kernel_implIZZZNS0_54_GLOBAL__N__d8c5977b_16_LinearAlgebra_cu_9e10b42f_321716addr_kernel_cudaERNS_14TensorIteratorERKN3c106ScalarES9_ENKUlvE_clEvENKUlvE4_clEvEUldddE_EEvRNS_18TensorIteratorBaseERKT_EUliE_EEviT1_)
        .other          _ZN2at6native18elementwise_kernelILi128ELi4EZNS0_15gpu_kernel_implIZZZNS0_54_GLOBAL__N__d8c5977b_16_LinearAlgebra_cu_9e10b42f_321716addr_kernel_cudaERNS_14TensorIteratorERKN3c106ScalarES9_ENKUlvE_clEvENKUlvE4_clEvEUldddE_EEvRNS_18TensorIteratorBaseERKT_EUliE_EEviT1_,@"STO_CUDA_ENTRY STV_DEFAULT"
_ZN2at6native18elementwise_kernelILi128ELi4EZNS0_15gpu_kernel_implIZZZNS0_54_GLOBAL__N__d8c5977b_16_LinearAlgebra_cu_9e10b42f_321716addr_kernel_cudaERNS_14TensorIteratorERKN3c106ScalarES9_ENKUlvE_clEvENKUlvE4_clEvEUldddE_EEvRNS_18TensorIteratorBaseERKT_EUliE_EEviT1_:
.text._ZN2at6native18elementwise_kernelILi128ELi4EZNS0_15gpu_kernel_implIZZZNS0_54_GLOBAL__N__d8c5977b_16_LinearAlgebra_cu_9e10b42f_321716addr_kernel_cudaERNS_14TensorIteratorERKN3c106ScalarES9_ENKUlvE_clEvENKUlvE4_clEvEUldddE_EEvRNS_18TensorIteratorBaseERKT_EUliE_EEviT1_:
        /* <DEDUP_REMOVED lines=262> */
.L_x_10585:
        /* <DEDUP_REMOVED lines=29> */
.L_x_10586:
        /* <DEDUP_REMOVED lines=17> */
.L_x_10590:
[----:B------:R-:W2:Y:S02]  /*1340*/  LDG.E.U8 R2, [R2.64] ;  /* 0x0000002402027981 */ /* 0x000ea4000c1e1100 */
[----:B--2---:R0:W1:Y:S01]  /*1350*/  I2F.F64.U16 R18, R2 ;  /* 0x0000000200127312 */ /* 0x0040620000101800 */
[----:B------:R-:W-:Y:S05]  /*1360*/  BRA `(.L_x_10592) ;  /* 0x00000df000007947 */ /* 0x000fea0003800000 */
.L_x_10589:
        /* <DEDUP_REMOVED lines=9> */
.L_x_10594:
[----:B------:R-:W2:Y:S02]  /*1400*/  LDG.E R2, [R2.64] ;  /* 0x0000002402027981 */ /* 0x000ea4000c1e1900 */
[----:B--2---:R0:W1:Y:S01]  /*1410*/  I2F.F64 R18, R2 ;  /* 0x0000000200127312 */ /* 0x0040620000201c00 */
[----:B------:R-:W-:Y:S05]  /*1420*/  BRA `(.L_x_10592) ;  /* 0x00000d3000007947 */ /* 0x000fea0003800000 */
.L_x_10593:
[----:B------:R-:W2:Y:S02]  /*1430*/  LDG.E.U16 R2, [R2.64] ;  /* 0x0000002402027981 */ /* 0x000ea4000c1e1500 */
[----:B--2---:R0:W1:Y:S01]  /*1440*/  I2F.F64.S16 R18, R2 ;  /* 0x0000000200127312 */ /* 0x0040620000101c00 */
[----:B------:R-:W-:Y:S05]  /*1450*/  BRA `(.L_x_10592) ;  /* 0x00000d0000007947 */ /* 0x000fea0003800000 */
.L_x_10588:
        /* <DEDUP_REMOVED lines=10> */
.L_x_10596:
[----:B------:R-:W2:Y:S02]  /*1500*/  LDG.E.U16 R0, [R2.64] ;  /* 0x0000002402007981 */ /* 0x000ea4000c1e1500 */
[----:B--2---:R-:W-:-:S05]  /*1510*/  HADD2.F32 R0, -RZ, R0.H0_H0 ;  /* 0x20000000ff007230 */ /* 0x004fca0000004100 */
[----:B------:R-:W-:-:S04]  /*1520*/  FMUL.FTZ R0, R0, 1 ;  /* 0x3f80000000007820 */ /* 0x000fc80000410000 */
[----:B------:R0:W1:Y:S01]  /*1530*/  F2F.F64.F32 R18, R0 ;  /* 0x0000000000127310 */ /* 0x0000620000201800 */
[----:B------:R-:W-:Y:S05]  /*1540*/  BRA `(.L_x_10592) ;  /* 0x00000c1000007947 */ /* 0x000fea0003800000 */
.L_x_10595:
        /* <DEDUP_REMOVED lines=10> */
.L_x_10598:
[----:B------:R-:W2:Y:S02]  /*15f0*/  LDG.E.U16 R2, [R2.64] ;  /* 0x0000002402027981 */ /* 0x000ea4000c1e1500 */
[----:B--2---:R-:W-:-:S05]  /*1600*/  HADD2.F32 R0, -RZ, R2.H0_H0 ;  /* 0x20000002ff007230 */ /* 0x004fca0000004100 */
[----:B------:R-:W-:-:S04]  /*1610*/  FMUL.FTZ R0, R0, 1 ;  /* 0x3f80000000007820 */ /* 0x000fc80000410000 */
[----:B------:R0:W1:Y:S01]  /*1620*/  F2F.F64.F32 R18, R0 ;  /* 0x0000000000127310 */ /* 0x0000620000201800 */
[----:B------:R-:W-:Y:S05]  /*1630*/  BRA `(.L_x_10592) ;  /* 0x00000b2000007947 */ /* 0x000fea0003800000 */
.L_x_10597:
[----:B------:R0:W5:Y:S01]  /*1640*/  LDG.E.64 R18, [R2.64] ;  /* 0x0000002402127981 */ /* 0x000162000c1e1b00 */
[----:B------:R-:W-:Y:S05]  /*1650*/  BRA `(.L_x_10592) ;  /* 0x00000b0000007947 */ /* 0x000fea0003800000 */
.L_x_10587:
        /* <DEDUP_REMOVED lines=13> */
.L_x_10601:
[----:B------:R0:W5:Y:S01]  /*1730*/  LDG.E.64 R18, [R2.64] ;  /* 0x0000002402127981 */ /* 0x000162000c1e1b00 */
[----:B------:R-:W-:Y:S05]  /*1740*/  BRA `(.L_x_10592) ;  /* 0x00000a1000007947 */ /* 0x000fea0003800000 */
.L_x_10600:
        /* <DEDUP_REMOVED lines=28> */
.L_x_10603:
        /* <DEDUP_REMOVED lines=15> */
.L_x_10602:
[----:B------:R-:W2:Y:S02]  /*1a00*/  LDG.E.U16 R0, [R2.64] ;  /* 0x0000002402007981 */ /* 0x000ea4000c1e1500 */
[----:B--2---:R-:W-:-:S05]  /*1a10*/  PRMT R0, RZ, 0x5410, R0 ;  /* 0x00005410ff007816 */ /* 0x004fca0000000000 */
[----:B------:R-:W-:-:S04]  /*1a20*/  FMUL.FTZ R0, R0, 1 ;  /* 0x3f80000000007820 */ /* 0x000fc80000410000 */
[----:B------:R0:W1:Y:S01]  /*1a30*/  F2F.F64.F32 R18, R0 ;  /* 0x0000000000127310 */ /* 0x0000620000201800 */
[----:B------:R-:W-:Y:S05]  /*1a40*/  BRA `(.L_x_10592) ;  /* 0x0000071000007947 */ /* 0x000fea0003800000 */
.L_x_10599:
        /* <DEDUP_REMOVED lines=11> */
.L_x_10606:
        /* <DEDUP_REMOVED lines=21> */
.L_x_10610:
[----:B------:R-:W-:Y:S05]  /*1c50*/  BSYNC B1 ;  /* 0x0000000000017941 */ /* 0x000fea0003800000 */
.L_x_10609:
[----:B------:R-:W-:Y:S01]  /*1c60*/  LEA R3, R0, 0x3b800000, 0x17 ;  /* 0x3b80000000037811 */ /* 0x000fe200078eb8ff */
[----:B------:R-:W-:-:S05]  /*1c70*/  IMAD.SHL.U32 R0, R2, 0x100000, RZ ;  /* 0x0010000002007824 */ /* 0x000fca00078e00ff */
[----:B------:R-:W-:Y:S02]  /*1c80*/  LOP3.LUT R0, R3, R0, R4, 0xfe, !PT ;  /* 0x0000000003007212 */ /* 0x000fe400078efe04 */
.L_x_10608:
[----:B------:R-:W-:Y:S05]  /*1c90*/  BSYNC B0 ;  /* 0x0000000000007941 */ /* 0x000fea0003800000 */
.L_x_10607:
[----:B------:R-:W-:-:S04]  /*1ca0*/  FMUL.FTZ R0, R0, 1 ;  /* 0x3f80000000007820 */ /* 0x000fc80000410000 */
[----:B------:R0:W1:Y:S01]  /*1cb0*/  F2F.F64.F32 R18, R0 ;  /* 0x0000000000127310 */ /* 0x0000620000201800 */
[----:B------:R-:W-:Y:S05]  /*1cc0*/  BRA `(.L_x_10592) ;  /* 0x0000049000007947 */ /* 0x000fea0003800000 */
.L_x_10605:
        /* <DEDUP_REMOVED lines=21> */
.L_x_10614:
[----:B------:R-:W-:Y:S05]  /*1e20*/  BSYNC B1 ;  /* 0x0000000000017941 */ /* 0x000fea0003800000 */
.L_x_10613:
[----:B------:R-:W-:Y:S01]  /*1e30*/  LEA R3, R0, 0x37800000, 0x17 ;  /* 0x3780000000037811 */ /* 0x000fe200078eb8ff */
[----:B------:R-:W-:-:S05]  /*1e40*/  IMAD.SHL.U32 R0, R2, 0x200000, RZ ;  /* 0x0020000002007824 */ /* 0x000fca00078e00ff */
[----:B------:R-:W-:Y:S02]  /*1e50*/  LOP3.LUT R0, R3, R0, R4, 0xfe, !PT ;  /* 0x0000000003007212 */ /* 0x000fe400078efe04 */
.L_x_10612:
[----:B------:R-:W-:Y:S05]  /*1e60*/  BSYNC B0 ;  /* 0x0000000000007941 */ /* 0x000fea0003800000 */
.L_x_10611:
[----:B------:R-:W-:-:S04]  /*1e70*/  FMUL.FTZ R0, R0, 1 ;  /* 0x3f80000000007820 */ /* 0x000fc80000410000 */
[----:B------:R0:W1:Y:S01]  /*1e80*/  F2F.F64.F32 R18, R0 ;  /* 0x0000000000127310 */ /* 0x0000620000201800 */
[----:B------:R-:W-:Y:S05]  /*1e90*/  BRA `(.L_x_10592) ;  /* 0x000002c000007947 */ /* 0x000fea0003800000 */
.L_x_10604:
        /* <DEDUP_REMOVED lines=14> */
.L_x_10618:
[----:B------:R-:W-:Y:S05]  /*1f80*/  BSYNC B0 ;  /* 0x0000000000007941 */ /* 0x000fea0003800000 */
.L_x_10617:
[----:B------:R-:W-:-:S04]  /*1f90*/  FMUL.FTZ R0, R0, 1 ;  /* 0x3f80000000007820 */ /* 0x000fc80000410000 */
[----:B------:R0:W1:Y:S01]  /*1fa0*/  F2F.F64.F32 R18, R0 ;  /* 0x0000000000127310 */ /* 0x0000620000201800 */
[----:B------:R-:W-:Y:S05]  /*1fb0*/  BRA `(.L_x_10592) ;  /* 0x000001a000007947 */ /* 0x000fea0003800000 */
.L_x_10591:
        /* <DEDUP_REMOVED lines=21> */
.L_x_10616:
[----:B------:R-:W2:Y:S02]  /*2110*/  LDG.E.64 R18, [R2.64] ;  /* 0x0000002402127981 */ /* 0x000ea4000c1e1b00 */
[----:B--2---:R-:W0:Y:S01]  /*2120*/  I2F.F64.U64 R18, R18 ;  /* 0x0000001200127312 */ /* 0x004e220000301800 */
[----:B------:R-:W-:Y:S05]  /*2130*/  BRA `(.L_x_10592) ;  /* 0x0000002000007947 */ /* 0x000fea0003800000 */
.L_x_10615:
[----:B------:R-:W2:Y:S02]  /*2140*/  LDG.E R2, [R2.64] ;  /* 0x0000002402027981 */ /* 0x000ea4000c1e1900 */
[----:B--2---:R0:W1:Y:S02]  /*2150*/  I2F.F64.U32 R18, R2 ;  /* 0x0000000200127312 */ /* 0x0040640000201800 */
.L_x_10592:
        /* <DEDUP_REMOVED lines=15> */
[----:B--2---:R-:W0:Y:S01]  /*2250*/  I2F.F64.S16 R4, R4 ;  /* 0x0000000400047312 */ /* 0x004e220000101c00 */
[----:B------:R-:W-:Y:S05]  /*2260*/  BRA `(.L_x_10624) ;  /* 0x00000e2000007947 */ /* 0x000fea0003800000 */
.L_x_10622:
[----:B------:R-:W2:Y:S02]  /*2270*/  LDG.E.U8 R4, [R24.64] ;  /* 0x0000002418047981 */ /* 0x000ea4000c1e1100 */
[----:B--2---:R-:W0:Y:S01]  /*2280*/  I2F.F64.U16 R4, R4 ;  /* 0x0000000400047312 */ /* 0x004e220000101800 */
[----:B------:R-:W-:Y:S05]  /*2290*/  BRA `(.L_x_10624) ;  /* 0x00000df000007947 */ /* 0x000fea0003800000 */
.L_x_10621:
        /* <DEDUP_REMOVED lines=9> */
.L_x_10626:
[----:B------:R-:W2:Y:S02]  /*2330*/  LDG.E R4, [R24.64] ;  /* 0x0000002418047981 */ /* 0x000ea4000c1e1900 */
[----:B--2---:R-:W0:Y:S01]  /*2340*/  I2F.F64 R4, R4 ;  /* 0x0000000400047312 */ /* 0x004e220000201c00 */
[----:B------:R-:W-:Y:S05]  /*2350*/  BRA `(.L_x_10624) ;  /* 0x00000d3000007947 */ /* 0x000fea0003800000 */
.L_x_10625:
[----:B------:R-:W2:Y:S02]  /*2360*/  LDG.E.U16 R4, [R24.64] ;  /* 0x0000002418047981 */ /* 0x000ea4000c1e1500 */
[----:B--2---:R-:W0:Y:S01]  /*2370*/  I2F.F64.S16 R4, R4 ;  /* 0x0000000400047312 */ /* 0x004e220000101c00 */
[----:B------:R-:W-:Y:S05]  /*2380*/  BRA `(.L_x_10624) ;  /* 0x00000d0000007947 */ /* 0x000fea0003800000 */
.L_x_10620:
        /* <DEDUP_REMOVED lines=10> */
.L_x_10628:
[----:B------:R-:W2:Y:S02]  /*2430*/  LDG.E.U16 R0, [R24.64] ;  /* 0x0000002418007981 */ /* 0x000ea4000c1e1500 */
[----:B--2---:R-:W-:-:S05]  /*2440*/  HADD2.F32 R0, -RZ, R0.H0_H0 ;  /* 0x20000000ff007230 */ /* 0x004fca0000004100 */
[----:B------:R-:W-:-:S04]  /*2450*/  FMUL.FTZ R0, R0, 1 ;  /* 0x3f80000000007820 */ /* 0x000fc80000410000 */
[----:B------:R0:W2:Y:S01]  /*2460*/  F2F.F64.F32 R4, R0 ;  /* 0x0000000000047310 */ /* 0x0000a20000201800 */
[----:B------:R-:W-:Y:S05]  /*2470*/  BRA `(.L_x_10624) ;  /* 0x00000c1000007947 */ /* 0x000fea0003800000 */
.L_x_10627:
        /* <DEDUP_REMOVED lines=10> */
.L_x_10630:
[----:B------:R-:W2:Y:S02]  /*2520*/  LDG.E.U16 R24, [R24.64] ;  /* 0x0000002418187981 */ /* 0x000ea4000c1e1500 */
[----:B--2---:R-:W-:-:S05]  /*2530*/  HADD2.F32 R0, -RZ, R24.H0_H0 ;  /* 0x20000018ff007230 */ /* 0x004fca0000004100 */
[----:B------:R-:W-:-:S04]  /*2540*/  FMUL.FTZ R0, R0, 1 ;  /* 0x3f80000000007820 */ /* 0x000fc80000410000 */
[----:B------:R0:W2:Y:S01]  /*2550*/  F2F.F64.F32 R4, R0 ;  /* 0x0000000000047310 */ /* 0x0000a20000201800 */
[----:B------:R-:W-:Y:S05]  /*2560*/  BRA `(.L_x_10624) ;  /* 0x00000b2000007947 */ /* 0x000fea0003800000 */
.L_x_10629:
[----:B------:R0:W5:Y:S01]  /*2570*/  LDG.E.64 R4, [R24.64] ;  /* 0x0000002418047981 */ /* 0x000162000c1e1b00 */
[----:B------:R-:W-:Y:S05]  /*2580*/  BRA `(.L_x_10624) ;  /* 0x00000b0000007947 */ /* 0x000fea0003800000 */
.L_x_10619:
        /* <DEDUP_REMOVED lines=13> */
.L_x_10633:
[----:B------:R0:W5:Y:S01]  /*2660*/  LDG.E.64 R4, [R24.64] ;  /* 0x0000002418047981 */ /* 0x000162000c1e1b00 */
[----:B------:R-:W-:Y:S05]  /*2670*/  BRA `(.L_x_10624) ;  /* 0x00000a1000007947 */ /* 0x000fea0003800000 */
.L_x_10632:
        /* <DEDUP_REMOVED lines=25> */
[----:B------:R-:W-:-:S04]  /*2810*/  FMUL.FTZ R3, R3, 1 ;  /* 0x3f80000003037820 */ /* 0x000fc80000410000 */
[----:B------:R0:W2:Y:S01]  /*2820*/  F2F.F64.F32 R4, R3 ;  /* 0x0000000300047310 */ /* 0x0000a20000201800 */
[----:B------:R-:W-:Y:S05]  /*2830*/  BRA `(.L_x_10624) ;  /* 0x0000085000007947 */ /* 0x000fea0003800000 */
.L_x_10635:
        /* <DEDUP_REMOVED lines=15> */
.L_x_10634:
[----:B------:R-:W2:Y:S02]  /*2930*/  LDG.E.U16 R0, [R24.64] ;  /* 0x0000002418007981 */ /* 0x000ea4000c1e1500 */
[----:B--2---:R-:W-:-:S05]  /*2940*/  PRMT R0, RZ, 0x5410, R0 ;  /* 0x00005410ff007816 */ /* 0x004fca0000000000 */
[----:B------:R-:W-:-:S04]  /*2950*/  FMUL.FTZ R0, R0, 1 ;  /* 0x3f80000000007820 */ /* 0x000fc80000410000 */
[----:B------:R0:W2:Y:S01]  /*2960*/  F2F.F64.F32 R4, R0 ;  /* 0x0000000000047310 */ /* 0x0000a20000201800 */
[----:B------:R-:W-:Y:S05]  /*2970*/  BRA `(.L_x_10624) ;  /* 0x0000071000007947 */ /* 0x000fea0003800000 */
.L_x_10631:
        /* <DEDUP_REMOVED lines=9> */
[----:B--2---:R-:W0:Y:S01]  /*2a10*/  I2F.F64.U16 R4, R4 ;  /* 0x0000000400047312 */ /* 0x004e220000101800 */
[----:B------:R-:W-:Y:S05]  /*2a20*/  BRA `(.L_x_10624) ;  /* 0x0000066000007947 */ /* 0x000fea0003800000 */
.L_x_10638:
        /* <DEDUP_REMOVED lines=21> */
.L_x_10642:
[----:B------:R-:W-:Y:S05]  /*2b80*/  BSYNC B1 ;  /* 0x0000000000017941 */ /* 0x000fea0003800000 */
.L_x_10641:
[----:B------:R-:W-:Y:S01]  /*2b90*/  LEA R3, R0, 0x3b800000, 0x17 ;  /* 0x3b80000000037811 */ /* 0x000fe200078eb8ff */
[----:B------:R-:W-:-:S05]  /*2ba0*/  IMAD.SHL.U32 R0, R2, 0x100000, RZ ;  /* 0x0010000002007824 */ /* 0x000fca00078e00ff */
[----:B------:R-:W-:Y:S02]  /*2bb0*/  LOP3.LUT R0, R3, R0, R4, 0xfe, !PT ;  /* 0x0000000003007212 */ /* 0x000fe400078efe04 */
.L_x_10640:
[----:B------:R-:W-:Y:S05]  /*2bc0*/  BSYNC B0 ;  /* 0x0000000000007941 */ /* 0x000fea0003800000 */
.L_x_10639:
[----:B------:R-:W-:-:S04]  /*2bd0*/  FMUL.FTZ R0, R0, 1 ;  /* 0x3f80000000007820 */ /* 0x000fc80000410000 */
[----:B------:R0:W2:Y:S01]  /*2be0*/  F2F.F64.F32 R4, R0 ;  /* 0x0000000000047310 */ /* 0x0000a20000201800 */
[----:B------:R-:W-:Y:S05]  /*2bf0*/  BRA `(.L_x_10624) ;  /* 0x0000049000007947 */ /* 0x000fea0003800000 */
.L_x_10637:
        /* <DEDUP_REMOVED lines=21> */
.L_x_10646:
[----:B------:R-:W-:Y:S05]  /*2d50*/  BSYNC B1 ;  /* 0x0000000000017941 */ /* 0x000fea0003800000 */
.L_x_10645:
[----:B------:R-:W-:Y:S01]  /*2d60*/  LEA R3, R0, 0x37800000, 0x17 ;  /* 0x3780000000037811 */ /* 0x000fe200078eb8ff */
[----:B------:R-:W-:-:S05]  /*2d70*/  IMAD.SHL.U32 R0, R2, 0x200000, RZ ;  /* 0x0020000002007824 */ /* 0x000fca00078e00ff */
[----:B------:R-:W-:Y:S02]  /*2d80*/  LOP3.LUT R0, R3, R0, R4, 0xfe, !PT ;  /* 0x0000000003007212 */ /* 0x000fe400078efe04 */
.L_x_10644:
[----:B------:R-:W-:Y:S05]  /*2d90*/  BSYNC B0 ;  /* 0x0000000000007941 */ /* 0x000fea0003800000 */
.L_x_10643:
[----:B------:R-:W-:-:S04]  /*2da0*/  FMUL.FTZ R0, R0, 1 ;  /* 0x3f80000000007820 */ /* 0x000fc80000410000 */
[----:B------:R0:W2:Y:S01]  /*2db0*/  F2F.F64.F32 R4, R0 ;  /* 0x0000000000047310 */ /* 0x0000a20000201800 */
[----:B------:R-:W-:Y:S05]  /*2dc0*/  BRA `(.L_x_10624) ;  /* 0x000002c000007947 */ /* 0x000fea0003800000 */
.L_x_10636:
        /* <DEDUP_REMOVED lines=14> */
.L_x_10650:
[----:B------:R-:W-:Y:S05]  /*2eb0*/  BSYNC B0 ;  /* 0x0000000000007941 */ /* 0x000fea0003800000 */
.L_x_10649:
[----:B------:R-:W-:-:S04]  /*2ec0*/  FMUL.FTZ R0, R0, 1 ;  /* 0x3f80000000007820 */ /* 0x000fc80000410000 */
[----:B------:R0:W2:Y:S01]  /*2ed0*/  F2F.F64.F32 R4, R0 ;  /* 0x0000000000047310 */ /* 0x0000a20000201800 */
[----:B------:R-:W-:Y:S05]  /*2ee0*/  BRA `(.L_x_10624) ;  /* 0x000001a000007947 */ /* 0x000fea0003800000 */
.L_x_10623:
        /* <DEDUP_REMOVED lines=21> */
.L_x_10648:
[----:B------:R-:W2:Y:S02]  /*3040*/  LDG.E.64 R4, [R24.64] ;  /* 0x0000002418047981 */ /* 0x000ea4000c1e1b00 */
[----:B--2---:R-:W0:Y:S01]  /*3050*/  I2F.F64.U64 R4, R4 ;  /* 0x0000000400047312 */ /* 0x004e220000301800 */
[----:B------:R-:W-:Y:S05]  /*3060*/  BRA `(.L_x_10624) ;  /* 0x0000002000007947 */ /* 0x000fea0003800000 */
.L_x_10647:
[----:B------:R-:W2:Y:S02]  /*3070*/  LDG.E R4, [R24.64] ;  /* 0x0000002418047981 */ /* 0x000ea4000c1e1900 */
[----:B--2---:R-:W0:Y:S02]  /*3080*/  I2F.F64.U32 R4, R4 ;  /* 0x0000000400047312 */ /* 0x004e240000201800 */
.L_x_10624:
[----:B0-----:R-:W0:Y:S01]  /*3090*/  LDC.U8 R2, c[0x0][0x458] ;  /* 0x00011600ff027b82 */ /* 0x001e220000000000 */
[----:B-1---5:R-:W1:-:S06]  /*30a0*/  DMUL R18, R18, c[0x0][0x448] ;  /* 0x0001120012127a28 */ /* 0x022e4c0000000000 */
[----:B-12---:R1:W2:Y:S01]  /*30b0*/  DMUL R4, R18, R4 ;  /* 0x0000000412047228 */ /* 0x0062a20000000000 */
[----:B0-----:R-:W-:-:S04]  /*30c0*/  PRMT R0, R2, 0x9910, RZ ;  /* 0x0000991002007816 */ /* 0x001fc800000000ff */
[----:B------:R-:W-:-:S13]  /*30d0*/  ISETP.GT.AND P0, PT, R0, 0x9, PT ;  /* 0x000000090000780c */ /* 0x000fda0003f04270 */
[----:B------:R-:W-:Y:S05]  /*30e0*/  @P0 BRA `(.L_x_10651) ;  /* 0x0000044000000947 */ /* 0x000fea0003800000 */
[----:B-12---:R-:W-:-:S13]  /*30f0*/  ISETP.GT.AND P0, PT, R0, 0x4, PT ;  /* 0x000000040000780c */ /* 0x006fda0003f04270 */
        /* <DEDUP_REMOVED lines=10> */
.L_x_10654:
[----:B------:R-:W0:Y:S02]  /*31a0*/  F2I.S64.F64.TRUNC R4, R4 ;  /* 0x0000000400047311 */ /* 0x000e24000030d900 */
[----:B0-----:R-:W-:-:S05]  /*31b0*/  IMAD.MOV.U32 R3, RZ, RZ, R4 ;  /* 0x000000ffff037224 */ /* 0x001fca00078e0004 */
[----:B------:R0:W-:Y:S01]  /*31c0*/  STG.E.U8 [R16.64], R3 ;  /* 0x0000000310007986 */ /* 0x0001e2000c101124 */
[----:B------:R-:W-:Y:S05]  /*31d0*/  BRA `(.L_x_10656) ;  /* 0x00000ed000007947 */ /* 0x000fea0003800000 */
.L_x_10653:
        /* <DEDUP_REMOVED lines=9> */
.L_x_10658:
[----:B------:R-:W0:Y:S02]  /*3270*/  F2I.F64.TRUNC R5, R4 ;  /* 0x0000000400057311 */ /* 0x000e24000030d100 */
[----:B0-----:R0:W-:Y:S01]  /*3280*/  STG.E [R16.64], R5 ;  /* 0x0000000510007986 */ /* 0x0011e2000c101924 */
[----:B------:R-:W-:Y:S05]  /*3290*/  BRA `(.L_x_10656) ;  /* 0x00000e1000007947 */ /* 0x000fea0003800000 */
.L_x_10657:
[----:B------:R-:W0:Y:S02]  /*32a0*/  F2I.F64.TRUNC R5, R4 ;  /* 0x0000000400057311 */ /* 0x000e24000030d100 */
[----:B0-----:R0:W-:Y:S01]  /*32b0*/  STG.E.U16 [R16.64], R5 ;  /* 0x0000000510007986 */ /* 0x0011e2000c101524 */
[----:B------:R-:W-:Y:S05]  /*32c0*/  BRA `(.L_x_10656) ;  /* 0x00000de000007947 */ /* 0x000fea0003800000 */
.L_x_10652:
        /* <DEDUP_REMOVED lines=11> */
.L_x_10660:
[----:B------:R-:W0:Y:S01]  /*3380*/  F2F.F32.F64 R0, R4 ;  /* 0x0000000400007310 */ /* 0x000e220000301000 */
[----:B------:R-:W0:-:S14]  /*3390*/  DSETP.GEU.AND P0, PT, |R4|, c[0x2][0x0], PT ;  /* 0x008000000400762a */ /* 0x000e1c0003f0e200 */
[----:B0-----:R-:W-:-:S05]  /*33a0*/  @!P0 FMUL R0, R0, 1.175494350822287508e-38 ;  /* 0x0080000000008820 */ /* 0x001fca0000400000 */
[----:B------:R-:W-:-:S05]  /*33b0*/  F2FP.PACK_AB R0, RZ, R0 ;  /* 0x00000000ff00723e */ /* 0x000fca00000000ff */
[----:B------:R0:W-:Y:S01]  /*33c0*/  STG.E.U16 [R16.64], R0 ;  /* 0x0000000010007986 */ /* 0x0001e2000c101524 */
[----:B------:R-:W-:Y:S05]  /*33d0*/  BRA `(.L_x_10656) ;  /* 0x00000cd000007947 */ /* 0x000fea0003800000 */
.L_x_10659:
        /* <DEDUP_REMOVED lines=12> */
.L_x_10662:
[----:B------:R-:W0:Y:S01]  /*34a0*/  F2F.F32.F64 R0, R4 ;  /* 0x0000000400007310 */ /* 0x000e220000301000 */
[----:B------:R-:W0:-:S14]  /*34b0*/  DSETP.GEU.AND P0, PT, |R4|, c[0x2][0x0], PT ;  /* 0x008000000400762a */ /* 0x000e1c0003f0e200 */
[----:B0-----:R-:W-:-:S05]  /*34c0*/  @!P0 FMUL R0, R0, 1.175494350822287508e-38 ;  /* 0x0080000000008820 */ /* 0x001fca0000400000 */
[----:B------:R-:W-:-:S04]  /*34d0*/  F2FP.PACK_AB R3, RZ, R0 ;  /* 0x00000000ff03723e */ /* 0x000fc800000000ff */
[----:B------:R-:W-:-:S05]  /*34e0*/  PRMT R3, R3, 0x5410, RZ ;  /* 0x0000541003037816 */ /* 0x000fca00000000ff */
[----:B------:R0:W-:Y:S01]  /*34f0*/  STG.E [R16.64], R3 ;  /* 0x0000000310007986 */ /* 0x0001e2000c101924 */
[----:B------:R-:W-:Y:S05]  /*3500*/  BRA `(.L_x_10656) ;  /* 0x00000ba000007947 */ /* 0x000fea0003800000 */
.L_x_10661:
[----:B------:R0:W-:Y:S01]  /*3510*/  STG.E.64 [R16.64], R4 ;  /* 0x0000000410007986 */ /* 0x0001e2000c101b24 */
[----:B------:R-:W-:Y:S05]  /*3520*/  BRA `(.L_x_10656) ;  /* 0x00000b8000007947 */ /* 0x000fea0003800000 */
.L_x_10651:
[----:B-12---:R-:W-:-:S13]  /*3530*/  ISETP.GT.AND P0, PT, R0, 0x18, PT ;  /* 0x000000180000780c */ /* 0x006fda0003f04270 */
        /* <DEDUP_REMOVED lines=11> */
.L_x_10665:
[----:B------:R-:W-:-:S05]  /*35f0*/  CS2R R6, SRZ ;  /* 0x0000000000067805 */ /* 0x000fca000001ff00 */
[----:B------:R0:W-:Y:S01]  /*3600*/  STG.E.128 [R16.64], R4 ;  /* 0x0000000410007986 */ /* 0x0001e2000c101d24 */
[----:B------:R-:W-:Y:S05]  /*3610*/  BRA `(.L_x_10656) ;  /* 0x00000a9000007947 */ /* 0x000fea0003800000 */
.L_x_10664:
        /* <DEDUP_REMOVED lines=23> */
.L_x_10669:
[----:B------:R-:W-:Y:S05]  /*3790*/  BSYNC B0 ;  /* 0x0000000000007941 */ /* 0x000fea0003800000 */
.L_x_10668:
[----:B------:R-:W-:-:S05]  /*37a0*/  LOP3.LUT R3, R0, R3, RZ, 0xfc, !PT ;  /* 0x0000000300037212 */ /* 0x000fca00078efcff */
[----:B------:R0:W-:Y:S01]  /*37b0*/  STG.E.U8 [R16.64], R3 ;  /* 0x0000000310007986 */ /* 0x0001e2000c101124 */
[----:B------:R-:W-:Y:S05]  /*37c0*/  BRA `(.L_x_10656) ;  /* 0x000008e000007947 */ /* 0x000fea0003800000 */
.L_x_10667:
        /* <DEDUP_REMOVED lines=15> */
.L_x_10671:
[----:B------:R-:W-:Y:S01]  /*38c0*/  IMAD.MOV.U32 R0, RZ, RZ, 0x7f ;  /* 0x0000007fff007424 */ /* 0x000fe200078e00ff */
[----:B------:R-:W-:-:S04]  /*38d0*/  ISETP.GT.U32.AND P0, PT, R2, 0x7f800000, PT ;  /* 0x7f8000000200780c */ /* 0x000fc80003f04070 */
[----:B------:R-:W-:-:S04]  /*38e0*/  SEL R0, R0, 0x7c, P0 ;  /* 0x0000007c00007807 */ /* 0x000fc80000000000 */
.L_x_10672:
[----:B------:R-:W-:Y:S05]  /*38f0*/  BSYNC B0 ;  /* 0x0000000000007941 */ /* 0x000fea0003800000 */
.L_x_10670:
[----:B------:R-:W-:-:S04]  /*3900*/  LOP3.LUT R2, R3, 0x80000000, RZ, 0xc0, !PT ;  /* 0x8000000003027812 */ /* 0x000fc800078ec0ff */
[----:B------:R-:W-:-:S04]  /*3910*/  SHF.R.U32.HI R3, RZ, 0x18, R2 ;  /* 0x00000018ff037819 */ /* 0x000fc80000011602 */
[----:B------:R-:W-:-:S05]  /*3920*/  LOP3.LUT R3, R0, R3, RZ, 0xfc, !PT ;  /* 0x0000000300037212 */ /* 0x000fca00078efcff */
[----:B------:R0:W-:Y:S01]  /*3930*/  STG.E.U8 [R16.64], R3 ;  /* 0x0000000310007986 */ /* 0x0001e2000c101124 */
[----:B------:R-:W-:Y:S05]  /*3940*/  BRA `(.L_x_10656) ;  /* 0x0000076000007947 */ /* 0x000fea0003800000 */
.L_x_10666:
[----:B------:R-:W0:Y:S01]  /*3950*/  F2F.F32.F64 R0, R4 ;  /* 0x0000000400007310 */ /* 0x000e220000301000 */
[----:B------:R-:W0:-:S14]  /*3960*/  DSETP.GEU.AND P0, PT, |R4|, c[0x2][0x0], PT ;  /* 0x008000000400762a */ /* 0x000e1c0003f0e200 */
[----:B0-----:R-:W-:-:S05]  /*3970*/  @!P0 FMUL R0, R0, 1.175494350822287508e-38 ;  /* 0x0080000000008820 */ /* 0x001fca0000400000 */
[----:B------:R-:W-:-:S05]  /*3980*/  F2FP.BF16.PACK_AB R0, RZ, R0 ;  /* 0x00000000ff00723e */ /* 0x000fca00000010ff */
[----:B------:R0:W-:Y:S01]  /*3990*/  STG.E.U16 [R16.64], R0 ;  /* 0x0000000010007986 */ /* 0x0001e2000c101524 */
[----:B------:R-:W-:Y:S05]  /*39a0*/  BRA `(.L_x_10656) ;  /* 0x0000070000007947 */ /* 0x000fea0003800000 */
.L_x_10663:
        /* <DEDUP_REMOVED lines=11> */
.L_x_10675:
        /* <DEDUP_REMOVED lines=19> */
.L_x_10678:
[----:B------:R-:W-:-:S04]  /*3b90*/  LOP3.LUT R2, R3, 0x80000000, RZ, 0xc0, !PT ;  /* 0x8000000003027812 */ /* 0x000fc800078ec0ff */
[----:B------:R-:W-:-:S04]  /*3ba0*/  SHF.R.U32.HI R3, RZ, 0x18, R2 ;  /* 0x00000018ff037819 */ /* 0x000fc80000011602 */
[----:B------:R-:W-:-:S04]  /*3bb0*/  LOP3.LUT R0, R0, R3, RZ, 0xfc, !PT ;  /* 0x0000000300007212 */ /* 0x000fc800078efcff */
[----:B------:R-:W-:Y:S02]  /*3bc0*/  PRMT R8, R0, 0x7610, R8 ;  /* 0x0000761000087816 */ /* 0x000fe40000000008 */
.L_x_10677:
[----:B------:R-:W-:Y:S05]  /*3bd0*/  BSYNC B0 ;  /* 0x0000000000007941 */ /* 0x000fea0003800000 */
.L_x_10676:
[----:B------:R0:W-:Y:S01]  /*3be0*/  STG.E.U8 [R16.64], R8 ;  /* 0x0000000810007986 */ /* 0x0001e2000c101124 */
[----:B------:R-:W-:Y:S05]  /*3bf0*/  BRA `(.L_x_10656) ;  /* 0x000004b000007947 */ /* 0x000fea0003800000 */
.L_x_10674:
        /* <DEDUP_REMOVED lines=19> */
.L_x_10681:
[----:B------:R-:W-:-:S04]  /*3d30*/  LOP3.LUT R2, R3, 0x80000000, RZ, 0xc0, !PT ;  /* 0x8000000003027812 */ /* 0x000fc800078ec0ff */
[----:B------:R-:W-:-:S04]  /*3d40*/  SHF.R.U32.HI R3, RZ, 0x18, R2 ;  /* 0x00000018ff037819 */ /* 0x000fc80000011602 */
[----:B------:R-:W-:-:S04]  /*3d50*/  LOP3.LUT R0, R0, R3, RZ, 0xfc, !PT ;  /* 0x0000000300007212 */ /* 0x000fc800078efcff */
[----:B------:R-:W-:Y:S02]  /*3d60*/  PRMT R8, R0, 0x7610, R8 ;  /* 0x0000761000087816 */ /* 0x000fe40000000008 */
.L_x_10680:
[----:B------:R-:W-:Y:S05]  /*3d70*/  BSYNC B0 ;  /* 0x0000000000007941 */ /* 0x000fea0003800000 */
.L_x_10679:
[----:B------:R0:W-:Y:S01]  /*3d80*/  STG.E.U8 [R16.64], R8 ;  /* 0x0000000810007986 */ /* 0x0001e2000c101124 */
[----:B------:R-:W-:Y:S05]  /*3d90*/  BRA `(.L_x_10656) ;  /* 0x0000031000007947 */ /* 0x000fea0003800000 */
.L_x_10673:
        /* <DEDUP_REMOVED lines=24> */
.L_x_10655:
        /* <DEDUP_REMOVED lines=20> */
.L_x_10683:
[----:B------:R-:W0:Y:S02]  /*4060*/  F2I.U64.F64.TRUNC R4, R4 ;  /* 0x0000000400047311 */ /* 0x000e24000030d800 */
[----:B0-----:R0:W-:Y:S01]  /*4070*/  STG.E.64 [R16.64], R4 ;  /* 0x0000000410007986 */ /* 0x0011e2000c101b24 */
[----:B------:R-:W-:Y:S05]  /*4080*/  BRA `(.L_x_10656) ;  /* 0x0000002000007947 */ /* 0x000fea0003800000 */
.L_x_10682:
[----:B------:R-:W0:Y:S02]  /*4090*/  F2I.U32.F64.TRUNC R5, R4 ;  /* 0x0000000400057311 */ /* 0x000e24000030d000 */
[----:B0-----:R0:W-:Y:S02]  /*40a0*/  STG.E [R16.64], R5 ;  /* 0x0000000510007986 */ /* 0x0011e4000c101924 */
.L_x_10656:
[----:B------:R-:W-:-:S05]  /*40b0*/  IMAD R22, R22, 0x200, R23 ;  /* 0x0000020016167824 */ /* 0x000fca00078e0217 */
[----:B------:R-:W-:Y:S02]  /*40c0*/  IADD3 R25, R22, 0x80, RZ ;  /* 0x0000008016197810 */ /* 0x000fe40007ffe0ff */
.L_x_10584:
[----:B------:R-:W-:Y:S05]  /*40d0*/  BSYNC B6 ;  /* 0x0000000000067941 */ /* 0x000fea0003800000 */
.L_x_10583:
        /* <DEDUP_REMOVED lines=258> */
.L_x_10686:
        /* <DEDUP_REMOVED lines=29> */
.L_x_10687:
        /* <DEDUP_REMOVED lines=17> */
.L_x_10691:
[----:B------:R-:W2:Y:S02]  /*53e0*/  LDG.E.U8 R2, [R2.64] ;  /* 0x0000002402027981 */ /* 0x000ea4000c1e1100 */
[----:B--2---:R0:W1:Y:S01]  /*53f0*/  I2F.F64.U16 R18, R2 ;  /* 0x0000000200127312 */ /* 0x0040620000101800 */
[----:B------:R-:W-:Y:S05]  /*5400*/  BRA `(.L_x_10693) ;  /* 0x00000df000007947 */ /* 0x000fea0003800000 */
.L_x_10690:
        /* <DEDUP_REMOVED lines=9> */
.L_x_10695:
[----:B------:R-:W2:Y:S02]  /*54a0*/  LDG.E R2, [R2.64] ;  /* 0x0000002402027981 */ /* 0x000ea4000c1e1900 */
[----:B--2---:R0:W1:Y:S01]  /*54b0*/  I2F.F64 R18, R2 ;  /* 0x0000000200127312 */ /* 0x0040620000201c00 */
[----:B------:R-:W-:Y:S05]  /*54c0*/  BRA `(.L_x_10693) ;  /* 0x00000d3000007947 */ /* 0x000fea0003800000 */
.L_x_10694:
[----:B------:R-:W2:Y:S02]  /*54d0*/  LDG.E.U16 R2, [R2.64] ;  /* 0x0000002402027981 */ /* 0x000ea4000c1e1500 */
[----:B--2---:R0:W1:Y:S01]  /*54e0*/  I2F.F64.S16 R18, R2 ;  /* 0x0000000200127312 */ /* 0x0040620000101c00 */
[----:B------:R-:W-:Y:S05]  /*54f0*/  BRA `(.L_x_10693) ;  /* 0x00000d0000007947 */ /* 0x000fea0003800000 */
.L_x_10689:
        /* <DEDUP_REMOVED lines=10> */
.L_x_10697:
[----:B------:R-:W2:Y:S02]  /*55a0*/  LDG.E.U16 R0, [R2.64] ;  /* 0x0000002402007981 */ /* 0x000ea4000c1e1500 */
[----:B--2---:R-:W-:-:S05]  /*55b0*/  HADD2.F32 R0, -RZ, R0.H0_H0 ;  /* 0x20000000ff007230 */ /* 0x004fca0000004100 */
[----:B------:R-:W-:-:S04]  /*55c0*/  FMUL.FTZ R0, R0, 1 ;  /* 0x3f80000000007820 */ /* 0x000fc80000410000 */
[----:B------:R0:W1:Y:S01]  /*55d0*/  F2F.F64.F32 R18, R0 ;  /* 0x0000000000127310 */ /* 0x0000620000201800 */
[----:B------:R-:W-:Y:S05]  /*55e0*/  BRA `(.L_x_10693) ;  /* 0x00000c1000007947 */ /* 0x000fea0003800000 */
.L_x_10696:
        /* <DEDUP_REMOVED lines=10> */
.L_x_10699:
[----:B------:R-:W2:Y:S02]  /*5690*/  LDG.E.U16 R2, [R2.64] ;  /* 0x0000002402027981 */ /* 0x000ea4000c1e1500 */
[----:B--2---:R-:W-:-:S05]  /*56a0*/  HADD2.F32 R0, -RZ, R2.H0_H0 ;  /* 0x20000002ff007230 */ /* 0x004fca0000004100 */
[----:B------:R-:W-:-:S04]  /*56b0*/  FMUL.FTZ R0, R0, 1 ;  /* 0x3f80000000007820 */ /* 0x000fc80000410000 */
[----:B------:R0:W1:Y:S01]  /*56c0*/  F2F.F64.F32 R18, R0 ;  /* 0x0000000000127310 */ /* 0x0000620000201800 */
[----:B------:R-:W-:Y:S05]  /*56d0*/  BRA `(.L_x_10693) ;  /* 0x00000b2000007947 */ /* 0x000fea0003800000 */
.L_x_10698:
[----:B------:R0:W5:Y:S01]  /*56e0*/  LDG.E.64 R18, [R2.64] ;  /* 0x0000002402127981 */ /* 0x000162000c1e1b00 */
[----:B------:R-:W-:Y:S05]  /*56f0*/  BRA `(.L_x_10693) ;  /* 0x00000b0000007947 */ /* 0x000fea0003800000 */
.L_x_10688:
        /* <DEDUP_REMOVED lines=13> */
.L_x_10702:
[----:B------:R0:W5:Y:S01]  /*57d0*/  LDG.E.64 R18, [R2.64] ;  /* 0x0000002402127981 */ /* 0x000162000c1e1b00 */
[----:B------:R-:W-:Y:S05]  /*57e0*/  BRA `(.L_x_10693) ;  /* 0x00000a1000007947 */ /* 0x000fea0003800000 */
.L_x_10701:
        /* <DEDUP_REMOVED lines=28> */
.L_x_10704:
        /* <DEDUP_REMOVED lines=15> */
.L_x_10703:
[----:B------:R-:W2:Y:S02]  /*5aa0*/  LDG.E.U16 R0, [R2.64] ;  /* 0x0000002402007981 */ /* 0x000ea4000c1e1500 */
[----:B--2---:R-:W-:-:S05]  /*5ab0*/  PRMT R0, RZ, 0x5410, R0 ;  /* 0x00005410ff007816 */ /* 0x004fca0000000000 */
[----:B------:R-:W-:-:S04]  /*5ac0*/  FMUL.FTZ R0, R0, 1 ;  /* 0x3f80000000007820 */ /* 0x000fc80000410000 */
[----:B------:R0:W1:Y:S01]  /*5ad0*/  F2F.F64.F32 R18, R0 ;  /* 0x0000000000127310 */ /* 0x0000620000201800 */
[----:B------:R-:W-:Y:S05]  /*5ae0*/  BRA `(.L_x_10693) ;  /* 0x0000071000007947 */ /* 0x000fea0003800000 */
.L_x_10700:
        /* <DEDUP_REMOVED lines=11> */
.L_x_10707:
        /* <DEDUP_REMOVED lines=21> */
.L_x_10711:
[----:B------:R-:W-:Y:S05]  /*5cf0*/  BSYNC B1 ;  /* 0x0000000000017941 */ /* 0x000fea0003800000 */
.L_x_10710:
[----:B------:R-:W-:Y:S01]  /*5d00*/  LEA R3, R0, 0x3b800000, 0x17 ;  /* 0x3b80000000037811 */ /* 0x000fe200078eb8ff */
[----:B------:R-:W-:-:S05]  /*5d10*/  IMAD.SHL.U32 R0, R2, 0x100000, RZ ;  /* 0x0010000002007824 */ /* 0x000fca00078e00ff */
[----:B------:R-:W-:Y:S02]  /*5d20*/  LOP3.LUT R0, R3, R0, R4, 0xfe, !PT ;  /* 0x0000000003007212 */ /* 0x000fe400078efe04 */
.L_x_10709:
[----:B------:R-:W-:Y:S05]  /*5d30*/  BSYNC B0 ;  /* 0x0000000000007941 */ /* 0x000fea0003800000 */
.L_x_10708:
[----:B------:R-:W-:-:S04]  /*5d40*/  FMUL.FTZ R0, R0, 1 ;  /* 0x3f80000000007820 */ /* 0x000fc80000410000 */
[----:B------:R0:W1:Y:S01]  /*5d50*/  F2F.F64.F32 R18, R0 ;  /* 0x0000000000127310 */ /* 0x0000620000201800 */
[----:B------:R-:W-:Y:S05]  /*5d60*/  BRA `(.L_x_10693) ;  /* 0x0000049000007947 */ /* 0x000fea0003800000 */
.L_x_10706:
        /* <DEDUP_REMOVED lines=21> */
.L_x_10715:
[----:B------:R-:W-:Y:S05]  /*5ec0*/  BSYNC B1 ;  /* 0x0000000000017941 */ /* 0x000fea0003800000 */
.L_x_10714:
[----:B------:R-:W-:Y:S01]  /*5ed0*/  LEA R3, R0, 0x37800000, 0x17 ;  /* 0x3780000000037811 */ /* 0x000fe200078eb8ff */
[----:B------:R-:W-:-:S05]  /*5ee0*/  IMAD.SHL.U32 R0, R2, 0x200000, RZ ;  /* 0x0020000002007824 */ /* 0x000fca00078e00ff */
[----:B------:R-:W-:Y:S02]  /*5ef0*/  LOP3.LUT R0, R3, R0, R4, 0xfe, !PT ;  /* 0x0000000003007212 */ /* 0x000fe400078efe04 */
.L_x_10713:
[----:B------:R-:W-:Y:S05]  /*5f00*/  BSYNC B0 ;  /* 0x0000000000007941 */ /* 0x000fea0003800000 */
.L_x_10712:
[----:B------:R-:W-:-:S04]  /*5f10*/  FMUL.FTZ R0, R0, 1 ;  /* 0x3f80000000007820 */ /* 0x000fc80000410000 */
[----:B------:R0:W1:Y:S01]  /*5f20*/  F2F.F64.F32 R18, R0 ;  /* 0x0000000000127310 */ /* 0x0000620000201800 */
[----:B------:R-:W-:Y:S05]  /*5f30*/  BRA `(.L_x_10693) ;  /* 0x000002c000007947 */ /* 0x000fea0003800000 */
.L_x_10705:
        /* <DEDUP_REMOVED lines=14> */
.L_x_10719:
[----:B------:R-:W-:Y:S05]  /*6020*/  BSYNC B0 ;  /* 0x0000000000007941 */ /* 0x000fea0003800000 */
.L_x_10718:
[----:B------:R-:W-:-:S04]  /*6030*/  FMUL.FTZ R0, R0, 1 ;  /* 0x3f80000000007820 */ /* 0x000fc80000410000 */
[----:B------:R0:W1:Y:S01]  /*6040*/  F2F.F64.F32 R18, R0 ;  /* 0x0000000000127310 */ /* 0x0000620000201800 */
[----:B------:R-:W-:Y:S05]  /*6050*/  BRA `(.L_x_10693) ;  /* 0x000001a000007947 */ /* 0x000fea0003800000 */
.L_x_10692:
        /* <DEDUP_REMOVED lines=21> */
.L_x_10717:
[----:B------:R-:W2:Y:S02]  /*61b0*/  LDG.E.64 R18, [R2.64] ;  /* 0x0000002402127981 */ /* 0x000ea4000c1e1b00 */
[----:B--2---:R-:W0:Y:S01]  /*61c0*/  I2F.F64.U64 R18, R18 ;  /* 0x0000001200127312 */ /* 0x004e220000301800 */
[----:B------:R-:W-:Y:S05]  /*61d0*/  BRA `(.L_x_10693) ;  /* 0x0000002000007947 */ /* 0x000fea0003800000 */
.L_x_10716:
[----:B------:R-:W2:Y:S02]  /*61e0*/  LDG.E R2, [R2.64] ;  /* 0x0000002402027981 */ /* 0x000ea4000c1e1900 */
[----:B--2---:R0:W1:Y:S02]  /*61f0*/  I2F.F64.U32 R18, R2 ;  /* 0x0000000200127312 */ /* 0x0040640000201800 */
.L_x_10693:
        /* <DEDUP_REMOVED lines=17> */
.L_x_10723:
[----:B------:R-:W2:Y:S02]  /*6310*/  LDG.E.U8 R4, [R22.64] ;  /* 0x0000002416047981 */ /* 0x000ea4000c1e1100 */
[----:B--2---:R-:W0:Y:S01]  /*6320*/  I2F.F64.U16 R4, R4 ;  /* 0x0000000400047312 */ /* 0x004e220000101800 */
[----:B------:R-:W-:Y:S05]  /*6330*/  BRA `(.L_x_10725) ;  /* 0x00000df000007947 */ /* 0x000fea0003800000 */
.L_x_10722:
        /* <DEDUP_REMOVED lines=9> */
.L_x_10727:
[----:B------:R-:W2:Y:S02]  /*63d0*/  LDG.E R4, [R22.64] ;  /* 0x0000002416047981 */ /* 0x000ea4000c1e1900 */
[----:B--2---:R-:W0:Y:S01]  /*63e0*/  I2F.F64 R4, R4 ;  /* 0x0000000400047312 */ /* 0x004e220000201c00 */
[----:B------:R-:W-:Y:S05]  /*63f0*/  BRA `(.L_x_10725) ;  /* 0x00000d3000007947 */ /* 0x000fea0003800000 */
.L_x_10726:
[----:B------:R-:W2:Y:S02]  /*6400*/  LDG.E.U16 R4, [R22.64] ;  /* 0x0000002416047981 */ /* 0x000ea4000c1e1500 */
[----:B--2---:R-:W0:Y:S01]  /*6410*/  I2F.F64.S16 R4, R4 ;  /* 0x0000000400047312 */ /* 0x004e220000101c00 */
[----:B------:R-:W-:Y:S05]  /*6420*/  BRA `(.L_x_10725) ;  /* 0x00000d0000007947 */ /* 0x000fea0003800000 */
.L_x_10721:
        /* <DEDUP_REMOVED lines=10> */
.L_x_10729:
[----:B------:R-:W2:Y:S02]  /*64d0*/  LDG.E.U16 R0, [R22.64] ;  /* 0x0000002416007981 */ /* 0x000ea4000c1e1500 */
[----:B--2---:R-:W-:-:S05]  /*64e0*/  HADD2.F32 R0, -RZ, R0.H0_H0 ;  /* 0x20000000ff007230 */ /* 0x004fca0000004100 */
[----:B------:R-:W-:-:S04]  /*64f0*/  FMUL.FTZ R0, R0, 1 ;  /* 0x3f80000000007820 */ /* 0x000fc80000410000 */
[----:B------:R0:W2:Y:S01]  /*6500*/  F2F.F64.F32 R4, R0 ;  /* 0x0000000000047310 */ /* 0x0000a20000201800 */
[----:B------:R-:W-:Y:S05]  /*6510*/  BRA `(.L_x_10725) ;  /* 0x00000c1000007947 */ /* 0x000fea0003800000 */
.L_x_10728:
        /* <DEDUP_REMOVED lines=10> */
.L_x_10731:
[----:B------:R-:W2:Y:S02]  /*65c0*/  LDG.E.U16 R22, [R22.64] ;  /* 0x0000002416167981 */ /* 0x000ea4000c1e1500 */
[----:B--2---:R-:W-:-:S05]  /*65d0*/  HADD2.F32 R0, -RZ, R22.H0_H0 ;  /* 0x20000016ff007230 */ /* 0x004fca0000004100 */
[----:B------:R-:W-:-:S04]  /*65e0*/  FMUL.FTZ R0, R0, 1 ;  /* 0x3f80000000007820 */ /* 0x000fc80000410000 */
[----:B------:R0:W2:Y:S01]  /*65f0*/  F2F.F64.F32 R4, R0 ;  /* 0x0000000000047310 */ /* 0x0000a20000201800 */
[----:B------:R-:W-:Y:S05]  /*6600*/  BRA `(.L_x_10725) ;  /* 0x00000b2000007947 */ /* 0x000fea0003800000 */
.L_x_10730:
[----:B------:R0:W5:Y:S01]  /*6610*/  LDG.E.64 R4, [R22.64] ;  /* 0x0000002416047981 */ /* 0x000162000c1e1b00 */
[----:B------:R-:W-:Y:S05]  /*6620*/  BRA `(.L_x_10725) ;  /* 0x00000b0000007947 */ /* 0x000fea0003800000 */
.L_x_10720:
        /* <DEDUP_REMOVED lines=13> */
.L_x_10734:
[----:B------:R0:W5:Y:S01]  /*6700*/  LDG.E.64 R4, [R22.64] ;  /* 0x0000002416047981 */ /* 0x000162000c1e1b00 */
[----:B------:R-:W-:Y:S05]  /*6710*/  BRA `(.L_x_10725) ;  /* 0x00000a1000007947 */ /* 0x000fea0003800000 */
.L_x_10733:
        /* <DEDUP_REMOVED lines=28> */
.L_x_10736:
        /* <DEDUP_REMOVED lines=15> */
.L_x_10735:
[----:B------:R-:W2:Y:S02]  /*69d0*/  LDG.E.U16 R0, [R22.64] ;  /* 0x0000002416007981 */ /* 0x000ea4000c1e1500 */
[----:B--2---:R-:W-:-:S05]  /*69e0*/  PRMT R0, RZ, 0x5410, R0 ;  /* 0x00005410ff007816 */ /* 0x004fca0000000000 */
[----:B------:R-:W-:-:S04]  /*69f0*/  FMUL.FTZ R0, R0, 1 ;  /* 0x3f80000000007820 */ /* 0x000fc80000410000 */
[----:B------:R0:W2:Y:S01]  /*6a00*/  F2F.F64.F32 R4, R0 ;  /* 0x0000000000047310 */ /* 0x0000a20000201800 */
[----:B------:R-:W-:Y:S05]  /*6a10*/  BRA `(.L_x_10725) ;  /* 0x0000071000007947 */ /* 0x000fea0003800000 */
.L_x_10732:
        /* <DEDUP_REMOVED lines=11> */
.L_x_10739:
        /* <DEDUP_REMOVED lines=21> */
.L_x_10743:
[----:B------:R-:W-:Y:S05]  /*6c20*/  BSYNC B1 ;  /* 0x0000000000017941 */ /* 0x000fea0003800000 */
.L_x_10742:
[----:B------:R-:W-:Y:S01]  /*6c30*/  LEA R3, R0, 0x3b800000, 0x17 ;  /* 0x3b80000000037811 */ /* 0x000fe200078eb8ff */
[----:B------:R-:W-:-:S05]  /*6c40*/  IMAD.SHL.U32 R0, R2, 0x100000, RZ ;  /* 0x0010000002007824 */ /* 0x000fca00078e00ff */
[----:B------:R-:W-:Y:S02]  /*6c50*/  LOP3.LUT R0, R3, R0, R4, 0xfe, !PT ;  /* 0x0000000003007212 */ /* 0x000fe400078efe04 */
.L_x_10741:
[----:B------:R-:W-:Y:S05]  /*6c60*/  BSYNC B0 ;  /* 0x0000000000007941 */ /* 0x000fea0003800000 */
.L_x_10740:
[----:B------:R-:W-:-:S04]  /*6c70*/  FMUL.FTZ R0, R0, 1 ;  /* 0x3f80000000007820 */ /* 0x000fc80000410000 */
[----:B------:R0:W2:Y:S01]  /*6c80*/  F2F.F64.F32 R4, R0 ;  /* 0x0000000000047310 */ /* 0x0000a20000201800 */
[----:B------:R-:W-:Y:S05]  /*6c90*/  BRA `(.L_x_10725) ;  /* 0x0000049000007947 */ /* 0x000fea0003800000 */
.L_x_10738:
        /* <DEDUP_REMOVED lines=21> */
.L_x_10747:
[----:B------:R-:W-:Y:S05]  /*6df0*/  BSYNC B1 ;  /* 0x0000000000017941 */ /* 0x000fea0003800000 */
.L_x_10746:
[----:B------:R-:W-:Y:S01]  /*6e00*/  LEA R3, R0, 0x37800000, 0x17 ;  /* 0x3780000000037811 */ /* 0x000fe200078eb8ff */
[----:B------:R-:W-:-:S05]  /*6e10*/  IMAD.SHL.U32 R0, R2, 0x200000, RZ ;  /* 0x0020000002007824 */ /* 0x000fca00078e00ff */
[----:B------:R-:W-:Y:S02]  /*6e20*/  LOP3.LUT R0, R3, R0, R4, 0xfe, !PT ;  /* 0x0000000003007212 */ /* 0x000fe400078efe04 */
.L_x_10745:
[----:B------:R-:W-:Y:S05]  /*6e30*/  BSYNC B0 ;  /* 0x0000000000007941 */ /* 0x000fea0003800000 */
.L_x_10744:
[----:B------:R-:W-:-:S04]  /*6e40*/  FMUL.FTZ R0, R0, 1 ;  /* 0x3f80000000007820 */ /* 0x000fc80000410000 */
[----:B------:R0:W2:Y:S01]  /*6e50*/  F2F.F64.F32 R4, R0 ;  /* 0x0000000000047310 */ /* 0x0000a20000201800 */
[----:B------:R-:W-:Y:S05]  /*6e60*/  BRA `(.L_x_10725) ;  /* 0x000002c000007947 */ /* 0x000fea0003800000 */
.L_x_10737:
        /* <DEDUP_REMOVED lines=14> */
.L_x_10751:
[----:B------:R-:W-:Y:S05]  /*6f50*/  BSYNC B0 ;  /* 0x0000000000007941 */ /* 0x000fea0003800000 */
.L_x_10750:
[----:B------:R-:W-:-:S04]  /*6f60*/  FMUL.FTZ R0, R0, 1 ;  /* 0x3f80000000007820 */ /* 0x000fc80000410000 */
[----:B------:R0:W2:Y:S01]  /*6f70*/  F2F.F64.F32 R4, R0 ;  /* 0x0000000000047310 */ /* 0x0000a20000201800 */
[----:B------:R-:W-:Y:S05]  /*6f80*/  BRA `(.L_x_10725) ;  /* 0x000001a000007947 */ /* 0x000fea0003800000 */
.L_x_10724:
        /* <DEDUP_REMOVED lines=21> */
.L_x_10749:
[----:B------:R-:W2:Y:S02]  /*70e0*/  LDG.E.64 R4, [R22.64] ;  /* 0x0000002416047981 */ /* 0x000ea4000c1e1b00 */
[----:B--2---:R-:W0:Y:S01]  /*70f0*/  I2F.F64.U64 R4, R4 ;  /* 0x0000000400047312 */ /* 0x004e220000301800 */
[----:B------:R-:W-:Y:S05]  /*7100*/  BRA `(.L_x_10725) ;  /* 0x0000002000007947 */ /* 0x000fea0003800000 */
.L_x_10748:
[----:B------:R-:W2:Y:S02]  /*7110*/  LDG.E R4, [R22.64] ;  /* 0x0000002416047981 */ /* 0x000ea4000c1e1900 */
[----:B--2---:R-:W0:Y:S02]  /*7120*/  I2F.F64.U32 R4, R4 ;  /* 0x0000000400047312 */ /* 0x004e240000201800 */
.L_x_10725:
        /* <DEDUP_REMOVED lines=17> */
.L_x_10755:
[----:B------:R-:W0:Y:S02]  /*7240*/  F2I.S64.F64.TRUNC R4, R4 ;  /* 0x0000000400047311 */ /* 0x000e24000030d900 */
[----:B0-----:R-:W-:-:S05]  /*7250*/  IMAD.MOV.U32 R3, RZ, RZ, R4 ;  /* 0x000000ffff037224 */ /* 0x001fca00078e0004 */
[----:B------:R0:W-:Y:S01]  /*7260*/  STG.E.U8 [R16.64], R3 ;  /* 0x0000000310007986 */ /* 0x0001e2000c101124 */
[----:B------:R-:W-:Y:S05]  /*7270*/  BRA `(.L_x_10757) ;  /* 0x00000ed000007947 */ /* 0x000fea0003800000 */
.L_x_10754:
        /* <DEDUP_REMOVED lines=9> */
.L_x_10759:
[----:B------:R-:W0:Y:S02]  /*7310*/  F2I.F64.TRUNC R5, R4 ;  /* 0x0000000400057311 */ /* 0x000e24000030d100 */
[----:B0-----:R0:W-:Y:S01]  /*7320*/  STG.E [R16.64], R5 ;  /* 0x0000000510007986 */ /* 0x0011e2000c101924 */
[----:B------:R-:W-:Y:S05]  /*7330*/  BRA `(.L_x_10757) ;  /* 0x00000e1000007947 */ /* 0x000fea0003800000 */
.L_x_10758:
[----:B------:R-:W0:Y:S02]  /*7340*/  F2I.F64.TRUNC R5, R4 ;  /* 0x0000000400057311 */ /* 0x000e24000030d100 */
[----:B0-----:R0:W-:Y:S01]  /*7350*/  STG.E.U16 [R16.64], R5 ;  /* 0x0000000510007986 */ /* 0x0011e2000c101524 */
[----:B------:R-:W-:Y:S05]  /*7360*/  BRA `(.L_x_10757) ;  /* 0x00000de000007947 */ /* 0x000fea0003800000 */
.L_x_10753:
        /* <DEDUP_REMOVED lines=11> */
.L_x_10761:
[----:B------:R-:W0:Y:S01]  /*7420*/  F2F.F32.F64 R0, R4 ;  /* 0x0000000400007310 */ /* 0x000e220000301000 */
[----:B------:R-:W0:-:S14]  /*7430*/  DSETP.GEU.AND P0, PT, |R4|, c[0x2][0x0], PT ;  /* 0x008000000400762a */ /* 0x000e1c0003f0e200 */
[----:B0-----:R-:W-:-:S05]  /*7440*/  @!P0 FMUL R0, R0, 1.175494350822287508e-38 ;  /* 0x0080000000008820 */ /* 0x001fca0000400000 */
[----:B------:R-:W-:-:S05]  /*7450*/  F2FP.PACK_AB R0, RZ, R0 ;  /* 0x00000000ff00723e */ /* 0x000fca00000000ff */
[----:B------:R0:W-:Y:S01]  /*7460*/  STG.E.U16 [R16.64], R0 ;  /* 0x0000000010007986 */ /* 0x0001e2000c101524 */
[----:B------:R-:W-:Y:S05]  /*7470*/  BRA `(.L_x_10757) ;  /* 0x00000cd000007947 */ /* 0x000fea0003800000 */
.L_x_10760:
        /* <DEDUP_REMOVED lines=12> */
.L_x_10763:
[----:B------:R-:W0:Y:S01]  /*7540*/  F2F.F32.F64 R0, R4 ;  /* 0x0000000400007310 */ /* 0x000e220000301000 */
[----:B------:R-:W0:-:S14]  /*7550*/  DSETP.GEU.AND P0, PT, |R4|, c[0x2][0x0], PT ;  /* 0x008000000400762a */ /* 0x000e1c0003f0e200 */
[----:B0-----:R-:W-:-:S05]  /*7560*/  @!P0 FMUL R0, R0, 1.175494350822287508e-38 ;  /* 0x0080000000008820 */ /* 0x001fca0000400000 */
[----:B------:R-:W-:-:S04]  /*7570*/  F2FP.PACK_AB R3, RZ, R0 ;  /* 0x00000000ff03723e */ /* 0x000fc800000000ff */
[----:B------:R-:W-:-:S05]  /*7580*/  PRMT R3, R3, 0x5410, RZ ;  /* 0x0000541003037816 */ /* 0x000fca00000000ff */
[----:B------:R0:W-:Y:S01]  /*7590*/  STG.E [R16.64], R3 ;  /* 0x0000000310007986 */ /* 0x0001e2000c101924 */
[----:B------:R-:W-:Y:S05]  /*75a0*/  BRA `(.L_x_10757) ;  /* 0x00000ba000007947 */ /* 0x000fea0003800000 */
.L_x_10762:
[----:B------:R0:W-:Y:S01]  /*75b0*/  STG.E.64 [R16.64], R4 ;  /* 0x0000000410007986 */ /* 0x0001e2000c101b24 */
[----:B------:R-:W-:Y:S05]  /*75c0*/  BRA `(.L_x_10757) ;  /* 0x00000b8000007947 */ /* 0x000fea0003800000 */
.L_x_10752:
        /* <DEDUP_REMOVED lines=12> */
.L_x_10766:
[----:B------:R-:W-:-:S05]  /*7690*/  CS2R R6, SRZ ;  /* 0x0000000000067805 */ /* 0x000fca000001ff00 */
[----:B------:R0:W-:Y:S01]  /*76a0*/  STG.E.128 [R16.64], R4 ;  /* 0x0000000410007986 */ /* 0x0001e2000c101d24 */
[----:B------:R-:W-:Y:S05]  /*76b0*/  BRA `(.L_x_10757) ;  /* 0x00000a9000007947 */ /* 0x000fea0003800000 */
.L_x_10765:
        /* <DEDUP_REMOVED lines=23> */
.L_x_10770:
[----:B------:R-:W-:Y:S05]  /*7830*/  BSYNC B0 ;  /* 0x0000000000007941 */ /* 0x000fea0003800000 */
.L_x_10769:
[----:B------:R-:W-:-:S05]  /*7840*/  LOP3.LUT R3, R0, R3, RZ, 0xfc, !PT ;  /* 0x0000000300037212 */ /* 0x000fca00078efcff */
[----:B------:R0:W-:Y:S01]  /*7850*/  STG.E.U8 [R16.64], R3 ;  /* 0x0000000310007986 */ /* 0x0001e2000c101124 */
[----:B------:R-:W-:Y:S05]  /*7860*/  BRA `(.L_x_10757) ;  /* 0x000008e000007947 */ /* 0x000fea0003800000 */
.L_x_10768:
        /* <DEDUP_REMOVED lines=15> */
.L_x_10772:
[----:B------:R-:W-:Y:S01]  /*7960*/  IMAD.MOV.U32 R0, RZ, RZ, 0x7f ;  /* 0x0000007fff007424 */ /* 0x000fe200078e00ff */
[----:B------:R-:W-:-:S04]  /*7970*/  ISETP.GT.U32.AND P0, PT, R2, 0x7f800000, PT ;  /* 0x7f8000000200780c */ /* 0x000fc80003f04070 */
[----:B------:R-:W-:-:S04]  /*7980*/  SEL R0, R0, 0x7c, P0 ;  /* 0x0000007c00007807 */ /* 0x000fc80000000000 */
.L_x_10773:
[----:B------:R-:W-:Y:S05]  /*7990*/  BSYNC B0 ;  /* 0x0000000000007941 */ /* 0x000fea0003800000 */
.L_x_10771:
[----:B------:R-:W-:-:S04]  /*79a0*/  LOP3.LUT R2, R3, 0x80000000, RZ, 0xc0, !PT ;  /* 0x8000000003027812 */ /* 0x000fc800078ec0ff */
[----:B------:R-:W-:-:S04]  /*79b0*/  SHF.R.U32.HI R3, RZ, 0x18, R2 ;  /* 0x00000018ff037819 */ /* 0x000fc80000011602 */
[----:B------:R-:W-:-:S05]  /*79c0*/  LOP3.LUT R3, R0, R3, RZ, 0xfc, !PT ;  /* 0x0000000300037212 */ /* 0x000fca00078efcff */
[----:B------:R0:W-:Y:S01]  /*79d0*/  STG.E.U8 [R16.64], R3 ;  /* 0x0000000310007986 */ /* 0x0001e2000c101124 */
[----:B------:R-:W-:Y:S05]  /*79e0*/  BRA `(.L_x_10757) ;  /* 0x0000076000007947 */ /* 0x000fea0003800000 */
.L_x_10767:
[----:B------:R-:W0:Y:S01]  /*79f0*/  F2F.F32.F64 R0, R4 ;  /* 0x0000000400007310 */ /* 0x000e220000301000 */
[----:B------:R-:W0:-:S14]  /*7a00*/  DSETP.GEU.AND P0, PT, |R4|, c[0x2][0x0], PT ;  /* 0x008000000400762a */ /* 0x000e1c0003f0e200 */
[----:B0-----:R-:W-:-:S05]  /*7a10*/  @!P0 FMUL R0, R0, 1.175494350822287508e-38 ;  /* 0x0080000000008820 */ /* 0x001fca0000400000 */
[----:B------:R-:W-:-:S05]  /*7a20*/  F2FP.BF16.PACK_AB R0, RZ, R0 ;  /* 0x00000000ff00723e */ /* 0x000fca00000010ff */
[----:B------:R0:W-:Y:S01]  /*7a30*/  STG.E.U16 [R16.64], R0 ;  /* 0x0000000010007986 */ /* 0x0001e2000c101524 */
[----:B------:R-:W-:Y:S05]  /*7a40*/  BRA `(.L_x_10757) ;  /* 0x0000070000007947 */ /* 0x000fea0003800000 */
.L_x_10764:
        /* <DEDUP_REMOVED lines=11> */
.L_x_10776:
        /* <DEDUP_REMOVED lines=19> */
.L_x_10779:
[----:B------:R-:W-:-:S04]  /*7c30*/  LOP3.LUT R2, R3, 0x80000000, RZ, 0xc0, !PT ;  /* 0x8000000003027812 */ /* 0x000fc800078ec0ff */
[----:B------:R-:W-:-:S04]  /*7c40*/  SHF.R.U32.HI R3, RZ, 0x18, R2 ;  /* 0x00000018ff037819 */ /* 0x000fc80000011602 */
[----:B------:R-:W-:-:S04]  /*7c50*/  LOP3.LUT R0, R0, R3, RZ, 0xfc, !PT ;  /* 0x0000000300007212 */ /* 0x000fc800078efcff */
[----:B------:R-:W-:Y:S02]  /*7c60*/  PRMT R8, R0, 0x7610, R8 ;  /* 0x0000761000087816 */ /* 0x000fe40000000008 */
.L_x_10778:
[----:B------:R-:W-:Y:S05]  /*7c70*/  BSYNC B0 ;  /* 0x0000000000007941 */ /* 0x000fea0003800000 */
.L_x_10777:
[----:B------:R0:W-:Y:S01]  /*7c80*/  STG.E.U8 [R16.64], R8 ;  /* 0x0000000810007986 */ /* 0x0001e2000c101124 */
[----:B------:R-:W-:Y:S05]  /*7c90*/  BRA `(.L_x_10757) ;  /* 0x000004b000007947 */ /* 0x000fea0003800000 */
.L_x_10775:
        /* <DEDUP_REMOVED lines=19> */
.L_x_10782:
[----:B------:R-:W-:-:S04]  /*7dd0*/  LOP3.LUT R2, R3, 0x80000000, RZ, 0xc0, !PT ;  /* 0x8000000003027812 */ /* 0x000fc800078ec0ff */
[----:B------:R-:W-:-:S04]  /*7de0*/  SHF.R.U32.HI R3, RZ, 0x18, R2 ;  /* 0x00000018ff037819 */ /* 0x000fc80000011602 */
[----:B------:R-:W-:-:S04]  /*7df0*/  LOP3.LUT R0, R0, R3, RZ, 0xfc, !PT ;  /* 0x0000000300007212 */ /* 0x000fc800078efcff */
[----:B------:R-:W-:Y:S02]  /*7e00*/  PRMT R8, R0, 0x7610, R8 ;  /* 0x0000761000087816 */ /* 0x000fe40000000008 */
.L_x_10781:
[----:B------:R-:W-:Y:S05]  /*7e10*/  BSYNC B0 ;  /* 0x0000000000007941 */ /* 0x000fea0003800000 */
.L_x_10780:
[----:B------:R0:W-:Y:S01]  /*7e20*/  STG.E.U8 [R16.64], R8 ;  /* 0x0000000810007986 */ /* 0x0001e2000c101124 */
[----:B------:R-:W-:Y:S05]  /*7e30*/  BRA `(.L_x_10757) ;  /* 0x0000031000007947 */ /* 0x000fea0003800000 */
.L_x_10774:
        /* <DEDUP_REMOVED lines=24> */
.L_x_10756:
        /* <DEDUP_REMOVED lines=20> */
.L_x_10784:
[----:B------:R-:W0:Y:S02]  /*8100*/  F2I.U64.F64.TRUNC R4, R4 ;  /* 0x0000000400047311 */ /* 0x000e24000030d800 */
[----:B0-----:R0:W-:Y:S01]  /*8110*/  STG.E.64 [R16.64], R4 ;  /* 0x0000000410007986 */ /* 0x0011e2000c101b24 */
[----:B------:R-:W-:Y:S05]  /*8120*/  BRA `(.L_x_10757) ;  /* 0x0000002000007947 */ /* 0x000fea0003800000 */
.L_x_10783:
[----:B------:R-:W0:Y:S02]  /*8130*/  F2I.U32.F64.TRUNC R5, R4 ;  /* 0x0000000400057311 */ /* 0x000e24000030d000 */
[----:B0-----:R0:W-:Y:S02]  /*8140*/  STG.E [R16.64], R5 ;  /* 0x0000000510007986 */ /* 0x0011e4000c101924 */
.L_x_10757:
        /* <DEDUP_REMOVED lines=258> */
.L_x_10785:
        /* <DEDUP_REMOVED lines=29> */
.L_x_10786:
        /* <DEDUP_REMOVED lines=17> */
.L_x_10790:
[----:B------:R-:W2:Y:S02]  /*9450*/  LDG.E.U8 R2, [R2.64] ;  /* 0x0000002402027981 */ /* 0x000ea4000c1e1100 */
[----:B--2---:R0:W1:Y:S01]  /*9460*/  I2F.F64.U16 R18, R2 ;  /* 0x0000000200127312 */ /* 0x0040620000101800 */
[----:B------:R-:W-:Y:S05]  /*9470*/  BRA `(.L_x_10792) ;  /* 0x00000df000007947 */ /* 0x000fea0003800000 */
.L_x_10789:
        /* <DEDUP_REMOVED lines=9> */
.L_x_10794:
[----:B------:R-:W2:Y:S02]  /*9510*/  LDG.E R2, [R2.64] ;  /* 0x0000002402027981 */ /* 0x000ea4000c1e1900 */
[----:B--2---:R0:W1:Y:S01]  /*9520*/  I2F.F64 R18, R2 ;  /* 0x0000000200127312 */ /* 0x0040620000201c00 */
[----:B------:R-:W-:Y:S05]  /*9530*/  BRA `(.L_x_10792) ;  /* 0x00000d3000007947 */ /* 0x000fea0003800000 */
.L_x_10793:
[----:B------:R-:W2:Y:S02]  /*9540*/  LDG.E.U16 R2, [R2.64] ;  /* 0x0000002402027981 */ /* 0x000ea4000c1e1500 */
[----:B--2---:R0:W1:Y:S01]  /*9550*/  I2F.F64.S16 R18, R2 ;  /* 0x0000000200127312 */ /* 0x0040620000101c00 */
[----:B------:R-:W-:Y:S05]  /*9560*/  BRA `(.L_x_10792) ;  /* 0x00000d0000007947 */ /* 0x000fea0003800000 */
.L_x_10788:
        /* <DEDUP_REMOVED lines=10> */
.L_x_10796:
[----:B------:R-:W2:Y:S02]  /*9610*/  LDG.E.U16 R0, [R2.64] ;  /* 0x0000002402007981 */ /* 0x000ea4000c1e1500 */
[----:B--2---:R-:W-:-:S05]  /*9620*/  HADD2.F32 R0, -RZ, R0.H0_H0 ;  /* 0x20000000ff007230 */ /* 0x004fca0000004100 */
[----:B------:R-:W-:-:S04]  /*9630*/  FMUL.FTZ R0, R0, 1 ;  /* 0x3f80000000007820 */ /* 0x000fc80000410000 */
[----:B------:R0:W1:Y:S01]  /*9640*/  F2F.F64.F32 R18, R0 ;  /* 0x0000000000127310 */ /* 0x0000620000201800 */
[----:B------:R-:W-:Y:S05]  /*9650*/  BRA `(.L_x_10792) ;  /* 0x00000c1000007947 */ /* 0x000fea0003800000 */
.L_x_10795:
        /* <DEDUP_REMOVED lines=10> */
.L_x_10798:
[----:B------:R-:W2:Y:S02]  /*9700*/  LDG.E.U16 R2, [R2.64] ;  /* 0x0000002402027981 */ /* 0x000ea4000c1e1500 */
[----:B--2---:R-:W-:-:S05]  /*9710*/  HADD2.F32 R0, -RZ, R2.H0_H0 ;  /* 0x20000002ff007230 */ /* 0x004fca0000004100 */
[----:B------:R-:W-:-:S04]  /*9720*/  FMUL.FTZ R0, R0, 1 ;  /* 0x3f80000000007820 */ /* 0x000fc80000410000 */
[----:B------:R0:W1:Y:S01]  /*9730*/  F2F.F64.F32 R18, R0 ;  /* 0x0000000000127310 */ /* 0x0000620000201800 */
[----:B------:R-:W-:Y:S05]  /*9740*/  BRA `(.L_x_10792) ;  /* 0x00000b2000007947 */ /* 0x000fea0003800000 */
.L_x_10797:
[----:B------:R0:W5:Y:S01]  /*9750*/  LDG.E.64 R18, [R2.64] ;  /* 0x0000002402127981 */ /* 0x000162000c1e1b00 */
[----:B------:R-:W-:Y:S05]  /*9760*/  BRA `(.L_x_10792) ;  /* 0x00000b0000007947 */ /* 0x000fea0003800000 */
.L_x_10787:
        /* <DEDUP_REMOVED lines=13> */
.L_x_10801:
[----:B------:R0:W5:Y:S01]  /*9840*/  LDG.E.64 R18, [R2.64] ;  /* 0x0000002402127981 */ /* 0x000162000c1e1b00 */
[----:B------:R-:W-:Y:S05]  /*9850*/  BRA `(.L_x_10792) ;  /* 0x00000a1000007947 */ /* 0x000fea0003800000 */
.L_x_10800:
        /* <DEDUP_REMOVED lines=28> */
.L_x_10803:
        /* <DEDUP_REMOVED lines=15> */
.L_x_10802:
[----:B------:R-:W2:Y:S02]  /*9b10*/  LDG.E.U16 R0, [R2.64] ;  /* 0x0000002402007981 */ /* 0x000ea4000c1e1500 */
[----:B--2---:R-:W-:-:S05]  /*9b20*/  PRMT R0, RZ, 0x5410, R0 ;  /* 0x00005410ff007816 */ /* 0x004fca0000000000 */
[----:B------:R-:W-:-:S04]  /*9b30*/  FMUL.FTZ R0, R0, 1 ;  /* 0x3f80000000007820 */ /* 0x000fc80000410000 */
[----:B------:R0:W1:Y:S01]  /*9b40*/  F2F.F64.F32 R18, R0 ;  /* 0x0000000000127310 */ /* 0x0000620000201800 */
[----:B------:R-:W-:Y:S05]  /*9b50*/  BRA `(.L_x_10792) ;  /* 0x0000071000007947 */ /* 0x000fea0003800000 */
.L_x_10799:
        /* <DEDUP_REMOVED lines=11> */
.L_x_10806:
        /* <DEDUP_REMOVED lines=21> */
.L_x_10810:
[----:B------:R-:W-:Y:S05]  /*9d60*/  BSYNC B1 ;  /* 0x0000000000017941 */ /* 0x000fea0003800000 */
.L_x_10809:
[----:B------:R-:W-:Y:S01]  /*9d70*/  LEA R3, R0, 0x3b800000, 0x17 ;  /* 0x3b80000000037811 */ /* 0x000fe200078eb8ff */
[----:B------:R-:W-:-:S05]  /*9d80*/  IMAD.SHL.U32 R0, R2, 0x100000, RZ ;  /* 0x0010000002007824 */ /* 0x000fca00078e00ff */
[----:B------:R-:W-:Y:S02]  /*9d90*/  LOP3.LUT R0, R3, R0, R4, 0xfe, !PT ;  /* 0x0000000003007212 */ /* 0x000fe400078efe04 */
.L_x_10808:
[----:B------:R-:W-:Y:S05]  /*9da0*/  BSYNC B0 ;  /* 0x0000000000007941 */ /* 0x000fea0003800000 */
.L_x_10807:
[----:B------:R-:W-:-:S04]  /*9db0*/  FMUL.FTZ R0, R0, 1 ;  /* 0x3f80000000007820 */ /* 0x000fc80000410000 */
[----:B------:R0:W1:Y:S01]  /*9dc0*/  F2F.F64.F32 R18, R0 ;  /* 0x0000000000127310 */ /* 0x0000620000201800 */
[----:B------:R-:W-:Y:S05]  /*9dd0*/  BRA `(.L_x_10792) ;  /* 0x0000049000007947 */ /* 0x000fea0003800000 */
.L_x_10805:
        /* <DEDUP_REMOVED lines=21> */
.L_x_10814:
[----:B------:R-:W-:Y:S05]  /*9f30*/  BSYNC B1 ;  /* 0x0000000000017941 */ /* 0x000fea0003800000 */
.L_x_10813:
[----:B------:R-:W-:Y:S01]  /*9f40*/  LEA R3, R0, 0x37800000, 0x17 ;  /* 0x3780000000037811 */ /* 0x000fe200078eb8ff */
[----:B------:R-:W-:-:S05]  /*9f50*/  IMAD.SHL.U32 R0, R2, 0x200000, RZ ;  /* 0x0020000002007824 */ /* 0x000fca00078e00ff */
[----:B------:R-:W-:Y:S02]  /*9f60*/  LOP3.LUT R0, R3, R0, R4, 0xfe, !PT ;  /* 0x0000000003007212 */ /* 0x000fe400078efe04 */
.L_x_10812:
[----:B------:R-:W-:Y:S05]  /*9f70*/  BSYNC B0 ;  /* 0x0000000000007941 */ /* 0x000fea0003800000 */
.L_x_10811:
[----:B------:R-:W-:-:S04]  /*9f80*/  FMUL.FTZ R0, R0, 1 ;  /* 0x3f80000000007820 */ /* 0x000fc80000410000 */
[----:B------:R0:W1:Y:S01]  /*9f90*/  F2F.F64.F32 R18, R0 ;  /* 0x0000000000127310 */ /* 0x0000620000201800 */
[----:B------:R-:W-:Y:S05]  /*9fa0*/  BRA `(.L_x_10792) ;  /* 0x000002c000007947 */ /* 0x000fea0003800000 */
.L_x_10804:
        /* <DEDUP_REMOVED lines=14> */
.L_x_10818:
[----:B------:R-:W-:Y:S05]  /*a090*/  BSYNC B0 ;  /* 0x0000000000007941 */ /* 0x000fea0003800000 */
.L_x_10817:
[----:B------:R-:W-:-:S04]  /*a0a0*/  FMUL.FTZ R0, R0, 1 ;  /* 0x3f80000000007820 */ /* 0x000fc80000410000 */
[----:B------:R0:W1:Y:S01]  /*a0b0*/  F2F.F64.F32 R18, R0 ;  /* 0x0000000000127310 */ /* 0x0000620000201800 */
[----:B------:R-:W-:Y:S05]  /*a0c0*/  BRA `(.L_x_10792) ;  /* 0x000001a000007947 */ /* 0x000fea0003800000 */
.L_x_10791:
        /* <DEDUP_REMOVED lines=21> */
.L_x_10816:
[----:B------:R-:W2:Y:S02]  /*a220*/  LDG.E.64 R18, [R2.64] ;  /* 0x0000002402127981 */ /* 0x000ea4000c1e1b00 */
[----:B--2---:R-:W0:Y:S01]  /*a230*/  I2F.F64.U64 R18, R18 ;  /* 0x0000001200127312 */ /* 0x004e220000301800 */
[----:B------:R-:W-:Y:S05]  /*a240*/  BRA `(.L_x_10792) ;  /* 0x0000002000007947 */ /* 0x000fea0003800000 */
.L_x_10815:
[----:B------:R-:W2:Y:S02]  /*a250*/  LDG.E R2, [R2.64] ;  /* 0x0000002402027981 */ /* 0x000ea4000c1e1900 */
[----:B--2---:R0:W1:Y:S02]  /*a260*/  I2F.F64.U32 R18, R2 ;  /* 0x0000000200127312 */ /* 0x0040640000201800 */
.L_x_10792:
        /* <DEDUP_REMOVED lines=17> */
.L_x_10822:
[----:B------:R-:W2:Y:S02]  /*a380*/  LDG.E.U8 R4, [R22.64] ;  /* 0x0000002416047981 */ /* 0x000ea4000c1e1100 */
[----:B--2---:R-:W0:Y:S01]  /*a390*/  I2F.F64.U16 R4, R4 ;  /* 0x0000000400047312 */ /* 0x004e220000101800 */
[----:B------:R-:W-:Y:S05]  /*a3a0*/  BRA `(.L_x_10824) ;  /* 0x00000df000007947 */ /* 0x000fea0003800000 */
.L_x_10821:
        /* <DEDUP_REMOVED lines=9> */
.L_x_10826:
[----:B------:R-:W2:Y:S02]  /*a440*/  LDG.E R4, [R22.64] ;  /* 0x0000002416047981 */ /* 0x000ea4000c1e1900 */
[----:B--2---:R-:W0:Y:S01]  /*a450*/  I2F.F64 R4, R4 ;  /* 0x0000000400047312 */ /* 0x004e220000201c00 */
[----:B------:R-:W-:Y:S05]  /*a460*/  BRA `(.L_x_10824) ;  /* 0x00000d3000007947 */ /* 0x000fea0003800000 */
.L_x_10825:
[----:B------:R-:W2:Y:S02]  /*a470*/  LDG.E.U16 R4, [R22.64] ;  /* 0x0000002416047981 */ /* 0x000ea4000c1e1500 */
[----:B--2---:R-:W0:Y:S01]  /*a480*/  I2F.F64.S16 R4, R4 ;  /* 0x0000000400047312 */ /* 0x004e220000101c00 */
[----:B------:R-:W-:Y:S05]  /*a490*/  BRA `(.L_x_10824) ;  /* 0x00000d0000007947 */ /* 0x000fea0003800000 */
.L_x_10820:
        /* <DEDUP_REMOVED lines=10> */
.L_x_10828:
[----:B------:R-:W2:Y:S02]  /*a540*/  LDG.E.U16 R0, [R22.64] ;  /* 0x0000002416007981 */ /* 0x000ea4000c1e1500 */
[----:B--2---:R-:W-:-:S05]  /*a550*/  HADD2.F32 R0, -RZ, R0.H0_H0 ;  /* 0x20000000ff007230 */ /* 0x004fca0000004100 */
[----:B------:R-:W-:-:S04]  /*a560*/  FMUL.FTZ R0, R0, 1 ;  /* 0x3f80000000007820 */ /* 0x000fc80000410000 */
[----:B------:R0:W2:Y:S01]  /*a570*/  F2F.F64.F32 R4, R0 ;  /* 0x0000000000047310 */ /* 0x0000a20000201800 */
[----:B------:R-:W-:Y:S05]  /*a580*/  BRA `(.L_x_10824) ;  /* 0x00000c1000007947 */ /* 0x000fea0003800000 */
.L_x_10827:
        /* <DEDUP_REMOVED lines=10> */
.L_x_10830:
[----:B------:R-:W2:Y:S02]  /*a630*/  LDG.E.U16 R22, [R22.64] ;  /* 0x0000002416167981 */ /* 0x000ea4000c1e1500 */
[----:B--2---:R-:W-:-:S05]  /*a640*/  HADD2.F32 R0, -RZ, R22.H0_H0 ;  /* 0x20000016ff007230 */ /* 0x004fca0000004100 */
[----:B------:R-:W-:-:S04]  /*a650*/  FMUL.FTZ R0, R0, 1 ;  /* 0x3f80000000007820 */ /* 0x000fc80000410000 */
[----:B------:R0:W2:Y:S01]  /*a660*/  F2F.F64.F32 R4, R0 ;  /* 0x0000000000047310 */ /* 0x0000a20000201800 */
[----:B------:R-:W-:Y:S05]  /*a670*/  BRA `(.L_x_10824) ;  /* 0x00000b2000007947 */ /* 0x000fea0003800000 */
.L_x_10829:
[----:B------:R0:W5:Y:S01]  /*a680*/  LDG.E.64 R4, [R22.64] ;  /* 0x0000002416047981 */ /* 0x000162000c1e1b00 */
[----:B------:R-:W-:Y:S05]  /*a690*/  BRA `(.L_x_10824) ;  /* 0x00000b0000007947 */ /* 0x000fea0003800000 */
.L_x_10819:
        /* <DEDUP_REMOVED lines=13> */
.L_x_10833:
[----:B------:R0:W5:Y:S01]  /*a770*/  LDG.E.64 R4, [R22.64] ;  /* 0x0000002416047981 */ /* 0x000162000c1e1b00 */
[----:B------:R-:W-:Y:S05]  /*a780*/  BRA `(.L_x_10824) ;  /* 0x00000a1000007947 */ /* 0x000fea0003800000 */
.L_x_10832:
        /* <DEDUP_REMOVED lines=28> */
.L_x_10835:
        /* <DEDUP_REMOVED lines=15> */
.L_x_10834:
[----:B------:R-:W2:Y:S02]  /*aa40*/  LDG.E.U16 R0, [R22.64] ;  /* 0x0000002416007981 */ /* 0x000ea4000c1e1500 */
[----:B--2---:R-:W-:-:S05]  /*aa50*/  PRMT R0, RZ, 0x5410, R0 ;  /* 0x00005410ff007816 */ /* 0x004fca0000000000 */
[----:B------:R-:W-:-:S04]  /*aa60*/  FMUL.FTZ R0, R0, 1 ;  /* 0x3f80000000007820 */ /* 0x000fc80000410000 */
[----:B------:R0:W2:Y:S01]  /*aa70*/  F2F.F64.F32 R4, R0 ;  /* 0x0000000000047310 */ /* 0x0000a20000201800 */
[----:B------:R-:W-:Y:S05]  /*aa80*/  BRA `(.L_x_10824) ;  /* 0x0000071000007947 */ /* 0x000fea0003800000 */
.L_x_10831:
        /* <DEDUP_REMOVED lines=11> */
.L_x_10838:
        /* <DEDUP_REMOVED lines=21> */
.L_x_10842:
[----:B------:R-:W-:Y:S05]  /*ac90*/  BSYNC B1 ;  /* 0x0000000000017941 */ /* 0x000fea0003800000 */
.L_x_10841:
[----:B------:R-:W-:Y:S01]  /*aca0*/  LEA R3, R0, 0x3b800000, 0x17 ;  /* 0x3b80000000037811 */ /* 0x000fe200078eb8ff */
[----:B------:R-:W-:-:S05]  /*acb0*/  IMAD.SHL.U32 R0, R2, 0x100000, RZ ;  /* 0x0010000002007824 */ /* 0x000fca00078e00ff */
[----:B------:R-:W-:Y:S02]  /*acc0*/  LOP3.LUT R0, R3, R0, R4, 0xfe, !PT ;  /* 0x0000000003007212 */ /* 0x000fe400078efe04 */
.L_x_10840:
[----:B------:R-:W-:Y:S05]  /*acd0*/  BSYNC B0 ;  /* 0x0000000000007941 */ /* 0x000fea0003800000 */
.L_x_10839:
[----:B------:R-:W-:-:S04]  /*ace0*/  FMUL.FTZ R0, R0, 1 ;  /* 0x3f80000000007820 */ /* 0x000fc80000410000 */
[----:B------:R0:W2:Y:S01]  /*acf0*/  F2F.F64.F32 R4, R0 ;  /* 0x0000000000047310 */ /* 0x0000a20000201800 */
[----:B------:R-:W-:Y:S05]  /*ad00*/  BRA `(.L_x_10824) ;  /* 0x0000049000007947 */ /* 0x000fea0003800000 */
.L_x_10837:
        /* <DEDUP_REMOVED lines=21> */
.L_x_10846:
[----:B------:R-:W-:Y:S05]  /*ae60*/  BSYNC B1 ;  /* 0x0000000000017941 */ /* 0x000fea0003800000 */
.L_x_10845:
[----:B------:R-:W-:Y:S01]  /*ae70*/  LEA R3, R0, 0x37800000, 0x17 ;  /* 0x3780000000037811 */ /* 0x000fe200078eb8ff */
[----:B------:R-:W-:-:S05]  /*ae80*/  IMAD.SHL.U32 R0, R2, 0x200000, RZ ;  /* 0x0020000002007824 */ /* 0x000fca00078e00ff */
[----:B------:R-:W-:Y:S02]  /*ae90*/  LOP3.LUT R0, R3, R0, R4, 0xfe, !PT ;  /* 0x0000000003007212 */ /* 0x000fe400078efe04 */
.L_x_10844:
[----:B------:R-:W-:Y:S05]  /*aea0*/  BSYNC B0 ;  /* 0x0000000000007941 */ /* 0x000fea0003800000 */
.L_x_10843:
[----:B------:R-:W-:-:S04]  /*aeb0*/  FMUL.FTZ R0, R0, 1 ;  /* 0x3f80000000007820 */ /* 0x000fc80000410000 */
[----:B------:R0:W2:Y:S01]  /*aec0*/  F2F.F64.F32 R4, R0 ;  /* 0x0000000000047310 */ /* 0x0000a20000201800 */
[----:B------:R-:W-:Y:S05]  /*aed0*/  BRA `(.L_x_10824) ;  /* 0x000002c000007947 */ /* 0x000fea0003800000 */
.L_x_10836:
        /* <DEDUP_REMOVED lines=14> */
.L_x_10850:
[----:B------:R-:W-:Y:S05]  /*afc0*/  BSYNC B0 ;  /* 0x0000000000007941 */ /* 0x000fea0003800000 */
.L_x_10849:
[----:B------:R-:W-:-:S04]  /*afd0*/  FMUL.FTZ R0, R0, 1 ;  /* 0x3f80000000007820 */ /* 0x000fc80000410000 */
[----:B------:R0:W2:Y:S01]  /*afe0*/  F2F.F64.F32 R4, R0 ;  /* 0x0000000000047310 */ /* 0x0000a20000201800 */
[----:B------:R-:W-:Y:S05]  /*aff0*/  BRA `(.L_x_10824) ;  /* 0x000001a000007947 */ /* 0x000fea0003800000 */
.L_x_10823:
        /* <DEDUP_REMOVED lines=21> */
.L_x_10848:
[----:B------:R-:W2:Y:S02]  /*b150*/  LDG.E.64 R4, [R22.64] ;  /* 0x0000002416047981 */ /* 0x000ea4000c1e1b00 */
[----:B--2---:R-:W0:Y:S01]  /*b160*/  I2F.F64.U64 R4, R4 ;  /* 0x0000000400047312 */ /* 0x004e220000301800 */
[----:B------:R-:W-:Y:S05]  /*b170*/  BRA `(.L_x_10824) ;  /* 0x0000002000007947 */ /* 0x000fea0003800000 */
.L_x_10847:
[----:B------:R-:W2:Y:S02]  /*b180*/  LDG.E R4, [R22.64] ;  /* 0x0000002416047981 */ /* 0x000ea4000c1e1900 */
[----:B--2---:R-:W0:Y:S02]  /*b190*/  I2F.F64.U32 R4, R4 ;  /* 0x0000000400047312 */ /* 0x004e240000201800 */
.L_x_10824:
        /* <DEDUP_REMOVED lines=17> */
.L_x_10854:
[----:B------:R-:W0:Y:S02]  /*b2b0*/  F2I.S64.F64.TRUNC R4, R4 ;  /* 0x0000000400047311 */ /* 0x000e24000030d900 */
[----:B0-----:R-:W-:-:S05]  /*b2c0*/  IMAD.MOV.U32 R3, RZ, RZ, R4 ;  /* 0x000000ffff037224 */ /* 0x001fca00078e0004 */
[----:B------:R0:W-:Y:S01]  /*b2d0*/  STG.E.U8 [R16.64], R3 ;  /* 0x0000000310007986 */ /* 0x0001e2000c101124 */
[----:B------:R-:W-:Y:S05]  /*b2e0*/  BRA `(.L_x_10856) ;  /* 0x00000ed000007947 */ /* 0x000fea0003800000 */
.L_x_10853:
        /* <DEDUP_REMOVED lines=9> */
.L_x_10858:
[----:B------:R-:W0:Y:S02]  /*b380*/  F2I.F64.TRUNC R5, R4 ;  /* 0x0000000400057311 */ /* 0x000e24000030d100 */
[----:B0-----:R0:W-:Y:S01]  /*b390*/  STG.E [R16.64], R5 ;  /* 0x0000000510007986 */ /* 0x0011e2000c101924 */
[----:B------:R-:W-:Y:S05]  /*b3a0*/  BRA `(.L_x_10856) ;  /* 0x00000e1000007947 */ /* 0x000fea0003800000 */
.L_x_10857:
[----:B------:R-:W0:Y:S02]  /*b3b0*/  F2I.F64.TRUNC R5, R4 ;  /* 0x0000000400057311 */ /* 0x000e24000030d100 */
[----:B0-----:R0:W-:Y:S01]  /*b3c0*/  STG.E.U16 [R16.64], R5 ;  /* 0x0000000510007986 */ /* 0x0011e2000c101524 */
[----:B------:R-:W-:Y:S05]  /*b3d0*/  BRA `(.L_x_10856) ;  /* 0x00000de000007947 */ /* 0x000fea0003800000 */
.L_x_10852:
        /* <DEDUP_REMOVED lines=11> */
.L_x_10860:
[----:B------:R-:W0:Y:S01]  /*b490*/  F2F.F32.F64 R0, R4 ;  /* 0x0000000400007310 */ /* 0x000e220000301000 */
[----:B------:R-:W0:-:S14]  /*b4a0*/  DSETP.GEU.AND P0, PT, |R4|, c[0x2][0x0], PT ;  /* 0x008000000400762a */ /* 0x000e1c0003f0e200 */
[----:B0-----:R-:W-:-:S05]  /*b4b0*/  @!P0 FMUL R0, R0, 1.175494350822287508e-38 ;  /* 0x0080000000008820 */ /* 0x001fca0000400000 */
[----:B------:R-:W-:-:S05]  /*b4c0*/  F2FP.PACK_AB R0, RZ, R0 ;  /* 0x00000000ff00723e */ /* 0x000fca00000000ff */
[----:B------:R0:W-:Y:S01]  /*b4d0*/  STG.E.U16 [R16.64], R0 ;  /* 0x0000000010007986 */ /* 0x0001e2000c101524 */
[----:B------:R-:W-:Y:S05]  /*b4e0*/  BRA `(.L_x_10856) ;  /* 0x00000cd000007947 */ /* 0x000fea0003800000 */
.L_x_10859:
        /* <DEDUP_REMOVED lines=12> */
.L_x_10862:
[----:B------:R-:W0:Y:S01]  /*b5b0*/  F2F.F32.F64 R0, R4 ;  /* 0x0000000400007310 */ /* 0x000e220000301000 */
[----:B------:R-:W0:-:S14]  /*b5c0*/  DSETP.GEU.AND P0, PT, |R4|, c[0x2][0x0], PT ;  /* 0x008000000400762a */ /* 0x000e1c0003f0e200 */
[----:B0-----:R-:W-:-:S05]  /*b5d0*/  @!P0 FMUL R0, R0, 1.175494350822287508e-38 ;  /* 0x0080000000008820 */ /* 0x001fca0000400000 */
[----:B------:R-:W-:-:S04]  /*b5e0*/  F2FP.PACK_AB R3, RZ, R0 ;  /* 0x00000000ff03723e */ /* 0x000fc800000000ff */
[----:B------:R-:W-:-:S05]  /*b5f0*/  PRMT R3, R3, 0x5410, RZ ;  /* 0x0000541003037816 */ /* 0x000fca00000000ff */
[----:B------:R0:W-:Y:S01]  /*b600*/  STG.E [R16.64], R3 ;  /* 0x0000000310007986 */ /* 0x0001e2000c101924 */
[----:B------:R-:W-:Y:S05]  /*b610*/  BRA `(.L_x_10856) ;  /* 0x00000ba000007947 */ /* 0x000fea0003800000 */
.L_x_10861:
[----:B------:R0:W-:Y:S01]  /*b620*/  STG.E.64 [R16.64], R4 ;  /* 0x0000000410007986 */ /* 0x0001e2000c101b24 */
[----:B------:R-:W-:Y:S05]  /*b630*/  BRA `(.L_x_10856) ;  /* 0x00000b8000007947 */ /* 0x000fea0003800000 */
.L_x_10851:
        /* <DEDUP_REMOVED lines=12> */
.L_x_10865:
[----:B------:R-:W-:-:S05]  /*b700*/  CS2R R6, SRZ ;  /* 0x0000000000067805 */ /* 0x000fca000001ff00 */
[----:B------:R0:W-:Y:S01]  /*b710*/  STG.E.128 [R16.64], R4 ;  /* 0x0000000410007986 */ /* 0x0001e2000c101d24 */
[----:B------:R-:W-:Y:S05]  /*b720*/  BRA `(.L_x_10856) ;  /* 0x00000a9000007947 */ /* 0x000fea0003800000 */
.L_x_10864:
        /* <DEDUP_REMOVED lines=23> */
.L_x_10869:
[----:B------:R-:W-:Y:S05]  /*b8a0*/  BSYNC B0 ;  /* 0x0000000000007941 */ /* 0x000fea0003800000 */
.L_x_10868:
[----:B------:R-:W-:-:S05]  /*b8b0*/  LOP3.LUT R3, R0, R3, RZ, 0xfc, !PT ;  /* 0x0000000300037212 */ /* 0x000fca00078efcff */
[----:B------:R0:W-:Y:S01]  /*b8c0*/  STG.E.U8 [R16.64], R3 ;  /* 0x0000000310007986 */ /* 0x0001e2000c101124 */
[----:B------:R-:W-:Y:S05]  /*b8d0*/  BRA `(.L_x_10856) ;  /* 0x000008e000007947 */ /* 0x000fea0003800000 */
.L_x_10867:
        /* <DEDUP_REMOVED lines=15> */
.L_x_10871:
[----:B------:R-:W-:Y:S01]  /*b9d0*/  IMAD.MOV.U32 R0, RZ, RZ, 0x7f ;  /* 0x0000007fff007424 */ /* 0x000fe200078e00ff */
[----:B------:R-:W-:-:S04]  /*b9e0*/  ISETP.GT.U32.AND P0, PT, R2, 0x7f800000, PT ;  /* 0x7f8000000200780c */ /* 0x000fc80003f04070 */
[----:B------:R-:W-:-:S04]  /*b9f0*/  SEL R0, R0, 0x7c, P0 ;  /* 0x0000007c00007807 */ /* 0x000fc80000000000 */
.L_x_10872:
[----:B------:R-:W-:Y:S05]  /*ba00*/  BSYNC B0 ;  /* 0x0000000000007941 */ /* 0x000fea0003800000 */
.L_x_10870:
[----:B------:R-:W-:-:S04]  /*ba10*/  LOP3.LUT R2, R3, 0x80000000, RZ, 0xc0, !PT ;  /* 0x8000000003027812 */ /* 0x000fc800078ec0ff */
[----:B------:R-:W-:-:S04]  /*ba20*/  SHF.R.U32.HI R3, RZ, 0x18, R2 ;  /* 0x00000018ff037819 */ /* 0x000fc80000011602 */
[----:B------:R-:W-:-:S05]  /*ba30*/  LOP3.LUT R3, R0, R3, RZ, 0xfc, !PT ;  /* 0x0000000300037212 */ /* 0x000fca00078efcff */
[----:B------:R0:W-:Y:S01]  /*ba40*/  STG.E.U8 [R16.64], R3 ;  /* 0x0000000310007986 */ /* 0x0001e2000c101124 */
[----:B------:R-:W-:Y:S05]  /*ba50*/  BRA `(.L_x_10856) ;  /* 0x0000076000007947 */ /* 0x000fea0003800000 */
.L_x_10866:
[----:B------:R-:W0:Y:S01]  /*ba60*/  F2F.F32.F64 R0, R4 ;  /* 0x0000000400007310 */ /* 0x000e220000301000 */
[----:B------:R-:W0:-:S14]  /*ba70*/  DSETP.GEU.AND P0, PT, |R4|, c[0x2][0x0], PT ;  /* 0x008000000400762a */ /* 0x000e1c0003f0e200 */
[----:B0-----:R-:W-:-:S05]  /*ba80*/  @!P0 FMUL R0, R0, 1.175494350822287508e-38 ;  /* 0x0080000000008820 */ /* 0x001fca0000400000 */
[----:B------:R-:W-:-:S05]  /*ba90*/  F2FP.BF16.PACK_AB R0, RZ, R0 ;  /* 0x00000000ff00723e */ /* 0x000fca00000010ff */
[----:B------:R0:W-:Y:S01]  /*baa0*/  STG.E.U16 [R16.64], R0 ;  /* 0x0000000010007986 */ /* 0x0001e2000c101524 */
[----:B------:R-:W-:Y:S05]  /*bab0*/  BRA `(.L_x_10856) ;  /* 0x0000070000007947 */ /* 0x000fea0003800000 */
.L_x_10863:
        /* <DEDUP_REMOVED lines=11> */
.L_x_10875:
        /* <DEDUP_REMOVED lines=19> */
.L_x_10878:
[----:B------:R-:W-:-:S04]  /*bca0*/  LOP3.LUT R2, R3, 0x80000000, RZ, 0xc0, !PT ;  /* 0x8000000003027812 */ /* 0x000fc800078ec0ff */
[----:B------:R-:W-:-:S04]  /*bcb0*/  SHF.R.U32.HI R3, RZ, 0x18, R2 ;  /* 0x00000018ff037819 */ /* 0x000fc80000011602 */
[----:B------:R-:W-:-:S04]  /*bcc0*/  LOP3.LUT R0, R0, R3, RZ, 0xfc, !PT ;  /* 0x0000000300007212 */ /* 0x000fc800078efcff */
[----:B------:R-:W-:Y:S02]  /*bcd0*/  PRMT R8, R0, 0x7610, R8 ;  /* 0x0000761000087816 */ /* 0x000fe40000000008 */
.L_x_10877:
[----:B------:R-:W-:Y:S05]  /*bce0*/  BSYNC B0 ;  /* 0x0000000000007941 */ /* 0x000fea0003800000 */
.L_x_10876:
[----:B------:R0:W-:Y:S01]  /*bcf0*/  STG.E.U8 [R16.64], R8 ;  /* 0x0000000810007986 */ /* 0x0001e2000c101124 */
[----:B------:R-:W-:Y:S05]  /*bd00*/  BRA `(.L_x_10856) ;  /* 0x000004b000007947 */ /* 0x000fea0003800000 */
.L_x_10874:
        /* <DEDUP_REMOVED lines=19> */
.L_x_10881:
[----:B------:R-:W-:-:S04]  /*be40*/  LOP3.LUT R2, R3, 0x80000000, RZ, 0xc0, !PT ;  /* 0x8000000003027812 */ /* 0x000fc800078ec0ff */
[----:B------:R-:W-:-:S04]  /*be50*/  SHF.R.U32.HI R3, RZ, 0x18, R2 ;  /* 0x00000018ff037819 */ /* 0x000fc80000011602 */
[----:B------:R-:W-:-:S04]  /*be60*/  LOP3.LUT R0, R0, R3, RZ, 0xfc, !PT ;  /* 0x0000000300007212 */ /* 0x000fc800078efcff */
[----:B------:R-:W-:Y:S02]  /*be70*/  PRMT R8, R0, 0x7610, R8 ;  /* 0x0000761000087816 */ /* 0x000fe40000000008 */
.L_x_10880:
[----:B------:R-:W-:Y:S05]  /*be80*/  BSYNC B0 ;  /* 0x0000000000007941 */ /* 0x000fea0003800000 */
.L_x_10879:
[----:B------:R0:W-:Y:S01]  /*be90*/  STG.E.U8 [R16.64], R8 ;  /* 0x0000000810007986 */ /* 0x0001e2000c101124 */
[----:B------:R-:W-:Y:S05]  /*bea0*/  BRA `(.L_x_10856) ;  /* 0x0000031000007947 */ /* 0x000fea0003800000 */
.L_x_10873:
        /* <DEDUP_REMOVED lines=24> */
.L_x_10855:
        /* <DEDUP_REMOVED lines=20> */
.L_x_10883:
[----:B------:R-:W0:Y:S02]  /*c170*/  F2I.U64.F64.TRUNC R4, R4 ;  /* 0x0000000400047311 */ /* 0x000e24000030d800 */
[----:B0-----:R0:W-:Y:S01]  /*c180*/  STG.E.64 [R16.64], R4 ;  /* 0x0000000410007986 */ /* 0x0011e2000c101b24 */
[----:B------:R-:W-:Y:S05]  /*c190*/  BRA `(.L_x_10856) ;  /* 0x0000002000007947 */ /* 0x000fea0003800000 */
.L_x_10882:
[----:B------:R-:W0:Y:S02]  /*c1a0*/  F2I.U32.F64.TRUNC R5, R4 ;  /* 0x0000000400057311 */ /* 0x000e24000030d000 */
[----:B0-----:R0:W-:Y:S02]  /*c1b0*/  STG.E [R16.64], R5 ;  /* 0x0000000510007986 */ /* 0x0011e4000c101924 */
.L_x_10856:
[----:B------:R-:W-:Y:S02]  /*c1c0*/  IADD3 R25, R25, 0x80, RZ ;  /* 0x0000008019197810 */ /* 0x000fe40007ffe0ff */
.L_x_10685:
[----:B------:R-:W-:Y:S05]  /*c1d0*/  BSYNC B6 ;  /* 0x0000000000067941 */ /* 0x000fea0003800000 */
.L_x_10684:
        /* <DEDUP_REMOVED lines=257> */
.L_x_10884:
        /* <DEDUP_REMOVED lines=29> */
.L_x_10885:
        /* <DEDUP_REMOVED lines=17> */
.L_x_10889:
[----:B------:R-:W2:Y:S02]  /*d4d0*/  LDG.E.U8 R2, [R2.64] ;  /* 0x0000002402027981 */ /* 0x000ea4000c1e1100 */
[----:B--2---:R0:W1:Y:S01]  /*d4e0*/  I2F.F64.U16 R18, R2 ;  /* 0x0000000200127312 */ /* 0x0040620000101800 */
[----:B------:R-:W-:Y:S05]  /*d4f0*/  BRA `(.L_x_10891) ;  /* 0x00000df000007947 */ /* 0x000fea0003800000 */
.L_x_10888:
        /* <DEDUP_REMOVED lines=9> */
.L_x_10893:
[----:B------:R-:W2:Y:S02]  /*d590*/  LDG.E R2, [R2.64] ;  /* 0x0000002402027981 */ /* 0x000ea4000c1e1900 */
[----:B--2---:R0:W1:Y:S01]  /*d5a0*/  I2F.F64 R18, R2 ;  /* 0x0000000200127312 */ /* 0x0040620000201c00 */
[----:B------:R-:W-:Y:S05]  /*d5b0*/  BRA `(.L_x_10891) ;  /* 0x00000d3000007947 */ /* 0x000fea0003800000 */
.L_x_10892:
[----:B------:R-:W2:Y:S02]  /*d5c0*/  LDG.E.U16 R2, [R2.64] ;  /* 0x0000002402027981 */ /* 0x000ea4000c1e1500 */
[----:B--2---:R0:W1:Y:S01]  /*d5d0*/  I2F.F64.S16 R18, R2 ;  /* 0x0000000200127312 */ /* 0x0040620000101c00 */
[----:B------:R-:W-:Y:S05]  /*d5e0*/  BRA `(.L_x_10891) ;  /* 0x00000d0000007947 */ /* 0x000fea0003800000 */
.L_x_10887:
        /* <DEDUP_REMOVED lines=10> */
.L_x_10895:
[----:B------:R-:W2:Y:S02]  /*d690*/  LDG.E.U16 R0, [R2.64] ;  /* 0x0000002402007981 */ /* 0x000ea4000c1e1500 */
[----:B--2---:R-:W-:-:S05]  /*d6a0*/  HADD2.F32 R0, -RZ, R0.H0_H0 ;  /* 0x20000000ff007230 */ /* 0x004fca0000004100 */
[----:B------:R-:W-:-:S04]  /*d6b0*/  FMUL.FTZ R0, R0, 1 ;  /* 0x3f80000000007820 */ /* 0x000fc80000410000 */
[----:B------:R0:W1:Y:S01]  /*d6c0*/  F2F.F64.F32 R18, R0 ;  /* 0x0000000000127310 */ /* 0x0000620000201800 */
[----:B------:R-:W-:Y:S05]  /*d6d0*/  BRA `(.L_x_10891) ;  /* 0x00000c1000007947 */ /* 0x000fea0003800000 */
.L_x_10894:
        /* <DEDUP_REMOVED lines=10> */
.L_x_10897:
[----:B------:R-:W2:Y:S02]  /*d780*/  LDG.E.U16 R2, [R2.64] ;  /* 0x0000002402027981 */ /* 0x000ea4000c1e1500 */
[----:B--2---:R-:W-:-:S05]  /*d790*/  HADD2.F32 R0, -RZ, R2.H0_H0 ;  /* 0x20000002ff007230 */ /* 0x004fca0000004100 */
[----:B------:R-:W-:-:S04]  /*d7a0*/  FMUL.FTZ R0, R0, 1 ;  /* 0x3f80000000007820 */ /* 0x000fc80000410000 */
[----:B------:R0:W1:Y:S01]  /*d7b0*/  F2F.F64.F32 R18, R0 ;  /* 0x0000000000127310 */ /* 0x0000620000201800 */
[----:B------:R-:W-:Y:S05]  /*d7c0*/  BRA `(.L_x_10891) ;  /* 0x00000b2000007947 */ /* 0x000fea0003800000 */
.L_x_10896:
[----:B------:R0:W5:Y:S01]  /*d7d0*/  LDG.E.64 R18, [R2.64] ;  /* 0x0000002402127981 */ /* 0x000162000c1e1b00 */
[----:B------:R-:W-:Y:S05]  /*d7e0*/  BRA `(.L_x_10891) ;  /* 0x00000b0000007947 */ /* 0x000fea0003800000 */
.L_x_10886:
        /* <DEDUP_REMOVED lines=13> */
.L_x_10900:
[----:B------:R0:W5:Y:S01]  /*d8c0*/  LDG.E.64 R18, [R2.64] ;  /* 0x0000002402127981 */ /* 0x000162000c1e1b00 */
[----:B------:R-:W-:Y:S05]  /*d8d0*/  BRA `(.L_x_10891) ;  /* 0x00000a1000007947 */ /* 0x000fea0003800000 */
.L_x_10899:
        /* <DEDUP_REMOVED lines=28> */
.L_x_10902:
        /* <DEDUP_REMOVED lines=15> */
.L_x_10901:
[----:B------:R-:W2:Y:S02]  /*db90*/  LDG.E.U16 R0, [R2.64] ;  /* 0x0000002402007981 */ /* 0x000ea4000c1e1500 */
[----:B--2---:R-:W-:-:S05]  /*dba0*/  PRMT R0, RZ, 0x5410, R0 ;  /* 0x00005410ff007816 */ /* 0x004fca0000000000 */
[----:B------:R-:W-:-:S04]  /*dbb0*/  FMUL.FTZ R0, R0, 1 ;  /* 0x3f80000000007820 */ /* 0x000fc80000410000 */
[----:B------:R0:W1:Y:S01]  /*dbc0*/  F2F.F64.F32 R18, R0 ;  /* 0x0000000000127310 */ /* 0x0000620000201800 */
[----:B------:R-:W-:Y:S05]  /*dbd0*/  BRA `(.L_x_10891) ;  /* 0x0000071000007947 */ /* 0x000fea0003800000 */
.L_x_10898:
        /* <DEDUP_REMOVED lines=11> */
.L_x_10905:
        /* <DEDUP_REMOVED lines=21> */
.L_x_10909:
[----:B------:R-:W-:Y:S05]  /*dde0*/  BSYNC B1 ;  /* 0x0000000000017941 */ /* 0x000fea0003800000 */
.L_x_10908:
[----:B------:R-:W-:Y:S01]  /*ddf0*/  LEA R3, R0, 0x3b800000, 0x17 ;  /* 0x3b80000000037811 */ /* 0x000fe200078eb8ff */
[----:B------:R-:W-:-:S05]  /*de00*/  IMAD.SHL.U32 R0, R2, 0x100000, RZ ;  /* 0x0010000002007824 */ /* 0x000fca00078e00ff */
[----:B------:R-:W-:Y:S02]  /*de10*/  LOP3.LUT R0, R3, R0, R4, 0xfe, !PT ;  /* 0x0000000003007212 */ /* 0x000fe400078efe04 */
.L_x_10907:
[----:B------:R-:W-:Y:S05]  /*de20*/  BSYNC B0 ;  /* 0x0000000000007941 */ /* 0x000fea0003800000 */
.L_x_10906:
[----:B------:R-:W-:-:S04]  /*de30*/  FMUL.FTZ R0, R0, 1 ;  /* 0x3f80000000007820 */ /* 0x000fc80000410000 */
[----:B------:R0:W1:Y:S01]  /*de40*/  F2F.F64.F32 R18, R0 ;  /* 0x0000000000127310 */ /* 0x0000620000201800 */
[----:B------:R-:W-:Y:S05]  /*de50*/  BRA `(.L_x_10891) ;  /* 0x0000049000007947 */ /* 0x000fea0003800000 */
.L_x_10904:
        /* <DEDUP_REMOVED lines=21> */
.L_x_10913:
[----:B------:R-:W-:Y:S05]  /*dfb0*/  BSYNC B1 ;  /* 0x0000000000017941 */ /* 0x000fea0003800000 */
.L_x_10912:
[----:B------:R-:W-:Y:S01]  /*dfc0*/  LEA R3, R0, 0x37800000, 0x17 ;  /* 0x3780000000037811 */ /* 0x000fe200078eb8ff */
[----:B------:R-:W-:-:S05]  /*dfd0*/  IMAD.SHL.U32 R0, R2, 0x200000, RZ ;  /* 0x0020000002007824 */ /* 0x000fca00078e00ff */
[----:B------:R-:W-:Y:S02]  /*dfe0*/  LOP3.LUT R0, R3, R0, R4, 0xfe, !PT ;  /* 0x0000000003007212 */ /* 0x000fe400078efe04 */
.L_x_10911:
[----:B------:R-:W-:Y:S05]  /*dff0*/  BSYNC B0 ;  /* 0x0000000000007941 */ /* 0x000fea0003800000 */
.L_x_10910:
[----:B------:R-:W-:-:S04]  /*e000*/  FMUL.FTZ R0, R0, 1 ;  /* 0x3f80000000007820 */ /* 0x000fc80000410000 */
[----:B------:R0:W1:Y:S01]  /*e010*/  F2F.F64.F32 R18, R0 ;  /* 0x0000000000127310 */ /* 0x0000620000201800 */
[----:B------:R-:W-:Y:S05]  /*e020*/  BRA `(.L_x_10891) ;  /* 0x000002c000007947 */ /* 0x000fea0003800000 */
.L_x_10903:
        /* <DEDUP_REMOVED lines=14> */
.L_x_10917:
[----:B------:R-:W-:Y:S05]  /*e110*/  BSYNC B0 ;  /* 0x0000000000007941 */ /* 0x000fea0003800000 */
.L_x_10916:
[----:B------:R-:W-:-:S04]  /*e120*/  FMUL.FTZ R0, R0, 1 ;  /* 0x3f80000000007820 */ /* 0x000fc80000410000 */
[----:B------:R0:W1:Y:S01]  /*e130*/  F2F.F64.F32 R18, R0 ;  /* 0x0000000000127310 */ /* 0x0000620000201800 */
[----:B------:R-:W-:Y:S05]  /*e140*/  BRA `(.L_x_10891) ;  /* 0x000001a000007947 */ /* 0x000fea0003800000 */
.L_x_10890:
        /* <DEDUP_REMOVED lines=21> */
.L_x_10915:
[----:B------:R-:W2:Y:S02]  /*e2a0*/  LDG.E.64 R18, [R2.64] ;  /* 0x0000002402127981 */ /* 0x000ea4000c1e1b00 */
[----:B--2---:R-:W0:Y:S01]  /*e2b0*/  I2F.F64.U64 R18, R18 ;  /* 0x0000001200127312 */ /* 0x004e220000301800 */
[----:B------:R-:W-:Y:S05]  /*e2c0*/  BRA `(.L_x_10891) ;  /* 0x0000002000007947 */ /* 0x000fea0003800000 */
.L_x_10914:
[----:B------:R-:W2:Y:S02]  /*e2d0*/  LDG.E R2, [R2.64] ;  /* 0x0000002402027981 */ /* 0x000ea4000c1e1900 */
[----:B--2---:R0:W1:Y:S02]  /*e2e0*/  I2F.F64.U32 R18, R2 ;  /* 0x0000000200127312 */ /* 0x0040640000201800 */
.L_x_10891:
        /* <DEDUP_REMOVED lines=17> */
.L_x_10921:
[----:B------:R-:W2:Y:S02]  /*e400*/  LDG.E.U8 R4, [R22.64] ;  /* 0x0000002416047981 */ /* 0x000ea4000c1e1100 */
[----:B--2---:R-:W0:Y:S01]  /*e410*/  I2F.F64.U16 R4, R4 ;  /* 0x0000000400047312 */ /* 0x004e220000101800 */
[----:B------:R-:W-:Y:S05]  /*e420*/  BRA `(.L_x_10923) ;  /* 0x00000df000007947 */ /* 0x000fea0003800000 */
.L_x_10920:
        /* <DEDUP_REMOVED lines=9> */
.L_x_10925:
[----:B------:R-:W2:Y:S02]  /*e4c0*/  LDG.E R4, [R22.64] ;  /* 0x0000002416047981 */ /* 0x000ea4000c1e1900 */
[----:B--2---:R-:W0:Y:S01]  /*e4d0*/  I2F.F64 R4, R4 ;  /* 0x0000000400047312 */ /* 0x004e220000201c00 */
[----:B------:R-:W-:Y:S05]  /*e4e0*/  BRA `(.L_x_10923) ;  /* 0x00000d3000007947 */ /* 0x000fea0003800000 */
.L_x_10924:
[----:B------:R-:W2:Y:S02]  /*e4f0*/  LDG.E.U16 R4, [R22.64] ;  /* 0x0000002416047981 */ /* 0x000ea4000c1e1500 */
[----:B--2---:R-:W0:Y:S01]  /*e500*/  I2F.F64.S16 R4, R4 ;  /* 0x0000000400047312 */ /* 0x004e220000101c00 */
[----:B------:R-:W-:Y:S05]  /*e510*/  BRA `(.L_x_10923) ;  /* 0x00000d0000007947 */ /* 0x000fea0003800000 */
.L_x_10919:
        /* <DEDUP_REMOVED lines=10> */
.L_x_10927:
[----:B------:R-:W2:Y:S02]  /*e5c0*/  LDG.E.U16 R0, [R22.64] ;  /* 0x0000002416007981 */ /* 0x000ea4000c1e1500 */
[----:B--2---:R-:W-:-:S05]  /*e5d0*/  HADD2.F32 R0, -RZ, R0.H0_H0 ;  /* 0x20000000ff007230 */ /* 0x004fca0000004100 */
[----:B------:R-:W-:-:S04]  /*e5e0*/  FMUL.FTZ R0, R0, 1 ;  /* 0x3f80000000007820 */ /* 0x000fc80000410000 */
[----:B------:R0:W2:Y:S01]  /*e5f0*/  F2F.F64.F32 R4, R0 ;  /* 0x0000000000047310 */ /* 0x0000a20000201800 */
[----:B------:R-:W-:Y:S05]  /*e600*/  BRA `(.L_x_10923) ;  /* 0x00000c1000007947 */ /* 0x000fea0003800000 */
.L_x_10926:
        /* <DEDUP_REMOVED lines=10> */
.L_x_10929:
[----:B------:R-:W2:Y:S02]  /*e6b0*/  LDG.E.U16 R22, [R22.64] ;  /* 0x0000002416167981 */ /* 0x000ea4000c1e1500 */
[----:B--2---:R-:W-:-:S05]  /*e6c0*/  HADD2.F32 R0, -RZ, R22.H0_H0 ;  /* 0x20000016ff007230 */ /* 0x004fca0000004100 */
[----:B------:R-:W-:-:S04]  /*e6d0*/  FMUL.FTZ R0, R0, 1 ;  /* 0x3f80000000007820 */ /* 0x000fc80000410000 */
[----:B------:R0:W2:Y:S01]  /*e6e0*/  F2F.F64.F32 R4, R0 ;  /* 0x0000000000047310 */ /* 0x0000a20000201800 */
[----:B------:R-:W-:Y:S05]  /*e6f0*/  BRA `(.L_x_10923) ;  /* 0x00000b2000007947 */ /* 0x000fea0003800000 */
.L_x_10928:
[----:B------:R0:W5:Y:S01]  /*e700*/  LDG.E.64 R4, [R22.64] ;  /* 0x0000002416047981 */ /* 0x000162000c1e1b00 */
[----:B------:R-:W-:Y:S05]  /*e710*/  BRA `(.L_x_10923) ;  /* 0x00000b0000007947 */ /* 0x000fea0003800000 */
.L_x_10918:
        /* <DEDUP_REMOVED lines=13> */
.L_x_10932:
[----:B------:R0:W5:Y:S01]  /*e7f0*/  LDG.E.64 R4, [R22.64] ;  /* 0x0000002416047981 */ /* 0x000162000c1e1b00 */
[----:B------:R-:W-:Y:S05]  /*e800*/  BRA `(.L_x_10923) ;  /* 0x00000a1000007947 */ /* 0x000fea0003800000 */
.L_x_10931:
        /* <DEDUP_REMOVED lines=28> */
.L_x_10934:
        /* <DEDUP_REMOVED lines=15> */
.L_x_10933:
[----:B------:R-:W2:Y:S02]  /*eac0*/  LDG.E.U16 R0, [R22.64] ;  /* 0x0000002416007981 */ /* 0x000ea4000c1e1500 */
[----:B--2---:R-:W-:-:S05]  /*ead0*/  PRMT R0, RZ, 0x5410, R0 ;  /* 0x00005410ff007816 */ /* 0x004fca0000000000 */
[----:B------:R-:W-:-:S04]  /*eae0*/  FMUL.FTZ R0, R0, 1 ;  /* 0x3f80000000007820 */ /* 0x000fc80000410000 */
[----:B------:R0:W2:Y:S01]  /*eaf0*/  F2F.F64.F32 R4, R0 ;  /* 0x0000000000047310 */ /* 0x0000a20000201800 */
[----:B------:R-:W-:Y:S05]  /*eb00*/  BRA `(.L_x_10923) ;  /* 0x0000071000007947 */ /* 0x000fea0003800000 */
.L_x_10930:
        /* <DEDUP_REMOVED lines=11> */
.L_x_10937:
        /* <DEDUP_REMOVED lines=21> */
.L_x_10941:
[----:B------:R-:W-:Y:S05]  /*ed10*/  BSYNC B1 ;  /* 0x0000000000017941 */ /* 0x000fea0003800000 */
.L_x_10940:
[----:B------:R-:W-:Y:S01]  /*ed20*/  LEA R3, R0, 0x3b800000, 0x17 ;  /* 0x3b80000000037811 */ /* 0x000fe200078eb8ff */
[----:B------:R-:W-:-:S05]  /*ed30*/  IMAD.SHL.U32 R0, R2, 0x100000, RZ ;  /* 0x0010000002007824 */ /* 0x000fca00078e00ff */
[----:B------:R-:W-:Y:S02]  /*ed40*/  LOP3.LUT R0, R3, R0, R4, 0xfe, !PT ;  /* 0x0000000003007212 */ /* 0x000fe400078efe04 */
.L_x_10939:
[----:B------:R-:W-:Y:S05]  /*ed50*/  BSYNC B0 ;  /* 0x0000000000007941 */ /* 0x000fea0003800000 */
.L_x_10938:
[----:B------:R-:W-:-:S04]  /*ed60*/  FMUL.FTZ R0, R0, 1 ;  /* 0x3f80000000007820 */ /* 0x000fc80000410000 */
[----:B------:R0:W2:Y:S01]  /*ed70*/  F2F.F64.F32 R4, R0 ;  /* 0x0000000000047310 */ /* 0x0000a20000201800 */
[----:B------:R-:W-:Y:S05]  /*ed80*/  BRA `(.L_x_10923) ;  /* 0x0000049000007947 */ /* 0x000fea0003800000 */
.L_x_10936:
        /* <DEDUP_REMOVED lines=21> */
.L_x_10945:
[----:B------:R-:W-:Y:S05]  /*eee0*/  BSYNC B1 ;  /* 0x0000000000017941 */ /* 0x000fea0003800000 */
.L_x_10944:
[----:B------:R-:W-:Y:S01]  /*eef0*/  LEA R3, R0, 0x37800000, 0x17 ;  /* 0x3780000000037811 */ /* 0x000fe200078eb8ff */
[----:B------:R-:W-:-:S05]  /*ef00*/  IMAD.SHL.U32 R0, R2, 0x200000, RZ ;  /* 0x0020000002007824 */ /* 0x000fca00078e00ff */
[----:B------:R-:W-:Y:S02]  /*ef10*/  LOP3.LUT R0, R3, R0, R4, 0xfe, !PT ;  /* 0x0000000003007212 */ /* 0x000fe400078efe04 */
.L_x_10943:
[----:B------:R-:W-:Y:S05]  /*ef20*/  BSYNC B0 ;  /* 0x0000000000007941 */ /* 0x000fea0003800000 */
.L_x_10942:
[----:B------:R-:W-:-:S04]  /*ef30*/  FMUL.FTZ R0, R0, 1 ;  /* 0x3f80000000007820 */ /* 0x000fc80000410000 */
[----:B------:R0:W2:Y:S01]  /*ef40*/  F2F.F64.F32 R4, R0 ;  /* 0x0000000000047310 */ /* 0x0000a20000201800 */
[----:B------:R-:W-:Y:S05]  /*ef50*/  BRA `(.L_x_10923) ;  /* 0x000002c000007947 */ /* 0x000fea0003800000 */
.L_x_10935:
        /* <DEDUP_REMOVED lines=14> */
.L_x_10949:
[----:B------:R-:W-:Y:S05]  /*f040*/  BSYNC B0 ;  /* 0x0000000000007941 */ /* 0x000fea0003800000 */
.L_x_10948:
[----:B------:R-:W-:-:S04]  /*f050*/  FMUL.FTZ R0, R0, 1 ;  /* 0x3f80000000007820 */ /* 0x000fc80000410000 */
[----:B------:R0:W2:Y:S01]  /*f060*/  F2F.F64.F32 R4, R0 ;  /* 0x0000000000047310 */ /* 0x0000a20000201800 */
[----:B------:R-:W-:Y:S05]  /*f070*/  BRA `(.L_x_10923) ;  /* 0x000001a000007947 */ /* 0x000fea0003800000 */
.L_x_10922:
        /* <DEDUP_REMOVED lines=21> */
.L_x_10947:
[----:B------:R-:W2:Y:S02]  /*f1d0*/  LDG.E.64 R4, [R22.64] ;  /* 0x0000002416047981 */ /* 0x000ea4000c1e1b00 */
[----:B--2---:R-:W0:Y:S01]  /*f1e0*/  I2F.F64.U64 R4, R4 ;  /* 0x0000000400047312 */ /* 0x004e220000301800 */
[----:B------:R-:W-:Y:S05]  /*f1f0*/  BRA `(.L_x_10923) ;  /* 0x0000002000007947 */ /* 0x000fea0003800000 */
.L_x_10946:
[----:B------:R-:W2:Y:S02]  /*f200*/  LDG.E R4, [R22.64] ;  /* 0x0000002416047981 */ /* 0x000ea4000c1e1900 */
[----:B--2---:R-:W0:Y:S02]  /*f210*/  I2F.F64.U32 R4, R4 ;  /* 0x0000000400047312 */ /* 0x004e240000201800 */
.L_x_10923:
        /* <DEDUP_REMOVED lines=17> */
.L_x_10953:
[----:B------:R-:W0:Y:S02]  /*f330*/  F2I.S64.F64.TRUNC R4, R4 ;  /* 0x0000000400047311 */ /* 0x000e24000030d900 */
[----:B0-----:R-:W-:-:S05]  /*f340*/  IMAD.MOV.U32 R3, RZ, RZ, R4 ;  /* 0x000000ffff037224 */ /* 0x001fca00078e0004 */
[----:B------:R-:W-:Y:S01]  /*f350*/  STG.E.U8 [R16.64], R3 ;  /* 0x0000000310007986 */ /* 0x000fe2000c101124 */
[----:B------:R-:W-:Y:S05]  /*f360*/  EXIT ;  /* 0x000000000000794d */ /* 0x000fea0003800000 */
.L_x_10952:
        /* <DEDUP_REMOVED lines=9> */
.L_x_10956:
[----:B------:R-:W0:Y:S02]  /*f400*/  F2I.F64.TRUNC R5, R4 ;  /* 0x0000000400057311 */ /* 0x000e24000030d100 */
[----:B0-----:R-:W-:Y:S01]  /*f410*/  STG.E [R16.64], R5 ;  /* 0x0000000510007986 */ /* 0x001fe2000c101924 */
[----:B------:R-:W-:Y:S05]  /*f420*/  EXIT ;  /* 0x000000000000794d */ /* 0x000fea0003800000 */
.L_x_10955:
[----:B------:R-:W0:Y:S02]  /*f430*/  F2I.F64.TRUNC R5, R4 ;  /* 0x0000000400057311 */ /* 0x000e24000030d100 */
[----:B0-----:R-:W-:Y:S01]  /*f440*/  STG.E.U16 [R16.64], R5 ;  /* 0x0000000510007986 */ /* 0x001fe2000c101524 */
[----:B------:R-:W-:Y:S05]  /*f450*/  EXIT ;  /* 0x000000000000794d */ /* 0x000fea0003800000 */
.L_x_10951:
        /* <DEDUP_REMOVED lines=11> */
.L_x_10958:
[----:B------:R-:W0:Y:S01]  /*f510*/  F2F.F32.F64 R0, R4 ;  /* 0x0000000400007310 */ /* 0x000e220000301000 */
[----:B------:R-:W0:-:S14]  /*f520*/  DSETP.GEU.AND P0, PT, |R4|, c[0x2][0x0], PT ;  /* 0x008000000400762a */ /* 0x000e1c0003f0e200 */
[----:B0-----:R-:W-:-:S05]  /*f530*/  @!P0 FMUL R0, R0, 1.175494350822287508e-38 ;  /* 0x0080000000008820 */ /* 0x001fca0000400000 */
[----:B------:R-:W-:-:S05]  /*f540*/  F2FP.PACK_AB R0, RZ, R0 ;  /* 0x00000000ff00723e */ /* 0x000fca00000000ff */
[----:B------:R-:W-:Y:S01]  /*f550*/  STG.E.U16 [R16.64], R0 ;  /* 0x0000000010007986 */ /* 0x000fe2000c101524 */
[----:B------:R-:W-:Y:S05]  /*f560*/  EXIT ;  /* 0x000000000000794d */ /* 0x000fea0003800000 */
.L_x_10957:
        /* <DEDUP_REMOVED lines=12> */
.L_x_10960:
[----:B------:R-:W0:Y:S01]  /*f630*/  F2F.F32.F64 R0, R4 ;  /* 0x0000000400007310 */ /* 0x000e220000301000 */
[----:B------:R-:W0:-:S14]  /*f640*/  DSETP.GEU.AND P0, PT, |R4|, c[0x2][0x0], PT ;  /* 0x008000000400762a */ /* 0x000e1c0003f0e200 */
[----:B0-----:R-:W-:-:S05]  /*f650*/  @!P0 FMUL R0, R0, 1.175494350822287508e-38 ;  /* 0x0080000000008820 */ /* 0x001fca0000400000 */
[----:B------:R-:W-:-:S04]  /*f660*/  F2FP.PACK_AB R3, RZ, R0 ;  /* 0x00000000ff03723e */ /* 0x000fc800000000ff */
[----:B------:R-:W-:-:S05]  /*f670*/  PRMT R3, R3, 0x5410, RZ ;  /* 0x0000541003037816 */ /* 0x000fca00000000ff */
[----:B------:R-:W-:Y:S01]  /*f680*/  STG.E [R16.64], R3 ;  /* 0x0000000310007986 */ /* 0x000fe2000c101924 */
[----:B------:R-:W-:Y:S05]  /*f690*/  EXIT ;  /* 0x000000000000794d */ /* 0x000fea0003800000 */
.L_x_10959:
[----:B------:R-:W-:Y:S01]  /*f6a0*/  STG.E.64 [R16.64], R4 ;  /* 0x0000000410007986 */ /* 0x000fe2000c101b24 */
[----:B------:R-:W-:Y:S05]  /*f6b0*/  EXIT ;  /* 0x000000000000794d */ /* 0x000fea0003800000 */
.L_x_10950:
        /* <DEDUP_REMOVED lines=12> */
.L_x_10963:
[----:B------:R-:W-:-:S05]  /*f780*/  CS2R R6, SRZ ;  /* 0x0000000000067805 */ /* 0x000fca000001ff00 */
[----:B------:R-:W-:Y:S01]  /*f790*/  STG.E.128 [R16.64], R4 ;  /* 0x0000000410007986 */ /* 0x000fe2000c101d24 */
[----:B------:R-:W-:Y:S05]  /*f7a0*/  EXIT ;  /* 0x000000000000794d */ /* 0x000fea0003800000 */
.L_x_10962:
        /* <DEDUP_REMOVED lines=23> */
.L_x_10967:
[----:B------:R-:W-:Y:S05]  /*f920*/  BSYNC B0 ;  /* 0x0000000000007941 */ /* 0x000fea0003800000 */
.L_x_10966:
[----:B------:R-:W-:-:S05]  /*f930*/  LOP3.LUT R3, R0, R3, RZ, 0xfc, !PT ;  /* 0x0000000300037212 */ /* 0x000fca00078efcff */
[----:B------:R-:W-:Y:S01]  /*f940*/  STG.E.U8 [R16.64], R3 ;  /* 0x0000000310007986 */ /* 0x000fe2000c101124 */
[----:B------:R-:W-:Y:S05]  /*f950*/  EXIT ;  /* 0x000000000000794d */ /* 0x000fea0003800000 */
.L_x_10965:
        /* <DEDUP_REMOVED lines=15> */
.L_x_10969:
[----:B------:R-:W-:Y:S01]  /*fa50*/  IMAD.MOV.U32 R0, RZ, RZ, 0x7f ;  /* 0x0000007fff007424 */ /* 0x000fe200078e00ff */
[----:B------:R-:W-:-:S04]  /*fa60*/  ISETP.GT.U32.AND P0, PT, R2, 0x7f800000, PT ;  /* 0x7f8000000200780c */ /* 0x000fc80003f04070 */
[----:B------:R-:W-:-:S04]  /*fa70*/  SEL R0, R0, 0x7c, P0 ;  /* 0x0000007c00007807 */ /* 0x000fc80000000000 */
.L_x_10970:
[----:B------:R-:W-:Y:S05]  /*fa80*/  BSYNC B0 ;  /* 0x0000000000007941 */ /* 0x000fea0003800000 */
.L_x_10968:
[----:B------:R-:W-:-:S04]  /*fa90*/  LOP3.LUT R2, R3, 0x80000000, RZ, 0xc0, !PT ;  /* 0x8000000003027812 */ /* 0x000fc800078ec0ff */
[----:B------:R-:W-:-:S04]  /*faa0*/  SHF.R.U32.HI R3, RZ, 0x18, R2 ;  /* 0x00000018ff037819 */ /* 0x000fc80000011602 */
[----:B------:R-:W-:-:S05]  /*fab0*/  LOP3.LUT R3, R0, R3, RZ, 0xfc, !PT ;  /* 0x0000000300037212 */ /* 0x000fca00078efcff */
[----:B------:R-:W-:Y:S01]  /*fac0*/  STG.E.U8 [R16.64], R3 ;  /* 0x0000000310007986 */ /* 0x000fe2000c101124 */
[----:B------:R-:W-:Y:S05]  /*fad0*/  EXIT ;  /* 0x000000000000794d */ /* 0x000fea0003800000 */
.L_x_10964:
[----:B------:R-:W0:Y:S01]  /*fae0*/  F2F.F32.F64 R0, R4 ;  /* 0x0000000400007310 */ /* 0x000e220000301000 */
[----:B------:R-:W0:-:S14]  /*faf0*/  DSETP.GEU.AND P0, PT, |R4|, c[0x2][0x0], PT ;  /* 0x008000000400762a */ /* 0x000e1c0003f0e200 */
[----:B0-----:R-:W-:-:S05]  /*fb00*/  @!P0 FMUL R0, R0, 1.175494350822287508e-38 ;  /* 0x0080000000008820 */ /* 0x001fca0000400000 */
[----:B------:R-:W-:-:S05]  /*fb10*/  F2FP.BF16.PACK_AB R0, RZ, R0 ;  /* 0x00000000ff00723e */ /* 0x000fca00000010ff */
[----:B------:R-:W-:Y:S01]  /*fb20*/  STG.E.U16 [R16.64], R0 ;  /* 0x0000000010007986 */ /* 0x000fe2000c101524 */
[----:B------:R-:W-:Y:S05]  /*fb30*/  EXIT ;  /* 0x000000000000794d */ /* 0x000fea0003800000 */
.L_x_10961:
        /* <DEDUP_REMOVED lines=11> */
.L_x_10973:
        /* <DEDUP_REMOVED lines=19> */
.L_x_10976:
[----:B------:R-:W-:-:S04]  /*fd20*/  LOP3.LUT R2, R3, 0x80000000, RZ, 0xc0, !PT ;  /* 0x8000000003027812 */ /* 0x000fc800078ec0ff */
[----:B------:R-:W-:-:S04]  /*fd30*/  SHF.R.U32.HI R3, RZ, 0x18, R2 ;  /* 0x00000018ff037819 */ /* 0x000fc80000011602 */
[----:B------:R-:W-:-:S04]  /*fd40*/  LOP3.LUT R0, R0, R3, RZ, 0xfc, !PT ;  /* 0x0000000300007212 */ /* 0x000fc800078efcff */
[----:B------:R-:W-:Y:S02]  /*fd50*/  PRMT R8, R0, 0x7610, R8 ;  /* 0x0000761000087816 */ /* 0x000fe40000000008 */
.L_x_10975:
[----:B------:R-:W-:Y:S05]  /*fd60*/  BSYNC B0 ;  /* 0x0000000000007941 */ /* 0x000fea0003800000 */
.L_x_10974:
[----:B------:R-:W-:Y:S01]  /*fd70*/  STG.E.U8 [R16.64], R8 ;  /* 0x0000000810007986 */ /* 0x000fe2000c101124 */
[----:B------:R-:W-:Y:S05]  /*fd80*/  EXIT ;  /* 0x000000000000794d */ /* 0x000fea0003800000 */
.L_x_10972:
        /* <DEDUP_REMOVED lines=19> */
.L_x_10979:
[----:B------:R-:W-:-:S04]  /*fec0*/  LOP3.LUT R2, R3, 0x80000000, RZ, 0xc0, !PT ;  /* 0x8000000003027812 */ /* 0x000fc800078ec0ff */
[----:B------:R-:W-:-:S04]  /*fed0*/  SHF.R.U32.HI R3, RZ, 0x18, R2 ;  /* 0x00000018ff037819 */ /* 0x000fc80000011602 */
[----:B------:R-:W-:-:S04]  /*fee0*/  LOP3.LUT R0, R0, R3, RZ, 0xfc, !PT ;  /* 0x0000000300007212 */ /* 0x000fc800078efcff */
[----:B------:R-:W-:Y:S02]  /*fef0*/  PRMT R8, R0, 0x7610, R8 ;  /* 0x0000761000087816 */ /* 0x000fe40000000008 */
.L_x_10978:
[----:B------:R-:W-:Y:S05]  /*ff00*/  BSYNC B0 ;  /* 0x0000000000007941 */ /* 0x000fea0003800000 */
.L_x_10977:
[----:B------:R-:W-:Y:S01]  /*ff10*/  STG.E.U8 [R16.64], R8 ;  /* 0x0000000810007986 */ /* 0x000fe2000c101124 */
[----:B------:R-:W-:Y:S05]  /*ff20*/  EXIT ;  /* 0x000000000000794d */ /* 0x000fea0003800000 */
.L_x_10971:
        /* <DEDUP_REMOVED lines=24> */
.L_x_10954:
        /* <DEDUP_REMOVED lines=20> */
.L_x_10981:
[----:B------:R-:W0:Y:S02]  /*101f0*/  F2I.U64.F64.TRUNC R4, R4 ;  /* 0x0000000400047311 */ /* 0x000e24000030d800 */
[----:B0-----:R-:W-:Y:S01]  /*10200*/  STG.E.64 [R16.64], R4 ;  /* 0x0000000410007986 */ /* 0x001fe2000c101b24 */
[----:B------:R-:W-:Y:S05]  /*10210*/  EXIT ;  /* 0x000000000000794d */ /* 0x000fea0003800000 */
.L_x_10980:
[----:B------:R-:W0:Y:S02]  /*10220*/  F2I.U32.F64.TRUNC R5, R4 ;  /* 0x0000000400057311 */ /* 0x000e24000030d000 */
[----:B0-----:R-:W-:Y:S01]  /*10230*/  STG.E [R16.64], R5 ;  /* 0x0000000510007986 */ /* 0x001fe2000c101924 */
[----:B------:R-:W-:Y:S05]  /*10240*/  EXIT ;  /* 0x000000000000794d */ /* 0x000fea0003800000 */
.L_x_10982:
        /* <DEDUP_REMOVED lines=11> */
.L_x_22986:


//--------------------- .text._ZN2at6native27unrolled_elementwise_kernelIZZZNS0_54_GLOBAL__N__d8c5977b_16_LinearAlgebra_cu_9e10b42f_321716addr_kernel_cudaERNS_14TensorIteratorERKN3c106ScalarES8_ENKUlvE_clEvENKUlvE4_clEvEUldddE_St5arrayIPcLm4EELi4E23TrivialOffsetCalculatorILi3EjESF_ILi1EjENS0_6memory12LoadWithCastILi3EEENSI_13StoreWithCastILi1EEEEEviT_T0_T2_T3_T4_T5_ --------------------------
	.section	.text._ZN2at6native27unrolled_elementwise_kernelIZZZNS0_54_GLOBAL__N__d8c5977b_16_LinearAlgebra_cu_9e10b42f_321716addr_kernel_cudaERNS_14TensorIteratorERKN3c106ScalarES8_ENKUlvE_clEvENKUlvE4_clEvEUldddE_St5arrayIPcLm4EELi4E23TrivialOffsetCalculatorILi3EjESF_ILi1EjENS0_6memory12LoadWithCastILi3EEENSI_13StoreWithCastILi1EEEEEviT_T0_T2_T3_T4_T5_,"ax",@progbits
	.sectioninfo	@"SHI_REGISTERS=40"
	.align	128
        .global         _ZN2at6native27unrolled_elementwise_kernelIZZZNS0_54_GLOBAL__N__d8c5977b_16_LinearAlgebra_cu_9e10b42f_321716addr_kernel_cudaERNS_14TensorIteratorERKN3c106ScalarES8_ENKUlvE_clEvENKUlvE4_clEvEUldddE_St5arrayIPcLm4EELi4E23TrivialOffsetCalculatorILi3EjESF_ILi1EjENS0_6memory12LoadWithCastILi3EEENSI_13StoreWithCastILi1EEEEEviT_T0_T2_T3_T4_T5_
        .type           _ZN2at6native27unrolled_elementwise_kernelIZZZNS0_54_GLOBAL__N__d8c5977b_16_LinearAlgebra_cu_9e10b42f_321716addr_kernel_cudaERNS_14TensorIteratorERKN3c106ScalarES8_ENKUlvE_clEvENKUlvE4_clEvEUldddE_St5arrayIPcLm4EELi4E23TrivialOffsetCalculatorILi3EjESF_ILi1EjENS0_6memory12LoadWithCastILi3EEENSI_13StoreWithCastILi1EEEEEviT_T0_T2_T3_T4_T5_,@function
        .size           _ZN2at6native27unrolled_elementwise_kernelIZZZNS0_54_GLOBAL__N__d8c5977b_16_LinearAlgebra_cu_9e10b42f_321716addr_kernel_cudaERNS_14TensorIteratorERKN3c106ScalarES8_ENKUlvE_clEvENKUlvE4_clEvEUldddE_St5arrayIPcLm4EELi4E23TrivialOffsetCalculatorILi3EjESF_ILi1EjENS0_6memory12LoadWithCastILi3EEENSI_13StoreWithCastILi1EEEEEviT_T0_T2_T3_T4_T5_,(.L_x_22987 - _ZN2at6native27unrolled_elementwise_kernelIZZZNS0_54_GLOBAL__N__d8c5977b_16_LinearAlgebra_cu_9e10b42f_321716addr_kernel_cudaERNS_14TensorIteratorERKN3c106ScalarES8_ENKUlvE_clEvENKUlvE4_clEvEUldddE_St5arrayIPcLm4EELi4E23TrivialOffsetCalculatorILi3EjESF_ILi1EjENS0_6memory12LoadWithCastILi3EEENSI_13StoreWithCastILi1EEEEEviT_T0_T2_T3_T4_T5_)
        .other          _ZN2at6native27unrolled_elementwise_kernelIZZZNS0_54_GLOBAL__N__d8c5977b_16_LinearAlgebra_cu_9e10b42f_321716addr_kernel_cudaERNS_14TensorIteratorERKN3c106ScalarES8_ENKUlvE_clEvENKUlvE4_clEvEUldddE_St5arrayIPcLm4EELi4E23TrivialOffsetCalculatorILi3EjESF_ILi1EjENS0_6memory12LoadWithCastILi3EEENSI_13StoreWithCastILi1EEEEEviT_T0_T2_T3_T4_T5_,@"STO_CUDA_ENTRY STV_DEFAULT"
_ZN2at6native27unrolled_elementwise_kernelIZZZNS0_54_GLOBAL__N__d8c5977b_16_LinearAlgebra_cu_9e10b42f_321716addr_kernel_cudaERNS_14TensorIteratorERKN3c106ScalarES8_ENKUlvE_clEvENKUlvE4_clEvEUldddE_St5arrayIPcLm4EELi4E23TrivialOffsetCalculatorILi3EjESF_ILi1EjENS0_6memory12LoadWithCastILi3EEENSI_13StoreWithCastILi1EEEEEviT_T0_T2_T3_T4_T5_:
.text._ZN2at6native27unrolled_elementwise_kernelIZZZNS0_54_GLOBAL__N__d8c5977b_16_LinearAlgebra_cu_9e10b42f_321716addr_kernel_cudaERNS_14TensorIteratorERKN3c106ScalarES8_ENKUlvE_clEvENKUlvE4_clEvEUldddE_St5arrayIPcLm4EELi4E23TrivialOffsetCalculatorILi3EjESF_ILi1EjENS0_6memory12LoadWithCastILi3EEENSI_13StoreWithCastILi1EEEEEviT_T0_T2_T3_T4_T5_:
        /* <DEDUP_REMOVED lines=43> */
.L_x_10985:
        /* <DEDUP_REMOVED lines=17> */
.L_x_10989:
[----:B------:R-:W2:Y:S02]  /*03c0*/  LDG.E.U8 R2, [R2.64] ;  /* 0x0000002402027981 */ /* 0x000ea4000c1e1100 */
[----:B--2---:R0:W1:Y:S01]  /*03d0*/  I2F.F64.U16 R18, R2 ;  /* 0x0000000200127312 */ /* 0x0040620000101800 */
[----:B------:R-:W-:Y:S05]  /*03e0*/  BRA `(.L_x_10991) ;  /* 0x00000e0000007947 */ /* 0x000fea0003800000 */
.L_x_10988:
        /* <DEDUP_REMOVED lines=9> */
.L_x_10993:
[----:B------:R-:W2:Y:S02]  /*0480*/  LDG.E R2, [R2.64] ;  /* 0x0000002402027981 */ /* 0x000ea4000c1e1900 */
[----:B--2---:R0:W1:Y:S01]  /*0490*/  I2F.F64 R18, R2 ;  /* 0x0000000200127312 */ /* 0x0040620000201c00 */
[----:B------:R-:W-:Y:S05]  /*04a0*/  BRA `(.L_x_10991) ;  /* 0x00000d4000007947 */ /* 0x000fea0003800000 */
.L_x_10992:
[----:B------:R-:W2:Y:S02]  /*04b0*/  LDG.E.U16 R2, [R2.64] ;  /* 0x0000002402027981 */ /* 0x000ea4000c1e1500 */
[----:B--2---:R0:W1:Y:S01]  /*04c0*/  I2F.F64.S16 R18, R2 ;  /* 0x0000000200127312 */ /* 0x0040620000101c00 */
[----:B------:R-:W-:Y:S05]  /*04d0*/  BRA `(.L_x_10991) ;  /* 0x00000d1000007947 */ /* 0x000fea0003800000 */
.L_x_10987:
        /* <DEDUP_REMOVED lines=10> */
.L_x_10995:
[----:B------:R-:W2:Y:S02]  /*0580*/  LDG.E.U16 R0, [R2.64] ;  /* 0x0000002402007981 */ /* 0x000ea4000c1e1500 */
[----:B--2---:R-:W-:-:S05]  /*0590*/  HADD2.F32 R0, -RZ, R0.H0_H0 ;  /* 0x20000000ff007230 */ /* 0x004fca0000004100 */
[----:B------:R-:W-:-:S04]  /*05a0*/  FMUL.FTZ R0, R0, 1 ;  /* 0x3f80000000007820 */ /* 0x000fc80000410000 */
[----:B------:R0:W1:Y:S01]  /*05b0*/  F2F.F64.F32 R18, R0 ;  /* 0x0000000000127310 */ /* 0x0000620000201800 */
[----:B------:R-:W-:Y:S05]  /*05c0*/  BRA `(.L_x_10991) ;  /* 0x00000c2000007947 */ /* 0x000fea0003800000 */
.L_x_10994:
        /* <DEDUP_REMOVED lines=10> */
.L_x_10997:
[----:B------:R-:W2:Y:S02]  /*0670*/  LDG.E.U16 R2, [R2.64] ;  /* 0x0000002402027981 */ /* 0x000ea4000c1e1500 */
[----:B--2---:R-:W-:-:S05]  /*0680*/  HADD2.F32 R0, -RZ, R2.H0_H0 ;  /* 0x20000002ff007230 */ /* 0x004fca0000004100 */
[----:B------:R-:W-:-:S04]  /*0690*/  FMUL.FTZ R0, R0, 1 ;  /* 0x3f80000000007820 */ /* 0x000fc80000410000 */
[----:B------:R0:W1:Y:S01]  /*06a0*/  F2F.F64.F32 R18, R0 ;  /* 0x0000000000127310 */ /* 0x0000620000201800 */
[----:B------:R-:W-:Y:S05]  /*06b0*/  BRA `(.L_x_10991) ;  /* 0x00000b3000007947 */ /* 0x000fea0003800000 */
.L_x_10996:
[----:B------:R0:W5:Y:S01]  /*06c0*/  LDG.E.64 R18, [R2.64] ;  /* 0x0000002402127981 */ /* 0x000162000c1e1b00 */
[----:B------:R-:W-:Y:S05]  /*06d0*/  BRA `(.L_x_10991) ;  /* 0x00000b1000007947 */ /* 0x000fea0003800000 */
.L_x_10986:
        /* <DEDUP_REMOVED lines=13> */
.L_x_11000:
[----:B------:R0:W5:Y:S01]  /*07b0*/  LDG.E.64 R18, [R2.64] ;  /* 0x0000002402127981 */ /* 0x000162000c1e1b00 */
[----:B------:R-:W-:Y:S05]  /*07c0*/  BRA `(.L_x_10991) ;  /* 0x00000a2000007947 */ /* 0x000fea0003800000 */
.L_x_10999:
        /* <DEDUP_REMOVED lines=28> */
.L_x_11002:
        /* <DEDUP_REMOVED lines=16> */
.L_x_11001:
[----:B------:R-:W2:Y:S02]  /*0a90*/  LDG.E.U16 R0, [R2.64] ;  /* 0x0000002402007981 */ /* 0x000ea4000c1e1500 */
[----:B--2---:R-:W-:-:S05]  /*0aa0*/  PRMT R0, RZ, 0x5410, R0 ;  /* 0x00005410ff007816 */ /* 0x004fca0000000000 */
[----:B------:R-:W-:-:S04]  /*0ab0*/  FMUL.FTZ R0, R0, 1 ;  /* 0x3f80000000007820 */ /* 0x000fc80000410000 */
[----:B------:R0:W1:Y:S01]  /*0ac0*/  F2F.F64.F32 R18, R0 ;  /* 0x0000000000127310 */ /* 0x0000620000201800 */
[----:B------:R-:W-:Y:S05]  /*0ad0*/  BRA `(.L_x_10991) ;  /* 0x0000071000007947 */ /* 0x000fea0003800000 */
.L_x_10998:
        /* <DEDUP_REMOVED lines=11> */
.L_x_11005:
        /* <DEDUP_REMOVED lines=21> */
.L_x_11009:
[----:B------:R-:W-:Y:S05]  /*0ce0*/  BSYNC B1 ;  /* 0x0000000000017941 */ /* 0x000fea0003800000 */
.L_x_11008:
[----:B------:R-:W-:Y:S01]  /*0cf0*/  LEA R3, R0, 0x3b800000, 0x17 ;  /* 0x3b80000000037811 */ /* 0x000fe200078eb8ff */
[----:B------:R-:W-:-:S05]  /*0d00*/  IMAD.SHL.U32 R0, R2, 0x100000, RZ ;  /* 0x0010000002007824 */ /* 0x000fca00078e00ff */
[----:B------:R-:W-:Y:S02]  /*0d10*/  LOP3.LUT R0, R3, R0, R4, 0xfe, !PT ;  /* 0x0000000003007212 */ /* 0x000fe400078efe04 */
.L_x_11007:
[----:B------:R-:W-:Y:S05]  /*0d20*/  BSYNC B0 ;  /* 0x0000000000007941 */ /* 0x000fea0003800000 */
.L_x_11006:
[----:B------:R-:W-:-:S04]  /*0d30*/  FMUL.FTZ R0, R0, 1 ;  /* 0x3f80000000007820 */ /* 0x000fc80000410000 */
[----:B------:R0:W1:Y:S01]  /*0d40*/  F2F.F64.F32 R18, R0 ;  /* 0x0000000000127310 */ /* 0x0000620000201800 */
[----:B------:R-:W-:Y:S05]  /*0d50*/  BRA `(.L_x_10991) ;  /* 0x0000049000007947 */ /* 0x000fea0003800000 */
.L_x_11004:
        /* <DEDUP_REMOVED lines=21> */
.L_x_11013:
[----:B------:R-:W-:Y:S05]  /*0eb0*/  BSYNC B1 ;  /* 0x0000000000017941 */ /* 0x000fea0003800000 */
.L_x_11012:
[----:B------:R-:W-:Y:S01]  /*0ec0*/  LEA R3, R0, 0x37800000, 0x17 ;  /* 0x3780000000037811 */ /* 0x000fe200078eb8ff */
[----:B------:R-:W-:-:S05]  /*0ed0*/  IMAD.SHL.U32 R0, R2, 0x200000, RZ ;  /* 0x0020000002007824 */ /* 0x000fca00078e00ff */
[----:B------:R-:W-:Y:S02]  /*0ee0*/  LOP3.LUT R0, R3, R0, R4, 0xfe, !PT ;  /* 0x0000000003007212 */ /* 0x000fe400078efe04 */
.L_x_11011:
[----:B------:R-:W-:Y:S05]  /*0ef0*/  BSYNC B0 ;  /* 0x0000000000007941 */ /* 0x000fea0003800000 */
.L_x_11010:
[----:B------:R-:W-:-:S04]  /*0f00*/  FMUL.FTZ R0, R0, 1 ;  /* 0x3f80000000007820 */ /* 0x000fc80000410000 */
[----:B------:R0:W1:Y:S01]  /*0f10*/  F2F.F64.F32 R18, R0 ;  /* 0x0000000000127310 */ /* 0x0000620000201800 */
[----:B------:R-:W-:Y:S05]  /*0f20*/  BRA `(.L_x_10991) ;  /* 0x000002c000007947 */ /* 0x000fea0003800000 */
.L_x_11003:
        /* <DEDUP_REMOVED lines=14> */
.L_x_11017:
[----:B------:R-:W-:Y:S05]  /*1010*/  BSYNC B0 ;  /* 0x0000000000007941 */ /* 0x000fea0003800000 */
.L_x_11016:
[----:B------:R-:W-:-:S04]  /*1020*/  FMUL.FTZ R0, R0, 1 ;  /* 0x3f80000000007820 */ /* 0x000fc80000410000 */
[----:B------:R0:W1:Y:S01]  /*1030*/  F2F.F64.F32 R18, R0 ;  /* 0x0000000000127310 */ /* 0x0000620000201800 */
[----:B------:R-:W-:Y:S05]  /*1040*/  BRA `(.L_x_10991) ;  /* 0x000001a000007947 */ /* 0x000fea0003800000 */
.L_x_10990:
        /* <DEDUP_REMOVED lines=21> */
.L_x_11015:
[----:B------:R-:W2:Y:S02]  /*11a0*/  LDG.E.64 R18, [R2.64] ;  /* 0x0000002402127981 */ /* 0x000ea4000c1e1b00 */
[----:B--2---:R-:W0:Y:S01]  /*11b0*/  I2F.F64.U64 R18, R18 ;  /* 0x0000001200127312 */ /* 0x004e220000301800 */
[----:B------:R-:W-:Y:S05]  /*11c0*/  BRA `(.L_x_10991) ;  /* 0x0000002000007947 */ /* 0x000fea0003800000 */
.L_x_11014:
[----:B------:R-:W2:Y:S02]  /*11d0*/  LDG.E R2, [R2.64] ;  /* 0x0000002402027981 */ /* 0x000ea4000c1e1900 */
[----:B--2---:R0:W1:Y:S02]  /*11e0*/  I2F.F64.U32 R18, R2 ;  /* 0x0000000200127312 */ /* 0x0040640000201800 */
.L_x_10991:
        /* <DEDUP_REMOVED lines=17> */
.L_x_11021:
[----:B------:R-:W2:Y:S02]  /*1300*/  LDG.E.U8 R2, [R2.64] ;  /* 0x0000002402027981 */ /* 0x000ea4000c1e1100 */
[----:B--2---:R0:W2:Y:S01]  /*1310*/  I2F.F64.U16 R16, R2 ;  /* 0x0000000200107312 */ /* 0x0040a20000101800 */
[----:B------:R-:W-:Y:S05]  /*1320*/  BRA `(.L_x_11023) ;  /* 0x00000df000007947 */ /* 0x000fea0003800000 */
.L_x_11020:
        /* <DEDUP_REMOVED lines=9> */
.L_x_11025:
[----:B------:R-:W2:Y:S02]  /*13c0*/  LDG.E R2, [R2.64] ;  /* 0x0000002402027981 */ /* 0x000ea4000c1e1900 */
[----:B--2---:R0:W2:Y:S01]  /*13d0*/  I2F.F64 R16, R2 ;  /* 0x0000000200107312 */ /* 0x0040a20000201c00 */
[----:B------:R-:W-:Y:S05]  /*13e0*/  BRA `(.L_x_11023) ;  /* 0x00000d3000007947 */ /* 0x000fea0003800000 */
.L_x_11024:
[----:B------:R-:W2:Y:S02]  /*13f0*/  LDG.E.U16 R2, [R2.64] ;  /* 0x0000002402027981 */ /* 0x000ea4000c1e1500 */
[----:B--2---:R0:W2:Y:S01]  /*1400*/  I2F.F64.S16 R16, R2 ;  /* 0x0000000200107312 */ /* 0x0040a20000101c00 */
[----:B------:R-:W-:Y:S05]  /*1410*/  BRA `(.L_x_11023) ;  /* 0x00000d0000007947 */ /* 0x000fea0003800000 */
.L_x_11019:
        /* <DEDUP_REMOVED lines=10> */
.L_x_11027:
[----:B------:R-:W2:Y:S02]  /*14c0*/  LDG.E.U16 R0, [R2.64] ;  /* 0x0000002402007981 */ /* 0x000ea4000c1e1500 */
[----:B--2---:R-:W-:-:S05]  /*14d0*/  HADD2.F32 R0, -RZ, R0.H0_H0 ;  /* 0x20000000ff007230 */ /* 0x004fca0000004100 */
[----:B------:R-:W-:-:S04]  /*14e0*/  FMUL.FTZ R0, R0, 1 ;  /* 0x3f80000000007820 */ /* 0x000fc80000410000 */
[----:B------:R0:W2:Y:S01]  /*14f0*/  F2F.F64.F32 R16, R0 ;  /* 0x0000000000107310 */ /* 0x0000a20000201800 */
[----:B------:R-:W-:Y:S05]  /*1500*/  BRA `(.L_x_11023) ;  /* 0x00000c1000007947 */ /* 0x000fea0003800000 */
.L_x_11026:
        /* <DEDUP_REMOVED lines=10> */
.L_x_11029:
[----:B------:R-:W2:Y:S02]  /*15b0*/  LDG.E.U16 R2, [R2.64] ;  /* 0x0000002402027981 */ /* 0x000ea4000c1e1500 */
[----:B--2---:R-:W-:-:S05]  /*15c0*/  HADD2.F32 R0, -RZ, R2.H0_H0 ;  /* 0x20000002ff007230 */ /* 0x004fca0000004100 */
[----:B------:R-:W-:-:S04]  /*15d0*/  FMUL.FTZ R0, R0, 1 ;  /* 0x3f80000000007820 */ /* 0x000fc80000410000 */
[----:B------:R0:W2:Y:S01]  /*15e0*/  F2F.F64.F32 R16, R0 ;  /* 0x0000000000107310 */ /* 0x0000a20000201800 */
[----:B------:R-:W-:Y:S05]  /*15f0*/  BRA `(.L_x_11023) ;  /* 0x00000b2000007947 */ /* 0x000fea0003800000 */
.L_x_11028:
[----:B------:R0:W5:Y:S01]  /*1600*/  LDG.E.64 R16, [R2.64] ;  /* 0x0000002402107981 */ /* 0x000162000c1e1b00 */
[----:B------:R-:W-:Y:S05]  /*1610*/  BRA `(.L_x_11023) ;  /* 0x00000b0000007947 */ /* 0x000fea0003800000 */
.L_x_11018:
        /* <DEDUP_REMOVED lines=13> */
.L_x_11032:
[----:B------:R0:W5:Y:S01]  /*16f0*/  LDG.E.64 R16, [R2.64] ;  /* 0x0000002402107981 */ /* 0x000162000c1e1b00 */
[----:B------:R-:W-:Y:S05]  /*1700*/  BRA `(.L_x_11023) ;  /* 0x00000a1000007947 */ /* 0x000fea0003800000 */
.L_x_11031:
        /* <DEDUP_REMOVED lines=28> */
.L_x_11034:
        /* <DEDUP_REMOVED lines=15> */
.L_x_11033:
[----:B------:R-:W2:Y:S02]  /*19c0*/  LDG.E.U16 R0, [R2.64] ;  /* 0x0000002402007981 */ /* 0x000ea4000c1e1500 */
[----:B--2---:R-:W-:-:S05]  /*19d0*/  PRMT R0, RZ, 0x5410, R0 ;  /* 0x00005410ff007816 */ /* 0x004fca0000000000 */
[----:B------:R-:W-:-:S04]  /*19e0*/  FMUL.FTZ R0, R0, 1 ;  /* 0x3f80000000007820 */ /* 0x000fc80000410000 */
[----:B------:R0:W2:Y:S01]  /*19f0*/  F2F.F64.F32 R16, R0 ;  /* 0x0000000000107310 */ /* 0x0000a20000201800 */
[----:B------:R-:W-:Y:S05]  /*1a00*/  BRA `(.L_x_11023) ;  /* 0x0000071000007947 */ /* 0x000fea0003800000 */
.L_x_11030:
        /* <DEDUP_REMOVED lines=11> */
.L_x_11037:
        /* <DEDUP_REMOVED lines=21> */
.L_x_11041:
[----:B------:R-:W-:Y:S05]  /*1c10*/  BSYNC B1 ;  /* 0x0000000000017941 */ /* 0x000fea0003800000 */
.L_x_11040:
[----:B------:R-:W-:Y:S01]  /*1c20*/  LEA R3, R0, 0x3b800000, 0x17 ;  /* 0x3b80000000037811 */ /* 0x000fe200078eb8ff */
[----:B------:R-:W-:-:S05]  /*1c30*/  IMAD.SHL.U32 R0, R2, 0x100000, RZ ;  /* 0x0010000002007824 */ /* 0x000fca00078e00ff */
[----:B------:R-:W-:Y:S02]  /*1c40*/  LOP3.LUT R0, R3, R0, R4, 0xfe, !PT ;  /* 0x0000000003007212 */ /* 0x000fe400078efe04 */
.L_x_11039:
[----:B------:R-:W-:Y:S05]  /*1c50*/  BSYNC B0 ;  /* 0x0000000000007941 */ /* 0x000fea0003800000 */
.L_x_11038:
[----:B------:R-:W-:-:S04]  /*1c60*/  FMUL.FTZ R0, R0, 1 ;  /* 0x3f80000000007820 */ /* 0x000fc80000410000 */
[----:B------:R0:W2:Y:S01]  /*1c70*/  F2F.F64.F32 R16, R0 ;  /* 0x0000000000107310 */ /* 0x0000a20000201800 */
[----:B------:R-:W-:Y:S05]  /*1c80*/  BRA `(.L_x_11023) ;  /* 0x0000049000007947 */ /* 0x000fea0003800000 */
.L_x_11036:
        /* <DEDUP_REMOVED lines=21> */
.L_x_11045:
[----:B------:R-:W-:Y:S05]  /*1de0*/  BSYNC B1 ;  /* 0x0000000000017941 */ /* 0x000fea0003800000 */
.L_x_11044:
[----:B------:R-:W-:Y:S01]  /*1df0*/  LEA R3, R0, 0x37800000, 0x17 ;  /* 0x3780000000037811 */ /* 0x000fe200078eb8ff */
[----:B------:R-:W-:-:S05]  /*1e00*/  IMAD.SHL.U32 R0, R2, 0x200000, RZ ;  /* 0x0020000002007824 */ /* 0x000fca00078e00ff */
[----:B------:R-:W-:Y:S02]  /*1e10*/  LOP3.LUT R0, R3, R0, R4, 0xfe, !PT ;  /* 0x0000000003007212 */ /* 0x000fe400078efe04 */
.L_x_11043:
[----:B------:R-:W-:Y:S05]  /*1e20*/  BSYNC B0 ;  /* 0x0000000000007941 */ /* 0x000fea0003800000 */
.L_x_11042:
[----:B------:R-:W-:-:S04]  /*1e30*/  FMUL.FTZ R0, R0, 1 ;  /* 0x3f80000000007820 */ /* 0x000fc80000410000 */
[----:B------:R0:W2:Y:S01]  /*1e40*/  F2F.F64.F32 R16, R0 ;  /* 0x0000000000107310 */ /* 0x0000a20000201800 */
[----:B------:R-:W-:Y:S05]  /*1e50*/  BRA `(.L_x_11023) ;  /* 0x000002c000007947 */ /* 0x000fea0003800000 */
.L_x_11035:
        /* <DEDUP_REMOVED lines=14> */
.L_x_11049:
[----:B------:R-:W-:Y:S05]  /*1f40*/  BSYNC B0 ;  /* 0x0000000000007941 */ /* 0x000fea0003800000 */
.L_x_11048:
[----:B------:R-:W-:-:S04]  /*1f50*/  FMUL.FTZ R0, R0, 1 ;  /* 0x3f80000000007820 */ /* 0x000fc80000410000 */
[----:B------:R0:W2:Y:S01]  /*1f60*/  F2F.F64.F32 R16, R0 ;  /* 0x0000000000107310 */ /* 0x0000a20000201800 */
[----:B------:R-:W-:Y:S05]  /*1f70*/  BRA `(.L_x_11023) ;  /* 0x000001a000007947 */ /* 0x000fea0003800000 */
.L_x_11022:
        /* <DEDUP_REMOVED lines=21> */
.L_x_11047:
[----:B------:R-:W2:Y:S02]  /*20d0*/  LDG.E.64 R16, [R2.64] ;  /* 0x0000002402107981 */ /* 0x000ea4000c1e1b00 */
[----:B--2---:R-:W0:Y:S01]  /*20e0*/  I2F.F64.U64 R16, R16 ;  /* 0x0000001000107312 */ /* 0x004e220000301800 */
[----:B------:R-:W-:Y:S05]  /*20f0*/  BRA `(.L_x_11023) ;  /* 0x0000002000007947 */ /* 0x000fea0003800000 */
.L_x_11046:
[----:B------:R-:W2:Y:S02]  /*2100*/  LDG.E R2, [R2.64] ;  /* 0x0000002402027981 */ /* 0x000ea4000c1e1900 */
[----:B--2---:R0:W2:Y:S02]  /*2110*/  I2F.F64.U32 R16, R2 ;  /* 0x0000000200107312 */ /* 0x0040a40000201800 */
.L_x_11023:
[----:B------:R-:W3:Y:S02]  /*2120*/  S2R R34, SR_TID.X ;  /* 0x0000000000227919 */ /* 0x000ee40000002100 */
[----:B---3--:R-:W-:Y:S02]  /*2130*/  IADD3 R34, R34, 0x80, RZ ;  /* 0x0000008022227810 */ /* 0x008fe40007ffe0ff */
.L_x_10984:
[----:B-1-34-:R-:W-:Y:S05]  /*2140*/  BSYNC B6 ;  /* 0x0000000000067941 */ /* 0x01afea0003800000 */
.L_x_10983:
[----:B------:R-:W-:Y:S01]  /*2150*/  ISETP.GE.AND P0, PT, R34, R35, PT ;  /* 0x000000232200720c */ /* 0x000fe20003f06270 */
[----:B------:R-:W-:Y:S01]  /*2160*/  BSSY B6, `(.L_x_11050) ;  /* 0x0000206000067945 */ /* 0x000fe20003800000 */
[----:B------:R-:W-:-:S11]  /*2170*/  CS2R R28, SRZ ;  /* 0x00000000001c7805 */ /* 0x000fd6000001ff00 */
        /* <DEDUP_REMOVED lines=29> */
.L_x_11052:
        /* <DEDUP_REMOVED lines=17> */
.L_x_11056:
[----:B------:R-:W3:Y:S02]  /*2460*/  LDG.E.U8 R2, [R2.64] ;  /* 0x0000002402027981 */ /* 0x000ee4000c1e1100 */
[----:B---3--:R0:W1:Y:S01]  /*2470*/  I2F.F64.U16 R22, R2 ;  /* 0x0000000200167312 */ /* 0x0080620000101800 */
[----:B------:R-:W-:Y:S05]  /*2480*/  BRA `(.L_x_11058) ;  /* 0x00000df000007947 */ /* 0x000fea0003800000 */
.L_x_11055:
        /* <DEDUP_REMOVED lines=9> */
.L_x_11060:
[----:B------:R-:W3:Y:S02]  /*2520*/  LDG.E R2, [R2.64] ;  /* 0x0000002402027981 */ /* 0x000ee4000c1e1900 */
[----:B---3--:R0:W1:Y:S01]  /*2530*/  I2F.F64 R22, R2 ;  /* 0x0000000200167312 */ /* 0x0080620000201c00 */
[----:B------:R-:W-:Y:S05]  /*2540*/  BRA `(.L_x_11058) ;  /* 0x00000d3000007947 */ /* 0x000fea0003800000 */
.L_x_11059:
[----:B------:R-:W3:Y:S02]  /*2550*/  LDG.E.U16 R2, [R2.64] ;  /* 0x0000002402027981 */ /* 0x000ee4000c1e1500 */
[----:B---3--:R0:W1:Y:S01]  /*2560*/  I2F.F64.S16 R22, R2 ;  /* 0x0000000200167312 */ /* 0x0080620000101c00 */
[----:B------:R-:W-:Y:S05]  /*2570*/  BRA `(.L_x_11058) ;  /* 0x00000d0000007947 */ /* 0x000fea0003800000 */
.L_x_11054:
        /* <DEDUP_REMOVED lines=10> */
.L_x_11062:
[----:B------:R-:W3:Y:S02]  /*2620*/  LDG.E.U16 R0, [R2.64] ;  /* 0x0000002402007981 */ /* 0x000ee4000c1e1500 */
[----:B---3--:R-:W-:-:S05]  /*2630*/  HADD2.F32 R0, -RZ, R0.H0_H0 ;  /* 0x20000000ff007230 */ /* 0x008fca0000004100 */
[----:B------:R-:W-:-:S04]  /*2640*/  FMUL.FTZ R0, R0, 1 ;  /* 0x3f80000000007820 */ /* 0x000fc80000410000 */
[----:B------:R0:W1:Y:S01]  /*2650*/  F2F.F64.F32 R22, R0 ;  /* 0x0000000000167310 */ /* 0x0000620000201800 */
[----:B------:R-:W-:Y:S05]  /*2660*/  BRA `(.L_x_11058) ;  /* 0x00000c1000007947 */ /* 0x000fea0003800000 */
.L_x_11061:
        /* <DEDUP_REMOVED lines=10> */
.L_x_11064:
[----:B------:R-:W3:Y:S02]  /*2710*/  LDG.E.U16 R2, [R2.64] ;  /* 0x0000002402027981 */ /* 0x000ee4000c1e1500 */
[----:B---3--:R-:W-:-:S05]  /*2720*/  HADD2.F32 R0, -RZ, R2.H0_H0 ;  /* 0x20000002ff007230 */ /* 0x008fca0000004100 */
[----:B------:R-:W-:-:S04]  /*2730*/  FMUL.FTZ R0, R0, 1 ;  /* 0x3f80000000007820 */ /* 0x000fc80000410000 */
[----:B------:R0:W1:Y:S01]  /*2740*/  F2F.F64.F32 R22, R0 ;  /* 0x0000000000167310 */ /* 0x0000620000201800 */
[----:B------:R-:W-:Y:S05]  /*2750*/  BRA `(.L_x_11058) ;  /* 0x00000b2000007947 */ /* 0x000fea0003800000 */
.L_x_11063:
[----:B------:R0:W5:Y:S01]  /*2760*/  LDG.E.64 R22, [R2.64] ;  /* 0x0000002402167981 */ /* 0x000162000c1e1b00 */
[----:B------:R-:W-:Y:S05]  /*2770*/  BRA `(.L_x_11058) ;  /* 0x00000b0000007947 */ /* 0x000fea0003800000 */
.L_x_11053:
        /* <DEDUP_REMOVED lines=13> */
.L_x_11067:
[----:B------:R0:W5:Y:S01]  /*2850*/  LDG.E.64 R22, [R2.64] ;  /* 0x0000002402167981 */ /* 0x000162000c1e1b00 */
[----:B------:R-:W-:Y:S05]  /*2860*/  BRA `(.L_x_11058) ;  /* 0x00000a1000007947 */ /* 0x000fea0003800000 */
.L_x_11066:
        /* <DEDUP_REMOVED lines=28> */
.L_x_11069:
        /* <DEDUP_REMOVED lines=15> */
.L_x_11068:
[----:B------:R-:W3:Y:S02]  /*2b20*/  LDG.E.U16 R0, [R2.64] ;  /* 0x0000002402007981 */ /* 0x000ee4000c1e1500 */
[----:B---3--:R-:W-:-:S05]  /*2b30*/  PRMT R0, RZ, 0x5410, R0 ;  /* 0x00005410ff007816 */ /* 0x008fca0000000000 */
[----:B------:R-:W-:-:S04]  /*2b40*/  FMUL.FTZ R0, R0, 1 ;  /* 0x3f80000000007820 */ /* 0x000fc80000410000 */
[----:B------:R0:W1:Y:S01]  /*2b50*/  F2F.F64.F32 R22, R0 ;  /* 0x0000000000167310 */ /* 0x0000620000201800 */
[----:B------:R-:W-:Y:S05]  /*2b60*/  BRA `(.L_x_11058) ;  /* 0x0000071000007947 */ /* 0x000fea0003800000 */
.L_x_11065:
        /* <DEDUP_REMOVED lines=11> */
.L_x_11072:
        /* <DEDUP_REMOVED lines=21> */
.L_x_11076:
[----:B------:R-:W-:Y:S05]  /*2d70*/  BSYNC B1 ;  /* 0x0000000000017941 */ /* 0x000fea0003800000 */
.L_x_11075:
[----:B------:R-:W-:Y:S01]  /*2d80*/  LEA R3, R0, 0x3b800000, 0x17 ;  /* 0x3b80000000037811 */ /* 0x000fe200078eb8ff */
[----:B------:R-:W-:-:S05]  /*2d90*/  IMAD.SHL.U32 R0, R2, 0x100000, RZ ;  /* 0x0010000002007824 */ /* 0x000fca00078e00ff */
[----:B------:R-:W-:Y:S02]  /*2da0*/  LOP3.LUT R0, R3, R0, R4, 0xfe, !PT ;  /* 0x0000000003007212 */ /* 0x000fe400078efe04 */
.L_x_11074:
[----:B------:R-:W-:Y:S05]  /*2db0*/  BSYNC B0 ;  /* 0x0000000000007941 */ /* 0x000fea0003800000 */
.L_x_11073:
[----:B------:R-:W-:-:S04]  /*2dc0*/  FMUL.FTZ R0, R0, 1 ;  /* 0x3f80000000007820 */ /* 0x000fc80000410000 */
[----:B------:R0:W1:Y:S01]  /*2dd0*/  F2F.F64.F32 R22, R0 ;  /* 0x0000000000167310 */ /* 0x0000620000201800 */
[----:B------:R-:W-:Y:S05]  /*2de0*/  BRA `(.L_x_11058) ;  /* 0x0000049000007947 */ /* 0x000fea0003800000 */
.L_x_11071:
        /* <DEDUP_REMOVED lines=21> */
.L_x_11080:
[----:B------:R-:W-:Y:S05]  /*2f40*/  BSYNC B1 ;  /* 0x0000000000017941 */ /* 0x000fea0003800000 */
.L_x_11079:
[----:B------:R-:W-:Y:S01]  /*2f50*/  LEA R3, R0, 0x37800000, 0x17 ;  /* 0x3780000000037811 */ /* 0x000fe200078eb8ff */
[----:B------:R-:W-:-:S05]  /*2f60*/  IMAD.SHL.U32 R0, R2, 0x200000, RZ ;  /* 0x0020000002007824 */ /* 0x000fca00078e00ff */
[----:B------:R-:W-:Y:S02]  /*2f70*/  LOP3.LUT R0, R3, R0, R4, 0xfe, !PT ;  /* 0x0000000003007212 */ /* 0x000fe400078efe04 */
.L_x_11078:
[----:B------:R-:W-:Y:S05]  /*2f80*/  BSYNC B0 ;  /* 0x0000000000007941 */ /* 0x000fea0003800000 */
.L_x_11077:
[----:B------:R-:W-:-:S04]  /*2f90*/  FMUL.FTZ R0, R0, 1 ;  /* 0x3f80000000007820 */ /* 0x000fc80000410000 */
[----:B------:R0:W1:Y:S01]  /*2fa0*/  F2F.F64.F32 R22, R0 ;  /* 0x0000000000167310 */ /* 0x0000620000201800 */
[----:B------:R-:W-:Y:S05]  /*2fb0*/  BRA `(.L_x_11058) ;  /* 0x000002c000007947 */ /* 0x000fea0003800000 */
.L_x_11070:
        /* <DEDUP_REMOVED lines=14> */
.L_x_11084:
[----:B------:R-:W-:Y:S05]  /*30a0*/  BSYNC B0 ;  /* 0x0000000000007941 */ /* 0x000fea0003800000 */
.L_x_11083:
[----:B------:R-:W-:-:S04]  /*30b0*/  FMUL.FTZ R0, R0, 1 ;  /* 0x3f80000000007820 */ /* 0x000fc80000410000 */
[----:B------:R0:W1:Y:S01]  /*30c0*/  F2F.F64.F32 R22, R0 ;  /* 0x0000000000167310 */ /* 0x0000620000201800 */
[----:B------:R-:W-:Y:S05]  /*30d0*/  BRA `(.L_x_11058) ;  /* 0x000001a000007947 */ /* 0x000fea0003800000 */
.L_x_11057:
        /* <DEDUP_REMOVED lines=21> */
.L_x_11082:
[----:B------:R-:W3:Y:S02]  /*3230*/  LDG.E.64 R22, [R2.64] ;  /* 0x0000002402167981 */ /* 0x000ee4000c1e1b00 */
[----:B---3--:R-:W0:Y:S01]  /*3240*/  I2F.F64.U64 R22, R22 ;  /* 0x0000001600167312 */ /* 0x008e220000301800 */
[----:B------:R-:W-:Y:S05]  /*3250*/  BRA `(.L_x_11058) ;  /* 0x0000002000007947 */ /* 0x000fea0003800000 */
.L_x_11081:
[----:B------:R-:W3:Y:S02]  /*3260*/  LDG.E R2, [R2.64] ;  /* 0x0000002402027981 */ /* 0x000ee4000c1e1900 */
[----:B---3--:R0:W1:Y:S02]  /*3270*/  I2F.F64.U32 R22, R2 ;  /* 0x0000000200167312 */ /* 0x0080640000201800 */
.L_x_11058:
        /* <DEDUP_REMOVED lines=17> */
.L_x_11088:
[----:B------:R-:W3:Y:S02]  /*3390*/  LDG.E.U8 R2, [R2.64] ;  /* 0x0000002402027981 */ /* 0x000ee4000c1e1100 */
[----:B---3--:R0:W3:Y:S01]  /*33a0*/  I2F.F64.U16 R28, R2 ;  /* 0x00000002001c7312 */ /* 0x0080e20000101800 */
[----:B------:R-:W-:Y:S05]  /*33b0*/  BRA `(.L_x_11090) ;  /* 0x00000df000007947 */ /* 0x000fea0003800000 */
.L_x_11087:
        /* <DEDUP_REMOVED lines=9> */
.L_x_11092:
[----:B------:R-:W3:Y:S02]  /*3450*/  LDG.E R2, [R2.64] ;  /* 0x0000002402027981 */ /* 0x000ee4000c1e1900 */
[----:B---3--:R0:W3:Y:S01]  /*3460*/  I2F.F64 R28, R2 ;  /* 0x00000002001c7312 */ /* 0x0080e20000201c00 */
[----:B------:R-:W-:Y:S05]  /*3470*/  BRA `(.L_x_11090) ;  /* 0x00000d3000007947 */ /* 0x000fea0003800000 */
.L_x_11091:
[----:B------:R-:W3:Y:S02]  /*3480*/  LDG.E.U16 R2, [R2.64] ;  /* 0x0000002402027981 */ /* 0x000ee4000c1e1500 */
[----:B---3--:R0:W3:Y:S01]  /*3490*/  I2F.F64.S16 R28, R2 ;  /* 0x00000002001c7312 */ /* 0x0080e20000101c00 */
[----:B------:R-:W-:Y:S05]  /*34a0*/  BRA `(.L_x_11090) ;  /* 0x00000d0000007947 */ /* 0x000fea0003800000 */
.L_x_11086:
        /* <DEDUP_REMOVED lines=10> */
.L_x_11094:
[----:B------:R-:W3:Y:S02]  /*3550*/  LDG.E.U16 R0, [R2.64] ;  /* 0x0000002402007981 */ /* 0x000ee4000c1e1500 */
[----:B---3--:R-:W-:-:S05]  /*3560*/  HADD2.F32 R0, -RZ, R0.H0_H0 ;  /* 0x20000000ff007230 */ /* 0x008fca0000004100 */
[----:B------:R-:W-:-:S04]  /*3570*/  FMUL.FTZ R0, R0, 1 ;  /* 0x3f80000000007820 */ /* 0x000fc80000410000 */
[----:B------:R0:W3:Y:S01]  /*3580*/  F2F.F64.F32 R28, R0 ;  /* 0x00000000001c7310 */ /* 0x0000e20000201800 */
[----:B------:R-:W-:Y:S05]  /*3590*/  BRA `(.L_x_11090) ;  /* 0x00000c1000007947 */ /* 0x000fea0003800000 */
.L_x_11093:
        /* <DEDUP_REMOVED lines=10> */
.L_x_11096:
[----:B------:R-:W3:Y:S02]  /*3640*/  LDG.E.U16 R2, [R2.64] ;  /* 0x0000002402027981 */ /* 0x000ee4000c1e1500 */
[----:B---3--:R-:W-:-:S05]  /*3650*/  HADD2.F32 R0, -RZ, R2.H0_H0 ;  /* 0x20000002ff007230 */ /* 0x008fca0000004100 */
[----:B------:R-:W-:-:S04]  /*3660*/  FMUL.FTZ R0, R0, 1 ;  /* 0x3f80000000007820 */ /* 0x000fc80000410000 */
[----:B------:R0:W3:Y:S01]  /*3670*/  F2F.F64.F32 R28, R0 ;  /* 0x00000000001c7310 */ /* 0x0000e20000201800 */
[----:B------:R-:W-:Y:S05]  /*3680*/  BRA `(.L_x_11090) ;  /* 0x00000b2000007947 */ /* 0x000fea0003800000 */
.L_x_11095:
[----:B------:R0:W5:Y:S01]  /*3690*/  LDG.E.64 R28, [R2.64] ;  /* 0x00000024021c7981 */ /* 0x000162000c1e1b00 */
[----:B------:R-:W-:Y:S05]  /*36a0*/  BRA `(.L_x_11090) ;  /* 0x00000b0000007947 */ /* 0x000fea0003800000 */
.L_x_11085:
        /* <DEDUP_REMOVED lines=13> */
.L_x_11099:
[----:B------:R0:W5:Y:S01]  /*3780*/  LDG.E.64 R28, [R2.64] ;  /* 0x00000024021c7981 */ /* 0x000162000c1e1b00 */
[----:B------:R-:W-:Y:S05]  /*3790*/  BRA `(.L_x_11090) ;  /* 0x00000a1000007947 */ /* 0x000fea0003800000 */
.L_x_11098:
        /* <DEDUP_REMOVED lines=28> */
.L_x_11101:
        /* <DEDUP_REMOVED lines=15> */
.L_x_11100:
[----:B------:R-:W3:Y:S02]  /*3a50*/  LDG.E.U16 R0, [R2.64] ;  /* 0x0000002402007981 */ /* 0x000ee4000c1e1500 */
[----:B---3--:R-:W-:-:S05]  /*3a60*/  PRMT R0, RZ, 0x5410, R0 ;  /* 0x00005410ff007816 */ /* 0x008fca0000000000 */
[----:B------:R-:W-:-:S04]  /*3a70*/  FMUL.FTZ R0, R0, 1 ;  /* 0x3f80000000007820 */ /* 0x000fc80000410000 */
[----:B------:R0:W3:Y:S01]  /*3a80*/  F2F.F64.F32 R28, R0 ;  /* 0x00000000001c7310 */ /* 0x0000e20000201800 */
[----:B------:R-:W-:Y:S05]  /*3a90*/  BRA `(.L_x_11090) ;  /* 0x0000071000007947 */ /* 0x000fea0003800000 */
.L_x_11097:
        /* <DEDUP_REMOVED lines=11> */
.L_x_11104:
        /* <DEDUP_REMOVED lines=21> */
.L_x_11108:
[----:B------:R-:W-:Y:S05]  /*3ca0*/  BSYNC B1 ;  /* 0x0000000000017941 */ /* 0x000fea0003800000 */
.L_x_11107:
[----:B------:R-:W-:Y:S01]  /*3cb0*/  LEA R3, R0, 0x3b800000, 0x17 ;  /* 0x3b80000000037811 */ /* 0x000fe200078eb8ff */
[----:B------:R-:W-:-:S05]  /*3cc0*/  IMAD.SHL.U32 R0, R2, 0x100000, RZ ;  /* 0x0010000002007824 */ /* 0x000fca00078e00ff */
[----:B------:R-:W-:Y:S02]  /*3cd0*/  LOP3.LUT R0, R3, R0, R4, 0xfe, !PT ;  /* 0x0000000003007212 */ /* 0x000fe400078efe04 */
.L_x_11106:
[----:B------:R-:W-:Y:S05]  /*3ce0*/  BSYNC B0 ;  /* 0x0000000000007941 */ /* 0x000fea0003800000 */
.L_x_11105:
[----:B------:R-:W-:-:S04]  /*3cf0*/  FMUL.FTZ R0, R0, 1 ;  /* 0x3f80000000007820 */ /* 0x000fc80000410000 */
[----:B------:R0:W3:Y:S01]  /*3d00*/  F2F.F64.F32 R28, R0 ;  /* 0x00000000001c7310 */ /* 0x0000e20000201800 */
[----:B------:R-:W-:Y:S05]  /*3d10*/  BRA `(.L_x_11090) ;  /* 0x0000049000007947 */ /* 0x000fea0003800000 */
.L_x_11103:
        /* <DEDUP_REMOVED lines=21> */
.L_x_11112:
[----:B------:R-:W-:Y:S05]  /*3e70*/  BSYNC B1 ;  /* 0x0000000000017941 */ /* 0x000fea0003800000 */
.L_x_11111:
[----:B------:R-:W-:Y:S01]  /*3e80*/  LEA R3, R0, 0x37800000, 0x17 ;  /* 0x3780000000037811 */ /* 0x000fe200078eb8ff */
[----:B------:R-:W-:-:S05]  /*3e90*/  IMAD.SHL.U32 R0, R2, 0x200000, RZ ;  /* 0x0020000002007824 */ /* 0x000fca00078e00ff */
[----:B------:R-:W-:Y:S02]  /*3ea0*/  LOP3.LUT R0, R3, R0, R4, 0xfe, !PT ;  /* 0x0000000003007212 */ /* 0x000fe400078efe04 */
.L_x_11110:
[----:B------:R-:W-:Y:S05]  /*3eb0*/  BSYNC B0 ;  /* 0x0000000000007941 */ /* 0x000fea0003800000 */
.L_x_11109:
[----:B------:R-:W-:-:S04]  /*3ec0*/  FMUL.FTZ R0, R0, 1 ;  /* 0x3f80000000007820 */ /* 0x000fc80000410000 */
[----:B------:R0:W3:Y:S01]  /*3ed0*/  F2F.F64.F32 R28, R0 ;  /* 0x00000000001c7310 */ /* 0x0000e20000201800 */
[----:B------:R-:W-:Y:S05]  /*3ee0*/  BRA `(.L_x_11090) ;  /* 0x000002c000007947 */ /* 0x000fea0003800000 */
.L_x_11102:
        /* <DEDUP_REMOVED lines=14> */
.L_x_11116:
[----:B------:R-:W-:Y:S05]  /*3fd0*/  BSYNC B0 ;  /* 0x0000000000007941 */ /* 0x000fea0003800000 */
.L_x_11115:
[----:B------:R-:W-:-:S04]  /*3fe0*/  FMUL.FTZ R0, R0, 1 ;  /* 0x3f80000000007820 */ /* 0x000fc80000410000 */
[----:B------:R0:W3:Y:S01]  /*3ff0*/  F2F.F64.F32 R28, R0 ;  /* 0x00000000001c7310 */ /* 0x0000e20000201800 */
[----:B------:R-:W-:Y:S05]  /*4000*/  BRA `(.L_x_11090) ;  /* 0x000001a000007947 */ /* 0x000fea0003800000 */
.L_x_11089:
        /* <DEDUP_REMOVED lines=21> */
.L_x_11114:
[----:B------:R-:W3:Y:S02]  /*4160*/  LDG.E.64 R28, [R2.64] ;  /* 0x00000024021c7981 */ /* 0x000ee4000c1e1b00 */
[----:B---3--:R-:W0:Y:S01]  /*4170*/  I2F.F64.U64 R28, R28 ;  /* 0x0000001c001c7312 */ /* 0x008e220000301800 */
[----:B------:R-:W-:Y:S05]  /*4180*/  BRA `(.L_x_11090) ;  /* 0x0000002000007947 */ /* 0x000fea0003800000 */
.L_x_11113:
[----:B------:R-:W3:Y:S02]  /*4190*/  LDG.E R2, [R2.64] ;  /* 0x0000002402027981 */ /* 0x000ee4000c1e1900 */
[----:B---3--:R0:W3:Y:S02]  /*41a0*/  I2F.F64.U32 R28, R2 ;  /* 0x00000002001c7312 */ /* 0x0080e40000201800 */
.L_x_11090:
[----:B------:R-:W-:-:S03]  /*41b0*/  IADD3 R34, R34, 0x80, RZ ;  /* 0x0000008022227810 */ /* 0x000fc60007ffe0ff */
.L_x_11051:
[----:B------:R-:W-:Y:S05]  /*41c0*/  BSYNC B6 ;  /* 0x0000000000067941 */ /* 0x000fea0003800000 */
.L_x_11050:
        /* <DEDUP_REMOVED lines=34> */
.L_x_11119:
[----:B------:R-:W0:Y:S01]  /*43f0*/  LDC.U8 R20, c[0x0][0x19d] ;  /* 0x00006740ff147b82 */ /* 0x000e220000000000 */
        /* <DEDUP_REMOVED lines=17> */
.L_x_11123:
[----:B------:R-:W4:Y:S02]  /*4510*/  LDG.E.U8 R2, [R2.64] ;  /* 0x0000002402027981 */ /* 0x000f24000c1e1100 */
[----:B----4-:R0:W4:Y:S01]  /*4520*/  I2F.F64.U16 R30, R2 ;  /* 0x00000002001e7312 */ /* 0x0101220000101800 */
[----:B------:R-:W-:Y:S05]  /*4530*/  BRA `(.L_x_11125) ;  /* 0x00000df000007947 */ /* 0x000fea0003800000 */
.L_x_11122:
        /* <DEDUP_REMOVED lines=9> */
.L_x_11127:
[----:B------:R-:W4:Y:S02]  /*45d0*/  LDG.E R2, [R2.64] ;  /* 0x0000002402027981 */ /* 0x000f24000c1e1900 */
[----:B----4-:R0:W4:Y:S01]  /*45e0*/  I2F.F64 R30, R2 ;  /* 0x00000002001e7312 */ /* 0x0101220000201c00 */
[----:B------:R-:W-:Y:S05]  /*45f0*/  BRA `(.L_x_11125) ;  /* 0x00000d3000007947 */ /* 0x000fea0003800000 */
.L_x_11126:
[----:B------:R-:W4:Y:S02]  /*4600*/  LDG.E.U16 R2, [R2.64] ;  /* 0x0000002402027981 */ /* 0x000f24000c1e1500 */
[----:B----4-:R0:W4:Y:S01]  /*4610*/  I2F.F64.S16 R30, R2 ;  /* 0x00000002001e7312 */ /* 0x0101220000101c00 */
[----:B------:R-:W-:Y:S05]  /*4620*/  BRA `(.L_x_11125) ;  /* 0x00000d0000007947 */ /* 0x000fea0003800000 */
.L_x_11121:
        /* <DEDUP_REMOVED lines=10> */
.L_x_11129:
[----:B------:R-:W4:Y:S02]  /*46d0*/  LDG.E.U16 R0, [R2.64] ;  /* 0x0000002402007981 */ /* 0x000f24000c1e1500 */
[----:B----4-:R-:W-:-:S05]  /*46e0*/  HADD2.F32 R0, -RZ, R0.H0_H0 ;  /* 0x20000000ff007230 */ /* 0x010fca0000004100 */
[----:B------:R-:W-:-:S04]  /*46f0*/  FMUL.FTZ R0, R0, 1 ;  /* 0x3f80000000007820 */ /* 0x000fc80000410000 */
[----:B------:R0:W4:Y:S01]  /*4700*/  F2F.F64.F32 R30, R0 ;  /* 0x00000000001e7310 */ /* 0x0001220000201800 */
[----:B------:R-:W-:Y:S05]  /*4710*/  BRA `(.L_x_11125) ;  /* 0x00000c1000007947 */ /* 0x000fea0003800000 */
.L_x_11128:
        /* <DEDUP_REMOVED lines=10> */
.L_x_11131:
[----:B------:R-:W4:Y:S02]  /*47c0*/  LDG.E.U16 R2, [R2.64] ;  /* 0x0000002402027981 */ /* 0x000f24000c1e1500 */
[----:B----4-:R-:W-:-:S05]  /*47d0*/  HADD2.F32 R0, -RZ, R2.H0_H0 ;  /* 0x20000002ff007230 */ /* 0x010fca0000004100 */
[----:B------:R-:W-:-:S04]  /*47e0*/  FMUL.FTZ R0, R0, 1 ;  /* 0x3f80000000007820 */ /* 0x000fc80000410000 */
[----:B------:R0:W4:Y:S01]  /*47f0*/  F2F.F64.F32 R30, R0 ;  /* 0x00000000001e7310 */ /* 0x0001220000201800 */
[----:B------:R-:W-:Y:S05]  /*4800*/  BRA `(.L_x_11125) ;  /* 0x00000b2000007947 */ /* 0x000fea0003800000 */
.L_x_11130:
[----:B------:R0:W5:Y:S01]  /*4810*/  LDG.E.64 R30, [R2.64] ;  /* 0x00000024021e7981 */ /* 0x000162000c1e1b00 */
[----:B------:R-:W-:Y:S05]  /*4820*/  BRA `(.L_x_11125) ;  /* 0x00000b0000007947 */ /* 0x000fea0003800000 */
.L_x_11120:
        /* <DEDUP_REMOVED lines=13> */
.L_x_11134:
[----:B------:R0:W5:Y:S01]  /*4900*/  LDG.E.64 R30, [R2.64] ;  /* 0x00000024021e7981 */ /* 0x000162000c1e1b00 */
[----:B------:R-:W-:Y:S05]  /*4910*/  BRA `(.L_x_11125) ;  /* 0x00000a1000007947 */ /* 0x000fea0003800000 */
.L_x_11133:
        /* <DEDUP_REMOVED lines=28> */
.L_x_11136:
        /* <DEDUP_REMOVED lines=15> */
.L_x_11135:
[----:B------:R-:W4:Y:S02]  /*4bd0*/  LDG.E.U16 R0, [R2.64] ;  /* 0x0000002402007981 */ /* 0x000f24000c1e1500 */
[----:B----4-:R-:W-:-:S05]  /*4be0*/  PRMT R0, RZ, 0x5410, R0 ;  /* 0x00005410ff007816 */ /* 0x010fca0000000000 */
[----:B------:R-:W-:-:S04]  /*4bf0*/  FMUL.FTZ R0, R0, 1 ;  /* 0x3f80000000007820 */ /* 0x000fc80000410000 */
[----:B------:R0:W4:Y:S01]  /*4c00*/  F2F.F64.F32 R30, R0 ;  /* 0x00000000001e7310 */ /* 0x0001220000201800 */
[----:B------:R-:W-:Y:S05]  /*4c10*/  BRA `(.L_x_11125) ;  /* 0x0000071000007947 */ /* 0x000fea0003800000 */
.L_x_11132:
        /* <DEDUP_REMOVED lines=11> */
.L_x_11139:
        /* <DEDUP_REMOVED lines=21> */
.L_x_11143:
[----:B------:R-:W-:Y:S05]  /*4e20*/  BSYNC B1 ;  /* 0x0000000000017941 */ /* 0x000fea0003800000 */
.L_x_11142:
[----:B------:R-:W-:Y:S01]  /*4e30*/  LEA R3, R0, 0x3b800000, 0x17 ;  /* 0x3b80000000037811 */ /* 0x000fe200078eb8ff */
[----:B------:R-:W-:-:S05]  /*4e40*/  IMAD.SHL.U32 R0, R2, 0x100000, RZ ;  /* 0x0010000002007824 */ /* 0x000fca00078e00ff */
[----:B------:R-:W-:Y:S02]  /*4e50*/  LOP3.LUT R0, R3, R0, R4, 0xfe, !PT ;  /* 0x0000000003007212 */ /* 0x000fe400078efe04 */
.L_x_11141:
[----:B------:R-:W-:Y:S05]  /*4e60*/  BSYNC B0 ;  /* 0x0000000000007941 */ /* 0x000fea0003800000 */
.L_x_11140:
[----:B------:R-:W-:-:S04]  /*4e70*/  FMUL.FTZ R0, R0, 1 ;  /* 0x3f80000000007820 */ /* 0x000fc80000410000 */
[----:B------:R0:W4:Y:S01]  /*4e80*/  F2F.F64.F32 R30, R0 ;  /* 0x00000000001e7310 */ /* 0x0001220000201800 */
[----:B------:R-:W-:Y:S05]  /*4e90*/  BRA `(.L_x_11125) ;  /* 0x0000049000007947 */ /* 0x000fea0003800000 */
.L_x_11138:
        /* <DEDUP_REMOVED lines=21> */
.L_x_11147:
[----:B------:R-:W-:Y:S05]  /*4ff0*/  BSYNC B1 ;  /* 0x0000000000017941 */ /* 0x000fea0003800000 */
.L_x_11146:
[----:B------:R-:W-:Y:S01]  /*5000*/  LEA R3, R0, 0x37800000, 0x17 ;  /* 0x3780000000037811 */ /* 0x000fe200078eb8ff */
[----:B------:R-:W-:-:S05]  /*5010*/  IMAD.SHL.U32 R0, R2, 0x200000, RZ ;  /* 0x0020000002007824 */ /* 0x000fca00078e00ff */
[----:B------:R-:W-:Y:S02]  /*5020*/  LOP3.LUT R0, R3, R0, R4, 0xfe, !PT ;  /* 0x0000000003007212 */ /* 0x000fe400078efe04 */
.L_x_11145:
[----:B------:R-:W-:Y:S05]  /*5030*/  BSYNC B0 ;  /* 0x0000000000007941 */ /* 0x000fea0003800000 */
.L_x_11144:
[----:B------:R-:W-:-:S04]  /*5040*/  FMUL.FTZ R0, R0, 1 ;  /* 0x3f80000000007820 */ /* 0x000fc80000410000 */
[----:B------:R0:W4:Y:S01]  /*5050*/  F2F.F64.F32 R30, R0 ;  /* 0x00000000001e7310 */ /* 0x0001220000201800 */
[----:B------:R-:W-:Y:S05]  /*5060*/  BRA `(.L_x_11125) ;  /* 0x000002c000007947 */ /* 0x000fea0003800000 */
.L_x_11137:
        /* <DEDUP_REMOVED lines=14> */
.L_x_11151:
[----:B------:R-:W-:Y:S05]  /*5150*/  BSYNC B0 ;  /* 0x0000000000007941 */ /* 0x000fea0003800000 */
.L_x_11150:
[----:B------:R-:W-:-:S04]  /*5160*/  FMUL.FTZ R0, R0, 1 ;  /* 0x3f80000000007820 */ /* 0x000fc80000410000 */
[----:B------:R0:W4:Y:S01]  /*5170*/  F2F.F64.F32 R30, R0 ;  /* 0x00000000001e7310 */ /* 0x0001220000201800 */
[----:B------:R-:W-:Y:S05]  /*5180*/  BRA `(.L_x_11125) ;  /* 0x000001a000007947 */ /* 0x000fea0003800000 */
.L_x_11124:
        /* <DEDUP_REMOVED lines=21> */
.L_x_11149:
[----:B------:R-:W4:Y:S02]  /*52e0*/  LDG.E.64 R30, [R2.64] ;  /* 0x00000024021e7981 */ /* 0x000f24000c1e1b00 */
[----:B----4-:R-:W0:Y:S01]  /*52f0*/  I2F.F64.U64 R30, R30 ;  /* 0x0000001e001e7312 */ /* 0x010e220000301800 */
[----:B------:R-:W-:Y:S05]  /*5300*/  BRA `(.L_x_11125) ;  /* 0x0000002000007947 */ /* 0x000fea0003800000 */
.L_x_11148:
[----:B------:R-:W4:Y:S02]  /*5310*/  LDG.E R2, [R2.64] ;  /* 0x0000002402027981 */ /* 0x000f24000c1e1900 */
[----:B----4-:R0:W4:Y:S02]  /*5320*/  I2F.F64.U32 R30, R2 ;  /* 0x00000002001e7312 */ /* 0x0101240000201800 */
.L_x_11125:
        /* <DEDUP_REMOVED lines=17> */
.L_x_11155:
[----:B----4-:R-:W4:Y:S02]  /*5440*/  LDG.E.U8 R2, [R2.64] ;  /* 0x0000002402027981 */ /* 0x010f24000c1e1100 */
[----:B----4-:R0:W4:Y:S01]  /*5450*/  I2F.F64.U16 R26, R2 ;  /* 0x00000002001a7312 */ /* 0x0101220000101800 */
[----:B------:R-:W-:Y:S05]  /*5460*/  BRA `(.L_x_11157) ;  /* 0x00000df000007947 */ /* 0x000fea0003800000 */
.L_x_11154:
        /* <DEDUP_REMOVED lines=9> */
.L_x_11159:
[----:B----4-:R-:W4:Y:S02]  /*5500*/  LDG.E R2, [R2.64] ;  /* 0x0000002402027981 */ /* 0x010f24000c1e1900 */
[----:B----4-:R0:W4:Y:S01]  /*5510*/  I2F.F64 R26, R2 ;  /* 0x00000002001a7312 */ /* 0x0101220000201c00 */
[----:B------:R-:W-:Y:S05]  /*5520*/  BRA `(.L_x_11157) ;  /* 0x00000d3000007947 */ /* 0x000fea0003800000 */
.L_x_11158:
[----:B----4-:R-:W4:Y:S02]  /*5530*/  LDG.E.U16 R2, [R2.64] ;  /* 0x0000002402027981 */ /* 0x010f24000c1e1500 */
[----:B----4-:R0:W4:Y:S01]  /*5540*/  I2F.F64.S16 R26, R2 ;  /* 0x00000002001a7312 */ /* 0x0101220000101c00 */
[----:B------:R-:W-:Y:S05]  /*5550*/  BRA `(.L_x_11157) ;  /* 0x00000d0000007947 */ /* 0x000fea0003800000 */
.L_x_11153:
        /* <DEDUP_REMOVED lines=10> */
.L_x_11161:
[----:B----4-:R-:W4:Y:S02]  /*5600*/  LDG.E.U16 R0, [R2.64] ;  /* 0x0000002402007981 */ /* 0x010f24000c1e1500 */
[----:B----4-:R-:W-:-:S05]  /*5610*/  HADD2.F32 R0, -RZ, R0.H0_H0 ;  /* 0x20000000ff007230 */ /* 0x010fca0000004100 */
[----:B------:R-:W-:-:S04]  /*5620*/  FMUL.FTZ R0, R0, 1 ;  /* 0x3f80000000007820 */ /* 0x000fc80000410000 */
[----:B------:R0:W4:Y:S01]  /*5630*/  F2F.F64.F32 R26, R0 ;  /* 0x00000000001a7310 */ /* 0x0001220000201800 */
[----:B------:R-:W-:Y:S05]  /*5640*/  BRA `(.L_x_11157) ;  /* 0x00000c1000007947 */ /* 0x000fea0003800000 */
.L_x_11160:
        /* <DEDUP_REMOVED lines=10> */
.L_x_11163:
[----:B----4-:R-:W4:Y:S02]  /*56f0*/  LDG.E.U16 R2, [R2.64] ;  /* 0x0000002402027981 */ /* 0x010f24000c1e1500 */
[----:B----4-:R-:W-:-:S05]  /*5700*/  HADD2.F32 R0, -RZ, R2.H0_H0 ;  /* 0x20000002ff007230 */ /* 0x010fca0000004100 */
[----:B------:R-:W-:-:S04]  /*5710*/  FMUL.FTZ R0, R0, 1 ;  /* 0x3f80000000007820 */ /* 0x000fc80000410000 */
[----:B------:R0:W4:Y:S01]  /*5720*/  F2F.F64.F32 R26, R0 ;  /* 0x00000000001a7310 */ /* 0x0001220000201800 */
[----:B------:R-:W-:Y:S05]  /*5730*/  BRA `(.L_x_11157) ;  /* 0x00000b2000007947 */ /* 0x000fea0003800000 */
.L_x_11162:
[----:B------:R0:W5:Y:S01]  /*5740*/  LDG.E.64 R26, [R2.64] ;  /* 0x00000024021a7981 */ /* 0x000162000c1e1b00 */
[----:B------:R-:W-:Y:S05]  /*5750*/  BRA `(.L_x_11157) ;  /* 0x00000b0000007947 */ /* 0x000fea0003800000 */
.L_x_11152:
        /* <DEDUP_REMOVED lines=13> */
.L_x_11166:
[----:B------:R0:W5:Y:S01]  /*5830*/  LDG.E.64 R26, [R2.64] ;  /* 0x00000024021a7981 */ /* 0x000162000c1e1b00 */
[----:B------:R-:W-:Y:S05]  /*5840*/  BRA `(.L_x_11157) ;  /* 0x00000a1000007947 */ /* 0x000fea0003800000 */
.L_x_11165:
        /* <DEDUP_REMOVED lines=28> */
.L_x_11168:
        /* <DEDUP_REMOVED lines=15> */
.L_x_11167:
[----:B----4-:R-:W4:Y:S02]  /*5b00*/  LDG.E.U16 R0, [R2.64] ;  /* 0x0000002402007981 */ /* 0x010f24000c1e1500 */
[----:B----4-:R-:W-:-:S05]  /*5b10*/  PRMT R0, RZ, 0x5410, R0 ;  /* 0x00005410ff007816 */ /* 0x010fca0000000000 */
[----:B------:R-:W-:-:S04]  /*5b20*/  FMUL.FTZ R0, R0, 1 ;  /* 0x3f80000000007820 */ /* 0x000fc80000410000 */
[----:B------:R0:W4:Y:S01]  /*5b30*/  F2F.F64.F32 R26, R0 ;  /* 0x00000000001a7310 */ /* 0x0001220000201800 */
[----:B------:R-:W-:Y:S05]  /*5b40*/  BRA `(.L_x_11157) ;  /* 0x0000071000007947 */ /* 0x000fea0003800000 */
.L_x_11164:
        /* <DEDUP_REMOVED lines=11> */
.L_x_11171:
        /* <DEDUP_REMOVED lines=21> */
.L_x_11175:
[----:B------:R-:W-:Y:S05]  /*5d50*/  BSYNC B1 ;  /* 0x0000000000017941 */ /* 0x000fea0003800000 */
.L_x_11174:
[----:B------:R-:W-:Y:S01]  /*5d60*/  LEA R3, R0, 0x3b800000, 0x17 ;  /* 0x3b80000000037811 */ /* 0x000fe200078eb8ff */
[----:B------:R-:W-:-:S05]  /*5d70*/  IMAD.SHL.U32 R0, R2, 0x100000, RZ ;  /* 0x0010000002007824 */ /* 0x000fca00078e00ff */
[----:B------:R-:W-:Y:S02]  /*5d80*/  LOP3.LUT R0, R3, R0, R4, 0xfe, !PT ;  /* 0x0000000003007212 */ /* 0x000fe400078efe04 */
.L_x_11173:
[----:B------:R-:W-:Y:S05]  /*5d90*/  BSYNC B0 ;  /* 0x0000000000007941 */ /* 0x000fea0003800000 */
.L_x_11172:
[----:B------:R-:W-:-:S04]  /*5da0*/  FMUL.FTZ R0, R0, 1 ;  /* 0x3f80000000007820 */ /* 0x000fc80000410000 */
[----:B------:R0:W4:Y:S01]  /*5db0*/  F2F.F64.F32 R26, R0 ;  /* 0x00000000001a7310 */ /* 0x0001220000201800 */
[----:B------:R-:W-:Y:S05]  /*5dc0*/  BRA `(.L_x_11157) ;  /* 0x0000049000007947 */ /* 0x000fea0003800000 */
.L_x_11170:
        /* <DEDUP_REMOVED lines=21> */
.L_x_11179:
[----:B------:R-:W-:Y:S05]  /*5f20*/  BSYNC B1 ;  /* 0x0000000000017941 */ /* 0x000fea0003800000 */
.L_x_11178:
[----:B------:R-:W-:Y:S01]  /*5f30*/  LEA R3, R0, 0x37800000, 0x17 ;  /* 0x3780000000037811 */ /* 0x000fe200078eb8ff */
[----:B------:R-:W-:-:S05]  /*5f40*/  IMAD.SHL.U32 R0, R2, 0x200000, RZ ;  /* 0x0020000002007824 */ /* 0x000fca00078e00ff */
[----:B------:R-:W-:Y:S02]  /*5f50*/  LOP3.LUT R0, R3, R0, R4, 0xfe, !PT ;  /* 0x0000000003007212 */ /* 0x000fe400078efe04 */
.L_x_11177:
[----:B------:R-:W-:Y:S05]  /*5f60*/  BSYNC B0 ;  /* 0x0000000000007941 */ /* 0x000fea0003800000 */
.L_x_11176:
[----:B------:R-:W-:-:S04]  /*5f70*/  FMUL.FTZ R0, R0, 1 ;  /* 0x3f80000000007820 */ /* 0x000fc80000410000 */
[----:B------:R0:W4:Y:S01]  /*5f80*/  F2F.F64.F32 R26, R0 ;  /* 0x00000000001a7310 */ /* 0x0001220000201800 */
[----:B------:R-:W-:Y:S05]  /*5f90*/  BRA `(.L_x_11157) ;  /* 0x000002c000007947 */ /* 0x000fea0003800000 */
.L_x_11169:
        /* <DEDUP_REMOVED lines=14> */
.L_x_11183:
[----:B------:R-:W-:Y:S05]  /*6080*/  BSYNC B0 ;  /* 0x0000000000007941 */ /* 0x000fea0003800000 */
.L_x_11182:
[----:B------:R-:W-:-:S04]  /*6090*/  FMUL.FTZ R0, R0, 1 ;  /* 0x3f80000000007820 */ /* 0x000fc80000410000 */
[----:B------:R0:W4:Y:S01]  /*60a0*/  F2F.F64.F32 R26, R0 ;  /* 0x00000000001a7310 */ /* 0x0001220000201800 */
[----:B------:R-:W-:Y:S05]  /*60b0*/  BRA `(.L_x_11157) ;  /* 0x000001a000007947 */ /* 0x000fea0003800000 */
.L_x_11156:
        /* <DEDUP_REMOVED lines=21> */
.L_x_11181:
[----:B----4-:R-:W4:Y:S02]  /*6210*/  LDG.E.64 R26, [R2.64] ;  /* 0x00000024021a7981 */ /* 0x010f24000c1e1b00 */
[----:B----4-:R-:W0:Y:S01]  /*6220*/  I2F.F64.U64 R26, R26 ;  /* 0x0000001a001a7312 */ /* 0x010e220000301800 */
[----:B------:R-:W-:Y:S05]  /*6230*/  BRA `(.L_x_11157) ;  /* 0x0000002000007947 */ /* 0x000fea0003800000 */
.L_x_11180:
[----:B----4-:R-:W4:Y:S02]  /*6240*/  LDG.E R2, [R2.64] ;  /* 0x0000002402027981 */ /* 0x010f24000c1e1900 */
[----:B----4-:R0:W4:Y:S02]  /*6250*/  I2F.F64.U32 R26, R2 ;  /* 0x00000002001a7312 */ /* 0x0101240000201800 */
.L_x_11157:
[----:B------:R-:W-:-:S03]  /*6260*/  IADD3 R34, R34, 0x80, RZ ;  /* 0x0000008022227810 */ /* 0x000fc60007ffe0ff */
.L_x_11118:
[----:B------:R-:W-:Y:S05]  /*6270*/  BSYNC B6 ;  /* 0x0000000000067941 */ /* 0x000fea0003800000 */
.L_x_11117:
        /* <DEDUP_REMOVED lines=32> */
.L_x_11186:
        /* <DEDUP_REMOVED lines=18> */
.L_x_11190:
[----:B----4-:R-:W4:Y:S02]  /*65a0*/  LDG.E.U8 R2, [R2.64] ;  /* 0x0000002402027981 */ /* 0x010f24000c1e1100 */
[----:B----4-:R0:W4:Y:S01]  /*65b0*/  I2F.F64.U16 R24, R2 ;  /* 0x0000000200187312 */ /* 0x0101220000101800 */
[----:B------:R-:W-:Y:S05]  /*65c0*/  BRA `(.L_x_11192) ;  /* 0x00000df000007947 */ /* 0x000fea0003800000 */
.L_x_11189:
        /* <DEDUP_REMOVED lines=9> */
.L_x_11194:
[----:B----4-:R-:W4:Y:S02]  /*6660*/  LDG.E R2, [R2.64] ;  /* 0x0000002402027981 */ /* 0x010f24000c1e1900 */
[----:B----4-:R0:W4:Y:S01]  /*6670*/  I2F.F64 R24, R2 ;  /* 0x0000000200187312 */ /* 0x0101220000201c00 */
[----:B------:R-:W-:Y:S05]  /*6680*/  BRA `(.L_x_11192) ;  /* 0x00000d3000007947 */ /* 0x000fea0003800000 */
.L_x_11193:
[----:B----4-:R-:W4:Y:S02]  /*6690*/  LDG.E.U16 R2, [R2.64] ;  /* 0x0000002402027981 */ /* 0x010f24000c1e1500 */
[----:B----4-:R0:W4:Y:S01]  /*66a0*/  I2F.F64.S16 R24, R2 ;  /* 0x0000000200187312 */ /* 0x0101220000101c00 */
[----:B------:R-:W-:Y:S05]  /*66b0*/  BRA `(.L_x_11192) ;  /* 0x00000d0000007947 */ /* 0x000fea0003800000 */
.L_x_11188:
        /* <DEDUP_REMOVED lines=10> */
.L_x_11196:
[----:B----4-:R-:W4:Y:S02]  /*6760*/  LDG.E.U16 R0, [R2.64] ;  /* 0x0000002402007981 */ /* 0x010f24000c1e1500 */
[----:B----4-:R-:W-:-:S05]  /*6770*/  HADD2.F32 R0, -RZ, R0.H0_H0 ;  /* 0x20000000ff007230 */ /* 0x010fca0000004100 */
[----:B------:R-:W-:-:S04]  /*6780*/  FMUL.FTZ R0, R0, 1 ;  /* 0x3f80000000007820 */ /* 0x000fc80000410000 */
[----:B------:R0:W4:Y:S01]  /*6790*/  F2F.F64.F32 R24, R0 ;  /* 0x0000000000187310 */ /* 0x0001220000201800 */
[----:B------:R-:W-:Y:S05]  /*67a0*/  BRA `(.L_x_11192) ;  /* 0x00000c1000007947 */ /* 0x000fea0003800000 */
.L_x_11195:
        /* <DEDUP_REMOVED lines=10> */
.L_x_11198:
[----:B----4-:R-:W4:Y:S02]  /*6850*/  LDG.E.U16 R2, [R2.64] ;  /* 0x0000002402027981 */ /* 0x010f24000c1e1500 */
[----:B----4-:R-:W-:-:S05]  /*6860*/  HADD2.F32 R0, -RZ, R2.H0_H0 ;  /* 0x20000002ff007230 */ /* 0x010fca0000004100 */
[----:B------:R-:W-:-:S04]  /*6870*/  FMUL.FTZ R0, R0, 1 ;  /* 0x3f80000000007820 */ /* 0x000fc80000410000 */
[----:B------:R0:W4:Y:S01]  /*6880*/  F2F.F64.F32 R24, R0 ;  /* 0x0000000000187310 */ /* 0x0001220000201800 */
[----:B------:R-:W-:Y:S05]  /*6890*/  BRA `(.L_x_11192) ;  /* 0x00000b2000007947 */ /* 0x000fea0003800000 */
.L_x_11197:
[----:B------:R0:W5:Y:S01]  /*68a0*/  LDG.E.64 R24, [R2.64] ;  /* 0x0000002402187981 */ /* 0x000162000c1e1b00 */
[----:B------:R-:W-:Y:S05]  /*68b0*/  BRA `(.L_x_11192) ;  /* 0x00000b0000007947 */ /* 0x000fea0003800000 */
.L_x_11187:
        /* <DEDUP_REMOVED lines=13> */
.L_x_11201:
[----:B------:R0:W5:Y:S01]  /*6990*/  LDG.E.64 R24, [R2.64] ;  /* 0x0000002402187981 */ /* 0x000162000c1e1b00 */
[----:B------:R-:W-:Y:S05]  /*69a0*/  BRA `(.L_x_11192) ;  /* 0x00000a1000007947 */ /* 0x000fea0003800000 */
.L_x_11200:
        /* <DEDUP_REMOVED lines=28> */
.L_x_11203:
        /* <DEDUP_REMOVED lines=15> */
.L_x_11202:
[----:B----4-:R-:W4:Y:S02]  /*6c60*/  LDG.E.U16 R0, [R2.64] ;  /* 0x0000002402007981 */ /* 0x010f24000c1e1500 */
[----:B----4-:R-:W-:-:S05]  /*6c70*/  PRMT R0, RZ, 0x5410, R0 ;  /* 0x00005410ff007816 */ /* 0x010fca0000000000 */
[----:B------:R-:W-:-:S04]  /*6c80*/  FMUL.FTZ R0, R0, 1 ;  /* 0x3f80000000007820 */ /* 0x000fc80000410000 */
[----:B------:R0:W4:Y:S01]  /*6c90*/  F2F.F64.F32 R24, R0 ;  /* 0x0000000000187310 */ /* 0x0001220000201800 */
[----:B------:R-:W-:Y:S05]  /*6ca0*/  BRA `(.L_x_11192) ;  /* 0x0000071000007947 */ /* 0x000fea0003800000 */
.L_x_11199:
        /* <DEDUP_REMOVED lines=11> */
.L_x_11206:
        /* <DEDUP_REMOVED lines=21> */
.L_x_11210:
[----:B------:R-:W-:Y:S05]  /*6eb0*/  BSYNC B1 ;  /* 0x0000000000017941 */ /* 0x000fea0003800000 */
.L_x_11209:
[----:B------:R-:W-:Y:S01]  /*6ec0*/  LEA R3, R0, 0x3b800000, 0x17 ;  /* 0x3b80000000037811 */ /* 0x000fe200078eb8ff */
[----:B------:R-:W-:-:S05]  /*6ed0*/  IMAD.SHL.U32 R0, R2, 0x100000, RZ ;  /* 0x0010000002007824 */ /* 0x000fca00078e00ff */
[----:B------:R-:W-:Y:S02]  /*6ee0*/  LOP3.LUT R0, R3, R0, R4, 0xfe, !PT ;  /* 0x0000000003007212 */ /* 0x000fe400078efe04 */
.L_x_11208:
[----:B------:R-:W-:Y:S05]  /*6ef0*/  BSYNC B0 ;  /* 0x0000000000007941 */ /* 0x000fea0003800000 */
.L_x_11207:
[----:B------:R-:W-:-:S04]  /*6f00*/  FMUL.FTZ R0, R0, 1 ;  /* 0x3f80000000007820 */ /* 0x000fc80000410000 */
[----:B------:R0:W4:Y:S01]  /*6f10*/  F2F.F64.F32 R24, R0 ;  /* 0x0000000000187310 */ /* 0x0001220000201800 */
[----:B------:R-:W-:Y:S05]  /*6f20*/  BRA `(.L_x_11192) ;  /* 0x0000049000007947 */ /* 0x000fea0003800000 */
.L_x_11205:
        /* <DEDUP_REMOVED lines=21> */
.L_x_11214:
[----:B------:R-:W-:Y:S05]  /*7080*/  BSYNC B1 ;  /* 0x0000000000017941 */ /* 0x000fea0003800000 */
.L_x_11213:
[----:B------:R-:W-:Y:S01]  /*7090*/  LEA R3, R0, 0x37800000, 0x17 ;  /* 0x3780000000037811 */ /* 0x000fe200078eb8ff */
[----:B------:R-:W-:-:S05]  /*70a0*/  IMAD.SHL.U32 R0, R2, 0x200000, RZ ;  /* 0x0020000002007824 */ /* 0x000fca00078e00ff */
[----:B------:R-:W-:Y:S02]  /*70b0*/  LOP3.LUT R0, R3, R0, R4, 0xfe, !PT ;  /* 0x0000000003007212 */ /* 0x000fe400078efe04 */
.L_x_11212:
[----:B------:R-:W-:Y:S05]  /*70c0*/  BSYNC B0 ;  /* 0x0000000000007941 */ /* 0x000fea0003800000 */
.L_x_11211:
[----:B------:R-:W-:-:S04]  /*70d0*/  FMUL.FTZ R0, R0, 1 ;  /* 0x3f80000000007820 */ /* 0x000fc80000410000 */
[----:B------:R0:W4:Y:S01]  /*70e0*/  F2F.F64.F32 R24, R0 ;  /* 0x0000000000187310 */ /* 0x0001220000201800 */
[----:B------:R-:W-:Y:S05]  /*70f0*/  BRA `(.L_x_11192) ;  /* 0x000002c000007947 */ /* 0x000fea0003800000 */
.L_x_11204:
        /* <DEDUP_REMOVED lines=14> */
.L_x_11218:
[----:B------:R-:W-:Y:S05]  /*71e0*/  BSYNC B0 ;  /* 0x0000000000007941 */ /* 0x000fea0003800000 */
.L_x_11217:
[----:B------:R-:W-:-:S04]  /*71f0*/  FMUL.FTZ R0, R0, 1 ;  /* 0x3f80000000007820 */ /* 0x000fc80000410000 */
[----:B------:R0:W4:Y:S01]  /*7200*/  F2F.F64.F32 R24, R0 ;  /* 0x0000000000187310 */ /* 0x0001220000201800 */
[----:B------:R-:W-:Y:S05]  /*7210*/  BRA `(.L_x_11192) ;  /* 0x000001a000007947 */ /* 0x000fea0003800000 */
.L_x_11191:
        /* <DEDUP_REMOVED lines=21> */
.L_x_11216:
[----:B----4-:R-:W4:Y:S02]  /*7370*/  LDG.E.64 R24, [R2.64] ;  /* 0x0000002402187981 */ /* 0x010f24000c1e1b00 */
[----:B----4-:R-:W0:Y:S01]  /*7380*/  I2F.F64.U64 R24, R24 ;  /* 0x0000001800187312 */ /* 0x010e220000301800 */
[----:B------:R-:W-:Y:S05]  /*7390*/  BRA `(.L_x_11192) ;  /* 0x0000002000007947 */ /* 0x000fea0003800000 */
.L_x_11215:
[----:B----4-:R-:W4:Y:S02]  /*73a0*/  LDG.E R2, [R2.64] ;  /* 0x0000002402027981 */ /* 0x010f24000c1e1900 */
[----:B----4-:R0:W4:Y:S02]  /*73b0*/  I2F.F64.U32 R24, R2 ;  /* 0x0000000200187312 */ /* 0x0101240000201800 */
.L_x_11192:
        /* <DEDUP_REMOVED lines=18> */
.L_x_11222:
[----:B----4-:R-:W4:Y:S02]  /*74e0*/  LDG.E.U8 R2, [R2.64] ;  /* 0x0000002402027981 */ /* 0x010f24000c1e1100 */
[----:B----4-:R0:W4:Y:S01]  /*74f0*/  I2F.F64.U16 R32, R2 ;  /* 0x0000000200207312 */ /* 0x0101220000101800 */
[----:B------:R-:W-:Y:S05]  /*7500*/  BRA `(.L_x_11185) ;  /* 0x00000de000007947 */ /* 0x000fea0003800000 */
.L_x_11221:
        /* <DEDUP_REMOVED lines=9> */
.L_x_11225:
[----:B----4-:R-:W4:Y:S02]  /*75a0*/  LDG.E R2, [R2.64] ;  /* 0x0000002402027981 */ /* 0x010f24000c1e1900 */
[----:B----4-:R0:W4:Y:S01]  /*75b0*/  I2F.F64 R32, R2 ;  /* 0x0000000200207312 */ /* 0x0101220000201c00 */
[----:B------:R-:W-:Y:S05]  /*75c0*/  BRA `(.L_x_11185) ;  /* 0x00000d2000007947 */ /* 0x000fea0003800000 */
.L_x_11224:
[----:B----4-:R-:W4:Y:S02]  /*75d0*/  LDG.E.U16 R2, [R2.64] ;  /* 0x0000002402027981 */ /* 0x010f24000c1e1500 */
[----:B----4-:R0:W4:Y:S01]  /*75e0*/  I2F.F64.S16 R32, R2 ;  /* 0x0000000200207312 */ /* 0x0101220000101c00 */
[----:B------:R-:W-:Y:S05]  /*75f0*/  BRA `(.L_x_11185) ;  /* 0x00000cf000007947 */ /* 0x000fea0003800000 */
.L_x_11220:
        /* <DEDUP_REMOVED lines=10> */
.L_x_11227:
[----:B----4-:R-:W4:Y:S02]  /*76a0*/  LDG.E.U16 R0, [R2.64] ;  /* 0x0000002402007981 */ /* 0x010f24000c1e1500 */
[----:B----4-:R-:W-:-:S05]  /*76b0*/  HADD2.F32 R0, -RZ, R0.H0_H0 ;  /* 0x20000000ff007230 */ /* 0x010fca0000004100 */
[----:B------:R-:W-:-:S04]  /*76c0*/  FMUL.FTZ R0, R0, 1 ;  /* 0x3f80000000007820 */ /* 0x000fc80000410000 */
[----:B------:R0:W4:Y:S01]  /*76d0*/  F2F.F64.F32 R32, R0 ;  /* 0x0000000000207310 */ /* 0x0001220000201800 */
[----:B------:R-:W-:Y:S05]  /*76e0*/  BRA `(.L_x_11185) ;  /* 0x00000c0000007947 */ /* 0x000fea0003800000 */
.L_x_11226:
        /* <DEDUP_REMOVED lines=10> */
.L_x_11229:
[----:B----4-:R-:W4:Y:S02]  /*7790*/  LDG.E.U16 R2, [R2.64] ;  /* 0x0000002402027981 */ /* 0x010f24000c1e1500 */
[----:B----4-:R-:W-:-:S05]  /*77a0*/  HADD2.F32 R0, -RZ, R2.H0_H0 ;  /* 0x20000002ff007230 */ /* 0x010fca0000004100 */
[----:B------:R-:W-:-:S04]  /*77b0*/  FMUL.FTZ R0, R0, 1 ;  /* 0x3f80000000007820 */ /* 0x000fc80000410000 */
[----:B------:R0:W4:Y:S01]  /*77c0*/  F2F.F64.F32 R32, R0 ;  /* 0x0000000000207310 */ /* 0x0001220000201800 */
[----:B------:R-:W-:Y:S05]  /*77d0*/  BRA `(.L_x_11185) ;  /* 0x00000b1000007947 */ /* 0x000fea0003800000 */
.L_x_11228:
[----:B------:R0:W5:Y:S01]  /*77e0*/  LDG.E.64 R32, [R2.64] ;  /* 0x0000002402207981 */ /* 0x000162000c1e1b00 */
[----:B------:R-:W-:Y:S05]  /*77f0*/  BRA `(.L_x_11185) ;  /* 0x00000af000007947 */ /* 0x000fea0003800000 */
.L_x_11219:
        /* <DEDUP_REMOVED lines=13> */
.L_x_11232:
[----:B------:R0:W5:Y:S01]  /*78d0*/  LDG.E.64 R32, [R2.64] ;  /* 0x0000002402207981 */ /* 0x000162000c1e1b00 */
[----:B------:R-:W-:Y:S05]  /*78e0*/  BRA `(.L_x_11185) ;  /* 0x00000a0000007947 */ /* 0x000fea0003800000 */
.L_x_11231:
        /* <DEDUP_REMOVED lines=28> */
.L_x_11234:
        /* <DEDUP_REMOVED lines=15> */
.L_x_11233:
[----:B----4-:R-:W4:Y:S02]  /*7ba0*/  LDG.E.U16 R0, [R2.64] ;  /* 0x0000002402007981 */ /* 0x010f24000c1e1500 */
[----:B----4-:R-:W-:-:S05]  /*7bb0*/  PRMT R0, RZ, 0x5410, R0 ;  /* 0x00005410ff007816 */ /* 0x010fca0000000000 */
[----:B------:R-:W-:-:S04]  /*7bc0*/  FMUL.FTZ R0, R0, 1 ;  /* 0x3f80000000007820 */ /* 0x000fc80000410000 */
[----:B------:R0:W4:Y:S01]  /*7bd0*/  F2F.F64.F32 R32, R0 ;  /* 0x0000000000207310 */ /* 0x0001220000201800 */
[----:B------:R-:W-:Y:S05]  /*7be0*/  BRA `(.L_x_11185) ;  /* 0x0000070000007947 */ /* 0x000fea0003800000 */
.L_x_11230:
        /* <DEDUP_REMOVED lines=11> */
.L_x_11237:
        /* <DEDUP_REMOVED lines=21> */
.L_x_11241:
[----:B------:R-:W-:Y:S05]  /*7df0*/  BSYNC B1 ;  /* 0x0000000000017941 */ /* 0x000fea0003800000 */
.L_x_11240:
[----:B------:R-:W-:Y:S01]  /*7e00*/  LEA R3, R0, 0x3b800000, 0x17 ;  /* 0x3b80000000037811 */ /* 0x000fe200078eb8ff */
[----:B------:R-:W-:-:S05]  /*7e10*/  IMAD.SHL.U32 R0, R2, 0x100000, RZ ;  /* 0x0010000002007824 */ /* 0x000fca00078e00ff */
[----:B------:R-:W-:Y:S02]  /*7e20*/  LOP3.LUT R0, R3, R0, R4, 0xfe, !PT ;  /* 0x0000000003007212 */ /* 0x000fe400078efe04 */
.L_x_11239:
[----:B------:R-:W-:Y:S05]  /*7e30*/  BSYNC B0 ;  /* 0x0000000000007941 */ /* 0x000fea0003800000 */
.L_x_11238:
[----:B------:R-:W-:-:S04]  /*7e40*/  FMUL.FTZ R0, R0, 1 ;  /* 0x3f80000000007820 */ /* 0x000fc80000410000 */
[----:B------:R0:W4:Y:S01]  /*7e50*/  F2F.F64.F32 R32, R0 ;  /* 0x0000000000207310 */ /* 0x0001220000201800 */
[----:B------:R-:W-:Y:S05]  /*7e60*/  BRA `(.L_x_11185) ;  /* 0x0000048000007947 */ /* 0x000fea0003800000 */
.L_x_11236:
        /* <DEDUP_REMOVED lines=21> */
.L_x_11245:
[----:B------:R-:W-:Y:S05]  /*7fc0*/  BSYNC B1 ;  /* 0x0000000000017941 */ /* 0x000fea0003800000 */
.L_x_11244:
[----:B------:R-:W-:Y:S01]  /*7fd0*/  LEA R3, R0, 0x37800000, 0x17 ;  /* 0x3780000000037811 */ /* 0x000fe200078eb8ff */
[----:B------:R-:W-:-:S05]  /*7fe0*/  IMAD.SHL.U32 R0, R2, 0x200000, RZ ;  /* 0x0020000002007824 */ /* 0x000fca00078e00ff */
[----:B------:R-:W-:Y:S02]  /*7ff0*/  LOP3.LUT R0, R3, R0, R4, 0xfe, !PT ;  /* 0x0000000003007212 */ /* 0x000fe400078efe04 */
.L_x_11243:
[----:B------:R-:W-:Y:S05]  /*8000*/  BSYNC B0 ;  /* 0x0000000000007941 */ /* 0x000fea0003800000 */
.L_x_11242:
[----:B------:R-:W-:-:S04]  /*8010*/  FMUL.FTZ R0, R0, 1 ;  /* 0x3f80000000007820 */ /* 0x000fc80000410000 */
[----:B------:R0:W4:Y:S01]  /*8020*/  F2F.F64.F32 R32, R0 ;  /* 0x0000000000207310 */ /* 0x0001220000201800 */
[----:B------:R-:W-:Y:S05]  /*8030*/  BRA `(.L_x_11185) ;  /* 0x000002b000007947 */ /* 0x000fea0003800000 */
.L_x_11235:
        /* <DEDUP_REMOVED lines=14> */
.L_x_11249:
[----:B------:R-:W-:Y:S05]  /*8120*/  BSYNC B0 ;  /* 0x0000000000007941 */ /* 0x000fea0003800000 */
.L_x_11248:
[----:B------:R-:W-:-:S04]  /*8130*/  FMUL.FTZ R0, R0, 1 ;  /* 0x3f80000000007820 */ /* 0x000fc80000410000 */
[----:B------:R0:W4:Y:S01]  /*8140*/  F2F.F64.F32 R32, R0 ;  /* 0x0000000000207310 */ /* 0x0001220000201800 */
[----:B------:R-:W-:Y:S05]  /*8150*/  BRA `(.L_x_11185) ;  /* 0x0000019000007947 */ /* 0x000fea0003800000 */
.L_x_11223:
        /* <DEDUP_REMOVED lines=20> */
.L_x_11247:
[----:B----4-:R-:W4:Y:S02]  /*82a0*/  LDG.E.64 R32, [R2.64] ;  /* 0x0000002402207981 */ /* 0x010f24000c1e1b00 */
[----:B----4-:R-:W0:Y:S01]  /*82b0*/  I2F.F64.U64 R32, R32 ;  /* 0x0000002000207312 */ /* 0x010e220000301800 */
[----:B------:R-:W-:Y:S05]  /*82c0*/  BRA `(.L_x_11185) ;  /* 0x0000002000007947 */ /* 0x000fea0003800000 */
.L_x_11246:
[----:B----4-:R-:W4:Y:S02]  /*82d0*/  LDG.E R2, [R2.64] ;  /* 0x0000002402027981 */ /* 0x010f24000c1e1900 */
[----:B----4-:R0:W4:Y:S02]  /*82e0*/  I2F.F64.U32 R32, R2 ;  /* 0x0000000200207312 */ /* 0x0101240000201800 */
.L_x_11185:
[----:B------:R-:W-:Y:S05]  /*82f0*/  BSYNC B6 ;  /* 0x0000000000067941 */ /* 0x000fea0003800000 */
.L_x_11184:
[----:B0-----:R-:W0:Y:S01]  /*8300*/  S2R R2, SR_TID.X ;  /* 0x0000000000027919 */ /* 0x001e220000002100 */
[----:B-----5:R4:W3:Y:S01]  /*8310*/  DMUL R4, R18, c[0x0][0x168] ;  /* 0x00005a0012047a28 */ /* 0x0208e20000000000 */
[----:B------:R-:W-:Y:S01]  /*8320*/  BSSY B6, `(.L_x_11250) ;  /* 0x0000126000067945 */ /* 0x000fe20003800000 */
[----:B----4-:R-:W4:Y:S02]  /*8330*/  LDC.U8 R18, c[0x0][0x1ac] ;  /* 0x00006b00ff127b82 */ /* 0x010f240000000000 */
[----:B-1----:R-:W1:-:S04]  /*8340*/  DMUL R22, R22, c[0x0][0x168] ;  /* 0x00005a0016167a28 */ /* 0x002e480000000000 */
[----:B--23--:R-:W-:-:S04]  /*8350*/  DMUL R4, R4, R16 ;  /* 0x0000001004047228 */ /* 0x00cfc80000000000 */
[----:B------:R-:W2:-:S04]  /*8360*/  DMUL R30, R30, c[0x0][0x168] ;  /* 0x00005a001e1e7a28 */ /* 0x000e880000000000 */
[----:B------:R-:W3:-:S04]  /*8370*/  DMUL R16, R24, c[0x0][0x168] ;  /* 0x00005a0018107a28 */ /* 0x000ec80000000000 */
[----:B-1----:R1:W0:Y:S02]  /*8380*/  DMUL R28, R22, R28 ;  /* 0x0000001c161c7228 */ /* 0x0022240000000000 */
[----:B0-----:R-:W-:Y:S02]  /*8390*/  ISETP.GE.AND P0, PT, R2, R35, PT ;  /* 0x000000230200720c */ /* 0x001fe40003f06270 */
[----:B--2---:R1:W0:-:S04]  /*83a0*/  DMUL R24, R30, R26 ;  /* 0x0000001a1e187228 */ /* 0x0042080000000000 */
[----:B---3--:R1:W2:-:S07]  /*83b0*/  DMUL R16, R16, R32 ;  /* 0x0000002010107228 */ /* 0x00828e0000000000 */
[----:B------:R-:W-:Y:S05]  /*83c0*/  @P0 BRA `(.L_x_11251) ;  /* 0x000011b000000947 */ /* 0x000fea0003800000 */
[----:B012-4-:R-:W-:Y:S01]  /*83d0*/  IMAD R0, R36, 0x200, R2 ;  /* 0x0000020024007824 */ /* 0x017fe200078e0202 */
        /* <DEDUP_REMOVED lines=20> */
.L_x_11255:
[----:B------:R-:W0:Y:S01]  /*8520*/  F2I.S64.F64.TRUNC R4, R4 ;  /* 0x0000000400047311 */ /* 0x000e22000030d900 */
[----:B------:R-:W-:Y:S02]  /*8530*/  IMAD.MOV.U32 R2, RZ, RZ, R19 ;  /* 0x000000ffff027224 */ /* 0x000fe400078e0013 */
[----:B0-----:R-:W-:-:S05]  /*8540*/  IMAD.MOV.U32 R3, RZ, RZ, R4 ;  /* 0x000000ffff037224 */ /* 0x001fca00078e0004 */
[----:B------:R0:W-:Y:S01]  /*8550*/  STG.E.U8 [R8.64], R3 ;  /* 0x0000000308007986 */ /* 0x0001e2000c101124 */
[----:B------:R-:W-:Y:S05]  /*8560*/  BRA `(.L_x_11251) ;  /* 0x0000101000007947 */ /* 0x000fea0003800000 */
.L_x_11254:
        /* <DEDUP_REMOVED lines=10> */
.L_x_11258:
[----:B------:R-:W0:Y:S01]  /*8610*/  F2I.F64.TRUNC R5, R4 ;  /* 0x0000000400057311 */ /* 0x000e22000030d100 */
[----:B------:R-:W-:Y:S01]  /*8620*/  IMAD.MOV.U32 R2, RZ, RZ, R19 ;  /* 0x000000ffff027224 */ /* 0x000fe200078e0013 */
[----:B0-----:R0:W-:Y:S01]  /*8630*/  STG.E [R8.64], R5 ;  /* 0x0000000508007986 */ /* 0x0011e2000c101924 */
[----:B------:R-:W-:Y:S05]  /*8640*/  BRA `(.L_x_11251) ;  /* 0x00000f3000007947 */ /* 0x000fea0003800000 */
.L_x_11257:
[----:B------:R-:W0:Y:S01]  /*8650*/  F2I.F64.TRUNC R5, R4 ;  /* 0x0000000400057311 */ /* 0x000e22000030d100 */
[----:B------:R-:W-:Y:S01]  /*8660*/  IMAD.MOV.U32 R2, RZ, RZ, R19 ;  /* 0x000000ffff027224 */ /* 0x000fe200078e0013 */
[----:B0-----:R0:W-:Y:S01]  /*8670*/  STG.E.U16 [R8.64], R5 ;  /* 0x0000000508007986 */ /* 0x0011e2000c101524 */
[----:B------:R-:W-:Y:S05]  /*8680*/  BRA `(.L_x_11251) ;  /* 0x00000ef000007947 */ /* 0x000fea0003800000 */
.L_x_11253:
        /* <DEDUP_REMOVED lines=12> */
.L_x_11260:
[----:B------:R-:W0:Y:S01]  /*8750*/  F2F.F32.F64 R0, R4 ;  /* 0x0000000400007310 */ /* 0x000e220000301000 */
[----:B------:R-:W0:Y:S01]  /*8760*/  DSETP.GEU.AND P0, PT, |R4|, c[0x2][0x0], PT ;  /* 0x008000000400762a */ /* 0x000e220003f0e200 */
[----:B------:R-:W-:-:S13]  /*8770*/  IMAD.MOV.U32 R2, RZ, RZ, R19 ;  /* 0x000000ffff027224 */ /* 0x000fda00078e0013 */
[----:B0-----:R-:W-:-:S05]  /*8780*/  @!P0 FMUL R0, R0, 1.175494350822287508e-38 ;  /* 0x0080000000008820 */ /* 0x001fca0000400000 */
[----:B------:R-:W-:-:S05]  /*8790*/  F2FP.PACK_AB R0, RZ, R0 ;  /* 0x00000000ff00723e */ /* 0x000fca00000000ff */
[----:B------:R0:W-:Y:S01]  /*87a0*/  STG.E.U16 [R8.64], R0 ;  /* 0x0000000008007986 */ /* 0x0001e2000c101524 */
[----:B------:R-:W-:Y:S05]  /*87b0*/  BRA `(.L_x_11251) ;  /* 0x00000dc000007947 */ /* 0x000fea0003800000 */
.L_x_11259:
        /* <DEDUP_REMOVED lines=13> */
.L_x_11262:
        /* <DEDUP_REMOVED lines=8> */
.L_x_11261:
[----:B------:R0:W-:Y:S01]  /*8910*/  STG.E.64 [R8.64], R4 ;  /* 0x0000000408007986 */ /* 0x0001e2000c101b24 */
[----:B------:R-:W-:Y:S01]  /*8920*/  IMAD.MOV.U32 R2, RZ, RZ, R19 ;  /* 0x000000ffff027224 */ /* 0x000fe200078e0013 */
[----:B------:R-:W-:Y:S05]  /*8930*/  BRA `(.L_x_11251) ;  /* 0x00000c4000007947 */ /* 0x000fea0003800000 */
.L_x_11252:
        /* <DEDUP_REMOVED lines=13> */
.L_x_11265:
[----:B------:R-:W-:Y:S01]  /*8a10*/  CS2R R6, SRZ ;  /* 0x0000000000067805 */ /* 0x000fe2000001ff00 */
[----:B------:R-:W-:-:S04]  /*8a20*/  IMAD.MOV.U32 R2, RZ, RZ, R19 ;  /* 0x000000ffff027224 */ /* 0x000fc800078e0013 */
[----:B------:R0:W-:Y:S01]  /*8a30*/  STG.E.128 [R8.64], R4 ;  /* 0x0000000408007986 */ /* 0x0001e2000c101d24 */
[----:B------:R-:W-:Y:S05]  /*8a40*/  BRA `(.L_x_11251) ;  /* 0x00000b3000007947 */ /* 0x000fea0003800000 */
.L_x_11264:
        /* <DEDUP_REMOVED lines=23> */
.L_x_11269:
[----:B------:R-:W-:Y:S05]  /*8bc0*/  BSYNC B0 ;  /* 0x0000000000007941 */ /* 0x000fea0003800000 */
.L_x_11268:
[----:B------:R-:W-:Y:S01]  /*8bd0*/  LOP3.LUT R3, R0, R3, RZ, 0xfc, !PT ;  /* 0x0000000300037212 */ /* 0x000fe200078efcff */
[----:B------:R-:W-:-:S04]  /*8be0*/  IMAD.MOV.U32 R2, RZ, RZ, R19 ;  /* 0x000000ffff027224 */ /* 0x000fc800078e0013 */
[----:B------:R0:W-:Y:S01]  /*8bf0*/  STG.E.U8 [R8.64], R3 ;  /* 0x0000000308007986 */ /* 0x0001e2000c101124 */
[----:B------:R-:W-:Y:S05]  /*8c00*/  BRA `(.L_x_11251) ;  /* 0x0000097000007947 */ /* 0x000fea0003800000 */
.L_x_11267:
        /* <DEDUP_REMOVED lines=15> */
.L_x_11271:
[----:B------:R-:W-:Y:S01]  /*8d00*/  IMAD.MOV.U32 R0, RZ, RZ, 0x7f ;  /* 0x0000007fff007424 */ /* 0x000fe200078e00ff */
[----:B------:R-:W-:-:S04]  /*8d10*/  ISETP.GT.U32.AND P0, PT, R2, 0x7f800000, PT ;  /* 0x7f8000000200780c */ /* 0x000fc80003f04070 */
[----:B------:R-:W-:-:S04]  /*8d20*/  SEL R0, R0, 0x7c, P0 ;  /* 0x0000007c00007807 */ /* 0x000fc80000000000 */
.L_x_11272:
[----:B------:R-:W-:Y:S05]  /*8d30*/  BSYNC B0 ;  /* 0x0000000000007941 */ /* 0x000fea0003800000 */
.L_x_11270:
[----:B------:R-:W-:-:S04]  /*8d40*/  LOP3.LUT R2, R3, 0x80000000, RZ, 0xc0, !PT ;  /* 0x8000000003027812 */ /* 0x000fc800078ec0ff */
[----:B------:R-:W-:Y:S01]  /*8d50*/  SHF.R.U32.HI R3, RZ, 0x18, R2 ;  /* 0x00000018ff037819 */ /* 0x000fe20000011602 */
[----:B------:R-:W-:-:S03]  /*8d60*/  IMAD.MOV.U32 R2, RZ, RZ, R19 ;  /* 0x000000ffff027224 */ /* 0x000fc600078e0013 */
[----:B------:R-:W-:-:S05]  /*8d70*/  LOP3.LUT R3, R0, R3, RZ, 0xfc, !PT ;  /* 0x0000000300037212 */ /* 0x000fca00078efcff */
[----:B------:R0:W-:Y:S01]  /*8d80*/  STG.E.U8 [R8.64], R3 ;  /* 0x0000000308007986 */ /* 0x0001e2000c101124 */
[----:B------:R-:W-:Y:S05]  /*8d90*/  BRA `(.L_x_11251) ;  /* 0x000007e000007947 */ /* 0x000fea0003800000 */
.L_x_11266:
[----:B------:R-:W0:Y:S01]  /*8da0*/  F2F.F32.F64 R0, R4 ;  /* 0x0000000400007310 */ /* 0x000e220000301000 */
[----:B------:R-:W0:Y:S01]  /*8db0*/  DSETP.GEU.AND P0, PT, |R4|, c[0x2][0x0], PT ;  /* 0x008000000400762a */ /* 0x000e220003f0e200 */
[----:B------:R-:W-:-:S13]  /*8dc0*/  IMAD.MOV.U32 R2, RZ, RZ, R19 ;  /* 0x000000ffff027224 */ /* 0x000fda00078e0013 */
[----:B0-----:R-:W-:-:S05]  /*8dd0*/  @!P0 FMUL R0, R0, 1.175494350822287508e-38 ;  /* 0x0080000000008820 */ /* 0x001fca0000400000 */
[----:B------:R-:W-:-:S05]  /*8de0*/  F2FP.BF16.PACK_AB R0, RZ, R0 ;  /* 0x00000000ff00723e */ /* 0x000fca00000010ff */
[----:B------:R0:W-:Y:S01]  /*8df0*/  STG.E.U16 [R8.64], R0 ;  /* 0x0000000008007986 */ /* 0x0001e2000c101524 */
[----:B------:R-:W-:Y:S05]  /*8e00*/  BRA `(.L_x_11251) ;  /* 0x0000077000007947 */ /* 0x000fea0003800000 */
.L_x_11263:
        /* <DEDUP_REMOVED lines=12> */
.L_x_11275:
        /* <DEDUP_REMOVED lines=19> */
.L_x_11278:
[----:B------:R-:W-:-:S04]  /*9000*/  LOP3.LUT R0, R7, 0x80000000, RZ, 0xc0, !PT ;  /* 0x8000000007007812 */ /* 0x000fc800078ec0ff */
[----:B------:R-:W-:-:S04]  /*9010*/  SHF.R.U32.HI R3, RZ, 0x18, R0 ;  /* 0x00000018ff037819 */ /* 0x000fc80000011600 */
[----:B------:R-:W-:-:S04]  /*9020*/  LOP3.LUT R2, R2, R3, RZ, 0xfc, !PT ;  /* 0x0000000302027212 */ /* 0x000fc800078efcff */
[----:B------:R-:W-:Y:S02]  /*9030*/  PRMT R0, R2, 0x7610, R0 ;  /* 0x0000761002007816 */ /* 0x000fe40000000000 */
.L_x_11277:
[----:B------:R-:W-:Y:S05]  /*9040*/  BSYNC B0 ;  /* 0x0000000000007941 */ /* 0x000fea0003800000 */
.L_x_11276:
[----:B------:R0:W-:Y:S01]  /*9050*/  STG.E.U8 [R8.64], R0 ;  /* 0x0000000008007986 */ /* 0x0001e2000c101124 */
[----:B------:R-:W-:Y:S01]  /*9060*/  IMAD.MOV.U32 R2, RZ, RZ, R19 ;  /* 0x000000ffff027224 */ /* 0x000fe200078e0013 */
[----:B------:R-:W-:Y:S05]  /*9070*/  BRA `(.L_x_11251) ;  /* 0x0000050000007947 */ /* 0x000fea0003800000 */
.L_x_11274:
        /* <DEDUP_REMOVED lines=19> */
.L_x_11281:
[----:B------:R-:W-:-:S04]  /*91b0*/  LOP3.LUT R0, R7, 0x80000000, RZ, 0xc0, !PT ;  /* 0x8000000007007812 */ /* 0x000fc800078ec0ff */
[----:B------:R-:W-:-:S04]  /*91c0*/  SHF.R.U32.HI R3, RZ, 0x18, R0 ;  /* 0x00000018ff037819 */ /* 0x000fc80000011600 */
[----:B------:R-:W-:-:S04]  /*91d0*/  LOP3.LUT R2, R2, R3, RZ, 0xfc, !PT ;  /* 0x0000000302027212 */ /* 0x000fc800078efcff */
[----:B------:R-:W-:Y:S02]  /*91e0*/  PRMT R0, R2, 0x7610, R0 ;  /* 0x0000761002007816 */ /* 0x000fe40000000000 */
.L_x_11280:
[----:B------:R-:W-:Y:S05]  /*91f0*/  BSYNC B0 ;  /* 0x0000000000007941 */ /* 0x000fea0003800000 */
.L_x_11279:
[----:B------:R0:W-:Y:S01]  /*9200*/  STG.E.U8 [R8.64], R0 ;  /* 0x0000000008007986 */ /* 0x0001e2000c101124 */
[----:B------:R-:W-:Y:S01]  /*9210*/  IMAD.MOV.U32 R2, RZ, RZ, R19 ;  /* 0x000000ffff027224 */ /* 0x000fe200078e0013 */
[----:B------:R-:W-:Y:S05]  /*9220*/  BRA `(.L_x_11251) ;  /* 0x0000035000007947 */ /* 0x000fea0003800000 */
.L_x_11273:
        /* <DEDUP_REMOVED lines=25> */
.L_x_11256:
        /* <DEDUP_REMOVED lines=21> */
.L_x_11283:
[----:B------:R-:W0:Y:S01]  /*9510*/  F2I.U64.F64.TRUNC R4, R4 ;  /* 0x0000000400047311 */ /* 0x000e22000030d800 */
[----:B------:R-:W-:Y:S01]  /*9520*/  IMAD.MOV.U32 R2, RZ, RZ, R19 ;  /* 0x000000ffff027224 */ /* 0x000fe200078e0013 */
[----:B0-----:R0:W-:Y:S01]  /*9530*/  STG.E.64 [R8.64], R4 ;  /* 0x0000000408007986 */ /* 0x0011e2000c101b24 */
[----:B------:R-:W-:Y:S05]  /*9540*/  BRA `(.L_x_11251) ;  /* 0x0000003000007947 */ /* 0x000fea0003800000 */
.L_x_11282:
[----:B------:R-:W0:Y:S01]  /*9550*/  F2I.U32.F64.TRUNC R5, R4 ;  /* 0x0000000400057311 */ /* 0x000e22000030d000 */
[----:B------:R-:W-:Y:S01]  /*9560*/  IMAD.MOV.U32 R2, RZ, RZ, R19 ;  /* 0x000000ffff027224 */ /* 0x000fe200078e0013 */
[----:B0-----:R0:W-:Y:S06]  /*9570*/  STG.E [R8.64], R5 ;  /* 0x0000000508007986 */ /* 0x0011ec000c101924 */
.L_x_11251:
[----:B012-4-:R-:W-:Y:S05]  /*9580*/  BSYNC B6 ;  /* 0x0000000000067941 */ /* 0x017fea0003800000 */
.L_x_11250:
        /* <DEDUP_REMOVED lines=22> */
.L_x_11289:
[----:B------:R-:W0:Y:S02]  /*96f0*/  F2I.S64.F64.TRUNC R28, R28 ;  /* 0x0000001c001c7311 */ /* 0x000e24000030d900 */
[----:B0-----:R-:W-:-:S05]  /*9700*/  IMAD.MOV.U32 R3, RZ, RZ, R28 ;  /* 0x000000ffff037224 */ /* 0x001fca00078e001c */
[----:B------:R0:W-:Y:S01]  /*9710*/  STG.E.U8 [R4.64], R3 ;  /* 0x0000000304007986 */ /* 0x0001e2000c101124 */
[----:B------:R-:W-:Y:S05]  /*9720*/  BRA `(.L_x_11291) ;  /* 0x00000eb000007947 */ /* 0x000fea0003800000 */
.L_x_11288:
        /* <DEDUP_REMOVED lines=9> */
.L_x_11293:
[----:B------:R-:W0:Y:S02]  /*97c0*/  F2I.F64.TRUNC R29, R28 ;  /* 0x0000001c001d7311 */ /* 0x000e24000030d100 */
[----:B0-----:R0:W-:Y:S01]  /*97d0*/  STG.E [R4.64], R29 ;  /* 0x0000001d04007986 */ /* 0x0011e2000c101924 */
[----:B------:R-:W-:Y:S05]  /*97e0*/  BRA `(.L_x_11291) ;  /* 0x00000df000007947 */ /* 0x000fea0003800000 */
.L_x_11292:
[----:B------:R-:W0:Y:S02]  /*97f0*/  F2I.F64.TRUNC R29, R28 ;  /* 0x0000001c001d7311 */ /* 0x000e24000030d100 */
[----:B0-----:R0:W-:Y:S01]  /*9800*/  STG.E.U16 [R4.64], R29 ;  /* 0x0000001d04007986 */ /* 0x0011e2000c101524 */
[----:B------:R-:W-:Y:S05]  /*9810*/  BRA `(.L_x_11291) ;  /* 0x00000dc000007947 */ /* 0x000fea0003800000 */
.L_x_11287:
        /* <DEDUP_REMOVED lines=11> */
.L_x_11295:
[----:B------:R-:W0:Y:S01]  /*98d0*/  F2F.F32.F64 R0, R28 ;  /* 0x0000001c00007310 */ /* 0x000e220000301000 */
[----:B------:R-:W0:-:S14]  /*98e0*/  DSETP.GEU.AND P0, PT, |R28|, c[0x2][0x0], PT ;  /* 0x008000001c00762a */ /* 0x000e1c0003f0e200 */
[----:B0-----:R-:W-:-:S05]  /*98f0*/  @!P0 FMUL R0, R0, 1.175494350822287508e-38 ;  /* 0x0080000000008820 */ /* 0x001fca0000400000 */
[----:B------:R-:W-:-:S05]  /*9900*/  F2FP.PACK_AB R0, RZ, R0 ;  /* 0x00000000ff00723e */ /* 0x000fca00000000ff */
[----:B------:R0:W-:Y:S01]  /*9910*/  STG.E.U16 [R4.64], R0 ;  /* 0x0000000004007986 */ /* 0x0001e2000c101524 */
[----:B------:R-:W-:Y:S05]  /*9920*/  BRA `(.L_x_11291) ;  /* 0x00000cb000007947 */ /* 0x000fea0003800000 */
.L_x_11294:
        /* <DEDUP_REMOVED lines=12> */
.L_x_11297:
[----:B------:R-:W0:Y:S01]  /*99f0*/  F2F.F32.F64 R0, R28 ;  /* 0x0000001c00007310 */ /* 0x000e220000301000 */
[----:B------:R-:W0:-:S14]  /*9a00*/  DSETP.GEU.AND P0, PT, |R28|, c[0x2][0x0], PT ;  /* 0x008000001c00762a */ /* 0x000e1c0003f0e200 */
[----:B0-----:R-:W-:-:S05]  /*9a10*/  @!P0 FMUL R0, R0, 1.175494350822287508e-38 ;  /* 0x0080000000008820 */ /* 0x001fca0000400000 */
[----:B------:R-:W-:-:S04]  /*9a20*/  F2FP.PACK_AB R3, RZ, R0 ;  /* 0x00000000ff03723e */ /* 0x000fc800000000ff */
[----:B------:R-:W-:-:S05]  /*9a30*/  PRMT R3, R3, 0x5410, RZ ;  /* 0x0000541003037816 */ /* 0x000fca00000000ff */
[----:B------:R0:W-:Y:S01]  /*9a40*/  STG.E [R4.64], R3 ;  /* 0x0000000304007986 */ /* 0x0001e2000c101924 */
[----:B------:R-:W-:Y:S05]  /*9a50*/  BRA `(.L_x_11291) ;  /* 0x00000b8000007947 */ /* 0x000fea0003800000 */
.L_x_11296:
[----:B------:R0:W-:Y:S01]  /*9a60*/  STG.E.64 [R4.64], R28 ;  /* 0x0000001c04007986 */ /* 0x0001e2000c101b24 */
[----:B------:R-:W-:Y:S05]  /*9a70*/  BRA `(.L_x_11291) ;  /* 0x00000b6000007947 */ /* 0x000fea0003800000 */
.L_x_11286:
        /* <DEDUP_REMOVED lines=12> */
.L_x_11300:
[----:B------:R-:W-:-:S05]  /*9b40*/  CS2R R30, SRZ ;  /* 0x00000000001e7805 */ /* 0x000fca000001ff00 */
[----:B------:R0:W-:Y:S01]  /*9b50*/  STG.E.128 [R4.64], R28 ;  /* 0x0000001c04007986 */ /* 0x0001e2000c101d24 */
[----:B------:R-:W-:Y:S05]  /*9b60*/  BRA `(.L_x_11291) ;  /* 0x00000a7000007947 */ /* 0x000fea0003800000 */
.L_x_11299:
        /* <DEDUP_REMOVED lines=23> */
.L_x_11304:
[----:B------:R-:W-:Y:S05]  /*9ce0*/  BSYNC B0 ;  /* 0x0000000000007941 */ /* 0x000fea0003800000 */
.L_x_11303:
[----:B------:R-:W-:-:S05]  /*9cf0*/  LOP3.LUT R7, R0, R7, RZ, 0xfc, !PT ;  /* 0x0000000700077212 */ /* 0x000fca00078efcff */
[----:B------:R0:W-:Y:S01]  /*9d00*/  STG.E.U8 [R4.64], R7 ;  /* 0x0000000704007986 */ /* 0x0001e2000c101124 */
[----:B------:R-:W-:Y:S05]  /*9d10*/  BRA `(.L_x_11291) ;  /* 0x000008c000007947 */ /* 0x000fea0003800000 */
.L_x_11302:
        /* <DEDUP_REMOVED lines=15> */
.L_x_11306:
[----:B------:R-:W-:Y:S01]  /*9e10*/  IMAD.MOV.U32 R0, RZ, RZ, 0x7f ;  /* 0x0000007fff007424 */ /* 0x000fe200078e00ff */
[----:B------:R-:W-:-:S04]  /*9e20*/  ISETP.GT.U32.AND P0, PT, R3, 0x7f800000, PT ;  /* 0x7f8000000300780c */ /* 0x000fc80003f04070 */
[----:B------:R-:W-:-:S04]  /*9e30*/  SEL R0, R0, 0x7c, P0 ;  /* 0x0000007c00007807 */ /* 0x000fc80000000000 */
.L_x_11307:
[----:B------:R-:W-:Y:S05]  /*9e40*/  BSYNC B0 ;  /* 0x0000000000007941 */ /* 0x000fea0003800000 */
.L_x_11305:
[----:B------:R-:W-:-:S04]  /*9e50*/  LOP3.LUT R3, R7, 0x80000000, RZ, 0xc0, !PT ;  /* 0x8000000007037812 */ /* 0x000fc800078ec0ff */
[----:B------:R-:W-:-:S04]  /*9e60*/  SHF.R.U32.HI R3, RZ, 0x18, R3 ;  /* 0x00000018ff037819 */ /* 0x000fc80000011603 */
[----:B------:R-:W-:-:S05]  /*9e70*/  LOP3.LUT R3, R0, R3, RZ, 0xfc, !PT ;  /* 0x0000000300037212 */ /* 0x000fca00078efcff */
[----:B------:R0:W-:Y:S01]  /*9e80*/  STG.E.U8 [R4.64], R3 ;  /* 0x0000000304007986 */ /* 0x0001e2000c101124 */
[----:B------:R-:W-:Y:S05]  /*9e90*/  BRA `(.L_x_11291) ;  /* 0x0000074000007947 */ /* 0x000fea0003800000 */
.L_x_11301:
[----:B------:R-:W0:Y:S01]  /*9ea0*/  F2F.F32.F64 R0, R28 ;  /* 0x0000001c00007310 */ /* 0x000e220000301000 */
[----:B------:R-:W0:-:S14]  /*9eb0*/  DSETP.GEU.AND P0, PT, |R28|, c[0x2][0x0], PT ;  /* 0x008000001c00762a */ /* 0x000e1c0003f0e200 */
[----:B0-----:R-:W-:-:S05]  /*9ec0*/  @!P0 FMUL R0, R0, 1.175494350822287508e-38 ;  /* 0x0080000000008820 */ /* 0x001fca0000400000 */
[----:B------:R-:W-:-:S05]  /*9ed0*/  F2FP.BF16.PACK_AB R0, RZ, R0 ;  /* 0x00000000ff00723e */ /* 0x000fca00000010ff */
[----:B------:R0:W-:Y:S01]  /*9ee0*/  STG.E.U16 [R4.64], R0 ;  /* 0x0000000004007986 */ /* 0x0001e2000c101524 */
[----:B------:R-:W-:Y:S05]  /*9ef0*/  BRA `(.L_x_11291) ;  /* 0x000006e000007947 */ /* 0x000fea0003800000 */
.L_x_11298:
        /* <DEDUP_REMOVED lines=11> */
.L_x_11310:
        /* <DEDUP_REMOVED lines=19> */
.L_x_11313:
[----:B------:R-:W-:-:S04]  /*a0e0*/  LOP3.LUT R0, R7, 0x80000000, RZ, 0xc0, !PT ;  /* 0x8000000007007812 */ /* 0x000fc800078ec0ff */
[----:B------:R-:W-:-:S04]  /*a0f0*/  SHF.R.U32.HI R0, RZ, 0x18, R0 ;  /* 0x00000018ff007819 */ /* 0x000fc80000011600 */
[----:B------:R-:W-:Y:S02]  /*a100*/  LOP3.LUT R0, R3, R0, RZ, 0xfc, !PT ;  /* 0x0000000003007212 */ /* 0x000fe400078efcff */
.L_x_11312:
[----:B------:R-:W-:Y:S05]  /*a110*/  BSYNC B0 ;  /* 0x0000000000007941 */ /* 0x000fea0003800000 */
.L_x_11311:
[----:B------:R0:W-:Y:S01]  /*a120*/  STG.E.U8 [R4.64], R0 ;  /* 0x0000000004007986 */ /* 0x0001e2000c101124 */
[----:B------:R-:W-:Y:S05]  /*a130*/  BRA `(.L_x_11291) ;  /* 0x000004a000007947 */ /* 0x000fea0003800000 */
.L_x_11309:
        /* <DEDUP_REMOVED lines=19> */
.L_x_11316:
[----:B------:R-:W-:-:S04]  /*a270*/  LOP3.LUT R0, R7, 0x80000000, RZ, 0xc0, !PT ;  /* 0x8000000007007812 */ /* 0x000fc800078ec0ff */
[----:B------:R-:W-:-:S04]  /*a280*/  SHF.R.U32.HI R0, RZ, 0x18, R0 ;  /* 0x00000018ff007819 */ /* 0x000fc80000011600 */
[----:B------:R-:W-:Y:S02]  /*a290*/  LOP3.LUT R0, R3, R0, RZ, 0xfc, !PT ;  /* 0x0000000003007212 */ /* 0x000fe400078efcff */
.L_x_11315:
[----:B------:R-:W-:Y:S05]  /*a2a0*/  BSYNC B0 ;  /* 0x0000000000007941 */ /* 0x000fea0003800000 */
.L_x_11314:
[----:B------:R0:W-:Y:S01]  /*a2b0*/  STG.E.U8 [R4.64], R0 ;  /* 0x0000000004007986 */ /* 0x0001e2000c101124 */
[----:B------:R-:W-:Y:S05]  /*a2c0*/  BRA `(.L_x_11291) ;  /* 0x0000031000007947 */ /* 0x000fea0003800000 */
.L_x_11308:
        /* <DEDUP_REMOVED lines=24> */
.L_x_11290:
        /* <DEDUP_REMOVED lines=20> */
.L_x_11318:
[----:B------:R-:W0:Y:S02]  /*a590*/  F2I.U64.F64.TRUNC R28, R28 ;  /* 0x0000001c001c7311 */ /* 0x000e24000030d800 */
[----:B0-----:R0:W-:Y:S01]  /*a5a0*/  STG.E.64 [R4.64], R28 ;  /* 0x0000001c04007986 */ /* 0x0011e2000c101b24 */
[----:B------:R-:W-:Y:S05]  /*a5b0*/  BRA `(.L_x_11291) ;  /* 0x0000002000007947 */ /* 0x000fea0003800000 */
.L_x_11317:
[----:B------:R-:W0:Y:S02]  /*a5c0*/  F2I.U32.F64.TRUNC R29, R28 ;  /* 0x0000001c001d7311 */ /* 0x000e24000030d000 */
[----:B0-----:R0:W-:Y:S02]  /*a5d0*/  STG.E [R4.64], R29 ;  /* 0x0000001d04007986 */ /* 0x0011e4000c101924 */
.L_x_11291:
        /* <DEDUP_REMOVED lines=22> */
.L_x_11322:
[----:B------:R-:W0:Y:S02]  /*a740*/  F2I.S64.F64.TRUNC R24, R24 ;  /* 0x0000001800187311 */ /* 0x000e24000030d900 */
[----:B0-----:R-:W-:-:S05]  /*a750*/  IMAD.MOV.U32 R3, RZ, RZ, R24 ;  /* 0x000000ffff037224 */ /* 0x001fca00078e0018 */
[----:B------:R0:W-:Y:S01]  /*a760*/  STG.E.U8 [R4.64], R3 ;  /* 0x0000000304007986 */ /* 0x0001e2000c101124 */
[----:B------:R-:W-:Y:S05]  /*a770*/  BRA `(.L_x_11324) ;  /* 0x00000eb000007947 */ /* 0x000fea0003800000 */
.L_x_11321:
        /* <DEDUP_REMOVED lines=9> */
.L_x_11326:
[----:B------:R-:W0:Y:S02]  /*a810*/  F2I.F64.TRUNC R25, R24 ;  /* 0x0000001800197311 */ /* 0x000e24000030d100 */
[----:B0-----:R0:W-:Y:S01]  /*a820*/  STG.E [R4.64], R25 ;  /* 0x0000001904007986 */ /* 0x0011e2000c101924 */
[----:B------:R-:W-:Y:S05]  /*a830*/  BRA `(.L_x_11324) ;  /* 0x00000df000007947 */ /* 0x000fea0003800000 */
.L_x_11325:
[----:B------:R-:W0:Y:S02]  /*a840*/  F2I.F64.TRUNC R25, R24 ;  /* 0x0000001800197311 */ /* 0x000e24000030d100 */
[----:B0-----:R0:W-:Y:S01]  /*a850*/  STG.E.U16 [R4.64], R25 ;  /* 0x0000001904007986 */ /* 0x0011e2000c101524 */
[----:B------:R-:W-:Y:S05]  /*a860*/  BRA `(.L_x_11324) ;  /* 0x00000dc000007947 */ /* 0x000fea0003800000 */
.L_x_11320:
        /* <DEDUP_REMOVED lines=11> */
.L_x_11328:
[----:B------:R-:W0:Y:S01]  /*a920*/  F2F.F32.F64 R0, R24 ;  /* 0x0000001800007310 */ /* 0x000e220000301000 */
[----:B------:R-:W0:-:S14]  /*a930*/  DSETP.GEU.AND P0, PT, |R24|, c[0x2][0x0], PT ;  /* 0x008000001800762a */ /* 0x000e1c0003f0e200 */
[----:B0-----:R-:W-:-:S05]  /*a940*/  @!P0 FMUL R0, R0, 1.175494350822287508e-38 ;  /* 0x0080000000008820 */ /* 0x001fca0000400000 */
[----:B------:R-:W-:-:S05]  /*a950*/  F2FP.PACK_AB R0, RZ, R0 ;  /* 0x00000000ff00723e */ /* 0x000fca00000000ff */
[----:B------:R0:W-:Y:S01]  /*a960*/  STG.E.U16 [R4.64], R0 ;  /* 0x0000000004007986 */ /* 0x0001e2000c101524 */
[----:B------:R-:W-:Y:S05]  /*a970*/  BRA `(.L_x_11324) ;  /* 0x00000cb000007947 */ /* 0x000fea0003800000 */
.L_x_11327:
        /* <DEDUP_REMOVED lines=12> */
.L_x_11330:
[----:B------:R-:W0:Y:S01]  /*aa40*/  F2F.F32.F64 R0, R24 ;  /* 0x0000001800007310 */ /* 0x000e220000301000 */
[----:B------:R-:W0:-:S14]  /*aa50*/  DSETP.GEU.AND P0, PT, |R24|, c[0x2][0x0], PT ;  /* 0x008000001800762a */ /* 0x000e1c0003f0e200 */
[----:B0-----:R-:W-:-:S05]  /*aa60*/  @!P0 FMUL R0, R0, 1.175494350822287508e-38 ;  /* 0x0080000000008820 */ /* 0x001fca0000400000 */
[----:B------:R-:W-:-:S04]  /*aa70*/  F2FP.PACK_AB R3, RZ, R0 ;  /* 0x00000000ff03723e */ /* 0x000fc800000000ff */
[----:B------:R-:W-:-:S05]  /*aa80*/  PRMT R3, R3, 0x5410, RZ ;  /* 0x0000541003037816 */ /* 0x000fca00000000ff */
[----:B------:R0:W-:Y:S01]  /*aa90*/  STG.E [R4.64], R3 ;  /* 0x0000000304007986 */ /* 0x0001e2000c101924 */
[----:B------:R-:W-:Y:S05]  /*aaa0*/  BRA `(.L_x_11324) ;  /* 0x00000b8000007947 */ /* 0x000fea0003800000 */
.L_x_11329:
[----:B------:R0:W-:Y:S01]  /*aab0*/  STG.E.64 [R4.64], R24 ;  /* 0x0000001804007986 */ /* 0x0001e2000c101b24 */
[----:B------:R-:W-:Y:S05]  /*aac0*/  BRA `(.L_x_11324) ;  /* 0x00000b6000007947 */ /* 0x000fea0003800000 */
.L_x_11319:
        /* <DEDUP_REMOVED lines=12> */
.L_x_11333:
[----:B------:R-:W-:-:S05]  /*ab90*/  CS2R R26, SRZ ;  /* 0x00000000001a7805 */ /* 0x000fca000001ff00 */
[----:B------:R0:W-:Y:S01]  /*aba0*/  STG.E.128 [R4.64], R24 ;  /* 0x0000001804007986 */ /* 0x0001e2000c101d24 */
[----:B------:R-:W-:Y:S05]  /*abb0*/  BRA `(.L_x_11324) ;  /* 0x00000a7000007947 */ /* 0x000fea0003800000 */
.L_x_11332:
        /* <DEDUP_REMOVED lines=23> */
.L_x_11337:
[----:B------:R-:W-:Y:S05]  /*ad30*/  BSYNC B0 ;  /* 0x0000000000007941 */ /* 0x000fea0003800000 */
.L_x_11336:
[----:B------:R-:W-:-:S05]  /*ad40*/  LOP3.LUT R7, R0, R7, RZ, 0xfc, !PT ;  /* 0x0000000700077212 */ /* 0x000fca00078efcff */
[----:B------:R0:W-:Y:S01]  /*ad50*/  STG.E.U8 [R4.64], R7 ;  /* 0x0000000704007986 */ /* 0x0001e2000c101124 */
[----:B------:R-:W-:Y:S05]  /*ad60*/  BRA `(.L_x_11324) ;  /* 0x000008c000007947 */ /* 0x000fea0003800000 */
.L_x_11335:
        /* <DEDUP_REMOVED lines=15> */
.L_x_11339:
[----:B------:R-:W-:Y:S01]  /*ae60*/  IMAD.MOV.U32 R0, RZ, RZ, 0x7f ;  /* 0x0000007fff007424 */ /* 0x000fe200078e00ff */
[----:B------:R-:W-:-:S04]  /*ae70*/  ISETP.GT.U32.AND P0, PT, R3, 0x7f800000, PT ;  /* 0x7f8000000300780c */ /* 0x000fc80003f04070 */
[----:B------:R-:W-:-:S04]  /*ae80*/  SEL R0, R0, 0x7c, P0 ;  /* 0x0000007c00007807 */ /* 0x000fc80000000000 */
.L_x_11340:
[----:B------:R-:W-:Y:S05]  /*ae90*/  BSYNC B0 ;  /* 0x0000000000007941 */ /* 0x000fea0003800000 */
.L_x_11338:
[----:B------:R-:W-:-:S04]  /*aea0*/  LOP3.LUT R3, R7, 0x80000000, RZ, 0xc0, !PT ;  /* 0x8000000007037812 */ /* 0x000fc800078ec0ff */
[----:B------:R-:W-:-:S04]  /*aeb0*/  SHF.R.U32.HI R3, RZ, 0x18, R3 ;  /* 0x00000018ff037819 */ /* 0x000fc80000011603 */
[----:B------:R-:W-:-:S05]  /*aec0*/  LOP3.LUT R3, R0, R3, RZ, 0xfc, !PT ;  /* 0x0000000300037212 */ /* 0x000fca00078efcff */
[----:B------:R0:W-:Y:S01]  /*aed0*/  STG.E.U8 [R4.64], R3 ;  /* 0x0000000304007986 */ /* 0x0001e2000c101124 */
[----:B------:R-:W-:Y:S05]  /*aee0*/  BRA `(.L_x_11324) ;  /* 0x0000074000007947 */ /* 0x000fea0003800000 */
.L_x_11334:
[----:B------:R-:W0:Y:S01]  /*aef0*/  F2F.F32.F64 R0, R24 ;  /* 0x0000001800007310 */ /* 0x000e220000301000 */
[----:B------:R-:W0:-:S14]  /*af00*/  DSETP.GEU.AND P0, PT, |R24|, c[0x2][0x0], PT ;  /* 0x008000001800762a */ /* 0x000e1c0003f0e200 */
[----:B0-----:R-:W-:-:S05]  /*af10*/  @!P0 FMUL R0, R0, 1.175494350822287508e-38 ;  /* 0x0080000000008820 */ /* 0x001fca0000400000 */
[----:B------:R-:W-:-:S05]  /*af20*/  F2FP.BF16.PACK_AB R0, RZ, R0 ;  /* 0x00000000ff00723e */ /* 0x000fca00000010ff */
[----:B------:R0:W-:Y:S01]  /*af30*/  STG.E.U16 [R4.64], R0 ;  /* 0x0000000004007986 */ /* 0x0001e2000c101524 */
[----:B------:R-:W-:Y:S05]  /*af40*/  BRA `(.L_x_11324) ;  /* 0x000006e000007947 */ /* 0x000fea0003800000 */
.L_x_11331:
        /* <DEDUP_REMOVED lines=11> */
.L_x_11343:
        /* <DEDUP_REMOVED lines=19> */
.L_x_11346:
[----:B------:R-:W-:-:S04]  /*b130*/  LOP3.LUT R0, R7, 0x80000000, RZ, 0xc0, !PT ;  /* 0x8000000007007812 */ /* 0x000fc800078ec0ff */
[----:B------:R-:W-:-:S04]  /*b140*/  SHF.R.U32.HI R0, RZ, 0x18, R0 ;  /* 0x00000018ff007819 */ /* 0x000fc80000011600 */
[----:B------:R-:W-:Y:S02]  /*b150*/  LOP3.LUT R0, R3, R0, RZ, 0xfc, !PT ;  /* 0x0000000003007212 */ /* 0x000fe400078efcff */
.L_x_11345:
[----:B------:R-:W-:Y:S05]  /*b160*/  BSYNC B0 ;  /* 0x0000000000007941 */ /* 0x000fea0003800000 */
.L_x_11344:
[----:B------:R0:W-:Y:S01]  /*b170*/  STG.E.U8 [R4.64], R0 ;  /* 0x0000000004007986 */ /* 0x0001e2000c101124 */
[----:B------:R-:W-:Y:S05]  /*b180*/  BRA `(.L_x_11324) ;  /* 0x000004a000007947 */ /* 0x000fea0003800000 */
.L_x_11342:
        /* <DEDUP_REMOVED lines=19> */
.L_x_11349:
[----:B------:R-:W-:-:S04]  /*b2c0*/  LOP3.LUT R0, R7, 0x80000000, RZ, 0xc0, !PT ;  /* 0x8000000007007812 */ /* 0x000fc800078ec0ff */
[----:B------:R-:W-:-:S04]  /*b2d0*/  SHF.R.U32.HI R0, RZ, 0x18, R0 ;  /* 0x00000018ff007819 */ /* 0x000fc80000011600 */
[----:B------:R-:W-:Y:S02]  /*b2e0*/  LOP3.LUT R0, R3, R0, RZ, 0xfc, !PT ;  /* 0x0000000003007212 */ /* 0x000fe400078efcff */
.L_x_11348:
[----:B------:R-:W-:Y:S05]  /*b2f0*/  BSYNC B0 ;  /* 0x0000000000007941 */ /* 0x000fea0003800000 */
.L_x_11347:
[----:B------:R0:W-:Y:S01]  /*b300*/  STG.E.U8 [R4.64], R0 ;  /* 0x0000000004007986 */ /* 0x0001e2000c101124 */
[----:B------:R-:W-:Y:S05]  /*b310*/  BRA `(.L_x_11324) ;  /* 0x0000031000007947 */ /* 0x000fea0003800000 */
.L_x_11341:
        /* <DEDUP_REMOVED lines=24> */
.L_x_11323:
        /* <DEDUP_REMOVED lines=20> */
.L_x_11351:
[----:B------:R-:W0:Y:S02]  /*b5e0*/  F2I.U64.F64.TRUNC R24, R24 ;  /* 0x0000001800187311 */ /* 0x000e24000030d800 */
[----:B0-----:R0:W-:Y:S01]  /*b5f0*/  STG.E.64 [R4.64], R24 ;  /* 0x0000001804007986 */ /* 0x0011e2000c101b24 */
[----:B------:R-:W-:Y:S05]  /*b600*/  BRA `(.L_x_11324) ;  /* 0x0000002000007947 */ /* 0x000fea0003800000 */
.L_x_11350:
[----:B------:R-:W0:Y:S02]  /*b610*/  F2I.U32.F64.TRUNC R25, R24 ;  /* 0x0000001800197311 */ /* 0x000e24000030d000 */
[----:B0-----:R0:W-:Y:S02]  /*b620*/  STG.E [R4.64], R25 ;  /* 0x0000001904007986 */ /* 0x0011e4000c101924 */
.L_x_11324:
[----:B------:R-:W-:Y:S02]  /*b630*/  IADD3 R2, R2, 0x80, RZ ;  /* 0x0000008002027810 */ /* 0x000fe40007ffe0ff */
.L_x_11285:
[----:B------:R-:W-:Y:S05]  /*b640*/  BSYNC B6 ;  /* 0x0000000000067941 */ /* 0x000fea0003800000 */
.L_x_11284:
        /* <DEDUP_REMOVED lines=20> */
.L_x_11355:
[----:B------:R-:W0:Y:S02]  /*b790*/  F2I.S64.F64.TRUNC R16, R16 ;  /* 0x0000001000107311 */ /* 0x000e24000030d900 */
[----:B0-----:R-:W-:-:S05]  /*b7a0*/  IMAD.MOV.U32 R5, RZ, RZ, R16 ;  /* 0x000000ffff057224 */ /* 0x001fca00078e0010 */
[----:B------:R-:W-:Y:S01]  /*b7b0*/  STG.E.U8 [R2.64], R5 ;  /* 0x0000000502007986 */ /* 0x000fe2000c101124 */
[----:B------:R-:W-:Y:S05]  /*b7c0*/  EXIT ;  /* 0x000000000000794d */ /* 0x000fea0003800000 */
.L_x_11354:
        /* <DEDUP_REMOVED lines=9> */
.L_x_11358:
[----:B------:R-:W0:Y:S02]  /*b860*/  F2I.F64.TRUNC R17, R16 ;  /* 0x0000001000117311 */ /* 0x000e24000030d100 */
[----:B0-----:R-:W-:Y:S01]  /*b870*/  STG.E [R2.64], R17 ;  /* 0x0000001102007986 */ /* 0x001fe2000c101924 */
[----:B------:R-:W-:Y:S05]  /*b880*/  EXIT ;  /* 0x000000000000794d */ /* 0x000fea0003800000 */
.L_x_11357:
[----:B------:R-:W0:Y:S02]  /*b890*/  F2I.F64.TRUNC R17, R16 ;  /* 0x0000001000117311 */ /* 0x000e24000030d100 */
[----:B0-----:R-:W-:Y:S01]  /*b8a0*/  STG.E.U16 [R2.64], R17 ;  /* 0x0000001102007986 */ /* 0x001fe2000c101524 */
[----:B------:R-:W-:Y:S05]  /*b8b0*/  EXIT ;  /* 0x000000000000794d */ /* 0x000fea0003800000 */
.L_x_11353:
        /* <DEDUP_REMOVED lines=11> */
.L_x_11360:
[----:B------:R-:W0:Y:S01]  /*b970*/  F2F.F32.F64 R0, R16 ;  /* 0x0000001000007310 */ /* 0x000e220000301000 */
[----:B------:R-:W0:-:S14]  /*b980*/  DSETP.GEU.AND P0, PT, |R16|, c[0x2][0x0], PT ;  /* 0x008000001000762a */ /* 0x000e1c0003f0e200 */
[----:B0-----:R-:W-:-:S05]  /*b990*/  @!P0 FMUL R0, R0, 1.175494350822287508e-38 ;  /* 0x0080000000008820 */ /* 0x001fca0000400000 */
[----:B------:R-:W-:-:S05]  /*b9a0*/  F2FP.PACK_AB R0, RZ, R0 ;  /* 0x00000000ff00723e */ /* 0x000fca00000000ff */
[----:B------:R-:W-:Y:S01]  /*b9b0*/  STG.E.U16 [R2.64], R0 ;  /* 0x0000000002007986 */ /* 0x000fe2000c101524 */
[----:B------:R-:W-:Y:S05]  /*b9c0*/  EXIT ;  /* 0x000000000000794d */ /* 0x000fea0003800000 */
.L_x_11359:
        /* <DEDUP_REMOVED lines=12> */
.L_x_11362:
[----:B------:R-:W0:Y:S01]  /*ba90*/  F2F.F32.F64 R0, R16 ;  /* 0x0000001000007310 */ /* 0x000e220000301000 */
[----:B------:R-:W0:-:S14]  /*baa0*/  DSETP.GEU.AND P0, PT, |R16|, c[0x2][0x0], PT ;  /* 0x008000001000762a */ /* 0x000e1c0003f0e200 */
[----:B0-----:R-:W-:-:S05]  /*bab0*/  @!P0 FMUL R0, R0, 1.175494350822287508e-38 ;  /* 0x0080000000008820 */ /* 0x001fca0000400000 */
[----:B------:R-:W-:-:S04]  /*bac0*/  F2FP.PACK_AB R5, RZ, R0 ;  /* 0x00000000ff05723e */ /* 0x000fc800000000ff */
[----:B------:R-:W-:-:S05]  /*bad0*/  PRMT R5, R5, 0x5410, RZ ;  /* 0x0000541005057816 */ /* 0x000fca00000000ff */
[----:B------:R-:W-:Y:S01]  /*bae0*/  STG.E [R2.64], R5 ;  /* 0x0000000502007986 */ /* 0x000fe2000c101924 */
[----:B------:R-:W-:Y:S05]  /*baf0*/  EXIT ;  /* 0x000000000000794d */ /* 0x000fea0003800000 */
.L_x_11361:
[----:B------:R-:W-:Y:S01]  /*bb00*/  STG.E.64 [R2.64], R16 ;  /* 0x0000001002007986 */ /* 0x000fe2000c101b24 */
[----:B------:R-:W-:Y:S05]  /*bb10*/  EXIT ;  /* 0x000000000000794d */ /* 0x000fea0003800000 */
.L_x_11352:
        /* <DEDUP_REMOVED lines=12> */
.L_x_11365:
[----:B------:R-:W-:-:S05]  /*bbe0*/  CS2R R18, SRZ ;  /* 0x0000000000127805 */ /* 0x000fca000001ff00 */
[----:B------:R-:W-:Y:S01]  /*bbf0*/  STG.E.128 [R2.64], R16 ;  /* 0x0000001002007986 */ /* 0x000fe2000c101d24 */
[----:B------:R-:W-:Y:S05]  /*bc00*/  EXIT ;  /* 0x000000000000794d */ /* 0x000fea0003800000 */
.L_x_11364:
        /* <DEDUP_REMOVED lines=23> */
.L_x_11369:
[----:B------:R-:W-:Y:S05]  /*bd80*/  BSYNC B0 ;  /* 0x0000000000007941 */ /* 0x000fea0003800000 */
.L_x_11368:
[----:B------:R-:W-:-:S05]  /*bd90*/  LOP3.LUT R5, R0, R5, RZ, 0xfc, !PT ;  /* 0x0000000500057212 */ /* 0x000fca00078efcff */
[----:B------:R-:W-:Y:S01]  /*bda0*/  STG.E.U8 [R2.64], R5 ;  /* 0x0000000502007986 */ /* 0x000fe2000c101124 */
[----:B------:R-:W-:Y:S05]  /*bdb0*/  EXIT ;  /* 0x000000000000794d */ /* 0x000fea0003800000 */
.L_x_11367:
        /* <DEDUP_REMOVED lines=15> */
.L_x_11371:
[----:B------:R-:W-:Y:S01]  /*beb0*/  IMAD.MOV.U32 R0, RZ, RZ, 0x7f ;  /* 0x0000007fff007424 */ /* 0x000fe200078e00ff */
[----:B------:R-:W-:-:S04]  /*bec0*/  ISETP.GT.U32.AND P0, PT, R4, 0x7f800000, PT ;  /* 0x7f8000000400780c */ /* 0x000fc80003f04070 */
[----:B------:R-:W-:-:S04]  /*bed0*/  SEL R0, R0, 0x7c, P0 ;  /* 0x0000007c00007807 */ /* 0x000fc80000000000 */
.L_x_11372:
[----:B------:R-:W-:Y:S05]  /*bee0*/  BSYNC B0 ;  /* 0x0000000000007941 */ /* 0x000fea0003800000 */
.L_x_11370:
[----:B------:R-:W-:-:S04]  /*bef0*/  LOP3.LUT R4, R5, 0x80000000, RZ, 0xc0, !PT ;  /* 0x8000000005047812 */ /* 0x000fc800078ec0ff */
[----:B------:R-:W-:-:S04]  /*bf00*/  SHF.R.U32.HI R5, RZ, 0x18, R4 ;  /* 0x00000018ff057819 */ /* 0x000fc80000011604 */
[----:B------:R-:W-:-:S05]  /*bf10*/  LOP3.LUT R5, R0, R5, RZ, 0xfc, !PT ;  /* 0x0000000500057212 */ /* 0x000fca00078efcff */
[----:B------:R-:W-:Y:S01]  /*bf20*/  STG.E.U8 [R2.64], R5 ;  /* 0x0000000502007986 */ /* 0x000fe2000c101124 */
[----:B------:R-:W-:Y:S05]  /*bf30*/  EXIT ;  /* 0x000000000000794d */ /* 0x000fea0003800000 */
.L_x_11366:
[----:B------:R-:W0:Y:S01]  /*bf40*/  F2F.F32.F64 R0, R16 ;  /* 0x0000001000007310 */ /* 0x000e220000301000 */
[----:B------:R-:W0:-:S14]  /*bf50*/  DSETP.GEU.AND P0, PT, |R16|, c[0x2][0x0], PT ;  /* 0x008000001000762a */ /* 0x000e1c0003f0e200 */
[----:B0-----:R-:W-:-:S05]  /*bf60*/  @!P0 FMUL R0, R0, 1.175494350822287508e-38 ;  /* 0x0080000000008820 */ /* 0x001fca0000400000 */
[----:B------:R-:W-:-:S05]  /*bf70*/  F2FP.BF16.PACK_AB R0, RZ, R0 ;  /* 0x00000000ff00723e */ /* 0x000fca00000010ff */
[----:B------:R-:W-:Y:S01]  /*bf80*/  STG.E.U16 [R2.64], R0 ;  /* 0x0000000002007986 */ /* 0x000fe2000c101524 */
[----:B------:R-:W-:Y:S05]  /*bf90*/  EXIT ;  /* 0x000000000000794d */ /* 0x000fea0003800000 */
.L_x_11363:
        /* <DEDUP_REMOVED lines=11> */
.L_x_11375:
        /* <DEDUP_REMOVED lines=19> */
.L_x_11378:
[----:B------:R-:W-:-:S04]  /*c180*/  LOP3.LUT R0, R7, 0x80000000, RZ, 0xc0, !PT ;  /* 0x8000000007007812 */ /* 0x000fc800078ec0ff */
[----:B------:R-:W-:-:S04]  /*c190*/  SHF.R.U32.HI R5, RZ, 0x18, R0 ;  /* 0x00000018ff057819 */ /* 0x000fc80000011600 */
[----:B------:R-:W-:-:S04]  /*c1a0*/  LOP3.LUT R4, R4, R5, RZ, 0xfc, !PT ;  /* 0x0000000504047212 */ /* 0x000fc800078efcff */
[----:B------:R-:W-:Y:S02]  /*c1b0*/  PRMT R0, R4, 0x7610, R0 ;  /* 0x0000761004007816 */ /* 0x000fe40000000000 */
.L_x_11377:
[----:B------:R-:W-:Y:S05]  /*c1c0*/  BSYNC B0 ;  /* 0x0000000000007941 */ /* 0x000fea0003800000 */
.L_x_11376:
[----:B------:R-:W-:Y:S01]  /*c1d0*/  STG.E.U8 [R2.64], R0 ;  /* 0x0000000002007986 */ /* 0x000fe2000c101124 */
[----:B------:R-:W-:Y:S05]  /*c1e0*/  EXIT ;  /* 0x000000000000794d */ /* 0x000fea0003800000 */
.L_x_11374:
        /* <DEDUP_REMOVED lines=19> */
.L_x_11381:
[----:B------:R-:W-:-:S04]  /*c320*/  LOP3.LUT R0, R7, 0x80000000, RZ, 0xc0, !PT ;  /* 0x8000000007007812 */ /* 0x000fc800078ec0ff */
[----:B------:R-:W-:-:S04]  /*c330*/  SHF.R.U32.HI R5, RZ, 0x18, R0 ;  /* 0x00000018ff057819 */ /* 0x000fc80000011600 */
[----:B------:R-:W-:-:S04]  /*c340*/  LOP3.LUT R4, R4, R5, RZ, 0xfc, !PT ;  /* 0x0000000504047212 */ /* 0x000fc800078efcff */
[----:B------:R-:W-:Y:S02]  /*c350*/  PRMT R0, R4, 0x7610, R0 ;  /* 0x0000761004007816 */ /* 0x000fe40000000000 */
.L_x_11380:
[----:B------:R-:W-:Y:S05]  /*c360*/  BSYNC B0 ;  /* 0x0000000000007941 */ /* 0x000fea0003800000 */
.L_x_11379:
[----:B------:R-:W-:Y:S01]  /*c370*/  STG.E.U8 [R2.64], R0 ;  /* 0x0000000002007986 */ /* 0x000fe2000c101124 */
[----:B------:R-:W-:Y:S05]  /*c380*/  EXIT ;  /* 0x000000000000794d */ /* 0x000fea0003800000 */
.L_x_11373:
        /* <DEDUP_REMOVED lines=24> */
.L_x_11356:
        /* <DEDUP_REMOVED lines=20> */
.L_x_11383:
[----:B------:R-:W0:Y:S02]  /*c650*/  F2I.U64.F64.TRUNC R16, R16 ;  /* 0x0000001000107311 */ /* 0x000e24000030d800 */
[----:B0-----:R-:W-:Y:S01]  /*c660*/  STG.E.64 [R2.64], R16 ;  /* 0x0000001002007986 */ /* 0x001fe2000c101b24 */
[----:B------:R-:W-:Y:S05]  /*c670*/  EXIT ;  /* 0x000000000000794d */ /* 0x000fea0003800000 */
.L_x_11382:
[----:B------:R-:W0:Y:S02]  /*c680*/  F2I.U32.F64.TRUNC R17, R16 ;  /* 0x0000001000117311 */ /* 0x000e24000030d000 */
[----:B0-----:R-:W-:Y:S01]  /*c690*/  STG.E [R2.64], R17 ;  /* 0x0000001102007986 */ /* 0x001fe2000c101924 */
[----:B------:R-:W-:Y:S05]  /*c6a0*/  EXIT ;  /* 0x000000000000794d */ /* 0x000fea0003800000 */
.L_x_11384:
        /* <DEDUP_REMOVED lines=13> */
.L_x_22987:


//--------------------- .text._ZN2at6native18elementwise_kernelILi128ELi2EZNS0_22gpu_kernel_impl_nocastIZZZNS0_54_GLOBAL__N__d8c5977b_16_LinearAlgebra_cu_9e10b42f_321716addr_kernel_cudaERNS_14TensorIteratorERKN3c106ScalarES9_ENKUlvE_clEvENKUlvE4_clEvEUldddE_EEvRNS_18TensorIteratorBaseERKT_EUliE_EEviT1_ --------------------------
	.section	.text._ZN2at6native18elementwise_kernelILi128ELi2EZNS0_22gpu_kernel_impl_nocastIZZZNS0_54_GLOBAL__N__d8c5977b_16_LinearAlgebra_cu_9e10b42f_321716addr_kernel_cudaERNS_14TensorIteratorERKN3c106ScalarES9_ENKUlvE_clEvENKUlvE4_clEvEUldddE_EEvRNS_18TensorIteratorBaseERKT_EUliE_EEviT1_,"ax",@progbits
	.sectioninfo	@"SHI_REGISTERS=14"
	.align	128
        .global         _ZN2at6native18elementwise_kernelILi128ELi2EZNS0_22gpu_kernel_impl_nocastIZZZNS0_54_GLOBAL__N__d8c5977b_16_LinearAlgebra_cu_9e10b42f_321716addr_kernel_cudaERNS_14TensorIteratorERKN3c106ScalarES9_ENKUlvE_clEvENKUlvE4_clEvEUldddE_EEvRNS_18TensorIteratorBaseERKT_EUliE_EEviT1_
        .type           _ZN2at6native18elementwise_kernelILi128ELi2EZNS0_22gpu_kernel_impl_nocastIZZZNS0_54_GLOBAL__N__d8c5977b_16_LinearAlgebra_cu_9e10b42f_321716addr_kernel_cudaERNS_14TensorIteratorERKN3c106ScalarES9_ENKUlvE_clEvENKUlvE4_clEvEUldddE_EEvRNS_18TensorIteratorBaseERKT_EUliE_EEviT1_,@function
        .size           _ZN2at6native18elementwise_kernelILi128ELi2EZNS0_22gpu_kernel_impl_nocastIZZZNS0_54_GLOBAL__N__d8c5977b_16_LinearAlgebra_cu_9e10b42f_321716addr_kernel_cudaERNS_14TensorIteratorERKN3c106ScalarES9_ENKUlvE_clEvENKUlvE4_clEvEUldddE_EEvRNS_18TensorIteratorBaseERKT_EUliE_EEviT1_,(.L_x_22988 - _ZN2at6native18elementwise_kernelILi128ELi2EZNS0_22gpu_kernel_impl_nocastIZZZNS0_54_GLOBAL__N__d8c5977b_16_LinearAlgebra_cu_9e10b42f_321716addr_kernel_cudaERNS_14TensorIteratorERKN3c106ScalarES9_ENKUlvE_clEvENKUlvE4_clEvEUldddE_EEvRNS_18TensorIteratorBaseERKT_EUliE_EEviT1_)
        .other          _ZN2at6native18elementwise_kernelILi128ELi2EZNS0_22gpu_kernel_impl_nocastIZZZNS0_54_GLOBAL__N__d8c5977b_16_LinearAlgebra_cu_9e10b42f_321716addr_kernel_cudaERNS_14TensorIteratorERKN3c106ScalarES9_ENKUlvE_clEvENKUlvE4_clEvEUldddE_EEvRNS_18TensorIteratorBaseERKT_EUliE_EEviT1_,@"STO_CUDA_ENTRY STV_DEFAULT"
_ZN2at6native18elementwise_kernelILi128ELi2EZNS0_22gpu_kernel_impl_nocastIZZZNS0_54_GLOBAL__N__d8c5977b_16_LinearAlgebra_cu_9e10b42f_321716addr_kernel_cudaERNS_14TensorIteratorERKN3c106ScalarES9_ENKUlvE_clEvENKUlvE4_clEvEUldddE_EEvRNS_18TensorIteratorBaseERKT_EUliE_EEviT1_:
.text._ZN2at6native18elementwise_kernelILi128ELi2EZNS0_22gpu_kernel_impl_nocastIZZZNS0_54_GLOBAL__N__d8c5977b_16_LinearAlgebra_cu_9e10b42f_321716addr_kernel_cudaERNS_14TensorIteratorERKN3c106ScalarES9_ENKUlvE_clEvENKUlvE4_clEvEUldddE_EEvRNS_18TensorIteratorBaseERKT_EUliE_EEviT1_:
        /* <DEDUP_REMOVED lines=262> */
.L_x_11387:
[----:B------:R-:W-:Y:S02]  /*1060*/  IADD3 R8, P0, R4, c[0x0][0x438], RZ ;  /* 0x00010e0004087a10 */ /* 0x000fe40007f1e0ff */
[----:B------:R-:W-:Y:S02]  /*1070*/  IADD3 R6, P1, R3, c[0x0][0x440], RZ ;  /* 0x0001100003067a10 */ /* 0x000fe40007f3e0ff */
[----:B------:R-:W-:Y:S02]  /*1080*/  IADD3.X R9, RZ, c[0x0][0x43c], RZ, P0, !PT ;  /* 0x00010f00ff097a10 */ /* 0x000fe400007fe4ff */
[----:B------:R-:W-:-:S03]  /*1090*/  IADD3.X R7, RZ, c[0x0][0x444], RZ, P1, !PT ;  /* 0x00011100ff077a10 */ /* 0x000fc60000ffe4ff */
[----:B------:R-:W2:Y:S04]  /*10a0*/  LDG.E.64 R4, [R8.64] ;  /* 0x0000000408047981 */ /* 0x000ea8000c1e1b00 */
[----:B------:R-:W3:Y:S01]  /*10b0*/  LDG.E.64 R6, [R6.64] ;  /* 0x0000000406067981 */ /* 0x000ee2000c1e1b00 */
[----:B------:R-:W-:Y:S02]  /*10c0*/  IADD3 R2, P0, R2, c[0x0][0x428], RZ ;  /* 0x00010a0002027a10 */ /* 0x000fe40007f1e0ff */
[----:B------:R-:W-:Y:S02]  /*10d0*/  IADD3 R11, R0, 0x80, RZ ;  /* 0x00000080000b7810 */ /* 0x000fe40007ffe0ff */
[----:B------:R-:W-:Y:S01]  /*10e0*/  IADD3.X R3, RZ, c[0x0][0x42c], RZ, P0, !PT ;  /* 0x00010b00ff037a10 */ /* 0x000fe200007fe4ff */
[----:B--2---:R-:W3:-:S06]  /*10f0*/  DMUL R4, R4, c[0x0][0x448] ;  /* 0x0001120004047a28 */ /* 0x004ecc0000000000 */
[----:B---3--:R-:W0:-:S07]  /*1100*/  DMUL R4, R4, R6 ;  /* 0x0000000604047228 */ /* 0x008e0e0000000000 */
[----:B0-----:R0:W-:Y:S04]  /*1110*/  STG.E.64 [R2.64], R4 ;  /* 0x0000000402007986 */ /* 0x0011e8000c101b04 */
.L_x_11386:
[----:B------:R-:W-:Y:S05]  /*1120*/  BSYNC B0 ;  /* 0x0000000000007941 */ /* 0x000fea0003800000 */
.L_x_11385:
        /* <DEDUP_REMOVED lines=255> */
.L_x_11388:
[----:B------:R-:W-:Y:S02]  /*2120*/  IADD3 R6, P0, R3, c[0x0][0x438], RZ ;  /* 0x00010e0003067a10 */ /* 0x000fe40007f1e0ff */
[----:B------:R-:W-:Y:S02]  /*2130*/  IADD3 R4, P1, R2, c[0x0][0x440], RZ ;  /* 0x0001100002047a10 */ /* 0x000fe40007f3e0ff */
[----:B------:R-:W-:Y:S02]  /*2140*/  IADD3.X R7, RZ, c[0x0][0x43c], RZ, P0, !PT ;  /* 0x00010f00ff077a10 */ /* 0x000fe400007fe4ff */
[----:B------:R-:W-:-:S03]  /*2150*/  IADD3.X R5, RZ, c[0x0][0x444], RZ, P1, !PT ;  /* 0x00011100ff057a10 */ /* 0x000fc60000ffe4ff */
[----:B------:R-:W2:Y:S04]  /*2160*/  LDG.E.64 R2, [R6.64] ;  /* 0x0000000406027981 */ /* 0x000ea8000c1e1b00 */
[----:B------:R-:W3:Y:S01]  /*2170*/  LDG.E.64 R4, [R4.64] ;  /* 0x0000000404047981 */ /* 0x000ee2000c1e1b00 */
[----:B------:R-:W-:-:S04]  /*2180*/  IADD3 R8, P0, R0, c[0x0][0x428], RZ ;  /* 0x00010a0000087a10 */ /* 0x000fc80007f1e0ff */
[----:B------:R-:W-:Y:S01]  /*2190*/  IADD3.X R9, RZ, c[0x0][0x42c], RZ, P0, !PT ;  /* 0x00010b00ff097a10 */ /* 0x000fe200007fe4ff */
[----:B--2---:R-:W3:-:S06]  /*21a0*/  DMUL R2, R2, c[0x0][0x448] ;  /* 0x0001120002027a28 */ /* 0x004ecc0000000000 */
[----:B---3--:R-:W0:-:S07]  /*21b0*/  DMUL R2, R2, R4 ;  /* 0x0000000402027228 */ /* 0x008e0e0000000000 */
[----:B0-----:R-:W-:Y:S01]  /*21c0*/  STG.E.64 [R8.64], R2 ;  /* 0x0000000208007986 */ /* 0x001fe2000c101b04 */
[----:B------:R-:W-:Y:S05]  /*21d0*/  EXIT ;  /* 0x000000000000794d */ /* 0x000fea0003800000 */
.L_x_11389:
        /* <DEDUP_REMOVED lines=10> */
.L_x_22988:


//--------------------- .text._ZN2at6native27unrolled_elementwise_kernelIZZZNS0_54_GLOBAL__N__d8c5977b_16_LinearAlgebra_cu_9e10b42f_321716addr_kernel_cudaERNS_14TensorIteratorERKN3c106ScalarES8_ENKUlvE_clEvENKUlvE4_clEvEUldddE_St5arrayIPcLm4EELi4E23TrivialOffsetCalculatorILi3EjESF_ILi1EjENS0_6memory15LoadWithoutCastENSI_16StoreWithoutCastEEEviT_T0_T2_T3_T4_T5_ --------------------------
	.section	.text._ZN2at6native27unrolled_elementwise_kernelIZZZNS0_54_GLOBAL__N__d8c5977b_16_LinearAlgebra_cu_9e10b42f_321716addr_kernel_cudaERNS_14TensorIteratorERKN3c106ScalarES8_ENKUlvE_clEvENKUlvE4_clEvEUldddE_St5arrayIPcLm4EELi4E23TrivialOffsetCalculatorILi3EjESF_ILi1EjENS0_6memory15LoadWithoutCastENSI_16StoreWithoutCastEEEviT_T0_T2_T3_T4_T5_,"ax",@progbits
	.sectioninfo	@"SHI_REGISTERS=32"
	.align	128
        .global         _ZN2at6native27unrolled_elementwise_kernelIZZZNS0_54_GLOBAL__N__d8c5977b_16_LinearAlgebra_cu_9e10b42f_321716addr_kernel_cudaERNS_14TensorIteratorERKN3c106ScalarES8_ENKUlvE_clEvENKUlvE4_clEvEUldddE_St5arrayIPcLm4EELi4E23TrivialOffsetCalculatorILi3EjESF_ILi1EjENS0_6memory15LoadWithoutCastENSI_16StoreWithoutCastEEEviT_T0_T2_T3_T4_T5_
        .type           _ZN2at6native27unrolled_elementwise_kernelIZZZNS0_54_GLOBAL__N__d8c5977b_16_LinearAlgebra_cu_9e10b42f_321716addr_kernel_cudaERNS_14TensorIteratorERKN3c106ScalarES8_ENKUlvE_clEvENKUlvE4_clEvEUldddE_St5arrayIPcLm4EELi4E23TrivialOffsetCalculatorILi3EjESF_ILi1EjENS0_6memory15LoadWithoutCastENSI_16StoreWithoutCastEEEviT_T0_T2_T3_T4_T5_,@function
        .size           _ZN2at6native27unrolled_elementwise_kernelIZZZNS0_54_GLOBAL__N__d8c5977b_16_LinearAlgebra_cu_9e10b42f_321716addr_kernel_cudaERNS_14TensorIteratorERKN3c106ScalarES8_ENKUlvE_clEvENKUlvE4_clEvEUldddE_St5arrayIPcLm4EELi4E23TrivialOffsetCalculatorILi3EjESF_ILi1EjENS0_6memory15LoadWithoutCastENSI_16StoreWithoutCastEEEviT_T0_T2_T3_T4_T5_,(.L_x_22989 - _ZN2at6native27unrolled_elementwise_kernelIZZZNS0_54_GLOBAL__N__d8c5977b_16_LinearAlgebra_cu_9e10b42f_321716addr_kernel_cudaERNS_14TensorIteratorERKN3c106ScalarES8_ENKUlvE_clEvENKUlvE4_clEvEUldddE_St5arrayIPcLm4EELi4E23TrivialOffsetCalculatorILi3EjESF_ILi1EjENS0_6memory15LoadWithoutCastENSI_16StoreWithoutCastEEEviT_T0_T2_T3_T4_T5_)
        .other          _ZN2at6native27unrolled_elementwise_kernelIZZZNS0_54_GLOBAL__N__d8c5977b_16_LinearAlgebra_cu_9e10b42f_321716addr_kernel_cudaERNS_14TensorIteratorERKN3c106ScalarES8_ENKUlvE_clEvENKUlvE4_clEvEUldddE_St5arrayIPcLm4EELi4E23TrivialOffsetCalculatorILi3EjESF_ILi1EjENS0_6memory15LoadWithoutCastENSI_16StoreWithoutCastEEEviT_T0_T2_T3_T4_T5_,@"STO_CUDA_ENTRY STV_DEFAULT"
_ZN2at6native27unrolled_elementwise_kernelIZZZNS0_54_GLOBAL__N__d8c5977b_16_LinearAlgebra_cu_9e10b42f_321716addr_kernel_cudaERNS_14TensorIteratorERKN3c106ScalarES8_ENKUlvE_clEvENKUlvE4_clEvEUldddE_St5arrayIPcLm4EELi4E23TrivialOffsetCalculatorILi3EjESF_ILi1EjENS0_6memory15LoadWithoutCastENSI_16StoreWithoutCastEEEviT_T0_T2_T3_T4_T5_:
.text._ZN2at6native27unrolled_elementwise_kernelIZZZNS0_54_GLOBAL__N__d8c5977b_16_LinearAlgebra_cu_9e10b42f_321716addr_kernel_cudaERNS_14TensorIteratorERKN3c106ScalarES8_ENKUlvE_clEvENKUlvE4_clEvEUldddE_St5arrayIPcLm4EELi4E23TrivialOffsetCalculatorILi3EjESF_ILi1EjENS0_6memory15LoadWithoutCastENSI_16StoreWithoutCastEEEviT_T0_T2_T3_T4_T5_:
[----:B------:R-:W-:Y:S02]  /*0000*/  IMAD.MOV.U32 R1, RZ, RZ, c[0x0][0x28] ;  /* 0x00000a00ff017624 */ /* 0x000fe400078e00ff */
[----:B------:R-:W0:Y:S01]  /*0010*/  S2R R0, SR_CTAID.X ;  /* 0x0000000000007919 */ /* 0x000e220000002500 */
[----:B------:R-:W-:Y:S01]  /*0020*/  IMAD.MOV.U32 R3, RZ, RZ, -0x200 ;  /* 0xfffffe00ff037424 */ /* 0x000fe200078e00ff */
[----:B------:R-:W-:Y:S01]  /*0030*/  CS2R R16, SRZ ;  /* 0x0000000000107805 */ /* 0x000fe2000001ff00 */
[----:B------:R-:W-:Y:S01]  /*0040*/  ULDC.64 UR4, c[0x0][0x118] ;  /* 0x0000460000047ab9 */ /* 0x000fe20000000a00 */
[----:B------:R-:W1:Y:S01]  /*0050*/  S2R R15, SR_TID.X ;  /* 0x00000000000f7919 */ /* 0x000e620000002100 */
[----:B------:R-:W-:Y:S01]  /*0060*/  CS2R R18, SRZ ;  /* 0x0000000000127805 */ /* 0x000fe2000001ff00 */
[----:B0-----:R-:W-:Y:S01]  /*0070*/  IMAD R14, R0, R3, c[0x0][0x160] ;  /* 0x00005800000e7624 */ /* 0x001fe200078e0203 */
[----:B-1----:R-:W-:-:S04]  /*0080*/  MOV R11, R15 ;  /* 0x0000000f000b7202 */ /* 0x002fc80000000f00 */
[----:B------:R-:W-:-:S13]  /*0090*/  ISETP.GE.AND P0, PT, R15, R14, PT ;  /* 0x0000000e0f00720c */ /* 0x000fda0003f06270 */
[----:B------:R-:W-:Y:S01]  /*00a0*/  @!P0 IMAD R12, R0, 0x200, R11 ;  /* 0x00000200000c8824 */ /* 0x000fe200078e020b */
[----:B------:R-:W-:Y:S01]  /*00b0*/  @!P0 IADD3 R11, R11, 0x80, RZ ;  /* 0x000000800b0b8810 */ /* 0x000fe20007ffe0ff */
[----:B------:R-:W-:-:S03]  /*00c0*/  @!P0 IMAD.MOV.U32 R13, RZ, RZ, 0x8 ;  /* 0x00000008ff0d8424 */ /* 0x000fc600078e00ff */
[----:B------:R-:W-:Y:S01]  /*00d0*/  ISETP.GE.AND P1, PT, R11, R14, PT ;  /* 0x0000000e0b00720c */ /* 0x000fe20003f26270 */
[----:B------:R-:W-:Y:S01]  /*00e0*/  @!P0 IMAD.WIDE.U32 R2, R12, R13, c[0x0][0x188] ;  /* 0x000062000c028625 */ /* 0x000fe200078e000d */
[----:B------:R-:W-:-:S03]  /*00f0*/  CS2R R4, SRZ ;  /* 0x0000000000047805 */ /* 0x000fc6000001ff00 */
[----:B------:R-:W-:Y:S01]  /*0100*/  @!P0 IMAD.WIDE.U32 R12, R12, R13, c[0x0][0x190] ;  /* 0x000064000c0c8625 */ /* 0x000fe200078e000d */
[----:B------:R0:W2:Y:S04]  /*0110*/  @!P0 LDG.E.64 R16, [R2.64] ;  /* 0x0000000402108981 */ /* 0x0000a8000c1e1b00 */
[----:B------:R1:W3:Y:S03]  /*0120*/  @!P0 LDG.E.64 R18, [R12.64] ;  /* 0x000000040c128981 */ /* 0x0002e6000c1e1b00 */
[----:B------:R-:W-:Y:S02]  /*0130*/  @!P1 LEA R24, R0, R11, 0x9 ;  /* 0x0000000b00189211 */ /* 0x000fe400078e48ff */
[----:B------:R-:W-:-:S02]  /*0140*/  @!P1 MOV R25, 0x8 ;  /* 0x0000000800199802 */ /* 0x000fc40000000f00 */
[----:B------:R-:W-:-:S03]  /*0150*/  @!P1 IADD3 R11, R11, 0x80, RZ ;  /* 0x000000800b0b9810 */ /* 0x000fc60007ffe0ff */
[----:B------:R-:W-:Y:S01]  /*0160*/  @!P1 IMAD.WIDE.U32 R22, R24, R25, c[0x0][0x188] ;  /* 0x0000620018169625 */ /* 0x000fe200078e0019 */
[----:B------:R-:W-:Y:S01]  /*0170*/  CS2R R8, SRZ ;  /* 0x0000000000087805 */ /* 0x000fe2000001ff00 */
[----:B------:R-:W-:-:S03]  /*0180*/  ISETP.GE.AND P3, PT, R11, R14, PT ;  /* 0x0000000e0b00720c */ /* 0x000fc60003f66270 */
[----:B------:R4:W3:Y:S01]  /*0190*/  @!P1 LDG.E.64 R4, [R22.64] ;  /* 0x0000000416049981 */ /* 0x0008e2000c1e1b00 */
[----:B------:R-:W-:-:S05]  /*01a0*/  @!P1 IMAD.WIDE.U32 R24, R24, R25, c[0x0][0x190] ;  /* 0x0000640018189625 */ /* 0x000fca00078e0019 */
[----:B------:R-:W3:Y:S04]  /*01b0*/  @!P1 LDG.E.64 R8, [R24.64] ;  /* 0x0000000418089981 */ /* 0x000ee8000c1e1b00 */
[----:B------:R-:W-:Y:S01]  /*01c0*/  @!P3 MOV R27, 0x8 ;  /* 0x00000008001bb802 */ /* 0x000fe20000000f00 */
[----:B------:R-:W-:Y:S01]  /*01d0*/  @!P3 IMAD R26, R0, 0x200, R11 ;  /* 0x00000200001ab824 */ /* 0x000fe200078e020b */
[----:B------:R-:W-:-:S03]  /*01e0*/  CS2R R6, SRZ ;  /* 0x0000000000067805 */ /* 0x000fc6000001ff00 */
[----:B------:R-:W-:Y:S01]  /*01f0*/  @!P3 IMAD.WIDE.U32 R20, R26, R27, c[0x0][0x188] ;  /* 0x000062001a14b625 */ /* 0x000fe200078e001b */
[----:B0-----:R-:W-:-:S03]  /*0200*/  CS2R R2, SRZ ;  /* 0x0000000000027805 */ /* 0x001fc6000001ff00 */
[----:B------:R-:W-:Y:S01]  /*0210*/  @!P3 IMAD.WIDE.U32 R26, R26, R27, c[0x0][0x190] ;  /* 0x000064001a1ab625 */ /* 0x000fe200078e001b */
[----:B------:R0:W3:Y:S04]  /*0220*/  @!P3 LDG.E.64 R6, [R20.64] ;  /* 0x000000041406b981 */ /* 0x0000e8000c1e1b00 */
[----:B------:R-:W3:Y:S01]  /*0230*/  @!P3 LDG.E.64 R2, [R26.64] ;  /* 0x000000041a02b981 */ /* 0x000ee2000c1e1b00 */
[----:B------:R-:W-:-:S04]  /*0240*/  @!P3 IADD3 R11, R11, 0x80, RZ ;  /* 0x000000800b0bb810 */ /* 0x000fc80007ffe0ff */
[----:B------:R-:W-:Y:S01]  /*0250*/  ISETP.GE.AND P2, PT, R11, R14, PT ;  /* 0x0000000e0b00720c */ /* 0x000fe20003f46270 */
[----:B-1----:R-:W-:-:S12]  /*0260*/  CS2R R12, SRZ ;  /* 0x00000000000c7805 */ /* 0x002fd8000001ff00 */
[----:B------:R-:W-:Y:S01]  /*0270*/  @!P2 MOV R29, 0x8 ;  /* 0x00000008001da802 */ /* 0x000fe20000000f00 */
[----:B------:R-:W-:Y:S02]  /*0280*/  @!P2 IMAD R28, R0, 0x200, R11 ;  /* 0x00000200001ca824 */ /* 0x000fe400078e020b */
[----:B------:R-:W-:Y:S02]  /*0290*/  CS2R R10, SRZ ;  /* 0x00000000000a7805 */ /* 0x000fe4000001ff00 */
[----:B----4-:R-:W-:-:S04]  /*02a0*/  @!P2 IMAD.WIDE.U32 R22, R28, R29, c[0x0][0x188] ;  /* 0x000062001c16a625 */ /* 0x010fc800078e001d */
[----:B0-----:R-:W-:Y:S01]  /*02b0*/  @!P2 IMAD.WIDE.U32 R20, R28, R29, c[0x0][0x190] ;  /* 0x000064001c14a625 */ /* 0x001fe200078e001d */
[----:B------:R0:W5:Y:S04]  /*02c0*/  @!P2 LDG.E.64 R10, [R22.64] ;  /* 0x00000004160aa981 */ /* 0x000168000c1e1b00 */
[----:B------:R0:W5:Y:S01]  /*02d0*/  @!P2 LDG.E.64 R12, [R20.64] ;  /* 0x00000004140ca981 */ /* 0x000162000c1e1b00 */
[----:B------:R-:W-:Y:S01]  /*02e0*/  BSSY B0, `(.L_x_11390) ;  /* 0x000001a000007945 */ /* 0x000fe20003800000 */
[----:B--2---:R-:W3:-:S06]  /*02f0*/  DMUL R16, R16, c[0x0][0x168] ;  /* 0x00005a0010107a28 */ /* 0x004ecc0000000000 */
[----:B---3--:R1:W-:Y:S02]  /*0300*/  DMUL R18, R16, R18 ;  /* 0x0000001210127228 */ /* 0x0083e40000000000 */
[----:B-1----:R-:W-:Y:S01]  /*0310*/  IADD3 R16, R15, 0x80, RZ ;  /* 0x000000800f107810 */ /* 0x002fe20007ffe0ff */
[----:B------:R-:W-:-:S03]  /*0320*/  IMAD.MOV.U32 R17, RZ, RZ, R15 ;  /* 0x000000ffff117224 */ /* 0x000fc600078e000f */
[----:B------:R-:W-:Y:S01]  /*0330*/  @!P0 MOV R17, R16 ;  /* 0x0000001000118202 */ /* 0x000fe20000000f00 */
[----:B------:R-:W-:Y:S01]  /*0340*/  @!P0 IMAD R15, R0, 0x200, R15 ;  /* 0x00000200000f8824 */ /* 0x000fe200078e020f */
[----:B------:R-:W-:Y:S01]  /*0350*/  @!P0 MOV R16, 0x8 ;  /* 0x0000000800108802 */ /* 0x000fe20000000f00 */
[----:B------:R-:W1:-:S06]  /*0360*/  DMUL R4, R4, c[0x0][0x168] ;  /* 0x00005a0004047a28 */ /* 0x000e4c0000000000 */
[----:B-1----:R1:W-:Y:S02]  /*0370*/  DMUL R8, R4, R8 ;  /* 0x0000000804087228 */ /* 0x0023e40000000000 */
[----:B-1----:R-:W-:-:S05]  /*0380*/  @!P0 IMAD.WIDE.U32 R4, R15, R16, c[0x0][0x178] ;  /* 0x00005e000f048625 */ /* 0x002fca00078e0010 */
[----:B------:R0:W-:Y:S01]  /*0390*/  @!P0 STG.E.64 [R4.64], R18 ;  /* 0x0000001204008986 */ /* 0x0001e2000c101b04 */
[----:B------:R-:W-:Y:S01]  /*03a0*/  ISETP.GE.AND P1, PT, R17, R14, PT ;  /* 0x0000000e1100720c */ /* 0x000fe20003f26270 */
[----:B------:R-:W1:-:S06]  /*03b0*/  DMUL R6, R6, c[0x0][0x168] ;  /* 0x00005a0006067a28 */ /* 0x000e4c0000000000 */
[----:B-1----:R0:W1:-:S06]  /*03c0*/  DMUL R6, R6, R2 ;  /* 0x0000000206067228 */ /* 0x00204c0000000000 */
[----:B------:R-:W-:Y:S05]  /*03d0*/  @P1 BRA `(.L_x_11391) ;  /* 0x000000a000001947 */ /* 0x000fea0003800000 */
[----:B0-----:R-:W-:Y:S01]  /*03e0*/  IMAD R2, R0, 0x200, R17 ;  /* 0x0000020000027824 */ /* 0x001fe200078e0211 */
        /* <DEDUP_REMOVED lines=8> */
[----:B-1----:R0:W-:Y:S02]  /*0470*/  @!P0 STG.E.64 [R4.64], R6 ;  /* 0x0000000604008986 */ /* 0x0021e4000c101b04 */
.L_x_11391:
[----:B------:R-:W-:Y:S05]  /*0480*/  BSYNC B0 ;  /* 0x0000000000007941 */ /* 0x000fea0003800000 */
.L_x_11390:
[----:B------:R-:W-:Y:S01]  /*0490*/  ISETP.GE.AND P0, PT, R17, R14, PT ;  /* 0x0000000e1100720c */ /* 0x000fe20003f06270 */
[----:B-----5:R-:W2:-:S12]  /*04a0*/  DMUL R10, R10, c[0x0][0x168] ;  /* 0x00005a000a0a7a28 */ /* 0x020e980000000000 */
[----:B------:R-:W-:Y:S05]  /*04b0*/  @P0 EXIT ;  /* 0x000000000000094d */ /* 0x000fea0003800000 */
[----:B0-2---:R-:W-:Y:S01]  /*04c0*/  LEA R2, R0, R17, 0x9 ;  /* 0x0000001100027211 */ /* 0x005fe200078e48ff */
[----:B------:R-:W0:Y:S01]  /*04d0*/  DMUL R10, R10, R12 ;  /* 0x0000000c0a0a7228 */ /* 0x000e220000000000 */
[----:B------:R-:W-:-:S05]  /*04e0*/  MOV R3, 0x8 ;  /* 0x0000000800037802 */ /* 0x000fca0000000f00 */
[----:B------:R-:W-:-:S05]  /*04f0*/  IMAD.WIDE.U32 R2, R2, R3, c[0x0][0x178] ;  /* 0x00005e0002027625 */ /* 0x000fca00078e0003 */
[----:B0-----:R-:W-:Y:S01]  /*0500*/  STG.E.64 [R2.64], R10 ;  /* 0x0000000a02007986 */ /* 0x001fe2000c101b04 */
[----:B------:R-:W-:Y:S05]  /*0510*/  EXIT ;  /* 0x000000000000794d */ /* 0x000fea0003800000 */
.L_x_11392:
        /* <DEDUP_REMOVED lines=14> */
.L_x_22989:


//--------------------- .text._ZN2at6native29vectorized_elementwise_kernelILi2EZZZNS0_54_GLOBAL__N__d8c5977b_16_LinearAlgebra_cu_9e10b42f_321716addr_kernel_cudaERNS_14TensorIteratorERKN3c106ScalarES8_ENKUlvE_clEvENKUlvE4_clEvEUldddE_St5arrayIPcLm4EEEEviT0_T1_ --------------------------
	.section	.text._ZN2at6native29vectorized_elementwise_kernelILi2EZZZNS0_54_GLOBAL__N__d8c5977b_16_LinearAlgebra_cu_9e10b42f_321716addr_kernel_cudaERNS_14TensorIteratorERKN3c106ScalarES8_ENKUlvE_clEvENKUlvE4_clEvEUldddE_St5arrayIPcLm4EEEEviT0_T1_,"ax",@progbits
	.sectioninfo	@"SHI_REGISTERS=32"
	.align	128
        .global         _ZN2at6native29vectorized_elementwise_kernelILi2EZZZNS0_54_GLOBAL__N__d8c5977b_16_LinearAlgebra_cu_9e10b42f_321716addr_kernel_cudaERNS_14TensorIteratorERKN3c106ScalarES8_ENKUlvE_clEvENKUlvE4_clEvEUldddE_St5arrayIPcLm4EEEEviT0_T1_
        .type           _ZN2at6native29vectorized_elementwise_kernelILi2EZZZNS0_54_GLOBAL__N__d8c5977b_16_LinearAlgebra_cu_9e10b42f_321716addr_kernel_cudaERNS_14TensorIteratorERKN3c106ScalarES8_ENKUlvE_clEvENKUlvE4_clEvEUldddE_St5arrayIPcLm4EEEEviT0_T1_,@function
        .size           _ZN2at6native29vectorized_elementwise_kernelILi2EZZZNS0_54_GLOBAL__N__d8c5977b_16_LinearAlgebra_cu_9e10b42f_321716addr_kernel_cudaERNS_14TensorIteratorERKN3c106ScalarES8_ENKUlvE_clEvENKUlvE4_clEvEUldddE_St5arrayIPcLm4EEEEviT0_T1_,(.L_x_22990 - _ZN2at6native29vectorized_elementwise_kernelILi2EZZZNS0_54_GLOBAL__N__d8c5977b_16_LinearAlgebra_cu_9e10b42f_321716addr_kernel_cudaERNS_14TensorIteratorERKN3c106ScalarES8_ENKUlvE_clEvENKUlvE4_clEvEUldddE_St5arrayIPcLm4EEEEviT0_T1_)
        .other          _ZN2at6native29vectorized_elementwise_kernelILi2EZZZNS0_54_GLOBAL__N__d8c5977b_16_LinearAlgebra_cu_9e10b42f_321716addr_kernel_cudaERNS_14TensorIteratorERKN3c106ScalarES8_ENKUlvE_clEvENKUlvE4_clEvEUldddE_St5arrayIPcLm4EEEEviT0_T1_,@"STO_CUDA_ENTRY STV_DEFAULT"
_ZN2at6native29vectorized_elementwise_kernelILi2EZZZNS0_54_GLOBAL__N__d8c5977b_16_LinearAlgebra_cu_9e10b42f_321716addr_kernel_cudaERNS_14TensorIteratorERKN3c106ScalarES8_ENKUlvE_clEvENKUlvE4_clEvEUldddE_St5arrayIPcLm4EEEEviT0_T1_:
.text._ZN2at6native29vectorized_elementwise_kernelILi2EZZZNS0_54_GLOBAL__N__d8c5977b_16_LinearAlgebra_cu_9e10b42f_321716addr_kernel_cudaERNS_14TensorIteratorERKN3c106ScalarES8_ENKUlvE_clEvENKUlvE4_clEvEUldddE_St5arrayIPcLm4EEEEviT0_T1_:
[----:B------:R-:W-:Y:S02]  /*0000*/  IMAD.MOV.U32 R1, RZ, RZ, c[0x0][0x28] ;  /* 0x00000a00ff017624 */ /* 0x000fe400078e00ff */
[----:B------:R-:W0:Y:S01]  /*0010*/  S2R R3, SR_CTAID.X ;  /* 0x0000000000037919 */ /* 0x000e220000002500 */
[----:B------:R-:W-:Y:S01]  /*0020*/  ULDC.64 UR4, c[0x0][0x118] ;  /* 0x0000460000047ab9 */ /* 0x000fe20000000a00 */
[----:B0-----:R-:W-:-:S04]  /*0030*/  SHF.L.U32 R3, R3, 0xa, RZ ;  /* 0x0000000a03037819 */ /* 0x001fc800000006ff */
[----:B------:R-:W-:-:S04]  /*0040*/  IADD3 R5, -R3, c[0x0][0x160], RZ ;  /* 0x0000580003057a10 */ /* 0x000fc80007ffe1ff */
[----:B------:R-:W-:-:S13]  /*0050*/  ISETP.GE.U32.AND P0, PT, R5, 0x400, PT ;  /* 0x000004000500780c */ /* 0x000fda0003f06070 */
[----:B------:R-:W-:Y:S05]  /*0060*/  @!P0 BRA `(.L_x_11393) ;  /* 0x0000025000008947 */ /* 0x000fea0003800000 */
[----:B------:R-:W0:Y:S01]  /*0070*/  S2R R2, SR_TID.X ;  /* 0x0000000000027919 */ /* 0x000e220000002100 */
[----:B------:R-:W-:-:S04]  /*0080*/  IMAD.MOV.U32 R0, RZ, RZ, 0x8 ;  /* 0x00000008ff007424 */ /* 0x000fc800078e00ff */
[----:B------:R-:W-:-:S04]  /*0090*/  IMAD.WIDE R24, R3, R0, c[0x0][0x188] ;  /* 0x0000620003187625 */ /* 0x000fc800078e0200 */
[----:B------:R-:W-:-:S04]  /*00a0*/  IMAD.WIDE R28, R3, R0, c[0x0][0x190] ;  /* 0x00006400031c7625 */ /* 0x000fc800078e0200 */
[----:B0-----:R-:W-:-:S04]  /*00b0*/  IMAD.WIDE.U32 R24, R2, 0x10, R24 ;  /* 0x0000001002187825 */ /* 0x001fc800078e0018 */
[----:B------:R-:W-:Y:S01]  /*00c0*/  IMAD.WIDE.U32 R28, R2, 0x10, R28 ;  /* 0x00000010021c7825 */ /* 0x000fe200078e001c */
[----:B------:R-:W2:Y:S04]  /*00d0*/  LDG.E.128 R4, [R24.64] ;  /* 0x0000000418047981 */ /* 0x000ea8000c1e1d00 */
[----:B------:R-:W3:Y:S04]  /*00e0*/  LDG.E.128 R8, [R28.64] ;  /* 0x000000041c087981 */ /* 0x000ee8000c1e1d00 */
[----:B------:R-:W4:Y:S04]  /*00f0*/  LDG.E.128 R16, [R24.64+0x800] ;  /* 0x0008000418107981 */ /* 0x000f28000c1e1d00 */
[----:B------:R-:W5:Y:S04]  /*0100*/  LDG.E.128 R20, [R28.64+0x800] ;  /* 0x000800041c147981 */ /* 0x000f68000c1e1d00 */
[----:B------:R-:W4:Y:S01]  /*0110*/  LDG.E.128 R12, [R28.64+0x1000] ;  /* 0x001000041c0c7981 */ /* 0x000f22000c1e1d00 */
[----:B--2---:R-:W3:-:S04]  /*0120*/  DMUL R6, R6, c[0x0][0x168] ;  /* 0x00005a0006067a28 */ /* 0x004ec80000000000 */
[----:B------:R-:W0:-:S04]  /*0130*/  DMUL R4, R4, c[0x0][0x168] ;  /* 0x00005a0004047a28 */ /* 0x000e080000000000 */
[----:B---3--:R-:W-:-:S04]  /*0140*/  DMUL R6, R10, R6 ;  /* 0x000000060a067228 */ /* 0x008fc80000000000 */
[----:B0-----:R0:W-:Y:S02]  /*0150*/  DMUL R4, R8, R4 ;  /* 0x0000000408047228 */ /* 0x0011e40000000000 */
[----:B0-----:R0:W2:Y:S02]  /*0160*/  LDG.E.128 R8, [R24.64+0x1000] ;  /* 0x0010000418087981 */ /* 0x0010a4000c1e1d00 */
[----:B----4-:R-:W5:-:S04]  /*0170*/  DMUL R18, R18, c[0x0][0x168] ;  /* 0x00005a0012127a28 */ /* 0x010f480000000000 */
[----:B------:R-:W1:-:S04]  /*0180*/  DMUL R16, R16, c[0x0][0x168] ;  /* 0x00005a0010107a28 */ /* 0x000e480000000000 */
[----:B-----5:R-:W-:-:S04]  /*0190*/  DMUL R18, R22, R18 ;  /* 0x0000001216127228 */ /* 0x020fc80000000000 */
[----:B-1----:R1:W-:Y:S02]  /*01a0*/  DMUL R16, R20, R16 ;  /* 0x0000001014107228 */ /* 0x0023e40000000000 */
[----:B-1----:R0:W3:Y:S04]  /*01b0*/  LDG.E.128 R20, [R24.64+0x1800] ;  /* 0x0018000418147981 */ /* 0x0020e8000c1e1d00 */
[----:B0-----:R-:W4:Y:S01]  /*01c0*/  LDG.E.128 R24, [R28.64+0x1800] ;  /* 0x001800041c187981 */ /* 0x001f22000c1e1d00 */
[----:B--2---:R-:W0:-:S04]  /*01d0*/  DMUL R8, R8, c[0x0][0x168] ;  /* 0x00005a0008087a28 */ /* 0x004e080000000000 */
[----:B------:R-:W1:-:S04]  /*01e0*/  DMUL R10, R10, c[0x0][0x168] ;  /* 0x00005a000a0a7a28 */ /* 0x000e480000000000 */
[----:B0-----:R0:W-:Y:S02]  /*01f0*/  DMUL R12, R12, R8 ;  /* 0x000000080c0c7228 */ /* 0x0011e40000000000 */
[----:B0-----:R-:W-:Y:S02]  /*0200*/  IMAD.WIDE.U32 R8, R3, R0, c[0x0][0x178] ;  /* 0x00005e0003087625 */ /* 0x001fe400078e0000 */
[----:B---3--:R-:W4:-:S04]  /*0210*/  DMUL R22, R22, c[0x0][0x168] ;  /* 0x00005a0016167a28 */ /* 0x008f080000000000 */
[----:B------:R-:W0:Y:S01]  /*0220*/  DMUL R20, R20, c[0x0][0x168] ;  /* 0x00005a0014147a28 */ /* 0x000e220000000000 */
[----:B------:R-:W-:-:S03]  /*0230*/  IMAD.WIDE R8, R2, 0x10, R8 ;  /* 0x0000001002087825 */ /* 0x000fc600078e0208 */
[----:B-1----:R-:W1:-:S04]  /*0240*/  DMUL R14, R14, R10 ;  /* 0x0000000a0e0e7228 */ /* 0x002e480000000000 */
[----:B----4-:R-:W-:-:S04]  /*0250*/  DMUL R26, R26, R22 ;  /* 0x000000161a1a7228 */ /* 0x010fc80000000000 */
[----:B0-----:R-:W0:Y:S01]  /*0260*/  DMUL R24, R24, R20 ;  /* 0x0000001418187228 */ /* 0x001e220000000000 */
[----:B------:R-:W-:Y:S04]  /*0270*/  STG.E.128 [R8.64], R4 ;  /* 0x0000000408007986 */ /* 0x000fe8000c101d04 */
[----:B------:R-:W-:Y:S04]  /*0280*/  STG.E.128 [R8.64+0x800], R16 ;  /* 0x0008001008007986 */ /* 0x000fe8000c101d04 */
[----:B-1----:R-:W-:Y:S04]  /*0290*/  STG.E.128 [R8.64+0x1000], R12 ;  /* 0x0010000c08007986 */ /* 0x002fe8000c101d04 */
[----:B0-----:R-:W-:Y:S01]  /*02a0*/  STG.E.128 [R8.64+0x1800], R24 ;  /* 0x0018001808007986 */ /* 0x001fe2000c101d04 */
[----:B------:R-:W-:Y:S05]  /*02b0*/  EXIT ;  /* 0x000000000000794d */ /* 0x000fea0003800000 */
.L_x_11393:
[----:B------:R-:W0:Y:S01]  /*02c0*/  S2R R2, SR_TID.X ;  /* 0x0000000000027919 */ /* 0x000e220000002100 */
[----:B------:R-:W-:Y:S01]  /*02d0*/  CS2R R24, SRZ ;  /* 0x0000000000187805 */ /* 0x000fe2000001ff00 */
[----:B0-----:R-:W-:-:S02]  /*02e0*/  ISETP.GE.AND P0, PT, R2, R5, PT ;  /* 0x000000050200720c */ /* 0x001fc40003f06270 */
[----:B------:R-:W-:-:S11]  /*02f0*/  MOV R0, R2 ;  /* 0x0000000200007202 */ /* 0x000fd60000000f00 */
[----:B------:R-:W-:Y:S01]  /*0300*/  @!P0 IMAD.IADD R10, R3, 0x1, R0 ;  /* 0x00000001030a8824 */ /* 0x000fe200078e0200 */
[----:B------:R-:W-:Y:S02]  /*0310*/  @!P0 IADD3 R0, R0, 0x80, RZ ;  /* 0x0000008000008810 */ /* 0x000fe40007ffe0ff */
[----:B------:R-:W-:Y:S02]  /*0320*/  @!P0 MOV R11, 0x8 ;  /* 0x00000008000b8802 */ /* 0x000fe40000000f00 */
[----:B------:R-:W-:Y:S01]  /*0330*/  ISETP.GE.AND P1, PT, R0, R5, PT ;  /* 0x000000050000720c */ /* 0x000fe20003f26270 */
[----:B------:R-:W-:Y:S02]  /*0340*/  CS2R R6, SRZ ;  /* 0x0000000000067805 */ /* 0x000fe4000001ff00 */
[----:B------:R-:W-:Y:S01]  /*0350*/  @!P0 IMAD.WIDE.U32 R8, R10, R11, c[0x0][0x188] ;  /* 0x000062000a088625 */ /* 0x000fe200078e000b */
[----:B------:R-:W-:Y:S01]  /*0360*/  CS2R R22, SRZ ;  /* 0x0000000000167805 */ /* 0x000fe2000001ff00 */
[----:B------:R-:W-:-:S03]  /*0370*/  CS2R R16, SRZ ;  /* 0x0000000000107805 */ /* 0x000fc6000001ff00 */
[----:B------:R0:W2:Y:S05]  /*0380*/  @!P0 LDG.E.64 R24, [R8.64] ;  /* 0x0000000408188981 */ /* 0x0000aa000c1e1b00 */
[----:B------:R-:W-:Y:S01]  /*0390*/  @!P1 MOV R19, 0x8 ;  /* 0x0000000800139802 */ /* 0x000fe20000000f00 */
[----:B------:R-:W-:-:S04]  /*03a0*/  @!P1 IMAD.IADD R18, R3, 0x1, R0 ;  /* 0x0000000103129824 */ /* 0x000fc800078e0200 */
[----:B------:R-:W-:-:S04]  /*03b0*/  @!P1 IMAD.WIDE.U32 R12, R18, R19, c[0x0][0x188] ;  /* 0x00006200120c9625 */ /* 0x000fc800078e0013 */
[----:B------:R-:W-:Y:S01]  /*03c0*/  @!P1 IMAD.WIDE.U32 R18, R18, R19, c[0x0][0x190] ;  /* 0x0000640012129625 */ /* 0x000fe200078e0013 */
[----:B------:R1:W3:Y:S03]  /*03d0*/  @!P1 LDG.E.64 R6, [R12.64] ;  /* 0x000000040c069981 */ /* 0x0002e6000c1e1b00 */
[----:B------:R-:W-:Y:S01]  /*03e0*/  @!P0 IMAD.WIDE.U32 R10, R10, R11, c[0x0][0x190] ;  /* 0x000064000a0a8625 */ /* 0x000fe200078e000b */
[----:B------:R4:W5:Y:S04]  /*03f0*/  @!P1 LDG.E.64 R22, [R18.64] ;  /* 0x0000000412169981 */ /* 0x000968000c1e1b00 */
[----:B------:R0:W5:Y:S01]  /*0400*/  @!P0 LDG.E.64 R16, [R10.64] ;  /* 0x000000040a108981 */ /* 0x000162000c1e1b00 */
[----:B------:R-:W-:-:S04]  /*0410*/  @!P1 IADD3 R0, R0, 0x80, RZ ;  /* 0x0000008000009810 */ /* 0x000fc80007ffe0ff */
[----:B------:R-:W-:-:S13]  /*0420*/  ISETP.GE.AND P2, PT, R0, R5, PT ;  /* 0x000000050000720c */ /* 0x000fda0003f46270 */
[----:B------:R-:W-:Y:S01]  /*0430*/  @!P2 IMAD.IADD R4, R3, 0x1, R0 ;  /* 0x000000010304a824 */ /* 0x000fe200078e0200 */
[----:B------:R-:W-:-:S04]  /*0440*/  @!P2 IADD3 R0, R0, 0x80, RZ ;  /* 0x000000800000a810 */ /* 0x000fc80007ffe0ff */
[----:B------:R-:W-:-:S13]  /*0450*/  ISETP.GE.AND P3, PT, R0, R5, PT ;  /* 0x000000050000720c */ /* 0x000fda0003f66270 */
[----:B------:R-:W-:Y:S01]  /*0460*/  @!P3 IMAD.IADD R26, R3, 0x1, R0 ;  /* 0x00000001031ab824 */ /* 0x000fe200078e0200 */
[----:B------:R-:W-:-:S04]  /*0470*/  @!P3 IADD3 R0, R0, 0x80, RZ ;  /* 0x000000800000b810 */ /* 0x000fc80007ffe0ff */
[----:B------:R-:W-:Y:S02]  /*0480*/  ISETP.GE.AND P1, PT, R0, R5, PT ;  /* 0x000000050000720c */ /* 0x000fe40003f26270 */
[----:B0-----:R-:W-:Y:S01]  /*0490*/  @!P2 MOV R9, 0x8 ;  /* 0x000000080009a802 */ /* 0x001fe20000000f00 */
[----:B------:R-:W-:Y:S01]  /*04a0*/  CS2R R14, SRZ ;  /* 0x00000000000e7805 */ /* 0x000fe2000001ff00 */
[----:B------:R-:W-:Y:S01]  /*04b0*/  CS2R R20, SRZ ;  /* 0x0000000000147805 */ /* 0x000fe2000001ff00 */
[----:B------:R-:W-:Y:S02]  /*04c0*/  @!P3 MOV R27, 0x8 ;  /* 0x00000008001bb802 */ /* 0x000fe40000000f00 */
[----:B-1----:R-:W-:-:S04]  /*04d0*/  @!P2 IMAD.WIDE.U32 R12, R4, R9, c[0x0][0x188] ;  /* 0x00006200040ca625 */ /* 0x002fc800078e0009 */
[----:B------:R-:W-:Y:S01]  /*04e0*/  @!P2 IMAD.WIDE.U32 R10, R4, R9, c[0x0][0x190] ;  /* 0x00006400040aa625 */ /* 0x000fe200078e0009 */
[----:B------:R0:W5:Y:S03]  /*04f0*/  @!P2 LDG.E.64 R14, [R12.64] ;  /* 0x000000040c0ea981 */ /* 0x000166000c1e1b00 */
[----:B------:R-:W-:Y:S01]  /*0500*/  @!P1 IMAD.IADD R28, R3, 0x1, R0 ;  /* 0x00000001031c9824 */ /* 0x000fe200078e0200 */
[----:B------:R-:W-:Y:S01]  /*0510*/  @!P1 IADD3 R0, R0, 0x80, RZ ;  /* 0x0000008000009810 */ /* 0x000fe20007ffe0ff */
[----:B------:R1:W5:Y:S01]  /*0520*/  @!P2 LDG.E.64 R20, [R10.64] ;  /* 0x000000040a14a981 */ /* 0x000362000c1e1b00 */
[----:B----4-:R-:W-:Y:S02]  /*0530*/  CS2R R18, SRZ ;  /* 0x0000000000127805 */ /* 0x010fe4000001ff00 */
[----:B------:R-:W-:Y:S01]  /*0540*/  ISETP.GE.AND P2, PT, R0, R5, PT ;  /* 0x000000050000720c */ /* 0x000fe20003f46270 */
[----:B0-----:R-:W-:Y:S01]  /*0550*/  @!P3 IMAD.WIDE.U32 R12, R26, R27, c[0x0][0x188] ;  /* 0x000062001a0cb625 */ /* 0x001fe200078e001b */
[----:B------:R-:W-:-:S03]  /*0560*/  @!P1 MOV R29, 0x8 ;  /* 0x00000008001d9802 */ /* 0x000fc60000000f00 */
[----:B------:R-:W-:Y:S01]  /*0570*/  @!P3 IMAD.WIDE.U32 R26, R26, R27, c[0x0][0x190] ;  /* 0x000064001a1ab625 */ /* 0x000fe200078e001b */
[----:B-1----:R-:W-:Y:S01]  /*0580*/  CS2R R10, SRZ ;  /* 0x00000000000a7805 */ /* 0x002fe2000001ff00 */
[----:B------:R-:W-:-:S03]  /*0590*/  CS2R R8, SRZ ;  /* 0x0000000000087805 */ /* 0x000fc6000001ff00 */
[----:B------:R0:W4:Y:S03]  /*05a0*/  @!P3 LDG.E.64 R18, [R26.64] ;  /* 0x000000041a12b981 */ /* 0x000126000c1e1b00 */
[----:B------:R-:W-:Y:S01]  /*05b0*/  @!P2 IMAD.IADD R4, R3, 0x1, R0 ;  /* 0x000000010304a824 */ /* 0x000fe200078e0200 */
[----:B------:R1:W4:Y:S01]  /*05c0*/  @!P3 LDG.E.64 R8, [R12.64] ;  /* 0x000000040c08b981 */ /* 0x000322000c1e1b00 */
[----:B0-----:R-:W-:-:S05]  /*05d0*/  @!P1 IMAD.WIDE.U32 R26, R28, R29, c[0x0][0x188] ;  /* 0x000062001c1a9625 */ /* 0x001fca00078e001d */
[----:B------:R0:W4:Y:S01]  /*05e0*/  @!P1 LDG.E.64 R10, [R26.64] ;  /* 0x000000041a0a9981 */ /* 0x000122000c1e1b00 */
[----:B-1----:R-:W-:Y:S01]  /*05f0*/  CS2R R12, SRZ ;  /* 0x00000000000c7805 */ /* 0x002fe2000001ff00 */
[----:B------:R-:W-:-:S05]  /*0600*/  @!P1 IMAD.WIDE.U32 R28, R28, R29, c[0x0][0x190] ;  /* 0x000064001c1c9625 */ /* 0x000fca00078e001d */
[----:B------:R1:W4:Y:S01]  /*0610*/  @!P1 LDG.E.64 R12, [R28.64] ;  /* 0x000000041c0c9981 */ /* 0x000322000c1e1b00 */
[----:B0-----:R-:W-:Y:S01]  /*0620*/  @!P2 MOV R27, 0x8 ;  /* 0x00000008001ba802 */ /* 0x001fe20000000f00 */
[----:B-1----:R-:W-:Y:S01]  /*0630*/  CS2R R28, SRZ ;  /* 0x00000000001c7805 */ /* 0x002fe2000001ff00 */
[----:B--2---:R-:W-:-:S04]  /*0640*/  DMUL R24, R24, c[0x0][0x168] ;  /* 0x00005a0018187a28 */ /* 0x004fc80000000000 */
[----:B---3--:R-:W5:-:S06]  /*0650*/  DMUL R6, R6, c[0x0][0x168] ;  /* 0x00005a0006067a28 */ /* 0x008f4c0000000000 */
[----:B-----5:R0:W-:Y:S02]  /*0660*/  DMUL R6, R6, R22 ;  /* 0x0000001606067228 */ /* 0x0201e40000000000 */
[----:B0-----:R-:W-:Y:S02]  /*0670*/  CS2R R22, SRZ ;  /* 0x0000000000167805 */ /* 0x001fe4000001ff00 */
[----:B------:R0:W-:Y:S02]  /*0680*/  DMUL R16, R24, R16 ;  /* 0x0000001018107228 */ /* 0x0001e40000000000 */
[----:B0-----:R-:W-:-:S04]  /*0690*/  @!P2 IMAD.WIDE.U32 R24, R4, R27, c[0x0][0x188] ;  /* 0x000062000418a625 */ /* 0x001fc800078e001b */
[----:B------:R-:W-:Y:S01]  /*06a0*/  @!P2 IMAD.WIDE.U32 R26, R4, R27, c[0x0][0x190] ;  /* 0x00006400041aa625 */ /* 0x000fe200078e001b */
[----:B------:R0:W2:Y:S04]  /*06b0*/  @!P2 LDG.E.64 R22, [R24.64] ;  /* 0x000000041816a981 */ /* 0x0000a8000c1e1b00 */
[----:B------:R1:W3:Y:S01]  /*06c0*/  @!P2 LDG.E.64 R28, [R26.64] ;  /* 0x000000041a1ca981 */ /* 0x0002e2000c1e1b00 */
[----:B------:R-:W-:-:S04]  /*06d0*/  @!P2 IADD3 R0, R0, 0x80, RZ ;  /* 0x000000800000a810 */ /* 0x000fc80007ffe0ff */
[----:B------:R-:W-:-:S13]  /*06e0*/  ISETP.GE.AND P2, PT, R0, R5, PT ;  /* 0x000000050000720c */ /* 0x000fda0003f46270 */
[----:B------:R-:W-:Y:S01]  /*06f0*/  @!P2 IMAD.IADD R4, R3, 0x1, R0 ;  /* 0x000000010304a824 */ /* 0x000fe200078e0200 */
[----:B------:R-:W-:-:S04]  /*0700*/  @!P2 IADD3 R0, R0, 0x80, RZ ;  /* 0x000000800000a810 */ /* 0x000fc80007ffe0ff */
[----:B------:R-:W-:Y:S02]  /*0710*/  ISETP.GE.AND P1, PT, R0, R5, PT ;  /* 0x000000050000720c */ /* 0x000fe40003f26270 */
[----:B0-----:R-:W-:Y:S01]  /*0720*/  @!P2 MOV R25, 0x8 ;  /* 0x000000080019a802 */ /* 0x001fe20000000f00 */
[----:B------:R-:W0:-:S10]  /*0730*/  DMUL R14, R14, c[0x0][0x168] ;  /* 0x00005a000e0e7a28 */ /* 0x000e140000000000 */
[----:B-1----:R-:W-:Y:S01]  /*0740*/  @!P1 MOV R27, 0x8 ;  /* 0x00000008001b9802 */ /* 0x002fe20000000f00 */
[----:B------:R-:W-:Y:S01]  /*0750*/  @!P1 IMAD.IADD R0, R3, 0x1, R0 ;  /* 0x0000000103009824 */ /* 0x000fe200078e0200 */
[----:B0-----:R0:W-:Y:S02]  /*0760*/  DMUL R20, R14, R20 ;  /* 0x000000140e147228 */ /* 0x0011e40000000000 */
[----:B0-----:R-:W-:Y:S02]  /*0770*/  CS2R R14, SRZ ;  /* 0x00000000000e7805 */ /* 0x001fe4000001ff00 */
[----:B----4-:R-:W0:-:S04]  /*0780*/  DMUL R8, R8, c[0x0][0x168] ;  /* 0x00005a0008087a28 */ /* 0x010e080000000000 */
[----:B------:R-:W1:-:S04]  /*0790*/  DMUL R10, R10, c[0x0][0x168] ;  /* 0x00005a000a0a7a28 */ /* 0x000e480000000000 */
[----:B0-----:R0:W-:Y:S02]  /*07a0*/  DMUL R18, R8, R18 ;  /* 0x0000001208127228 */ /* 0x0011e40000000000 */
[----:B0-----:R-:W-:Y:S02]  /*07b0*/  CS2R R8, SRZ ;  /* 0x0000000000087805 */ /* 0x001fe4000001ff00 */
[----:B-1----:R0:W-:Y:S02]  /*07c0*/  DMUL R12, R10, R12 ;  /* 0x0000000c0a0c7228 */ /* 0x0021e40000000000 */
[----:B0-----:R-:W-:-:S04]  /*07d0*/  @!P2 IMAD.WIDE.U32 R10, R4, R25, c[0x0][0x188] ;  /* 0x00006200040aa625 */ /* 0x001fc800078e0019 */
[----:B------:R-:W-:Y:S01]  /*07e0*/  @!P2 IMAD.WIDE.U32 R24, R4, R25, c[0x0][0x190] ;  /* 0x000064000418a625 */ /* 0x000fe200078e0019 */
[----:B------:R0:W4:Y:S04]  /*07f0*/  @!P2 LDG.E.64 R8, [R10.64] ;  /* 0x000000040a08a981 */ /* 0x000128000c1e1b00 */
[----:B------:R1:W5:Y:S01]  /*0800*/  @!P2 LDG.E.64 R14, [R24.64] ;  /* 0x00000004180ea981 */ /* 0x000362000c1e1b00 */
[----:B0-----:R-:W-:Y:S01]  /*0810*/  CS2R R10, SRZ ;  /* 0x00000000000a7805 */ /* 0x001fe2000001ff00 */
[----:B-1----:R-:W-:Y:S01]  /*0820*/  @!P1 IMAD.WIDE.U32 R24, R0, R27, c[0x0][0x190] ;  /* 0x0000640000189625 */ /* 0x002fe200078e001b */
[----:B--2---:R-:W3:-:S06]  /*0830*/  DMUL R22, R22, c[0x0][0x168] ;  /* 0x00005a0016167a28 */ /* 0x004ecc0000000000 */
[----:B---3--:R0:W-:Y:S02]  /*0840*/  DMUL R22, R22, R28 ;  /* 0x0000001c16167228 */ /* 0x0081e40000000000 */
[----:B0-----:R-:W-:Y:S02]  /*0850*/  @!P1 IMAD.WIDE.U32 R28, R0, R27, c[0x0][0x188] ;  /* 0x00006200001c9625 */ /* 0x001fe400078e001b */
[----:B------:R-:W-:-:S03]  /*0860*/  CS2R R26, SRZ ;  /* 0x00000000001a7805 */ /* 0x000fc6000001ff00 */
[----:B------:R0:W2:Y:S04]  /*0870*/  @!P1 LDG.E.64 R10, [R28.64] ;  /* 0x000000041c0a9981 */ /* 0x0000a8000c1e1b00 */
[----:B------:R-:W3:Y:S01]  /*0880*/  @!P1 LDG.E.64 R26, [R24.64] ;  /* 0x00000004181a9981 */ /* 0x000ee2000c1e1b00 */
[----:B------:R-:W-:Y:S01]  /*0890*/  @!P0 MOV R4, 0x8 ;  /* 0x0000000800048802 */ /* 0x000fe20000000f00 */
[----:B------:R-:W-:-:S04]  /*08a0*/  @!P0 IMAD.IADD R0, R3, 0x1, R2 ;  /* 0x0000000103008824 */ /* 0x000fc800078e0202 */
[----:B0-----:R-:W-:Y:S01]  /*08b0*/  @!P0 IMAD.WIDE.U32 R28, R0, R4, c[0x0][0x178] ;  /* 0x00005e00001c8625 */ /* 0x001fe200078e0004 */
[----:B------:R-:W-:-:S05]  /*08c0*/  IADD3 R0, R2, 0x80, RZ ;  /* 0x0000008002007810 */ /* 0x000fca0007ffe0ff */
[----:B------:R-:W-:Y:S01]  /*08d0*/  @!P0 IMAD.MOV.U32 R2, RZ, RZ, R0 ;  /* 0x000000ffff028224 */ /* 0x000fe200078e0000 */
[----:B------:R0:W-:Y:S04]  /*08e0*/  @!P0 STG.E.64 [R28.64], R16 ;  /* 0x000000101c008986 */ /* 0x0001e8000c101b04 */
[----:B------:R-:W-:Y:S01]  /*08f0*/  ISETP.GE.AND P0, PT, R2, R5, PT ;  /* 0x000000050200720c */ /* 0x000fe20003f06270 */
[----:B------:R-:W-:Y:S01]  /*0900*/  BSSY B0, `(.L_x_11394) ;  /* 0x0000030000007945 */ /* 0x000fe20003800000 */
[----:B------:R-:W-:Y:S01]  /*0910*/  BSSY B1, `(.L_x_11395) ;  /* 0x0000028000017945 */ /* 0x000fe20003800000 */
[----:B----4-:R-:W5:-:S06]  /*0920*/  DMUL R8, R8, c[0x0][0x168] ;  /* 0x00005a0008087a28 */ /* 0x010f4c0000000000 */
[----:B-----5:R-:W-:-:S04]  /*0930*/  DMUL R14, R8, R14 ;  /* 0x0000000e080e7228 */ /* 0x020fc80000000000 */
[----:B--2---:R-:W3:-:S06]  /*0940*/  DMUL R10, R10, c[0x0][0x168] ;  /* 0x00005a000a0a7a28 */ /* 0x004ecc0000000000 */
[----:B---3--:R0:W1:Y:S01]  /*0950*/  DMUL R26, R10, R26 ;  /* 0x0000001a0a1a7228 */ /* 0x0080620000000000 */
[----:B------:R-:W-:Y:S05]  /*0960*/  @P0 BRA `(.L_x_11396) ;  /* 0x000000c000000947 */ /* 0x000fea0003800000 */
[----:B------:R-:W-:Y:S01]  /*0970*/  IADD3 R8, R3, R2, RZ ;  /* 0x0000000203087210 */ /* 0x000fe20007ffe0ff */
[----:B------:R-:W-:Y:S01]  /*0980*/  IMAD.MOV.U32 R9, RZ, RZ, 0x8 ;  /* 0x00000008ff097424 */ /* 0x000fe200078e00ff */
[----:B------:R-:W-:-:S03]  /*0990*/  IADD3 R2, R2, 0x80, RZ ;  /* 0x0000008002027810 */ /* 0x000fc60007ffe0ff */
[----:B------:R-:W-:Y:S01]  /*09a0*/  IMAD.WIDE.U32 R8, R8, R9, c[0x0][0x178] ;  /* 0x00005e0008087625 */ /* 0x000fe200078e0009 */
[----:B------:R-:W-:-:S04]  /*09b0*/  ISETP.GE.AND P0, PT, R2, R5, PT ;  /* 0x000000050200720c */ /* 0x000fc80003f06270 */
[----:B------:R2:W-:Y:S09]  /*09c0*/  STG.E.64 [R8.64], R6 ;  /* 0x0000000608007986 */ /* 0x0005f2000c101b04 */
[----:B------:R-:W-:Y:S05]  /*09d0*/  @P0 BRA `(.L_x_11397) ;  /* 0x000000c000000947 */ /* 0x000fea0003800000 */
[----:B--2---:R-:W-:Y:S01]  /*09e0*/  IADD3 R6, R3, R2, RZ ;  /* 0x0000000203067210 */ /* 0x004fe20007ffe0ff */
[----:B------:R-:W-:Y:S01]  /*09f0*/  IMAD.MOV.U32 R7, RZ, RZ, 0x8 ;  /* 0x00000008ff077424 */ /* 0x000fe200078e00ff */
[----:B------:R-:W-:-:S03]  /*0a00*/  IADD3 R2, R2, 0x80, RZ ;  /* 0x0000008002027810 */ /* 0x000fc60007ffe0ff */
[----:B------:R-:W-:-:S05]  /*0a10*/  IMAD.WIDE.U32 R6, R6, R7, c[0x0][0x178] ;  /* 0x00005e0006067625 */ /* 0x000fca00078e0007 */
[----:B------:R2:W-:Y:S02]  /*0a20*/  STG.E.64 [R6.64], R20 ;  /* 0x0000001406007986 */ /* 0x0005e4000c101b04 */
.L_x_11396:
[----:B------:R-:W-:-:S13]  /*0a30*/  ISETP.GE.AND P0, PT, R2, R5, PT ;  /* 0x000000050200720c */ /* 0x000fda0003f06270 */
[----:B------:R-:W-:Y:S05]  /*0a40*/  @P0 BRA `(.L_x_11398) ;  /* 0x000000c000000947 */ /* 0x000fea0003800000 */
[----:B--2---:R-:W-:Y:S01]  /*0a50*/  IADD3 R6, R3, R2, RZ ;  /* 0x0000000203067210 */ /* 0x004fe20007ffe0ff */
[----:B------:R-:W-:Y:S01]  /*0a60*/  IMAD.MOV.U32 R7, RZ, RZ, 0x8 ;  /* 0x00000008ff077424 */ /* 0x000fe200078e00ff */
[----:B------:R-:W-:-:S03]  /*0a70*/  IADD3 R2, R2, 0x80, RZ ;  /* 0x0000008002027810 */ /* 0x000fc60007ffe0ff */
[----:B------:R-:W-:-:S05]  /*0a80*/  IMAD.WIDE.U32 R6, R6, R7, c[0x0][0x178] ;  /* 0x00005e0006067625 */ /* 0x000fca00078e0007 */
[----:B------:R2:W-:Y:S02]  /*0a90*/  STG.E.64 [R6.64], R18 ;  /* 0x0000001206007986 */ /* 0x0005e4000c101b04 */
.L_x_11397:
[----:B------:R-:W-:-:S13]  /*0aa0*/  ISETP.GE.AND P0, PT, R2, R5, PT ;  /* 0x000000050200720c */ /* 0x000fda0003f06270 */
[----:B------:R-:W-:Y:S05]  /*0ab0*/  @P0 BRA `(.L_x_11399) ;  /* 0x000000d000000947 */ /* 0x000fea0003800000 */
[----:B--2---:R-:W-:Y:S01]  /*0ac0*/  IADD3 R6, R3, R2, RZ ;  /* 0x0000000203067210 */ /* 0x004fe20007ffe0ff */
[----:B------:R-:W-:Y:S01]  /*0ad0*/  IMAD.MOV.U32 R7, RZ, RZ, 0x8 ;  /* 0x00000008ff077424 */ /* 0x000fe200078e00ff */
[----:B------:R-:W-:-:S03]  /*0ae0*/  IADD3 R2, R2, 0x80, RZ ;  /* 0x0000008002027810 */ /* 0x000fc60007ffe0ff */
[----:B------:R-:W-:-:S05]  /*0af0*/  IMAD.WIDE.U32 R6, R6, R7, c[0x0][0x178] ;  /* 0x00005e0006067625 */ /* 0x000fca00078e0007 */
[----:B------:R2:W-:Y:S02]  /*0b00*/  STG.E.64 [R6.64], R12 ;  /* 0x0000000c06007986 */ /* 0x0005e4000c101b04 */
.L_x_11398:
[----:B------:R-:W-:-:S13]  /*0b10*/  ISETP.GE.AND P0, PT, R2, R5, PT ;  /* 0x000000050200720c */ /* 0x000fda0003f06270 */
[----:B------:R-:W-:Y:S01]  /*0b20*/  @P0 BREAK B1 ;  /* 0x0000000000010942 */ /* 0x000fe20003800000 */
[----:B------:R-:W-:Y:S05]  /*0b30*/  @P0 BRA `(.L_x_11400) ;  /* 0x000000c000000947 */ /* 0x000fea0003800000 */
[----:B--2---:R-:W-:Y:S01]  /*0b40*/  IADD3 R6, R3, R2, RZ ;  /* 0x0000000203067210 */ /* 0x004fe20007ffe0ff */
[----:B------:R-:W-:Y:S01]  /*0b50*/  IMAD.MOV.U32 R7, RZ, RZ, 0x8 ;  /* 0x00000008ff077424 */ /* 0x000fe200078e00ff */
[----:B------:R-:W-:-:S03]  /*0b60*/  IADD3 R2, R2, 0x80, RZ ;  /* 0x0000008002027810 */ /* 0x000fc60007ffe0ff */
[----:B------:R-:W-:-:S05]  /*0b70*/  IMAD.WIDE.U32 R6, R6, R7, c[0x0][0x178] ;  /* 0x00005e0006067625 */ /* 0x000fca00078e0007 */
[----:B------:R2:W-:Y:S02]  /*0b80*/  STG.E.64 [R6.64], R22 ;  /* 0x0000001606007986 */ /* 0x0005e4000c101b04 */
.L_x_11399:
[----:B------:R-:W-:Y:S05]  /*0b90*/  BSYNC B1 ;  /* 0x0000000000017941 */ /* 0x000fea0003800000 */
.L_x_11395:
[----:B------:R-:W-:-:S13]  /*0ba0*/  ISETP.GE.AND P0, PT, R2, R5, PT ;  /* 0x000000050200720c */ /* 0x000fda0003f06270 */
[----:B--2---:R-:W-:Y:S01]  /*0bb0*/  @!P0 IADD3 R6, R3, R2, RZ ;  /* 0x0000000203068210 */ /* 0x004fe20007ffe0ff */
[----:B------:R-:W-:Y:S01]  /*0bc0*/  @!P0 IMAD.MOV.U32 R7, RZ, RZ, 0x8 ;  /* 0x00000008ff078424 */ /* 0x000fe200078e00ff */
[----:B------:R-:W-:-:S03]  /*0bd0*/  @!P0 IADD3 R2, R2, 0x80, RZ ;  /* 0x0000008002028810 */ /* 0x000fc60007ffe0ff */
[----:B------:R-:W-:-:S05]  /*0be0*/  @!P0 IMAD.WIDE.U32 R6, R6, R7, c[0x0][0x178] ;  /* 0x00005e0006068625 */ /* 0x000fca00078e0007 */
[----:B------:R2:W-:Y:S02]  /*0bf0*/  @!P0 STG.E.64 [R6.64], R14 ;  /* 0x0000000e06008986 */ /* 0x0005e4000c101b04 */
.L_x_11400:
[----:B------:R-:W-:Y:S05]  /*0c00*/  BSYNC B0 ;  /* 0x0000000000007941 */ /* 0x000fea0003800000 */
.L_x_11394:
[----:B------:R-:W-:Y:S01]  /*0c10*/  WARPSYNC 0xffffffff ;  /* 0xffffffff00007948 */ /* 0x000fe20003800000 */
[----:B------:R-:W-:-:S13]  /*0c20*/  ISETP.GE.AND P0, PT, R2, R5, PT ;  /* 0x000000050200720c */ /* 0x000fda0003f06270 */
[----:B------:R-:W-:Y:S05]  /*0c30*/  @P0 EXIT ;  /* 0x000000000000094d */ /* 0x000fea0003800000 */
[----:B------:R-:W-:Y:S01]  /*0c40*/  IADD3 R2, R3, R2, RZ ;  /* 0x0000000203027210 */ /* 0x000fe20007ffe0ff */
[----:B------:R-:W-:-:S04]  /*0c50*/  IMAD.MOV.U32 R3, RZ, RZ, 0x8 ;  /* 0x00000008ff037424 */ /* 0x000fc800078e00ff */
[----:B------:R-:W-:-:S05]  /*0c60*/  IMAD.WIDE.U32 R2, R2, R3, c[0x0][0x178] ;  /* 0x00005e0002027625 */ /* 0x000fca00078e0003 */
[----:B-1----:R-:W-:Y:S01]  /*0c70*/  STG.E.64 [R2.64], R26 ;  /* 0x0000001a02007986 */ /* 0x002fe2000c101b04 */
[----:B------:R-:W-:Y:S05]  /*0c80*/  EXIT ;  /* 0x000000000000794d */ /* 0x000fea0003800000 */
.L_x_11401:
        /* <DEDUP_REMOVED lines=15> */
.L_x_22990:


//--------------------- .text._ZN2at6native29vectorized_elementwise_kernelILi4EZZZNS0_54_GLOBAL__N__d8c5977b_16_LinearAlgebra_cu_9e10b42f_321716addr_kernel_cudaERNS_14TensorIteratorERKN3c106ScalarES8_ENKUlvE_clEvENKUlvE4_clEvEUldddE_St5arrayIPcLm4EEEEviT0_T1_ --------------------------
	.section	.text._ZN2at6native29vectorized_elementwise_kernelILi4EZZZNS0_54_GLOBAL__N__d8c5977b_16_LinearAlgebra_cu_9e10b42f_321716addr_kernel_cudaERNS_14TensorIteratorERKN3c106ScalarES8_ENKUlvE_clEvENKUlvE4_clEvEUldddE_St5arrayIPcLm4EEEEviT0_T1_,"ax",@progbits
	.sectioninfo	@"SHI_REGISTERS=32"
	.align	128
        .global         _ZN2at6native29vectorized_elementwise_kernelILi4EZZZNS0_54_GLOBAL__N__d8c5977b_16_LinearAlgebra_cu_9e10b42f_321716addr_kernel_cudaERNS_14TensorIteratorERKN3c106ScalarES8_ENKUlvE_clEvENKUlvE4_clEvEUldddE_St5arrayIPcLm4EEEEviT0_T1_
        .type           _ZN2at6native29vectorized_elementwise_kernelILi4EZZZNS0_54_GLOBAL__N__d8c5977b_16_LinearAlgebra_cu_9e10b42f_321716addr_kernel_cudaERNS_14TensorIteratorERKN3c106ScalarES8_ENKUlvE_clEvENKUlvE4_clEvEUldddE_St5arrayIPcLm4EEEEviT0_T1_,@function
        .size           _ZN2at6native29vectorized_elementwise_kernelILi4EZZZNS0_54_GLOBAL__N__d8c5977b_16_LinearAlgebra_cu_9e10b42f_321716addr_kernel_cudaERNS_14TensorIteratorERKN3c106ScalarES8_ENKUlvE_clEvENKUlvE4_clEvEUldddE_St5arrayIPcLm4EEEEviT0_T1_,(.L_x_22991 - _ZN2at6native29vectorized_elementwise_kernelILi4EZZZNS0_54_GLOBAL__N__d8c5977b_16_LinearAlgebra_cu_9e10b42f_321716addr_kernel_cudaERNS_14TensorIteratorERKN3c106ScalarES8_ENKUlvE_clEvENKUlvE4_clEvEUldddE_St5arrayIPcLm4EEEEviT0_T1_)
        .other          _ZN2at6native29vectorized_elementwise_kernelILi4EZZZNS0_54_GLOBAL__N__d8c5977b_16_LinearAlgebra_cu_9e10b42f_321716addr_kernel_cudaERNS_14TensorIteratorERKN3c106ScalarES8_ENKUlvE_clEvENKUlvE4_clEvEUldddE_St5arrayIPcLm4EEEEviT0_T1_,@"STO_CUDA_ENTRY STV_DEFAULT"
_ZN2at6native29vectorized_elementwise_kernelILi4EZZZNS0_54_GLOBAL__N__d8c5977b_16_LinearAlgebra_cu_9e10b42f_321716addr_kernel_cudaERNS_14TensorIteratorERKN3c106ScalarES8_ENKUlvE_clEvENKUlvE4_clEvEUldddE_St5arrayIPcLm4EEEEviT0_T1_:
.text._ZN2at6native29vectorized_elementwise_kernelILi4EZZZNS0_54_GLOBAL__N__d8c5977b_16_LinearAlgebra_cu_9e10b42f_321716addr_kernel_cudaERNS_14TensorIteratorERKN3c106ScalarES8_ENKUlvE_clEvENKUlvE4_clEvEUldddE_St5arrayIPcLm4EEEEviT0_T1_:
        /* <DEDUP_REMOVED lines=44> */
.L_x_11402:
        /* <DEDUP_REMOVED lines=119> */
.L_x_11405:
[----:B------:R-:W-:-:S13]  /*0a30*/  ISETP.GE.AND P0, PT, R2, R5, PT ;  /* 0x000000050200720c */ /* 0x000fda0003f06270 */
[----:B------:R-:W-:Y:S05]  /*0a40*/  @P0 BRA `(.L_x_11407) ;  /* 0x000000c000000947 */ /* 0x000fea0003800000 */
[----:B--2---:R-:W-:Y:S01]  /*0a50*/  IADD3 R6, R3, R2, RZ ;  /* 0x0000000203067210 */ /* 0x004fe20007ffe0ff */
[----:B------:R-:W-:Y:S01]  /*0a60*/  IMAD.MOV.U32 R7, RZ, RZ, 0x8 ;  /* 0x00000008ff077424 */ /* 0x000fe200078e00ff */
[----:B------:R-:W-:-:S03]  /*0a70*/  IADD3 R2, R2, 0x80, RZ ;  /* 0x0000008002027810 */ /* 0x000fc60007ffe0ff */
[----:B------:R-:W-:-:S05]  /*0a80*/  IMAD.WIDE.U32 R6, R6, R7, c[0x0][0x178] ;  /* 0x00005e0006067625 */ /* 0x000fca00078e0007 */
[----:B------:R2:W-:Y:S02]  /*0a90*/  STG.E.64 [R6.64], R18 ;  /* 0x0000001206007986 */ /* 0x0005e4000c101b04 */
.L_x_11406:
[----:B------:R-:W-:-:S13]  /*0aa0*/  ISETP.GE.AND P0, PT, R2, R5, PT ;  /* 0x000000050200720c */ /* 0x000fda0003f06270 */
[----:B------:R-:W-:Y:S05]  /*0ab0*/  @P0 BRA `(.L_x_11408) ;  /* 0x000000d000000947 */ /* 0x000fea0003800000 */
[----:B--2---:R-:W-:Y:S01]  /*0ac0*/  IADD3 R6, R3, R2, RZ ;  /* 0x0000000203067210 */ /* 0x004fe20007ffe0ff */
[----:B------:R-:W-:Y:S01]  /*0ad0*/  IMAD.MOV.U32 R7, RZ, RZ, 0x8 ;  /* 0x00000008ff077424 */ /* 0x000fe200078e00ff */
[----:B------:R-:W-:-:S03]  /*0ae0*/  IADD3 R2, R2, 0x80, RZ ;  /* 0x0000008002027810 */ /* 0x000fc60007ffe0ff */
[----:B------:R-:W-:-:S05]  /*0af0*/  IMAD.WIDE.U32 R6, R6, R7, c[0x0][0x178] ;  /* 0x00005e0006067625 */ /* 0x000fca00078e0007 */
[----:B------:R2:W-:Y:S02]  /*0b00*/  STG.E.64 [R6.64], R12 ;  /* 0x0000000c06007986 */ /* 0x0005e4000c101b04 */
.L_x_11407:
        /* <DEDUP_REMOVED lines=8> */
.L_x_11408:
[----:B------:R-:W-:Y:S05]  /*0b90*/  BSYNC B1 ;  /* 0x0000000000017941 */ /* 0x000fea0003800000 */
.L_x_11404:
[----:B------:R-:W-:-:S13]  /*0ba0*/  ISETP.GE.AND P0, PT, R2, R5, PT ;  /* 0x000000050200720c */ /* 0x000fda0003f06270 */
[----:B--2---:R-:W-:Y:S01]  /*0bb0*/  @!P0 IADD3 R6, R3, R2, RZ ;  /* 0x0000000203068210 */ /* 0x004fe20007ffe0ff */
[----:B------:R-:W-:Y:S01]  /*0bc0*/  @!P0 IMAD.MOV.U32 R7, RZ, RZ, 0x8 ;  /* 0x00000008ff078424 */ /* 0x000fe200078e00ff */
[----:B------:R-:W-:-:S03]  /*0bd0*/  @!P0 IADD3 R2, R2, 0x80, RZ ;  /* 0x0000008002028810 */ /* 0x000fc60007ffe0ff */
[----:B------:R-:W-:-:S05]  /*0be0*/  @!P0 IMAD.WIDE.U32 R6, R6, R7, c[0x0][0x178] ;  /* 0x00005e0006068625 */ /* 0x000fca00078e0007 */
[----:B------:R2:W-:Y:S02]  /*0bf0*/  @!P0 STG.E.64 [R6.64], R14 ;  /* 0x0000000e06008986 */ /* 0x0005e4000c101b04 */
.L_x_11409:
[----:B------:R-:W-:Y:S05]  /*0c00*/  BSYNC B0 ;  /* 0x0000000000007941 */ /* 0x000fea0003800000 */
.L_x_11403:
        /* <DEDUP_REMOVED lines=8> */
.L_x_11410:
        /* <DEDUP_REMOVED lines=15> */
.L_x_22991:


//--------------------- .text._ZN2at6native29vectorized_elementwise_kernelILi8EZZZNS0_54_GLOBAL__N__d8c5977b_16_LinearAlgebra_cu_9e10b42f_321716addr_kernel_cudaERNS_14TensorIteratorERKN3c106ScalarES8_ENKUlvE_clEvENKUlvE4_clEvEUldddE_St5arrayIPcLm4EEEEviT0_T1_ --------------------------
	.section	.text._ZN2at6native29vectorized_elementwise_kernelILi8EZZZNS0_54_GLOBAL__N__d8c5977b_16_LinearAlgebra_cu_9e10b42f_321716addr_kernel_cudaERNS_14TensorIteratorERKN3c106ScalarES8_ENKUlvE_clEvENKUlvE4_clEvEUldddE_St5arrayIPcLm4EEEEviT0_T1_,"ax",@progbits
	.sectioninfo	@"SHI_REGISTERS=4"
	.align	128
        .global         _ZN2at6native29vectorized_elementwise_kernelILi8EZZZNS0_54_GLOBAL__N__d8c5977b_16_LinearAlgebra_cu_9e10b42f_321716addr_kernel_cudaERNS_14TensorIteratorERKN3c106ScalarES8_ENKUlvE_clEvENKUlvE4_clEvEUldddE_St5arrayIPcLm4EEEEviT0_T1_
        .type           _ZN2at6native29vectorized_elementwise_kernelILi8EZZZNS0_54_GLOBAL__N__d8c5977b_16_LinearAlgebra_cu_9e10b42f_321716addr_kernel_cudaERNS_14TensorIteratorERKN3c106ScalarES8_ENKUlvE_clEvENKUlvE4_clEvEUldddE_St5arrayIPcLm4EEEEviT0_T1_,@function
        .size           _ZN2at6native29vectorized_elementwise_kernelILi8EZZZNS0_54_GLOBAL__N__d8c5977b_16_LinearAlgebra_cu_9e10b42f_321716addr_kernel_cudaERNS_14TensorIteratorERKN3c106ScalarES8_ENKUlvE_clEvENKUlvE4_clEvEUldddE_St5arrayIPcLm4EEEEviT0_T1_,(.L_x_22992 - _ZN2at6native29vectorized_elementwise_kernelILi8EZZZNS0_54_GLOBAL__N__d8c5977b_16_LinearAlgebra_cu_9e10b42f_321716addr_kernel_cudaERNS_14TensorIteratorERKN3c106ScalarES8_ENKUlvE_clEvENKUlvE4_clEvEUldddE_St5arrayIPcLm4EEEEviT0_T1_)
        .other          _ZN2at6native29vectorized_elementwise_kernelILi8EZZZNS0_54_GLOBAL__N__d8c5977b_16_LinearAlgebra_cu_9e10b42f_321716addr_kernel_cudaERNS_14TensorIteratorERKN3c106ScalarES8_ENKUlvE_clEvENKUlvE4_clEvEUldddE_St5arrayIPcLm4EEEEviT0_T1_,@"STO_CUDA_ENTRY STV_DEFAULT"
_ZN2at6native29vectorized_elementwise_kernelILi8EZZZNS0_54_GLOBAL__N__d8c5977b_16_LinearAlgebra_cu_9e10b42f_321716addr_kernel_cudaERNS_14TensorIteratorERKN3c106ScalarES8_ENKUlvE_clEvENKUlvE4_clEvEUldddE_St5arrayIPcLm4EEEEviT0_T1_:
.text._ZN2at6native29vectorized_elementwise_kernelILi8EZZZNS0_54_GLOBAL__N__d8c5977b_16_LinearAlgebra_cu_9e10b42f_321716addr_kernel_cudaERNS_14TensorIteratorERKN3c106ScalarES8_ENKUlvE_clEvENKUlvE4_clEvEUldddE_St5arrayIPcLm4EEEEviT0_T1_:
[----:B------:R-:W-:Y:S02]  /*0000*/  MOV R1, c[0x0][0x28] ;  /* 0x00000a0000017a02 */ /* 0x000fe40000000f00 */
[----:B------:R-:W-:Y:S05]  /*0010*/  EXIT ;  /* 0x000000000000794d */ /* 0x000fea0003800000 */
.L_x_11411:
        /* <DEDUP_REMOVED lines=14> */
.L_x_22992:


//--------------------- .text._ZN2at6native18elementwise_kernelILi128ELi4EZNS0_15gpu_kernel_implIZZZNS0_54_GLOBAL__N__d8c5977b_16_LinearAlgebra_cu_9e10b42f_321716addr_kernel_cudaERNS_14TensorIteratorERKN3c106ScalarES9_ENKUlvE_clEvENKUlvE3_clEvEUlsssE0_EEvRNS_18TensorIteratorBaseERKT_EUliE_EEviT1_ --------------------------
	.section	.text._ZN2at6native18elementwise_kernelILi128ELi4EZNS0_15gpu_kernel_implIZZZNS0_54_GLOBAL__N__d8c5977b_16_LinearAlgebra_cu_9e10b42f_321716addr_kernel_cudaERNS_14TensorIteratorERKN3c106ScalarES9_ENKUlvE_clEvENKUlvE3_clEvEUlsssE0_EEvRNS_18TensorIteratorBaseERKT_EUliE_EEviT1_,"ax",@progbits
	.sectioninfo	@"SHI_REGISTERS=28"
	.align	128
        .global         _ZN2at6native18elementwise_kernelILi128ELi4EZNS0_15gpu_kernel_implIZZZNS0_54_GLOBAL__N__d8c5977b_16_LinearAlgebra_cu_9e10b42f_321716addr_kernel_cudaERNS_14TensorIteratorERKN3c106ScalarES9_ENKUlvE_clEvENKUlvE3_clEvEUlsssE0_EEvRNS_18TensorIteratorBaseERKT_EUliE_EEviT1_
        .type           _ZN2at6native18elementwise_kernelILi128ELi4EZNS0_15gpu_kernel_implIZZZNS0_54_GLOBAL__N__d8c5977b_16_LinearAlgebra_cu_9e10b42f_321716addr_kernel_cudaERNS_14TensorIteratorERKN3c106ScalarES9_ENKUlvE_clEvENKUlvE3_clEvEUlsssE0_EEvRNS_18TensorIteratorBaseERKT_EUliE_EEviT1_,@function
        .size           _ZN2at6native18elementwise_kernelILi128ELi4EZNS0_15gpu_kernel_implIZZZNS0_54_GLOBAL__N__d8c5977b_16_LinearAlgebra_cu_9e10b42f_321716addr_kernel_cudaERNS_14TensorIteratorERKN3c106ScalarES9_ENKUlvE_clEvENKUlvE3_clEvEUlsssE0_EEvRNS_18TensorIteratorBaseERKT_EUliE_EEviT1_,(.L_x_22993 - _ZN2at6native18elementwise_kernelILi128ELi4EZNS0_15gpu_kernel_implIZZZNS0_54_GLOBAL__N__d8c5977b_16_LinearAlgebra_cu_9e10b42f_321716addr_kernel_cudaERNS_14TensorIteratorERKN3c106ScalarES9_ENKUlvE_clEvENKUlvE3_clEvEUlsssE0_EEvRNS_18TensorIteratorBaseERKT_EUliE_EEviT1_)
        .other          _ZN2at6native18elementwise_kernelILi128ELi4EZNS0_15gpu_kernel_implIZZZNS0_54_GLOBAL__N__d8c5977b_16_LinearAlgebra_cu_9e10b42f_321716addr_kernel_cudaERNS_14TensorIteratorERKN3c106ScalarES9_ENKUlvE_clEvENKUlvE3_clEvEUlsssE0_EEvRNS_18TensorIteratorBaseERKT_EUliE_EEviT1_,@"STO_CUDA_ENTRY STV_DEFAULT"
_ZN2at6native18elementwise_kernelILi128ELi4EZNS0_15gpu_kernel_implIZZZNS0_54_GLOBAL__N__d8c5977b_16_LinearAlgebra_cu_9e10b42f_321716addr_kernel_cudaERNS_14TensorIteratorERKN3c106ScalarES9_ENKUlvE_clEvENKUlvE3_clEvEUlsssE0_EEvRNS_18TensorIteratorBaseERKT_EUliE_EEviT1_:
.text._ZN2at6native18elementwise_kernelILi128ELi4EZNS0_15gpu_kernel_implIZZZNS0_54_GLOBAL__N__d8c5977b_16_LinearAlgebra_cu_9e10b42f_321716addr_kernel_cudaERNS_14TensorIteratorERKN3c106ScalarES9_ENKUlvE_clEvENKUlvE3_clEvEUlsssE0_EEvRNS_18TensorIteratorBaseERKT_EUliE_EEviT1_:
        /* <DEDUP_REMOVED lines=289> */
.L_x_11414:
        /* <DEDUP_REMOVED lines=16> */
[----:B------:R0:W5:Y:S01]  /*1310*/  LDG.E.S8 R22, [R2.64] ;  /* 0x0000002402167981 */ /* 0x000162000c1e1300 */
[----:B------:R-:W-:Y:S05]  /*1320*/  BRA `(.L_x_11420) ;  /* 0x00000da000007947 */ /* 0x000fea0003800000 */
.L_x_11418:
[----:B------:R0:W5:Y:S01]  /*1330*/  LDG.E.U8 R22, [R2.64] ;  /* 0x0000002402167981 */ /* 0x000162000c1e1100 */
[----:B------:R-:W-:Y:S05]  /*1340*/  BRA `(.L_x_11420) ;  /* 0x00000d8000007947 */ /* 0x000fea0003800000 */
.L_x_11417:
[----:B------:R-:W-:-:S13]  /*1350*/  ISETP.NE.AND P0, PT, R4, 0x2, PT ;  /* 0x000000020400780c */ /* 0x000fda0003f05270 */
[----:B------:R-:W-:Y:S05]  /*1360*/  @!P0 BRA `(.L_x_11421) ;  /* 0x0000008000008947 */ /* 0x000fea0003800000 */
[----:B------:R-:W-:-:S13]  /*1370*/  ISETP.NE.AND P0, PT, R4, 0x3, PT ;  /* 0x000000030400780c */ /* 0x000fda0003f05270 */
[----:B------:R-:W-:Y:S05]  /*1380*/  @!P0 BRA `(.L_x_11422) ;  /* 0x0000004000008947 */ /* 0x000fea0003800000 */
[----:B------:R-:W-:-:S13]  /*1390*/  ISETP.NE.AND P0, PT, R4, 0x4, PT ;  /* 0x000000040400780c */ /* 0x000fda0003f05270 */
[----:B------:R-:W-:Y:S05]  /*13a0*/  @P0 BRA `(.L_x_11419) ;  /* 0x00000ba000000947 */ /* 0x000fea0003800000 */
[----:B------:R0:W5:Y:S01]  /*13b0*/  LDG.E.U16 R22, [R2.64] ;  /* 0x0000002402167981 */ /* 0x000162000c1e1500 */
[----:B------:R-:W-:Y:S05]  /*13c0*/  BRA `(.L_x_11420) ;  /* 0x00000d0000007947 */ /* 0x000fea0003800000 */
.L_x_11422:
[----:B------:R0:W5:Y:S01]  /*13d0*/  LDG.E.U16 R22, [R2.64] ;  /* 0x0000002402167981 */ /* 0x000162000c1e1500 */
[----:B------:R-:W-:Y:S05]  /*13e0*/  BRA `(.L_x_11420) ;  /* 0x00000ce000007947 */ /* 0x000fea0003800000 */
.L_x_11421:
[----:B------:R0:W5:Y:S01]  /*13f0*/  LDG.E.U16 R22, [R2.64] ;  /* 0x0000002402167981 */ /* 0x000162000c1e1500 */
[----:B------:R-:W-:Y:S05]  /*1400*/  BRA `(.L_x_11420) ;  /* 0x00000cc000007947 */ /* 0x000fea0003800000 */
.L_x_11416:
[----:B------:R-:W-:-:S13]  /*1410*/  ISETP.GT.AND P0, PT, R4, 0x6, PT ;  /* 0x000000060400780c */ /* 0x000fda0003f04270 */
[----:B------:R-:W-:Y:S05]  /*1420*/  @P0 BRA `(.L_x_11423) ;  /* 0x000000c000000947 */ /* 0x000fea0003800000 */
[----:B------:R-:W-:-:S13]  /*1430*/  ISETP.NE.AND P0, PT, R4, 0x5, PT ;  /* 0x000000050400780c */ /* 0x000fda0003f05270 */
[----:B------:R-:W-:Y:S05]  /*1440*/  @!P0 BRA `(.L_x_11424) ;  /* 0x0000005000008947 */ /* 0x000fea0003800000 */
[----:B------:R-:W-:-:S13]  /*1450*/  ISETP.NE.AND P0, PT, R4, 0x6, PT ;  /* 0x000000060400780c */ /* 0x000fda0003f05270 */
[----:B------:R-:W-:Y:S05]  /*1460*/  @P0 BRA `(.L_x_11419) ;  /* 0x00000ae000000947 */ /* 0x000fea0003800000 */
[----:B------:R-:W2:Y:S02]  /*1470*/  LDG.E R2, [R2.64] ;  /* 0x0000002402027981 */ /* 0x000ea4000c1e1900 */
[----:B--2---:R0:W1:Y:S01]  /*1480*/  F2I.FTZ.TRUNC.NTZ R22, R2 ;  /* 0x0000000200167305 */ /* 0x004062000021f100 */
[----:B------:R-:W-:Y:S05]  /*1490*/  BRA `(.L_x_11420) ;  /* 0x00000c3000007947 */ /* 0x000fea0003800000 */
.L_x_11424:
[----:B------:R-:W2:Y:S02]  /*14a0*/  LDG.E.U16 R0, [R2.64] ;  /* 0x0000002402007981 */ /* 0x000ea4000c1e1500 */
[----:B--2---:R-:W-:-:S06]  /*14b0*/  HADD2.F32 R0, -RZ, R0.H0_H0 ;  /* 0x20000000ff007230 */ /* 0x004fcc0000004100 */
[----:B------:R-:W0:Y:S02]  /*14c0*/  F2I.FTZ.TRUNC.NTZ R0, R0 ;  /* 0x0000000000007305 */ /* 0x000e24000021f100 */
[----:B0-----:R-:W-:Y:S01]  /*14d0*/  PRMT R22, R0, 0x7610, R22 ;  /* 0x0000761000167816 */ /* 0x001fe20000000016 */
[----:B------:R-:W-:Y:S05]  /*14e0*/  BRA `(.L_x_11420) ;  /* 0x00000be000007947 */ /* 0x000fea0003800000 */
.L_x_11423:
[----:B------:R-:W-:-:S13]  /*14f0*/  ISETP.NE.AND P0, PT, R4, 0x7, PT ;  /* 0x000000070400780c */ /* 0x000fda0003f05270 */
[----:B------:R-:W-:Y:S05]  /*1500*/  @!P0 BRA `(.L_x_11425) ;  /* 0x000000c000008947 */ /* 0x000fea0003800000 */
[----:B------:R-:W-:-:S13]  /*1510*/  ISETP.NE.AND P0, PT, R4, 0x8, PT ;  /* 0x000000080400780c */ /* 0x000fda0003f05270 */
[----:B------:R-:W-:Y:S05]  /*1520*/  @!P0 BRA `(.L_x_11426) ;  /* 0x0000005000008947 */ /* 0x000fea0003800000 */
[----:B------:R-:W-:-:S13]  /*1530*/  ISETP.NE.AND P0, PT, R4, 0x9, PT ;  /* 0x000000090400780c */ /* 0x000fda0003f05270 */
[----:B------:R-:W-:Y:S05]  /*1540*/  @P0 BRA `(.L_x_11419) ;  /* 0x00000a0000000947 */ /* 0x000fea0003800000 */
[----:B------:R-:W2:Y:S02]  /*1550*/  LDG.E R2, [R2.64] ;  /* 0x0000002402027981 */ /* 0x000ea4000c1e1900 */
[----:B--2---:R0:W1:Y:S01]  /*1560*/  F2I.FTZ.TRUNC.NTZ R22, R2 ;  /* 0x0000000200167305 */ /* 0x004062000021f100 */
[----:B------:R-:W-:Y:S05]  /*1570*/  BRA `(.L_x_11420) ;  /* 0x00000b5000007947 */ /* 0x000fea0003800000 */
.L_x_11426:
[----:B------:R-:W2:Y:S02]  /*1580*/  LDG.E.U16 R2, [R2.64] ;  /* 0x0000002402027981 */ /* 0x000ea4000c1e1500 */
[----:B--2---:R-:W-:-:S06]  /*1590*/  HADD2.F32 R0, -RZ, R2.H0_H0 ;  /* 0x20000002ff007230 */ /* 0x004fcc0000004100 */
[----:B------:R-:W0:Y:S02]  /*15a0*/  F2I.FTZ.TRUNC.NTZ R0, R0 ;  /* 0x0000000000007305 */ /* 0x000e24000021f100 */
[----:B0-----:R-:W-:Y:S01]  /*15b0*/  PRMT R22, R0, 0x7610, R22 ;  /* 0x0000761000167816 */ /* 0x001fe20000000016 */
[----:B------:R-:W-:Y:S05]  /*15c0*/  BRA `(.L_x_11420) ;  /* 0x00000b0000007947 */ /* 0x000fea0003800000 */
.L_x_11425:
[----:B------:R-:W2:Y:S02]  /*15d0*/  LDG.E.64 R2, [R2.64] ;  /* 0x0000002402027981 */ /* 0x000ea4000c1e1b00 */
[----:B--2---:R0:W1:Y:S01]  /*15e0*/  F2I.F64.TRUNC R22, R2 ;  /* 0x0000000200167311 */ /* 0x004062000030d100 */
[----:B------:R-:W-:Y:S05]  /*15f0*/  BRA `(.L_x_11420) ;  /* 0x00000ad000007947 */ /* 0x000fea0003800000 */
.L_x_11415:
        /* <DEDUP_REMOVED lines=10> */
[----:B------:R-:W-:Y:S01]  /*16a0*/  SEL R22, RZ, 0x1, !P0 ;  /* 0x00000001ff167807 */ /* 0x000fe20004000000 */
[----:B------:R-:W-:Y:S05]  /*16b0*/  BRA `(.L_x_11420) ;  /* 0x00000a1000007947 */ /* 0x000fea0003800000 */
.L_x_11429:
[----:B------:R-:W2:Y:S02]  /*16c0*/  LDG.E.64 R2, [R2.64] ;  /* 0x0000002402027981 */ /* 0x000ea4000c1e1b00 */
[----:B--2---:R0:W1:Y:S01]  /*16d0*/  F2I.F64.TRUNC R22, R2 ;  /* 0x0000000200167311 */ /* 0x004062000030d100 */
[----:B------:R-:W-:Y:S05]  /*16e0*/  BRA `(.L_x_11420) ;  /* 0x000009e000007947 */ /* 0x000fea0003800000 */
.L_x_11428:
        /* <DEDUP_REMOVED lines=24> */
[----:B------:R-:W-:-:S06]  /*1870*/  LOP3.LUT R5, R5, 0x80000000, R0, 0xf8, !PT ;  /* 0x8000000005057812 */ /* 0x000fcc00078ef800 */
[----:B------:R-:W0:Y:S02]  /*1880*/  F2I.FTZ.TRUNC.NTZ R5, R5 ;  /* 0x0000000500057305 */ /* 0x000e24000021f100 */
[----:B0-----:R-:W-:Y:S01]  /*1890*/  PRMT R22, R5, 0x7610, R22 ;  /* 0x0000761005167816 */ /* 0x001fe20000000016 */
[----:B------:R-:W-:Y:S05]  /*18a0*/  BRA `(.L_x_11420) ;  /* 0x0000082000007947 */ /* 0x000fea0003800000 */
.L_x_11431:
        /* <DEDUP_REMOVED lines=11> */
[----:B------:R-:W-:-:S06]  /*1960*/  LOP3.LUT R4, R4, 0x80000000, R5, 0xf8, !PT ;  /* 0x8000000004047812 */ /* 0x000fcc00078ef805 */
[----:B------:R-:W0:Y:S02]  /*1970*/  F2I.FTZ.TRUNC.NTZ R4, R4 ;  /* 0x0000000400047305 */ /* 0x000e24000021f100 */
[----:B0-----:R-:W-:Y:S01]  /*1980*/  PRMT R22, R4, 0x7610, R22 ;  /* 0x0000761004167816 */ /* 0x001fe20000000016 */
[----:B------:R-:W-:Y:S05]  /*1990*/  BRA `(.L_x_11420) ;  /* 0x0000073000007947 */ /* 0x000fea0003800000 */
.L_x_11430:
[----:B------:R-:W2:Y:S02]  /*19a0*/  LDG.E.U16 R0, [R2.64] ;  /* 0x0000002402007981 */ /* 0x000ea4000c1e1500 */
[----:B--2---:R-:W-:-:S06]  /*19b0*/  PRMT R0, RZ, 0x5410, R0 ;  /* 0x00005410ff007816 */ /* 0x004fcc0000000000 */
[----:B------:R-:W0:Y:S02]  /*19c0*/  F2I.FTZ.TRUNC.NTZ R0, R0 ;  /* 0x0000000000007305 */ /* 0x000e24000021f100 */
[----:B0-----:R-:W-:Y:S01]  /*19d0*/  PRMT R22, R0, 0x7610, R22 ;  /* 0x0000761000167816 */ /* 0x001fe20000000016 */
[----:B------:R-:W-:Y:S05]  /*19e0*/  BRA `(.L_x_11420) ;  /* 0x000006e000007947 */ /* 0x000fea0003800000 */
.L_x_11427:
        /* <DEDUP_REMOVED lines=10> */
.L_x_11434:
        /* <DEDUP_REMOVED lines=21> */
.L_x_11438:
[----:B------:R-:W-:Y:S05]  /*1be0*/  BSYNC B1 ;  /* 0x0000000000017941 */ /* 0x000fea0003800000 */
.L_x_11437:
[----:B------:R-:W-:Y:S01]  /*1bf0*/  LEA R3, R0, 0x3b800000, 0x17 ;  /* 0x3b80000000037811 */ /* 0x000fe200078eb8ff */
[----:B------:R-:W-:-:S05]  /*1c00*/  IMAD.SHL.U32 R0, R2, 0x100000, RZ ;  /* 0x0010000002007824 */ /* 0x000fca00078e00ff */
[----:B------:R-:W-:Y:S02]  /*1c10*/  LOP3.LUT R0, R3, R0, R4, 0xfe, !PT ;  /* 0x0000000003007212 */ /* 0x000fe400078efe04 */
.L_x_11436:
[----:B------:R-:W-:Y:S05]  /*1c20*/  BSYNC B0 ;  /* 0x0000000000007941 */ /* 0x000fea0003800000 */
.L_x_11435:
[----:B------:R-:W0:Y:S02]  /*1c30*/  F2I.FTZ.TRUNC.NTZ R0, R0 ;  /* 0x0000000000007305 */ /* 0x000e24000021f100 */
[----:B0-----:R-:W-:Y:S01]  /*1c40*/  PRMT R22, R0, 0x7610, R22 ;  /* 0x0000761000167816 */ /* 0x001fe20000000016 */
[----:B------:R-:W-:Y:S05]  /*1c50*/  BRA `(.L_x_11420) ;  /* 0x0000047000007947 */ /* 0x000fea0003800000 */
.L_x_11433:
        /* <DEDUP_REMOVED lines=21> */
.L_x_11442:
[----:B------:R-:W-:Y:S05]  /*1db0*/  BSYNC B1 ;  /* 0x0000000000017941 */ /* 0x000fea0003800000 */
.L_x_11441:
[----:B------:R-:W-:Y:S01]  /*1dc0*/  LEA R3, R0, 0x37800000, 0x17 ;  /* 0x3780000000037811 */ /* 0x000fe200078eb8ff */
[----:B------:R-:W-:-:S05]  /*1dd0*/  IMAD.SHL.U32 R0, R2, 0x200000, RZ ;  /* 0x0020000002007824 */ /* 0x000fca00078e00ff */
[----:B------:R-:W-:Y:S02]  /*1de0*/  LOP3.LUT R0, R3, R0, R4, 0xfe, !PT ;  /* 0x0000000003007212 */ /* 0x000fe400078efe04 */
.L_x_11440:
[----:B------:R-:W-:Y:S05]  /*1df0*/  BSYNC B0 ;  /* 0x0000000000007941 */ /* 0x000fea0003800000 */
.L_x_11439:
[----:B------:R-:W0:Y:S02]  /*1e00*/  F2I.FTZ.TRUNC.NTZ R0, R0 ;  /* 0x0000000000007305 */ /* 0x000e24000021f100 */
[----:B0-----:R-:W-:Y:S01]  /*1e10*/  PRMT R22, R0, 0x7610, R22 ;  /* 0x0000761000167816 */ /* 0x001fe20000000016 */
[----:B------:R-:W-:Y:S05]  /*1e20*/  BRA `(.L_x_11420) ;  /* 0x000002a000007947 */ /* 0x000fea0003800000 */
.L_x_11432:
        /* <DEDUP_REMOVED lines=14> */
.L_x_11446:
[----:B------:R-:W-:Y:S05]  /*1f10*/  BSYNC B0 ;  /* 0x0000000000007941 */ /* 0x000fea0003800000 */
.L_x_11445:
[----:B------:R-:W0:Y:S02]  /*1f20*/  F2I.FTZ.TRUNC.NTZ R0, R0 ;  /* 0x0000000000007305 */ /* 0x000e24000021f100 */
[----:B0-----:R-:W-:Y:S01]  /*1f30*/  PRMT R22, R0, 0x7610, R22 ;  /* 0x0000761000167816 */ /* 0x001fe20000000016 */
[----:B------:R-:W-:Y:S05]  /*1f40*/  BRA `(.L_x_11420) ;  /* 0x0000018000007947 */ /* 0x000fea0003800000 */
.L_x_11419:
        /* <DEDUP_REMOVED lines=19> */
[----:B------:R-:W-:Y:S01]  /*2080*/  PRMT R22, RZ, 0x7610, R22 ;  /* 0x00007610ff167816 */ /* 0x000fe20000000016 */
[----:B------:R-:W-:Y:S05]  /*2090*/  BRA `(.L_x_11420) ;  /* 0x0000003000007947 */ /* 0x000fea0003800000 */
.L_x_11444:
[----:B------:R0:W5:Y:S01]  /*20a0*/  LDG.E.U16 R22, [R2.64] ;  /* 0x0000002402167981 */ /* 0x000162000c1e1500 */
[----:B------:R-:W-:Y:S05]  /*20b0*/  BRA `(.L_x_11420) ;  /* 0x0000001000007947 */ /* 0x000fea0003800000 */
.L_x_11443:
[----:B------:R0:W5:Y:S02]  /*20c0*/  LDG.E.U16 R22, [R2.64] ;  /* 0x0000002402167981 */ /* 0x000164000c1e1500 */
.L_x_11420:
[----:B------:R-:W2:Y:S01]  /*20d0*/  LDC.U8 R4, c[0x0][0x45a] ;  /* 0x00011680ff047b82 */ /* 0x000ea20000000000 */
[----:B0-----:R-:W-:-:S05]  /*20e0*/  IADD3 R2, P1, R24, c[0x0][0x438], RZ ;  /* 0x00010e0018027a10 */ /* 0x001fca0007f3e0ff */
        /* <DEDUP_REMOVED lines=14> */
.L_x_11450:
[----:B------:R0:W5:Y:S01]  /*21d0*/  LDG.E.U8 R24, [R2.64] ;  /* 0x0000002402187981 */ /* 0x000162000c1e1100 */
[----:B------:R-:W-:Y:S05]  /*21e0*/  BRA `(.L_x_11452) ;  /* 0x00000d8000007947 */ /* 0x000fea0003800000 */
.L_x_11449:
        /* <DEDUP_REMOVED lines=8> */
.L_x_11454:
[----:B------:R0:W5:Y:S01]  /*2270*/  LDG.E.U16 R24, [R2.64] ;  /* 0x0000002402187981 */ /* 0x000162000c1e1500 */
[----:B------:R-:W-:Y:S05]  /*2280*/  BRA `(.L_x_11452) ;  /* 0x00000ce000007947 */ /* 0x000fea0003800000 */
.L_x_11453:
[----:B------:R0:W5:Y:S01]  /*2290*/  LDG.E.U16 R24, [R2.64] ;  /* 0x0000002402187981 */ /* 0x000162000c1e1500 */
[----:B------:R-:W-:Y:S05]  /*22a0*/  BRA `(.L_x_11452) ;  /* 0x00000cc000007947 */ /* 0x000fea0003800000 */
.L_x_11448:
[----:B------:R-:W-:-:S13]  /*22b0*/  ISETP.GT.AND P0, PT, R0, 0x6, PT ;  /* 0x000000060000780c */ /* 0x000fda0003f04270 */
[----:B------:R-:W-:Y:S05]  /*22c0*/  @P0 BRA `(.L_x_11455) ;  /* 0x000000c000000947 */ /* 0x000fea0003800000 */
[----:B------:R-:W-:-:S13]  /*22d0*/  ISETP.NE.AND P0, PT, R0, 0x5, PT ;  /* 0x000000050000780c */ /* 0x000fda0003f05270 */
[----:B------:R-:W-:Y:S05]  /*22e0*/  @!P0 BRA `(.L_x_11456) ;  /* 0x0000005000008947 */ /* 0x000fea0003800000 */
[----:B------:R-:W-:-:S13]  /*22f0*/  ISETP.NE.AND P0, PT, R0, 0x6, PT ;  /* 0x000000060000780c */ /* 0x000fda0003f05270 */
[----:B------:R-:W-:Y:S05]  /*2300*/  @P0 BRA `(.L_x_11451) ;  /* 0x00000ae000000947 */ /* 0x000fea0003800000 */
[----:B------:R-:W2:Y:S02]  /*2310*/  LDG.E R2, [R2.64] ;  /* 0x0000002402027981 */ /* 0x000ea4000c1e1900 */
[----:B--2---:R0:W2:Y:S01]  /*2320*/  F2I.FTZ.TRUNC.NTZ R24, R2 ;  /* 0x0000000200187305 */ /* 0x0040a2000021f100 */
[----:B------:R-:W-:Y:S05]  /*2330*/  BRA `(.L_x_11452) ;  /* 0x00000c3000007947 */ /* 0x000fea0003800000 */
.L_x_11456:
[----:B------:R-:W2:Y:S02]  /*2340*/  LDG.E.U16 R0, [R2.64] ;  /* 0x0000002402007981 */ /* 0x000ea4000c1e1500 */
[----:B--2---:R-:W-:-:S06]  /*2350*/  HADD2.F32 R0, -RZ, R0.H0_H0 ;  /* 0x20000000ff007230 */ /* 0x004fcc0000004100 */
[----:B------:R-:W0:Y:S02]  /*2360*/  F2I.FTZ.TRUNC.NTZ R0, R0 ;  /* 0x0000000000007305 */ /* 0x000e24000021f100 */
[----:B0-----:R-:W-:Y:S01]  /*2370*/  PRMT R24, R0, 0x7610, R24 ;  /* 0x0000761000187816 */ /* 0x001fe20000000018 */
[----:B------:R-:W-:Y:S05]  /*2380*/  BRA `(.L_x_11452) ;  /* 0x00000be000007947 */ /* 0x000fea0003800000 */
.L_x_11455:
[----:B------:R-:W-:-:S13]  /*2390*/  ISETP.NE.AND P0, PT, R0, 0x7, PT ;  /* 0x000000070000780c */ /* 0x000fda0003f05270 */
[----:B------:R-:W-:Y:S05]  /*23a0*/  @!P0 BRA `(.L_x_11457) ;  /* 0x000000c000008947 */ /* 0x000fea0003800000 */
[----:B------:R-:W-:-:S13]  /*23b0*/  ISETP.NE.AND P0, PT, R0, 0x8, PT ;  /* 0x000000080000780c */ /* 0x000fda0003f05270 */
[----:B------:R-:W-:Y:S05]  /*23c0*/  @!P0 BRA `(.L_x_11458) ;  /* 0x0000005000008947 */ /* 0x000fea0003800000 */
[----:B------:R-:W-:-:S13]  /*23d0*/  ISETP.NE.AND P0, PT, R0, 0x9, PT ;  /* 0x000000090000780c */ /* 0x000fda0003f05270 */
[----:B------:R-:W-:Y:S05]  /*23e0*/  @P0 BRA `(.L_x_11451) ;  /* 0x00000a0000000947 */ /* 0x000fea0003800000 */
[----:B------:R-:W2:Y:S02]  /*23f0*/  LDG.E R2, [R2.64] ;  /* 0x0000002402027981 */ /* 0x000ea4000c1e1900 */
[----:B--2---:R0:W2:Y:S01]  /*2400*/  F2I.FTZ.TRUNC.NTZ R24, R2 ;  /* 0x0000000200187305 */ /* 0x0040a2000021f100 */
[----:B------:R-:W-:Y:S05]  /*2410*/  BRA `(.L_x_11452) ;  /* 0x00000b5000007947 */ /* 0x000fea0003800000 */
.L_x_11458:
[----:B------:R-:W2:Y:S02]  /*2420*/  LDG.E.U16 R2, [R2.64] ;  /* 0x0000002402027981 */ /* 0x000ea4000c1e1500 */
[----:B--2---:R-:W-:-:S06]  /*2430*/  HADD2.F32 R0, -RZ, R2.H0_H0 ;  /* 0x20000002ff007230 */ /* 0x004fcc0000004100 */
[----:B------:R-:W0:Y:S02]  /*2440*/  F2I.FTZ.TRUNC.NTZ R0, R0 ;  /* 0x0000000000007305 */ /* 0x000e24000021f100 */
[----:B0-----:R-:W-:Y:S01]  /*2450*/  PRMT R24, R0, 0x7610, R24 ;  /* 0x0000761000187816 */ /* 0x001fe20000000018 */
[----:B------:R-:W-:Y:S05]  /*2460*/  BRA `(.L_x_11452) ;  /* 0x00000b0000007947 */ /* 0x000fea0003800000 */
.L_x_11457:
[----:B------:R-:W2:Y:S02]  /*2470*/  LDG.E.64 R2, [R2.64] ;  /* 0x0000002402027981 */ /* 0x000ea4000c1e1b00 */
[----:B--2---:R0:W2:Y:S01]  /*2480*/  F2I.F64.TRUNC R24, R2 ;  /* 0x0000000200187311 */ /* 0x0040a2000030d100 */
[----:B------:R-:W-:Y:S05]  /*2490*/  BRA `(.L_x_11452) ;  /* 0x00000ad000007947 */ /* 0x000fea0003800000 */
.L_x_11447:
        /* <DEDUP_REMOVED lines=12> */
.L_x_11461:
[----:B------:R-:W2:Y:S02]  /*2560*/  LDG.E.64 R2, [R2.64] ;  /* 0x0000002402027981 */ /* 0x000ea4000c1e1b00 */
[----:B--2---:R0:W2:Y:S01]  /*2570*/  F2I.F64.TRUNC R24, R2 ;  /* 0x0000000200187311 */ /* 0x0040a2000030d100 */
[----:B------:R-:W-:Y:S05]  /*2580*/  BRA `(.L_x_11452) ;  /* 0x000009e000007947 */ /* 0x000fea0003800000 */
.L_x_11460:
        /* <DEDUP_REMOVED lines=28> */
.L_x_11463:
        /* <DEDUP_REMOVED lines=15> */
.L_x_11462:
[----:B------:R-:W2:Y:S02]  /*2840*/  LDG.E.U16 R0, [R2.64] ;  /* 0x0000002402007981 */ /* 0x000ea4000c1e1500 */
[----:B--2---:R-:W-:-:S06]  /*2850*/  PRMT R0, RZ, 0x5410, R0 ;  /* 0x00005410ff007816 */ /* 0x004fcc0000000000 */
[----:B------:R-:W0:Y:S02]  /*2860*/  F2I.FTZ.TRUNC.NTZ R0, R0 ;  /* 0x0000000000007305 */ /* 0x000e24000021f100 */
[----:B0-----:R-:W-:Y:S01]  /*2870*/  PRMT R24, R0, 0x7610, R24 ;  /* 0x0000761000187816 */ /* 0x001fe20000000018 */
[----:B------:R-:W-:Y:S05]  /*2880*/  BRA `(.L_x_11452) ;  /* 0x000006e000007947 */ /* 0x000fea0003800000 */
.L_x_11459:
        /* <DEDUP_REMOVED lines=10> */
.L_x_11466:
        /* <DEDUP_REMOVED lines=21> */
.L_x_11470:
[----:B------:R-:W-:Y:S05]  /*2a80*/  BSYNC B1 ;  /* 0x0000000000017941 */ /* 0x000fea0003800000 */
.L_x_11469:
[----:B------:R-:W-:Y:S01]  /*2a90*/  LEA R3, R0, 0x3b800000, 0x17 ;  /* 0x3b80000000037811 */ /* 0x000fe200078eb8ff */
[----:B------:R-:W-:-:S05]  /*2aa0*/  IMAD.SHL.U32 R0, R2, 0x100000, RZ ;  /* 0x0010000002007824 */ /* 0x000fca00078e00ff */
[----:B------:R-:W-:Y:S02]  /*2ab0*/  LOP3.LUT R0, R3, R0, R4, 0xfe, !PT ;  /* 0x0000000003007212 */ /* 0x000fe400078efe04 */
.L_x_11468:
[----:B------:R-:W-:Y:S05]  /*2ac0*/  BSYNC B0 ;  /* 0x0000000000007941 */ /* 0x000fea0003800000 */
.L_x_11467:
[----:B------:R-:W0:Y:S02]  /*2ad0*/  F2I.FTZ.TRUNC.NTZ R0, R0 ;  /* 0x0000000000007305 */ /* 0x000e24000021f100 */
[----:B0-----:R-:W-:Y:S01]  /*2ae0*/  PRMT R24, R0, 0x7610, R24 ;  /* 0x0000761000187816 */ /* 0x001fe20000000018 */
[----:B------:R-:W-:Y:S05]  /*2af0*/  BRA `(.L_x_11452) ;  /* 0x0000047000007947 */ /* 0x000fea0003800000 */
.L_x_11465:
        /* <DEDUP_REMOVED lines=21> */
.L_x_11474:
[----:B------:R-:W-:Y:S05]  /*2c50*/  BSYNC B1 ;  /* 0x0000000000017941 */ /* 0x000fea0003800000 */
.L_x_11473:
[----:B------:R-:W-:Y:S01]  /*2c60*/  LEA R3, R0, 0x37800000, 0x17 ;  /* 0x3780000000037811 */ /* 0x000fe200078eb8ff */
[----:B------:R-:W-:-:S05]  /*2c70*/  IMAD.SHL.U32 R0, R2, 0x200000, RZ ;  /* 0x0020000002007824 */ /* 0x000fca00078e00ff */
[----:B------:R-:W-:Y:S02]  /*2c80*/  LOP3.LUT R0, R3, R0, R4, 0xfe, !PT ;  /* 0x0000000003007212 */ /* 0x000fe400078efe04 */
.L_x_11472:
[----:B------:R-:W-:Y:S05]  /*2c90*/  BSYNC B0 ;  /* 0x0000000000007941 */ /* 0x000fea0003800000 */
.L_x_11471:
[----:B------:R-:W0:Y:S02]  /*2ca0*/  F2I.FTZ.TRUNC.NTZ R0, R0 ;  /* 0x0000000000007305 */ /* 0x000e24000021f100 */
[----:B0-----:R-:W-:Y:S01]  /*2cb0*/  PRMT R24, R0, 0x7610, R24 ;  /* 0x0000761000187816 */ /* 0x001fe20000000018 */
[----:B------:R-:W-:Y:S05]  /*2cc0*/  BRA `(.L_x_11452) ;  /* 0x000002a000007947 */ /* 0x000fea0003800000 */
.L_x_11464:
        /* <DEDUP_REMOVED lines=14> */
.L_x_11478:
[----:B------:R-:W-:Y:S05]  /*2db0*/  BSYNC B0 ;  /* 0x0000000000007941 */ /* 0x000fea0003800000 */
.L_x_11477:
[----:B------:R-:W0:Y:S02]  /*2dc0*/  F2I.FTZ.TRUNC.NTZ R0, R0 ;  /* 0x0000000000007305 */ /* 0x000e24000021f100 */
[----:B0-----:R-:W-:Y:S01]  /*2dd0*/  PRMT R24, R0, 0x7610, R24 ;  /* 0x0000761000187816 */ /* 0x001fe20000000018 */
[----:B------:R-:W-:Y:S05]  /*2de0*/  BRA `(.L_x_11452) ;  /* 0x0000018000007947 */ /* 0x000fea0003800000 */
.L_x_11451:
        /* <DEDUP_REMOVED lines=19> */
[----:B------:R-:W-:Y:S01]  /*2f20*/  PRMT R24, RZ, 0x7610, R24 ;  /* 0x00007610ff187816 */ /* 0x000fe20000000018 */
[----:B------:R-:W-:Y:S05]  /*2f30*/  BRA `(.L_x_11452) ;  /* 0x0000003000007947 */ /* 0x000fea0003800000 */
.L_x_11476:
[----:B------:R0:W5:Y:S01]  /*2f40*/  LDG.E.U16 R24, [R2.64] ;  /* 0x0000002402187981 */ /* 0x000162000c1e1500 */
[----:B------:R-:W-:Y:S05]  /*2f50*/  BRA `(.L_x_11452) ;  /* 0x0000001000007947 */ /* 0x000fea0003800000 */
.L_x_11475:
[----:B------:R0:W5:Y:S02]  /*2f60*/  LDG.E.U16 R24, [R2.64] ;  /* 0x0000002402187981 */ /* 0x000164000c1e1500 */
.L_x_11452:
[----:B------:R-:W3:Y:S01]  /*2f70*/  LDC.U8 R4, c[0x0][0x45b] ;  /* 0x000116c0ff047b82 */ /* 0x000ee20000000000 */
[----:B0-----:R-:W-:-:S05]  /*2f80*/  IADD3 R2, P1, R23, c[0x0][0x440], RZ ;  /* 0x0001100017027a10 */ /* 0x001fca0007f3e0ff */
        /* <DEDUP_REMOVED lines=14> */
.L_x_11482:
[----:B------:R0:W5:Y:S01]  /*3070*/  LDG.E.U8 R0, [R2.64] ;  /* 0x0000002402007981 */ /* 0x000162000c1e1100 */
[----:B------:R-:W-:Y:S05]  /*3080*/  BRA `(.L_x_11484) ;  /* 0x00000d7000007947 */ /* 0x000fea0003800000 */
.L_x_11481:
        /* <DEDUP_REMOVED lines=8> */
.L_x_11486:
[----:B------:R0:W5:Y:S01]  /*3110*/  LDG.E.U16 R0, [R2.64] ;  /* 0x0000002402007981 */ /* 0x000162000c1e1500 */
[----:B------:R-:W-:Y:S05]  /*3120*/  BRA `(.L_x_11484) ;  /* 0x00000cd000007947 */ /* 0x000fea0003800000 */
.L_x_11485:
[----:B------:R0:W5:Y:S01]  /*3130*/  LDG.E.U16 R0, [R2.64] ;  /* 0x0000002402007981 */ /* 0x000162000c1e1500 */
[----:B------:R-:W-:Y:S05]  /*3140*/  BRA `(.L_x_11484) ;  /* 0x00000cb000007947 */ /* 0x000fea0003800000 */
.L_x_11480:
[----:B------:R-:W-:-:S13]  /*3150*/  ISETP.GT.AND P0, PT, R0, 0x6, PT ;  /* 0x000000060000780c */ /* 0x000fda0003f04270 */
[----:B------:R-:W-:Y:S05]  /*3160*/  @P0 BRA `(.L_x_11487) ;  /* 0x000000c000000947 */ /* 0x000fea0003800000 */
[----:B------:R-:W-:-:S13]  /*3170*/  ISETP.NE.AND P0, PT, R0, 0x5, PT ;  /* 0x000000050000780c */ /* 0x000fda0003f05270 */
[----:B------:R-:W-:Y:S05]  /*3180*/  @!P0 BRA `(.L_x_11488) ;  /* 0x0000005000008947 */ /* 0x000fea0003800000 */
[----:B------:R-:W-:-:S13]  /*3190*/  ISETP.NE.AND P0, PT, R0, 0x6, PT ;  /* 0x000000060000780c */ /* 0x000fda0003f05270 */
[----:B------:R-:W-:Y:S05]  /*31a0*/  @P0 BRA `(.L_x_11483) ;  /* 0x00000ad000000947 */ /* 0x000fea0003800000 */
[----:B------:R-:W3:Y:S02]  /*31b0*/  LDG.E R2, [R2.64] ;  /* 0x0000002402027981 */ /* 0x000ee4000c1e1900 */
[----:B---3--:R0:W3:Y:S01]  /*31c0*/  F2I.FTZ.TRUNC.NTZ R0, R2 ;  /* 0x0000000200007305 */ /* 0x0080e2000021f100 */
[----:B------:R-:W-:Y:S05]  /*31d0*/  BRA `(.L_x_11484) ;  /* 0x00000c2000007947 */ /* 0x000fea0003800000 */
.L_x_11488:
[----:B------:R-:W3:Y:S02]  /*31e0*/  LDG.E.U16 R4, [R2.64] ;  /* 0x0000002402047981 */ /* 0x000ee4000c1e1500 */
[----:B---3--:R-:W-:-:S06]  /*31f0*/  HADD2.F32 R4, -RZ, R4.H0_H0 ;  /* 0x20000004ff047230 */ /* 0x008fcc0000004100 */
[----:B------:R-:W0:Y:S02]  /*3200*/  F2I.FTZ.TRUNC.NTZ R4, R4 ;  /* 0x0000000400047305 */ /* 0x000e24000021f100 */
[----:B0-----:R-:W-:Y:S01]  /*3210*/  PRMT R0, R4, 0x7610, R0 ;  /* 0x0000761004007816 */ /* 0x001fe20000000000 */
[----:B------:R-:W-:Y:S05]  /*3220*/  BRA `(.L_x_11484) ;  /* 0x00000bd000007947 */ /* 0x000fea0003800000 */
.L_x_11487:
[----:B------:R-:W-:-:S13]  /*3230*/  ISETP.NE.AND P0, PT, R0, 0x7, PT ;  /* 0x000000070000780c */ /* 0x000fda0003f05270 */
[----:B------:R-:W-:Y:S05]  /*3240*/  @!P0 BRA `(.L_x_11489) ;  /* 0x000000c000008947 */ /* 0x000fea0003800000 */
[----:B------:R-:W-:-:S13]  /*3250*/  ISETP.NE.AND P0, PT, R0, 0x8, PT ;  /* 0x000000080000780c */ /* 0x000fda0003f05270 */
[----:B------:R-:W-:Y:S05]  /*3260*/  @!P0 BRA `(.L_x_11490) ;  /* 0x0000005000008947 */ /* 0x000fea0003800000 */
[----:B------:R-:W-:-:S13]  /*3270*/  ISETP.NE.AND P0, PT, R0, 0x9, PT ;  /* 0x000000090000780c */ /* 0x000fda0003f05270 */
[----:B------:R-:W-:Y:S05]  /*3280*/  @P0 BRA `(.L_x_11483) ;  /* 0x000009f000000947 */ /* 0x000fea0003800000 */
[----:B------:R-:W3:Y:S02]  /*3290*/  LDG.E R2, [R2.64] ;  /* 0x0000002402027981 */ /* 0x000ee4000c1e1900 */
[----:B---3--:R0:W3:Y:S01]  /*32a0*/  F2I.FTZ.TRUNC.NTZ R0, R2 ;  /* 0x0000000200007305 */ /* 0x0080e2000021f100 */
[----:B------:R-:W-:Y:S05]  /*32b0*/  BRA `(.L_x_11484) ;  /* 0x00000b4000007947 */ /* 0x000fea0003800000 */
.L_x_11490:
[----:B------:R-:W3:Y:S02]  /*32c0*/  LDG.E.U16 R2, [R2.64] ;  /* 0x0000002402027981 */ /* 0x000ee4000c1e1500 */
[----:B---3--:R-:W-:-:S06]  /*32d0*/  HADD2.F32 R4, -RZ, R2.H0_H0 ;  /* 0x20000002ff047230 */ /* 0x008fcc0000004100 */
[----:B------:R-:W0:Y:S02]  /*32e0*/  F2I.FTZ.TRUNC.NTZ R4, R4 ;  /* 0x0000000400047305 */ /* 0x000e24000021f100 */
[----:B0-----:R-:W-:Y:S01]  /*32f0*/  PRMT R0, R4, 0x7610, R0 ;  /* 0x0000761004007816 */ /* 0x001fe20000000000 */
[----:B------:R-:W-:Y:S05]  /*3300*/  BRA `(.L_x_11484) ;  /* 0x00000af000007947 */ /* 0x000fea0003800000 */
.L_x_11489:
[----:B------:R-:W3:Y:S02]  /*3310*/  LDG.E.64 R2, [R2.64] ;  /* 0x0000002402027981 */ /* 0x000ee4000c1e1b00 */
[----:B---3--:R0:W3:Y:S01]  /*3320*/  F2I.F64.TRUNC R0, R2 ;  /* 0x0000000200007311 */ /* 0x0080e2000030d100 */
[----:B------:R-:W-:Y:S05]  /*3330*/  BRA `(.L_x_11484) ;  /* 0x00000ac000007947 */ /* 0x000fea0003800000 */
.L_x_11479:
        /* <DEDUP_REMOVED lines=10> */
[----:B------:R-:W-:Y:S01]  /*33e0*/  SEL R0, RZ, 0x1, !P0 ;  /* 0x00000001ff007807 */ /* 0x000fe20004000000 */
[----:B------:R-:W-:Y:S05]  /*33f0*/  BRA `(.L_x_11484) ;  /* 0x00000a0000007947 */ /* 0x000fea0003800000 */
.L_x_11493:
[----:B------:R-:W3:Y:S02]  /*3400*/  LDG.E.64 R2, [R2.64] ;  /* 0x0000002402027981 */ /* 0x000ee4000c1e1b00 */
[----:B---3--:R0:W3:Y:S01]  /*3410*/  F2I.F64.TRUNC R0, R2 ;  /* 0x0000000200007311 */ /* 0x0080e2000030d100 */
[----:B------:R-:W-:Y:S05]  /*3420*/  BRA `(.L_x_11484) ;  /* 0x000009d000007947 */ /* 0x000fea0003800000 */
.L_x_11492:
        /* <DEDUP_REMOVED lines=28> */
.L_x_11495:
        /* <DEDUP_REMOVED lines=15> */
.L_x_11494:
[----:B------:R-:W3:Y:S02]  /*36e0*/  LDG.E.U16 R2, [R2.64] ;  /* 0x0000002402027981 */ /* 0x000ee4000c1e1500 */
[----:B---3--:R-:W-:-:S04]  /*36f0*/  PRMT R2, RZ, 0x5410, R2 ;  /* 0x00005410ff027816 */ /* 0x008fc80000000002 */
[----:B------:R0:W3:Y:S01]  /*3700*/  F2I.FTZ.TRUNC.NTZ R0, R2 ;  /* 0x0000000200007305 */ /* 0x0000e2000021f100 */
[----:B------:R-:W-:Y:S05]  /*3710*/  BRA `(.L_x_11484) ;  /* 0x000006e000007947 */ /* 0x000fea0003800000 */
.L_x_11491:
        /* <DEDUP_REMOVED lines=10> */
.L_x_11498:
        /* <DEDUP_REMOVED lines=21> */
.L_x_11502:
[----:B------:R-:W-:Y:S05]  /*3910*/  BSYNC B1 ;  /* 0x0000000000017941 */ /* 0x000fea0003800000 */
.L_x_11501:
[----:B------:R-:W-:Y:S01]  /*3920*/  IMAD.SHL.U32 R2, R2, 0x100000, RZ ;  /* 0x0010000002027824 */ /* 0x000fe200078e00ff */
[----:B------:R-:W-:-:S04]  /*3930*/  LEA R3, R0, 0x3b800000, 0x17 ;  /* 0x3b80000000037811 */ /* 0x000fc800078eb8ff */
[----:B------:R-:W-:Y:S02]  /*3940*/  LOP3.LUT R4, R3, R2, R4, 0xfe, !PT ;  /* 0x0000000203047212 */ /* 0x000fe400078efe04 */
.L_x_11500:
[----:B------:R-:W-:Y:S05]  /*3950*/  BSYNC B0 ;  /* 0x0000000000007941 */ /* 0x000fea0003800000 */
.L_x_11499:
[----:B------:R-:W0:Y:S02]  /*3960*/  F2I.FTZ.TRUNC.NTZ R4, R4 ;  /* 0x0000000400047305 */ /* 0x000e24000021f100 */
[----:B0-----:R-:W-:Y:S01]  /*3970*/  PRMT R0, R4, 0x7610, R0 ;  /* 0x0000761004007816 */ /* 0x001fe20000000000 */
[----:B------:R-:W-:Y:S05]  /*3980*/  BRA `(.L_x_11484) ;  /* 0x0000047000007947 */ /* 0x000fea0003800000 */
.L_x_11497:
        /* <DEDUP_REMOVED lines=21> */
.L_x_11506:
[----:B------:R-:W-:Y:S05]  /*3ae0*/  BSYNC B1 ;  /* 0x0000000000017941 */ /* 0x000fea0003800000 */
.L_x_11505:
[----:B------:R-:W-:Y:S01]  /*3af0*/  IMAD.SHL.U32 R2, R2, 0x200000, RZ ;  /* 0x0020000002027824 */ /* 0x000fe200078e00ff */
[----:B------:R-:W-:-:S04]  /*3b00*/  LEA R3, R0, 0x37800000, 0x17 ;  /* 0x3780000000037811 */ /* 0x000fc800078eb8ff */
[----:B------:R-:W-:Y:S02]  /*3b10*/  LOP3.LUT R4, R3, R2, R4, 0xfe, !PT ;  /* 0x0000000203047212 */ /* 0x000fe400078efe04 */
.L_x_11504:
[----:B------:R-:W-:Y:S05]  /*3b20*/  BSYNC B0 ;  /* 0x0000000000007941 */ /* 0x000fea0003800000 */
.L_x_11503:
[----:B------:R-:W0:Y:S02]  /*3b30*/  F2I.FTZ.TRUNC.NTZ R4, R4 ;  /* 0x0000000400047305 */ /* 0x000e24000021f100 */
[----:B0-----:R-:W-:Y:S01]  /*3b40*/  PRMT R0, R4, 0x7610, R0 ;  /* 0x0000761004007816 */ /* 0x001fe20000000000 */
[----:B------:R-:W-:Y:S05]  /*3b50*/  BRA `(.L_x_11484) ;  /* 0x000002a000007947 */ /* 0x000fea0003800000 */
.L_x_11496:
        /* <DEDUP_REMOVED lines=14> */
.L_x_11510:
[----:B------:R-:W-:Y:S05]  /*3c40*/  BSYNC B0 ;  /* 0x0000000000007941 */ /* 0x000fea0003800000 */
.L_x_11509:
[----:B------:R-:W0:Y:S02]  /*3c50*/  F2I.FTZ.TRUNC.NTZ R4, R4 ;  /* 0x0000000400047305 */ /* 0x000e24000021f100 */
[----:B0-----:R-:W-:Y:S01]  /*3c60*/  PRMT R0, R4, 0x7610, R0 ;  /* 0x0000761004007816 */ /* 0x001fe20000000000 */
[----:B------:R-:W-:Y:S05]  /*3c70*/  BRA `(.L_x_11484) ;  /* 0x0000018000007947 */ /* 0x000fea0003800000 */
.L_x_11483:
        /* <DEDUP_REMOVED lines=19> */
[----:B------:R-:W-:Y:S01]  /*3db0*/  PRMT R0, RZ, 0x7610, R0 ;  /* 0x00007610ff007816 */ /* 0x000fe20000000000 */
[----:B------:R-:W-:Y:S05]  /*3dc0*/  BRA `(.L_x_11484) ;  /* 0x0000003000007947 */ /* 0x000fea0003800000 */
.L_x_11508:
[----:B------:R0:W5:Y:S01]  /*3dd0*/  LDG.E.U16 R0, [R2.64] ;  /* 0x0000002402007981 */ /* 0x000162000c1e1500 */
[----:B------:R-:W-:Y:S05]  /*3de0*/  BRA `(.L_x_11484) ;  /* 0x0000001000007947 */ /* 0x000fea0003800000 */
.L_x_11507:
[----:B------:R0:W5:Y:S02]  /*3df0*/  LDG.E.U16 R0, [R2.64] ;  /* 0x0000002402007981 */ /* 0x000164000c1e1500 */
.L_x_11484:
[----:B------:R-:W4:Y:S01]  /*3e00*/  LDC.U8 R6, c[0x0][0x458] ;  /* 0x00011600ff067b82 */ /* 0x000f220000000000 */
[----:B------:R-:W-:Y:S01]  /*3e10*/  ULDC UR4, c[0x0][0x448] ;  /* 0x0001120000047ab9 */ /* 0x000fe20000000800 */
[----:B-1---5:R-:W-:Y:S01]  /*3e20*/  PRMT R22, R22, 0x9910, RZ ;  /* 0x0000991016167816 */ /* 0x022fe200000000ff */
[----:B------:R-:W-:Y:S01]  /*3e30*/  UPRMT UR5, UR4, 0x9910, URZ ;  /* 0x0000991004057896 */ /* 0x000fe2000800003f */
[----:B0-2---:R-:W-:Y:S01]  /*3e40*/  PRMT R3, R24, 0x9910, RZ ;  /* 0x0000991018037816 */ /* 0x005fe200000000ff */
[----:B------:R-:W-:Y:S01]  /*3e50*/  UPRMT UR6, UR4, 0xbb32, URZ ;  /* 0x0000bb3204067896 */ /* 0x000fe2000800003f */
[----:B---3--:R-:W-:Y:S01]  /*3e60*/  PRMT R2, R0, 0x9910, RZ ;  /* 0x0000991000027816 */ /* 0x008fe200000000ff */
[----:B------:R-:W-:-:S03]  /*3e70*/  IMAD.MOV.U32 R0, RZ, RZ, R22 ;  /* 0x000000ffff007224 */ /* 0x000fc600078e0016 */
[----:B------:R-:W-:Y:S01]  /*3e80*/  UMOV UR4, UR5 ;  /* 0x0000000500047c82 */ /* 0x000fe20008000000 */
[----:B------:R-:W-:Y:S02]  /*3e90*/  IMAD R3, R3, R2, RZ ;  /* 0x0000000203037224 */ /* 0x000fe400078e02ff */
[----:B------:R-:W-:Y:S01]  /*3ea0*/  IMAD R0, R0, UR4, RZ ;  /* 0x0000000400007c24 */ /* 0x000fe2000f8e02ff */
[----:B------:R-:W-:-:S03]  /*3eb0*/  UMOV UR4, UR6 ;  /* 0x0000000600047c82 */ /* 0x000fc60008000000 */
[----:B------:R-:W-:Y:S01]  /*3ec0*/  IMAD R5, R3, UR4, R0 ;  /* 0x0000000403057c24 */ /* 0x000fe2000f8e0200 */
        /* <DEDUP_REMOVED lines=11> */
[----:B------:R0:W-:Y:S01]  /*3f80*/  STG.E.U8 [R16.64], R5 ;  /* 0x0000000510007986 */ /* 0x0001e2000c101124 */
[----:B------:R-:W-:Y:S05]  /*3f90*/  BRA `(.L_x_11516) ;  /* 0x00000de000007947 */ /* 0x000fea0003800000 */
.L_x_11514:
[----:B------:R0:W-:Y:S01]  /*3fa0*/  STG.E.U8 [R16.64], R5 ;  /* 0x0000000510007986 */ /* 0x0001e2000c101124 */
[----:B------:R-:W-:Y:S05]  /*3fb0*/  BRA `(.L_x_11516) ;  /* 0x00000dc000007947 */ /* 0x000fea0003800000 */
.L_x_11513:
[----:B------:R-:W-:-:S13]  /*3fc0*/  ISETP.NE.AND P0, PT, R4, 0x2, PT ;  /* 0x000000020400780c */ /* 0x000fda0003f05270 */
[----:B------:R-:W-:Y:S05]  /*3fd0*/  @!P0 BRA `(.L_x_11517) ;  /* 0x000000b000008947 */ /* 0x000fea0003800000 */
[----:B------:R-:W-:-:S13]  /*3fe0*/  ISETP.NE.AND P0, PT, R4, 0x3, PT ;  /* 0x000000030400780c */ /* 0x000fda0003f05270 */
[----:B------:R-:W-:Y:S05]  /*3ff0*/  @!P0 BRA `(.L_x_11518) ;  /* 0x0000006000008947 */ /* 0x000fea0003800000 */
[----:B------:R-:W-:-:S13]  /*4000*/  ISETP.NE.AND P0, PT, R4, 0x4, PT ;  /* 0x000000040400780c */ /* 0x000fda0003f05270 */
[----:B------:R-:W-:Y:S05]  /*4010*/  @P0 BRA `(.L_x_11515) ;  /* 0x00000bc000000947 */ /* 0x000fea0003800000 */
[----:B------:R-:W-:-:S04]  /*4020*/  PRMT R2, R5, 0x9910, RZ ;  /* 0x0000991005027816 */ /* 0x000fc800000000ff */
[----:B------:R-:W-:-:S05]  /*4030*/  SHF.R.S32.HI R3, RZ, 0x1f, R2 ;  /* 0x0000001fff037819 */ /* 0x000fca0000011402 */
[----:B------:R0:W-:Y:S01]  /*4040*/  STG.E.64 [R16.64], R2 ;  /* 0x0000000210007986 */ /* 0x0001e2000c101b24 */
[----:B------:R-:W-:Y:S05]  /*4050*/  BRA `(.L_x_11516) ;  /* 0x00000d2000007947 */ /* 0x000fea0003800000 */
.L_x_11518:
[----:B------:R-:W-:-:S05]  /*4060*/  PRMT R3, R5, 0x9910, RZ ;  /* 0x0000991005037816 */ /* 0x000fca00000000ff */
[----:B------:R0:W-:Y:S01]  /*4070*/  STG.E [R16.64], R3 ;  /* 0x0000000310007986 */ /* 0x0001e2000c101924 */
[----:B------:R-:W-:Y:S05]  /*4080*/  BRA `(.L_x_11516) ;  /* 0x00000cf000007947 */ /* 0x000fea0003800000 */
.L_x_11517:
[----:B------:R0:W-:Y:S01]  /*4090*/  STG.E.U16 [R16.64], R5 ;  /* 0x0000000510007986 */ /* 0x0001e2000c101524 */
[----:B------:R-:W-:Y:S05]  /*40a0*/  BRA `(.L_x_11516) ;  /* 0x00000cd000007947 */ /* 0x000fea0003800000 */
.L_x_11512:
[----:B------:R-:W-:-:S13]  /*40b0*/  ISETP.GT.AND P0, PT, R4, 0x6, PT ;  /* 0x000000060400780c */ /* 0x000fda0003f04270 */
[----:B------:R-:W-:Y:S05]  /*40c0*/  @P0 BRA `(.L_x_11519) ;  /* 0x000000b000000947 */ /* 0x000fea0003800000 */
[----:B------:R-:W-:-:S13]  /*40d0*/  ISETP.NE.AND P0, PT, R4, 0x5, PT ;  /* 0x000000050400780c */ /* 0x000fda0003f05270 */
[----:B------:R-:W-:Y:S05]  /*40e0*/  @!P0 BRA `(.L_x_11520) ;  /* 0x0000005000008947 */ /* 0x000fea0003800000 */
[----:B------:R-:W-:-:S13]  /*40f0*/  ISETP.NE.AND P0, PT, R4, 0x6, PT ;  /* 0x000000060400780c */ /* 0x000fda0003f05270 */
[----:B------:R-:W-:Y:S05]  /*4100*/  @P0 BRA `(.L_x_11515) ;  /* 0x00000ad000000947 */ /* 0x000fea0003800000 */
[----:B------:R-:W0:Y:S02]  /*4110*/  I2F.S16 R3, R5 ;  /* 0x0000000500037306 */ /* 0x000e240000101400 */
[----:B0-----:R0:W-:Y:S01]  /*4120*/  STG.E [R16.64], R3 ;  /* 0x0000000310007986 */ /* 0x0011e2000c101924 */
[----:B------:R-:W-:Y:S05]  /*4130*/  BRA `(.L_x_11516) ;  /* 0x00000c4000007947 */ /* 0x000fea0003800000 */
.L_x_11520:
[----:B------:R-:W0:Y:S02]  /*4140*/  I2F.S16 R0, R5 ;  /* 0x0000000500007306 */ /* 0x000e240000101400 */
[----:B0-----:R-:W-:-:S05]  /*4150*/  F2FP.PACK_AB R0, RZ, R0 ;  /* 0x00000000ff00723e */ /* 0x001fca00000000ff */
[----:B------:R0:W-:Y:S01]  /*4160*/  STG.E.U16 [R16.64], R0 ;  /* 0x0000000010007986 */ /* 0x0001e2000c101524 */
[----:B------:R-:W-:Y:S05]  /*4170*/  BRA `(.L_x_11516) ;  /* 0x00000c0000007947 */ /* 0x000fea0003800000 */
.L_x_11519:
[----:B------:R-:W-:-:S13]  /*4180*/  ISETP.NE.AND P0, PT, R4, 0x7, PT ;  /* 0x000000070400780c */ /* 0x000fda0003f05270 */
[----:B------:R-:W-:Y:S05]  /*4190*/  @!P0 BRA `(.L_x_11521) ;  /* 0x000000d000008947 */ /* 0x000fea0003800000 */
[----:B------:R-:W-:-:S13]  /*41a0*/  ISETP.NE.AND P0, PT, R4, 0x8, PT ;  /* 0x000000080400780c */ /* 0x000fda0003f05270 */
[----:B------:R-:W-:Y:S05]  /*41b0*/  @!P0 BRA `(.L_x_11522) ;  /* 0x0000006000008947 */ /* 0x000fea0003800000 */
[----:B------:R-:W-:-:S13]  /*41c0*/  ISETP.NE.AND P0, PT, R4, 0x9, PT ;  /* 0x000000090400780c */ /* 0x000fda0003f05270 */
[----:B------:R-:W-:Y:S05]  /*41d0*/  @P0 BRA `(.L_x_11515) ;  /* 0x00000a0000000947 */ /* 0x000fea0003800000 */
[----:B------:R-:W0:Y:S01]  /*41e0*/  I2F.S16 R2, R5 ;  /* 0x0000000500027306 */ /* 0x000e220000101400 */
[----:B------:R-:W-:-:S05]  /*41f0*/  IMAD.MOV.U32 R3, RZ, RZ, RZ ;  /* 0x000000ffff037224 */ /* 0x000fca00078e00ff */
[----:B0-----:R0:W-:Y:S01]  /*4200*/  STG.E.64 [R16.64], R2 ;  /* 0x0000000210007986 */ /* 0x0011e2000c101b24 */
[----:B------:R-:W-:Y:S05]  /*4210*/  BRA `(.L_x_11516) ;  /* 0x00000b6000007947 */ /* 0x000fea0003800000 */
.L_x_11522:
[----:B------:R-:W0:Y:S02]  /*4220*/  I2F.S16 R5, R5 ;  /* 0x0000000500057306 */ /* 0x000e240000101400 */
[----:B0-----:R-:W-:-:S04]  /*4230*/  F2FP.PACK_AB R3, RZ, R5 ;  /* 0x00000005ff03723e */ /* 0x001fc800000000ff */
[----:B------:R-:W-:-:S05]  /*4240*/  PRMT R3, R3, 0x5410, RZ ;  /* 0x0000541003037816 */ /* 0x000fca00000000ff */
[----:B------:R0:W-:Y:S01]  /*4250*/  STG.E [R16.64], R3 ;  /* 0x0000000310007986 */ /* 0x0001e2000c101924 */
[----:B------:R-:W-:Y:S05]  /*4260*/  BRA `(.L_x_11516) ;  /* 0x00000b1000007947 */ /* 0x000fea0003800000 */
.L_x_11521:
[----:B------:R-:W0:Y:S02]  /*4270*/  I2F.F64.S16 R2, R5 ;  /* 0x0000000500027312 */ /* 0x000e240000101c00 */
[----:B0-----:R0:W-:Y:S01]  /*4280*/  STG.E.64 [R16.64], R2 ;  /* 0x0000000210007986 */ /* 0x0011e2000c101b24 */
[----:B------:R-:W-:Y:S05]  /*4290*/  BRA `(.L_x_11516) ;  /* 0x00000ae000007947 */ /* 0x000fea0003800000 */
.L_x_11511:
        /* <DEDUP_REMOVED lines=8> */
[----:B------:R-:W-:-:S04]  /*4320*/  PRMT R0, R5, 0x9910, RZ ;  /* 0x0000991005007816 */ /* 0x000fc800000000ff */
[----:B------:R-:W-:-:S04]  /*4330*/  ISETP.NE.AND P0, PT, R0, RZ, PT ;  /* 0x000000ff0000720c */ /* 0x000fc80003f05270 */
[----:B------:R-:W-:-:S05]  /*4340*/  SEL R3, RZ, 0x1, !P0 ;  /* 0x00000001ff037807 */ /* 0x000fca0004000000 */
[----:B------:R0:W-:Y:S01]  /*4350*/  STG.E.U8 [R16.64], R3 ;  /* 0x0000000310007986 */ /* 0x0001e2000c101124 */
[----:B------:R-:W-:Y:S05]  /*4360*/  BRA `(.L_x_11516) ;  /* 0x00000a1000007947 */ /* 0x000fea0003800000 */
.L_x_11525:
[----:B------:R-:W0:Y:S01]  /*4370*/  I2F.F64.S16 R4, R5 ;  /* 0x0000000500047312 */ /* 0x000e220000101c00 */
[----:B------:R-:W-:-:S05]  /*4380*/  CS2R R6, SRZ ;  /* 0x0000000000067805 */ /* 0x000fca000001ff00 */
[----:B0-----:R0:W-:Y:S01]  /*4390*/  STG.E.128 [R16.64], R4 ;  /* 0x0000000410007986 */ /* 0x0011e2000c101d24 */
[----:B------:R-:W-:Y:S05]  /*43a0*/  BRA `(.L_x_11516) ;  /* 0x000009d000007947 */ /* 0x000fea0003800000 */
.L_x_11524:
[----:B------:R-:W-:-:S13]  /*43b0*/  ISETP.NE.AND P0, PT, R4, 0xf, PT ;  /* 0x0000000f0400780c */ /* 0x000fda0003f05270 */
[----:B------:R-:W-:Y:S05]  /*43c0*/  @!P0 BRA `(.L_x_11526) ;  /* 0x000002d000008947 */ /* 0x000fea0003800000 */
[----:B------:R-:W-:-:S13]  /*43d0*/  ISETP.NE.AND P0, PT, R4, 0x17, PT ;  /* 0x000000170400780c */ /* 0x000fda0003f05270 */
[----:B------:R-:W-:Y:S05]  /*43e0*/  @!P0 BRA `(.L_x_11527) ;  /* 0x0000015000008947 */ /* 0x000fea0003800000 */
[----:B------:R-:W-:-:S13]  /*43f0*/  ISETP.NE.AND P0, PT, R4, 0x18, PT ;  /* 0x000000180400780c */ /* 0x000fda0003f05270 */
[----:B------:R-:W-:Y:S05]  /*4400*/  @P0 BRA `(.L_x_11515) ;  /* 0x000007d000000947 */ /* 0x000fea0003800000 */
[----:B------:R-:W0:Y:S01]  /*4410*/  I2F.S16 R5, R5 ;  /* 0x0000000500057306 */ /* 0x000e220000101400 */
[----:B------:R-:W-:Y:S01]  /*4420*/  BSSY B0, `(.L_x_11528) ;  /* 0x000000e000007945 */ /* 0x000fe20003800000 */
[C---:B0-----:R-:W-:Y:S02]  /*4430*/  LOP3.LUT R2, R5.reuse, 0x7fffffff, RZ, 0xc0, !PT ;  /* 0x7fffffff05027812 */ /* 0x041fe400078ec0ff */
        /* <DEDUP_REMOVED lines=12> */
.L_x_11529:
[----:B------:R-:W-:Y:S05]  /*4500*/  BSYNC B0 ;  /* 0x0000000000007941 */ /* 0x000fea0003800000 */
.L_x_11528:
[----:B------:R-:W-:-:S05]  /*4510*/  LOP3.LUT R3, R0, R3, RZ, 0xfc, !PT ;  /* 0x0000000300037212 */ /* 0x000fca00078efcff */
[----:B------:R0:W-:Y:S01]  /*4520*/  STG.E.U8 [R16.64], R3 ;  /* 0x0000000310007986 */ /* 0x0001e2000c101124 */
[----:B------:R-:W-:Y:S05]  /*4530*/  BRA `(.L_x_11516) ;  /* 0x0000084000007947 */ /* 0x000fea0003800000 */
.L_x_11527:
[----:B------:R-:W0:Y:S01]  /*4540*/  I2F.S16 R5, R5 ;  /* 0x0000000500057306 */ /* 0x000e220000101400 */
[----:B------:R-:W-:Y:S01]  /*4550*/  BSSY B0, `(.L_x_11530) ;  /* 0x000000f000007945 */ /* 0x000fe20003800000 */
[----:B0-----:R-:W-:-:S04]  /*4560*/  LOP3.LUT R2, R5, 0x7fffffff, RZ, 0xc0, !PT ;  /* 0x7fffffff05027812 */ /* 0x001fc800078ec0ff */
        /* <DEDUP_REMOVED lines=10> */
.L_x_11531:
[----:B------:R-:W-:Y:S01]  /*4610*/  IMAD.MOV.U32 R0, RZ, RZ, 0x7f ;  /* 0x0000007fff007424 */ /* 0x000fe200078e00ff */
[----:B------:R-:W-:-:S04]  /*4620*/  ISETP.GT.U32.AND P0, PT, R2, 0x7f800000, PT ;  /* 0x7f8000000200780c */ /* 0x000fc80003f04070 */
[----:B------:R-:W-:-:S04]  /*4630*/  SEL R0, R0, 0x7c, P0 ;  /* 0x0000007c00007807 */ /* 0x000fc80000000000 */
.L_x_11532:
[----:B------:R-:W-:Y:S05]  /*4640*/  BSYNC B0 ;  /* 0x0000000000007941 */ /* 0x000fea0003800000 */
.L_x_11530:
[----:B------:R-:W-:-:S04]  /*4650*/  LOP3.LUT R2, R5, 0x80000000, RZ, 0xc0, !PT ;  /* 0x8000000005027812 */ /* 0x000fc800078ec0ff */
[----:B------:R-:W-:-:S04]  /*4660*/  SHF.R.U32.HI R3, RZ, 0x18, R2 ;  /* 0x00000018ff037819 */ /* 0x000fc80000011602 */
[----:B------:R-:W-:-:S05]  /*4670*/  LOP3.LUT R3, R0, R3, RZ, 0xfc, !PT ;  /* 0x0000000300037212 */ /* 0x000fca00078efcff */
[----:B------:R0:W-:Y:S01]  /*4680*/  STG.E.U8 [R16.64], R3 ;  /* 0x0000000310007986 */ /* 0x0001e2000c101124 */
[----:B------:R-:W-:Y:S05]  /*4690*/  BRA `(.L_x_11516) ;  /* 0x000006e000007947 */ /* 0x000fea0003800000 */
.L_x_11526:
[----:B------:R-:W0:Y:S02]  /*46a0*/  I2F.S16 R0, R5 ;  /* 0x0000000500007306 */ /* 0x000e240000101400 */
[----:B0-----:R-:W-:-:S05]  /*46b0*/  F2FP.BF16.PACK_AB R0, RZ, R0 ;  /* 0x00000000ff00723e */ /* 0x001fca00000010ff */
[----:B------:R0:W-:Y:S01]  /*46c0*/  STG.E.U16 [R16.64], R0 ;  /* 0x0000000010007986 */ /* 0x0001e2000c101524 */
[----:B------:R-:W-:Y:S05]  /*46d0*/  BRA `(.L_x_11516) ;  /* 0x000006a000007947 */ /* 0x000fea0003800000 */
.L_x_11523:
        /* <DEDUP_REMOVED lines=8> */
[----:B------:R0:W-:Y:S01]  /*4760*/  STG.E.U16 [R16.64], R5 ;  /* 0x0000000510007986 */ /* 0x0001e2000c101524 */
[----:B------:R-:W-:Y:S05]  /*4770*/  BRA `(.L_x_11516) ;  /* 0x0000060000007947 */ /* 0x000fea0003800000 */
.L_x_11535:
[----:B------:R-:W0:Y:S01]  /*4780*/  I2F.S16 R5, R5 ;  /* 0x0000000500057306 */ /* 0x000e220000101400 */
[----:B------:R-:W-:Y:S01]  /*4790*/  BSSY B0, `(.L_x_11536) ;  /* 0x0000014000007945 */ /* 0x000fe20003800000 */
[----:B------:R-:W-:Y:S01]  /*47a0*/  IMAD.MOV.U32 R8, RZ, RZ, 0x80 ;  /* 0x00000080ff087424 */ /* 0x000fe200078e00ff */
[----:B0-----:R-:W-:-:S04]  /*47b0*/  LOP3.LUT R2, R5, 0x7fffffff, RZ, 0xc0, !PT ;  /* 0x7fffffff05027812 */ /* 0x001fc800078ec0ff */
        /* <DEDUP_REMOVED lines=13> */
.L_x_11538:
[----:B------:R-:W-:-:S04]  /*4890*/  LOP3.LUT R2, R5, 0x80000000, RZ, 0xc0, !PT ;  /* 0x8000000005027812 */ /* 0x000fc800078ec0ff */
[----:B------:R-:W-:-:S04]  /*48a0*/  SHF.R.U32.HI R3, RZ, 0x18, R2 ;  /* 0x00000018ff037819 */ /* 0x000fc80000011602 */
[----:B------:R-:W-:-:S04]  /*48b0*/  LOP3.LUT R0, R0, R3, RZ, 0xfc, !PT ;  /* 0x0000000300007212 */ /* 0x000fc800078efcff */
[----:B------:R-:W-:Y:S02]  /*48c0*/  PRMT R8, R0, 0x7610, R8 ;  /* 0x0000761000087816 */ /* 0x000fe40000000008 */
.L_x_11537:
[----:B------:R-:W-:Y:S05]  /*48d0*/  BSYNC B0 ;  /* 0x0000000000007941 */ /* 0x000fea0003800000 */
.L_x_11536:
[----:B------:R0:W-:Y:S01]  /*48e0*/  STG.E.U8 [R16.64], R8 ;  /* 0x0000000810007986 */ /* 0x0001e2000c101124 */
[----:B------:R-:W-:Y:S05]  /*48f0*/  BRA `(.L_x_11516) ;  /* 0x0000048000007947 */ /* 0x000fea0003800000 */
.L_x_11534:
        /* <DEDUP_REMOVED lines=17> */
.L_x_11541:
[----:B------:R-:W-:-:S04]  /*4a10*/  LOP3.LUT R2, R5, 0x80000000, RZ, 0xc0, !PT ;  /* 0x8000000005027812 */ /* 0x000fc800078ec0ff */
[----:B------:R-:W-:-:S04]  /*4a20*/  SHF.R.U32.HI R3, RZ, 0x18, R2 ;  /* 0x00000018ff037819 */ /* 0x000fc80000011602 */
[----:B------:R-:W-:-:S04]  /*4a30*/  LOP3.LUT R0, R0, R3, RZ, 0xfc, !PT ;  /* 0x0000000300007212 */ /* 0x000fc800078efcff */
[----:B------:R-:W-:Y:S02]  /*4a40*/  PRMT R8, R0, 0x7610, R8 ;  /* 0x0000761000087816 */ /* 0x000fe40000000008 */
.L_x_11540:
[----:B------:R-:W-:Y:S05]  /*4a50*/  BSYNC B0 ;  /* 0x0000000000007941 */ /* 0x000fea0003800000 */
.L_x_11539:
[----:B------:R0:W-:Y:S01]  /*4a60*/  STG.E.U8 [R16.64], R8 ;  /* 0x0000000810007986 */ /* 0x0001e2000c101124 */
[----:B------:R-:W-:Y:S05]  /*4a70*/  BRA `(.L_x_11516) ;  /* 0x0000030000007947 */ /* 0x000fea0003800000 */
.L_x_11533:
[----:B------:R-:W-:-:S13]  /*4a80*/  ISETP.NE.AND P0, PT, R4, 0x1c, PT ;  /* 0x0000001c0400780c */ /* 0x000fda0003f05270 */
[----:B------:R-:W-:Y:S05]  /*4a90*/  @!P0 BRA `(.L_x_11542) ;  /* 0x000002c000008947 */ /* 0x000fea0003800000 */
[----:B------:R-:W-:-:S13]  /*4aa0*/  ISETP.NE.AND P0, PT, R4, 0x1d, PT ;  /* 0x0000001d0400780c */ /* 0x000fda0003f05270 */
[----:B------:R-:W-:Y:S05]  /*4ab0*/  @!P0 BRA `(.L_x_11543) ;  /* 0x0000026000008947 */ /* 0x000fea0003800000 */
[----:B------:R-:W-:-:S13]  /*4ac0*/  ISETP.NE.AND P0, PT, R4, 0x2c, PT ;  /* 0x0000002c0400780c */ /* 0x000fda0003f05270 */
[----:B------:R-:W-:Y:S05]  /*4ad0*/  @P0 BRA `(.L_x_11515) ;  /* 0x0000010000000947 */ /* 0x000fea0003800000 */
[----:B------:R-:W0:Y:S01]  /*4ae0*/  I2F.S16 R4, R5 ;  /* 0x0000000500047306 */ /* 0x000e220000101400 */
[----:B------:R-:W-:Y:S02]  /*4af0*/  PLOP3.LUT P0, PT, PT, PT, PT, 0x80, 0x0 ;  /* 0x000000000000781c */ /* 0x000fe40003f0f070 */
[----:B0-----:R-:W-:-:S04]  /*4b00*/  SHF.R.U32.HI R2, RZ, 0x17, R4 ;  /* 0x00000017ff027819 */ /* 0x001fc80000011604 */
        /* <DEDUP_REMOVED lines=13> */
.L_x_11515:
        /* <DEDUP_REMOVED lines=20> */
.L_x_11543:
[----:B------:R-:W-:-:S04]  /*4d20*/  PRMT R2, R5, 0x9910, RZ ;  /* 0x0000991005027816 */ /* 0x000fc800000000ff */
[----:B------:R-:W-:-:S05]  /*4d30*/  SHF.R.S32.HI R3, RZ, 0x1f, R2 ;  /* 0x0000001fff037819 */ /* 0x000fca0000011402 */
[----:B------:R0:W-:Y:S01]  /*4d40*/  STG.E.64 [R16.64], R2 ;  /* 0x0000000210007986 */ /* 0x0001e2000c101b24 */
[----:B------:R-:W-:Y:S05]  /*4d50*/  BRA `(.L_x_11516) ;  /* 0x0000002000007947 */ /* 0x000fea0003800000 */
.L_x_11542:
[----:B------:R-:W-:-:S05]  /*4d60*/  PRMT R3, R5, 0x9910, RZ ;  /* 0x0000991005037816 */ /* 0x000fca00000000ff */
[----:B------:R0:W-:Y:S02]  /*4d70*/  STG.E [R16.64], R3 ;  /* 0x0000000310007986 */ /* 0x0001e4000c101924 */
.L_x_11516:
[----:B------:R-:W-:-:S05]  /*4d80*/  IMAD R18, R19, 0x200, R18 ;  /* 0x0000020013127824 */ /* 0x000fca00078e0212 */
[----:B------:R-:W-:Y:S02]  /*4d90*/  IADD3 R25, R18, 0x80, RZ ;  /* 0x0000008012197810 */ /* 0x000fe40007ffe0ff */
.L_x_11413:
[----:B------:R-:W-:Y:S05]  /*4da0*/  BSYNC B6 ;  /* 0x0000000000067941 */ /* 0x000fea0003800000 */
.L_x_11412:
        /* <DEDUP_REMOVED lines=284> */
.L_x_11546:
        /* <DEDUP_REMOVED lines=18> */
.L_x_11550:
[----:B------:R0:W5:Y:S01]  /*6090*/  LDG.E.U8 R19, [R2.64] ;  /* 0x0000002402137981 */ /* 0x000162000c1e1100 */
[----:B------:R-:W-:Y:S05]  /*60a0*/  BRA `(.L_x_11552) ;  /* 0x00000d8000007947 */ /* 0x000fea0003800000 */
.L_x_11549:
        /* <DEDUP_REMOVED lines=8> */
.L_x_11554:
[----:B------:R0:W5:Y:S01]  /*6130*/  LDG.E.U16 R19, [R2.64] ;  /* 0x0000002402137981 */ /* 0x000162000c1e1500 */
[----:B------:R-:W-:Y:S05]  /*6140*/  BRA `(.L_x_11552) ;  /* 0x00000ce000007947 */ /* 0x000fea0003800000 */
.L_x_11553:
[----:B------:R0:W5:Y:S01]  /*6150*/  LDG.E.U16 R19, [R2.64] ;  /* 0x0000002402137981 */ /* 0x000162000c1e1500 */
[----:B------:R-:W-:Y:S05]  /*6160*/  BRA `(.L_x_11552) ;  /* 0x00000cc000007947 */ /* 0x000fea0003800000 */
.L_x_11548:
        /* <DEDUP_REMOVED lines=9> */
.L_x_11556:
[----:B------:R-:W2:Y:S02]  /*6200*/  LDG.E.U16 R0, [R2.64] ;  /* 0x0000002402007981 */ /* 0x000ea4000c1e1500 */
[----:B--2---:R-:W-:-:S06]  /*6210*/  HADD2.F32 R0, -RZ, R0.H0_H0 ;  /* 0x20000000ff007230 */ /* 0x004fcc0000004100 */
[----:B------:R-:W0:Y:S02]  /*6220*/  F2I.FTZ.TRUNC.NTZ R0, R0 ;  /* 0x0000000000007305 */ /* 0x000e24000021f100 */
[----:B0-----:R-:W-:Y:S01]  /*6230*/  PRMT R19, R0, 0x7610, R19 ;  /* 0x0000761000137816 */ /* 0x001fe20000000013 */
[----:B------:R-:W-:Y:S05]  /*6240*/  BRA `(.L_x_11552) ;  /* 0x00000be000007947 */ /* 0x000fea0003800000 */
.L_x_11555:
        /* <DEDUP_REMOVED lines=9> */
.L_x_11558:
[----:B------:R-:W2:Y:S02]  /*62e0*/  LDG.E.U16 R2, [R2.64] ;  /* 0x0000002402027981 */ /* 0x000ea4000c1e1500 */
[----:B--2---:R-:W-:-:S06]  /*62f0*/  HADD2.F32 R0, -RZ, R2.H0_H0 ;  /* 0x20000002ff007230 */ /* 0x004fcc0000004100 */
[----:B------:R-:W0:Y:S02]  /*6300*/  F2I.FTZ.TRUNC.NTZ R0, R0 ;  /* 0x0000000000007305 */ /* 0x000e24000021f100 */
[----:B0-----:R-:W-:Y:S01]  /*6310*/  PRMT R19, R0, 0x7610, R19 ;  /* 0x0000761000137816 */ /* 0x001fe20000000013 */
[----:B------:R-:W-:Y:S05]  /*6320*/  BRA `(.L_x_11552) ;  /* 0x00000b0000007947 */ /* 0x000fea0003800000 */
.L_x_11557:
[----:B------:R-:W2:Y:S02]  /*6330*/  LDG.E.64 R2, [R2.64] ;  /* 0x0000002402027981 */ /* 0x000ea4000c1e1b00 */
[----:B--2---:R0:W1:Y:S01]  /*6340*/  F2I.F64.TRUNC R19, R2 ;  /* 0x0000000200137311 */ /* 0x004062000030d100 */
[----:B------:R-:W-:Y:S05]  /*6350*/  BRA `(.L_x_11552) ;  /* 0x00000ad000007947 */ /* 0x000fea0003800000 */
.L_x_11547:
        /* <DEDUP_REMOVED lines=12> */
.L_x_11561:
[----:B------:R-:W2:Y:S02]  /*6420*/  LDG.E.64 R2, [R2.64] ;  /* 0x0000002402027981 */ /* 0x000ea4000c1e1b00 */
[----:B--2---:R0:W1:Y:S01]  /*6430*/  F2I.F64.TRUNC R19, R2 ;  /* 0x0000000200137311 */ /* 0x004062000030d100 */
[----:B------:R-:W-:Y:S05]  /*6440*/  BRA `(.L_x_11552) ;  /* 0x000009e000007947 */ /* 0x000fea0003800000 */
.L_x_11560:
        /* <DEDUP_REMOVED lines=28> */
.L_x_11563:
        /* <DEDUP_REMOVED lines=15> */
.L_x_11562:
[----:B------:R-:W2:Y:S02]  /*6700*/  LDG.E.U16 R0, [R2.64] ;  /* 0x0000002402007981 */ /* 0x000ea4000c1e1500 */
[----:B--2---:R-:W-:-:S06]  /*6710*/  PRMT R0, RZ, 0x5410, R0 ;  /* 0x00005410ff007816 */ /* 0x004fcc0000000000 */
[----:B------:R-:W0:Y:S02]  /*6720*/  F2I.FTZ.TRUNC.NTZ R0, R0 ;  /* 0x0000000000007305 */ /* 0x000e24000021f100 */
[----:B0-----:R-:W-:Y:S01]  /*6730*/  PRMT R19, R0, 0x7610, R19 ;  /* 0x0000761000137816 */ /* 0x001fe20000000013 */
[----:B------:R-:W-:Y:S05]  /*6740*/  BRA `(.L_x_11552) ;  /* 0x000006e000007947 */ /* 0x000fea0003800000 */
.L_x_11559:
        /* <DEDUP_REMOVED lines=10> */
.L_x_11566:
        /* <DEDUP_REMOVED lines=21> */
.L_x_11570:
[----:B------:R-:W-:Y:S05]  /*6940*/  BSYNC B1 ;  /* 0x0000000000017941 */ /* 0x000fea0003800000 */
.L_x_11569:
[----:B------:R-:W-:Y:S01]  /*6950*/  LEA R3, R0, 0x3b800000, 0x17 ;  /* 0x3b80000000037811 */ /* 0x000fe200078eb8ff */
[----:B------:R-:W-:-:S05]  /*6960*/  IMAD.SHL.U32 R0, R2, 0x100000, RZ ;  /* 0x0010000002007824 */ /* 0x000fca00078e00ff */
[----:B------:R-:W-:Y:S02]  /*6970*/  LOP3.LUT R0, R3, R0, R4, 0xfe, !PT ;  /* 0x0000000003007212 */ /* 0x000fe400078efe04 */
.L_x_11568:
[----:B------:R-:W-:Y:S05]  /*6980*/  BSYNC B0 ;  /* 0x0000000000007941 */ /* 0x000fea0003800000 */
.L_x_11567:
[----:B------:R-:W0:Y:S02]  /*6990*/  F2I.FTZ.TRUNC.NTZ R0, R0 ;  /* 0x0000000000007305 */ /* 0x000e24000021f100 */
[----:B0-----:R-:W-:Y:S01]  /*69a0*/  PRMT R19, R0, 0x7610, R19 ;  /* 0x0000761000137816 */ /* 0x001fe20000000013 */
[----:B------:R-:W-:Y:S05]  /*69b0*/  BRA `(.L_x_11552) ;  /* 0x0000047000007947 */ /* 0x000fea0003800000 */
.L_x_11565:
        /* <DEDUP_REMOVED lines=21> */
.L_x_11574:
[----:B------:R-:W-:Y:S05]  /*6b10*/  BSYNC B1 ;  /* 0x0000000000017941 */ /* 0x000fea0003800000 */
.L_x_11573:
[----:B------:R-:W-:Y:S01]  /*6b20*/  LEA R3, R0, 0x37800000, 0x17 ;  /* 0x3780000000037811 */ /* 0x000fe200078eb8ff */
[----:B------:R-:W-:-:S05]  /*6b30*/  IMAD.SHL.U32 R0, R2, 0x200000, RZ ;  /* 0x0020000002007824 */ /* 0x000fca00078e00ff */
[----:B------:R-:W-:Y:S02]  /*6b40*/  LOP3.LUT R0, R3, R0, R4, 0xfe, !PT ;  /* 0x0000000003007212 */ /* 0x000fe400078efe04 */
.L_x_11572:
[----:B------:R-:W-:Y:S05]  /*6b50*/  BSYNC B0 ;  /* 0x0000000000007941 */ /* 0x000fea0003800000 */
.L_x_11571:
[----:B------:R-:W0:Y:S02]  /*6b60*/  F2I.FTZ.TRUNC.NTZ R0, R0 ;  /* 0x0000000000007305 */ /* 0x000e24000021f100 */
[----:B0-----:R-:W-:Y:S01]  /*6b70*/  PRMT R19, R0, 0x7610, R19 ;  /* 0x0000761000137816 */ /* 0x001fe20000000013 */
[----:B------:R-:W-:Y:S05]  /*6b80*/  BRA `(.L_x_11552) ;  /* 0x000002a000007947 */ /* 0x000fea0003800000 */
.L_x_11564:
        /* <DEDUP_REMOVED lines=14> */
.L_x_11578:
[----:B------:R-:W-:Y:S05]  /*6c70*/  BSYNC B0 ;  /* 0x0000000000007941 */ /* 0x000fea0003800000 */
.L_x_11577:
[----:B------:R-:W0:Y:S02]  /*6c80*/  F2I.FTZ.TRUNC.NTZ R0, R0 ;  /* 0x0000000000007305 */ /* 0x000e24000021f100 */
[----:B0-----:R-:W-:Y:S01]  /*6c90*/  PRMT R19, R0, 0x7610, R19 ;  /* 0x0000761000137816 */ /* 0x001fe20000000013 */
[----:B------:R-:W-:Y:S05]  /*6ca0*/  BRA `(.L_x_11552) ;  /* 0x0000018000007947 */ /* 0x000fea0003800000 */
.L_x_11551:
        /* <DEDUP_REMOVED lines=21> */
.L_x_11576:
[----:B------:R0:W5:Y:S01]  /*6e00*/  LDG.E.U16 R19, [R2.64] ;  /* 0x0000002402137981 */ /* 0x000162000c1e1500 */
[----:B------:R-:W-:Y:S05]  /*6e10*/  BRA `(.L_x_11552) ;  /* 0x0000001000007947 */ /* 0x000fea0003800000 */
.L_x_11575:
[----:B------:R0:W5:Y:S02]  /*6e20*/  LDG.E.U16 R19, [R2.64] ;  /* 0x0000002402137981 */ /* 0x000164000c1e1500 */
.L_x_11552:
        /* <DEDUP_REMOVED lines=16> */
.L_x_11582:
[----:B------:R0:W5:Y:S01]  /*6f30*/  LDG.E.U8 R22, [R2.64] ;  /* 0x0000002402167981 */ /* 0x000162000c1e1100 */
[----:B------:R-:W-:Y:S05]  /*6f40*/  BRA `(.L_x_11584) ;  /* 0x00000d8000007947 */ /* 0x000fea0003800000 */
.L_x_11581:
        /* <DEDUP_REMOVED lines=8> */
.L_x_11586:
[----:B------:R0:W5:Y:S01]  /*6fd0*/  LDG.E.U16 R22, [R2.64] ;  /* 0x0000002402167981 */ /* 0x000162000c1e1500 */
[----:B------:R-:W-:Y:S05]  /*6fe0*/  BRA `(.L_x_11584) ;  /* 0x00000ce000007947 */ /* 0x000fea0003800000 */
.L_x_11585:
[----:B------:R0:W5:Y:S01]  /*6ff0*/  LDG.E.U16 R22, [R2.64] ;  /* 0x0000002402167981 */ /* 0x000162000c1e1500 */
[----:B------:R-:W-:Y:S05]  /*7000*/  BRA `(.L_x_11584) ;  /* 0x00000cc000007947 */ /* 0x000fea0003800000 */
.L_x_11580:
        /* <DEDUP_REMOVED lines=9> */
.L_x_11588:
[----:B------:R-:W2:Y:S02]  /*70a0*/  LDG.E.U16 R0, [R2.64] ;  /* 0x0000002402007981 */ /* 0x000ea4000c1e1500 */
[----:B--2---:R-:W-:-:S06]  /*70b0*/  HADD2.F32 R0, -RZ, R0.H0_H0 ;  /* 0x20000000ff007230 */ /* 0x004fcc0000004100 */
[----:B------:R-:W0:Y:S02]  /*70c0*/  F2I.FTZ.TRUNC.NTZ R0, R0 ;  /* 0x0000000000007305 */ /* 0x000e24000021f100 */
[----:B0-----:R-:W-:Y:S01]  /*70d0*/  PRMT R22, R0, 0x7610, R22 ;  /* 0x0000761000167816 */ /* 0x001fe20000000016 */
[----:B------:R-:W-:Y:S05]  /*70e0*/  BRA `(.L_x_11584) ;  /* 0x00000be000007947 */ /* 0x000fea0003800000 */
.L_x_11587:
        /* <DEDUP_REMOVED lines=9> */
.L_x_11590:
[----:B------:R-:W2:Y:S02]  /*7180*/  LDG.E.U16 R2, [R2.64] ;  /* 0x0000002402027981 */ /* 0x000ea4000c1e1500 */
[----:B--2---:R-:W-:-:S06]  /*7190*/  HADD2.F32 R0, -RZ, R2.H0_H0 ;  /* 0x20000002ff007230 */ /* 0x004fcc0000004100 */
[----:B------:R-:W0:Y:S02]  /*71a0*/  F2I.FTZ.TRUNC.NTZ R0, R0 ;  /* 0x0000000000007305 */ /* 0x000e24000021f100 */
[----:B0-----:R-:W-:Y:S01]  /*71b0*/  PRMT R22, R0, 0x7610, R22 ;  /* 0x0000761000167816 */ /* 0x001fe20000000016 */
[----:B------:R-:W-:Y:S05]  /*71c0*/  BRA `(.L_x_11584) ;  /* 0x00000b0000007947 */ /* 0x000fea0003800000 */
.L_x_11589:
[----:B------:R-:W2:Y:S02]  /*71d0*/  LDG.E.64 R2, [R2.64] ;  /* 0x0000002402027981 */ /* 0x000ea4000c1e1b00 */
[----:B--2---:R0:W2:Y:S01]  /*71e0*/  F2I.F64.TRUNC R22, R2 ;  /* 0x0000000200167311 */ /* 0x0040a2000030d100 */
[----:B------:R-:W-:Y:S05]  /*71f0*/  BRA `(.L_x_11584) ;  /* 0x00000ad000007947 */ /* 0x000fea0003800000 */
.L_x_11579:
        /* <DEDUP_REMOVED lines=12> */
.L_x_11593:
[----:B------:R-:W2:Y:S02]  /*72c0*/  LDG.E.64 R2, [R2.64] ;  /* 0x0000002402027981 */ /* 0x000ea4000c1e1b00 */
[----:B--2---:R0:W2:Y:S01]  /*72d0*/  F2I.F64.TRUNC R22, R2 ;  /* 0x0000000200167311 */ /* 0x0040a2000030d100 */
[----:B------:R-:W-:Y:S05]  /*72e0*/  BRA `(.L_x_11584) ;  /* 0x000009e000007947 */ /* 0x000fea0003800000 */
.L_x_11592:
        /* <DEDUP_REMOVED lines=28> */
.L_x_11595:
        /* <DEDUP_REMOVED lines=15> */
.L_x_11594:
[----:B------:R-:W2:Y:S02]  /*75a0*/  LDG.E.U16 R0, [R2.64] ;  /* 0x0000002402007981 */ /* 0x000ea4000c1e1500 */
[----:B--2---:R-:W-:-:S06]  /*75b0*/  PRMT R0, RZ, 0x5410, R0 ;  /* 0x00005410ff007816 */ /* 0x004fcc0000000000 */
[----:B------:R-:W0:Y:S02]  /*75c0*/  F2I.FTZ.TRUNC.NTZ R0, R0 ;  /* 0x0000000000007305 */ /* 0x000e24000021f100 */
[----:B0-----:R-:W-:Y:S01]  /*75d0*/  PRMT R22, R0, 0x7610, R22 ;  /* 0x0000761000167816 */ /* 0x001fe20000000016 */
[----:B------:R-:W-:Y:S05]  /*75e0*/  BRA `(.L_x_11584) ;  /* 0x000006e000007947 */ /* 0x000fea0003800000 */
.L_x_11591:
        /* <DEDUP_REMOVED lines=10> */
.L_x_11598:
        /* <DEDUP_REMOVED lines=21> */
.L_x_11602:
[----:B------:R-:W-:Y:S05]  /*77e0*/  BSYNC B1 ;  /* 0x0000000000017941 */ /* 0x000fea0003800000 */
.L_x_11601:
[----:B------:R-:W-:Y:S01]  /*77f0*/  LEA R3, R0, 0x3b800000, 0x17 ;  /* 0x3b80000000037811 */ /* 0x000fe200078eb8ff */
[----:B------:R-:W-:-:S05]  /*7800*/  IMAD.SHL.U32 R0, R2, 0x100000, RZ ;  /* 0x0010000002007824 */ /* 0x000fca00078e00ff */
[----:B------:R-:W-:Y:S02]  /*7810*/  LOP3.LUT R0, R3, R0, R4, 0xfe, !PT ;  /* 0x0000000003007212 */ /* 0x000fe400078efe04 */
.L_x_11600:
[----:B------:R-:W-:Y:S05]  /*7820*/  BSYNC B0 ;  /* 0x0000000000007941 */ /* 0x000fea0003800000 */
.L_x_11599:
[----:B------:R-:W0:Y:S02]  /*7830*/  F2I.FTZ.TRUNC.NTZ R0, R0 ;  /* 0x0000000000007305 */ /* 0x000e24000021f100 */
[----:B0-----:R-:W-:Y:S01]  /*7840*/  PRMT R22, R0, 0x7610, R22 ;  /* 0x0000761000167816 */ /* 0x001fe20000000016 */
[----:B------:R-:W-:Y:S05]  /*7850*/  BRA `(.L_x_11584) ;  /* 0x0000047000007947 */ /* 0x000fea0003800000 */
.L_x_11597:
        /* <DEDUP_REMOVED lines=21> */
.L_x_11606:
[----:B------:R-:W-:Y:S05]  /*79b0*/  BSYNC B1 ;  /* 0x0000000000017941 */ /* 0x000fea0003800000 */
.L_x_11605:
[----:B------:R-:W-:Y:S01]  /*79c0*/  LEA R3, R0, 0x37800000, 0x17 ;  /* 0x3780000000037811 */ /* 0x000fe200078eb8ff */
[----:B------:R-:W-:-:S05]  /*79d0*/  IMAD.SHL.U32 R0, R2, 0x200000, RZ ;  /* 0x0020000002007824 */ /* 0x000fca00078e00ff */
[----:B------:R-:W-:Y:S02]  /*79e0*/  LOP3.LUT R0, R3, R0, R4, 0xfe, !PT ;  /* 0x0000000003007212 */ /* 0x000fe400078efe04 */
.L_x_11604:
[----:B------:R-:W-:Y:S05]  /*79f0*/  BSYNC B0 ;  /* 0x0000000000007941 */ /* 0x000fea0003800000 */
.L_x_11603:
[----:B------:R-:W0:Y:S02]  /*7a00*/  F2I.FTZ.TRUNC.NTZ R0, R0 ;  /* 0x0000000000007305 */ /* 0x000e24000021f100 */
[----:B0-----:R-:W-:Y:S01]  /*7a10*/  PRMT R22, R0, 0x7610, R22 ;  /* 0x0000761000167816 */ /* 0x001fe20000000016 */
[----:B------:R-:W-:Y:S05]  /*7a20*/  BRA `(.L_x_11584) ;  /* 0x000002a000007947 */ /* 0x000fea0003800000 */
.L_x_11596:
        /* <DEDUP_REMOVED lines=14> */
.L_x_11610:
[----:B------:R-:W-:Y:S05]  /*7b10*/  BSYNC B0 ;  /* 0x0000000000007941 */ /* 0x000fea0003800000 */
.L_x_11609:
[----:B------:R-:W0:Y:S02]  /*7b20*/  F2I.FTZ.TRUNC.NTZ R0, R0 ;  /* 0x0000000000007305 */ /* 0x000e24000021f100 */
[----:B0-----:R-:W-:Y:S01]  /*7b30*/  PRMT R22, R0, 0x7610, R22 ;  /* 0x0000761000167816 */ /* 0x001fe20000000016 */
[----:B------:R-:W-:Y:S05]  /*7b40*/  BRA `(.L_x_11584) ;  /* 0x0000018000007947 */ /* 0x000fea0003800000 */
.L_x_11583:
        /* <DEDUP_REMOVED lines=21> */
.L_x_11608:
[----:B------:R0:W5:Y:S01]  /*7ca0*/  LDG.E.U16 R22, [R2.64] ;  /* 0x0000002402167981 */ /* 0x000162000c1e1500 */
[----:B------:R-:W-:Y:S05]  /*7cb0*/  BRA `(.L_x_11584) ;  /* 0x0000001000007947 */ /* 0x000fea0003800000 */
.L_x_11607:
[----:B------:R0:W5:Y:S02]  /*7cc0*/  LDG.E.U16 R22, [R2.64] ;  /* 0x0000002402167981 */ /* 0x000164000c1e1500 */
.L_x_11584:
        /* <DEDUP_REMOVED lines=16> */
.L_x_11614:
[----:B------:R0:W5:Y:S01]  /*7dd0*/  LDG.E.U8 R0, [R2.64] ;  /* 0x0000002402007981 */ /* 0x000162000c1e1100 */
[----:B------:R-:W-:Y:S05]  /*7de0*/  BRA `(.L_x_11616) ;  /* 0x00000d7000007947 */ /* 0x000fea0003800000 */
.L_x_11613:
        /* <DEDUP_REMOVED lines=8> */
.L_x_11618:
[----:B------:R0:W5:Y:S01]  /*7e70*/  LDG.E.U16 R0, [R2.64] ;  /* 0x0000002402007981 */ /* 0x000162000c1e1500 */
[----:B------:R-:W-:Y:S05]  /*7e80*/  BRA `(.L_x_11616) ;  /* 0x00000cd000007947 */ /* 0x000fea0003800000 */
.L_x_11617:
[----:B------:R0:W5:Y:S01]  /*7e90*/  LDG.E.U16 R0, [R2.64] ;  /* 0x0000002402007981 */ /* 0x000162000c1e1500 */
[----:B------:R-:W-:Y:S05]  /*7ea0*/  BRA `(.L_x_11616) ;  /* 0x00000cb000007947 */ /* 0x000fea0003800000 */
.L_x_11612:
        /* <DEDUP_REMOVED lines=9> */
.L_x_11620:
[----:B------:R-:W3:Y:S02]  /*7f40*/  LDG.E.U16 R4, [R2.64] ;  /* 0x0000002402047981 */ /* 0x000ee4000c1e1500 */
[----:B---3--:R-:W-:-:S06]  /*7f50*/  HADD2.F32 R4, -RZ, R4.H0_H0 ;  /* 0x20000004ff047230 */ /* 0x008fcc0000004100 */
[----:B------:R-:W0:Y:S02]  /*7f60*/  F2I.FTZ.TRUNC.NTZ R4, R4 ;  /* 0x0000000400047305 */ /* 0x000e24000021f100 */
[----:B0-----:R-:W-:Y:S01]  /*7f70*/  PRMT R0, R4, 0x7610, R0 ;  /* 0x0000761004007816 */ /* 0x001fe20000000000 */
[----:B------:R-:W-:Y:S05]  /*7f80*/  BRA `(.L_x_11616) ;  /* 0x00000bd000007947 */ /* 0x000fea0003800000 */
.L_x_11619:
        /* <DEDUP_REMOVED lines=9> */
.L_x_11622:
[----:B------:R-:W3:Y:S02]  /*8020*/  LDG.E.U16 R2, [R2.64] ;  /* 0x0000002402027981 */ /* 0x000ee4000c1e1500 */
[----:B---3--:R-:W-:-:S06]  /*8030*/  HADD2.F32 R4, -RZ, R2.H0_H0 ;  /* 0x20000002ff047230 */ /* 0x008fcc0000004100 */
[----:B------:R-:W0:Y:S02]  /*8040*/  F2I.FTZ.TRUNC.NTZ R4, R4 ;  /* 0x0000000400047305 */ /* 0x000e24000021f100 */
[----:B0-----:R-:W-:Y:S01]  /*8050*/  PRMT R0, R4, 0x7610, R0 ;  /* 0x0000761004007816 */ /* 0x001fe20000000000 */
[----:B------:R-:W-:Y:S05]  /*8060*/  BRA `(.L_x_11616) ;  /* 0x00000af000007947 */ /* 0x000fea0003800000 */
.L_x_11621:
[----:B------:R-:W3:Y:S02]  /*8070*/  LDG.E.64 R2, [R2.64] ;  /* 0x0000002402027981 */ /* 0x000ee4000c1e1b00 */
[----:B---3--:R0:W3:Y:S01]  /*8080*/  F2I.F64.TRUNC R0, R2 ;  /* 0x0000000200007311 */ /* 0x0080e2000030d100 */
[----:B------:R-:W-:Y:S05]  /*8090*/  BRA `(.L_x_11616) ;  /* 0x00000ac000007947 */ /* 0x000fea0003800000 */
.L_x_11611:
        /* <DEDUP_REMOVED lines=12> */
.L_x_11625:
[----:B------:R-:W3:Y:S02]  /*8160*/  LDG.E.64 R2, [R2.64] ;  /* 0x0000002402027981 */ /* 0x000ee4000c1e1b00 */
[----:B---3--:R0:W3:Y:S01]  /*8170*/  F2I.F64.TRUNC R0, R2 ;  /* 0x0000000200007311 */ /* 0x0080e2000030d100 */
[----:B------:R-:W-:Y:S05]  /*8180*/  BRA `(.L_x_11616) ;  /* 0x000009d000007947 */ /* 0x000fea0003800000 */
.L_x_11624:
        /* <DEDUP_REMOVED lines=28> */
.L_x_11627:
        /* <DEDUP_REMOVED lines=15> */
.L_x_11626:
[----:B------:R-:W3:Y:S02]  /*8440*/  LDG.E.U16 R2, [R2.64] ;  /* 0x0000002402027981 */ /* 0x000ee4000c1e1500 */
[----:B---3--:R-:W-:-:S04]  /*8450*/  PRMT R2, RZ, 0x5410, R2 ;  /* 0x00005410ff027816 */ /* 0x008fc80000000002 */
[----:B------:R0:W3:Y:S01]  /*8460*/  F2I.FTZ.TRUNC.NTZ R0, R2 ;  /* 0x0000000200007305 */ /* 0x0000e2000021f100 */
[----:B------:R-:W-:Y:S05]  /*8470*/  BRA `(.L_x_11616) ;  /* 0x000006e000007947 */ /* 0x000fea0003800000 */
.L_x_11623:
        /* <DEDUP_REMOVED lines=10> */
.L_x_11630:
        /* <DEDUP_REMOVED lines=21> */
.L_x_11634:
[----:B------:R-:W-:Y:S05]  /*8670*/  BSYNC B1 ;  /* 0x0000000000017941 */ /* 0x000fea0003800000 */
.L_x_11633:
[----:B------:R-:W-:Y:S01]  /*8680*/  IMAD.SHL.U32 R2, R2, 0x100000, RZ ;  /* 0x0010000002027824 */ /* 0x000fe200078e00ff */
[----:B------:R-:W-:-:S04]  /*8690*/  LEA R3, R0, 0x3b800000, 0x17 ;  /* 0x3b80000000037811 */ /* 0x000fc800078eb8ff */
[----:B------:R-:W-:Y:S02]  /*86a0*/  LOP3.LUT R4, R3, R2, R4, 0xfe, !PT ;  /* 0x0000000203047212 */ /* 0x000fe400078efe04 */
.L_x_11632:
[----:B------:R-:W-:Y:S05]  /*86b0*/  BSYNC B0 ;  /* 0x0000000000007941 */ /* 0x000fea0003800000 */
.L_x_11631:
[----:B------:R-:W0:Y:S02]  /*86c0*/  F2I.FTZ.TRUNC.NTZ R4, R4 ;  /* 0x0000000400047305 */ /* 0x000e24000021f100 */
[----:B0-----:R-:W-:Y:S01]  /*86d0*/  PRMT R0, R4, 0x7610, R0 ;  /* 0x0000761004007816 */ /* 0x001fe20000000000 */
[----:B------:R-:W-:Y:S05]  /*86e0*/  BRA `(.L_x_11616) ;  /* 0x0000047000007947 */ /* 0x000fea0003800000 */
.L_x_11629:
        /* <DEDUP_REMOVED lines=21> */
.L_x_11638:
[----:B------:R-:W-:Y:S05]  /*8840*/  BSYNC B1 ;  /* 0x0000000000017941 */ /* 0x000fea0003800000 */
.L_x_11637:
[----:B------:R-:W-:Y:S01]  /*8850*/  IMAD.SHL.U32 R2, R2, 0x200000, RZ ;  /* 0x0020000002027824 */ /* 0x000fe200078e00ff */
[----:B------:R-:W-:-:S04]  /*8860*/  LEA R3, R0, 0x37800000, 0x17 ;  /* 0x3780000000037811 */ /* 0x000fc800078eb8ff */
[----:B------:R-:W-:Y:S02]  /*8870*/  LOP3.LUT R4, R3, R2, R4, 0xfe, !PT ;  /* 0x0000000203047212 */ /* 0x000fe400078efe04 */
.L_x_11636:
[----:B------:R-:W-:Y:S05]  /*8880*/  BSYNC B0 ;  /* 0x0000000000007941 */ /* 0x000fea0003800000 */
.L_x_11635:
[----:B------:R-:W0:Y:S02]  /*8890*/  F2I.FTZ.TRUNC.NTZ R4, R4 ;  /* 0x0000000400047305 */ /* 0x000e24000021f100 */
[----:B0-----:R-:W-:Y:S01]  /*88a0*/  PRMT R0, R4, 0x7610, R0 ;  /* 0x0000761004007816 */ /* 0x001fe20000000000 */
[----:B------:R-:W-:Y:S05]  /*88b0*/  BRA `(.L_x_11616) ;  /* 0x000002a000007947 */ /* 0x000fea0003800000 */
.L_x_11628:
        /* <DEDUP_REMOVED lines=14> */
.L_x_11642:
[----:B------:R-:W-:Y:S05]  /*89a0*/  BSYNC B0 ;  /* 0x0000000000007941 */ /* 0x000fea0003800000 */
.L_x_11641:
[----:B------:R-:W0:Y:S02]  /*89b0*/  F2I.FTZ.TRUNC.NTZ R4, R4 ;  /* 0x0000000400047305 */ /* 0x000e24000021f100 */
[----:B0-----:R-:W-:Y:S01]  /*89c0*/  PRMT R0, R4, 0x7610, R0 ;  /* 0x0000761004007816 */ /* 0x001fe20000000000 */
[----:B------:R-:W-:Y:S05]  /*89d0*/  BRA `(.L_x_11616) ;  /* 0x0000018000007947 */ /* 0x000fea0003800000 */
.L_x_11615:
        /* <DEDUP_REMOVED lines=21> */
.L_x_11640:
[----:B------:R0:W5:Y:S01]  /*8b30*/  LDG.E.U16 R0, [R2.64] ;  /* 0x0000002402007981 */ /* 0x000162000c1e1500 */
[----:B------:R-:W-:Y:S05]  /*8b40*/  BRA `(.L_x_11616) ;  /* 0x0000001000007947 */ /* 0x000fea0003800000 */
.L_x_11639:
[----:B------:R0:W5:Y:S02]  /*8b50*/  LDG.E.U16 R0, [R2.64] ;  /* 0x0000002402007981 */ /* 0x000164000c1e1500 */
.L_x_11616:
        /* <DEDUP_REMOVED lines=26> */
.L_x_11646:
[----:B------:R0:W-:Y:S01]  /*8d00*/  STG.E.U8 [R16.64], R5 ;  /* 0x0000000510007986 */ /* 0x0001e2000c101124 */
[----:B------:R-:W-:Y:S05]  /*8d10*/  BRA `(.L_x_11648) ;  /* 0x00000dc000007947 */ /* 0x000fea0003800000 */
.L_x_11645:
        /* <DEDUP_REMOVED lines=10> */
.L_x_11650:
[----:B------:R-:W-:-:S05]  /*8dc0*/  PRMT R3, R5, 0x9910, RZ ;  /* 0x0000991005037816 */ /* 0x000fca00000000ff */
[----:B------:R0:W-:Y:S01]  /*8dd0*/  STG.E [R16.64], R3 ;  /* 0x0000000310007986 */ /* 0x0001e2000c101924 */
[----:B------:R-:W-:Y:S05]  /*8de0*/  BRA `(.L_x_11648) ;  /* 0x00000cf000007947 */ /* 0x000fea0003800000 */
.L_x_11649:
[----:B------:R0:W-:Y:S01]  /*8df0*/  STG.E.U16 [R16.64], R5 ;  /* 0x0000000510007986 */ /* 0x0001e2000c101524 */
[----:B------:R-:W-:Y:S05]  /*8e00*/  BRA `(.L_x_11648) ;  /* 0x00000cd000007947 */ /* 0x000fea0003800000 */
.L_x_11644:
        /* <DEDUP_REMOVED lines=9> */
.L_x_11652:
[----:B------:R-:W0:Y:S02]  /*8ea0*/  I2F.S16 R0, R5 ;  /* 0x0000000500007306 */ /* 0x000e240000101400 */
[----:B0-----:R-:W-:-:S05]  /*8eb0*/  F2FP.PACK_AB R0, RZ, R0 ;  /* 0x00000000ff00723e */ /* 0x001fca00000000ff */
[----:B------:R0:W-:Y:S01]  /*8ec0*/  STG.E.U16 [R16.64], R0 ;  /* 0x0000000010007986 */ /* 0x0001e2000c101524 */
[----:B------:R-:W-:Y:S05]  /*8ed0*/  BRA `(.L_x_11648) ;  /* 0x00000c0000007947 */ /* 0x000fea0003800000 */
.L_x_11651:
        /* <DEDUP_REMOVED lines=10> */
.L_x_11654:
[----:B------:R-:W0:Y:S02]  /*8f80*/  I2F.S16 R5, R5 ;  /* 0x0000000500057306 */ /* 0x000e240000101400 */
[----:B0-----:R-:W-:-:S04]  /*8f90*/  F2FP.PACK_AB R3, RZ, R5 ;  /* 0x00000005ff03723e */ /* 0x001fc800000000ff */
[----:B------:R-:W-:-:S05]  /*8fa0*/  PRMT R3, R3, 0x5410, RZ ;  /* 0x0000541003037816 */ /* 0x000fca00000000ff */
[----:B------:R0:W-:Y:S01]  /*8fb0*/  STG.E [R16.64], R3 ;  /* 0x0000000310007986 */ /* 0x0001e2000c101924 */
[----:B------:R-:W-:Y:S05]  /*8fc0*/  BRA `(.L_x_11648) ;  /* 0x00000b1000007947 */ /* 0x000fea0003800000 */
.L_x_11653:
[----:B------:R-:W0:Y:S02]  /*8fd0*/  I2F.F64.S16 R2, R5 ;  /* 0x0000000500027312 */ /* 0x000e240000101c00 */
[----:B0-----:R0:W-:Y:S01]  /*8fe0*/  STG.E.64 [R16.64], R2 ;  /* 0x0000000210007986 */ /* 0x0011e2000c101b24 */
[----:B------:R-:W-:Y:S05]  /*8ff0*/  BRA `(.L_x_11648) ;  /* 0x00000ae000007947 */ /* 0x000fea0003800000 */
.L_x_11643:
        /* <DEDUP_REMOVED lines=13> */
.L_x_11657:
[----:B------:R-:W0:Y:S01]  /*90d0*/  I2F.F64.S16 R4, R5 ;  /* 0x0000000500047312 */ /* 0x000e220000101c00 */
[----:B------:R-:W-:-:S05]  /*90e0*/  CS2R R6, SRZ ;  /* 0x0000000000067805 */ /* 0x000fca000001ff00 */
[----:B0-----:R0:W-:Y:S01]  /*90f0*/  STG.E.128 [R16.64], R4 ;  /* 0x0000000410007986 */ /* 0x0011e2000c101d24 */
[----:B------:R-:W-:Y:S05]  /*9100*/  BRA `(.L_x_11648) ;  /* 0x000009d000007947 */ /* 0x000fea0003800000 */
.L_x_11656:
        /* <DEDUP_REMOVED lines=21> */
.L_x_11661:
[----:B------:R-:W-:Y:S05]  /*9260*/  BSYNC B0 ;  /* 0x0000000000007941 */ /* 0x000fea0003800000 */
.L_x_11660:
[----:B------:R-:W-:-:S05]  /*9270*/  LOP3.LUT R3, R0, R3, RZ, 0xfc, !PT ;  /* 0x0000000300037212 */ /* 0x000fca00078efcff */
[----:B------:R0:W-:Y:S01]  /*9280*/  STG.E.U8 [R16.64], R3 ;  /* 0x0000000310007986 */ /* 0x0001e2000c101124 */
[----:B------:R-:W-:Y:S05]  /*9290*/  BRA `(.L_x_11648) ;  /* 0x0000084000007947 */ /* 0x000fea0003800000 */
.L_x_11659:
        /* <DEDUP_REMOVED lines=13> */
.L_x_11663:
[----:B------:R-:W-:Y:S01]  /*9370*/  IMAD.MOV.U32 R0, RZ, RZ, 0x7f ;  /* 0x0000007fff007424 */ /* 0x000fe200078e00ff */
[----:B------:R-:W-:-:S04]  /*9380*/  ISETP.GT.U32.AND P0, PT, R2, 0x7f800000, PT ;  /* 0x7f8000000200780c */ /* 0x000fc80003f04070 */
[----:B------:R-:W-:-:S04]  /*9390*/  SEL R0, R0, 0x7c, P0 ;  /* 0x0000007c00007807 */ /* 0x000fc80000000000 */
.L_x_11664:
[----:B------:R-:W-:Y:S05]  /*93a0*/  BSYNC B0 ;  /* 0x0000000000007941 */ /* 0x000fea0003800000 */
.L_x_11662:
[----:B------:R-:W-:-:S04]  /*93b0*/  LOP3.LUT R2, R5, 0x80000000, RZ, 0xc0, !PT ;  /* 0x8000000005027812 */ /* 0x000fc800078ec0ff */
[----:B------:R-:W-:-:S04]  /*93c0*/  SHF.R.U32.HI R3, RZ, 0x18, R2 ;  /* 0x00000018ff037819 */ /* 0x000fc80000011602 */
[----:B------:R-:W-:-:S05]  /*93d0*/  LOP3.LUT R3, R0, R3, RZ, 0xfc, !PT ;  /* 0x0000000300037212 */ /* 0x000fca00078efcff */
[----:B------:R0:W-:Y:S01]  /*93e0*/  STG.E.U8 [R16.64], R3 ;  /* 0x0000000310007986 */ /* 0x0001e2000c101124 */
[----:B------:R-:W-:Y:S05]  /*93f0*/  BRA `(.L_x_11648) ;  /* 0x000006e000007947 */ /* 0x000fea0003800000 */
.L_x_11658:
[----:B------:R-:W0:Y:S02]  /*9400*/  I2F.S16 R0, R5 ;  /* 0x0000000500007306 */ /* 0x000e240000101400 */
[----:B0-----:R-:W-:-:S05]  /*9410*/  F2FP.BF16.PACK_AB R0, RZ, R0 ;  /* 0x00000000ff00723e */ /* 0x001fca00000010ff */
[----:B------:R0:W-:Y:S01]  /*9420*/  STG.E.U16 [R16.64], R0 ;  /* 0x0000000010007986 */ /* 0x0001e2000c101524 */
[----:B------:R-:W-:Y:S05]  /*9430*/  BRA `(.L_x_11648) ;  /* 0x000006a000007947 */ /* 0x000fea0003800000 */
.L_x_11655:
        /* <DEDUP_REMOVED lines=10> */
.L_x_11667:
        /* <DEDUP_REMOVED lines=17> */
.L_x_11670:
[----:B------:R-:W-:-:S04]  /*95f0*/  LOP3.LUT R2, R5, 0x80000000, RZ, 0xc0, !PT ;  /* 0x8000000005027812 */ /* 0x000fc800078ec0ff */
[----:B------:R-:W-:-:S04]  /*9600*/  SHF.R.U32.HI R3, RZ, 0x18, R2 ;  /* 0x00000018ff037819 */ /* 0x000fc80000011602 */
[----:B------:R-:W-:-:S04]  /*9610*/  LOP3.LUT R0, R0, R3, RZ, 0xfc, !PT ;  /* 0x0000000300007212 */ /* 0x000fc800078efcff */
[----:B------:R-:W-:Y:S02]  /*9620*/  PRMT R8, R0, 0x7610, R8 ;  /* 0x0000761000087816 */ /* 0x000fe40000000008 */
.L_x_11669:
[----:B------:R-:W-:Y:S05]  /*9630*/  BSYNC B0 ;  /* 0x0000000000007941 */ /* 0x000fea0003800000 */
.L_x_11668:
[----:B------:R0:W-:Y:S01]  /*9640*/  STG.E.U8 [R16.64], R8 ;  /* 0x0000000810007986 */ /* 0x0001e2000c101124 */
[----:B------:R-:W-:Y:S05]  /*9650*/  BRA `(.L_x_11648) ;  /* 0x0000048000007947 */ /* 0x000fea0003800000 */
.L_x_11666:
        /* <DEDUP_REMOVED lines=17> */
.L_x_11673:
[----:B------:R-:W-:-:S04]  /*9770*/  LOP3.LUT R2, R5, 0x80000000, RZ, 0xc0, !PT ;  /* 0x8000000005027812 */ /* 0x000fc800078ec0ff */
[----:B------:R-:W-:-:S04]  /*9780*/  SHF.R.U32.HI R3, RZ, 0x18, R2 ;  /* 0x00000018ff037819 */ /* 0x000fc80000011602 */
[----:B------:R-:W-:-:S04]  /*9790*/  LOP3.LUT R0, R0, R3, RZ, 0xfc, !PT ;  /* 0x0000000300007212 */ /* 0x000fc800078efcff */
[----:B------:R-:W-:Y:S02]  /*97a0*/  PRMT R8, R0, 0x7610, R8 ;  /* 0x0000761000087816 */ /* 0x000fe40000000008 */
.L_x_11672:
[----:B------:R-:W-:Y:S05]  /*97b0*/  BSYNC B0 ;  /* 0x0000000000007941 */ /* 0x000fea0003800000 */
.L_x_11671:
[----:B------:R0:W-:Y:S01]  /*97c0*/  STG.E.U8 [R16.64], R8 ;  /* 0x0000000810007986 */ /* 0x0001e2000c101124 */
[----:B------:R-:W-:Y:S05]  /*97d0*/  BRA `(.L_x_11648) ;  /* 0x0000030000007947 */ /* 0x000fea0003800000 */
.L_x_11665:
        /* <DEDUP_REMOVED lines=22> */
.L_x_11647:
        /* <DEDUP_REMOVED lines=20> */
.L_x_11675:
[----:B------:R-:W-:-:S04]  /*9a80*/  PRMT R2, R5, 0x9910, RZ ;  /* 0x0000991005027816 */ /* 0x000fc800000000ff */
[----:B------:R-:W-:-:S05]  /*9a90*/  SHF.R.S32.HI R3, RZ, 0x1f, R2 ;  /* 0x0000001fff037819 */ /* 0x000fca0000011402 */
[----:B------:R0:W-:Y:S01]  /*9aa0*/  STG.E.64 [R16.64], R2 ;  /* 0x0000000210007986 */ /* 0x0001e2000c101b24 */
[----:B------:R-:W-:Y:S05]  /*9ab0*/  BRA `(.L_x_11648) ;  /* 0x0000002000007947 */ /* 0x000fea0003800000 */
.L_x_11674:
[----:B------:R-:W-:-:S05]  /*9ac0*/  PRMT R3, R5, 0x9910, RZ ;  /* 0x0000991005037816 */ /* 0x000fca00000000ff */
[----:B------:R0:W-:Y:S02]  /*9ad0*/  STG.E [R16.64], R3 ;  /* 0x0000000310007986 */ /* 0x0001e4000c101924 */
.L_x_11648:
        /* <DEDUP_REMOVED lines=284> */
.L_x_11676:
        /* <DEDUP_REMOVED lines=18> */
.L_x_11680:
[----:B------:R0:W5:Y:S01]  /*adc0*/  LDG.E.U8 R19, [R2.64] ;  /* 0x0000002402137981 */ /* 0x000162000c1e1100 */
[----:B------:R-:W-:Y:S05]  /*add0*/  BRA `(.L_x_11682) ;  /* 0x00000d8000007947 */ /* 0x000fea0003800000 */
.L_x_11679:
        /* <DEDUP_REMOVED lines=8> */
.L_x_11684:
[----:B------:R0:W5:Y:S01]  /*ae60*/  LDG.E.U16 R19, [R2.64] ;  /* 0x0000002402137981 */ /* 0x000162000c1e1500 */
[----:B------:R-:W-:Y:S05]  /*ae70*/  BRA `(.L_x_11682) ;  /* 0x00000ce000007947 */ /* 0x000fea0003800000 */
.L_x_11683:
[----:B------:R0:W5:Y:S01]  /*ae80*/  LDG.E.U16 R19, [R2.64] ;  /* 0x0000002402137981 */ /* 0x000162000c1e1500 */
[----:B------:R-:W-:Y:S05]  /*ae90*/  BRA `(.L_x_11682) ;  /* 0x00000cc000007947 */ /* 0x000fea0003800000 */
.L_x_11678:
        /* <DEDUP_REMOVED lines=9> */
.L_x_11686:
[----:B------:R-:W2:Y:S02]  /*af30*/  LDG.E.U16 R0, [R2.64] ;  /* 0x0000002402007981 */ /* 0x000ea4000c1e1500 */
[----:B--2---:R-:W-:-:S06]  /*af40*/  HADD2.F32 R0, -RZ, R0.H0_H0 ;  /* 0x20000000ff007230 */ /* 0x004fcc0000004100 */
[----:B------:R-:W0:Y:S02]  /*af50*/  F2I.FTZ.TRUNC.NTZ R0, R0 ;  /* 0x0000000000007305 */ /* 0x000e24000021f100 */
[----:B0-----:R-:W-:Y:S01]  /*af60*/  PRMT R19, R0, 0x7610, R19 ;  /* 0x0000761000137816 */ /* 0x001fe20000000013 */
[----:B------:R-:W-:Y:S05]  /*af70*/  BRA `(.L_x_11682) ;  /* 0x00000be000007947 */ /* 0x000fea0003800000 */
.L_x_11685:
        /* <DEDUP_REMOVED lines=9> */
.L_x_11688:
[----:B------:R-:W2:Y:S02]  /*b010*/  LDG.E.U16 R2, [R2.64] ;  /* 0x0000002402027981 */ /* 0x000ea4000c1e1500 */
[----:B--2---:R-:W-:-:S06]  /*b020*/  HADD2.F32 R0, -RZ, R2.H0_H0 ;  /* 0x20000002ff007230 */ /* 0x004fcc0000004100 */
[----:B------:R-:W0:Y:S02]  /*b030*/  F2I.FTZ.TRUNC.NTZ R0, R0 ;  /* 0x0000000000007305 */ /* 0x000e24000021f100 */
[----:B0-----:R-:W-:Y:S01]  /*b040*/  PRMT R19, R0, 0x7610, R19 ;  /* 0x0000761000137816 */ /* 0x001fe20000000013 */
[----:B------:R-:W-:Y:S05]  /*b050*/  BRA `(.L_x_11682) ;  /* 0x00000b0000007947 */ /* 0x000fea0003800000 */
.L_x_11687:
[----:B------:R-:W2:Y:S02]  /*b060*/  LDG.E.64 R2, [R2.64] ;  /* 0x0000002402027981 */ /* 0x000ea4000c1e1b00 */
[----:B--2---:R0:W1:Y:S01]  /*b070*/  F2I.F64.TRUNC R19, R2 ;  /* 0x0000000200137311 */ /* 0x004062000030d100 */
[----:B------:R-:W-:Y:S05]  /*b080*/  BRA `(.L_x_11682) ;  /* 0x00000ad000007947 */ /* 0x000fea0003800000 */
.L_x_11677:
        /* <DEDUP_REMOVED lines=12> */
.L_x_11691:
[----:B------:R-:W2:Y:S02]  /*b150*/  LDG.E.64 R2, [R2.64] ;  /* 0x0000002402027981 */ /* 0x000ea4000c1e1b00 */
[----:B--2---:R0:W1:Y:S01]  /*b160*/  F2I.F64.TRUNC R19, R2 ;  /* 0x0000000200137311 */ /* 0x004062000030d100 */
[----:B------:R-:W-:Y:S05]  /*b170*/  BRA `(.L_x_11682) ;  /* 0x000009e000007947 */ /* 0x000fea0003800000 */
.L_x_11690:
        /* <DEDUP_REMOVED lines=28> */
.L_x_11693:
        /* <DEDUP_REMOVED lines=15> */
.L_x_11692:
[----:B------:R-:W2:Y:S02]  /*b430*/  LDG.E.U16 R0, [R2.64] ;  /* 0x0000002402007981 */ /* 0x000ea4000c1e1500 */
[----:B--2---:R-:W-:-:S06]  /*b440*/  PRMT R0, RZ, 0x5410, R0 ;  /* 0x00005410ff007816 */ /* 0x004fcc0000000000 */
[----:B------:R-:W0:Y:S02]  /*b450*/  F2I.FTZ.TRUNC.NTZ R0, R0 ;  /* 0x0000000000007305 */ /* 0x000e24000021f100 */
[----:B0-----:R-:W-:Y:S01]  /*b460*/  PRMT R19, R0, 0x7610, R19 ;  /* 0x0000761000137816 */ /* 0x001fe20000000013 */
[----:B------:R-:W-:Y:S05]  /*b470*/  BRA `(.L_x_11682) ;  /* 0x000006e000007947 */ /* 0x000fea0003800000 */
.L_x_11689:
        /* <DEDUP_REMOVED lines=10> */
.L_x_11696:
        /* <DEDUP_REMOVED lines=21> */
.L_x_11700:
[----:B------:R-:W-:Y:S05]  /*b670*/  BSYNC B1 ;  /* 0x0000000000017941 */ /* 0x000fea0003800000 */
.L_x_11699:
[----:B------:R-:W-:Y:S01]  /*b680*/  LEA R3, R0, 0x3b800000, 0x17 ;  /* 0x3b80000000037811 */ /* 0x000fe200078eb8ff */
[----:B------:R-:W-:-:S05]  /*b690*/  IMAD.SHL.U32 R0, R2, 0x100000, RZ ;  /* 0x0010000002007824 */ /* 0x000fca00078e00ff */
[----:B------:R-:W-:Y:S02]  /*b6a0*/  LOP3.LUT R0, R3, R0, R4, 0xfe, !PT ;  /* 0x0000000003007212 */ /* 0x000fe400078efe04 */
.L_x_11698:
[----:B------:R-:W-:Y:S05]  /*b6b0*/  BSYNC B0 ;  /* 0x0000000000007941 */ /* 0x000fea0003800000 */
.L_x_11697:
[----:B------:R-:W0:Y:S02]  /*b6c0*/  F2I.FTZ.TRUNC.NTZ R0, R0 ;  /* 0x0000000000007305 */ /* 0x000e24000021f100 */
[----:B0-----:R-:W-:Y:S01]  /*b6d0*/  PRMT R19, R0, 0x7610, R19 ;  /* 0x0000761000137816 */ /* 0x001fe20000000013 */
[----:B------:R-:W-:Y:S05]  /*b6e0*/  BRA `(.L_x_11682) ;  /* 0x0000047000007947 */ /* 0x000fea0003800000 */
.L_x_11695:
        /* <DEDUP_REMOVED lines=21> */
.L_x_11704:
[----:B------:R-:W-:Y:S05]  /*b840*/  BSYNC B1 ;  /* 0x0000000000017941 */ /* 0x000fea0003800000 */
.L_x_11703:
[----:B------:R-:W-:Y:S01]  /*b850*/  LEA R3, R0, 0x37800000, 0x17 ;  /* 0x3780000000037811 */ /* 0x000fe200078eb8ff */
[----:B------:R-:W-:-:S05]  /*b860*/  IMAD.SHL.U32 R0, R2, 0x200000, RZ ;  /* 0x0020000002007824 */ /* 0x000fca00078e00ff */
[----:B------:R-:W-:Y:S02]  /*b870*/  LOP3.LUT R0, R3, R0, R4, 0xfe, !PT ;  /* 0x0000000003007212 */ /* 0x000fe400078efe04 */
.L_x_11702:
[----:B------:R-:W-:Y:S05]  /*b880*/  BSYNC B0 ;  /* 0x0000000000007941 */ /* 0x000fea0003800000 */
.L_x_11701:
[----:B------:R-:W0:Y:S02]  /*b890*/  F2I.FTZ.TRUNC.NTZ R0, R0 ;  /* 0x0000000000007305 */ /* 0x000e24000021f100 */
[----:B0-----:R-:W-:Y:S01]  /*b8a0*/  PRMT R19, R0, 0x7610, R19 ;  /* 0x0000761000137816 */ /* 0x001fe20000000013 */
[----:B------:R-:W-:Y:S05]  /*b8b0*/  BRA `(.L_x_11682) ;  /* 0x000002a000007947 */ /* 0x000fea0003800000 */
.L_x_11694:
        /* <DEDUP_REMOVED lines=14> */
.L_x_11708:
[----:B------:R-:W-:Y:S05]  /*b9a0*/  BSYNC B0 ;  /* 0x0000000000007941 */ /* 0x000fea0003800000 */
.L_x_11707:
[----:B------:R-:W0:Y:S02]  /*b9b0*/  F2I.FTZ.TRUNC.NTZ R0, R0 ;  /* 0x0000000000007305 */ /* 0x000e24000021f100 */
[----:B0-----:R-:W-:Y:S01]  /*b9c0*/  PRMT R19, R0, 0x7610, R19 ;  /* 0x0000761000137816 */ /* 0x001fe20000000013 */
[----:B------:R-:W-:Y:S05]  /*b9d0*/  BRA `(.L_x_11682) ;  /* 0x0000018000007947 */ /* 0x000fea0003800000 */
.L_x_11681:
        /* <DEDUP_REMOVED lines=21> */
.L_x_11706:
[----:B------:R0:W5:Y:S01]  /*bb30*/  LDG.E.U16 R19, [R2.64] ;  /* 0x0000002402137981 */ /* 0x000162000c1e1500 */
[----:B------:R-:W-:Y:S05]  /*bb40*/  BRA `(.L_x_11682) ;  /* 0x0000001000007947 */ /* 0x000fea0003800000 */
.L_x_11705:
[----:B------:R0:W5:Y:S02]  /*bb50*/  LDG.E.U16 R19, [R2.64] ;  /* 0x0000002402137981 */ /* 0x000164000c1e1500 */
.L_x_11682:
        /* <DEDUP_REMOVED lines=16> */
.L_x_11712:
[----:B------:R0:W5:Y:S01]  /*bc60*/  LDG.E.U8 R22, [R2.64] ;  /* 0x0000002402167981 */ /* 0x000162000c1e1100 */
[----:B------:R-:W-:Y:S05]  /*bc70*/  BRA `(.L_x_11714) ;  /* 0x00000d8000007947 */ /* 0x000fea0003800000 */
.L_x_11711:
        /* <DEDUP_REMOVED lines=8> */
.L_x_11716:
[----:B------:R0:W5:Y:S01]  /*bd00*/  LDG.E.U16 R22, [R2.64] ;  /* 0x0000002402167981 */ /* 0x000162000c1e1500 */
[----:B------:R-:W-:Y:S05]  /*bd10*/  BRA `(.L_x_11714) ;  /* 0x00000ce000007947 */ /* 0x000fea0003800000 */
.L_x_11715:
[----:B------:R0:W5:Y:S01]  /*bd20*/  LDG.E.U16 R22, [R2.64] ;  /* 0x0000002402167981 */ /* 0x000162000c1e1500 */
[----:B------:R-:W-:Y:S05]  /*bd30*/  BRA `(.L_x_11714) ;  /* 0x00000cc000007947 */ /* 0x000fea0003800000 */
.L_x_11710:
        /* <DEDUP_REMOVED lines=9> */
.L_x_11718:
[----:B------:R-:W2:Y:S02]  /*bdd0*/  LDG.E.U16 R0, [R2.64] ;  /* 0x0000002402007981 */ /* 0x000ea4000c1e1500 */
[----:B--2---:R-:W-:-:S06]  /*bde0*/  HADD2.F32 R0, -RZ, R0.H0_H0 ;  /* 0x20000000ff007230 */ /* 0x004fcc0000004100 */
[----:B------:R-:W0:Y:S02]  /*bdf0*/  F2I.FTZ.TRUNC.NTZ R0, R0 ;  /* 0x0000000000007305 */ /* 0x000e24000021f100 */
[----:B0-----:R-:W-:Y:S01]  /*be00*/  PRMT R22, R0, 0x7610, R22 ;  /* 0x0000761000167816 */ /* 0x001fe20000000016 */
[----:B------:R-:W-:Y:S05]  /*be10*/  BRA `(.L_x_11714) ;  /* 0x00000be000007947 */ /* 0x000fea0003800000 */
.L_x_11717:
        /* <DEDUP_REMOVED lines=9> */
.L_x_11720:
[----:B------:R-:W2:Y:S02]  /*beb0*/  LDG.E.U16 R2, [R2.64] ;  /* 0x0000002402027981 */ /* 0x000ea4000c1e1500 */
[----:B--2---:R-:W-:-:S06]  /*bec0*/  HADD2.F32 R0, -RZ, R2.H0_H0 ;  /* 0x20000002ff007230 */ /* 0x004fcc0000004100 */
[----:B------:R-:W0:Y:S02]  /*bed0*/  F2I.FTZ.TRUNC.NTZ R0, R0 ;  /* 0x0000000000007305 */ /* 0x000e24000021f100 */
[----:B0-----:R-:W-:Y:S01]  /*bee0*/  PRMT R22, R0, 0x7610, R22 ;  /* 0x0000761000167816 */ /* 0x001fe20000000016 */
[----:B------:R-:W-:Y:S05]  /*bef0*/  BRA `(.L_x_11714) ;  /* 0x00000b0000007947 */ /* 0x000fea0003800000 */
.L_x_11719:
[----:B------:R-:W2:Y:S02]  /*bf00*/  LDG.E.64 R2, [R2.64] ;  /* 0x0000002402027981 */ /* 0x000ea4000c1e1b00 */
[----:B--2---:R0:W2:Y:S01]  /*bf10*/  F2I.F64.TRUNC R22, R2 ;  /* 0x0000000200167311 */ /* 0x0040a2000030d100 */
[----:B------:R-:W-:Y:S05]  /*bf20*/  BRA `(.L_x_11714) ;  /* 0x00000ad000007947 */ /* 0x000fea0003800000 */
.L_x_11709:
        /* <DEDUP_REMOVED lines=12> */
.L_x_11723:
[----:B------:R-:W2:Y:S02]  /*bff0*/  LDG.E.64 R2, [R2.64] ;  /* 0x0000002402027981 */ /* 0x000ea4000c1e1b00 */
[----:B--2---:R0:W2:Y:S01]  /*c000*/  F2I.F64.TRUNC R22, R2 ;  /* 0x0000000200167311 */ /* 0x0040a2000030d100 */
[----:B------:R-:W-:Y:S05]  /*c010*/  BRA `(.L_x_11714) ;  /* 0x000009e000007947 */ /* 0x000fea0003800000 */
.L_x_11722:
        /* <DEDUP_REMOVED lines=28> */
.L_x_11725:
        /* <DEDUP_REMOVED lines=15> */
.L_x_11724:
[----:B------:R-:W2:Y:S02]  /*c2d0*/  LDG.E.U16 R0, [R2.64] ;  /* 0x0000002402007981 */ /* 0x000ea4000c1e1500 */
[----:B--2---:R-:W-:-:S06]  /*c2e0*/  PRMT R0, RZ, 0x5410, R0 ;  /* 0x00005410ff007816 */ /* 0x004fcc0000000000 */
[----:B------:R-:W0:Y:S02]  /*c2f0*/  F2I.FTZ.TRUNC.NTZ R0, R0 ;  /* 0x0000000000007305 */ /* 0x000e24000021f100 */
[----:B0-----:R-:W-:Y:S01]  /*c300*/  PRMT R22, R0, 0x7610, R22 ;  /* 0x0000761000167816 */ /* 0x001fe20000000016 */
[----:B------:R-:W-:Y:S05]  /*c310*/  BRA `(.L_x_11714) ;  /* 0x000006e000007947 */ /* 0x000fea0003800000 */
.L_x_11721:
        /* <DEDUP_REMOVED lines=10> */
.L_x_11728:
        /* <DEDUP_REMOVED lines=21> */
.L_x_11732:
[----:B------:R-:W-:Y:S05]  /*c510*/  BSYNC B1 ;  /* 0x0000000000017941 */ /* 0x000fea0003800000 */
.L_x_11731:
[----:B------:R-:W-:Y:S01]  /*c520*/  LEA R3, R0, 0x3b800000, 0x17 ;  /* 0x3b80000000037811 */ /* 0x000fe200078eb8ff */
[----:B------:R-:W-:-:S05]  /*c530*/  IMAD.SHL.U32 R0, R2, 0x100000, RZ ;  /* 0x0010000002007824 */ /* 0x000fca00078e00ff */
[----:B------:R-:W-:Y:S02]  /*c540*/  LOP3.LUT R0, R3, R0, R4, 0xfe, !PT ;  /* 0x0000000003007212 */ /* 0x000fe400078efe04 */
.L_x_11730:
[----:B------:R-:W-:Y:S05]  /*c550*/  BSYNC B0 ;  /* 0x0000000000007941 */ /* 0x000fea0003800000 */
.L_x_11729:
[----:B------:R-:W0:Y:S02]  /*c560*/  F2I.FTZ.TRUNC.NTZ R0, R0 ;  /* 0x0000000000007305 */ /* 0x000e24000021f100 */
[----:B0-----:R-:W-:Y:S01]  /*c570*/  PRMT R22, R0, 0x7610, R22 ;  /* 0x0000761000167816 */ /* 0x001fe20000000016 */
[----:B------:R-:W-:Y:S05]  /*c580*/  BRA `(.L_x_11714) ;  /* 0x0000047000007947 */ /* 0x000fea0003800000 */
.L_x_11727:
        /* <DEDUP_REMOVED lines=21> */
.L_x_11736:
[----:B------:R-:W-:Y:S05]  /*c6e0*/  BSYNC B1 ;  /* 0x0000000000017941 */ /* 0x000fea0003800000 */
.L_x_11735:
[----:B------:R-:W-:Y:S01]  /*c6f0*/  LEA R3, R0, 0x37800000, 0x17 ;  /* 0x3780000000037811 */ /* 0x000fe200078eb8ff */
[----:B------:R-:W-:-:S05]  /*c700*/  IMAD.SHL.U32 R0, R2, 0x200000, RZ ;  /* 0x0020000002007824 */ /* 0x000fca00078e00ff */
[----:B------:R-:W-:Y:S02]  /*c710*/  LOP3.LUT R0, R3, R0, R4, 0xfe, !PT ;  /* 0x0000000003007212 */ /* 0x000fe400078efe04 */
.L_x_11734:
[----:B------:R-:W-:Y:S05]  /*c720*/  BSYNC B0 ;  /* 0x0000000000007941 */ /* 0x000fea0003800000 */
.L_x_11733:
[----:B------:R-:W0:Y:S02]  /*c730*/  F2I.FTZ.TRUNC.NTZ R0, R0 ;  /* 0x0000000000007305 */ /* 0x000e24000021f100 */
[----:B0-----:R-:W-:Y:S01]  /*c740*/  PRMT R22, R0, 0x7610, R22 ;  /* 0x0000761000167816 */ /* 0x001fe20000000016 */
[----:B------:R-:W-:Y:S05]  /*c750*/  BRA `(.L_x_11714) ;  /* 0x000002a000007947 */ /* 0x000fea0003800000 */
.L_x_11726:
        /* <DEDUP_REMOVED lines=14> */
.L_x_11740:
[----:B------:R-:W-:Y:S05]  /*c840*/  BSYNC B0 ;  /* 0x0000000000007941 */ /* 0x000fea0003800000 */
.L_x_11739:
[----:B------:R-:W0:Y:S02]  /*c850*/  F2I.FTZ.TRUNC.NTZ R0, R0 ;  /* 0x0000000000007305 */ /* 0x000e24000021f100 */
[----:B0-----:R-:W-:Y:S01]  /*c860*/  PRMT R22, R0, 0x7610, R22 ;  /* 0x0000761000167816 */ /* 0x001fe20000000016 */
[----:B------:R-:W-:Y:S05]  /*c870*/  BRA `(.L_x_11714) ;  /* 0x0000018000007947 */ /* 0x000fea0003800000 */
.L_x_11713:
        /* <DEDUP_REMOVED lines=21> */
.L_x_11738:
[----:B------:R0:W5:Y:S01]  /*c9d0*/  LDG.E.U16 R22, [R2.64] ;  /* 0x0000002402167981 */ /* 0x000162000c1e1500 */
[----:B------:R-:W-:Y:S05]  /*c9e0*/  BRA `(.L_x_11714) ;  /* 0x0000001000007947 */ /* 0x000fea0003800000 */
.L_x_11737:
[----:B------:R0:W5:Y:S02]  /*c9f0*/  LDG.E.U16 R22, [R2.64] ;  /* 0x0000002402167981 */ /* 0x000164000c1e1500 */
.L_x_11714:
        /* <DEDUP_REMOVED lines=16> */
.L_x_11744:
[----:B------:R0:W5:Y:S01]  /*cb00*/  LDG.E.U8 R0, [R2.64] ;  /* 0x0000002402007981 */ /* 0x000162000c1e1100 */
[----:B------:R-:W-:Y:S05]  /*cb10*/  BRA `(.L_x_11746) ;  /* 0x00000d7000007947 */ /* 0x000fea0003800000 */
.L_x_11743:
        /* <DEDUP_REMOVED lines=8> */
.L_x_11748:
[----:B------:R0:W5:Y:S01]  /*cba0*/  LDG.E.U16 R0, [R2.64] ;  /* 0x0000002402007981 */ /* 0x000162000c1e1500 */
[----:B------:R-:W-:Y:S05]  /*cbb0*/  BRA `(.L_x_11746) ;  /* 0x00000cd000007947 */ /* 0x000fea0003800000 */
.L_x_11747:
[----:B------:R0:W5:Y:S01]  /*cbc0*/  LDG.E.U16 R0, [R2.64] ;  /* 0x0000002402007981 */ /* 0x000162000c1e1500 */
[----:B------:R-:W-:Y:S05]  /*cbd0*/  BRA `(.L_x_11746) ;  /* 0x00000cb000007947 */ /* 0x000fea0003800000 */
.L_x_11742:
        /* <DEDUP_REMOVED lines=9> */
.L_x_11750:
[----:B------:R-:W3:Y:S02]  /*cc70*/  LDG.E.U16 R4, [R2.64] ;  /* 0x0000002402047981 */ /* 0x000ee4000c1e1500 */
[----:B---3--:R-:W-:-:S06]  /*cc80*/  HADD2.F32 R4, -RZ, R4.H0_H0 ;  /* 0x20000004ff047230 */ /* 0x008fcc0000004100 */
[----:B------:R-:W0:Y:S02]  /*cc90*/  F2I.FTZ.TRUNC.NTZ R4, R4 ;  /* 0x0000000400047305 */ /* 0x000e24000021f100 */
[----:B0-----:R-:W-:Y:S01]  /*cca0*/  PRMT R0, R4, 0x7610, R0 ;  /* 0x0000761004007816 */ /* 0x001fe20000000000 */
[----:B------:R-:W-:Y:S05]  /*ccb0*/  BRA `(.L_x_11746) ;  /* 0x00000bd000007947 */ /* 0x000fea0003800000 */
.L_x_11749:
        /* <DEDUP_REMOVED lines=9> */
.L_x_11752:
[----:B------:R-:W3:Y:S02]  /*cd50*/  LDG.E.U16 R2, [R2.64] ;  /* 0x0000002402027981 */ /* 0x000ee4000c1e1500 */
[----:B---3--:R-:W-:-:S06]  /*cd60*/  HADD2.F32 R4, -RZ, R2.H0_H0 ;  /* 0x20000002ff047230 */ /* 0x008fcc0000004100 */
[----:B------:R-:W0:Y:S02]  /*cd70*/  F2I.FTZ.TRUNC.NTZ R4, R4 ;  /* 0x0000000400047305 */ /* 0x000e24000021f100 */
[----:B0-----:R-:W-:Y:S01]  /*cd80*/  PRMT R0, R4, 0x7610, R0 ;  /* 0x0000761004007816 */ /* 0x001fe20000000000 */
[----:B------:R-:W-:Y:S05]  /*cd90*/  BRA `(.L_x_11746) ;  /* 0x00000af000007947 */ /* 0x000fea0003800000 */
.L_x_11751:
[----:B------:R-:W3:Y:S02]  /*cda0*/  LDG.E.64 R2, [R2.64] ;  /* 0x0000002402027981 */ /* 0x000ee4000c1e1b00 */
[----:B---3--:R0:W3:Y:S01]  /*cdb0*/  F2I.F64.TRUNC R0, R2 ;  /* 0x0000000200007311 */ /* 0x0080e2000030d100 */
[----:B------:R-:W-:Y:S05]  /*cdc0*/  BRA `(.L_x_11746) ;  /* 0x00000ac000007947 */ /* 0x000fea0003800000 */
.L_x_11741:
        /* <DEDUP_REMOVED lines=12> */
.L_x_11755:
[----:B------:R-:W3:Y:S02]  /*ce90*/  LDG.E.64 R2, [R2.64] ;  /* 0x0000002402027981 */ /* 0x000ee4000c1e1b00 */
[----:B---3--:R0:W3:Y:S01]  /*cea0*/  F2I.F64.TRUNC R0, R2 ;  /* 0x0000000200007311 */ /* 0x0080e2000030d100 */
[----:B------:R-:W-:Y:S05]  /*ceb0*/  BRA `(.L_x_11746) ;  /* 0x000009d000007947 */ /* 0x000fea0003800000 */
.L_x_11754:
        /* <DEDUP_REMOVED lines=28> */
.L_x_11757:
        /* <DEDUP_REMOVED lines=15> */
.L_x_11756:
[----:B------:R-:W3:Y:S02]  /*d170*/  LDG.E.U16 R2, [R2.64] ;  /* 0x0000002402027981 */ /* 0x000ee4000c1e1500 */
[----:B---3--:R-:W-:-:S04]  /*d180*/  PRMT R2, RZ, 0x5410, R2 ;  /* 0x00005410ff027816 */ /* 0x008fc80000000002 */
[----:B------:R0:W3:Y:S01]  /*d190*/  F2I.FTZ.TRUNC.NTZ R0, R2 ;  /* 0x0000000200007305 */ /* 0x0000e2000021f100 */
[----:B------:R-:W-:Y:S05]  /*d1a0*/  BRA `(.L_x_11746) ;  /* 0x000006e000007947 */ /* 0x000fea0003800000 */
.L_x_11753:
        /* <DEDUP_REMOVED lines=10> */
.L_x_11760:
        /* <DEDUP_REMOVED lines=21> */
.L_x_11764:
[----:B------:R-:W-:Y:S05]  /*d3a0*/  BSYNC B1 ;  /* 0x0000000000017941 */ /* 0x000fea0003800000 */
.L_x_11763:
[----:B------:R-:W-:Y:S01]  /*d3b0*/  IMAD.SHL.U32 R2, R2, 0x100000, RZ ;  /* 0x0010000002027824 */ /* 0x000fe200078e00ff */
[----:B------:R-:W-:-:S04]  /*d3c0*/  LEA R3, R0, 0x3b800000, 0x17 ;  /* 0x3b80000000037811 */ /* 0x000fc800078eb8ff */
[----:B------:R-:W-:Y:S02]  /*d3d0*/  LOP3.LUT R4, R3, R2, R4, 0xfe, !PT ;  /* 0x0000000203047212 */ /* 0x000fe400078efe04 */
.L_x_11762:
[----:B------:R-:W-:Y:S05]  /*d3e0*/  BSYNC B0 ;  /* 0x0000000000007941 */ /* 0x000fea0003800000 */
.L_x_11761:
[----:B------:R-:W0:Y:S02]  /*d3f0*/  F2I.FTZ.TRUNC.NTZ R4, R4 ;  /* 0x0000000400047305 */ /* 0x000e24000021f100 */
[----:B0-----:R-:W-:Y:S01]  /*d400*/  PRMT R0, R4, 0x7610, R0 ;  /* 0x0000761004007816 */ /* 0x001fe20000000000 */
[----:B------:R-:W-:Y:S05]  /*d410*/  BRA `(.L_x_11746) ;  /* 0x0000047000007947 */ /* 0x000fea0003800000 */
.L_x_11759:
        /* <DEDUP_REMOVED lines=21> */
.L_x_11768:
[----:B------:R-:W-:Y:S05]  /*d570*/  BSYNC B1 ;  /* 0x0000000000017941 */ /* 0x000fea0003800000 */
.L_x_11767:
[----:B------:R-:W-:Y:S01]  /*d580*/  IMAD.SHL.U32 R2, R2, 0x200000, RZ ;  /* 0x0020000002027824 */ /* 0x000fe200078e00ff */
[----:B------:R-:W-:-:S04]  /*d590*/  LEA R3, R0, 0x37800000, 0x17 ;  /* 0x3780000000037811 */ /* 0x000fc800078eb8ff */
[----:B------:R-:W-:Y:S02]  /*d5a0*/  LOP3.LUT R4, R3, R2, R4, 0xfe, !PT ;  /* 0x0000000203047212 */ /* 0x000fe400078efe04 */
.L_x_11766:
[----:B------:R-:W-:Y:S05]  /*d5b0*/  BSYNC B0 ;  /* 0x0000000000007941 */ /* 0x000fea0003800000 */
.L_x_11765:
[----:B------:R-:W0:Y:S02]  /*d5c0*/  F2I.FTZ.TRUNC.NTZ R4, R4 ;  /* 0x0000000400047305 */ /* 0x000e24000021f100 */
[----:B0-----:R-:W-:Y:S01]  /*d5d0*/  PRMT R0, R4, 0x7610, R0 ;  /* 0x0000761004007816 */ /* 0x001fe20000000000 */
[----:B------:R-:W-:Y:S05]  /*d5e0*/  BRA `(.L_x_11746) ;  /* 0x000002a000007947 */ /* 0x000fea0003800000 */
.L_x_11758:
        /* <DEDUP_REMOVED lines=14> */
.L_x_11772:
[----:B------:R-:W-:Y:S05]  /*d6d0*/  BSYNC B0 ;  /* 0x0000000000007941 */ /* 0x000fea0003800000 */
.L_x_11771:
[----:B------:R-:W0:Y:S02]  /*d6e0*/  F2I.FTZ.TRUNC.NTZ R4, R4 ;  /* 0x0000000400047305 */ /* 0x000e24000021f100 */
[----:B0-----:R-:W-:Y:S01]  /*d6f0*/  PRMT R0, R4, 0x7610, R0 ;  /* 0x0000761004007816 */ /* 0x001fe20000000000 */
[----:B------:R-:W-:Y:S05]  /*d700*/  BRA `(.L_x_11746) ;  /* 0x0000018000007947 */ /* 0x000fea0003800000 */
.L_x_11745:
        /* <DEDUP_REMOVED lines=21> */
.L_x_11770:
[----:B------:R0:W5:Y:S01]  /*d860*/  LDG.E.U16 R0, [R2.64] ;  /* 0x0000002402007981 */ /* 0x000162000c1e1500 */
[----:B------:R-:W-:Y:S05]  /*d870*/  BRA `(.L_x_11746) ;  /* 0x0000001000007947 */ /* 0x000fea0003800000 */
.L_x_11769:
[----:B------:R0:W5:Y:S02]  /*d880*/  LDG.E.U16 R0, [R2.64] ;  /* 0x0000002402007981 */ /* 0x000164000c1e1500 */
.L_x_11746:
        /* <DEDUP_REMOVED lines=26> */
.L_x_11776:
[----:B------:R0:W-:Y:S01]  /*da30*/  STG.E.U8 [R16.64], R5 ;  /* 0x0000000510007986 */ /* 0x0001e2000c101124 */
[----:B------:R-:W-:Y:S05]  /*da40*/  BRA `(.L_x_11778) ;  /* 0x00000dc000007947 */ /* 0x000fea0003800000 */
.L_x_11775:
        /* <DEDUP_REMOVED lines=10> */
.L_x_11780:
[----:B------:R-:W-:-:S05]  /*daf0*/  PRMT R3, R5, 0x9910, RZ ;  /* 0x0000991005037816 */ /* 0x000fca00000000ff */
[----:B------:R0:W-:Y:S01]  /*db00*/  STG.E [R16.64], R3 ;  /* 0x0000000310007986 */ /* 0x0001e2000c101924 */
[----:B------:R-:W-:Y:S05]  /*db10*/  BRA `(.L_x_11778) ;  /* 0x00000cf000007947 */ /* 0x000fea0003800000 */
.L_x_11779:
[----:B------:R0:W-:Y:S01]  /*db20*/  STG.E.U16 [R16.64], R5 ;  /* 0x0000000510007986 */ /* 0x0001e2000c101524 */
[----:B------:R-:W-:Y:S05]  /*db30*/  BRA `(.L_x_11778) ;  /* 0x00000cd000007947 */ /* 0x000fea0003800000 */
.L_x_11774:
        /* <DEDUP_REMOVED lines=9> */
.L_x_11782:
[----:B------:R-:W0:Y:S02]  /*dbd0*/  I2F.S16 R0, R5 ;  /* 0x0000000500007306 */ /* 0x000e240000101400 */
[----:B0-----:R-:W-:-:S05]  /*dbe0*/  F2FP.PACK_AB R0, RZ, R0 ;  /* 0x00000000ff00723e */ /* 0x001fca00000000ff */
[----:B------:R0:W-:Y:S01]  /*dbf0*/  STG.E.U16 [R16.64], R0 ;  /* 0x0000000010007986 */ /* 0x0001e2000c101524 */
[----:B------:R-:W-:Y:S05]  /*dc00*/  BRA `(.L_x_11778) ;  /* 0x00000c0000007947 */ /* 0x000fea0003800000 */
.L_x_11781:
        /* <DEDUP_REMOVED lines=10> */
.L_x_11784:
[----:B------:R-:W0:Y:S02]  /*dcb0*/  I2F.S16 R5, R5 ;  /* 0x0000000500057306 */ /* 0x000e240000101400 */
[----:B0-----:R-:W-:-:S04]  /*dcc0*/  F2FP.PACK_AB R3, RZ, R5 ;  /* 0x00000005ff03723e */ /* 0x001fc800000000ff */
[----:B------:R-:W-:-:S05]  /*dcd0*/  PRMT R3, R3, 0x5410, RZ ;  /* 0x0000541003037816 */ /* 0x000fca00000000ff */
[----:B------:R0:W-:Y:S01]  /*dce0*/  STG.E [R16.64], R3 ;  /* 0x0000000310007986 */ /* 0x0001e2000c101924 */
[----:B------:R-:W-:Y:S05]  /*dcf0*/  BRA `(.L_x_11778) ;  /* 0x00000b1000007947 */ /* 0x000fea0003800000 */
.L_x_11783:
[----:B------:R-:W0:Y:S02]  /*dd00*/  I2F.F64.S16 R2, R5 ;  /* 0x0000000500027312 */ /* 0x000e240000101c00 */
[----:B0-----:R0:W-:Y:S01]  /*dd10*/  STG.E.64 [R16.64], R2 ;  /* 0x0000000210007986 */ /* 0x0011e2000c101b24 */
[----:B------:R-:W-:Y:S05]  /*dd20*/  BRA `(.L_x_11778) ;  /* 0x00000ae000007947 */ /* 0x000fea0003800000 */
.L_x_11773:
        /* <DEDUP_REMOVED lines=13> */
.L_x_11787:
[----:B------:R-:W0:Y:S01]  /*de00*/  I2F.F64.S16 R4, R5 ;  /* 0x0000000500047312 */ /* 0x000e220000101c00 */
[----:B------:R-:W-:-:S05]  /*de10*/  CS2R R6, SRZ ;  /* 0x0000000000067805 */ /* 0x000fca000001ff00 */
[----:B0-----:R0:W-:Y:S01]  /*de20*/  STG.E.128 [R16.64], R4 ;  /* 0x0000000410007986 */ /* 0x0011e2000c101d24 */
[----:B------:R-:W-:Y:S05]  /*de30*/  BRA `(.L_x_11778) ;  /* 0x000009d000007947 */ /* 0x000fea0003800000 */
.L_x_11786:
        /* <DEDUP_REMOVED lines=21> */
.L_x_11791:
[----:B------:R-:W-:Y:S05]  /*df90*/  BSYNC B0 ;  /* 0x0000000000007941 */ /* 0x000fea0003800000 */
.L_x_11790:
[----:B------:R-:W-:-:S05]  /*dfa0*/  LOP3.LUT R3, R0, R3, RZ, 0xfc, !PT ;  /* 0x0000000300037212 */ /* 0x000fca00078efcff */
[----:B------:R0:W-:Y:S01]  /*dfb0*/  STG.E.U8 [R16.64], R3 ;  /* 0x0000000310007986 */ /* 0x0001e2000c101124 */
[----:B------:R-:W-:Y:S05]  /*dfc0*/  BRA `(.L_x_11778) ;  /* 0x0000084000007947 */ /* 0x000fea0003800000 */
.L_x_11789:
        /* <DEDUP_REMOVED lines=13> */
.L_x_11793:
[----:B------:R-:W-:Y:S01]  /*e0a0*/  IMAD.MOV.U32 R0, RZ, RZ, 0x7f ;  /* 0x0000007fff007424 */ /* 0x000fe200078e00ff */
[----:B------:R-:W-:-:S04]  /*e0b0*/  ISETP.GT.U32.AND P0, PT, R2, 0x7f800000, PT ;  /* 0x7f8000000200780c */ /* 0x000fc80003f04070 */
[----:B------:R-:W-:-:S04]  /*e0c0*/  SEL R0, R0, 0x7c, P0 ;  /* 0x0000007c00007807 */ /* 0x000fc80000000000 */
.L_x_11794:
[----:B------:R-:W-:Y:S05]  /*e0d0*/  BSYNC B0 ;  /* 0x0000000000007941 */ /* 0x000fea0003800000 */
.L_x_11792:
[----:B------:R-:W-:-:S04]  /*e0e0*/  LOP3.LUT R2, R5, 0x80000000, RZ, 0xc0, !PT ;  /* 0x8000000005027812 */ /* 0x000fc800078ec0ff */
[----:B------:R-:W-:-:S04]  /*e0f0*/  SHF.R.U32.HI R3, RZ, 0x18, R2 ;  /* 0x00000018ff037819 */ /* 0x000fc80000011602 */
[----:B------:R-:W-:-:S05]  /*e100*/  LOP3.LUT R3, R0, R3, RZ, 0xfc, !PT ;  /* 0x0000000300037212 */ /* 0x000fca00078efcff */
[----:B------:R0:W-:Y:S01]  /*e110*/  STG.E.U8 [R16.64], R3 ;  /* 0x0000000310007986 */ /* 0x0001e2000c101124 */
[----:B------:R-:W-:Y:S05]  /*e120*/  BRA `(.L_x_11778) ;  /* 0x000006e000007947 */ /* 0x000fea0003800000 */
.L_x_11788:
[----:B------:R-:W0:Y:S02]  /*e130*/  I2F.S16 R0, R5 ;  /* 0x0000000500007306 */ /* 0x000e240000101400 */
[----:B0-----:R-:W-:-:S05]  /*e140*/  F2FP.BF16.PACK_AB R0, RZ, R0 ;  /* 0x00000000ff00723e */ /* 0x001fca00000010ff */
[----:B------:R0:W-:Y:S01]  /*e150*/  STG.E.U16 [R16.64], R0 ;  /* 0x0000000010007986 */ /* 0x0001e2000c101524 */
[----:B------:R-:W-:Y:S05]  /*e160*/  BRA `(.L_x_11778) ;  /* 0x000006a000007947 */ /* 0x000fea0003800000 */
.L_x_11785:
        /* <DEDUP_REMOVED lines=10> */
.L_x_11797:
        /* <DEDUP_REMOVED lines=17> */
.L_x_11800:
[----:B------:R-:W-:-:S04]  /*e320*/  LOP3.LUT R2, R5, 0x80000000, RZ, 0xc0, !PT ;  /* 0x8000000005027812 */ /* 0x000fc800078ec0ff */
[----:B------:R-:W-:-:S04]  /*e330*/  SHF.R.U32.HI R3, RZ, 0x18, R2 ;  /* 0x00000018ff037819 */ /* 0x000fc80000011602 */
[----:B------:R-:W-:-:S04]  /*e340*/  LOP3.LUT R0, R0, R3, RZ, 0xfc, !PT ;  /* 0x0000000300007212 */ /* 0x000fc800078efcff */
[----:B------:R-:W-:Y:S02]  /*e350*/  PRMT R8, R0, 0x7610, R8 ;  /* 0x0000761000087816 */ /* 0x000fe40000000008 */
.L_x_11799:
[----:B------:R-:W-:Y:S05]  /*e360*/  BSYNC B0 ;  /* 0x0000000000007941 */ /* 0x000fea0003800000 */
.L_x_11798:
[----:B------:R0:W-:Y:S01]  /*e370*/  STG.E.U8 [R16.64], R8 ;  /* 0x0000000810007986 */ /* 0x0001e2000c101124 */
[----:B------:R-:W-:Y:S05]  /*e380*/  BRA `(.L_x_11778) ;  /* 0x0000048000007947 */ /* 0x000fea0003800000 */
.L_x_11796:
        /* <DEDUP_REMOVED lines=17> */
.L_x_11803:
[----:B------:R-:W-:-:S04]  /*e4a0*/  LOP3.LUT R2, R5, 0x80000000, RZ, 0xc0, !PT ;  /* 0x8000000005027812 */ /* 0x000fc800078ec0ff */
[----:B------:R-:W-:-:S04]  /*e4b0*/  SHF.R.U32.HI R3, RZ, 0x18, R2 ;  /* 0x00000018ff037819 */ /* 0x000fc80000011602 */
[----:B------:R-:W-:-:S04]  /*e4c0*/  LOP3.LUT R0, R0, R3, RZ, 0xfc, !PT ;  /* 0x0000000300007212 */ /* 0x000fc800078efcff */
[----:B------:R-:W-:Y:S02]  /*e4d0*/  PRMT R8, R0, 0x7610, R8 ;  /* 0x0000761000087816 */ /* 0x000fe40000000008 */
.L_x_11802:
[----:B------:R-:W-:Y:S05]  /*e4e0*/  BSYNC B0 ;  /* 0x0000000000007941 */ /* 0x000fea0003800000 */
.L_x_11801:
[----:B------:R0:W-:Y:S01]  /*e4f0*/  STG.E.U8 [R16.64], R8 ;  /* 0x0000000810007986 */ /* 0x0001e2000c101124 */
[----:B------:R-:W-:Y:S05]  /*e500*/  BRA `(.L_x_11778) ;  /* 0x0000030000007947 */ /* 0x000fea0003800000 */
.L_x_11795:
        /* <DEDUP_REMOVED lines=22> */
.L_x_11777:
        /* <DEDUP_REMOVED lines=20> */
.L_x_11805:
[----:B------:R-:W-:-:S04]  /*e7b0*/  PRMT R2, R5, 0x9910, RZ ;  /* 0x0000991005027816 */ /* 0x000fc800000000ff */
[----:B------:R-:W-:-:S05]  /*e7c0*/  SHF.R.S32.HI R3, RZ, 0x1f, R2 ;  /* 0x0000001fff037819 */ /* 0x000fca0000011402 */
[----:B------:R0:W-:Y:S01]  /*e7d0*/  STG.E.64 [R16.64], R2 ;  /* 0x0000000210007986 */ /* 0x0001e2000c101b24 */
[----:B------:R-:W-:Y:S05]  /*e7e0*/  BRA `(.L_x_11778) ;  /* 0x0000002000007947 */ /* 0x000fea0003800000 */
.L_x_11804:
[----:B------:R-:W-:-:S05]  /*e7f0*/  PRMT R3, R5, 0x9910, RZ ;  /* 0x0000991005037816 */ /* 0x000fca00000000ff */
[----:B------:R0:W-:Y:S02]  /*e800*/  STG.E [R16.64], R3 ;  /* 0x0000000310007986 */ /* 0x0001e4000c101924 */
.L_x_11778:
[----:B------:R-:W-:Y:S02]  /*e810*/  IADD3 R25, R25, 0x80, RZ ;  /* 0x0000008019197810 */ /* 0x000fe40007ffe0ff */
.L_x_11545:
[----:B------:R-:W-:Y:S05]  /*e820*/  BSYNC B6 ;  /* 0x0000000000067941 */ /* 0x000fea0003800000 */
.L_x_11544:
        /* <DEDUP_REMOVED lines=283> */
.L_x_11806:
        /* <DEDUP_REMOVED lines=18> */
.L_x_11810:
[----:B------:R0:W5:Y:S01]  /*fb00*/  LDG.E.U8 R19, [R2.64] ;  /* 0x0000002402137981 */ /* 0x000162000c1e1100 */
[----:B------:R-:W-:Y:S05]  /*fb10*/  BRA `(.L_x_11812) ;  /* 0x00000d8000007947 */ /* 0x000fea0003800000 */
.L_x_11809:
        /* <DEDUP_REMOVED lines=8> */
.L_x_11814:
[----:B------:R0:W5:Y:S01]  /*fba0*/  LDG.E.U16 R19, [R2.64] ;  /* 0x0000002402137981 */ /* 0x000162000c1e1500 */
[----:B------:R-:W-:Y:S05]  /*fbb0*/  BRA `(.L_x_11812) ;  /* 0x00000ce000007947 */ /* 0x000fea0003800000 */
.L_x_11813:
[----:B------:R0:W5:Y:S01]  /*fbc0*/  LDG.E.U16 R19, [R2.64] ;  /* 0x0000002402137981 */ /* 0x000162000c1e1500 */
[----:B------:R-:W-:Y:S05]  /*fbd0*/  BRA `(.L_x_11812) ;  /* 0x00000cc000007947 */ /* 0x000fea0003800000 */
.L_x_11808:
        /* <DEDUP_REMOVED lines=9> */
.L_x_11816:
[----:B------:R-:W2:Y:S02]  /*fc70*/  LDG.E.U16 R0, [R2.64] ;  /* 0x0000002402007981 */ /* 0x000ea4000c1e1500 */
[----:B--2---:R-:W-:-:S06]  /*fc80*/  HADD2.F32 R0, -RZ, R0.H0_H0 ;  /* 0x20000000ff007230 */ /* 0x004fcc0000004100 */
[----:B------:R-:W0:Y:S02]  /*fc90*/  F2I.FTZ.TRUNC.NTZ R0, R0 ;  /* 0x0000000000007305 */ /* 0x000e24000021f100 */
[----:B0-----:R-:W-:Y:S01]  /*fca0*/  PRMT R19, R0, 0x7610, R19 ;  /* 0x0000761000137816 */ /* 0x001fe20000000013 */
[----:B------:R-:W-:Y:S05]  /*fcb0*/  BRA `(.L_x_11812) ;  /* 0x00000be000007947 */ /* 0x000fea0003800000 */
.L_x_11815:
        /* <DEDUP_REMOVED lines=9> */
.L_x_11818:
[----:B------:R-:W2:Y:S02]  /*fd50*/  LDG.E.U16 R2, [R2.64] ;  /* 0x0000002402027981 */ /* 0x000ea4000c1e1500 */
[----:B--2---:R-:W-:-:S06]  /*fd60*/  HADD2.F32 R0, -RZ, R2.H0_H0 ;  /* 0x20000002ff007230 */ /* 0x004fcc0000004100 */
[----:B------:R-:W0:Y:S02]  /*fd70*/  F2I.FTZ.TRUNC.NTZ R0, R0 ;  /* 0x0000000000007305 */ /* 0x000e24000021f100 */
[----:B0-----:R-:W-:Y:S01]  /*fd80*/  PRMT R19, R0, 0x7610, R19 ;  /* 0x0000761000137816 */ /* 0x001fe20000000013 */
[----:B------:R-:W-:Y:S05]  /*fd90*/  BRA `(.L_x_11812) ;  /* 0x00000b0000007947 */ /* 0x000fea0003800000 */
.L_x_11817:
[----:B------:R-:W2:Y:S02]  /*fda0*/  LDG.E.64 R2, [R2.64] ;  /* 0x0000002402027981 */ /* 0x000ea4000c1e1b00 */
[----:B--2---:R0:W1:Y:S01]  /*fdb0*/  F2I.F64.TRUNC R19, R2 ;  /* 0x0000000200137311 */ /* 0x004062000030d100 */
[----:B------:R-:W-:Y:S05]  /*fdc0*/  BRA `(.L_x_11812) ;  /* 0x00000ad000007947 */ /* 0x000fea0003800000 */
.L_x_11807:
        /* <DEDUP_REMOVED lines=12> */
.L_x_11821:
[----:B------:R-:W2:Y:S02]  /*fe90*/  LDG.E.64 R2, [R2.64] ;  /* 0x0000002402027981 */ /* 0x000ea4000c1e1b00 */
[----:B--2---:R0:W1:Y:S01]  /*fea0*/  F2I.F64.TRUNC R19, R2 ;  /* 0x0000000200137311 */ /* 0x004062000030d100 */
[----:B------:R-:W-:Y:S05]  /*feb0*/  BRA `(.L_x_11812) ;  /* 0x000009e000007947 */ /* 0x000fea0003800000 */
.L_x_11820:
        /* <DEDUP_REMOVED lines=28> */
.L_x_11823:
        /* <DEDUP_REMOVED lines=15> */
.L_x_11822:
[----:B------:R-:W2:Y:S02]  /*10170*/  LDG.E.U16 R0, [R2.64] ;  /* 0x0000002402007981 */ /* 0x000ea4000c1e1500 */
[----:B--2---:R-:W-:-:S06]  /*10180*/  PRMT R0, RZ, 0x5410, R0 ;  /* 0x00005410ff007816 */ /* 0x004fcc0000000000 */
[----:B------:R-:W0:Y:S02]  /*10190*/  F2I.FTZ.TRUNC.NTZ R0, R0 ;  /* 0x0000000000007305 */ /* 0x000e24000021f100 */
[----:B0-----:R-:W-:Y:S01]  /*101a0*/  PRMT R19, R0, 0x7610, R19 ;  /* 0x0000761000137816 */ /* 0x001fe20000000013 */
[----:B------:R-:W-:Y:S05]  /*101b0*/  BRA `(.L_x_11812) ;  /* 0x000006e000007947 */ /* 0x000fea0003800000 */
.L_x_11819:
        /* <DEDUP_REMOVED lines=10> */
.L_x_11826:
        /* <DEDUP_REMOVED lines=21> */
.L_x_11830:
[----:B------:R-:W-:Y:S05]  /*103b0*/  BSYNC B1 ;  /* 0x0000000000017941 */ /* 0x000fea0003800000 */
.L_x_11829:
[----:B------:R-:W-:Y:S01]  /*103c0*/  LEA R3, R0, 0x3b800000, 0x17 ;  /* 0x3b80000000037811 */ /* 0x000fe200078eb8ff */
[----:B------:R-:W-:-:S05]  /*103d0*/  IMAD.SHL.U32 R0, R2, 0x100000, RZ ;  /* 0x0010000002007824 */ /* 0x000fca00078e00ff */
[----:B------:R-:W-:Y:S02]  /*103e0*/  LOP3.LUT R0, R3, R0, R4, 0xfe, !PT ;  /* 0x0000000003007212 */ /* 0x000fe400078efe04 */
.L_x_11828:
[----:B------:R-:W-:Y:S05]  /*103f0*/  BSYNC B0 ;  /* 0x0000000000007941 */ /* 0x000fea0003800000 */
.L_x_11827:
[----:B------:R-:W0:Y:S02]  /*10400*/  F2I.FTZ.TRUNC.NTZ R0, R0 ;  /* 0x0000000000007305 */ /* 0x000e24000021f100 */
[----:B0-----:R-:W-:Y:S01]  /*10410*/  PRMT R19, R0, 0x7610, R19 ;  /* 0x0000761000137816 */ /* 0x001fe20000000013 */
[----:B------:R-:W-:Y:S05]  /*10420*/  BRA `(.L_x_11812) ;  /* 0x0000047000007947 */ /* 0x000fea0003800000 */
.L_x_11825:
        /* <DEDUP_REMOVED lines=21> */
.L_x_11834:
[----:B------:R-:W-:Y:S05]  /*10580*/  BSYNC B1 ;  /* 0x0000000000017941 */ /* 0x000fea0003800000 */
.L_x_11833:
[----:B------:R-:W-:Y:S01]  /*10590*/  LEA R3, R0, 0x37800000, 0x17 ;  /* 0x3780000000037811 */ /* 0x000fe200078eb8ff */
[----:B------:R-:W-:-:S05]  /*105a0*/  IMAD.SHL.U32 R0, R2, 0x200000, RZ ;  /* 0x0020000002007824 */ /* 0x000fca00078e00ff */
[----:B------:R-:W-:Y:S02]  /*105b0*/  LOP3.LUT R0, R3, R0, R4, 0xfe, !PT ;  /* 0x0000000003007212 */ /* 0x000fe400078efe04 */
.L_x_11832:
[----:B------:R-:W-:Y:S05]  /*105c0*/  BSYNC B0 ;  /* 0x0000000000007941 */ /* 0x000fea0003800000 */
.L_x_11831:
[----:B------:R-:W0:Y:S02]  /*105d0*/  F2I.FTZ.TRUNC.NTZ R0, R0 ;  /* 0x0000000000007305 */ /* 0x000e24000021f100 */
[----:B0-----:R-:W-:Y:S01]  /*105e0*/  PRMT R19, R0, 0x7610, R19 ;  /* 0x0000761000137816 */ /* 0x001fe20000000013 */
[----:B------:R-:W-:Y:S05]  /*105f0*/  BRA `(.L_x_11812) ;  /* 0x000002a000007947 */ /* 0x000fea0003800000 */
.L_x_11824:
        /* <DEDUP_REMOVED lines=14> */
.L_x_11838:
[----:B------:R-:W-:Y:S05]  /*106e0*/  BSYNC B0 ;  /* 0x0000000000007941 */ /* 0x000fea0003800000 */
.L_x_11837:
[----:B------:R-:W0:Y:S02]  /*106f0*/  F2I.FTZ.TRUNC.NTZ R0, R0 ;  /* 0x0000000000007305 */ /* 0x000e24000021f100 */
[----:B0-----:R-:W-:Y:S01]  /*10700*/  PRMT R19, R0, 0x7610, R19 ;  /* 0x0000761000137816 */ /* 0x001fe20000000013 */
[----:B------:R-:W-:Y:S05]  /*10710*/  BRA `(.L_x_11812) ;  /* 0x0000018000007947 */ /* 0x000fea0003800000 */
.L_x_11811:
        /* <DEDUP_REMOVED lines=21> */
.L_x_11836:
[----:B------:R0:W5:Y:S01]  /*10870*/  LDG.E.U16 R19, [R2.64] ;  /* 0x0000002402137981 */ /* 0x000162000c1e1500 */
[----:B------:R-:W-:Y:S05]  /*10880*/  BRA `(.L_x_11812) ;  /* 0x0000001000007947 */ /* 0x000fea0003800000 */
.L_x_11835:
[----:B------:R0:W5:Y:S02]  /*10890*/  LDG.E.U16 R19, [R2.64] ;  /* 0x0000002402137981 */ /* 0x000164000c1e1500 */
.L_x_11812:
        /* <DEDUP_REMOVED lines=16> */
.L_x_11842:
[----:B------:R0:W5:Y:S01]  /*109a0*/  LDG.E.U8 R22, [R2.64] ;  /* 0x0000002402167981 */ /* 0x000162000c1e1100 */
[----:B------:R-:W-:Y:S05]  /*109b0*/  BRA `(.L_x_11844) ;  /* 0x00000d8000007947 */ /* 0x000fea0003800000 */
.L_x_11841:
        /* <DEDUP_REMOVED lines=8> */
.L_x_11846:
[----:B------:R0:W5:Y:S01]  /*10a40*/  LDG.E.U16 R22, [R2.64] ;  /* 0x0000002402167981 */ /* 0x000162000c1e1500 */
[----:B------:R-:W-:Y:S05]  /*10a50*/  BRA `(.L_x_11844) ;  /* 0x00000ce000007947 */ /* 0x000fea0003800000 */
.L_x_11845:
[----:B------:R0:W5:Y:S01]  /*10a60*/  LDG.E.U16 R22, [R2.64] ;  /* 0x0000002402167981 */ /* 0x000162000c1e1500 */
[----:B------:R-:W-:Y:S05]  /*10a70*/  BRA `(.L_x_11844) ;  /* 0x00000cc000007947 */ /* 0x000fea0003800000 */
.L_x_11840:
        /* <DEDUP_REMOVED lines=9> */
.L_x_11848:
[----:B------:R-:W2:Y:S02]  /*10b10*/  LDG.E.U16 R0, [R2.64] ;  /* 0x0000002402007981 */ /* 0x000ea4000c1e1500 */
[----:B--2---:R-:W-:-:S06]  /*10b20*/  HADD2.F32 R0, -RZ, R0.H0_H0 ;  /* 0x20000000ff007230 */ /* 0x004fcc0000004100 */
[----:B------:R-:W0:Y:S02]  /*10b30*/  F2I.FTZ.TRUNC.NTZ R0, R0 ;  /* 0x0000000000007305 */ /* 0x000e24000021f100 */
[----:B0-----:R-:W-:Y:S01]  /*10b40*/  PRMT R22, R0, 0x7610, R22 ;  /* 0x0000761000167816 */ /* 0x001fe20000000016 */
[----:B------:R-:W-:Y:S05]  /*10b50*/  BRA `(.L_x_11844) ;  /* 0x00000be000007947 */ /* 0x000fea0003800000 */
.L_x_11847:
        /* <DEDUP_REMOVED lines=9> */
.L_x_11850:
[----:B------:R-:W2:Y:S02]  /*10bf0*/  LDG.E.U16 R2, [R2.64] ;  /* 0x0000002402027981 */ /* 0x000ea4000c1e1500 */
[----:B--2---:R-:W-:-:S06]  /*10c00*/  HADD2.F32 R0, -RZ, R2.H0_H0 ;  /* 0x20000002ff007230 */ /* 0x004fcc0000004100 */
[----:B------:R-:W0:Y:S02]  /*10c10*/  F2I.FTZ.TRUNC.NTZ R0, R0 ;  /* 0x0000000000007305 */ /* 0x000e24000021f100 */
[----:B0-----:R-:W-:Y:S01]  /*10c20*/  PRMT R22, R0, 0x7610, R22 ;  /* 0x0000761000167816 */ /* 0x001fe20000000016 */
[----:B------:R-:W-:Y:S05]  /*10c30*/  BRA `(.L_x_11844) ;  /* 0x00000b0000007947 */ /* 0x000fea0003800000 */
.L_x_11849:
[----:B------:R-:W2:Y:S02]  /*10c40*/  LDG.E.64 R2, [R2.64] ;  /* 0x0000002402027981 */ /* 0x000ea4000c1e1b00 */
[----:B--2---:R0:W2:Y:S01]  /*10c50*/  F2I.F64.TRUNC R22, R2 ;  /* 0x0000000200167311 */ /* 0x0040a2000030d100 */
[----:B------:R-:W-:Y:S05]  /*10c60*/  BRA `(.L_x_11844) ;  /* 0x00000ad000007947 */ /* 0x000fea0003800000 */
.L_x_11839:
        /* <DEDUP_REMOVED lines=12> */
.L_x_11853:
[----:B------:R-:W2:Y:S02]  /*10d30*/  LDG.E.64 R2, [R2.64] ;  /* 0x0000002402027981 */ /* 0x000ea4000c1e1b00 */
[----:B--2---:R0:W2:Y:S01]  /*10d40*/  F2I.F64.TRUNC R22, R2 ;  /* 0x0000000200167311 */ /* 0x0040a2000030d100 */
[----:B------:R-:W-:Y:S05]  /*10d50*/  BRA `(.L_x_11844) ;  /* 0x000009e000007947 */ /* 0x000fea0003800000 */
.L_x_11852:
        /* <DEDUP_REMOVED lines=28> */
.L_x_11855:
        /* <DEDUP_REMOVED lines=15> */
.L_x_11854:
[----:B------:R-:W2:Y:S02]  /*11010*/  LDG.E.U16 R0, [R2.64] ;  /* 0x0000002402007981 */ /* 0x000ea4000c1e1500 */
[----:B--2---:R-:W-:-:S06]  /*11020*/  PRMT R0, RZ, 0x5410, R0 ;  /* 0x00005410ff007816 */ /* 0x004fcc0000000000 */
[----:B------:R-:W0:Y:S02]  /*11030*/  F2I.FTZ.TRUNC.NTZ R0, R0 ;  /* 0x0000000000007305 */ /* 0x000e24000021f100 */
[----:B0-----:R-:W-:Y:S01]  /*11040*/  PRMT R22, R0, 0x7610, R22 ;  /* 0x0000761000167816 */ /* 0x001fe20000000016 */
[----:B------:R-:W-:Y:S05]  /*11050*/  BRA `(.L_x_11844) ;  /* 0x000006e000007947 */ /* 0x000fea0003800000 */
.L_x_11851:
        /* <DEDUP_REMOVED lines=10> */
.L_x_11858:
        /* <DEDUP_REMOVED lines=21> */
.L_x_11862:
[----:B------:R-:W-:Y:S05]  /*11250*/  BSYNC B1 ;  /* 0x0000000000017941 */ /* 0x000fea0003800000 */
.L_x_11861:
[----:B------:R-:W-:Y:S01]  /*11260*/  LEA R3, R0, 0x3b800000, 0x17 ;  /* 0x3b80000000037811 */ /* 0x000fe200078eb8ff */
[----:B------:R-:W-:-:S05]  /*11270*/  IMAD.SHL.U32 R0, R2, 0x100000, RZ ;  /* 0x0010000002007824 */ /* 0x000fca00078e00ff */
[----:B------:R-:W-:Y:S02]  /*11280*/  LOP3.LUT R0, R3, R0, R4, 0xfe, !PT ;  /* 0x0000000003007212 */ /* 0x000fe400078efe04 */
.L_x_11860:
[----:B------:R-:W-:Y:S05]  /*11290*/  BSYNC B0 ;  /* 0x0000000000007941 */ /* 0x000fea0003800000 */
.L_x_11859:
[----:B------:R-:W0:Y:S02]  /*112a0*/  F2I.FTZ.TRUNC.NTZ R0, R0 ;  /* 0x0000000000007305 */ /* 0x000e24000021f100 */
[----:B0-----:R-:W-:Y:S01]  /*112b0*/  PRMT R22, R0, 0x7610, R22 ;  /* 0x0000761000167816 */ /* 0x001fe20000000016 */
[----:B------:R-:W-:Y:S05]  /*112c0*/  BRA `(.L_x_11844) ;  /* 0x0000047000007947 */ /* 0x000fea0003800000 */
.L_x_11857:
        /* <DEDUP_REMOVED lines=21> */
.L_x_11866:
[----:B------:R-:W-:Y:S05]  /*11420*/  BSYNC B1 ;  /* 0x0000000000017941 */ /* 0x000fea0003800000 */
.L_x_11865:
[----:B------:R-:W-:Y:S01]  /*11430*/  LEA R3, R0, 0x37800000, 0x17 ;  /* 0x3780000000037811 */ /* 0x000fe200078eb8ff */
[----:B------:R-:W-:-:S05]  /*11440*/  IMAD.SHL.U32 R0, R2, 0x200000, RZ ;  /* 0x0020000002007824 */ /* 0x000fca00078e00ff */
[----:B------:R-:W-:Y:S02]  /*11450*/  LOP3.LUT R0, R3, R0, R4, 0xfe, !PT ;  /* 0x0000000003007212 */ /* 0x000fe400078efe04 */
.L_x_11864:
[----:B------:R-:W-:Y:S05]  /*11460*/  BSYNC B0 ;  /* 0x0000000000007941 */ /* 0x000fea0003800000 */
.L_x_11863:
[----:B------:R-:W0:Y:S02]  /*11470*/  F2I.FTZ.TRUNC.NTZ R0, R0 ;  /* 0x0000000000007305 */ /* 0x000e24000021f100 */
[----:B0-----:R-:W-:Y:S01]  /*11480*/  PRMT R22, R0, 0x7610, R22 ;  /* 0x0000761000167816 */ /* 0x001fe20000000016 */
[----:B------:R-:W-:Y:S05]  /*11490*/  BRA `(.L_x_11844) ;  /* 0x000002a000007947 */ /* 0x000fea0003800000 */
.L_x_11856:
        /* <DEDUP_REMOVED lines=14> */
.L_x_11870:
[----:B------:R-:W-:Y:S05]  /*11580*/  BSYNC B0 ;  /* 0x0000000000007941 */ /* 0x000fea0003800000 */
.L_x_11869:
[----:B------:R-:W0:Y:S02]  /*11590*/  F2I.FTZ.TRUNC.NTZ R0, R0 ;  /* 0x0000000000007305 */ /* 0x000e24000021f100 */
[----:B0-----:R-:W-:Y:S01]  /*115a0*/  PRMT R22, R0, 0x7610, R22 ;  /* 0x0000761000167816 */ /* 0x001fe20000000016 */
[----:B------:R-:W-:Y:S05]  /*115b0*/  BRA `(.L_x_11844) ;  /* 0x0000018000007947 */ /* 0x000fea0003800000 */
.L_x_11843:
        /* <DEDUP_REMOVED lines=21> */
.L_x_11868:
[----:B------:R0:W5:Y:S01]  /*11710*/  LDG.E.U16 R22, [R2.64] ;  /* 0x0000002402167981 */ /* 0x000162000c1e1500 */
[----:B------:R-:W-:Y:S05]  /*11720*/  BRA `(.L_x_11844) ;  /* 0x0000001000007947 */ /* 0x000fea0003800000 */
.L_x_11867:
[----:B------:R0:W5:Y:S02]  /*11730*/  LDG.E.U16 R22, [R2.64] ;  /* 0x0000002402167981 */ /* 0x000164000c1e1500 */
.L_x_11844:
        /* <DEDUP_REMOVED lines=16> */
.L_x_11874:
[----:B------:R0:W5:Y:S01]  /*11840*/  LDG.E.U8 R0, [R2.64] ;  /* 0x0000002402007981 */ /* 0x000162000c1e1100 */
[----:B------:R-:W-:Y:S05]  /*11850*/  BRA `(.L_x_11876) ;  /* 0x00000d7000007947 */ /* 0x000fea0003800000 */
.L_x_11873:
        /* <DEDUP_REMOVED lines=8> */
.L_x_11878:
[----:B------:R0:W5:Y:S01]  /*118e0*/  LDG.E.U16 R0, [R2.64] ;  /* 0x0000002402007981 */ /* 0x000162000c1e1500 */
[----:B------:R-:W-:Y:S05]  /*118f0*/  BRA `(.L_x_11876) ;  /* 0x00000cd000007947 */ /* 0x000fea0003800000 */
.L_x_11877:
[----:B------:R0:W5:Y:S01]  /*11900*/  LDG.E.U16 R0, [R2.64] ;  /* 0x0000002402007981 */ /* 0x000162000c1e1500 */
[----:B------:R-:W-:Y:S05]  /*11910*/  BRA `(.L_x_11876) ;  /* 0x00000cb000007947 */ /* 0x000fea0003800000 */
.L_x_11872:
        /* <DEDUP_REMOVED lines=9> */
.L_x_11880:
[----:B------:R-:W3:Y:S02]  /*119b0*/  LDG.E.U16 R4, [R2.64] ;  /* 0x0000002402047981 */ /* 0x000ee4000c1e1500 */
[----:B---3--:R-:W-:-:S06]  /*119c0*/  HADD2.F32 R4, -RZ, R4.H0_H0 ;  /* 0x20000004ff047230 */ /* 0x008fcc0000004100 */
[----:B------:R-:W0:Y:S02]  /*119d0*/  F2I.FTZ.TRUNC.NTZ R4, R4 ;  /* 0x0000000400047305 */ /* 0x000e24000021f100 */
[----:B0-----:R-:W-:Y:S01]  /*119e0*/  PRMT R0, R4, 0x7610, R0 ;  /* 0x0000761004007816 */ /* 0x001fe20000000000 */
[----:B------:R-:W-:Y:S05]  /*119f0*/  BRA `(.L_x_11876) ;  /* 0x00000bd000007947 */ /* 0x000fea0003800000 */
.L_x_11879:
        /* <DEDUP_REMOVED lines=9> */
.L_x_11882:
[----:B------:R-:W3:Y:S02]  /*11a90*/  LDG.E.U16 R2, [R2.64] ;  /* 0x0000002402027981 */ /* 0x000ee4000c1e1500 */
[----:B---3--:R-:W-:-:S06]  /*11aa0*/  HADD2.F32 R4, -RZ, R2.H0_H0 ;  /* 0x20000002ff047230 */ /* 0x008fcc0000004100 */
[----:B------:R-:W0:Y:S02]  /*11ab0*/  F2I.FTZ.TRUNC.NTZ R4, R4 ;  /* 0x0000000400047305 */ /* 0x000e24000021f100 */
[----:B0-----:R-:W-:Y:S01]  /*11ac0*/  PRMT R0, R4, 0x7610, R0 ;  /* 0x0000761004007816 */ /* 0x001fe20000000000 */
[----:B------:R-:W-:Y:S05]  /*11ad0*/  BRA `(.L_x_11876) ;  /* 0x00000af000007947 */ /* 0x000fea0003800000 */
.L_x_11881:
[----:B------:R-:W3:Y:S02]  /*11ae0*/  LDG.E.64 R2, [R2.64] ;  /* 0x0000002402027981 */ /* 0x000ee4000c1e1b00 */
[----:B---3--:R0:W3:Y:S01]  /*11af0*/  F2I.F64.TRUNC R0, R2 ;  /* 0x0000000200007311 */ /* 0x0080e2000030d100 */
[----:B------:R-:W-:Y:S05]  /*11b00*/  BRA `(.L_x_11876) ;  /* 0x00000ac000007947 */ /* 0x000fea0003800000 */
.L_x_11871:
        /* <DEDUP_REMOVED lines=12> */
.L_x_11885:
[----:B------:R-:W3:Y:S02]  /*11bd0*/  LDG.E.64 R2, [R2.64] ;  /* 0x0000002402027981 */ /* 0x000ee4000c1e1b00 */
[----:B---3--:R0:W3:Y:S01]  /*11be0*/  F2I.F64.TRUNC R0, R2 ;  /* 0x0000000200007311 */ /* 0x0080e2000030d100 */
[----:B------:R-:W-:Y:S05]  /*11bf0*/  BRA `(.L_x_11876) ;  /* 0x000009d000007947 */ /* 0x000fea0003800000 */
.L_x_11884:
        /* <DEDUP_REMOVED lines=28> */
.L_x_11887:
        /* <DEDUP_REMOVED lines=15> */
.L_x_11886:
[----:B------:R-:W3:Y:S02]  /*11eb0*/  LDG.E.U16 R2, [R2.64] ;  /* 0x0000002402027981 */ /* 0x000ee4000c1e1500 */
[----:B---3--:R-:W-:-:S04]  /*11ec0*/  PRMT R2, RZ, 0x5410, R2 ;  /* 0x00005410ff027816 */ /* 0x008fc80000000002 */
[----:B------:R0:W3:Y:S01]  /*11ed0*/  F2I.FTZ.TRUNC.NTZ R0, R2 ;  /* 0x0000000200007305 */ /* 0x0000e2000021f100 */
[----:B------:R-:W-:Y:S05]  /*11ee0*/  BRA `(.L_x_11876) ;  /* 0x000006e000007947 */ /* 0x000fea0003800000 */
.L_x_11883:
        /* <DEDUP_REMOVED lines=10> */
.L_x_11890:
        /* <DEDUP_REMOVED lines=21> */
.L_x_11894:
[----:B------:R-:W-:Y:S05]  /*120e0*/  BSYNC B1 ;  /* 0x0000000000017941 */ /* 0x000fea0003800000 */
.L_x_11893:
[----:B------:R-:W-:Y:S01]  /*120f0*/  IMAD.SHL.U32 R2, R2, 0x100000, RZ ;  /* 0x0010000002027824 */ /* 0x000fe200078e00ff */
[----:B------:R-:W-:-:S04]  /*12100*/  LEA R3, R0, 0x3b800000, 0x17 ;  /* 0x3b80000000037811 */ /* 0x000fc800078eb8ff */
[----:B------:R-:W-:Y:S02]  /*12110*/  LOP3.LUT R4, R3, R2, R4, 0xfe, !PT ;  /* 0x0000000203047212 */ /* 0x000fe400078efe04 */
.L_x_11892:
[----:B------:R-:W-:Y:S05]  /*12120*/  BSYNC B0 ;  /* 0x0000000000007941 */ /* 0x000fea0003800000 */
.L_x_11891:
[----:B------:R-:W0:Y:S02]  /*12130*/  F2I.FTZ.TRUNC.NTZ R4, R4 ;  /* 0x0000000400047305 */ /* 0x000e24000021f100 */
[----:B0-----:R-:W-:Y:S01]  /*12140*/  PRMT R0, R4, 0x7610, R0 ;  /* 0x0000761004007816 */ /* 0x001fe20000000000 */
[----:B------:R-:W-:Y:S05]  /*12150*/  BRA `(.L_x_11876) ;  /* 0x0000047000007947 */ /* 0x000fea0003800000 */
.L_x_11889:
        /* <DEDUP_REMOVED lines=21> */
.L_x_11898:
[----:B------:R-:W-:Y:S05]  /*122b0*/  BSYNC B1 ;  /* 0x0000000000017941 */ /* 0x000fea0003800000 */
.L_x_11897:
[----:B------:R-:W-:Y:S01]  /*122c0*/  IMAD.SHL.U32 R2, R2, 0x200000, RZ ;  /* 0x0020000002027824 */ /* 0x000fe200078e00ff */
[----:B------:R-:W-:-:S04]  /*122d0*/  LEA R3, R0, 0x37800000, 0x17 ;  /* 0x3780000000037811 */ /* 0x000fc800078eb8ff */
[----:B------:R-:W-:Y:S02]  /*122e0*/  LOP3.LUT R4, R3, R2, R4, 0xfe, !PT ;  /* 0x0000000203047212 */ /* 0x000fe400078efe04 */
.L_x_11896:
[----:B------:R-:W-:Y:S05]  /*122f0*/  BSYNC B0 ;  /* 0x0000000000007941 */ /* 0x000fea0003800000 */
.L_x_11895:
[----:B------:R-:W0:Y:S02]  /*12300*/  F2I.FTZ.TRUNC.NTZ R4, R4 ;  /* 0x0000000400047305 */ /* 0x000e24000021f100 */
[----:B0-----:R-:W-:Y:S01]  /*12310*/  PRMT R0, R4, 0x7610, R0 ;  /* 0x0000761004007816 */ /* 0x001fe20000000000 */
[----:B------:R-:W-:Y:S05]  /*12320*/  BRA `(.L_x_11876) ;  /* 0x000002a000007947 */ /* 0x000fea0003800000 */
.L_x_11888:
        /* <DEDUP_REMOVED lines=14> */
.L_x_11902:
[----:B------:R-:W-:Y:S05]  /*12410*/  BSYNC B0 ;  /* 0x0000000000007941 */ /* 0x000fea0003800000 */
.L_x_11901:
[----:B------:R-:W0:Y:S02]  /*12420*/  F2I.FTZ.TRUNC.NTZ R4, R4 ;  /* 0x0000000400047305 */ /* 0x000e24000021f100 */
[----:B0-----:R-:W-:Y:S01]  /*12430*/  PRMT R0, R4, 0x7610, R0 ;  /* 0x0000761004007816 */ /* 0x001fe20000000000 */
[----:B------:R-:W-:Y:S05]  /*12440*/  BRA `(.L_x_11876) ;  /* 0x0000018000007947 */ /* 0x000fea0003800000 */
.L_x_11875:
        /* <DEDUP_REMOVED lines=21> */
.L_x_11900:
[----:B------:R0:W5:Y:S01]  /*125a0*/  LDG.E.U16 R0, [R2.64] ;  /* 0x0000002402007981 */ /* 0x000162000c1e1500 */
[----:B------:R-:W-:Y:S05]  /*125b0*/  BRA `(.L_x_11876) ;  /* 0x0000001000007947 */ /* 0x000fea0003800000 */
.L_x_11899:
[----:B------:R0:W5:Y:S02]  /*125c0*/  LDG.E.U16 R0, [R2.64] ;  /* 0x0000002402007981 */ /* 0x000164000c1e1500 */
.L_x_11876:
        /* <DEDUP_REMOVED lines=24> */
[----:B------:R-:W-:Y:S01]  /*12750*/  STG.E.U8 [R16.64], R5 ;  /* 0x0000000510007986 */ /* 0x000fe2000c101124 */
[----:B------:R-:W-:Y:S05]  /*12760*/  EXIT ;  /* 0x000000000000794d */ /* 0x000fea0003800000 */
.L_x_11906:
[----:B------:R-:W-:Y:S01]  /*12770*/  STG.E.U8 [R16.64], R5 ;  /* 0x0000000510007986 */ /* 0x000fe2000c101124 */
[----:B------:R-:W-:Y:S05]  /*12780*/  EXIT ;  /* 0x000000000000794d */ /* 0x000fea0003800000 */
.L_x_11905:
        /* <DEDUP_REMOVED lines=8> */
[----:B------:R-:W-:Y:S01]  /*12810*/  STG.E.64 [R16.64], R2 ;  /* 0x0000000210007986 */ /* 0x000fe2000c101b24 */
[----:B------:R-:W-:Y:S05]  /*12820*/  EXIT ;  /* 0x000000000000794d */ /* 0x000fea0003800000 */
.L_x_11909:
[----:B------:R-:W-:-:S05]  /*12830*/  PRMT R3, R5, 0x9910, RZ ;  /* 0x0000991005037816 */ /* 0x000fca00000000ff */
[----:B------:R-:W-:Y:S01]  /*12840*/  STG.E [R16.64], R3 ;  /* 0x0000000310007986 */ /* 0x000fe2000c101924 */
[----:B------:R-:W-:Y:S05]  /*12850*/  EXIT ;  /* 0x000000000000794d */ /* 0x000fea0003800000 */
.L_x_11908:
[----:B------:R-:W-:Y:S01]  /*12860*/  STG.E.U16 [R16.64], R5 ;  /* 0x0000000510007986 */ /* 0x000fe2000c101524 */
[----:B------:R-:W-:Y:S05]  /*12870*/  EXIT ;  /* 0x000000000000794d */ /* 0x000fea0003800000 */
.L_x_11904:
[----:B------:R-:W-:-:S13]  /*12880*/  ISETP.GT.AND P0, PT, R4, 0x6, PT ;  /* 0x000000060400780c */ /* 0x000fda0003f04270 */
[----:B------:R-:W-:Y:S05]  /*12890*/  @P0 BRA `(.L_x_11910) ;  /* 0x000000b000000947 */ /* 0x000fea0003800000 */
[----:B------:R-:W-:-:S13]  /*128a0*/  ISETP.NE.AND P0, PT, R4, 0x5, PT ;  /* 0x000000050400780c */ /* 0x000fda0003f05270 */
[----:B------:R-:W-:Y:S05]  /*128b0*/  @!P0 BRA `(.L_x_11911) ;  /* 0x0000005000008947 */ /* 0x000fea0003800000 */
[----:B------:R-:W-:-:S13]  /*128c0*/  ISETP.NE.AND P0, PT, R4, 0x6, PT ;  /* 0x000000060400780c */ /* 0x000fda0003f05270 */
[----:B------:R-:W-:Y:S05]  /*128d0*/  @P0 BRA `(.L_x_11907) ;  /* 0x00000ad000000947 */ /* 0x000fea0003800000 */
[----:B------:R-:W0:Y:S02]  /*128e0*/  I2F.S16 R3, R5 ;  /* 0x0000000500037306 */ /* 0x000e240000101400 */
[----:B0-----:R-:W-:Y:S01]  /*128f0*/  STG.E [R16.64], R3 ;  /* 0x0000000310007986 */ /* 0x001fe2000c101924 */
[----:B------:R-:W-:Y:S05]  /*12900*/  EXIT ;  /* 0x000000000000794d */ /* 0x000fea0003800000 */
.L_x_11911:
[----:B------:R-:W0:Y:S02]  /*12910*/  I2F.S16 R0, R5 ;  /* 0x0000000500007306 */ /* 0x000e240000101400 */
[----:B0-----:R-:W-:-:S05]  /*12920*/  F2FP.PACK_AB R0, RZ, R0 ;  /* 0x00000000ff00723e */ /* 0x001fca00000000ff */
[----:B------:R-:W-:Y:S01]  /*12930*/  STG.E.U16 [R16.64], R0 ;  /* 0x0000000010007986 */ /* 0x000fe2000c101524 */
[----:B------:R-:W-:Y:S05]  /*12940*/  EXIT ;  /* 0x000000000000794d */ /* 0x000fea0003800000 */
.L_x_11910:
        /* <DEDUP_REMOVED lines=8> */
[----:B0-----:R-:W-:Y:S01]  /*129d0*/  STG.E.64 [R16.64], R2 ;  /* 0x0000000210007986 */ /* 0x001fe2000c101b24 */
[----:B------:R-:W-:Y:S05]  /*129e0*/  EXIT ;  /* 0x000000000000794d */ /* 0x000fea0003800000 */
.L_x_11913:
[----:B------:R-:W0:Y:S02]  /*129f0*/  I2F.S16 R5, R5 ;  /* 0x0000000500057306 */ /* 0x000e240000101400 */
[----:B0-----:R-:W-:-:S04]  /*12a00*/  F2FP.PACK_AB R3, RZ, R5 ;  /* 0x00000005ff03723e */ /* 0x001fc800000000ff */
[----:B------:R-:W-:-:S05]  /*12a10*/  PRMT R3, R3, 0x5410, RZ ;  /* 0x0000541003037816 */ /* 0x000fca00000000ff */
[----:B------:R-:W-:Y:S01]  /*12a20*/  STG.E [R16.64], R3 ;  /* 0x0000000310007986 */ /* 0x000fe2000c101924 */
[----:B------:R-:W-:Y:S05]  /*12a30*/  EXIT ;  /* 0x000000000000794d */ /* 0x000fea0003800000 */
.L_x_11912:
[----:B------:R-:W0:Y:S02]  /*12a40*/  I2F.F64.S16 R2, R5 ;  /* 0x0000000500027312 */ /* 0x000e240000101c00 */
[----:B0-----:R-:W-:Y:S01]  /*12a50*/  STG.E.64 [R16.64], R2 ;  /* 0x0000000210007986 */ /* 0x001fe2000c101b24 */
[----:B------:R-:W-:Y:S05]  /*12a60*/  EXIT ;  /* 0x000000000000794d */ /* 0x000fea0003800000 */
.L_x_11903:
        /* <DEDUP_REMOVED lines=11> */
[----:B------:R-:W-:Y:S01]  /*12b20*/  STG.E.U8 [R16.64], R3 ;  /* 0x0000000310007986 */ /* 0x000fe2000c101124 */
[----:B------:R-:W-:Y:S05]  /*12b30*/  EXIT ;  /* 0x000000000000794d */ /* 0x000fea0003800000 */
.L_x_11916:
[----:B------:R-:W0:Y:S01]  /*12b40*/  I2F.F64.S16 R4, R5 ;  /* 0x0000000500047312 */ /* 0x000e220000101c00 */
[----:B------:R-:W-:-:S05]  /*12b50*/  CS2R R6, SRZ ;  /* 0x0000000000067805 */ /* 0x000fca000001ff00 */
[----:B0-----:R-:W-:Y:S01]  /*12b60*/  STG.E.128 [R16.64], R4 ;  /* 0x0000000410007986 */ /* 0x001fe2000c101d24 */
[----:B------:R-:W-:Y:S05]  /*12b70*/  EXIT ;  /* 0x000000000000794d */ /* 0x000fea0003800000 */
.L_x_11915:
        /* <DEDUP_REMOVED lines=21> */
.L_x_11920:
[----:B------:R-:W-:Y:S05]  /*12cd0*/  BSYNC B0 ;  /* 0x0000000000007941 */ /* 0x000fea0003800000 */
.L_x_11919:
[----:B------:R-:W-:-:S05]  /*12ce0*/  LOP3.LUT R3, R0, R3, RZ, 0xfc, !PT ;  /* 0x0000000300037212 */ /* 0x000fca00078efcff */
[----:B------:R-:W-:Y:S01]  /*12cf0*/  STG.E.U8 [R16.64], R3 ;  /* 0x0000000310007986 */ /* 0x000fe2000c101124 */
[----:B------:R-:W-:Y:S05]  /*12d00*/  EXIT ;  /* 0x000000000000794d */ /* 0x000fea0003800000 */
.L_x_11918:
        /* <DEDUP_REMOVED lines=13> */
.L_x_11922:
[----:B------:R-:W-:Y:S01]  /*12de0*/  IMAD.MOV.U32 R0, RZ, RZ, 0x7f ;  /* 0x0000007fff007424 */ /* 0x000fe200078e00ff */
[----:B------:R-:W-:-:S04]  /*12df0*/  ISETP.GT.U32.AND P0, PT, R2, 0x7f800000, PT ;  /* 0x7f8000000200780c */ /* 0x000fc80003f04070 */
[----:B------:R-:W-:-:S04]  /*12e00*/  SEL R0, R0, 0x7c, P0 ;  /* 0x0000007c00007807 */ /* 0x000fc80000000000 */
.L_x_11923:
[----:B------:R-:W-:Y:S05]  /*12e10*/  BSYNC B0 ;  /* 0x0000000000007941 */ /* 0x000fea0003800000 */
.L_x_11921:
[----:B------:R-:W-:-:S04]  /*12e20*/  LOP3.LUT R2, R5, 0x80000000, RZ, 0xc0, !PT ;  /* 0x8000000005027812 */ /* 0x000fc800078ec0ff */
[----:B------:R-:W-:-:S04]  /*12e30*/  SHF.R.U32.HI R3, RZ, 0x18, R2 ;  /* 0x00000018ff037819 */ /* 0x000fc80000011602 */
[----:B------:R-:W-:-:S05]  /*12e40*/  LOP3.LUT R3, R0, R3, RZ, 0xfc, !PT ;  /* 0x0000000300037212 */ /* 0x000fca00078efcff */
[----:B------:R-:W-:Y:S01]  /*12e50*/  STG.E.U8 [R16.64], R3 ;  /* 0x0000000310007986 */ /* 0x000fe2000c101124 */
[----:B------:R-:W-:Y:S05]  /*12e60*/  EXIT ;  /* 0x000000000000794d */ /* 0x000fea0003800000 */
.L_x_11917:
[----:B------:R-:W0:Y:S02]  /*12e70*/  I2F.S16 R0, R5 ;  /* 0x0000000500007306 */ /* 0x000e240000101400 */
[----:B0-----:R-:W-:-:S05]  /*12e80*/  F2FP.BF16.PACK_AB R0, RZ, R0 ;  /* 0x00000000ff00723e */ /* 0x001fca00000010ff */
[----:B------:R-:W-:Y:S01]  /*12e90*/  STG.E.U16 [R16.64], R0 ;  /* 0x0000000010007986 */ /* 0x000fe2000c101524 */
[----:B------:R-:W-:Y:S05]  /*12ea0*/  EXIT ;  /* 0x000000000000794d */ /* 0x000fea0003800000 */
.L_x_11914:
        /* <DEDUP_REMOVED lines=8> */
[----:B------:R-:W-:Y:S01]  /*12f30*/  STG.E.U16 [R16.64], R5 ;  /* 0x0000000510007986 */ /* 0x000fe2000c101524 */
[----:B------:R-:W-:Y:S05]  /*12f40*/  EXIT ;  /* 0x000000000000794d */ /* 0x000fea0003800000 */
.L_x_11926:
        /* <DEDUP_REMOVED lines=17> */
.L_x_11929:
[----:B------:R-:W-:-:S04]  /*13060*/  LOP3.LUT R2, R5, 0x80000000, RZ, 0xc0, !PT ;  /* 0x8000000005027812 */ /* 0x000fc800078ec0ff */
[----:B------:R-:W-:-:S04]  /*13070*/  SHF.R.U32.HI R3, RZ, 0x18, R2 ;  /* 0x00000018ff037819 */ /* 0x000fc80000011602 */
[----:B------:R-:W-:-:S04]  /*13080*/  LOP3.LUT R0, R0, R3, RZ, 0xfc, !PT ;  /* 0x0000000300007212 */ /* 0x000fc800078efcff */
[----:B------:R-:W-:Y:S02]  /*13090*/  PRMT R8, R0, 0x7610, R8 ;  /* 0x0000761000087816 */ /* 0x000fe40000000008 */
.L_x_11928:
[----:B------:R-:W-:Y:S05]  /*130a0*/  BSYNC B0 ;  /* 0x0000000000007941 */ /* 0x000fea0003800000 */
.L_x_11927:
[----:B------:R-:W-:Y:S01]  /*130b0*/  STG.E.U8 [R16.64], R8 ;  /* 0x0000000810007986 */ /* 0x000fe2000c101124 */
[----:B------:R-:W-:Y:S05]  /*130c0*/  EXIT ;  /* 0x000000000000794d */ /* 0x000fea0003800000 */
.L_x_11925:
        /* <DEDUP_REMOVED lines=17> */
.L_x_11932:
[----:B------:R-:W-:-:S04]  /*131e0*/  LOP3.LUT R2, R5, 0x80000000, RZ, 0xc0, !PT ;  /* 0x8000000005027812 */ /* 0x000fc800078ec0ff */
[----:B------:R-:W-:-:S04]  /*131f0*/  SHF.R.U32.HI R3, RZ, 0x18, R2 ;  /* 0x00000018ff037819 */ /* 0x000fc80000011602 */
[----:B------:R-:W-:-:S04]  /*13200*/  LOP3.LUT R0, R0, R3, RZ, 0xfc, !PT ;  /* 0x0000000300007212 */ /* 0x000fc800078efcff */
[----:B------:R-:W-:Y:S02]  /*13210*/  PRMT R8, R0, 0x7610, R8 ;  /* 0x0000761000087816 */ /* 0x000fe40000000008 */
.L_x_11931:
[----:B------:R-:W-:Y:S05]  /*13220*/  BSYNC B0 ;  /* 0x0000000000007941 */ /* 0x000fea0003800000 */
.L_x_11930:
[----:B------:R-:W-:Y:S01]  /*13230*/  STG.E.U8 [R16.64], R8 ;  /* 0x0000000810007986 */ /* 0x000fe2000c101124 */
[----:B------:R-:W-:Y:S05]  /*13240*/  EXIT ;  /* 0x000000000000794d */ /* 0x000fea0003800000 */
.L_x_11924:
        /* <DEDUP_REMOVED lines=22> */
.L_x_11907:
        /* <DEDUP_REMOVED lines=20> */
.L_x_11934:
[----:B------:R-:W-:-:S04]  /*134f0*/  PRMT R2, R5, 0x9910, RZ ;  /* 0x0000991005027816 */ /* 0x000fc800000000ff */
[----:B------:R-:W-:-:S05]  /*13500*/  SHF.R.S32.HI R3, RZ, 0x1f, R2 ;  /* 0x0000001fff037819 */ /* 0x000fca0000011402 */
[----:B------:R-:W-:Y:S01]  /*13510*/  STG.E.64 [R16.64], R2 ;  /* 0x0000000210007986 */ /* 0x000fe2000c101b24 */
[----:B------:R-:W-:Y:S05]  /*13520*/  EXIT ;  /* 0x000000000000794d */ /* 0x000fea0003800000 */
.L_x_11933:
[----:B------:R-:W-:-:S05]  /*13530*/  PRMT R3, R5, 0x9910, RZ ;  /* 0x0000991005037816 */ /* 0x000fca00000000ff */
[----:B------:R-:W-:Y:S01]  /*13540*/  STG.E [R16.64], R3 ;  /* 0x0000000310007986 */ /* 0x000fe2000c101924 */
[----:B------:R-:W-:Y:S05]  /*13550*/  EXIT ;  /* 0x000000000000794d */ /* 0x000fea0003800000 */
.L_x_11935:
        /* <DEDUP_REMOVED lines=10> */
.L_x_22993:


//--------------------- .text._ZN2at6native27unrolled_elementwise_kernelIZZZNS0_54_GLOBAL__N__d8c5977b_16_LinearAlgebra_cu_9e10b42f_321716addr_kernel_cudaERNS_14TensorIteratorERKN3c106ScalarES8_ENKUlvE_clEvENKUlvE3_clEvEUlsssE0_St5arrayIPcLm4EELi4E23TrivialOffsetCalculatorILi3EjESF_ILi1EjENS0_6memory12LoadWithCastILi3EEENSI_13StoreWithCastILi1EEEEEviT_T0_T2_T3_T4_T5_ --------------------------
	.section	.text._ZN2at6native27unrolled_elementwise_kernelIZZZNS0_54_GLOBAL__N__d8c5977b_16_LinearAlgebra_cu_9e10b42f_321716addr_kernel_cudaERNS_14TensorIteratorERKN3c106ScalarES8_ENKUlvE_clEvENKUlvE3_clEvEUlsssE0_St5arrayIPcLm4EELi4E23TrivialOffsetCalculatorILi3EjESF_ILi1EjENS0_6memory12LoadWithCastILi3EEENSI_13StoreWithCastILi1EEEEEviT_T0_T2_T3_T4_T5_,"ax",@progbits
	.sectioninfo	@"SHI_REGISTERS=38"
	.align	128
        .global         _ZN2at6native27unrolled_elementwise_kernelIZZZNS0_54_GLOBAL__N__d8c5977b_16_LinearAlgebra_cu_9e10b42f_321716addr_kernel_cudaERNS_14TensorIteratorERKN3c106ScalarES8_ENKUlvE_clEvENKUlvE3_clEvEUlsssE0_St5arrayIPcLm4EELi4E23TrivialOffsetCalculatorILi3EjESF_ILi1EjENS0_6memory12LoadWithCastILi3EEENSI_13StoreWithCastILi1EEEEEviT_T0_T2_T3_T4_T5_
        .type           _ZN2at6native27unrolled_elementwise_kernelIZZZNS0_54_GLOBAL__N__d8c5977b_16_LinearAlgebra_cu_9e10b42f_321716addr_kernel_cudaERNS_14TensorIteratorERKN3c106ScalarES8_ENKUlvE_clEvENKUlvE3_clEvEUlsssE0_St5arrayIPcLm4EELi4E23TrivialOffsetCalculatorILi3EjESF_ILi1EjENS0_6memory12LoadWithCastILi3EEENSI_13StoreWithCastILi1EEEEEviT_T0_T2_T3_T4_T5_,@function
        .size           _ZN2at6native27unrolled_elementwise_kernelIZZZNS0_54_GLOBAL__N__d8c5977b_16_LinearAlgebra_cu_9e10b42f_321716addr_kernel_cudaERNS_14TensorIteratorERKN3c106ScalarES8_ENKUlvE_clEvENKUlvE3_clEvEUlsssE0_St5arrayIPcLm4EELi4E23TrivialOffsetCalculatorILi3EjESF_ILi1EjENS0_6memory12LoadWithCastILi3EEENSI_13StoreWithCastILi1EEEEEviT_T0_T2_T3_T4_T5_,(.L_x_22994 - _ZN2at6native27unrolled_elementwise_kernelIZZZNS0_54_GLOBAL__N__d8c5977b_16_LinearAlgebra_cu_9e10b42f_321716addr_kernel_cudaERNS_14TensorIteratorERKN3c106ScalarES8_ENKUlvE_clEvENKUlvE3_clEvEUlsssE0_St5arrayIPcLm4EELi4E23TrivialOffsetCalculatorILi3EjESF_ILi1EjENS0_6memory12LoadWithCastILi3EEENSI_13StoreWithCastILi1EEEEEviT_T0_T2_T3_T4_T5_)
        .other          _ZN2at6native27unrolled_elementwise_kernelIZZZNS0_54_GLOBAL__N__d8c5977b_16_LinearAlgebra_cu_9e10b42f_321716addr_kernel_cudaERNS_14TensorIteratorERKN3c106ScalarES8_ENKUlvE_clEvENKUlvE3_clEvEUlsssE0_St5arrayIPcLm4EELi4E23TrivialOffsetCalculatorILi3EjESF_ILi1EjENS0_6memory12LoadWithCastILi3EEENSI_13StoreWithCastILi1EEEEEviT_T0_T2_T3_T4_T5_,@"STO_CUDA_ENTRY STV_DEFAULT"
_ZN2at6native27unrolled_elementwise_kernelIZZZNS0_54_GLOBAL__N__d8c5977b_16_LinearAlgebra_cu_9e10b42f_321716addr_kernel_cudaERNS_14TensorIteratorERKN3c106ScalarES8_ENKUlvE_clEvENKUlvE3_clEvEUlsssE0_St5arrayIPcLm4EELi4E23TrivialOffsetCalculatorILi3EjESF_ILi1EjENS0_6memory12LoadWithCastILi3EEENSI_13StoreWithCastILi1EEEEEviT_T0_T2_T3_T4_T5_:
.text._ZN2at6native27unrolled_elementwise_kernelIZZZNS0_54_GLOBAL__N__d8c5977b_16_LinearAlgebra_cu_9e10b42f_321716addr_kernel_cudaERNS_14TensorIteratorERKN3c106ScalarES8_ENKUlvE_clEvENKUlvE3_clEvEUlsssE0_St5arrayIPcLm4EELi4E23TrivialOffsetCalculatorILi3EjESF_ILi1EjENS0_6memory12LoadWithCastILi3EEENSI_13StoreWithCastILi1EEEEEviT_T0_T2_T3_T4_T5_:
        /* <DEDUP_REMOVED lines=33> */
.L_x_11941:
[----:B------:R0:W5:Y:S01]  /*0210*/  LDG.E.U8 R22, [R2.64] ;  /* 0x0000002402167981 */ /* 0x000162000c1e1100 */
[----:B------:R-:W-:Y:S05]  /*0220*/  BRA `(.L_x_11943) ;  /* 0x00000d8000007947 */ /* 0x000fea0003800000 */
.L_x_11940:
        /* <DEDUP_REMOVED lines=8> */
.L_x_11945:
[----:B------:R0:W5:Y:S01]  /*02b0*/  LDG.E.U16 R22, [R2.64] ;  /* 0x0000002402167981 */ /* 0x000162000c1e1500 */
[----:B------:R-:W-:Y:S05]  /*02c0*/  BRA `(.L_x_11943) ;  /* 0x00000ce000007947 */ /* 0x000fea0003800000 */
.L_x_11944:
[----:B------:R0:W5:Y:S01]  /*02d0*/  LDG.E.U16 R22, [R2.64] ;  /* 0x0000002402167981 */ /* 0x000162000c1e1500 */
[----:B------:R-:W-:Y:S05]  /*02e0*/  BRA `(.L_x_11943) ;  /* 0x00000cc000007947 */ /* 0x000fea0003800000 */
.L_x_11939:
        /* <DEDUP_REMOVED lines=9> */
.L_x_11947:
[----:B------:R-:W2:Y:S02]  /*0380*/  LDG.E.U16 R0, [R2.64] ;  /* 0x0000002402007981 */ /* 0x000ea4000c1e1500 */
[----:B--2---:R-:W-:-:S06]  /*0390*/  HADD2.F32 R0, -RZ, R0.H0_H0 ;  /* 0x20000000ff007230 */ /* 0x004fcc0000004100 */
[----:B------:R-:W0:Y:S02]  /*03a0*/  F2I.FTZ.TRUNC.NTZ R0, R0 ;  /* 0x0000000000007305 */ /* 0x000e24000021f100 */
[----:B0-----:R-:W-:Y:S01]  /*03b0*/  PRMT R22, R0, 0x7610, R22 ;  /* 0x0000761000167816 */ /* 0x001fe20000000016 */
[----:B------:R-:W-:Y:S05]  /*03c0*/  BRA `(.L_x_11943) ;  /* 0x00000be000007947 */ /* 0x000fea0003800000 */
.L_x_11946:
        /* <DEDUP_REMOVED lines=9> */
.L_x_11949:
[----:B------:R-:W2:Y:S02]  /*0460*/  LDG.E.U16 R2, [R2.64] ;  /* 0x0000002402027981 */ /* 0x000ea4000c1e1500 */
[----:B--2---:R-:W-:-:S06]  /*0470*/  HADD2.F32 R0, -RZ, R2.H0_H0 ;  /* 0x20000002ff007230 */ /* 0x004fcc0000004100 */
[----:B------:R-:W0:Y:S02]  /*0480*/  F2I.FTZ.TRUNC.NTZ R0, R0 ;  /* 0x0000000000007305 */ /* 0x000e24000021f100 */
[----:B0-----:R-:W-:Y:S01]  /*0490*/  PRMT R22, R0, 0x7610, R22 ;  /* 0x0000761000167816 */ /* 0x001fe20000000016 */
[----:B------:R-:W-:Y:S05]  /*04a0*/  BRA `(.L_x_11943) ;  /* 0x00000b0000007947 */ /* 0x000fea0003800000 */
.L_x_11948:
[----:B------:R-:W2:Y:S02]  /*04b0*/  LDG.E.64 R2, [R2.64] ;  /* 0x0000002402027981 */ /* 0x000ea4000c1e1b00 */
[----:B--2---:R0:W1:Y:S01]  /*04c0*/  F2I.F64.TRUNC R22, R2 ;  /* 0x0000000200167311 */ /* 0x004062000030d100 */
[----:B------:R-:W-:Y:S05]  /*04d0*/  BRA `(.L_x_11943) ;  /* 0x00000ad000007947 */ /* 0x000fea0003800000 */
.L_x_11938:
        /* <DEDUP_REMOVED lines=12> */
.L_x_11952:
[----:B------:R-:W2:Y:S02]  /*05a0*/  LDG.E.64 R2, [R2.64] ;  /* 0x0000002402027981 */ /* 0x000ea4000c1e1b00 */
[----:B--2---:R0:W1:Y:S01]  /*05b0*/  F2I.F64.TRUNC R22, R2 ;  /* 0x0000000200167311 */ /* 0x004062000030d100 */
[----:B------:R-:W-:Y:S05]  /*05c0*/  BRA `(.L_x_11943) ;  /* 0x000009e000007947 */ /* 0x000fea0003800000 */
.L_x_11951:
        /* <DEDUP_REMOVED lines=28> */
.L_x_11954:
        /* <DEDUP_REMOVED lines=15> */
.L_x_11953:
[----:B------:R-:W2:Y:S02]  /*0880*/  LDG.E.U16 R0, [R2.64] ;  /* 0x0000002402007981 */ /* 0x000ea4000c1e1500 */
[----:B--2---:R-:W-:-:S06]  /*0890*/  PRMT R0, RZ, 0x5410, R0 ;  /* 0x00005410ff007816 */ /* 0x004fcc0000000000 */
[----:B------:R-:W0:Y:S02]  /*08a0*/  F2I.FTZ.TRUNC.NTZ R0, R0 ;  /* 0x0000000000007305 */ /* 0x000e24000021f100 */
[----:B0-----:R-:W-:Y:S01]  /*08b0*/  PRMT R22, R0, 0x7610, R22 ;  /* 0x0000761000167816 */ /* 0x001fe20000000016 */
[----:B------:R-:W-:Y:S05]  /*08c0*/  BRA `(.L_x_11943) ;  /* 0x000006e000007947 */ /* 0x000fea0003800000 */
.L_x_11950:
        /* <DEDUP_REMOVED lines=10> */
.L_x_11957:
        /* <DEDUP_REMOVED lines=21> */
.L_x_11961:
[----:B------:R-:W-:Y:S05]  /*0ac0*/  BSYNC B1 ;  /* 0x0000000000017941 */ /* 0x000fea0003800000 */
.L_x_11960:
[----:B------:R-:W-:Y:S01]  /*0ad0*/  LEA R3, R0, 0x3b800000, 0x17 ;  /* 0x3b80000000037811 */ /* 0x000fe200078eb8ff */
[----:B------:R-:W-:-:S05]  /*0ae0*/  IMAD.SHL.U32 R0, R2, 0x100000, RZ ;  /* 0x0010000002007824 */ /* 0x000fca00078e00ff */
[----:B------:R-:W-:Y:S02]  /*0af0*/  LOP3.LUT R0, R3, R0, R4, 0xfe, !PT ;  /* 0x0000000003007212 */ /* 0x000fe400078efe04 */
.L_x_11959:
[----:B------:R-:W-:Y:S05]  /*0b00*/  BSYNC B0 ;  /* 0x0000000000007941 */ /* 0x000fea0003800000 */
.L_x_11958:
[----:B------:R-:W0:Y:S02]  /*0b10*/  F2I.FTZ.TRUNC.NTZ R0, R0 ;  /* 0x0000000000007305 */ /* 0x000e24000021f100 */
[----:B0-----:R-:W-:Y:S01]  /*0b20*/  PRMT R22, R0, 0x7610, R22 ;  /* 0x0000761000167816 */ /* 0x001fe20000000016 */
[----:B------:R-:W-:Y:S05]  /*0b30*/  BRA `(.L_x_11943) ;  /* 0x0000047000007947 */ /* 0x000fea0003800000 */
.L_x_11956:
        /* <DEDUP_REMOVED lines=21> */
.L_x_11965:
[----:B------:R-:W-:Y:S05]  /*0c90*/  BSYNC B1 ;  /* 0x0000000000017941 */ /* 0x000fea0003800000 */
.L_x_11964:
[----:B------:R-:W-:Y:S01]  /*0ca0*/  LEA R3, R0, 0x37800000, 0x17 ;  /* 0x3780000000037811 */ /* 0x000fe200078eb8ff */
[----:B------:R-:W-:-:S05]  /*0cb0*/  IMAD.SHL.U32 R0, R2, 0x200000, RZ ;  /* 0x0020000002007824 */ /* 0x000fca00078e00ff */
[----:B------:R-:W-:Y:S02]  /*0cc0*/  LOP3.LUT R0, R3, R0, R4, 0xfe, !PT ;  /* 0x0000000003007212 */ /* 0x000fe400078efe04 */
.L_x_11963:
[----:B------:R-:W-:Y:S05]  /*0cd0*/  BSYNC B0 ;  /* 0x0000000000007941 */ /* 0x000fea0003800000 */
.L_x_11962:
[----:B------:R-:W0:Y:S02]  /*0ce0*/  F2I.FTZ.TRUNC.NTZ R0, R0 ;  /* 0x0000000000007305 */ /* 0x000e24000021f100 */
[----:B0-----:R-:W-:Y:S01]  /*0cf0*/  PRMT R22, R0, 0x7610, R22 ;  /* 0x0000761000167816 */ /* 0x001fe20000000016 */
[----:B------:R-:W-:Y:S05]  /*0d00*/  BRA `(.L_x_11943) ;  /* 0x000002a000007947 */ /* 0x000fea0003800000 */
.L_x_11955:
        /* <DEDUP_REMOVED lines=14> */
.L_x_11969:
[----:B------:R-:W-:Y:S05]  /*0df0*/  BSYNC B0 ;  /* 0x0000000000007941 */ /* 0x000fea0003800000 */
.L_x_11968:
[----:B------:R-:W0:Y:S02]  /*0e00*/  F2I.FTZ.TRUNC.NTZ R0, R0 ;  /* 0x0000000000007305 */ /* 0x000e24000021f100 */
[----:B0-----:R-:W-:Y:S01]  /*0e10*/  PRMT R22, R0, 0x7610, R22 ;  /* 0x0000761000167816 */ /* 0x001fe20000000016 */
[----:B------:R-:W-:Y:S05]  /*0e20*/  BRA `(.L_x_11943) ;  /* 0x0000018000007947 */ /* 0x000fea0003800000 */
.L_x_11942:
        /* <DEDUP_REMOVED lines=21> */
.L_x_11967:
[----:B------:R0:W5:Y:S01]  /*0f80*/  LDG.E.U16 R22, [R2.64] ;  /* 0x0000002402167981 */ /* 0x000162000c1e1500 */
[----:B------:R-:W-:Y:S05]  /*0f90*/  BRA `(.L_x_11943) ;  /* 0x0000001000007947 */ /* 0x000fea0003800000 */
.L_x_11966:
[----:B------:R0:W5:Y:S02]  /*0fa0*/  LDG.E.U16 R22, [R2.64] ;  /* 0x0000002402167981 */ /* 0x000164000c1e1500 */
.L_x_11943:
        /* <DEDUP_REMOVED lines=16> */
.L_x_11973:
[----:B------:R0:W5:Y:S01]  /*10b0*/  LDG.E.U8 R23, [R2.64] ;  /* 0x0000002402177981 */ /* 0x000162000c1e1100 */
[----:B------:R-:W-:Y:S05]  /*10c0*/  BRA `(.L_x_11975) ;  /* 0x00000d8000007947 */ /* 0x000fea0003800000 */
.L_x_11972:
        /* <DEDUP_REMOVED lines=8> */
.L_x_11977:
[----:B------:R0:W5:Y:S01]  /*1150*/  LDG.E.U16 R23, [R2.64] ;  /* 0x0000002402177981 */ /* 0x000162000c1e1500 */
[----:B------:R-:W-:Y:S05]  /*1160*/  BRA `(.L_x_11975) ;  /* 0x00000ce000007947 */ /* 0x000fea0003800000 */
.L_x_11976:
[----:B------:R0:W5:Y:S01]  /*1170*/  LDG.E.U16 R23, [R2.64] ;  /* 0x0000002402177981 */ /* 0x000162000c1e1500 */
[----:B------:R-:W-:Y:S05]  /*1180*/  BRA `(.L_x_11975) ;  /* 0x00000cc000007947 */ /* 0x000fea0003800000 */
.L_x_11971:
        /* <DEDUP_REMOVED lines=9> */
.L_x_11979:
[----:B------:R-:W2:Y:S02]  /*1220*/  LDG.E.U16 R0, [R2.64] ;  /* 0x0000002402007981 */ /* 0x000ea4000c1e1500 */
[----:B--2---:R-:W-:-:S06]  /*1230*/  HADD2.F32 R0, -RZ, R0.H0_H0 ;  /* 0x20000000ff007230 */ /* 0x004fcc0000004100 */
[----:B------:R-:W0:Y:S02]  /*1240*/  F2I.FTZ.TRUNC.NTZ R0, R0 ;  /* 0x0000000000007305 */ /* 0x000e24000021f100 */
[----:B0-----:R-:W-:Y:S01]  /*1250*/  PRMT R23, R0, 0x7610, R23 ;  /* 0x0000761000177816 */ /* 0x001fe20000000017 */
[----:B------:R-:W-:Y:S05]  /*1260*/  BRA `(.L_x_11975) ;  /* 0x00000be000007947 */ /* 0x000fea0003800000 */
.L_x_11978:
        /* <DEDUP_REMOVED lines=9> */
.L_x_11981:
[----:B------:R-:W2:Y:S02]  /*1300*/  LDG.E.U16 R2, [R2.64] ;  /* 0x0000002402027981 */ /* 0x000ea4000c1e1500 */
[----:B--2---:R-:W-:-:S06]  /*1310*/  HADD2.F32 R0, -RZ, R2.H0_H0 ;  /* 0x20000002ff007230 */ /* 0x004fcc0000004100 */
[----:B------:R-:W0:Y:S02]  /*1320*/  F2I.FTZ.TRUNC.NTZ R0, R0 ;  /* 0x0000000000007305 */ /* 0x000e24000021f100 */
[----:B0-----:R-:W-:Y:S01]  /*1330*/  PRMT R23, R0, 0x7610, R23 ;  /* 0x0000761000177816 */ /* 0x001fe20000000017 */
[----:B------:R-:W-:Y:S05]  /*1340*/  BRA `(.L_x_11975) ;  /* 0x00000b0000007947 */ /* 0x000fea0003800000 */
.L_x_11980:
[----:B------:R-:W2:Y:S02]  /*1350*/  LDG.E.64 R2, [R2.64] ;  /* 0x0000002402027981 */ /* 0x000ea4000c1e1b00 */
[----:B--2---:R0:W2:Y:S01]  /*1360*/  F2I.F64.TRUNC R23, R2 ;  /* 0x0000000200177311 */ /* 0x0040a2000030d100 */
[----:B------:R-:W-:Y:S05]  /*1370*/  BRA `(.L_x_11975) ;  /* 0x00000ad000007947 */ /* 0x000fea0003800000 */
.L_x_11970:
        /* <DEDUP_REMOVED lines=12> */
.L_x_11984:
[----:B------:R-:W2:Y:S02]  /*1440*/  LDG.E.64 R2, [R2.64] ;  /* 0x0000002402027981 */ /* 0x000ea4000c1e1b00 */
[----:B--2---:R0:W2:Y:S01]  /*1450*/  F2I.F64.TRUNC R23, R2 ;  /* 0x0000000200177311 */ /* 0x0040a2000030d100 */
[----:B------:R-:W-:Y:S05]  /*1460*/  BRA `(.L_x_11975) ;  /* 0x000009e000007947 */ /* 0x000fea0003800000 */
.L_x_11983:
        /* <DEDUP_REMOVED lines=28> */
.L_x_11986:
        /* <DEDUP_REMOVED lines=15> */
.L_x_11985:
[----:B------:R-:W2:Y:S02]  /*1720*/  LDG.E.U16 R0, [R2.64] ;  /* 0x0000002402007981 */ /* 0x000ea4000c1e1500 */
[----:B--2---:R-:W-:-:S06]  /*1730*/  PRMT R0, RZ, 0x5410, R0 ;  /* 0x00005410ff007816 */ /* 0x004fcc0000000000 */
[----:B------:R-:W0:Y:S02]  /*1740*/  F2I.FTZ.TRUNC.NTZ R0, R0 ;  /* 0x0000000000007305 */ /* 0x000e24000021f100 */
[----:B0-----:R-:W-:Y:S01]  /*1750*/  PRMT R23, R0, 0x7610, R23 ;  /* 0x0000761000177816 */ /* 0x001fe20000000017 */
[----:B------:R-:W-:Y:S05]  /*1760*/  BRA `(.L_x_11975) ;  /* 0x000006e000007947 */ /* 0x000fea0003800000 */
.L_x_11982:
        /* <DEDUP_REMOVED lines=10> */
.L_x_11989:
        /* <DEDUP_REMOVED lines=21> */
.L_x_11993:
[----:B------:R-:W-:Y:S05]  /*1960*/  BSYNC B1 ;  /* 0x0000000000017941 */ /* 0x000fea0003800000 */
.L_x_11992:
[----:B------:R-:W-:Y:S01]  /*1970*/  LEA R3, R0, 0x3b800000, 0x17 ;  /* 0x3b80000000037811 */ /* 0x000fe200078eb8ff */
[----:B------:R-:W-:-:S05]  /*1980*/  IMAD.SHL.U32 R0, R2, 0x100000, RZ ;  /* 0x0010000002007824 */ /* 0x000fca00078e00ff */
[----:B------:R-:W-:Y:S02]  /*1990*/  LOP3.LUT R0, R3, R0, R4, 0xfe, !PT ;  /* 0x0000000003007212 */ /* 0x000fe400078efe04 */
.L_x_11991:
[----:B------:R-:W-:Y:S05]  /*19a0*/  BSYNC B0 ;  /* 0x0000000000007941 */ /* 0x000fea0003800000 */
.L_x_11990:
[----:B------:R-:W0:Y:S02]  /*19b0*/  F2I.FTZ.TRUNC.NTZ R0, R0 ;  /* 0x0000000000007305 */ /* 0x000e24000021f100 */
[----:B0-----:R-:W-:Y:S01]  /*19c0*/  PRMT R23, R0, 0x7610, R23 ;  /* 0x0000761000177816 */ /* 0x001fe20000000017 */
[----:B------:R-:W-:Y:S05]  /*19d0*/  BRA `(.L_x_11975) ;  /* 0x0000047000007947 */ /* 0x000fea0003800000 */
.L_x_11988:
        /* <DEDUP_REMOVED lines=21> */
.L_x_11997:
[----:B------:R-:W-:Y:S05]  /*1b30*/  BSYNC B1 ;  /* 0x0000000000017941 */ /* 0x000fea0003800000 */
.L_x_11996:
[----:B------:R-:W-:Y:S01]  /*1b40*/  LEA R3, R0, 0x37800000, 0x17 ;  /* 0x3780000000037811 */ /* 0x000fe200078eb8ff */
[----:B------:R-:W-:-:S05]  /*1b50*/  IMAD.SHL.U32 R0, R2, 0x200000, RZ ;  /* 0x0020000002007824 */ /* 0x000fca00078e00ff */
[----:B------:R-:W-:Y:S02]  /*1b60*/  LOP3.LUT R0, R3, R0, R4, 0xfe, !PT ;  /* 0x0000000003007212 */ /* 0x000fe400078efe04 */
.L_x_11995:
[----:B------:R-:W-:Y:S05]  /*1b70*/  BSYNC B0 ;  /* 0x0000000000007941 */ /* 0x000fea0003800000 */
.L_x_11994:
[----:B------:R-:W0:Y:S02]  /*1b80*/  F2I.FTZ.TRUNC.NTZ R0, R0 ;  /* 0x0000000000007305 */ /* 0x000e24000021f100 */
[----:B0-----:R-:W-:Y:S01]  /*1b90*/  PRMT R23, R0, 0x7610, R23 ;  /* 0x0000761000177816 */ /* 0x001fe20000000017 */
[----:B------:R-:W-:Y:S05]  /*1ba0*/  BRA `(.L_x_11975) ;  /* 0x000002a000007947 */ /* 0x000fea0003800000 */
.L_x_11987:
        /* <DEDUP_REMOVED lines=14> */
.L_x_12001:
[----:B------:R-:W-:Y:S05]  /*1c90*/  BSYNC B0 ;  /* 0x0000000000007941 */ /* 0x000fea0003800000 */
.L_x_12000:
[----:B------:R-:W0:Y:S02]  /*1ca0*/  F2I.FTZ.TRUNC.NTZ R0, R0 ;  /* 0x0000000000007305 */ /* 0x000e24000021f100 */
[----:B0-----:R-:W-:Y:S01]  /*1cb0*/  PRMT R23, R0, 0x7610, R23 ;  /* 0x0000761000177816 */ /* 0x001fe20000000017 */
[----:B------:R-:W-:Y:S05]  /*1cc0*/  BRA `(.L_x_11975) ;  /* 0x0000018000007947 */ /* 0x000fea0003800000 */
.L_x_11974:
        /* <DEDUP_REMOVED lines=21> */
.L_x_11999:
[----:B------:R0:W5:Y:S01]  /*1e20*/  LDG.E.U16 R23, [R2.64] ;  /* 0x0000002402177981 */ /* 0x000162000c1e1500 */
[----:B------:R-:W-:Y:S05]  /*1e30*/  BRA `(.L_x_11975) ;  /* 0x0000001000007947 */ /* 0x000fea0003800000 */
.L_x_11998:
[----:B------:R0:W5:Y:S02]  /*1e40*/  LDG.E.U16 R23, [R2.64] ;  /* 0x0000002402177981 */ /* 0x000164000c1e1500 */
.L_x_11975:
        /* <DEDUP_REMOVED lines=16> */
.L_x_12005:
[----:B------:R0:W5:Y:S01]  /*1f50*/  LDG.E.U8 R24, [R2.64] ;  /* 0x0000002402187981 */ /* 0x000162000c1e1100 */
[----:B------:R-:W-:Y:S05]  /*1f60*/  BRA `(.L_x_12007) ;  /* 0x00000d8000007947 */ /* 0x000fea0003800000 */
.L_x_12004:
        /* <DEDUP_REMOVED lines=8> */
.L_x_12009:
[----:B------:R0:W5:Y:S01]  /*1ff0*/  LDG.E.U16 R24, [R2.64] ;  /* 0x0000002402187981 */ /* 0x000162000c1e1500 */
[----:B------:R-:W-:Y:S05]  /*2000*/  BRA `(.L_x_12007) ;  /* 0x00000ce000007947 */ /* 0x000fea0003800000 */
.L_x_12008:
[----:B------:R0:W5:Y:S01]  /*2010*/  LDG.E.U16 R24, [R2.64] ;  /* 0x0000002402187981 */ /* 0x000162000c1e1500 */
[----:B------:R-:W-:Y:S05]  /*2020*/  BRA `(.L_x_12007) ;  /* 0x00000cc000007947 */ /* 0x000fea0003800000 */
.L_x_12003:
        /* <DEDUP_REMOVED lines=9> */
.L_x_12011:
[----:B------:R-:W3:Y:S02]  /*20c0*/  LDG.E.U16 R0, [R2.64] ;  /* 0x0000002402007981 */ /* 0x000ee4000c1e1500 */
[----:B---3--:R-:W-:-:S06]  /*20d0*/  HADD2.F32 R0, -RZ, R0.H0_H0 ;  /* 0x20000000ff007230 */ /* 0x008fcc0000004100 */
[----:B------:R-:W0:Y:S02]  /*20e0*/  F2I.FTZ.TRUNC.NTZ R0, R0 ;  /* 0x0000000000007305 */ /* 0x000e24000021f100 */
[----:B0-----:R-:W-:Y:S01]  /*20f0*/  PRMT R24, R0, 0x7610, R24 ;  /* 0x0000761000187816 */ /* 0x001fe20000000018 */
[----:B------:R-:W-:Y:S05]  /*2100*/  BRA `(.L_x_12007) ;  /* 0x00000be000007947 */ /* 0x000fea0003800000 */
.L_x_12010:
        /* <DEDUP_REMOVED lines=9> */
.L_x_12013:
[----:B------:R-:W3:Y:S02]  /*21a0*/  LDG.E.U16 R2, [R2.64] ;  /* 0x0000002402027981 */ /* 0x000ee4000c1e1500 */
[----:B---3--:R-:W-:-:S06]  /*21b0*/  HADD2.F32 R0, -RZ, R2.H0_H0 ;  /* 0x20000002ff007230 */ /* 0x008fcc0000004100 */
[----:B------:R-:W0:Y:S02]  /*21c0*/  F2I.FTZ.TRUNC.NTZ R0, R0 ;  /* 0x0000000000007305 */ /* 0x000e24000021f100 */
[----:B0-----:R-:W-:Y:S01]  /*21d0*/  PRMT R24, R0, 0x7610, R24 ;  /* 0x0000761000187816 */ /* 0x001fe20000000018 */
[----:B------:R-:W-:Y:S05]  /*21e0*/  BRA `(.L_x_12007) ;  /* 0x00000b0000007947 */ /* 0x000fea0003800000 */
.L_x_12012:
[----:B------:R-:W3:Y:S02]  /*21f0*/  LDG.E.64 R2, [R2.64] ;  /* 0x0000002402027981 */ /* 0x000ee4000c1e1b00 */
[----:B---3--:R0:W3:Y:S01]  /*2200*/  F2I.F64.TRUNC R24, R2 ;  /* 0x0000000200187311 */ /* 0x0080e2000030d100 */
[----:B------:R-:W-:Y:S05]  /*2210*/  BRA `(.L_x_12007) ;  /* 0x00000ad000007947 */ /* 0x000fea0003800000 */
.L_x_12002:
        /* <DEDUP_REMOVED lines=12> */
.L_x_12016:
[----:B------:R-:W3:Y:S02]  /*22e0*/  LDG.E.64 R2, [R2.64] ;  /* 0x0000002402027981 */ /* 0x000ee4000c1e1b00 */
[----:B---3--:R0:W3:Y:S01]  /*22f0*/  F2I.F64.TRUNC R24, R2 ;  /* 0x0000000200187311 */ /* 0x0080e2000030d100 */
[----:B------:R-:W-:Y:S05]  /*2300*/  BRA `(.L_x_12007) ;  /* 0x000009e000007947 */ /* 0x000fea0003800000 */
.L_x_12015:
        /* <DEDUP_REMOVED lines=28> */
.L_x_12018:
        /* <DEDUP_REMOVED lines=15> */
.L_x_12017:
[----:B------:R-:W3:Y:S02]  /*25c0*/  LDG.E.U16 R0, [R2.64] ;  /* 0x0000002402007981 */ /* 0x000ee4000c1e1500 */
[----:B---3--:R-:W-:-:S06]  /*25d0*/  PRMT R0, RZ, 0x5410, R0 ;  /* 0x00005410ff007816 */ /* 0x008fcc0000000000 */
[----:B------:R-:W0:Y:S02]  /*25e0*/  F2I.FTZ.TRUNC.NTZ R0, R0 ;  /* 0x0000000000007305 */ /* 0x000e24000021f100 */
[----:B0-----:R-:W-:Y:S01]  /*25f0*/  PRMT R24, R0, 0x7610, R24 ;  /* 0x0000761000187816 */ /* 0x001fe20000000018 */
[----:B------:R-:W-:Y:S05]  /*2600*/  BRA `(.L_x_12007) ;  /* 0x000006e000007947 */ /* 0x000fea0003800000 */
.L_x_12014:
        /* <DEDUP_REMOVED lines=10> */
.L_x_12021:
        /* <DEDUP_REMOVED lines=21> */
.L_x_12025:
[----:B------:R-:W-:Y:S05]  /*2800*/  BSYNC B1 ;  /* 0x0000000000017941 */ /* 0x000fea0003800000 */
.L_x_12024:
[----:B------:R-:W-:Y:S01]  /*2810*/  LEA R3, R0, 0x3b800000, 0x17 ;  /* 0x3b80000000037811 */ /* 0x000fe200078eb8ff */
[----:B------:R-:W-:-:S05]  /*2820*/  IMAD.SHL.U32 R0, R2, 0x100000, RZ ;  /* 0x0010000002007824 */ /* 0x000fca00078e00ff */
[----:B------:R-:W-:Y:S02]  /*2830*/  LOP3.LUT R0, R3, R0, R4, 0xfe, !PT ;  /* 0x0000000003007212 */ /* 0x000fe400078efe04 */
.L_x_12023:
[----:B------:R-:W-:Y:S05]  /*2840*/  BSYNC B0 ;  /* 0x0000000000007941 */ /* 0x000fea0003800000 */
.L_x_12022:
[----:B------:R-:W0:Y:S02]  /*2850*/  F2I.FTZ.TRUNC.NTZ R0, R0 ;  /* 0x0000000000007305 */ /* 0x000e24000021f100 */
[----:B0-----:R-:W-:Y:S01]  /*2860*/  PRMT R24, R0, 0x7610, R24 ;  /* 0x0000761000187816 */ /* 0x001fe20000000018 */
[----:B------:R-:W-:Y:S05]  /*2870*/  BRA `(.L_x_12007) ;  /* 0x0000047000007947 */ /* 0x000fea0003800000 */
.L_x_12020:
        /* <DEDUP_REMOVED lines=21> */
.L_x_12029:
[----:B------:R-:W-:Y:S05]  /*29d0*/  BSYNC B1 ;  /* 0x0000000000017941 */ /* 0x000fea0003800000 */
.L_x_12028:
[----:B------:R-:W-:Y:S01]  /*29e0*/  LEA R3, R0, 0x37800000, 0x17 ;  /* 0x3780000000037811 */ /* 0x000fe200078eb8ff */
[----:B------:R-:W-:-:S05]  /*29f0*/  IMAD.SHL.U32 R0, R2, 0x200000, RZ ;  /* 0x0020000002007824 */ /* 0x000fca00078e00ff */
[----:B------:R-:W-:Y:S02]  /*2a00*/  LOP3.LUT R0, R3, R0, R4, 0xfe, !PT ;  /* 0x0000000003007212 */ /* 0x000fe400078efe04 */
.L_x_12027:
[----:B------:R-:W-:Y:S05]  /*2a10*/  BSYNC B0 ;  /* 0x0000000000007941 */ /* 0x000fea0003800000 */
.L_x_12026:
[----:B------:R-:W0:Y:S02]  /*2a20*/  F2I.FTZ.TRUNC.NTZ R0, R0 ;  /* 0x0000000000007305 */ /* 0x000e24000021f100 */
[----:B0-----:R-:W-:Y:S01]  /*2a30*/  PRMT R24, R0, 0x7610, R24 ;  /* 0x0000761000187816 */ /* 0x001fe20000000018 */
[----:B------:R-:W-:Y:S05]  /*2a40*/  BRA `(.L_x_12007) ;  /* 0x000002a000007947 */ /* 0x000fea0003800000 */
.L_x_12019:
        /* <DEDUP_REMOVED lines=14> */
.L_x_12033:
[----:B------:R-:W-:Y:S05]  /*2b30*/  BSYNC B0 ;  /* 0x0000000000007941 */ /* 0x000fea0003800000 */
.L_x_12032:
[----:B------:R-:W0:Y:S02]  /*2b40*/  F2I.FTZ.TRUNC.NTZ R0, R0 ;  /* 0x0000000000007305 */ /* 0x000e24000021f100 */
[----:B0-----:R-:W-:Y:S01]  /*2b50*/  PRMT R24, R0, 0x7610, R24 ;  /* 0x0000761000187816 */ /* 0x001fe20000000018 */
[----:B------:R-:W-:Y:S05]  /*2b60*/  BRA `(.L_x_12007) ;  /* 0x0000018000007947 */ /* 0x000fea0003800000 */
.L_x_12006:
        /* <DEDUP_REMOVED lines=21> */
.L_x_12031:
[----:B------:R0:W5:Y:S01]  /*2cc0*/  LDG.E.U16 R24, [R2.64] ;  /* 0x0000002402187981 */ /* 0x000162000c1e1500 */
[----:B------:R-:W-:Y:S05]  /*2cd0*/  BRA `(.L_x_12007) ;  /* 0x0000001000007947 */ /* 0x000fea0003800000 */
.L_x_12030:
[----:B------:R0:W5:Y:S02]  /*2ce0*/  LDG.E.U16 R24, [R2.64] ;  /* 0x0000002402187981 */ /* 0x000164000c1e1500 */
.L_x_12007:
[----:B------:R-:W-:-:S03]  /*2cf0*/  IADD3 R31, R31, 0x80, RZ ;  /* 0x000000801f1f7810 */ /* 0x000fc60007ffe0ff */
.L_x_11937:
[----:B-1-34-:R-:W-:Y:S05]  /*2d00*/  BSYNC B6 ;  /* 0x0000000000067941 */ /* 0x01afea0003800000 */
.L_x_11936:
[----:B------:R-:W-:Y:S01]  /*2d10*/  ISETP.GE.AND P0, PT, R31, R18, PT ;  /* 0x000000121f00720c */ /* 0x000fe20003f06270 */
[----:B------:R-:W-:Y:S01]  /*2d20*/  BSSY B6, `(.L_x_12034) ;  /* 0x00002c4000067945 */ /* 0x000fe20003800000 */
[----:B------:R-:W-:Y:S02]  /*2d30*/  PRMT R25, RZ, 0x7610, R25 ;  /* 0x00007610ff197816 */ /* 0x000fe40000000019 */
[----:B------:R-:W-:-:S09]  /*2d40*/  PRMT R26, RZ, 0x7610, R26 ;  /* 0x00007610ff1a7816 */ /* 0x000fd2000000001a */
        /* <DEDUP_REMOVED lines=18> */
.L_x_12039:
[----:B------:R0:W5:Y:S01]  /*2e70*/  LDG.E.U8 R19, [R2.64] ;  /* 0x0000002402137981 */ /* 0x000162000c1e1100 */
[----:B------:R-:W-:Y:S05]  /*2e80*/  BRA `(.L_x_12041) ;  /* 0x00000d8000007947 */ /* 0x000fea0003800000 */
.L_x_12038:
        /* <DEDUP_REMOVED lines=8> */
.L_x_12043:
[----:B------:R0:W5:Y:S01]  /*2f10*/  LDG.E.U16 R19, [R2.64] ;  /* 0x0000002402137981 */ /* 0x000162000c1e1500 */
[----:B------:R-:W-:Y:S05]  /*2f20*/  BRA `(.L_x_12041) ;  /* 0x00000ce000007947 */ /* 0x000fea0003800000 */
.L_x_12042:
[----:B------:R0:W5:Y:S01]  /*2f30*/  LDG.E.U16 R19, [R2.64] ;  /* 0x0000002402137981 */ /* 0x000162000c1e1500 */
[----:B------:R-:W-:Y:S05]  /*2f40*/  BRA `(.L_x_12041) ;  /* 0x00000cc000007947 */ /* 0x000fea0003800000 */
.L_x_12037:
[----:B------:R-:W-:-:S13]  /*2f50*/  ISETP.GT.AND P0, PT, R0, 0x6, PT ;  /* 0x000000060000780c */ /* 0x000fda0003f04270 */
[----:B------:R-:W-:Y:S05]  /*2f60*/  @P0 BRA `(.L_x_12044) ;  /* 0x000000c000000947 */ /* 0x000fea0003800000 */
[----:B------:R-:W-:-:S13]  /*2f70*/  ISETP.NE.AND P0, PT, R0, 0x5, PT ;  /* 0x000000050000780c */ /* 0x000fda0003f05270 */
[----:B------:R-:W-:Y:S05]  /*2f80*/  @!P0 BRA `(.L_x_12045) ;  /* 0x0000005000008947 */ /* 0x000fea0003800000 */
[----:B------:R-:W-:-:S13]  /*2f90*/  ISETP.NE.AND P0, PT, R0, 0x6, PT ;  /* 0x000000060000780c */ /* 0x000fda0003f05270 */
[----:B------:R-:W-:Y:S05]  /*2fa0*/  @P0 BRA `(.L_x_12040) ;  /* 0x00000ae000000947 */ /* 0x000fea0003800000 */
[----:B------:R-:W3:Y:S02]  /*2fb0*/  LDG.E R2, [R2.64] ;  /* 0x0000002402027981 */ /* 0x000ee4000c1e1900 */
[----:B---3--:R0:W1:Y:S01]  /*2fc0*/  F2I.FTZ.TRUNC.NTZ R19, R2 ;  /* 0x0000000200137305 */ /* 0x008062000021f100 */
[----:B------:R-:W-:Y:S05]  /*2fd0*/  BRA `(.L_x_12041) ;  /* 0x00000c3000007947 */ /* 0x000fea0003800000 */
.L_x_12045:
[----:B------:R-:W3:Y:S02]  /*2fe0*/  LDG.E.U16 R0, [R2.64] ;  /* 0x0000002402007981 */ /* 0x000ee4000c1e1500 */
[----:B---3--:R-:W-:-:S06]  /*2ff0*/  HADD2.F32 R0, -RZ, R0.H0_H0 ;  /* 0x20000000ff007230 */ /* 0x008fcc0000004100 */
[----:B------:R-:W0:Y:S02]  /*3000*/  F2I.FTZ.TRUNC.NTZ R0, R0 ;  /* 0x0000000000007305 */ /* 0x000e24000021f100 */
[----:B0-----:R-:W-:Y:S01]  /*3010*/  PRMT R19, R0, 0x7610, R19 ;  /* 0x0000761000137816 */ /* 0x001fe20000000013 */
[----:B------:R-:W-:Y:S05]  /*3020*/  BRA `(.L_x_12041) ;  /* 0x00000be000007947 */ /* 0x000fea0003800000 */
.L_x_12044:
[----:B------:R-:W-:-:S13]  /*3030*/  ISETP.NE.AND P0, PT, R0, 0x7, PT ;  /* 0x000000070000780c */ /* 0x000fda0003f05270 */
[----:B------:R-:W-:Y:S05]  /*3040*/  @!P0 BRA `(.L_x_12046) ;  /* 0x000000c000008947 */ /* 0x000fea0003800000 */
[----:B------:R-:W-:-:S13]  /*3050*/  ISETP.NE.AND P0, PT, R0, 0x8, PT ;  /* 0x000000080000780c */ /* 0x000fda0003f05270 */
[----:B------:R-:W-:Y:S05]  /*3060*/  @!P0 BRA `(.L_x_12047) ;  /* 0x0000005000008947 */ /* 0x000fea0003800000 */
[----:B------:R-:W-:-:S13]  /*3070*/  ISETP.NE.AND P0, PT, R0, 0x9, PT ;  /* 0x000000090000780c */ /* 0x000fda0003f05270 */
[----:B------:R-:W-:Y:S05]  /*3080*/  @P0 BRA `(.L_x_12040) ;  /* 0x00000a0000000947 */ /* 0x000fea0003800000 */
[----:B------:R-:W3:Y:S02]  /*3090*/  LDG.E R2, [R2.64] ;  /* 0x0000002402027981 */ /* 0x000ee4000c1e1900 */
[----:B---3--:R0:W1:Y:S01]  /*30a0*/  F2I.FTZ.TRUNC.NTZ R19, R2 ;  /* 0x0000000200137305 */ /* 0x008062000021f100 */
[----:B------:R-:W-:Y:S05]  /*30b0*/  BRA `(.L_x_12041) ;  /* 0x00000b5000007947 */ /* 0x000fea0003800000 */
.L_x_12047:
[----:B------:R-:W3:Y:S02]  /*30c0*/  LDG.E.U16 R2, [R2.64] ;  /* 0x0000002402027981 */ /* 0x000ee4000c1e1500 */
[----:B---3--:R-:W-:-:S06]  /*30d0*/  HADD2.F32 R0, -RZ, R2.H0_H0 ;  /* 0x20000002ff007230 */ /* 0x008fcc0000004100 */
[----:B------:R-:W0:Y:S02]  /*30e0*/  F2I.FTZ.TRUNC.NTZ R0, R0 ;  /* 0x0000000000007305 */ /* 0x000e24000021f100 */
[----:B0-----:R-:W-:Y:S01]  /*30f0*/  PRMT R19, R0, 0x7610, R19 ;  /* 0x0000761000137816 */ /* 0x001fe20000000013 */
[----:B------:R-:W-:Y:S05]  /*3100*/  BRA `(.L_x_12041) ;  /* 0x00000b0000007947 */ /* 0x000fea0003800000 */
.L_x_12046:
[----:B------:R-:W3:Y:S02]  /*3110*/  LDG.E.64 R2, [R2.64] ;  /* 0x0000002402027981 */ /* 0x000ee4000c1e1b00 */
[----:B---3--:R0:W1:Y:S01]  /*3120*/  F2I.F64.TRUNC R19, R2 ;  /* 0x0000000200137311 */ /* 0x008062000030d100 */
[----:B------:R-:W-:Y:S05]  /*3130*/  BRA `(.L_x_12041) ;  /* 0x00000ad000007947 */ /* 0x000fea0003800000 */
.L_x_12036:
        /* <DEDUP_REMOVED lines=12> */
.L_x_12050:
[----:B------:R-:W3:Y:S02]  /*3200*/  LDG.E.64 R2, [R2.64] ;  /* 0x0000002402027981 */ /* 0x000ee4000c1e1b00 */
[----:B---3--:R0:W1:Y:S01]  /*3210*/  F2I.F64.TRUNC R19, R2 ;  /* 0x0000000200137311 */ /* 0x008062000030d100 */
[----:B------:R-:W-:Y:S05]  /*3220*/  BRA `(.L_x_12041) ;  /* 0x000009e000007947 */ /* 0x000fea0003800000 */
.L_x_12049:
        /* <DEDUP_REMOVED lines=28> */
.L_x_12052:
        /* <DEDUP_REMOVED lines=15> */
.L_x_12051:
[----:B------:R-:W3:Y:S02]  /*34e0*/  LDG.E.U16 R0, [R2.64] ;  /* 0x0000002402007981 */ /* 0x000ee4000c1e1500 */
[----:B---3--:R-:W-:-:S06]  /*34f0*/  PRMT R0, RZ, 0x5410, R0 ;  /* 0x00005410ff007816 */ /* 0x008fcc0000000000 */
[----:B------:R-:W0:Y:S02]  /*3500*/  F2I.FTZ.TRUNC.NTZ R0, R0 ;  /* 0x0000000000007305 */ /* 0x000e24000021f100 */
[----:B0-----:R-:W-:Y:S01]  /*3510*/  PRMT R19, R0, 0x7610, R19 ;  /* 0x0000761000137816 */ /* 0x001fe20000000013 */
[----:B------:R-:W-:Y:S05]  /*3520*/  BRA `(.L_x_12041) ;  /* 0x000006e000007947 */ /* 0x000fea0003800000 */
.L_x_12048:
        /* <DEDUP_REMOVED lines=10> */
.L_x_12055:
        /* <DEDUP_REMOVED lines=21> */
.L_x_12059:
[----:B------:R-:W-:Y:S05]  /*3720*/  BSYNC B1 ;  /* 0x0000000000017941 */ /* 0x000fea0003800000 */
.L_x_12058:
[----:B------:R-:W-:Y:S01]  /*3730*/  LEA R3, R0, 0x3b800000, 0x17 ;  /* 0x3b80000000037811 */ /* 0x000fe200078eb8ff */
[----:B------:R-:W-:-:S05]  /*3740*/  IMAD.SHL.U32 R0, R2, 0x100000, RZ ;  /* 0x0010000002007824 */ /* 0x000fca00078e00ff */
[----:B------:R-:W-:Y:S02]  /*3750*/  LOP3.LUT R0, R3, R0, R4, 0xfe, !PT ;  /* 0x0000000003007212 */ /* 0x000fe400078efe04 */
.L_x_12057:
[----:B------:R-:W-:Y:S05]  /*3760*/  BSYNC B0 ;  /* 0x0000000000007941 */ /* 0x000fea0003800000 */
.L_x_12056:
[----:B------:R-:W0:Y:S02]  /*3770*/  F2I.FTZ.TRUNC.NTZ R0, R0 ;  /* 0x0000000000007305 */ /* 0x000e24000021f100 */
[----:B0-----:R-:W-:Y:S01]  /*3780*/  PRMT R19, R0, 0x7610, R19 ;  /* 0x0000761000137816 */ /* 0x001fe20000000013 */
[----:B------:R-:W-:Y:S05]  /*3790*/  BRA `(.L_x_12041) ;  /* 0x0000047000007947 */ /* 0x000fea0003800000 */
.L_x_12054:
        /* <DEDUP_REMOVED lines=21> */
.L_x_12063:
[----:B------:R-:W-:Y:S05]  /*38f0*/  BSYNC B1 ;  /* 0x0000000000017941 */ /* 0x000fea0003800000 */
.L_x_12062:
[----:B------:R-:W-:Y:S01]  /*3900*/  LEA R3, R0, 0x37800000, 0x17 ;  /* 0x3780000000037811 */ /* 0x000fe200078eb8ff */
[----:B------:R-:W-:-:S05]  /*3910*/  IMAD.SHL.U32 R0, R2, 0x200000, RZ ;  /* 0x0020000002007824 */ /* 0x000fca00078e00ff */
[----:B------:R-:W-:Y:S02]  /*3920*/  LOP3.LUT R0, R3, R0, R4, 0xfe, !PT ;  /* 0x0000000003007212 */ /* 0x000fe400078efe04 */
.L_x_12061:
[----:B------:R-:W-:Y:S05]  /*3930*/  BSYNC B0 ;  /* 0x0000000000007941 */ /* 0x000fea0003800000 */
.L_x_12060:
[----:B------:R-:W0:Y:S02]  /*3940*/  F2I.FTZ.TRUNC.NTZ R0, R0 ;  /* 0x0000000000007305 */ /* 0x000e24000021f100 */
[----:B0-----:R-:W-:Y:S01]  /*3950*/  PRMT R19, R0, 0x7610, R19 ;  /* 0x0000761000137816 */ /* 0x001fe20000000013 */
[----:B------:R-:W-:Y:S05]  /*3960*/  BRA `(.L_x_12041) ;  /* 0x000002a000007947 */ /* 0x000fea0003800000 */
.L_x_12053:
        /* <DEDUP_REMOVED lines=14> */
.L_x_12067:
[----:B------:R-:W-:Y:S05]  /*3a50*/  BSYNC B0 ;  /* 0x0000000000007941 */ /* 0x000fea0003800000 */
.L_x_12066:
[----:B------:R-:W0:Y:S02]  /*3a60*/  F2I.FTZ.TRUNC.NTZ R0, R0 ;  /* 0x0000000000007305 */ /* 0x000e24000021f100 */
[----:B0-----:R-:W-:Y:S01]  /*3a70*/  PRMT R19, R0, 0x7610, R19 ;  /* 0x0000761000137816 */ /* 0x001fe20000000013 */
[----:B------:R-:W-:Y:S05]  /*3a80*/  BRA `(.L_x_12041) ;  /* 0x0000018000007947 */ /* 0x000fea0003800000 */
.L_x_12040:
        /* <DEDUP_REMOVED lines=19> */
[----:B------:R-:W-:Y:S01]  /*3bc0*/  PRMT R19, RZ, 0x7610, R19 ;  /* 0x00007610ff137816 */ /* 0x000fe20000000013 */
[----:B------:R-:W-:Y:S05]  /*3bd0*/  BRA `(.L_x_12041) ;  /* 0x0000003000007947 */ /* 0x000fea0003800000 */
.L_x_12065:
[----:B------:R0:W5:Y:S01]  /*3be0*/  LDG.E.U16 R19, [R2.64] ;  /* 0x0000002402137981 */ /* 0x000162000c1e1500 */
[----:B------:R-:W-:Y:S05]  /*3bf0*/  BRA `(.L_x_12041) ;  /* 0x0000001000007947 */ /* 0x000fea0003800000 */
.L_x_12064:
[----:B------:R0:W5:Y:S02]  /*3c00*/  LDG.E.U16 R19, [R2.64] ;  /* 0x0000002402137981 */ /* 0x000164000c1e1500 */
.L_x_12041:
        /* <DEDUP_REMOVED lines=16> */
.L_x_12071:
[----:B------:R0:W5:Y:S01]  /*3d10*/  LDG.E.U8 R25, [R2.64] ;  /* 0x0000002402197981 */ /* 0x000162000c1e1100 */
[----:B------:R-:W-:Y:S05]  /*3d20*/  BRA `(.L_x_12073) ;  /* 0x00000d8000007947 */ /* 0x000fea0003800000 */
.L_x_12070:
        /* <DEDUP_REMOVED lines=8> */
.L_x_12075:
[----:B------:R0:W5:Y:S01]  /*3db0*/  LDG.E.U16 R25, [R2.64] ;  /* 0x0000002402197981 */ /* 0x000162000c1e1500 */
[----:B------:R-:W-:Y:S05]  /*3dc0*/  BRA `(.L_x_12073) ;  /* 0x00000ce000007947 */ /* 0x000fea0003800000 */
.L_x_12074:
[----:B------:R0:W5:Y:S01]  /*3dd0*/  LDG.E.U16 R25, [R2.64] ;  /* 0x0000002402197981 */ /* 0x000162000c1e1500 */
[----:B------:R-:W-:Y:S05]  /*3de0*/  BRA `(.L_x_12073) ;  /* 0x00000cc000007947 */ /* 0x000fea0003800000 */
.L_x_12069:
        /* <DEDUP_REMOVED lines=9> */
.L_x_12077:
[----:B------:R-:W3:Y:S02]  /*3e80*/  LDG.E.U16 R0, [R2.64] ;  /* 0x0000002402007981 */ /* 0x000ee4000c1e1500 */
[----:B---3--:R-:W-:-:S06]  /*3e90*/  HADD2.F32 R0, -RZ, R0.H0_H0 ;  /* 0x20000000ff007230 */ /* 0x008fcc0000004100 */
[----:B------:R-:W0:Y:S02]  /*3ea0*/  F2I.FTZ.TRUNC.NTZ R0, R0 ;  /* 0x0000000000007305 */ /* 0x000e24000021f100 */
[----:B0-----:R-:W-:Y:S01]  /*3eb0*/  PRMT R25, R0, 0x7610, R25 ;  /* 0x0000761000197816 */ /* 0x001fe20000000019 */
[----:B------:R-:W-:Y:S05]  /*3ec0*/  BRA `(.L_x_12073) ;  /* 0x00000be000007947 */ /* 0x000fea0003800000 */
.L_x_12076:
        /* <DEDUP_REMOVED lines=9> */
.L_x_12079:
[----:B------:R-:W3:Y:S02]  /*3f60*/  LDG.E.U16 R2, [R2.64] ;  /* 0x0000002402027981 */ /* 0x000ee4000c1e1500 */
[----:B---3--:R-:W-:-:S06]  /*3f70*/  HADD2.F32 R0, -RZ, R2.H0_H0 ;  /* 0x20000002ff007230 */ /* 0x008fcc0000004100 */
[----:B------:R-:W0:Y:S02]  /*3f80*/  F2I.FTZ.TRUNC.NTZ R0, R0 ;  /* 0x0000000000007305 */ /* 0x000e24000021f100 */
[----:B0-----:R-:W-:Y:S01]  /*3f90*/  PRMT R25, R0, 0x7610, R25 ;  /* 0x0000761000197816 */ /* 0x001fe20000000019 */
[----:B------:R-:W-:Y:S05]  /*3fa0*/  BRA `(.L_x_12073) ;  /* 0x00000b0000007947 */ /* 0x000fea0003800000 */
.L_x_12078:
[----:B------:R-:W3:Y:S02]  /*3fb0*/  LDG.E.64 R2, [R2.64] ;  /* 0x0000002402027981 */ /* 0x000ee4000c1e1b00 */
[----:B---3--:R0:W3:Y:S01]  /*3fc0*/  F2I.F64.TRUNC R25, R2 ;  /* 0x0000000200197311 */ /* 0x0080e2000030d100 */
[----:B------:R-:W-:Y:S05]  /*3fd0*/  BRA `(.L_x_12073) ;  /* 0x00000ad000007947 */ /* 0x000fea0003800000 */
.L_x_12068:
        /* <DEDUP_REMOVED lines=12> */
.L_x_12082:
[----:B------:R-:W3:Y:S02]  /*40a0*/  LDG.E.64 R2, [R2.64] ;  /* 0x0000002402027981 */ /* 0x000ee4000c1e1b00 */
[----:B---3--:R0:W3:Y:S01]  /*40b0*/  F2I.F64.TRUNC R25, R2 ;  /* 0x0000000200197311 */ /* 0x0080e2000030d100 */
[----:B------:R-:W-:Y:S05]  /*40c0*/  BRA `(.L_x_12073) ;  /* 0x000009e000007947 */ /* 0x000fea0003800000 */
.L_x_12081:
        /* <DEDUP_REMOVED lines=28> */
.L_x_12084:
        /* <DEDUP_REMOVED lines=15> */
.L_x_12083:
[----:B------:R-:W3:Y:S02]  /*4380*/  LDG.E.U16 R0, [R2.64] ;  /* 0x0000002402007981 */ /* 0x000ee4000c1e1500 */
[----:B---3--:R-:W-:-:S06]  /*4390*/  PRMT R0, RZ, 0x5410, R0 ;  /* 0x00005410ff007816 */ /* 0x008fcc0000000000 */
[----:B------:R-:W0:Y:S02]  /*43a0*/  F2I.FTZ.TRUNC.NTZ R0, R0 ;  /* 0x0000000000007305 */ /* 0x000e24000021f100 */
[----:B0-----:R-:W-:Y:S01]  /*43b0*/  PRMT R25, R0, 0x7610, R25 ;  /* 0x0000761000197816 */ /* 0x001fe20000000019 */
[----:B------:R-:W-:Y:S05]  /*43c0*/  BRA `(.L_x_12073) ;  /* 0x000006e000007947 */ /* 0x000fea0003800000 */
.L_x_12080:
        /* <DEDUP_REMOVED lines=10> */
.L_x_12087:
        /* <DEDUP_REMOVED lines=21> */
.L_x_12091:
[----:B------:R-:W-:Y:S05]  /*45c0*/  BSYNC B1 ;  /* 0x0000000000017941 */ /* 0x000fea0003800000 */
.L_x_12090:
[----:B------:R-:W-:Y:S01]  /*45d0*/  LEA R3, R0, 0x3b800000, 0x17 ;  /* 0x3b80000000037811 */ /* 0x000fe200078eb8ff */
[----:B------:R-:W-:-:S05]  /*45e0*/  IMAD.SHL.U32 R0, R2, 0x100000, RZ ;  /* 0x0010000002007824 */ /* 0x000fca00078e00ff */
[----:B------:R-:W-:Y:S02]  /*45f0*/  LOP3.LUT R0, R3, R0, R4, 0xfe, !PT ;  /* 0x0000000003007212 */ /* 0x000fe400078efe04 */
.L_x_12089:
[----:B------:R-:W-:Y:S05]  /*4600*/  BSYNC B0 ;  /* 0x0000000000007941 */ /* 0x000fea0003800000 */
.L_x_12088:
[----:B------:R-:W0:Y:S02]  /*4610*/  F2I.FTZ.TRUNC.NTZ R0, R0 ;  /* 0x0000000000007305 */ /* 0x000e24000021f100 */
[----:B0-----:R-:W-:Y:S01]  /*4620*/  PRMT R25, R0, 0x7610, R25 ;  /* 0x0000761000197816 */ /* 0x001fe20000000019 */
[----:B------:R-:W-:Y:S05]  /*4630*/  BRA `(.L_x_12073) ;  /* 0x0000047000007947 */ /* 0x000fea0003800000 */
.L_x_12086:
        /* <DEDUP_REMOVED lines=21> */
.L_x_12095:
[----:B------:R-:W-:Y:S05]  /*4790*/  BSYNC B1 ;  /* 0x0000000000017941 */ /* 0x000fea0003800000 */
.L_x_12094:
[----:B------:R-:W-:Y:S01]  /*47a0*/  LEA R3, R0, 0x37800000, 0x17 ;  /* 0x3780000000037811 */ /* 0x000fe200078eb8ff */
[----:B------:R-:W-:-:S05]  /*47b0*/  IMAD.SHL.U32 R0, R2, 0x200000, RZ ;  /* 0x0020000002007824 */ /* 0x000fca00078e00ff */
[----:B------:R-:W-:Y:S02]  /*47c0*/  LOP3.LUT R0, R3, R0, R4, 0xfe, !PT ;  /* 0x0000000003007212 */ /* 0x000fe400078efe04 */
.L_x_12093:
[----:B------:R-:W-:Y:S05]  /*47d0*/  BSYNC B0 ;  /* 0x0000000000007941 */ /* 0x000fea0003800000 */
.L_x_12092:
[----:B------:R-:W0:Y:S02]  /*47e0*/  F2I.FTZ.TRUNC.NTZ R0, R0 ;  /* 0x0000000000007305 */ /* 0x000e24000021f100 */
[----:B0-----:R-:W-:Y:S01]  /*47f0*/  PRMT R25, R0, 0x7610, R25 ;  /* 0x0000761000197816 */ /* 0x001fe20000000019 */
[----:B------:R-:W-:Y:S05]  /*4800*/  BRA `(.L_x_12073) ;  /* 0x000002a000007947 */ /* 0x000fea0003800000 */
.L_x_12085:
        /* <DEDUP_REMOVED lines=14> */
.L_x_12099:
[----:B------:R-:W-:Y:S05]  /*48f0*/  BSYNC B0 ;  /* 0x0000000000007941 */ /* 0x000fea0003800000 */
.L_x_12098:
[----:B------:R-:W0:Y:S02]  /*4900*/  F2I.FTZ.TRUNC.NTZ R0, R0 ;  /* 0x0000000000007305 */ /* 0x000e24000021f100 */
[----:B0-----:R-:W-:Y:S01]  /*4910*/  PRMT R25, R0, 0x7610, R25 ;  /* 0x0000761000197816 */ /* 0x001fe20000000019 */
[----:B------:R-:W-:Y:S05]  /*4920*/  BRA `(.L_x_12073) ;  /* 0x0000018000007947 */ /* 0x000fea0003800000 */
.L_x_12072:
        /* <DEDUP_REMOVED lines=21> */
.L_x_12097:
[----:B------:R0:W5:Y:S01]  /*4a80*/  LDG.E.U16 R25, [R2.64] ;  /* 0x0000002402197981 */ /* 0x000162000c1e1500 */
[----:B------:R-:W-:Y:S05]  /*4a90*/  BRA `(.L_x_12073) ;  /* 0x0000001000007947 */ /* 0x000fea0003800000 */
.L_x_12096:
[----:B------:R0:W5:Y:S02]  /*4aa0*/  LDG.E.U16 R25, [R2.64] ;  /* 0x0000002402197981 */ /* 0x000164000c1e1500 */
.L_x_12073:
        /* <DEDUP_REMOVED lines=16> */
.L_x_12103:
[----:B------:R0:W5:Y:S01]  /*4bb0*/  LDG.E.U8 R26, [R2.64] ;  /* 0x00000024021a7981 */ /* 0x000162000c1e1100 */
[----:B------:R-:W-:Y:S05]  /*4bc0*/  BRA `(.L_x_12105) ;  /* 0x00000d8000007947 */ /* 0x000fea0003800000 */
.L_x_12102:
        /* <DEDUP_REMOVED lines=8> */
.L_x_12107:
[----:B------:R0:W5:Y:S01]  /*4c50*/  LDG.E.U16 R26, [R2.64] ;  /* 0x00000024021a7981 */ /* 0x000162000c1e1500 */
[----:B------:R-:W-:Y:S05]  /*4c60*/  BRA `(.L_x_12105) ;  /* 0x00000ce000007947 */ /* 0x000fea0003800000 */
.L_x_12106:
[----:B------:R0:W5:Y:S01]  /*4c70*/  LDG.E.U16 R26, [R2.64] ;  /* 0x00000024021a7981 */ /* 0x000162000c1e1500 */
[----:B------:R-:W-:Y:S05]  /*4c80*/  BRA `(.L_x_12105) ;  /* 0x00000cc000007947 */ /* 0x000fea0003800000 */
.L_x_12101:
[----:B------:R-:W-:-:S13]  /*4c90*/  ISETP.GT.AND P0, PT, R0, 0x6, PT ;  /* 0x000000060000780c */ /* 0x000fda0003f04270 */
[----:B------:R-:W-:Y:S05]  /*4ca0*/  @P0 BRA `(.L_x_12108) ;  /* 0x000000c000000947 */ /* 0x000fea0003800000 */
[----:B------:R-:W-:-:S13]  /*4cb0*/  ISETP.NE.AND P0, PT, R0, 0x5, PT ;  /* 0x000000050000780c */ /* 0x000fda0003f05270 */
[----:B------:R-:W-:Y:S05]  /*4cc0*/  @!P0 BRA `(.L_x_12109) ;  /* 0x0000005000008947 */ /* 0x000fea0003800000 */
[----:B------:R-:W-:-:S13]  /*4cd0*/  ISETP.NE.AND P0, PT, R0, 0x6, PT ;  /* 0x000000060000780c */ /* 0x000fda0003f05270 */
[----:B------:R-:W-:Y:S05]  /*4ce0*/  @P0 BRA `(.L_x_12104) ;  /* 0x00000ae000000947 */ /* 0x000fea0003800000 */
[----:B------:R-:W4:Y:S02]  /*4cf0*/  LDG.E R2, [R2.64] ;  /* 0x0000002402027981 */ /* 0x000f24000c1e1900 */
[----:B----4-:R0:W4:Y:S01]  /*4d00*/  F2I.FTZ.TRUNC.NTZ R26, R2 ;  /* 0x00000002001a7305 */ /* 0x010122000021f100 */
[----:B------:R-:W-:Y:S05]  /*4d10*/  BRA `(.L_x_12105) ;  /* 0x00000c3000007947 */ /* 0x000fea0003800000 */
.L_x_12109:
[----:B------:R-:W4:Y:S02]  /*4d20*/  LDG.E.U16 R0, [R2.64] ;  /* 0x0000002402007981 */ /* 0x000f24000c1e1500 */
[----:B----4-:R-:W-:-:S06]  /*4d30*/  HADD2.F32 R0, -RZ, R0.H0_H0 ;  /* 0x20000000ff007230 */ /* 0x010fcc0000004100 */
[----:B------:R-:W0:Y:S02]  /*4d40*/  F2I.FTZ.TRUNC.NTZ R0, R0 ;  /* 0x0000000000007305 */ /* 0x000e24000021f100 */
[----:B0-----:R-:W-:Y:S01]  /*4d50*/  PRMT R26, R0, 0x7610, R26 ;  /* 0x00007610001a7816 */ /* 0x001fe2000000001a */
[----:B------:R-:W-:Y:S05]  /*4d60*/  BRA `(.L_x_12105) ;  /* 0x00000be000007947 */ /* 0x000fea0003800000 */
.L_x_12108:
[----:B------:R-:W-:-:S13]  /*4d70*/  ISETP.NE.AND P0, PT, R0, 0x7, PT ;  /* 0x000000070000780c */ /* 0x000fda0003f05270 */
[----:B------:R-:W-:Y:S05]  /*4d80*/  @!P0 BRA `(.L_x_12110) ;  /* 0x000000c000008947 */ /* 0x000fea0003800000 */
[----:B------:R-:W-:-:S13]  /*4d90*/  ISETP.NE.AND P0, PT, R0, 0x8, PT ;  /* 0x000000080000780c */ /* 0x000fda0003f05270 */
[----:B------:R-:W-:Y:S05]  /*4da0*/  @!P0 BRA `(.L_x_12111) ;  /* 0x0000005000008947 */ /* 0x000fea0003800000 */
[----:B------:R-:W-:-:S13]  /*4db0*/  ISETP.NE.AND P0, PT, R0, 0x9, PT ;  /* 0x000000090000780c */ /* 0x000fda0003f05270 */
[----:B------:R-:W-:Y:S05]  /*4dc0*/  @P0 BRA `(.L_x_12104) ;  /* 0x00000a0000000947 */ /* 0x000fea0003800000 */
[----:B------:R-:W4:Y:S02]  /*4dd0*/  LDG.E R2, [R2.64] ;  /* 0x0000002402027981 */ /* 0x000f24000c1e1900 */
[----:B----4-:R0:W4:Y:S01]  /*4de0*/  F2I.FTZ.TRUNC.NTZ R26, R2 ;  /* 0x00000002001a7305 */ /* 0x010122000021f100 */
[----:B------:R-:W-:Y:S05]  /*4df0*/  BRA `(.L_x_12105) ;  /* 0x00000b5000007947 */ /* 0x000fea0003800000 */
.L_x_12111:
[----:B------:R-:W4:Y:S02]  /*4e00*/  LDG.E.U16 R2, [R2.64] ;  /* 0x0000002402027981 */ /* 0x000f24000c1e1500 */
[----:B----4-:R-:W-:-:S06]  /*4e10*/  HADD2.F32 R0, -RZ, R2.H0_H0 ;  /* 0x20000002ff007230 */ /* 0x010fcc0000004100 */
[----:B------:R-:W0:Y:S02]  /*4e20*/  F2I.FTZ.TRUNC.NTZ R0, R0 ;  /* 0x0000000000007305 */ /* 0x000e24000021f100 */
[----:B0-----:R-:W-:Y:S01]  /*4e30*/  PRMT R26, R0, 0x7610, R26 ;  /* 0x00007610001a7816 */ /* 0x001fe2000000001a */
[----:B------:R-:W-:Y:S05]  /*4e40*/  BRA `(.L_x_12105) ;  /* 0x00000b0000007947 */ /* 0x000fea0003800000 */
.L_x_12110:
[----:B------:R-:W4:Y:S02]  /*4e50*/  LDG.E.64 R2, [R2.64] ;  /* 0x0000002402027981 */ /* 0x000f24000c1e1b00 */
[----:B----4-:R0:W4:Y:S01]  /*4e60*/  F2I.F64.TRUNC R26, R2 ;  /* 0x00000002001a7311 */ /* 0x010122000030d100 */
[----:B------:R-:W-:Y:S05]  /*4e70*/  BRA `(.L_x_12105) ;  /* 0x00000ad000007947 */ /* 0x000fea0003800000 */
.L_x_12100:
        /* <DEDUP_REMOVED lines=10> */
[----:B------:R-:W-:Y:S01]  /*4f20*/  SEL R26, RZ, 0x1, !P0 ;  /* 0x00000001ff1a7807 */ /* 0x000fe20004000000 */
[----:B------:R-:W-:Y:S05]  /*4f30*/  BRA `(.L_x_12105) ;  /* 0x00000a1000007947 */ /* 0x000fea0003800000 */
.L_x_12114:
[----:B------:R-:W4:Y:S02]  /*4f40*/  LDG.E.64 R2, [R2.64] ;  /* 0x0000002402027981 */ /* 0x000f24000c1e1b00 */
[----:B----4-:R0:W4:Y:S01]  /*4f50*/  F2I.F64.TRUNC R26, R2 ;  /* 0x00000002001a7311 */ /* 0x010122000030d100 */
[----:B------:R-:W-:Y:S05]  /*4f60*/  BRA `(.L_x_12105) ;  /* 0x000009e000007947 */ /* 0x000fea0003800000 */
.L_x_12113:
        /* <DEDUP_REMOVED lines=28> */
.L_x_12116:
        /* <DEDUP_REMOVED lines=15> */
.L_x_12115:
[----:B------:R-:W4:Y:S02]  /*5220*/  LDG.E.U16 R0, [R2.64] ;  /* 0x0000002402007981 */ /* 0x000f24000c1e1500 */
[----:B----4-:R-:W-:-:S06]  /*5230*/  PRMT R0, RZ, 0x5410, R0 ;  /* 0x00005410ff007816 */ /* 0x010fcc0000000000 */
[----:B------:R-:W0:Y:S02]  /*5240*/  F2I.FTZ.TRUNC.NTZ R0, R0 ;  /* 0x0000000000007305 */ /* 0x000e24000021f100 */
[----:B0-----:R-:W-:Y:S01]  /*5250*/  PRMT R26, R0, 0x7610, R26 ;  /* 0x00007610001a7816 */ /* 0x001fe2000000001a */
[----:B------:R-:W-:Y:S05]  /*5260*/  BRA `(.L_x_12105) ;  /* 0x000006e000007947 */ /* 0x000fea0003800000 */
.L_x_12112:
        /* <DEDUP_REMOVED lines=10> */
.L_x_12119:
        /* <DEDUP_REMOVED lines=21> */
.L_x_12123:
[----:B------:R-:W-:Y:S05]  /*5460*/  BSYNC B1 ;  /* 0x0000000000017941 */ /* 0x000fea0003800000 */
.L_x_12122:
[----:B------:R-:W-:Y:S01]  /*5470*/  LEA R3, R0, 0x3b800000, 0x17 ;  /* 0x3b80000000037811 */ /* 0x000fe200078eb8ff */
[----:B------:R-:W-:-:S05]  /*5480*/  IMAD.SHL.U32 R0, R2, 0x100000, RZ ;  /* 0x0010000002007824 */ /* 0x000fca00078e00ff */
[----:B------:R-:W-:Y:S02]  /*5490*/  LOP3.LUT R0, R3, R0, R4, 0xfe, !PT ;  /* 0x0000000003007212 */ /* 0x000fe400078efe04 */
.L_x_12121:
[----:B------:R-:W-:Y:S05]  /*54a0*/  BSYNC B0 ;  /* 0x0000000000007941 */ /* 0x000fea0003800000 */
.L_x_12120:
[----:B------:R-:W0:Y:S02]  /*54b0*/  F2I.FTZ.TRUNC.NTZ R0, R0 ;  /* 0x0000000000007305 */ /* 0x000e24000021f100 */
[----:B0-----:R-:W-:Y:S01]  /*54c0*/  PRMT R26, R0, 0x7610, R26 ;  /* 0x00007610001a7816 */ /* 0x001fe2000000001a */
[----:B------:R-:W-:Y:S05]  /*54d0*/  BRA `(.L_x_12105) ;  /* 0x0000047000007947 */ /* 0x000fea0003800000 */
.L_x_12118:
        /* <DEDUP_REMOVED lines=21> */
.L_x_12127:
[----:B------:R-:W-:Y:S05]  /*5630*/  BSYNC B1 ;  /* 0x0000000000017941 */ /* 0x000fea0003800000 */
.L_x_12126:
[----:B------:R-:W-:Y:S01]  /*5640*/  LEA R3, R0, 0x37800000, 0x17 ;  /* 0x3780000000037811 */ /* 0x000fe200078eb8ff */
[----:B------:R-:W-:-:S05]  /*5650*/  IMAD.SHL.U32 R0, R2, 0x200000, RZ ;  /* 0x0020000002007824 */ /* 0x000fca00078e00ff */
[----:B------:R-:W-:Y:S02]  /*5660*/  LOP3.LUT R0, R3, R0, R4, 0xfe, !PT ;  /* 0x0000000003007212 */ /* 0x000fe400078efe04 */
.L_x_12125:
[----:B------:R-:W-:Y:S05]  /*5670*/  BSYNC B0 ;  /* 0x0000000000007941 */ /* 0x000fea0003800000 */
.L_x_12124:
[----:B------:R-:W0:Y:S02]  /*5680*/  F2I.FTZ.TRUNC.NTZ R0, R0 ;  /* 0x0000000000007305 */ /* 0x000e24000021f100 */
[----:B0-----:R-:W-:Y:S01]  /*5690*/  PRMT R26, R0, 0x7610, R26 ;  /* 0x00007610001a7816 */ /* 0x001fe2000000001a */
[----:B------:R-:W-:Y:S05]  /*56a0*/  BRA `(.L_x_12105) ;  /* 0x000002a000007947 */ /* 0x000fea0003800000 */
.L_x_12117:
        /* <DEDUP_REMOVED lines=14> */
.L_x_12131:
[----:B------:R-:W-:Y:S05]  /*5790*/  BSYNC B0 ;  /* 0x0000000000007941 */ /* 0x000fea0003800000 */
.L_x_12130:
[----:B------:R-:W0:Y:S02]  /*57a0*/  F2I.FTZ.TRUNC.NTZ R0, R0 ;  /* 0x0000000000007305 */ /* 0x000e24000021f100 */
[----:B0-----:R-:W-:Y:S01]  /*57b0*/  PRMT R26, R0, 0x7610, R26 ;  /* 0x00007610001a7816 */ /* 0x001fe2000000001a */
[----:B------:R-:W-:Y:S05]  /*57c0*/  BRA `(.L_x_12105) ;  /* 0x0000018000007947 */ /* 0x000fea0003800000 */
.L_x_12104:
        /* <DEDUP_REMOVED lines=19> */
[----:B------:R-:W-:Y:S01]  /*5900*/  PRMT R26, RZ, 0x7610, R26 ;  /* 0x00007610ff1a7816 */ /* 0x000fe2000000001a */
[----:B------:R-:W-:Y:S05]  /*5910*/  BRA `(.L_x_12105) ;  /* 0x0000003000007947 */ /* 0x000fea0003800000 */
.L_x_12129:
[----:B------:R0:W5:Y:S01]  /*5920*/  LDG.E.U16 R26, [R2.64] ;  /* 0x00000024021a7981 */ /* 0x000162000c1e1500 */
[----:B------:R-:W-:Y:S05]  /*5930*/  BRA `(.L_x_12105) ;  /* 0x0000001000007947 */ /* 0x000fea0003800000 */
.L_x_12128:
[----:B------:R0:W5:Y:S02]  /*5940*/  LDG.E.U16 R26, [R2.64] ;  /* 0x00000024021a7981 */ /* 0x000164000c1e1500 */
.L_x_12105:
[----:B------:R-:W-:-:S03]  /*5950*/  IADD3 R31, R31, 0x80, RZ ;  /* 0x000000801f1f7810 */ /* 0x000fc60007ffe0ff */
.L_x_12035:
[----:B------:R-:W-:Y:S05]  /*5960*/  BSYNC B6 ;  /* 0x0000000000067941 */ /* 0x000fea0003800000 */
.L_x_12034:
[----:B------:R-:W-:Y:S01]  /*5970*/  ISETP.GE.AND P0, PT, R31, R18, PT ;  /* 0x000000121f00720c */ /* 0x000fe20003f06270 */
[----:B------:R-:W-:Y:S01]  /*5980*/  BSSY B6, `(.L_x_12132) ;  /* 0x00002c6000067945 */ /* 0x000fe20003800000 */
[----:B------:R-:W-:Y:S02]  /*5990*/  PRMT R27, RZ, 0x7610, R27 ;  /* 0x00007610ff1b7816 */ /* 0x000fe4000000001b */
[----:B------:R-:W-:Y:S02]  /*59a0*/  PRMT R28, RZ, 0x7610, R28 ;  /* 0x00007610ff1c7816 */ /* 0x000fe4000000001c */
[----:B------:R-:W-:Y:S02]  /*59b0*/  PRMT R29, RZ, 0x7610, R29 ;  /* 0x00007610ff1d7816 */ /* 0x000fe4000000001d */
[----:B------:R-:W-:-:S05]  /*59c0*/  PRMT R30, RZ, 0x7610, R30 ;  /* 0x00007610ff1e7816 */ /* 0x000fca000000001e */
        /* <DEDUP_REMOVED lines=18> */
.L_x_12137:
[----:B------:R0:W5:Y:S01]  /*5af0*/  LDG.E.U8 R28, [R2.64] ;  /* 0x00000024021c7981 */ /* 0x000162000c1e1100 */
[----:B------:R-:W-:Y:S05]  /*5b00*/  BRA `(.L_x_12139) ;  /* 0x00000d8000007947 */ /* 0x000fea0003800000 */
.L_x_12136:
        /* <DEDUP_REMOVED lines=8> */
.L_x_12141:
[----:B------:R0:W5:Y:S01]  /*5b90*/  LDG.E.U16 R28, [R2.64] ;  /* 0x00000024021c7981 */ /* 0x000162000c1e1500 */
[----:B------:R-:W-:Y:S05]  /*5ba0*/  BRA `(.L_x_12139) ;  /* 0x00000ce000007947 */ /* 0x000fea0003800000 */
.L_x_12140:
[----:B------:R0:W5:Y:S01]  /*5bb0*/  LDG.E.U16 R28, [R2.64] ;  /* 0x00000024021c7981 */ /* 0x000162000c1e1500 */
[----:B------:R-:W-:Y:S05]  /*5bc0*/  BRA `(.L_x_12139) ;  /* 0x00000cc000007947 */ /* 0x000fea0003800000 */
.L_x_12135:
[----:B------:R-:W-:-:S13]  /*5bd0*/  ISETP.GT.AND P0, PT, R0, 0x6, PT ;  /* 0x000000060000780c */ /* 0x000fda0003f04270 */
[----:B------:R-:W-:Y:S05]  /*5be0*/  @P0 BRA `(.L_x_12142) ;  /* 0x000000c000000947 */ /* 0x000fea0003800000 */
[----:B------:R-:W-:-:S13]  /*5bf0*/  ISETP.NE.AND P0, PT, R0, 0x5, PT ;  /* 0x000000050000780c */ /* 0x000fda0003f05270 */
[----:B------:R-:W-:Y:S05]  /*5c00*/  @!P0 BRA `(.L_x_12143) ;  /* 0x0000005000008947 */ /* 0x000fea0003800000 */
[----:B------:R-:W-:-:S13]  /*5c10*/  ISETP.NE.AND P0, PT, R0, 0x6, PT ;  /* 0x000000060000780c */ /* 0x000fda0003f05270 */
[----:B------:R-:W-:Y:S05]  /*5c20*/  @P0 BRA `(.L_x_12138) ;  /* 0x00000ae000000947 */ /* 0x000fea0003800000 */
[----:B----4-:R-:W4:Y:S02]  /*5c30*/  LDG.E R2, [R2.64] ;  /* 0x0000002402027981 */ /* 0x010f24000c1e1900 */
[----:B----4-:R0:W4:Y:S01]  /*5c40*/  F2I.FTZ.TRUNC.NTZ R28, R2 ;  /* 0x00000002001c7305 */ /* 0x010122000021f100 */
[----:B------:R-:W-:Y:S05]  /*5c50*/  BRA `(.L_x_12139) ;  /* 0x00000c3000007947 */ /* 0x000fea0003800000 */
.L_x_12143:
[----:B----4-:R-:W4:Y:S02]  /*5c60*/  LDG.E.U16 R0, [R2.64] ;  /* 0x0000002402007981 */ /* 0x010f24000c1e1500 */
[----:B----4-:R-:W-:-:S06]  /*5c70*/  HADD2.F32 R0, -RZ, R0.H0_H0 ;  /* 0x20000000ff007230 */ /* 0x010fcc0000004100 */
[----:B------:R-:W0:Y:S02]  /*5c80*/  F2I.FTZ.TRUNC.NTZ R0, R0 ;  /* 0x0000000000007305 */ /* 0x000e24000021f100 */
[----:B0-----:R-:W-:Y:S01]  /*5c90*/  PRMT R28, R0, 0x7610, R28 ;  /* 0x00007610001c7816 */ /* 0x001fe2000000001c */
[----:B------:R-:W-:Y:S05]  /*5ca0*/  BRA `(.L_x_12139) ;  /* 0x00000be000007947 */ /* 0x000fea0003800000 */
.L_x_12142:
[----:B------:R-:W-:-:S13]  /*5cb0*/  ISETP.NE.AND P0, PT, R0, 0x7, PT ;  /* 0x000000070000780c */ /* 0x000fda0003f05270 */
[----:B------:R-:W-:Y:S05]  /*5cc0*/  @!P0 BRA `(.L_x_12144) ;  /* 0x000000c000008947 */ /* 0x000fea0003800000 */
[----:B------:R-:W-:-:S13]  /*5cd0*/  ISETP.NE.AND P0, PT, R0, 0x8, PT ;  /* 0x000000080000780c */ /* 0x000fda0003f05270 */
[----:B------:R-:W-:Y:S05]  /*5ce0*/  @!P0 BRA `(.L_x_12145) ;  /* 0x0000005000008947 */ /* 0x000fea0003800000 */
[----:B------:R-:W-:-:S13]  /*5cf0*/  ISETP.NE.AND P0, PT, R0, 0x9, PT ;  /* 0x000000090000780c */ /* 0x000fda0003f05270 */
[----:B------:R-:W-:Y:S05]  /*5d00*/  @P0 BRA `(.L_x_12138) ;  /* 0x00000a0000000947 */ /* 0x000fea0003800000 */
[----:B----4-:R-:W4:Y:S02]  /*5d10*/  LDG.E R2, [R2.64] ;  /* 0x0000002402027981 */ /* 0x010f24000c1e1900 */
[----:B----4-:R0:W4:Y:S01]  /*5d20*/  F2I.FTZ.TRUNC.NTZ R28, R2 ;  /* 0x00000002001c7305 */ /* 0x010122000021f100 */
[----:B------:R-:W-:Y:S05]  /*5d30*/  BRA `(.L_x_12139) ;  /* 0x00000b5000007947 */ /* 0x000fea0003800000 */
.L_x_12145:
[----:B----4-:R-:W4:Y:S02]  /*5d40*/  LDG.E.U16 R2, [R2.64] ;  /* 0x0000002402027981 */ /* 0x010f24000c1e1500 */
[----:B----4-:R-:W-:-:S06]  /*5d50*/  HADD2.F32 R0, -RZ, R2.H0_H0 ;  /* 0x20000002ff007230 */ /* 0x010fcc0000004100 */
[----:B------:R-:W0:Y:S02]  /*5d60*/  F2I.FTZ.TRUNC.NTZ R0, R0 ;  /* 0x0000000000007305 */ /* 0x000e24000021f100 */
[----:B0-----:R-:W-:Y:S01]  /*5d70*/  PRMT R28, R0, 0x7610, R28 ;  /* 0x00007610001c7816 */ /* 0x001fe2000000001c */
[----:B------:R-:W-:Y:S05]  /*5d80*/  BRA `(.L_x_12139) ;  /* 0x00000b0000007947 */ /* 0x000fea0003800000 */
.L_x_12144:
[----:B----4-:R-:W4:Y:S02]  /*5d90*/  LDG.E.64 R2, [R2.64] ;  /* 0x0000002402027981 */ /* 0x010f24000c1e1b00 */
[----:B----4-:R0:W4:Y:S01]  /*5da0*/  F2I.F64.TRUNC R28, R2 ;  /* 0x00000002001c7311 */ /* 0x010122000030d100 */
[----:B------:R-:W-:Y:S05]  /*5db0*/  BRA `(.L_x_12139) ;  /* 0x00000ad000007947 */ /* 0x000fea0003800000 */
.L_x_12134:
        /* <DEDUP_REMOVED lines=10> */
[----:B------:R-:W-:Y:S01]  /*5e60*/  SEL R28, RZ, 0x1, !P0 ;  /* 0x00000001ff1c7807 */ /* 0x000fe20004000000 */
[----:B------:R-:W-:Y:S05]  /*5e70*/  BRA `(.L_x_12139) ;  /* 0x00000a1000007947 */ /* 0x000fea0003800000 */
.L_x_12148:
[----:B----4-:R-:W4:Y:S02]  /*5e80*/  LDG.E.64 R2, [R2.64] ;  /* 0x0000002402027981 */ /* 0x010f24000c1e1b00 */
[----:B----4-:R0:W4:Y:S01]  /*5e90*/  F2I.F64.TRUNC R28, R2 ;  /* 0x00000002001c7311 */ /* 0x010122000030d100 */
[----:B------:R-:W-:Y:S05]  /*5ea0*/  BRA `(.L_x_12139) ;  /* 0x000009e000007947 */ /* 0x000fea0003800000 */
.L_x_12147:
        /* <DEDUP_REMOVED lines=28> */
.L_x_12150:
        /* <DEDUP_REMOVED lines=15> */
.L_x_12149:
[----:B----4-:R-:W4:Y:S02]  /*6160*/  LDG.E.U16 R0, [R2.64] ;  /* 0x0000002402007981 */ /* 0x010f24000c1e1500 */
[----:B----4-:R-:W-:-:S06]  /*6170*/  PRMT R0, RZ, 0x5410, R0 ;  /* 0x00005410ff007816 */ /* 0x010fcc0000000000 */
[----:B------:R-:W0:Y:S02]  /*6180*/  F2I.FTZ.TRUNC.NTZ R0, R0 ;  /* 0x0000000000007305 */ /* 0x000e24000021f100 */
[----:B0-----:R-:W-:Y:S01]  /*6190*/  PRMT R28, R0, 0x7610, R28 ;  /* 0x00007610001c7816 */ /* 0x001fe2000000001c */
[----:B------:R-:W-:Y:S05]  /*61a0*/  BRA `(.L_x_12139) ;  /* 0x000006e000007947 */ /* 0x000fea0003800000 */
.L_x_12146:
        /* <DEDUP_REMOVED lines=10> */
.L_x_12153:
        /* <DEDUP_REMOVED lines=21> */
.L_x_12157:
[----:B------:R-:W-:Y:S05]  /*63a0*/  BSYNC B1 ;  /* 0x0000000000017941 */ /* 0x000fea0003800000 */
.L_x_12156:
[----:B------:R-:W-:Y:S01]  /*63b0*/  LEA R3, R0, 0x3b800000, 0x17 ;  /* 0x3b80000000037811 */ /* 0x000fe200078eb8ff */
[----:B------:R-:W-:-:S05]  /*63c0*/  IMAD.SHL.U32 R0, R2, 0x100000, RZ ;  /* 0x0010000002007824 */ /* 0x000fca00078e00ff */
[----:B------:R-:W-:Y:S02]  /*63d0*/  LOP3.LUT R0, R3, R0, R4, 0xfe, !PT ;  /* 0x0000000003007212 */ /* 0x000fe400078efe04 */
.L_x_12155:
[----:B------:R-:W-:Y:S05]  /*63e0*/  BSYNC B0 ;  /* 0x0000000000007941 */ /* 0x000fea0003800000 */
.L_x_12154:
[----:B------:R-:W0:Y:S02]  /*63f0*/  F2I.FTZ.TRUNC.NTZ R0, R0 ;  /* 0x0000000000007305 */ /* 0x000e24000021f100 */
[----:B0-----:R-:W-:Y:S01]  /*6400*/  PRMT R28, R0, 0x7610, R28 ;  /* 0x00007610001c7816 */ /* 0x001fe2000000001c */
[----:B------:R-:W-:Y:S05]  /*6410*/  BRA `(.L_x_12139) ;  /* 0x0000047000007947 */ /* 0x000fea0003800000 */
.L_x_12152:
        /* <DEDUP_REMOVED lines=21> */
.L_x_12161:
[----:B------:R-:W-:Y:S05]  /*6570*/  BSYNC B1 ;  /* 0x0000000000017941 */ /* 0x000fea0003800000 */
.L_x_12160:
[----:B------:R-:W-:Y:S01]  /*6580*/  LEA R3, R0, 0x37800000, 0x17 ;  /* 0x3780000000037811 */ /* 0x000fe200078eb8ff */
[----:B------:R-:W-:-:S05]  /*6590*/  IMAD.SHL.U32 R0, R2, 0x200000, RZ ;  /* 0x0020000002007824 */ /* 0x000fca00078e00ff */
[----:B------:R-:W-:Y:S02]  /*65a0*/  LOP3.LUT R0, R3, R0, R4, 0xfe, !PT ;  /* 0x0000000003007212 */ /* 0x000fe400078efe04 */
.L_x_12159:
[----:B------:R-:W-:Y:S05]  /*65b0*/  BSYNC B0 ;  /* 0x0000000000007941 */ /* 0x000fea0003800000 */
.L_x_12158:
[----:B------:R-:W0:Y:S02]  /*65c0*/  F2I.FTZ.TRUNC.NTZ R0, R0 ;  /* 0x0000000000007305 */ /* 0x000e24000021f100 */
[----:B0-----:R-:W-:Y:S01]  /*65d0*/  PRMT R28, R0, 0x7610, R28 ;  /* 0x00007610001c7816 */ /* 0x001fe2000000001c */
[----:B------:R-:W-:Y:S05]  /*65e0*/  BRA `(.L_x_12139) ;  /* 0x000002a000007947 */ /* 0x000fea0003800000 */
.L_x_12151:
        /* <DEDUP_REMOVED lines=14> */
.L_x_12165:
[----:B------:R-:W-:Y:S05]  /*66d0*/  BSYNC B0 ;  /* 0x0000000000007941 */ /* 0x000fea0003800000 */
.L_x_12164:
[----:B------:R-:W0:Y:S02]  /*66e0*/  F2I.FTZ.TRUNC.NTZ R0, R0 ;  /* 0x0000000000007305 */ /* 0x000e24000021f100 */
[----:B0-----:R-:W-:Y:S01]  /*66f0*/  PRMT R28, R0, 0x7610, R28 ;  /* 0x00007610001c7816 */ /* 0x001fe2000000001c */
[----:B------:R-:W-:Y:S05]  /*6700*/  BRA `(.L_x_12139) ;  /* 0x0000018000007947 */ /* 0x000fea0003800000 */
.L_x_12138:
        /* <DEDUP_REMOVED lines=19> */
[----:B------:R-:W-:Y:S01]  /*6840*/  PRMT R28, RZ, 0x7610, R28 ;  /* 0x00007610ff1c7816 */ /* 0x000fe2000000001c */
[----:B------:R-:W-:Y:S05]  /*6850*/  BRA `(.L_x_12139) ;  /* 0x0000003000007947 */ /* 0x000fea0003800000 */
.L_x_12163:
[----:B------:R0:W5:Y:S01]  /*6860*/  LDG.E.U16 R28, [R2.64] ;  /* 0x00000024021c7981 */ /* 0x000162000c1e1500 */
[----:B------:R-:W-:Y:S05]  /*6870*/  BRA `(.L_x_12139) ;  /* 0x0000001000007947 */ /* 0x000fea0003800000 */
.L_x_12162:
[----:B------:R0:W5:Y:S02]  /*6880*/  LDG.E.U16 R28, [R2.64] ;  /* 0x00000024021c7981 */ /* 0x000164000c1e1500 */
.L_x_12139:
        /* <DEDUP_REMOVED lines=16> */
.L_x_12169:
[----:B------:R0:W5:Y:S01]  /*6990*/  LDG.E.U8 R29, [R2.64] ;  /* 0x00000024021d7981 */ /* 0x000162000c1e1100 */
[----:B------:R-:W-:Y:S05]  /*69a0*/  BRA `(.L_x_12171) ;  /* 0x00000d8000007947 */ /* 0x000fea0003800000 */
.L_x_12168:
        /* <DEDUP_REMOVED lines=8> */
.L_x_12173:
[----:B------:R0:W5:Y:S01]  /*6a30*/  LDG.E.U16 R29, [R2.64] ;  /* 0x00000024021d7981 */ /* 0x000162000c1e1500 */
[----:B------:R-:W-:Y:S05]  /*6a40*/  BRA `(.L_x_12171) ;  /* 0x00000ce000007947 */ /* 0x000fea0003800000 */
.L_x_12172:
[----:B------:R0:W5:Y:S01]  /*6a50*/  LDG.E.U16 R29, [R2.64] ;  /* 0x00000024021d7981 */ /* 0x000162000c1e1500 */
[----:B------:R-:W-:Y:S05]  /*6a60*/  BRA `(.L_x_12171) ;  /* 0x00000cc000007947 */ /* 0x000fea0003800000 */
.L_x_12167:
        /* <DEDUP_REMOVED lines=9> */
.L_x_12175:
[----:B----4-:R-:W4:Y:S02]  /*6b00*/  LDG.E.U16 R0, [R2.64] ;  /* 0x0000002402007981 */ /* 0x010f24000c1e1500 */
[----:B----4-:R-:W-:-:S06]  /*6b10*/  HADD2.F32 R0, -RZ, R0.H0_H0 ;  /* 0x20000000ff007230 */ /* 0x010fcc0000004100 */
[----:B------:R-:W0:Y:S02]  /*6b20*/  F2I.FTZ.TRUNC.NTZ R0, R0 ;  /* 0x0000000000007305 */ /* 0x000e24000021f100 */
[----:B0-----:R-:W-:Y:S01]  /*6b30*/  PRMT R29, R0, 0x7610, R29 ;  /* 0x00007610001d7816 */ /* 0x001fe2000000001d */
[----:B------:R-:W-:Y:S05]  /*6b40*/  BRA `(.L_x_12171) ;  /* 0x00000be000007947 */ /* 0x000fea0003800000 */
.L_x_12174:
        /* <DEDUP_REMOVED lines=9> */
.L_x_12177:
[----:B----4-:R-:W4:Y:S02]  /*6be0*/  LDG.E.U16 R2, [R2.64] ;  /* 0x0000002402027981 */ /* 0x010f24000c1e1500 */
[----:B----4-:R-:W-:-:S06]  /*6bf0*/  HADD2.F32 R0, -RZ, R2.H0_H0 ;  /* 0x20000002ff007230 */ /* 0x010fcc0000004100 */
[----:B------:R-:W0:Y:S02]  /*6c00*/  F2I.FTZ.TRUNC.NTZ R0, R0 ;  /* 0x0000000000007305 */ /* 0x000e24000021f100 */
[----:B0-----:R-:W-:Y:S01]  /*6c10*/  PRMT R29, R0, 0x7610, R29 ;  /* 0x00007610001d7816 */ /* 0x001fe2000000001d */
[----:B------:R-:W-:Y:S05]  /*6c20*/  BRA `(.L_x_12171) ;  /* 0x00000b0000007947 */ /* 0x000fea0003800000 */
.L_x_12176:
[----:B----4-:R-:W4:Y:S02]  /*6c30*/  LDG.E.64 R2, [R2.64] ;  /* 0x0000002402027981 */ /* 0x010f24000c1e1b00 */
[----:B----4-:R0:W4:Y:S01]  /*6c40*/  F2I.F64.TRUNC R29, R2 ;  /* 0x00000002001d7311 */ /* 0x010122000030d100 */
[----:B------:R-:W-:Y:S05]  /*6c50*/  BRA `(.L_x_12171) ;  /* 0x00000ad000007947 */ /* 0x000fea0003800000 */
.L_x_12166:
        /* <DEDUP_REMOVED lines=12> */
.L_x_12180:
[----:B----4-:R-:W4:Y:S02]  /*6d20*/  LDG.E.64 R2, [R2.64] ;  /* 0x0000002402027981 */ /* 0x010f24000c1e1b00 */
[----:B----4-:R0:W4:Y:S01]  /*6d30*/  F2I.F64.TRUNC R29, R2 ;  /* 0x00000002001d7311 */ /* 0x010122000030d100 */
[----:B------:R-:W-:Y:S05]  /*6d40*/  BRA `(.L_x_12171) ;  /* 0x000009e000007947 */ /* 0x000fea0003800000 */
.L_x_12179:
        /* <DEDUP_REMOVED lines=28> */
.L_x_12182:
        /* <DEDUP_REMOVED lines=15> */
.L_x_12181:
[----:B----4-:R-:W4:Y:S02]  /*7000*/  LDG.E.U16 R0, [R2.64] ;  /* 0x0000002402007981 */ /* 0x010f24000c1e1500 */
[----:B----4-:R-:W-:-:S06]  /*7010*/  PRMT R0, RZ, 0x5410, R0 ;  /* 0x00005410ff007816 */ /* 0x010fcc0000000000 */
[----:B------:R-:W0:Y:S02]  /*7020*/  F2I.FTZ.TRUNC.NTZ R0, R0 ;  /* 0x0000000000007305 */ /* 0x000e24000021f100 */
[----:B0-----:R-:W-:Y:S01]  /*7030*/  PRMT R29, R0, 0x7610, R29 ;  /* 0x00007610001d7816 */ /* 0x001fe2000000001d */
[----:B------:R-:W-:Y:S05]  /*7040*/  BRA `(.L_x_12171) ;  /* 0x000006e000007947 */ /* 0x000fea0003800000 */
.L_x_12178:
        /* <DEDUP_REMOVED lines=10> */
.L_x_12185:
        /* <DEDUP_REMOVED lines=21> */
.L_x_12189:
[----:B------:R-:W-:Y:S05]  /*7240*/  BSYNC B1 ;  /* 0x0000000000017941 */ /* 0x000fea0003800000 */
.L_x_12188:
[----:B------:R-:W-:Y:S01]  /*7250*/  LEA R3, R0, 0x3b800000, 0x17 ;  /* 0x3b80000000037811 */ /* 0x000fe200078eb8ff */
[----:B------:R-:W-:-:S05]  /*7260*/  IMAD.SHL.U32 R0, R2, 0x100000, RZ ;  /* 0x0010000002007824 */ /* 0x000fca00078e00ff */
[----:B------:R-:W-:Y:S02]  /*7270*/  LOP3.LUT R0, R3, R0, R4, 0xfe, !PT ;  /* 0x0000000003007212 */ /* 0x000fe400078efe04 */
.L_x_12187:
[----:B------:R-:W-:Y:S05]  /*7280*/  BSYNC B0 ;  /* 0x0000000000007941 */ /* 0x000fea0003800000 */
.L_x_12186:
[----:B------:R-:W0:Y:S02]  /*7290*/  F2I.FTZ.TRUNC.NTZ R0, R0 ;  /* 0x0000000000007305 */ /* 0x000e24000021f100 */
[----:B0-----:R-:W-:Y:S01]  /*72a0*/  PRMT R29, R0, 0x7610, R29 ;  /* 0x00007610001d7816 */ /* 0x001fe2000000001d */
[----:B------:R-:W-:Y:S05]  /*72b0*/  BRA `(.L_x_12171) ;  /* 0x0000047000007947 */ /* 0x000fea0003800000 */
.L_x_12184:
        /* <DEDUP_REMOVED lines=21> */
.L_x_12193:
[----:B------:R-:W-:Y:S05]  /*7410*/  BSYNC B1 ;  /* 0x0000000000017941 */ /* 0x000fea0003800000 */
.L_x_12192:
[----:B------:R-:W-:Y:S01]  /*7420*/  LEA R3, R0, 0x37800000, 0x17 ;  /* 0x3780000000037811 */ /* 0x000fe200078eb8ff */
[----:B------:R-:W-:-:S05]  /*7430*/  IMAD.SHL.U32 R0, R2, 0x200000, RZ ;  /* 0x0020000002007824 */ /* 0x000fca00078e00ff */
[----:B------:R-:W-:Y:S02]  /*7440*/  LOP3.LUT R0, R3, R0, R4, 0xfe, !PT ;  /* 0x0000000003007212 */ /* 0x000fe400078efe04 */
.L_x_12191:
[----:B------:R-:W-:Y:S05]  /*7450*/  BSYNC B0 ;  /* 0x0000000000007941 */ /* 0x000fea0003800000 */
.L_x_12190:
[----:B------:R-:W0:Y:S02]  /*7460*/  F2I.FTZ.TRUNC.NTZ R0, R0 ;  /* 0x0000000000007305 */ /* 0x000e24000021f100 */
[----:B0-----:R-:W-:Y:S01]  /*7470*/  PRMT R29, R0, 0x7610, R29 ;  /* 0x00007610001d7816 */ /* 0x001fe2000000001d */
[----:B------:R-:W-:Y:S05]  /*7480*/  BRA `(.L_x_12171) ;  /* 0x000002a000007947 */ /* 0x000fea0003800000 */
.L_x_12183:
        /* <DEDUP_REMOVED lines=14> */
.L_x_12197:
[----:B------:R-:W-:Y:S05]  /*7570*/  BSYNC B0 ;  /* 0x0000000000007941 */ /* 0x000fea0003800000 */
.L_x_12196:
[----:B------:R-:W0:Y:S02]  /*7580*/  F2I.FTZ.TRUNC.NTZ R0, R0 ;  /* 0x0000000000007305 */ /* 0x000e24000021f100 */
[----:B0-----:R-:W-:Y:S01]  /*7590*/  PRMT R29, R0, 0x7610, R29 ;  /* 0x00007610001d7816 */ /* 0x001fe2000000001d */
[----:B------:R-:W-:Y:S05]  /*75a0*/  BRA `(.L_x_12171) ;  /* 0x0000018000007947 */ /* 0x000fea0003800000 */
.L_x_12170:
        /* <DEDUP_REMOVED lines=21> */
.L_x_12195:
[----:B------:R0:W5:Y:S01]  /*7700*/  LDG.E.U16 R29, [R2.64] ;  /* 0x00000024021d7981 */ /* 0x000162000c1e1500 */
[----:B------:R-:W-:Y:S05]  /*7710*/  BRA `(.L_x_12171) ;  /* 0x0000001000007947 */ /* 0x000fea0003800000 */
.L_x_12194:
[----:B------:R0:W5:Y:S02]  /*7720*/  LDG.E.U16 R29, [R2.64] ;  /* 0x00000024021d7981 */ /* 0x000164000c1e1500 */
.L_x_12171:
        /* <DEDUP_REMOVED lines=16> */
.L_x_12201:
[----:B------:R0:W5:Y:S01]  /*7830*/  LDG.E.U8 R30, [R2.64] ;  /* 0x00000024021e7981 */ /* 0x000162000c1e1100 */
[----:B------:R-:W-:Y:S05]  /*7840*/  BRA `(.L_x_12203) ;  /* 0x00000d8000007947 */ /* 0x000fea0003800000 */
.L_x_12200:
        /* <DEDUP_REMOVED lines=8> */
.L_x_12205:
[----:B------:R0:W5:Y:S01]  /*78d0*/  LDG.E.U16 R30, [R2.64] ;  /* 0x00000024021e7981 */ /* 0x000162000c1e1500 */
[----:B------:R-:W-:Y:S05]  /*78e0*/  BRA `(.L_x_12203) ;  /* 0x00000ce000007947 */ /* 0x000fea0003800000 */
.L_x_12204:
[----:B------:R0:W5:Y:S01]  /*78f0*/  LDG.E.U16 R30, [R2.64] ;  /* 0x00000024021e7981 */ /* 0x000162000c1e1500 */
[----:B------:R-:W-:Y:S05]  /*7900*/  BRA `(.L_x_12203) ;  /* 0x00000cc000007947 */ /* 0x000fea0003800000 */
.L_x_12199:
        /* <DEDUP_REMOVED lines=9> */
.L_x_12207:
[----:B----4-:R-:W4:Y:S02]  /*79a0*/  LDG.E.U16 R0, [R2.64] ;  /* 0x0000002402007981 */ /* 0x010f24000c1e1500 */
[----:B----4-:R-:W-:-:S06]  /*79b0*/  HADD2.F32 R0, -RZ, R0.H0_H0 ;  /* 0x20000000ff007230 */ /* 0x010fcc0000004100 */
[----:B------:R-:W0:Y:S02]  /*79c0*/  F2I.FTZ.TRUNC.NTZ R0, R0 ;  /* 0x0000000000007305 */ /* 0x000e24000021f100 */
[----:B0-----:R-:W-:Y:S01]  /*79d0*/  PRMT R30, R0, 0x7610, R30 ;  /* 0x00007610001e7816 */ /* 0x001fe2000000001e */
[----:B------:R-:W-:Y:S05]  /*79e0*/  BRA `(.L_x_12203) ;  /* 0x00000be000007947 */ /* 0x000fea0003800000 */
.L_x_12206:
        /* <DEDUP_REMOVED lines=9> */
.L_x_12209:
[----:B----4-:R-:W4:Y:S02]  /*7a80*/  LDG.E.U16 R2, [R2.64] ;  /* 0x0000002402027981 */ /* 0x010f24000c1e1500 */
[----:B----4-:R-:W-:-:S06]  /*7a90*/  HADD2.F32 R0, -RZ, R2.H0_H0 ;  /* 0x20000002ff007230 */ /* 0x010fcc0000004100 */
[----:B------:R-:W0:Y:S02]  /*7aa0*/  F2I.FTZ.TRUNC.NTZ R0, R0 ;  /* 0x0000000000007305 */ /* 0x000e24000021f100 */
[----:B0-----:R-:W-:Y:S01]  /*7ab0*/  PRMT R30, R0, 0x7610, R30 ;  /* 0x00007610001e7816 */ /* 0x001fe2000000001e */
[----:B------:R-:W-:Y:S05]  /*7ac0*/  BRA `(.L_x_12203) ;  /* 0x00000b0000007947 */ /* 0x000fea0003800000 */
.L_x_12208:
[----:B----4-:R-:W4:Y:S02]  /*7ad0*/  LDG.E.64 R2, [R2.64] ;  /* 0x0000002402027981 */ /* 0x010f24000c1e1b00 */
[----:B----4-:R0:W4:Y:S01]  /*7ae0*/  F2I.F64.TRUNC R30, R2 ;  /* 0x00000002001e7311 */ /* 0x010122000030d100 */
[----:B------:R-:W-:Y:S05]  /*7af0*/  BRA `(.L_x_12203) ;  /* 0x00000ad000007947 */ /* 0x000fea0003800000 */
.L_x_12198:
        /* <DEDUP_REMOVED lines=12> */
.L_x_12212:
[----:B----4-:R-:W4:Y:S02]  /*7bc0*/  LDG.E.64 R2, [R2.64] ;  /* 0x0000002402027981 */ /* 0x010f24000c1e1b00 */
[----:B----4-:R0:W4:Y:S01]  /*7bd0*/  F2I.F64.TRUNC R30, R2 ;  /* 0x00000002001e7311 */ /* 0x010122000030d100 */
[----:B------:R-:W-:Y:S05]  /*7be0*/  BRA `(.L_x_12203) ;  /* 0x000009e000007947 */ /* 0x000fea0003800000 */
.L_x_12211:
        /* <DEDUP_REMOVED lines=28> */
.L_x_12214:
        /* <DEDUP_REMOVED lines=15> */
.L_x_12213:
[----:B----4-:R-:W4:Y:S02]  /*7ea0*/  LDG.E.U16 R0, [R2.64] ;  /* 0x0000002402007981 */ /* 0x010f24000c1e1500 */
[----:B----4-:R-:W-:-:S06]  /*7eb0*/  PRMT R0, RZ, 0x5410, R0 ;  /* 0x00005410ff007816 */ /* 0x010fcc0000000000 */
[----:B------:R-:W0:Y:S02]  /*7ec0*/  F2I.FTZ.TRUNC.NTZ R0, R0 ;  /* 0x0000000000007305 */ /* 0x000e24000021f100 */
[----:B0-----:R-:W-:Y:S01]  /*7ed0*/  PRMT R30, R0, 0x7610, R30 ;  /* 0x00007610001e7816 */ /* 0x001fe2000000001e */
[----:B------:R-:W-:Y:S05]  /*7ee0*/  BRA `(.L_x_12203) ;  /* 0x000006e000007947 */ /* 0x000fea0003800000 */
.L_x_12210:
        /* <DEDUP_REMOVED lines=10> */
.L_x_12217:
        /* <DEDUP_REMOVED lines=21> */
.L_x_12221:
[----:B------:R-:W-:Y:S05]  /*80e0*/  BSYNC B1 ;  /* 0x0000000000017941 */ /* 0x000fea0003800000 */
.L_x_12220:
[----:B------:R-:W-:Y:S01]  /*80f0*/  LEA R3, R0, 0x3b800000, 0x17 ;  /* 0x3b80000000037811 */ /* 0x000fe200078eb8ff */
[----:B------:R-:W-:-:S05]  /*8100*/  IMAD.SHL.U32 R0, R2, 0x100000, RZ ;  /* 0x0010000002007824 */ /* 0x000fca00078e00ff */
[----:B------:R-:W-:Y:S02]  /*8110*/  LOP3.LUT R0, R3, R0, R4, 0xfe, !PT ;  /* 0x0000000003007212 */ /* 0x000fe400078efe04 */
.L_x_12219:
[----:B------:R-:W-:Y:S05]  /*8120*/  BSYNC B0 ;  /* 0x0000000000007941 */ /* 0x000fea0003800000 */
.L_x_12218:
[----:B------:R-:W0:Y:S02]  /*8130*/  F2I.FTZ.TRUNC.NTZ R0, R0 ;  /* 0x0000000000007305 */ /* 0x000e24000021f100 */
[----:B0-----:R-:W-:Y:S01]  /*8140*/  PRMT R30, R0, 0x7610, R30 ;  /* 0x00007610001e7816 */ /* 0x001fe2000000001e */
[----:B------:R-:W-:Y:S05]  /*8150*/  BRA `(.L_x_12203) ;  /* 0x0000047000007947 */ /* 0x000fea0003800000 */
.L_x_12216:
        /* <DEDUP_REMOVED lines=21> */
.L_x_12225:
[----:B------:R-:W-:Y:S05]  /*82b0*/  BSYNC B1 ;  /* 0x0000000000017941 */ /* 0x000fea0003800000 */
.L_x_12224:
[----:B------:R-:W-:Y:S01]  /*82c0*/  LEA R3, R0, 0x37800000, 0x17 ;  /* 0x3780000000037811 */ /* 0x000fe200078eb8ff */
[----:B------:R-:W-:-:S05]  /*82d0*/  IMAD.SHL.U32 R0, R2, 0x200000, RZ ;  /* 0x0020000002007824 */ /* 0x000fca00078e00ff */
[----:B------:R-:W-:Y:S02]  /*82e0*/  LOP3.LUT R0, R3, R0, R4, 0xfe, !PT ;  /* 0x0000000003007212 */ /* 0x000fe400078efe04 */
.L_x_12223:
[----:B------:R-:W-:Y:S05]  /*82f0*/  BSYNC B0 ;  /* 0x0000000000007941 */ /* 0x000fea0003800000 */
.L_x_12222:
[----:B------:R-:W0:Y:S02]  /*8300*/  F2I.FTZ.TRUNC.NTZ R0, R0 ;  /* 0x0000000000007305 */ /* 0x000e24000021f100 */
[----:B0-----:R-:W-:Y:S01]  /*8310*/  PRMT R30, R0, 0x7610, R30 ;  /* 0x00007610001e7816 */ /* 0x001fe2000000001e */
[----:B------:R-:W-:Y:S05]  /*8320*/  BRA `(.L_x_12203) ;  /* 0x000002a000007947 */ /* 0x000fea0003800000 */
.L_x_12215:
        /* <DEDUP_REMOVED lines=14> */
.L_x_12229:
[----:B------:R-:W-:Y:S05]  /*8410*/  BSYNC B0 ;  /* 0x0000000000007941 */ /* 0x000fea0003800000 */
.L_x_12228:
[----:B------:R-:W0:Y:S02]  /*8420*/  F2I.FTZ.TRUNC.NTZ R0, R0 ;  /* 0x0000000000007305 */ /* 0x000e24000021f100 */
[----:B0-----:R-:W-:Y:S01]  /*8430*/  PRMT R30, R0, 0x7610, R30 ;  /* 0x00007610001e7816 */ /* 0x001fe2000000001e */
[----:B------:R-:W-:Y:S05]  /*8440*/  BRA `(.L_x_12203) ;  /* 0x0000018000007947 */ /* 0x000fea0003800000 */
.L_x_12202:
        /* <DEDUP_REMOVED lines=21> */
.L_x_12227:
[----:B------:R0:W5:Y:S01]  /*85a0*/  LDG.E.U16 R30, [R2.64] ;  /* 0x00000024021e7981 */ /* 0x000162000c1e1500 */
[----:B------:R-:W-:Y:S05]  /*85b0*/  BRA `(.L_x_12203) ;  /* 0x0000001000007947 */ /* 0x000fea0003800000 */
.L_x_12226:
[----:B------:R0:W5:Y:S02]  /*85c0*/  LDG.E.U16 R30, [R2.64] ;  /* 0x00000024021e7981 */ /* 0x000164000c1e1500 */
.L_x_12203:
[----:B------:R-:W-:-:S03]  /*85d0*/  IADD3 R31, R31, 0x80, RZ ;  /* 0x000000801f1f7810 */ /* 0x000fc60007ffe0ff */
.L_x_12133:
[----:B------:R-:W-:Y:S05]  /*85e0*/  BSYNC B6 ;  /* 0x0000000000067941 */ /* 0x000fea0003800000 */
.L_x_12132:
        /* <DEDUP_REMOVED lines=22> */
.L_x_12235:
[----:B------:R0:W5:Y:S01]  /*8750*/  LDG.E.U8 R32, [R2.64] ;  /* 0x0000002402207981 */ /* 0x000162000c1e1100 */
[----:B------:R-:W-:Y:S05]  /*8760*/  BRA `(.L_x_12237) ;  /* 0x00000d8000007947 */ /* 0x000fea0003800000 */
.L_x_12234:
        /* <DEDUP_REMOVED lines=8> */
.L_x_12239:
[----:B------:R0:W5:Y:S01]  /*87f0*/  LDG.E.U16 R32, [R2.64] ;  /* 0x0000002402207981 */ /* 0x000162000c1e1500 */
[----:B------:R-:W-:Y:S05]  /*8800*/  BRA `(.L_x_12237) ;  /* 0x00000ce000007947 */ /* 0x000fea0003800000 */
.L_x_12238:
[----:B------:R0:W5:Y:S01]  /*8810*/  LDG.E.U16 R32, [R2.64] ;  /* 0x0000002402207981 */ /* 0x000162000c1e1500 */
[----:B------:R-:W-:Y:S05]  /*8820*/  BRA `(.L_x_12237) ;  /* 0x00000cc000007947 */ /* 0x000fea0003800000 */
.L_x_12233:
        /* <DEDUP_REMOVED lines=9> */
.L_x_12241:
[----:B----4-:R-:W4:Y:S02]  /*88c0*/  LDG.E.U16 R0, [R2.64] ;  /* 0x0000002402007981 */ /* 0x010f24000c1e1500 */
[----:B----4-:R-:W-:-:S06]  /*88d0*/  HADD2.F32 R0, -RZ, R0.H0_H0 ;  /* 0x20000000ff007230 */ /* 0x010fcc0000004100 */
[----:B------:R-:W0:Y:S02]  /*88e0*/  F2I.FTZ.TRUNC.NTZ R0, R0 ;  /* 0x0000000000007305 */ /* 0x000e24000021f100 */
[----:B0-----:R-:W-:Y:S01]  /*88f0*/  PRMT R32, R0, 0x7610, R32 ;  /* 0x0000761000207816 */ /* 0x001fe20000000020 */
[----:B------:R-:W-:Y:S05]  /*8900*/  BRA `(.L_x_12237) ;  /* 0x00000be000007947 */ /* 0x000fea0003800000 */
.L_x_12240:
        /* <DEDUP_REMOVED lines=9> */
.L_x_12243:
[----:B----4-:R-:W4:Y:S02]  /*89a0*/  LDG.E.U16 R2, [R2.64] ;  /* 0x0000002402027981 */ /* 0x010f24000c1e1500 */
[----:B----4-:R-:W-:-:S06]  /*89b0*/  HADD2.F32 R0, -RZ, R2.H0_H0 ;  /* 0x20000002ff007230 */ /* 0x010fcc0000004100 */
[----:B------:R-:W0:Y:S02]  /*89c0*/  F2I.FTZ.TRUNC.NTZ R0, R0 ;  /* 0x0000000000007305 */ /* 0x000e24000021f100 */
[----:B0-----:R-:W-:Y:S01]  /*89d0*/  PRMT R32, R0, 0x7610, R32 ;  /* 0x0000761000207816 */ /* 0x001fe20000000020 */
[----:B------:R-:W-:Y:S05]  /*89e0*/  BRA `(.L_x_12237) ;  /* 0x00000b0000007947 */ /* 0x000fea0003800000 */
.L_x_12242:
[----:B----4-:R-:W4:Y:S02]  /*89f0*/  LDG.E.64 R2, [R2.64] ;  /* 0x0000002402027981 */ /* 0x010f24000c1e1b00 */
[----:B----4-:R0:W4:Y:S01]  /*8a00*/  F2I.F64.TRUNC R32, R2 ;  /* 0x0000000200207311 */ /* 0x010122000030d100 */
[----:B------:R-:W-:Y:S05]  /*8a10*/  BRA `(.L_x_12237) ;  /* 0x00000ad000007947 */ /* 0x000fea0003800000 */
.L_x_12232:
        /* <DEDUP_REMOVED lines=12> */
.L_x_12246:
[----:B----4-:R-:W4:Y:S02]  /*8ae0*/  LDG.E.64 R2, [R2.64] ;  /* 0x0000002402027981 */ /* 0x010f24000c1e1b00 */
[----:B----4-:R0:W4:Y:S01]  /*8af0*/  F2I.F64.TRUNC R32, R2 ;  /* 0x0000000200207311 */ /* 0x010122000030d100 */
[----:B------:R-:W-:Y:S05]  /*8b00*/  BRA `(.L_x_12237) ;  /* 0x000009e000007947 */ /* 0x000fea0003800000 */
.L_x_12245:
        /* <DEDUP_REMOVED lines=28> */
.L_x_12248:
        /* <DEDUP_REMOVED lines=15> */
.L_x_12247:
[----:B----4-:R-:W4:Y:S02]  /*8dc0*/  LDG.E.U16 R0, [R2.64] ;  /* 0x0000002402007981 */ /* 0x010f24000c1e1500 */
[----:B----4-:R-:W-:-:S06]  /*8dd0*/  PRMT R0, RZ, 0x5410, R0 ;  /* 0x00005410ff007816 */ /* 0x010fcc0000000000 */
[----:B------:R-:W0:Y:S02]  /*8de0*/  F2I.FTZ.TRUNC.NTZ R0, R0 ;  /* 0x0000000000007305 */ /* 0x000e24000021f100 */
[----:B0-----:R-:W-:Y:S01]  /*8df0*/  PRMT R32, R0, 0x7610, R32 ;  /* 0x0000761000207816 */ /* 0x001fe20000000020 */
[----:B------:R-:W-:Y:S05]  /*8e00*/  BRA `(.L_x_12237) ;  /* 0x000006e000007947 */ /* 0x000fea0003800000 */
.L_x_12244:
        /* <DEDUP_REMOVED lines=10> */
.L_x_12251:
        /* <DEDUP_REMOVED lines=21> */
.L_x_12255:
[----:B------:R-:W-:Y:S05]  /*9000*/  BSYNC B1 ;  /* 0x0000000000017941 */ /* 0x000fea0003800000 */
.L_x_12254:
[----:B------:R-:W-:Y:S01]  /*9010*/  LEA R3, R0, 0x3b800000, 0x17 ;  /* 0x3b80000000037811 */ /* 0x000fe200078eb8ff */
[----:B------:R-:W-:-:S05]  /*9020*/  IMAD.SHL.U32 R0, R2, 0x100000, RZ ;  /* 0x0010000002007824 */ /* 0x000fca00078e00ff */
[----:B------:R-:W-:Y:S02]  /*9030*/  LOP3.LUT R0, R3, R0, R4, 0xfe, !PT ;  /* 0x0000000003007212 */ /* 0x000fe400078efe04 */
.L_x_12253:
[----:B------:R-:W-:Y:S05]  /*9040*/  BSYNC B0 ;  /* 0x0000000000007941 */ /* 0x000fea0003800000 */
.L_x_12252:
[----:B------:R-:W0:Y:S02]  /*9050*/  F2I.FTZ.TRUNC.NTZ R0, R0 ;  /* 0x0000000000007305 */ /* 0x000e24000021f100 */
[----:B0-----:R-:W-:Y:S01]  /*9060*/  PRMT R32, R0, 0x7610, R32 ;  /* 0x0000761000207816 */ /* 0x001fe20000000020 */
[----:B------:R-:W-:Y:S05]  /*9070*/  BRA `(.L_x_12237) ;  /* 0x0000047000007947 */ /* 0x000fea0003800000 */
.L_x_12250:
        /* <DEDUP_REMOVED lines=21> */
.L_x_12259:
[----:B------:R-:W-:Y:S05]  /*91d0*/  BSYNC B1 ;  /* 0x0000000000017941 */ /* 0x000fea0003800000 */
.L_x_12258:
[----:B------:R-:W-:Y:S01]  /*91e0*/  LEA R3, R0, 0x37800000, 0x17 ;  /* 0x3780000000037811 */ /* 0x000fe200078eb8ff */
[----:B------:R-:W-:-:S05]  /*91f0*/  IMAD.SHL.U32 R0, R2, 0x200000, RZ ;  /* 0x0020000002007824 */ /* 0x000fca00078e00ff */
[----:B------:R-:W-:Y:S02]  /*9200*/  LOP3.LUT R0, R3, R0, R4, 0xfe, !PT ;  /* 0x0000000003007212 */ /* 0x000fe400078efe04 */
.L_x_12257:
[----:B------:R-:W-:Y:S05]  /*9210*/  BSYNC B0 ;  /* 0x0000000000007941 */ /* 0x000fea0003800000 */
.L_x_12256:
[----:B------:R-:W0:Y:S02]  /*9220*/  F2I.FTZ.TRUNC.NTZ R0, R0 ;  /* 0x0000000000007305 */ /* 0x000e24000021f100 */
[----:B0-----:R-:W-:Y:S01]  /*9230*/  PRMT R32, R0, 0x7610, R32 ;  /* 0x0000761000207816 */ /* 0x001fe20000000020 */
[----:B------:R-:W-:Y:S05]  /*9240*/  BRA `(.L_x_12237) ;  /* 0x000002a000007947 */ /* 0x000fea0003800000 */
.L_x_12249:
        /* <DEDUP_REMOVED lines=14> */
.L_x_12263:
[----:B------:R-:W-:Y:S05]  /*9330*/  BSYNC B0 ;  /* 0x0000000000007941 */ /* 0x000fea0003800000 */
.L_x_12262:
[----:B------:R-:W0:Y:S02]  /*9340*/  F2I.FTZ.TRUNC.NTZ R0, R0 ;  /* 0x0000000000007305 */ /* 0x000e24000021f100 */
[----:B0-----:R-:W-:Y:S01]  /*9350*/  PRMT R32, R0, 0x7610, R32 ;  /* 0x0000761000207816 */ /* 0x001fe20000000020 */
[----:B------:R-:W-:Y:S05]  /*9360*/  BRA `(.L_x_12237) ;  /* 0x0000018000007947 */ /* 0x000fea0003800000 */
.L_x_12236:
        /* <DEDUP_REMOVED lines=21> */
.L_x_12261:
[----:B------:R0:W5:Y:S01]  /*94c0*/  LDG.E.U16 R32, [R2.64] ;  /* 0x0000002402207981 */ /* 0x000162000c1e1500 */
[----:B------:R-:W-:Y:S05]  /*94d0*/  BRA `(.L_x_12237) ;  /* 0x0000001000007947 */ /* 0x000fea0003800000 */
.L_x_12260:
[----:B------:R0:W5:Y:S02]  /*94e0*/  LDG.E.U16 R32, [R2.64] ;  /* 0x0000002402207981 */ /* 0x000164000c1e1500 */
.L_x_12237:
        /* <DEDUP_REMOVED lines=16> */
.L_x_12267:
[----:B------:R0:W5:Y:S01]  /*95f0*/  LDG.E.U8 R35, [R2.64] ;  /* 0x0000002402237981 */ /* 0x000162000c1e1100 */
[----:B------:R-:W-:Y:S05]  /*9600*/  BRA `(.L_x_12269) ;  /* 0x00000d8000007947 */ /* 0x000fea0003800000 */
.L_x_12266:
        /* <DEDUP_REMOVED lines=8> */
.L_x_12271:
[----:B------:R0:W5:Y:S01]  /*9690*/  LDG.E.U16 R35, [R2.64] ;  /* 0x0000002402237981 */ /* 0x000162000c1e1500 */
[----:B------:R-:W-:Y:S05]  /*96a0*/  BRA `(.L_x_12269) ;  /* 0x00000ce000007947 */ /* 0x000fea0003800000 */
.L_x_12270:
[----:B------:R0:W5:Y:S01]  /*96b0*/  LDG.E.U16 R35, [R2.64] ;  /* 0x0000002402237981 */ /* 0x000162000c1e1500 */
[----:B------:R-:W-:Y:S05]  /*96c0*/  BRA `(.L_x_12269) ;  /* 0x00000cc000007947 */ /* 0x000fea0003800000 */
.L_x_12265:
        /* <DEDUP_REMOVED lines=9> */
.L_x_12273:
[----:B----4-:R-:W4:Y:S02]  /*9760*/  LDG.E.U16 R0, [R2.64] ;  /* 0x0000002402007981 */ /* 0x010f24000c1e1500 */
[----:B----4-:R-:W-:-:S06]  /*9770*/  HADD2.F32 R0, -RZ, R0.H0_H0 ;  /* 0x20000000ff007230 */ /* 0x010fcc0000004100 */
[----:B------:R-:W0:Y:S02]  /*9780*/  F2I.FTZ.TRUNC.NTZ R0, R0 ;  /* 0x0000000000007305 */ /* 0x000e24000021f100 */
[----:B0-----:R-:W-:Y:S01]  /*9790*/  PRMT R35, R0, 0x7610, R35 ;  /* 0x0000761000237816 */ /* 0x001fe20000000023 */
[----:B------:R-:W-:Y:S05]  /*97a0*/  BRA `(.L_x_12269) ;  /* 0x00000be000007947 */ /* 0x000fea0003800000 */
.L_x_12272:
        /* <DEDUP_REMOVED lines=9> */
.L_x_12275:
[----:B----4-:R-:W4:Y:S02]  /*9840*/  LDG.E.U16 R2, [R2.64] ;  /* 0x0000002402027981 */ /* 0x010f24000c1e1500 */
[----:B----4-:R-:W-:-:S06]  /*9850*/  HADD2.F32 R0, -RZ, R2.H0_H0 ;  /* 0x20000002ff007230 */ /* 0x010fcc0000004100 */
[----:B------:R-:W0:Y:S02]  /*9860*/  F2I.FTZ.TRUNC.NTZ R0, R0 ;  /* 0x0000000000007305 */ /* 0x000e24000021f100 */
[----:B0-----:R-:W-:Y:S01]  /*9870*/  PRMT R35, R0, 0x7610, R35 ;  /* 0x0000761000237816 */ /* 0x001fe20000000023 */
[----:B------:R-:W-:Y:S05]  /*9880*/  BRA `(.L_x_12269) ;  /* 0x00000b0000007947 */ /* 0x000fea0003800000 */
.L_x_12274:
[----:B----4-:R-:W4:Y:S02]  /*9890*/  LDG.E.64 R2, [R2.64] ;  /* 0x0000002402027981 */ /* 0x010f24000c1e1b00 */
[----:B----4-:R0:W4:Y:S01]  /*98a0*/  F2I.F64.TRUNC R35, R2 ;  /* 0x0000000200237311 */ /* 0x010122000030d100 */
[----:B------:R-:W-:Y:S05]  /*98b0*/  BRA `(.L_x_12269) ;  /* 0x00000ad000007947 */ /* 0x000fea0003800000 */
.L_x_12264:
        /* <DEDUP_REMOVED lines=12> */
.L_x_12278:
[----:B----4-:R-:W4:Y:S02]  /*9980*/  LDG.E.64 R2, [R2.64] ;  /* 0x0000002402027981 */ /* 0x010f24000c1e1b00 */
[----:B----4-:R0:W4:Y:S01]  /*9990*/  F2I.F64.TRUNC R35, R2 ;  /* 0x0000000200237311 */ /* 0x010122000030d100 */
[----:B------:R-:W-:Y:S05]  /*99a0*/  BRA `(.L_x_12269) ;  /* 0x000009e000007947 */ /* 0x000fea0003800000 */
.L_x_12277:
        /* <DEDUP_REMOVED lines=28> */
.L_x_12280:
        /* <DEDUP_REMOVED lines=15> */
.L_x_12279:
[----:B----4-:R-:W4:Y:S02]  /*9c60*/  LDG.E.U16 R0, [R2.64] ;  /* 0x0000002402007981 */ /* 0x010f24000c1e1500 */
[----:B----4-:R-:W-:-:S06]  /*9c70*/  PRMT R0, RZ, 0x5410, R0 ;  /* 0x00005410ff007816 */ /* 0x010fcc0000000000 */
[----:B------:R-:W0:Y:S02]  /*9c80*/  F2I.FTZ.TRUNC.NTZ R0, R0 ;  /* 0x0000000000007305 */ /* 0x000e24000021f100 */
[----:B0-----:R-:W-:Y:S01]  /*9c90*/  PRMT R35, R0, 0x7610, R35 ;  /* 0x0000761000237816 */ /* 0x001fe20000000023 */
[----:B------:R-:W-:Y:S05]  /*9ca0*/  BRA `(.L_x_12269) ;  /* 0x000006e000007947 */ /* 0x000fea0003800000 */
.L_x_12276:
        /* <DEDUP_REMOVED lines=10> */
.L_x_12283:
        /* <DEDUP_REMOVED lines=21> */
.L_x_12287:
[----:B------:R-:W-:Y:S05]  /*9ea0*/  BSYNC B1 ;  /* 0x0000000000017941 */ /* 0x000fea0003800000 */
.L_x_12286:
[----:B------:R-:W-:Y:S01]  /*9eb0*/  LEA R3, R0, 0x3b800000, 0x17 ;  /* 0x3b80000000037811 */ /* 0x000fe200078eb8ff */
[----:B------:R-:W-:-:S05]  /*9ec0*/  IMAD.SHL.U32 R0, R2, 0x100000, RZ ;  /* 0x0010000002007824 */ /* 0x000fca00078e00ff */
[----:B------:R-:W-:Y:S02]  /*9ed0*/  LOP3.LUT R0, R3, R0, R4, 0xfe, !PT ;  /* 0x0000000003007212 */ /* 0x000fe400078efe04 */
.L_x_12285:
[----:B------:R-:W-:Y:S05]  /*9ee0*/  BSYNC B0 ;  /* 0x0000000000007941 */ /* 0x000fea0003800000 */
.L_x_12284:
[----:B------:R-:W0:Y:S02]  /*9ef0*/  F2I.FTZ.TRUNC.NTZ R0, R0 ;  /* 0x0000000000007305 */ /* 0x000e24000021f100 */
[----:B0-----:R-:W-:Y:S01]  /*9f00*/  PRMT R35, R0, 0x7610, R35 ;  /* 0x0000761000237816 */ /* 0x001fe20000000023 */
[----:B------:R-:W-:Y:S05]  /*9f10*/  BRA `(.L_x_12269) ;  /* 0x0000047000007947 */ /* 0x000fea0003800000 */
.L_x_12282:
        /* <DEDUP_REMOVED lines=21> */
.L_x_12291:
[----:B------:R-:W-:Y:S05]  /*a070*/  BSYNC B1 ;  /* 0x0000000000017941 */ /* 0x000fea0003800000 */
.L_x_12290:
[----:B------:R-:W-:Y:S01]  /*a080*/  LEA R3, R0, 0x37800000, 0x17 ;  /* 0x3780000000037811 */ /* 0x000fe200078eb8ff */
[----:B------:R-:W-:-:S05]  /*a090*/  IMAD.SHL.U32 R0, R2, 0x200000, RZ ;  /* 0x0020000002007824 */ /* 0x000fca00078e00ff */
[----:B------:R-:W-:Y:S02]  /*a0a0*/  LOP3.LUT R0, R3, R0, R4, 0xfe, !PT ;  /* 0x0000000003007212 */ /* 0x000fe400078efe04 */
.L_x_12289:
[----:B------:R-:W-:Y:S05]  /*a0b0*/  BSYNC B0 ;  /* 0x0000000000007941 */ /* 0x000fea0003800000 */
.L_x_12288:
[----:B------:R-:W0:Y:S02]  /*a0c0*/  F2I.FTZ.TRUNC.NTZ R0, R0 ;  /* 0x0000000000007305 */ /* 0x000e24000021f100 */
[----:B0-----:R-:W-:Y:S01]  /*a0d0*/  PRMT R35, R0, 0x7610, R35 ;  /* 0x0000761000237816 */ /* 0x001fe20000000023 */
[----:B------:R-:W-:Y:S05]  /*a0e0*/  BRA `(.L_x_12269) ;  /* 0x000002a000007947 */ /* 0x000fea0003800000 */
.L_x_12281:
        /* <DEDUP_REMOVED lines=14> */
.L_x_12295:
[----:B------:R-:W-:Y:S05]  /*a1d0*/  BSYNC B0 ;  /* 0x0000000000007941 */ /* 0x000fea0003800000 */
.L_x_12294:
[----:B------:R-:W0:Y:S02]  /*a1e0*/  F2I.FTZ.TRUNC.NTZ R0, R0 ;  /* 0x0000000000007305 */ /* 0x000e24000021f100 */
[----:B0-----:R-:W-:Y:S01]  /*a1f0*/  PRMT R35, R0, 0x7610, R35 ;  /* 0x0000761000237816 */ /* 0x001fe20000000023 */
[----:B------:R-:W-:Y:S05]  /*a200*/  BRA `(.L_x_12269) ;  /* 0x0000018000007947 */ /* 0x000fea0003800000 */
.L_x_12268:
        /* <DEDUP_REMOVED lines=21> */
.L_x_12293:
[----:B------:R0:W5:Y:S01]  /*a360*/  LDG.E.U16 R35, [R2.64] ;  /* 0x0000002402237981 */ /* 0x000162000c1e1500 */
[----:B------:R-:W-:Y:S05]  /*a370*/  BRA `(.L_x_12269) ;  /* 0x0000001000007947 */ /* 0x000fea0003800000 */
.L_x_12292:
[----:B------:R0:W5:Y:S02]  /*a380*/  LDG.E.U16 R35, [R2.64] ;  /* 0x0000002402237981 */ /* 0x000164000c1e1500 */
.L_x_12269:
        /* <DEDUP_REMOVED lines=16> */
.L_x_12299:
[----:B------:R0:W5:Y:S01]  /*a490*/  LDG.E.U8 R27, [R2.64] ;  /* 0x00000024021b7981 */ /* 0x000162000c1e1100 */
[----:B------:R-:W-:Y:S05]  /*a4a0*/  BRA `(.L_x_12231) ;  /* 0x00000d7000007947 */ /* 0x000fea0003800000 */
.L_x_12298:
        /* <DEDUP_REMOVED lines=8> */
.L_x_12302:
[----:B------:R0:W5:Y:S01]  /*a530*/  LDG.E.U16 R27, [R2.64] ;  /* 0x00000024021b7981 */ /* 0x000162000c1e1500 */
[----:B------:R-:W-:Y:S05]  /*a540*/  BRA `(.L_x_12231) ;  /* 0x00000cd000007947 */ /* 0x000fea0003800000 */
.L_x_12301:
[----:B------:R0:W5:Y:S01]  /*a550*/  LDG.E.U16 R27, [R2.64] ;  /* 0x00000024021b7981 */ /* 0x000162000c1e1500 */
[----:B------:R-:W-:Y:S05]  /*a560*/  BRA `(.L_x_12231) ;  /* 0x00000cb000007947 */ /* 0x000fea0003800000 */
.L_x_12297:
        /* <DEDUP_REMOVED lines=9> */
.L_x_12304:
[----:B----4-:R-:W4:Y:S02]  /*a600*/  LDG.E.U16 R0, [R2.64] ;  /* 0x0000002402007981 */ /* 0x010f24000c1e1500 */
[----:B----4-:R-:W-:-:S06]  /*a610*/  HADD2.F32 R0, -RZ, R0.H0_H0 ;  /* 0x20000000ff007230 */ /* 0x010fcc0000004100 */
[----:B------:R-:W0:Y:S02]  /*a620*/  F2I.FTZ.TRUNC.NTZ R0, R0 ;  /* 0x0000000000007305 */ /* 0x000e24000021f100 */
[----:B0-----:R-:W-:Y:S01]  /*a630*/  PRMT R27, R0, 0x7610, R27 ;  /* 0x00007610001b7816 */ /* 0x001fe2000000001b */
[----:B------:R-:W-:Y:S05]  /*a640*/  BRA `(.L_x_12231) ;  /* 0x00000bd000007947 */ /* 0x000fea0003800000 */
.L_x_12303:
        /* <DEDUP_REMOVED lines=9> */
.L_x_12306:
[----:B----4-:R-:W4:Y:S02]  /*a6e0*/  LDG.E.U16 R2, [R2.64] ;  /* 0x0000002402027981 */ /* 0x010f24000c1e1500 */
[----:B----4-:R-:W-:-:S06]  /*a6f0*/  HADD2.F32 R0, -RZ, R2.H0_H0 ;  /* 0x20000002ff007230 */ /* 0x010fcc0000004100 */
[----:B------:R-:W0:Y:S02]  /*a700*/  F2I.FTZ.TRUNC.NTZ R0, R0 ;  /* 0x0000000000007305 */ /* 0x000e24000021f100 */
[----:B0-----:R-:W-:Y:S01]  /*a710*/  PRMT R27, R0, 0x7610, R27 ;  /* 0x00007610001b7816 */ /* 0x001fe2000000001b */
[----:B------:R-:W-:Y:S05]  /*a720*/  BRA `(.L_x_12231) ;  /* 0x00000af000007947 */ /* 0x000fea0003800000 */
.L_x_12305:
[----:B----4-:R-:W4:Y:S02]  /*a730*/  LDG.E.64 R2, [R2.64] ;  /* 0x0000002402027981 */ /* 0x010f24000c1e1b00 */
[----:B----4-:R0:W4:Y:S01]  /*a740*/  F2I.F64.TRUNC R27, R2 ;  /* 0x00000002001b7311 */ /* 0x010122000030d100 */
[----:B------:R-:W-:Y:S05]  /*a750*/  BRA `(.L_x_12231) ;  /* 0x00000ac000007947 */ /* 0x000fea0003800000 */
.L_x_12296:
        /* <DEDUP_REMOVED lines=12> */
.L_x_12309:
[----:B----4-:R-:W4:Y:S02]  /*a820*/  LDG.E.64 R2, [R2.64] ;  /* 0x0000002402027981 */ /* 0x010f24000c1e1b00 */
[----:B----4-:R0:W4:Y:S01]  /*a830*/  F2I.F64.TRUNC R27, R2 ;  /* 0x00000002001b7311 */ /* 0x010122000030d100 */
[----:B------:R-:W-:Y:S05]  /*a840*/  BRA `(.L_x_12231) ;  /* 0x000009d000007947 */ /* 0x000fea0003800000 */
.L_x_12308:
        /* <DEDUP_REMOVED lines=28> */
.L_x_12311:
        /* <DEDUP_REMOVED lines=15> */
.L_x_12310:
[----:B----4-:R-:W4:Y:S02]  /*ab00*/  LDG.E.U16 R0, [R2.64] ;  /* 0x0000002402007981 */ /* 0x010f24000c1e1500 */
[----:B----4-:R-:W-:-:S06]  /*ab10*/  PRMT R0, RZ, 0x5410, R0 ;  /* 0x00005410ff007816 */ /* 0x010fcc0000000000 */
[----:B------:R-:W0:Y:S02]  /*ab20*/  F2I.FTZ.TRUNC.NTZ R0, R0 ;  /* 0x0000000000007305 */ /* 0x000e24000021f100 */
[----:B0-----:R-:W-:Y:S01]  /*ab30*/  PRMT R27, R0, 0x7610, R27 ;  /* 0x00007610001b7816 */ /* 0x001fe2000000001b */
[----:B------:R-:W-:Y:S05]  /*ab40*/  BRA `(.L_x_12231) ;  /* 0x000006d000007947 */ /* 0x000fea0003800000 */
.L_x_12307:
        /* <DEDUP_REMOVED lines=10> */
.L_x_12314:
        /* <DEDUP_REMOVED lines=21> */
.L_x_12318:
[----:B------:R-:W-:Y:S05]  /*ad40*/  BSYNC B1 ;  /* 0x0000000000017941 */ /* 0x000fea0003800000 */
.L_x_12317:
[----:B------:R-:W-:Y:S01]  /*ad50*/  LEA R3, R0, 0x3b800000, 0x17 ;  /* 0x3b80000000037811 */ /* 0x000fe200078eb8ff */
[----:B------:R-:W-:-:S05]  /*ad60*/  IMAD.SHL.U32 R0, R2, 0x100000, RZ ;  /* 0x0010000002007824 */ /* 0x000fca00078e00ff */
[----:B------:R-:W-:Y:S02]  /*ad70*/  LOP3.LUT R0, R3, R0, R4, 0xfe, !PT ;  /* 0x0000000003007212 */ /* 0x000fe400078efe04 */
.L_x_12316:
[----:B------:R-:W-:Y:S05]  /*ad80*/  BSYNC B0 ;  /* 0x0000000000007941 */ /* 0x000fea0003800000 */
.L_x_12315:
[----:B------:R-:W0:Y:S02]  /*ad90*/  F2I.FTZ.TRUNC.NTZ R0, R0 ;  /* 0x0000000000007305 */ /* 0x000e24000021f100 */
[----:B0-----:R-:W-:Y:S01]  /*ada0*/  PRMT R27, R0, 0x7610, R27 ;  /* 0x00007610001b7816 */ /* 0x001fe2000000001b */
[----:B------:R-:W-:Y:S05]  /*adb0*/  BRA `(.L_x_12231) ;  /* 0x0000046000007947 */ /* 0x000fea0003800000 */
.L_x_12313:
        /* <DEDUP_REMOVED lines=21> */
.L_x_12322:
[----:B------:R-:W-:Y:S05]  /*af10*/  BSYNC B1 ;  /* 0x0000000000017941 */ /* 0x000fea0003800000 */
.L_x_12321:
[----:B------:R-:W-:Y:S01]  /*af20*/  LEA R3, R0, 0x37800000, 0x17 ;  /* 0x3780000000037811 */ /* 0x000fe200078eb8ff */
[----:B------:R-:W-:-:S05]  /*af30*/  IMAD.SHL.U32 R0, R2, 0x200000, RZ ;  /* 0x0020000002007824 */ /* 0x000fca00078e00ff */
[----:B------:R-:W-:Y:S02]  /*af40*/  LOP3.LUT R0, R3, R0, R4, 0xfe, !PT ;  /* 0x0000000003007212 */ /* 0x000fe400078efe04 */
.L_x_12320:
[----:B------:R-:W-:Y:S05]  /*af50*/  BSYNC B0 ;  /* 0x0000000000007941 */ /* 0x000fea0003800000 */
.L_x_12319:
[----:B------:R-:W0:Y:S02]  /*af60*/  F2I.FTZ.TRUNC.NTZ R0, R0 ;  /* 0x0000000000007305 */ /* 0x000e24000021f100 */
[----:B0-----:R-:W-:Y:S01]  /*af70*/  PRMT R27, R0, 0x7610, R27 ;  /* 0x00007610001b7816 */ /* 0x001fe2000000001b */
[----:B------:R-:W-:Y:S05]  /*af80*/  BRA `(.L_x_12231) ;  /* 0x0000029000007947 */ /* 0x000fea0003800000 */
.L_x_12312:
        /* <DEDUP_REMOVED lines=14> */
.L_x_12326:
[----:B------:R-:W-:Y:S05]  /*b070*/  BSYNC B0 ;  /* 0x0000000000007941 */ /* 0x000fea0003800000 */
.L_x_12325:
[----:B------:R-:W0:Y:S02]  /*b080*/  F2I.FTZ.TRUNC.NTZ R0, R0 ;  /* 0x0000000000007305 */ /* 0x000e24000021f100 */
[----:B0-----:R-:W-:Y:S01]  /*b090*/  PRMT R27, R0, 0x7610, R27 ;  /* 0x00007610001b7816 */ /* 0x001fe2000000001b */
[----:B------:R-:W-:Y:S05]  /*b0a0*/  BRA `(.L_x_12231) ;  /* 0x0000017000007947 */ /* 0x000fea0003800000 */
.L_x_12300:
        /* <DEDUP_REMOVED lines=20> */
.L_x_12324:
[----:B------:R0:W5:Y:S01]  /*b1f0*/  LDG.E.U16 R27, [R2.64] ;  /* 0x00000024021b7981 */ /* 0x000162000c1e1500 */
[----:B------:R-:W-:Y:S05]  /*b200*/  BRA `(.L_x_12231) ;  /* 0x0000001000007947 */ /* 0x000fea0003800000 */
.L_x_12323:
[----:B------:R0:W5:Y:S02]  /*b210*/  LDG.E.U16 R27, [R2.64] ;  /* 0x00000024021b7981 */ /* 0x000164000c1e1500 */
.L_x_12231:
[----:B------:R-:W-:Y:S05]  /*b220*/  BSYNC B6 ;  /* 0x0000000000067941 */ /* 0x000fea0003800000 */
.L_x_12230:
[----:B------:R-:W0:Y:S01]  /*b230*/  S2R R31, SR_TID.X ;  /* 0x00000000001f7919 */ /* 0x000e220000002100 */
[----:B------:R-:W4:Y:S01]  /*b240*/  LDC.U8 R17, c[0x0][0x1ac] ;  /* 0x00006b00ff117b82 */ /* 0x000f220000000000 */
[----:B------:R-:W-:Y:S01]  /*b250*/  ULDC UR4, c[0x0][0x168] ;  /* 0x00005a0000047ab9 */ /* 0x000fe20000000800 */
[----:B------:R-:W-:Y:S01]  /*b260*/  BSSY B6, `(.L_x_12327) ;  /* 0x000012a000067945 */ /* 0x000fe20003800000 */
[----:B------:R-:W-:Y:S02]  /*b270*/  UPRMT UR5, UR4, 0x9910, URZ ;  /* 0x0000991004057896 */ /* 0x000fe4000800003f */
[----:B------:R-:W-:-:S05]  /*b280*/  UPRMT UR6, UR4, 0xbb32, URZ ;  /* 0x0000bb3204067896 */ /* 0x000fca000800003f */
[----:B------:R-:W-:Y:S02]  /*b290*/  UMOV UR4, UR5 ;  /* 0x0000000500047c82 */ /* 0x000fe40008000000 */
[----:B------:R-:W-:Y:S01]  /*b2a0*/  UMOV UR5, UR6 ;  /* 0x0000000600057c82 */ /* 0x000fe20008000000 */
[C---:B0-----:R-:W-:Y:S02]  /*b2b0*/  IADD3 R3, R31.reuse, 0x100, RZ ;  /* 0x000001001f037810 */ /* 0x041fe40007ffe0ff */
[----:B------:R-:W-:Y:S02]  /*b2c0*/  IADD3 R33, R31, 0x80, RZ ;  /* 0x000000801f217810 */ /* 0x000fe40007ffe0ff */
[-C--:B------:R-:W-:Y:S02]  /*b2d0*/  ISETP.GE.AND P1, PT, R3, R18.reuse, PT ;  /* 0x000000120300720c */ /* 0x080fe40003f26270 */
[C---:B------:R-:W-:Y:S02]  /*b2e0*/  IADD3 R3, R31.reuse, 0x180, RZ ;  /* 0x000001801f037810 */ /* 0x040fe40007ffe0ff */
[----:B------:R-:W-:-:S02]  /*b2f0*/  ISETP.GE.AND P3, PT, R31, R18, PT ;  /* 0x000000121f00720c */ /* 0x000fc40003f66270 */
[-C--:B------:R-:W-:Y:S02]  /*b300*/  ISETP.GE.AND P0, PT, R33, R18.reuse, PT ;  /* 0x000000122100720c */ /* 0x080fe40003f06270 */
[----:B------:R-:W-:-:S05]  /*b310*/  ISETP.GE.AND P2, PT, R3, R18, PT ;  /* 0x000000120300720c */ /* 0x000fca0003f46270 */
[----:B----45:R-:W-:Y:S02]  /*b320*/  @!P1 LOP3.LUT R28, R28, 0xffff, RZ, 0xc0, !PT ;  /* 0x0000ffff1c1c9812 */ /* 0x030fe400078ec0ff */
[----:B------:R-:W-:Y:S02]  /*b330*/  @!P1 LOP3.LUT R29, R29, 0xffff, RZ, 0xc0, !PT ;  /* 0x0000ffff1d1d9812 */ /* 0x000fe400078ec0ff */
[----:B------:R-:W-:Y:S01]  /*b340*/  @!P3 LOP3.LUT R22, R22, 0xffff, RZ, 0xc0, !PT ;  /* 0x0000ffff1616b812 */ /* 0x000fe200078ec0ff */
[----:B------:R-:W-:Y:S01]  /*b350*/  @!P1 IMAD R28, R28, UR4, RZ ;  /* 0x000000041c1c9c24 */ /* 0x000fe2000f8e02ff */
[----:B--2---:R-:W-:Y:S01]  /*b360*/  @!P3 LOP3.LUT R23, R23, 0xffff, RZ, 0xc0, !PT ;  /* 0x0000ffff1717b812 */ /* 0x004fe200078ec0ff */
[----:B------:R-:W-:Y:S01]  /*b370*/  @!P1 IMAD R29, R29, UR5, RZ ;  /* 0x000000051d1d9c24 */ /* 0x000fe2000f8e02ff */
[----:B-1----:R-:W-:Y:S01]  /*b380*/  @!P0 LOP3.LUT R19, R19, 0xffff, RZ, 0xc0, !PT ;  /* 0x0000ffff13138812 */ /* 0x002fe200078ec0ff */
[----:B------:R-:W-:Y:S01]  /*b390*/  @!P3 IMAD R22, R22, UR4, RZ ;  /* 0x000000041616bc24 */ /* 0x000fe2000f8e02ff */
[----:B---3--:R-:W-:Y:S01]  /*b3a0*/  @!P0 LOP3.LUT R25, R25, 0xffff, RZ, 0xc0, !PT ;  /* 0x0000ffff19198812 */ /* 0x008fe200078ec0ff */
[----:B------:R-:W-:Y:S01]  /*b3b0*/  @!P3 IMAD R23, R23, UR5, RZ ;  /* 0x000000051717bc24 */ /* 0x000fe2000f8e02ff */
[----:B------:R-:W-:Y:S01]  /*b3c0*/  @!P2 LOP3.LUT R32, R32, 0xffff, RZ, 0xc0, !PT ;  /* 0x0000ffff2020a812 */ /* 0x000fe200078ec0ff */
        /* <DEDUP_REMOVED lines=8> */
[----:B------:R-:W-:Y:S01]  /*b450*/  @!P3 IMAD R9, R23, R24, R22 ;  /* 0x000000181709b224 */ /* 0x000fe200078e0216 */
[----:B------:R-:W-:Y:S01]  /*b460*/  @!P2 LOP3.LUT R27, R27, 0xffff, RZ, 0xc0, !PT ;  /* 0x0000ffff1b1ba812 */ /* 0x000fe200078ec0ff */
[----:B------:R-:W-:-:S02]  /*b470*/  @!P0 IMAD R23, R0, R26, R19 ;  /* 0x0000001a00178224 */ /* 0x000fc400078e0213 */
[----:B------:R-:W-:Y:S02]  /*b480*/  @!P1 IMAD R22, R29, R30, R28 ;  /* 0x0000001e1d169224 */ /* 0x000fe400078e021c */
[----:B------:R-:W-:Y:S01]  /*b490*/  @!P2 IMAD R19, R35, R27, R32 ;  /* 0x0000001b2313a224 */ /* 0x000fe200078e0220 */
        /* <DEDUP_REMOVED lines=17> */
[----:B------:R-:W-:Y:S01]  /*b5b0*/  IMAD.MOV.U32 R31, RZ, RZ, R33 ;  /* 0x000000ffff1f7224 */ /* 0x000fe200078e0021 */
[----:B------:R-:W-:Y:S05]  /*b5c0*/  BRA `(.L_x_12328) ;  /* 0x00000f3000007947 */ /* 0x000fea0003800000 */
.L_x_12332:
[----:B------:R0:W-:Y:S01]  /*b5d0*/  STG.E.U8 [R2.64], R9 ;  /* 0x0000000902007986 */ /* 0x0001e2000c101124 */
[----:B------:R-:W-:Y:S01]  /*b5e0*/  IMAD.MOV.U32 R31, RZ, RZ, R33 ;  /* 0x000000ffff1f7224 */ /* 0x000fe200078e0021 */
[----:B------:R-:W-:Y:S05]  /*b5f0*/  BRA `(.L_x_12328) ;  /* 0x00000f0000007947 */ /* 0x000fea0003800000 */
.L_x_12331:
[----:B------:R-:W-:-:S13]  /*b600*/  ISETP.NE.AND P0, PT, R0, 0x2, PT ;  /* 0x000000020000780c */ /* 0x000fda0003f05270 */
[----:B------:R-:W-:Y:S05]  /*b610*/  @!P0 BRA `(.L_x_12334) ;  /* 0x000000d000008947 */ /* 0x000fea0003800000 */
[----:B------:R-:W-:-:S13]  /*b620*/  ISETP.NE.AND P0, PT, R0, 0x3, PT ;  /* 0x000000030000780c */ /* 0x000fda0003f05270 */
[----:B------:R-:W-:Y:S05]  /*b630*/  @!P0 BRA `(.L_x_12335) ;  /* 0x0000007000008947 */ /* 0x000fea0003800000 */
[----:B------:R-:W-:-:S13]  /*b640*/  ISETP.NE.AND P0, PT, R0, 0x4, PT ;  /* 0x000000040000780c */ /* 0x000fda0003f05270 */
[----:B------:R-:W-:Y:S05]  /*b650*/  @P0 BRA `(.L_x_12333) ;  /* 0x00000cd000000947 */ /* 0x000fea0003800000 */
[----:B------:R-:W-:Y:S01]  /*b660*/  PRMT R4, R9, 0x9910, RZ ;  /* 0x0000991009047816 */ /* 0x000fe200000000ff */
[----:B------:R-:W-:-:S03]  /*b670*/  IMAD.MOV.U32 R31, RZ, RZ, R33 ;  /* 0x000000ffff1f7224 */ /* 0x000fc600078e0021 */
[----:B------:R-:W-:-:S05]  /*b680*/  SHF.R.S32.HI R5, RZ, 0x1f, R4 ;  /* 0x0000001fff057819 */ /* 0x000fca0000011404 */
[----:B------:R0:W-:Y:S01]  /*b690*/  STG.E.64 [R2.64], R4 ;  /* 0x0000000402007986 */ /* 0x0001e2000c101b24 */
[----:B------:R-:W-:Y:S05]  /*b6a0*/  BRA `(.L_x_12328) ;  /* 0x00000e5000007947 */ /* 0x000fea0003800000 */
.L_x_12335:
[----:B------:R-:W-:Y:S01]  /*b6b0*/  PRMT R5, R9, 0x9910, RZ ;  /* 0x0000991009057816 */ /* 0x000fe200000000ff */
[----:B------:R-:W-:-:S04]  /*b6c0*/  IMAD.MOV.U32 R31, RZ, RZ, R33 ;  /* 0x000000ffff1f7224 */ /* 0x000fc800078e0021 */
[----:B------:R0:W-:Y:S01]  /*b6d0*/  STG.E [R2.64], R5 ;  /* 0x0000000502007986 */ /* 0x0001e2000c101924 */
[----:B------:R-:W-:Y:S05]  /*b6e0*/  BRA `(.L_x_12328) ;  /* 0x00000e1000007947 */ /* 0x000fea0003800000 */
.L_x_12334:
[----:B------:R0:W-:Y:S01]  /*b6f0*/  STG.E.U16 [R2.64], R9 ;  /* 0x0000000902007986 */ /* 0x0001e2000c101524 */
[----:B------:R-:W-:Y:S01]  /*b700*/  IMAD.MOV.U32 R31, RZ, RZ, R33 ;  /* 0x000000ffff1f7224 */ /* 0x000fe200078e0021 */
[----:B------:R-:W-:Y:S05]  /*b710*/  BRA `(.L_x_12328) ;  /* 0x00000de000007947 */ /* 0x000fea0003800000 */
.L_x_12330:
[----:B------:R-:W-:-:S13]  /*b720*/  ISETP.GT.AND P0, PT, R0, 0x6, PT ;  /* 0x000000060000780c */ /* 0x000fda0003f04270 */
[----:B------:R-:W-:Y:S05]  /*b730*/  @P0 BRA `(.L_x_12336) ;  /* 0x000000d000000947 */ /* 0x000fea0003800000 */
[----:B------:R-:W-:-:S13]  /*b740*/  ISETP.NE.AND P0, PT, R0, 0x5, PT ;  /* 0x000000050000780c */ /* 0x000fda0003f05270 */
[----:B------:R-:W-:Y:S05]  /*b750*/  @!P0 BRA `(.L_x_12337) ;  /* 0x0000006000008947 */ /* 0x000fea0003800000 */
[----:B------:R-:W-:-:S13]  /*b760*/  ISETP.NE.AND P0, PT, R0, 0x6, PT ;  /* 0x000000060000780c */ /* 0x000fda0003f05270 */
[----:B------:R-:W-:Y:S05]  /*b770*/  @P0 BRA `(.L_x_12333) ;  /* 0x00000bb000000947 */ /* 0x000fea0003800000 */
[----:B------:R-:W0:Y:S01]  /*b780*/  I2F.S16 R5, R9 ;  /* 0x0000000900057306 */ /* 0x000e220000101400 */
[----:B------:R-:W-:Y:S01]  /*b790*/  IMAD.MOV.U32 R31, RZ, RZ, R33 ;  /* 0x000000ffff1f7224 */ /* 0x000fe200078e0021 */
[----:B0-----:R0:W-:Y:S01]  /*b7a0*/  STG.E [R2.64], R5 ;  /* 0x0000000502007986 */ /* 0x0011e2000c101924 */
[----:B------:R-:W-:Y:S05]  /*b7b0*/  BRA `(.L_x_12328) ;  /* 0x00000d4000007947 */ /* 0x000fea0003800000 */
.L_x_12337:
[----:B------:R-:W0:Y:S01]  /*b7c0*/  I2F.S16 R0, R9 ;  /* 0x0000000900007306 */ /* 0x000e220000101400 */
[----:B------:R-:W-:Y:S01]  /*b7d0*/  IMAD.MOV.U32 R31, RZ, RZ, R33 ;  /* 0x000000ffff1f7224 */ /* 0x000fe200078e0021 */
[----:B0-----:R-:W-:-:S05]  /*b7e0*/  F2FP.PACK_AB R0, RZ, R0 ;  /* 0x00000000ff00723e */ /* 0x001fca00000000ff */
[----:B------:R0:W-:Y:S01]  /*b7f0*/  STG.E.U16 [R2.64], R0 ;  /* 0x0000000002007986 */ /* 0x0001e2000c101524 */
[----:B------:R-:W-:Y:S05]  /*b800*/  BRA `(.L_x_12328) ;  /* 0x00000cf000007947 */ /* 0x000fea0003800000 */
.L_x_12336:
[----:B------:R-:W-:-:S13]  /*b810*/  ISETP.NE.AND P0, PT, R0, 0x7, PT ;  /* 0x000000070000780c */ /* 0x000fda0003f05270 */
[----:B------:R-:W-:Y:S05]  /*b820*/  @!P0 BRA `(.L_x_12338) ;  /* 0x000000f000008947 */ /* 0x000fea0003800000 */
[----:B------:R-:W-:-:S13]  /*b830*/  ISETP.NE.AND P0, PT, R0, 0x8, PT ;  /* 0x000000080000780c */ /* 0x000fda0003f05270 */
[----:B------:R-:W-:Y:S05]  /*b840*/  @!P0 BRA `(.L_x_12339) ;  /* 0x0000007000008947 */ /* 0x000fea0003800000 */
[----:B------:R-:W-:-:S13]  /*b850*/  ISETP.NE.AND P0, PT, R0, 0x9, PT ;  /* 0x000000090000780c */ /* 0x000fda0003f05270 */
[----:B------:R-:W-:Y:S05]  /*b860*/  @P0 BRA `(.L_x_12333) ;  /* 0x00000ac000000947 */ /* 0x000fea0003800000 */
[----:B------:R-:W0:Y:S01]  /*b870*/  I2F.S16 R4, R9 ;  /* 0x0000000900047306 */ /* 0x000e220000101400 */
[----:B------:R-:W-:Y:S02]  /*b880*/  IMAD.MOV.U32 R5, RZ, RZ, RZ ;  /* 0x000000ffff057224 */ /* 0x000fe400078e00ff */
[----:B------:R-:W-:-:S03]  /*b890*/  IMAD.MOV.U32 R31, RZ, RZ, R33 ;  /* 0x000000ffff1f7224 */ /* 0x000fc600078e0021 */
[----:B0-----:R0:W-:Y:S01]  /*b8a0*/  STG.E.64 [R2.64], R4 ;  /* 0x0000000402007986 */ /* 0x0011e2000c101b24 */
[----:B------:R-:W-:Y:S05]  /*b8b0*/  BRA `(.L_x_12328) ;  /* 0x00000c4000007947 */ /* 0x000fea0003800000 */
.L_x_12339:
[----:B------:R-:W0:Y:S01]  /*b8c0*/  I2F.S16 R9, R9 ;  /* 0x0000000900097306 */ /* 0x000e220000101400 */
[----:B------:R-:W-:Y:S01]  /*b8d0*/  IMAD.MOV.U32 R31, RZ, RZ, R33 ;  /* 0x000000ffff1f7224 */ /* 0x000fe200078e0021 */
[----:B0-----:R-:W-:-:S04]  /*b8e0*/  F2FP.PACK_AB R5, RZ, R9 ;  /* 0x00000009ff05723e */ /* 0x001fc800000000ff */
[----:B------:R-:W-:-:S05]  /*b8f0*/  PRMT R5, R5, 0x5410, RZ ;  /* 0x0000541005057816 */ /* 0x000fca00000000ff */
[----:B------:R0:W-:Y:S01]  /*b900*/  STG.E [R2.64], R5 ;  /* 0x0000000502007986 */ /* 0x0001e2000c101924 */
[----:B------:R-:W-:Y:S05]  /*b910*/  BRA `(.L_x_12328) ;  /* 0x00000be000007947 */ /* 0x000fea0003800000 */
.L_x_12338:
[----:B------:R-:W0:Y:S01]  /*b920*/  I2F.F64.S16 R4, R9 ;  /* 0x0000000900047312 */ /* 0x000e220000101c00 */
[----:B------:R-:W-:Y:S01]  /*b930*/  IMAD.MOV.U32 R31, RZ, RZ, R33 ;  /* 0x000000ffff1f7224 */ /* 0x000fe200078e0021 */
[----:B0-----:R0:W-:Y:S01]  /*b940*/  STG.E.64 [R2.64], R4 ;  /* 0x0000000402007986 */ /* 0x0011e2000c101b24 */
[----:B------:R-:W-:Y:S05]  /*b950*/  BRA `(.L_x_12328) ;  /* 0x00000ba000007947 */ /* 0x000fea0003800000 */
.L_x_12329:
        /* <DEDUP_REMOVED lines=8> */
[----:B------:R-:W-:Y:S01]  /*b9e0*/  PRMT R0, R9, 0x9910, RZ ;  /* 0x0000991009007816 */ /* 0x000fe200000000ff */
[----:B------:R-:W-:-:S03]  /*b9f0*/  IMAD.MOV.U32 R31, RZ, RZ, R33 ;  /* 0x000000ffff1f7224 */ /* 0x000fc600078e0021 */
[----:B------:R-:W-:-:S04]  /*ba00*/  ISETP.NE.AND P0, PT, R0, RZ, PT ;  /* 0x000000ff0000720c */ /* 0x000fc80003f05270 */
[----:B------:R-:W-:-:S05]  /*ba10*/  SEL R5, RZ, 0x1, !P0 ;  /* 0x00000001ff057807 */ /* 0x000fca0004000000 */
[----:B------:R0:W-:Y:S01]  /*ba20*/  STG.E.U8 [R2.64], R5 ;  /* 0x0000000502007986 */ /* 0x0001e2000c101124 */
[----:B------:R-:W-:Y:S05]  /*ba30*/  BRA `(.L_x_12328) ;  /* 0x00000ac000007947 */ /* 0x000fea0003800000 */
.L_x_12342:
[----:B------:R-:W0:Y:S01]  /*ba40*/  I2F.F64.S16 R4, R9 ;  /* 0x0000000900047312 */ /* 0x000e220000101c00 */
[----:B------:R-:W-:Y:S01]  /*ba50*/  CS2R R6, SRZ ;  /* 0x0000000000067805 */ /* 0x000fe2000001ff00 */
[----:B------:R-:W-:-:S04]  /*ba60*/  IMAD.MOV.U32 R31, RZ, RZ, R33 ;  /* 0x000000ffff1f7224 */ /* 0x000fc800078e0021 */
[----:B0-----:R0:W-:Y:S01]  /*ba70*/  STG.E.128 [R2.64], R4 ;  /* 0x0000000402007986 */ /* 0x0011e2000c101d24 */
[----:B------:R-:W-:Y:S05]  /*ba80*/  BRA `(.L_x_12328) ;  /* 0x00000a7000007947 */ /* 0x000fea0003800000 */
.L_x_12341:
        /* <DEDUP_REMOVED lines=21> */
.L_x_12346:
[----:B------:R-:W-:Y:S05]  /*bbe0*/  BSYNC B0 ;  /* 0x0000000000007941 */ /* 0x000fea0003800000 */
.L_x_12345:
[----:B------:R-:W-:Y:S01]  /*bbf0*/  LOP3.LUT R5, R0, R5, RZ, 0xfc, !PT ;  /* 0x0000000500057212 */ /* 0x000fe200078efcff */
[----:B------:R-:W-:-:S04]  /*bc00*/  IMAD.MOV.U32 R31, RZ, RZ, R33 ;  /* 0x000000ffff1f7224 */ /* 0x000fc800078e0021 */
[----:B------:R0:W-:Y:S01]  /*bc10*/  STG.E.U8 [R2.64], R5 ;  /* 0x0000000502007986 */ /* 0x0001e2000c101124 */
[----:B------:R-:W-:Y:S05]  /*bc20*/  BRA `(.L_x_12328) ;  /* 0x000008d000007947 */ /* 0x000fea0003800000 */
.L_x_12344:
        /* <DEDUP_REMOVED lines=13> */
.L_x_12348:
[----:B------:R-:W-:Y:S01]  /*bd00*/  IMAD.MOV.U32 R0, RZ, RZ, 0x7f ;  /* 0x0000007fff007424 */ /* 0x000fe200078e00ff */
[----:B------:R-:W-:-:S04]  /*bd10*/  ISETP.GT.U32.AND P0, PT, R4, 0x7f800000, PT ;  /* 0x7f8000000400780c */ /* 0x000fc80003f04070 */
[----:B------:R-:W-:-:S04]  /*bd20*/  SEL R0, R0, 0x7c, P0 ;  /* 0x0000007c00007807 */ /* 0x000fc80000000000 */
.L_x_12349:
[----:B------:R-:W-:Y:S05]  /*bd30*/  BSYNC B0 ;  /* 0x0000000000007941 */ /* 0x000fea0003800000 */
.L_x_12347:
[----:B------:R-:W-:Y:S01]  /*bd40*/  LOP3.LUT R4, R9, 0x80000000, RZ, 0xc0, !PT ;  /* 0x8000000009047812 */ /* 0x000fe200078ec0ff */
[----:B------:R-:W-:-:S03]  /*bd50*/  IMAD.MOV.U32 R31, RZ, RZ, R33 ;  /* 0x000000ffff1f7224 */ /* 0x000fc600078e0021 */
[----:B------:R-:W-:-:S04]  /*bd60*/  SHF.R.U32.HI R5, RZ, 0x18, R4 ;  /* 0x00000018ff057819 */ /* 0x000fc80000011604 */
[----:B------:R-:W-:-:S05]  /*bd70*/  LOP3.LUT R5, R0, R5, RZ, 0xfc, !PT ;  /* 0x0000000500057212 */ /* 0x000fca00078efcff */
[----:B------:R0:W-:Y:S01]  /*bd80*/  STG.E.U8 [R2.64], R5 ;  /* 0x0000000502007986 */ /* 0x0001e2000c101124 */
[----:B------:R-:W-:Y:S05]  /*bd90*/  BRA `(.L_x_12328) ;  /* 0x0000076000007947 */ /* 0x000fea0003800000 */
.L_x_12343:
[----:B------:R-:W0:Y:S01]  /*bda0*/  I2F.S16 R0, R9 ;  /* 0x0000000900007306 */ /* 0x000e220000101400 */
[----:B------:R-:W-:Y:S01]  /*bdb0*/  IMAD.MOV.U32 R31, RZ, RZ, R33 ;  /* 0x000000ffff1f7224 */ /* 0x000fe200078e0021 */
[----:B0-----:R-:W-:-:S05]  /*bdc0*/  F2FP.BF16.PACK_AB R0, RZ, R0 ;  /* 0x00000000ff00723e */ /* 0x001fca00000010ff */
[----:B------:R0:W-:Y:S01]  /*bdd0*/  STG.E.U16 [R2.64], R0 ;  /* 0x0000000002007986 */ /* 0x0001e2000c101524 */
[----:B------:R-:W-:Y:S05]  /*bde0*/  BRA `(.L_x_12328) ;  /* 0x0000071000007947 */ /* 0x000fea0003800000 */
.L_x_12340:
        /* <DEDUP_REMOVED lines=9> */
[----:B------:R-:W-:Y:S01]  /*be80*/  IMAD.MOV.U32 R31, RZ, RZ, R33 ;  /* 0x000000ffff1f7224 */ /* 0x000fe200078e0021 */
[----:B------:R-:W-:Y:S05]  /*be90*/  BRA `(.L_x_12328) ;  /* 0x0000066000007947 */ /* 0x000fea0003800000 */
.L_x_12352:
        /* <DEDUP_REMOVED lines=17> */
.L_x_12355:
[----:B------:R-:W-:-:S04]  /*bfb0*/  LOP3.LUT R0, R9, 0x80000000, RZ, 0xc0, !PT ;  /* 0x8000000009007812 */ /* 0x000fc800078ec0ff */
[----:B------:R-:W-:-:S04]  /*bfc0*/  SHF.R.U32.HI R5, RZ, 0x18, R0 ;  /* 0x00000018ff057819 */ /* 0x000fc80000011600 */
[----:B------:R-:W-:-:S04]  /*bfd0*/  LOP3.LUT R4, R4, R5, RZ, 0xfc, !PT ;  /* 0x0000000504047212 */ /* 0x000fc800078efcff */
[----:B------:R-:W-:Y:S02]  /*bfe0*/  PRMT R0, R4, 0x7610, R0 ;  /* 0x0000761004007816 */ /* 0x000fe40000000000 */
.L_x_12354:
[----:B------:R-:W-:Y:S05]  /*bff0*/  BSYNC B0 ;  /* 0x0000000000007941 */ /* 0x000fea0003800000 */
.L_x_12353:
[----:B------:R0:W-:Y:S01]  /*c000*/  STG.E.U8 [R2.64], R0 ;  /* 0x0000000002007986 */ /* 0x0001e2000c101124 */
[----:B------:R-:W-:Y:S01]  /*c010*/  IMAD.MOV.U32 R31, RZ, RZ, R33 ;  /* 0x000000ffff1f7224 */ /* 0x000fe200078e0021 */
[----:B------:R-:W-:Y:S05]  /*c020*/  BRA `(.L_x_12328) ;  /* 0x000004d000007947 */ /* 0x000fea0003800000 */
.L_x_12351:
        /* <DEDUP_REMOVED lines=17> */
.L_x_12358:
[----:B------:R-:W-:-:S04]  /*c140*/  LOP3.LUT R0, R9, 0x80000000, RZ, 0xc0, !PT ;  /* 0x8000000009007812 */ /* 0x000fc800078ec0ff */
[----:B------:R-:W-:-:S04]  /*c150*/  SHF.R.U32.HI R5, RZ, 0x18, R0 ;  /* 0x00000018ff057819 */ /* 0x000fc80000011600 */
[----:B------:R-:W-:-:S04]  /*c160*/  LOP3.LUT R4, R4, R5, RZ, 0xfc, !PT ;  /* 0x0000000504047212 */ /* 0x000fc800078efcff */
[----:B------:R-:W-:Y:S02]  /*c170*/  PRMT R0, R4, 0x7610, R0 ;  /* 0x0000761004007816 */ /* 0x000fe40000000000 */
.L_x_12357:
[----:B------:R-:W-:Y:S05]  /*c180*/  BSYNC B0 ;  /* 0x0000000000007941 */ /* 0x000fea0003800000 */
.L_x_12356:
[----:B------:R0:W-:Y:S01]  /*c190*/  STG.E.U8 [R2.64], R0 ;  /* 0x0000000002007986 */ /* 0x0001e2000c101124 */
[----:B------:R-:W-:Y:S01]  /*c1a0*/  IMAD.MOV.U32 R31, RZ, RZ, R33 ;  /* 0x000000ffff1f7224 */ /* 0x000fe200078e0021 */
[----:B------:R-:W-:Y:S05]  /*c1b0*/  BRA `(.L_x_12328) ;  /* 0x0000034000007947 */ /* 0x000fea0003800000 */
.L_x_12350:
[----:B------:R-:W-:-:S13]  /*c1c0*/  ISETP.NE.AND P0, PT, R0, 0x1c, PT ;  /* 0x0000001c0000780c */ /* 0x000fda0003f05270 */
[----:B------:R-:W-:Y:S05]  /*c1d0*/  @!P0 BRA `(.L_x_12359) ;  /* 0x000002f000008947 */ /* 0x000fea0003800000 */
[----:B------:R-:W-:-:S13]  /*c1e0*/  ISETP.NE.AND P0, PT, R0, 0x1d, PT ;  /* 0x0000001d0000780c */ /* 0x000fda0003f05270 */
[----:B------:R-:W-:Y:S05]  /*c1f0*/  @!P0 BRA `(.L_x_12360) ;  /* 0x0000028000008947 */ /* 0x000fea0003800000 */
[----:B------:R-:W-:-:S13]  /*c200*/  ISETP.NE.AND P0, PT, R0, 0x2c, PT ;  /* 0x0000002c0000780c */ /* 0x000fda0003f05270 */
[----:B------:R-:W-:Y:S05]  /*c210*/  @P0 BRA `(.L_x_12333) ;  /* 0x0000011000000947 */ /* 0x000fea0003800000 */
[----:B------:R-:W0:Y:S01]  /*c220*/  I2F.S16 R6, R9 ;  /* 0x0000000900067306 */ /* 0x000e220000101400 */
[----:B------:R-:W-:Y:S01]  /*c230*/  PLOP3.LUT P0, PT, PT, PT, PT, 0x80, 0x0 ;  /* 0x000000000000781c */ /* 0x000fe20003f0f070 */
[----:B------:R-:W-:Y:S01]  /*c240*/  IMAD.MOV.U32 R31, RZ, RZ, R33 ;  /* 0x000000ffff1f7224 */ /* 0x000fe200078e0021 */
        /* <DEDUP_REMOVED lines=14> */
.L_x_12333:
        /* <DEDUP_REMOVED lines=21> */
.L_x_12360:
[----:B------:R-:W-:Y:S01]  /*c480*/  PRMT R4, R9, 0x9910, RZ ;  /* 0x0000991009047816 */ /* 0x000fe200000000ff */
[----:B------:R-:W-:-:S03]  /*c490*/  IMAD.MOV.U32 R31, RZ, RZ, R33 ;  /* 0x000000ffff1f7224 */ /* 0x000fc600078e0021 */
[----:B------:R-:W-:-:S05]  /*c4a0*/  SHF.R.S32.HI R5, RZ, 0x1f, R4 ;  /* 0x0000001fff057819 */ /* 0x000fca0000011404 */
[----:B------:R0:W-:Y:S01]  /*c4b0*/  STG.E.64 [R2.64], R4 ;  /* 0x0000000402007986 */ /* 0x0001e2000c101b24 */
[----:B------:R-:W-:Y:S05]  /*c4c0*/  BRA `(.L_x_12328) ;  /* 0x0000003000007947 */ /* 0x000fea0003800000 */
.L_x_12359:
[----:B------:R-:W-:Y:S01]  /*c4d0*/  PRMT R5, R9, 0x9910, RZ ;  /* 0x0000991009057816 */ /* 0x000fe200000000ff */
[----:B------:R-:W-:-:S04]  /*c4e0*/  IMAD.MOV.U32 R31, RZ, RZ, R33 ;  /* 0x000000ffff1f7224 */ /* 0x000fc800078e0021 */
[----:B------:R0:W-:Y:S03]  /*c4f0*/  STG.E [R2.64], R5 ;  /* 0x0000000502007986 */ /* 0x0001e6000c101924 */
.L_x_12328:
[----:B------:R-:W-:Y:S05]  /*c500*/  BSYNC B6 ;  /* 0x0000000000067941 */ /* 0x000fea0003800000 */
.L_x_12327:
        /* <DEDUP_REMOVED lines=21> */
.L_x_12366:
[----:B------:R0:W-:Y:S01]  /*c660*/  STG.E.U8 [R2.64], R23 ;  /* 0x0000001702007986 */ /* 0x0001e2000c101124 */
[----:B------:R-:W-:Y:S05]  /*c670*/  BRA `(.L_x_12368) ;  /* 0x00000dc000007947 */ /* 0x000fea0003800000 */
.L_x_12365:
        /* <DEDUP_REMOVED lines=10> */
.L_x_12370:
[----:B------:R-:W-:-:S05]  /*c720*/  PRMT R5, R23, 0x9910, RZ ;  /* 0x0000991017057816 */ /* 0x000fca00000000ff */
[----:B------:R0:W-:Y:S01]  /*c730*/  STG.E [R2.64], R5 ;  /* 0x0000000502007986 */ /* 0x0001e2000c101924 */
[----:B------:R-:W-:Y:S05]  /*c740*/  BRA `(.L_x_12368) ;  /* 0x00000cf000007947 */ /* 0x000fea0003800000 */
.L_x_12369:
[----:B------:R0:W-:Y:S01]  /*c750*/  STG.E.U16 [R2.64], R23 ;  /* 0x0000001702007986 */ /* 0x0001e2000c101524 */
[----:B------:R-:W-:Y:S05]  /*c760*/  BRA `(.L_x_12368) ;  /* 0x00000cd000007947 */ /* 0x000fea0003800000 */
.L_x_12364:
        /* <DEDUP_REMOVED lines=9> */
.L_x_12372:
[----:B------:R-:W0:Y:S02]  /*c800*/  I2F.S16 R0, R23 ;  /* 0x0000001700007306 */ /* 0x000e240000101400 */
[----:B0-----:R-:W-:-:S05]  /*c810*/  F2FP.PACK_AB R0, RZ, R0 ;  /* 0x00000000ff00723e */ /* 0x001fca00000000ff */
[----:B------:R0:W-:Y:S01]  /*c820*/  STG.E.U16 [R2.64], R0 ;  /* 0x0000000002007986 */ /* 0x0001e2000c101524 */
[----:B------:R-:W-:Y:S05]  /*c830*/  BRA `(.L_x_12368) ;  /* 0x00000c0000007947 */ /* 0x000fea0003800000 */
.L_x_12371:
        /* <DEDUP_REMOVED lines=10> */
.L_x_12374:
[----:B------:R-:W0:Y:S02]  /*c8e0*/  I2F.S16 R23, R23 ;  /* 0x0000001700177306 */ /* 0x000e240000101400 */
[----:B0-----:R-:W-:-:S04]  /*c8f0*/  F2FP.PACK_AB R5, RZ, R23 ;  /* 0x00000017ff05723e */ /* 0x001fc800000000ff */
[----:B------:R-:W-:-:S05]  /*c900*/  PRMT R5, R5, 0x5410, RZ ;  /* 0x0000541005057816 */ /* 0x000fca00000000ff */
[----:B------:R0:W-:Y:S01]  /*c910*/  STG.E [R2.64], R5 ;  /* 0x0000000502007986 */ /* 0x0001e2000c101924 */
[----:B------:R-:W-:Y:S05]  /*c920*/  BRA `(.L_x_12368) ;  /* 0x00000b1000007947 */ /* 0x000fea0003800000 */
.L_x_12373:
[----:B------:R-:W0:Y:S02]  /*c930*/  I2F.F64.S16 R4, R23 ;  /* 0x0000001700047312 */ /* 0x000e240000101c00 */
[----:B0-----:R0:W-:Y:S01]  /*c940*/  STG.E.64 [R2.64], R4 ;  /* 0x0000000402007986 */ /* 0x0011e2000c101b24 */
[----:B------:R-:W-:Y:S05]  /*c950*/  BRA `(.L_x_12368) ;  /* 0x00000ae000007947 */ /* 0x000fea0003800000 */
.L_x_12363:
        /* <DEDUP_REMOVED lines=13> */
.L_x_12377:
[----:B------:R-:W0:Y:S01]  /*ca30*/  I2F.F64.S16 R4, R23 ;  /* 0x0000001700047312 */ /* 0x000e220000101c00 */
[----:B------:R-:W-:-:S05]  /*ca40*/  CS2R R6, SRZ ;  /* 0x0000000000067805 */ /* 0x000fca000001ff00 */
[----:B0-----:R0:W-:Y:S01]  /*ca50*/  STG.E.128 [R2.64], R4 ;  /* 0x0000000402007986 */ /* 0x0011e2000c101d24 */
[----:B------:R-:W-:Y:S05]  /*ca60*/  BRA `(.L_x_12368) ;  /* 0x000009d000007947 */ /* 0x000fea0003800000 */
.L_x_12376:
        /* <DEDUP_REMOVED lines=21> */
.L_x_12381:
[----:B------:R-:W-:Y:S05]  /*cbc0*/  BSYNC B0 ;  /* 0x0000000000007941 */ /* 0x000fea0003800000 */
.L_x_12380:
[----:B------:R-:W-:-:S05]  /*cbd0*/  LOP3.LUT R5, R0, R5, RZ, 0xfc, !PT ;  /* 0x0000000500057212 */ /* 0x000fca00078efcff */
[----:B------:R0:W-:Y:S01]  /*cbe0*/  STG.E.U8 [R2.64], R5 ;  /* 0x0000000502007986 */ /* 0x0001e2000c101124 */
[----:B------:R-:W-:Y:S05]  /*cbf0*/  BRA `(.L_x_12368) ;  /* 0x0000084000007947 */ /* 0x000fea0003800000 */
.L_x_12379:
        /* <DEDUP_REMOVED lines=13> */
.L_x_12383:
[----:B------:R-:W-:Y:S01]  /*ccd0*/  IMAD.MOV.U32 R0, RZ, RZ, 0x7f ;  /* 0x0000007fff007424 */ /* 0x000fe200078e00ff */
[----:B------:R-:W-:-:S04]  /*cce0*/  ISETP.GT.U32.AND P0, PT, R4, 0x7f800000, PT ;  /* 0x7f8000000400780c */ /* 0x000fc80003f04070 */
[----:B------:R-:W-:-:S04]  /*ccf0*/  SEL R0, R0, 0x7c, P0 ;  /* 0x0000007c00007807 */ /* 0x000fc80000000000 */
.L_x_12384:
[----:B------:R-:W-:Y:S05]  /*cd00*/  BSYNC B0 ;  /* 0x0000000000007941 */ /* 0x000fea0003800000 */
.L_x_12382:
[----:B------:R-:W-:-:S04]  /*cd10*/  LOP3.LUT R4, R23, 0x80000000, RZ, 0xc0, !PT ;  /* 0x8000000017047812 */ /* 0x000fc800078ec0ff */
[----:B------:R-:W-:-:S04]  /*cd20*/  SHF.R.U32.HI R5, RZ, 0x18, R4 ;  /* 0x00000018ff057819 */ /* 0x000fc80000011604 */
[----:B------:R-:W-:-:S05]  /*cd30*/  LOP3.LUT R5, R0, R5, RZ, 0xfc, !PT ;  /* 0x0000000500057212 */ /* 0x000fca00078efcff */
[----:B------:R0:W-:Y:S01]  /*cd40*/  STG.E.U8 [R2.64], R5 ;  /* 0x0000000502007986 */ /* 0x0001e2000c101124 */
[----:B------:R-:W-:Y:S05]  /*cd50*/  BRA `(.L_x_12368) ;  /* 0x000006e000007947 */ /* 0x000fea0003800000 */
.L_x_12378:
[----:B------:R-:W0:Y:S02]  /*cd60*/  I2F.S16 R0, R23 ;  /* 0x0000001700007306 */ /* 0x000e240000101400 */
[----:B0-----:R-:W-:-:S05]  /*cd70*/  F2FP.BF16.PACK_AB R0, RZ, R0 ;  /* 0x00000000ff00723e */ /* 0x001fca00000010ff */
[----:B------:R0:W-:Y:S01]  /*cd80*/  STG.E.U16 [R2.64], R0 ;  /* 0x0000000002007986 */ /* 0x0001e2000c101524 */
[----:B------:R-:W-:Y:S05]  /*cd90*/  BRA `(.L_x_12368) ;  /* 0x000006a000007947 */ /* 0x000fea0003800000 */
.L_x_12375:
        /* <DEDUP_REMOVED lines=10> */
.L_x_12387:
        /* <DEDUP_REMOVED lines=17> */
.L_x_12390:
[----:B------:R-:W-:-:S04]  /*cf50*/  LOP3.LUT R0, R23, 0x80000000, RZ, 0xc0, !PT ;  /* 0x8000000017007812 */ /* 0x000fc800078ec0ff */
[----:B------:R-:W-:-:S04]  /*cf60*/  SHF.R.U32.HI R5, RZ, 0x18, R0 ;  /* 0x00000018ff057819 */ /* 0x000fc80000011600 */
[----:B------:R-:W-:-:S04]  /*cf70*/  LOP3.LUT R4, R4, R5, RZ, 0xfc, !PT ;  /* 0x0000000504047212 */ /* 0x000fc800078efcff */
[----:B------:R-:W-:Y:S02]  /*cf80*/  PRMT R0, R4, 0x7610, R0 ;  /* 0x0000761004007816 */ /* 0x000fe40000000000 */
.L_x_12389:
[----:B------:R-:W-:Y:S05]  /*cf90*/  BSYNC B0 ;  /* 0x0000000000007941 */ /* 0x000fea0003800000 */
.L_x_12388:
[----:B------:R0:W-:Y:S01]  /*cfa0*/  STG.E.U8 [R2.64], R0 ;  /* 0x0000000002007986 */ /* 0x0001e2000c101124 */
[----:B------:R-:W-:Y:S05]  /*cfb0*/  BRA `(.L_x_12368) ;  /* 0x0000048000007947 */ /* 0x000fea0003800000 */
.L_x_12386:
        /* <DEDUP_REMOVED lines=17> */
.L_x_12393:
[----:B------:R-:W-:-:S04]  /*d0d0*/  LOP3.LUT R0, R23, 0x80000000, RZ, 0xc0, !PT ;  /* 0x8000000017007812 */ /* 0x000fc800078ec0ff */
[----:B------:R-:W-:-:S04]  /*d0e0*/  SHF.R.U32.HI R5, RZ, 0x18, R0 ;  /* 0x00000018ff057819 */ /* 0x000fc80000011600 */
[----:B------:R-:W-:-:S04]  /*d0f0*/  LOP3.LUT R4, R4, R5, RZ, 0xfc, !PT ;  /* 0x0000000504047212 */ /* 0x000fc800078efcff */
[----:B------:R-:W-:Y:S02]  /*d100*/  PRMT R0, R4, 0x7610, R0 ;  /* 0x0000761004007816 */ /* 0x000fe40000000000 */
.L_x_12392:
[----:B------:R-:W-:Y:S05]  /*d110*/  BSYNC B0 ;  /* 0x0000000000007941 */ /* 0x000fea0003800000 */
.L_x_12391:
[----:B------:R0:W-:Y:S01]  /*d120*/  STG.E.U8 [R2.64], R0 ;  /* 0x0000000002007986 */ /* 0x0001e2000c101124 */
[----:B------:R-:W-:Y:S05]  /*d130*/  BRA `(.L_x_12368) ;  /* 0x0000030000007947 */ /* 0x000fea0003800000 */
.L_x_12385:
        /* <DEDUP_REMOVED lines=22> */
.L_x_12367:
        /* <DEDUP_REMOVED lines=20> */
.L_x_12395:
[----:B------:R-:W-:-:S04]  /*d3e0*/  PRMT R4, R23, 0x9910, RZ ;  /* 0x0000991017047816 */ /* 0x000fc800000000ff */
[----:B------:R-:W-:-:S05]  /*d3f0*/  SHF.R.S32.HI R5, RZ, 0x1f, R4 ;  /* 0x0000001fff057819 */ /* 0x000fca0000011404 */
[----:B------:R0:W-:Y:S01]  /*d400*/  STG.E.64 [R2.64], R4 ;  /* 0x0000000402007986 */ /* 0x0001e2000c101b24 */
[----:B------:R-:W-:Y:S05]  /*d410*/  BRA `(.L_x_12368) ;  /* 0x0000002000007947 */ /* 0x000fea0003800000 */
.L_x_12394:
[----:B------:R-:W-:-:S05]  /*d420*/  PRMT R5, R23, 0x9910, RZ ;  /* 0x0000991017057816 */ /* 0x000fca00000000ff */
[----:B------:R0:W-:Y:S02]  /*d430*/  STG.E [R2.64], R5 ;  /* 0x0000000502007986 */ /* 0x0001e4000c101924 */
.L_x_12368:
        /* <DEDUP_REMOVED lines=21> */
.L_x_12399:
[----:B------:R0:W-:Y:S01]  /*d590*/  STG.E.U8 [R2.64], R22 ;  /* 0x0000001602007986 */ /* 0x0001e2000c101124 */
[----:B------:R-:W-:Y:S05]  /*d5a0*/  BRA `(.L_x_12401) ;  /* 0x00000dc000007947 */ /* 0x000fea0003800000 */
.L_x_12398:
        /* <DEDUP_REMOVED lines=10> */
.L_x_12403:
[----:B------:R-:W-:-:S05]  /*d650*/  PRMT R5, R22, 0x9910, RZ ;  /* 0x0000991016057816 */ /* 0x000fca00000000ff */
[----:B------:R0:W-:Y:S01]  /*d660*/  STG.E [R2.64], R5 ;  /* 0x0000000502007986 */ /* 0x0001e2000c101924 */
[----:B------:R-:W-:Y:S05]  /*d670*/  BRA `(.L_x_12401) ;  /* 0x00000cf000007947 */ /* 0x000fea0003800000 */
.L_x_12402:
[----:B------:R0:W-:Y:S01]  /*d680*/  STG.E.U16 [R2.64], R22 ;  /* 0x0000001602007986 */ /* 0x0001e2000c101524 */
[----:B------:R-:W-:Y:S05]  /*d690*/  BRA `(.L_x_12401) ;  /* 0x00000cd000007947 */ /* 0x000fea0003800000 */
.L_x_12397:
        /* <DEDUP_REMOVED lines=9> */
.L_x_12405:
[----:B------:R-:W0:Y:S02]  /*d730*/  I2F.S16 R0, R22 ;  /* 0x0000001600007306 */ /* 0x000e240000101400 */
[----:B0-----:R-:W-:-:S05]  /*d740*/  F2FP.PACK_AB R0, RZ, R0 ;  /* 0x00000000ff00723e */ /* 0x001fca00000000ff */
[----:B------:R0:W-:Y:S01]  /*d750*/  STG.E.U16 [R2.64], R0 ;  /* 0x0000000002007986 */ /* 0x0001e2000c101524 */
[----:B------:R-:W-:Y:S05]  /*d760*/  BRA `(.L_x_12401) ;  /* 0x00000c0000007947 */ /* 0x000fea0003800000 */
.L_x_12404:
        /* <DEDUP_REMOVED lines=10> */
.L_x_12407:
[----:B------:R-:W0:Y:S02]  /*d810*/  I2F.S16 R22, R22 ;  /* 0x0000001600167306 */ /* 0x000e240000101400 */
[----:B0-----:R-:W-:-:S04]  /*d820*/  F2FP.PACK_AB R5, RZ, R22 ;  /* 0x00000016ff05723e */ /* 0x001fc800000000ff */
[----:B------:R-:W-:-:S05]  /*d830*/  PRMT R5, R5, 0x5410, RZ ;  /* 0x0000541005057816 */ /* 0x000fca00000000ff */
[----:B------:R0:W-:Y:S01]  /*d840*/  STG.E [R2.64], R5 ;  /* 0x0000000502007986 */ /* 0x0001e2000c101924 */
[----:B------:R-:W-:Y:S05]  /*d850*/  BRA `(.L_x_12401) ;  /* 0x00000b1000007947 */ /* 0x000fea0003800000 */
.L_x_12406:
[----:B------:R-:W0:Y:S02]  /*d860*/  I2F.F64.S16 R22, R22 ;  /* 0x0000001600167312 */ /* 0x000e240000101c00 */
[----:B0-----:R0:W-:Y:S01]  /*d870*/  STG.E.64 [R2.64], R22 ;  /* 0x0000001602007986 */ /* 0x0011e2000c101b24 */
[----:B------:R-:W-:Y:S05]  /*d880*/  BRA `(.L_x_12401) ;  /* 0x00000ae000007947 */ /* 0x000fea0003800000 */
.L_x_12396:
        /* <DEDUP_REMOVED lines=13> */
.L_x_12410:
[----:B------:R-:W0:Y:S01]  /*d960*/  I2F.F64.S16 R4, R22 ;  /* 0x0000001600047312 */ /* 0x000e220000101c00 */
[----:B------:R-:W-:-:S05]  /*d970*/  CS2R R6, SRZ ;  /* 0x0000000000067805 */ /* 0x000fca000001ff00 */
[----:B0-----:R0:W-:Y:S01]  /*d980*/  STG.E.128 [R2.64], R4 ;  /* 0x0000000402007986 */ /* 0x0011e2000c101d24 */
[----:B------:R-:W-:Y:S05]  /*d990*/  BRA `(.L_x_12401) ;  /* 0x000009d000007947 */ /* 0x000fea0003800000 */
.L_x_12409:
        /* <DEDUP_REMOVED lines=21> */
.L_x_12414:
[----:B------:R-:W-:Y:S05]  /*daf0*/  BSYNC B0 ;  /* 0x0000000000007941 */ /* 0x000fea0003800000 */
.L_x_12413:
[----:B------:R-:W-:-:S05]  /*db00*/  LOP3.LUT R5, R0, R5, RZ, 0xfc, !PT ;  /* 0x0000000500057212 */ /* 0x000fca00078efcff */
[----:B------:R0:W-:Y:S01]  /*db10*/  STG.E.U8 [R2.64], R5 ;  /* 0x0000000502007986 */ /* 0x0001e2000c101124 */
[----:B------:R-:W-:Y:S05]  /*db20*/  BRA `(.L_x_12401) ;  /* 0x0000084000007947 */ /* 0x000fea0003800000 */
.L_x_12412:
        /* <DEDUP_REMOVED lines=13> */
.L_x_12416:
[----:B------:R-:W-:Y:S01]  /*dc00*/  IMAD.MOV.U32 R0, RZ, RZ, 0x7f ;  /* 0x0000007fff007424 */ /* 0x000fe200078e00ff */
[----:B------:R-:W-:-:S04]  /*dc10*/  ISETP.GT.U32.AND P0, PT, R4, 0x7f800000, PT ;  /* 0x7f8000000400780c */ /* 0x000fc80003f04070 */
[----:B------:R-:W-:-:S04]  /*dc20*/  SEL R0, R0, 0x7c, P0 ;  /* 0x0000007c00007807 */ /* 0x000fc80000000000 */
.L_x_12417:
[----:B------:R-:W-:Y:S05]  /*dc30*/  BSYNC B0 ;  /* 0x0000000000007941 */ /* 0x000fea0003800000 */
.L_x_12415:
[----:B------:R-:W-:-:S04]  /*dc40*/  LOP3.LUT R4, R5, 0x80000000, RZ, 0xc0, !PT ;  /* 0x8000000005047812 */ /* 0x000fc800078ec0ff */
[----:B------:R-:W-:-:S04]  /*dc50*/  SHF.R.U32.HI R5, RZ, 0x18, R4 ;  /* 0x00000018ff057819 */ /* 0x000fc80000011604 */
[----:B------:R-:W-:-:S05]  /*dc60*/  LOP3.LUT R5, R0, R5, RZ, 0xfc, !PT ;  /* 0x0000000500057212 */ /* 0x000fca00078efcff */
[----:B------:R0:W-:Y:S01]  /*dc70*/  STG.E.U8 [R2.64], R5 ;  /* 0x0000000502007986 */ /* 0x0001e2000c101124 */
[----:B------:R-:W-:Y:S05]  /*dc80*/  BRA `(.L_x_12401) ;  /* 0x000006e000007947 */ /* 0x000fea0003800000 */
.L_x_12411:
[----:B------:R-:W0:Y:S02]  /*dc90*/  I2F.S16 R0, R22 ;  /* 0x0000001600007306 */ /* 0x000e240000101400 */
[----:B0-----:R-:W-:-:S05]  /*dca0*/  F2FP.BF16.PACK_AB R0, RZ, R0 ;  /* 0x00000000ff00723e */ /* 0x001fca00000010ff */
[----:B------:R0:W-:Y:S01]  /*dcb0*/  STG.E.U16 [R2.64], R0 ;  /* 0x0000000002007986 */ /* 0x0001e2000c101524 */
[----:B------:R-:W-:Y:S05]  /*dcc0*/  BRA `(.L_x_12401) ;  /* 0x000006a000007947 */ /* 0x000fea0003800000 */
.L_x_12408:
        /* <DEDUP_REMOVED lines=10> */
.L_x_12420:
        /* <DEDUP_REMOVED lines=17> */
.L_x_12423:
[----:B------:R-:W-:-:S04]  /*de80*/  LOP3.LUT R0, R7, 0x80000000, RZ, 0xc0, !PT ;  /* 0x8000000007007812 */ /* 0x000fc800078ec0ff */
[----:B------:R-:W-:-:S04]  /*de90*/  SHF.R.U32.HI R5, RZ, 0x18, R0 ;  /* 0x00000018ff057819 */ /* 0x000fc80000011600 */
[----:B------:R-:W-:-:S04]  /*dea0*/  LOP3.LUT R4, R4, R5, RZ, 0xfc, !PT ;  /* 0x0000000504047212 */ /* 0x000fc800078efcff */
[----:B------:R-:W-:Y:S02]  /*deb0*/  PRMT R0, R4, 0x7610, R0 ;  /* 0x0000761004007816 */ /* 0x000fe40000000000 */
.L_x_12422:
[----:B------:R-:W-:Y:S05]  /*dec0*/  BSYNC B0 ;  /* 0x0000000000007941 */ /* 0x000fea0003800000 */
.L_x_12421:
[----:B------:R0:W-:Y:S01]  /*ded0*/  STG.E.U8 [R2.64], R0 ;  /* 0x0000000002007986 */ /* 0x0001e2000c101124 */
[----:B------:R-:W-:Y:S05]  /*dee0*/  BRA `(.L_x_12401) ;  /* 0x0000048000007947 */ /* 0x000fea0003800000 */
.L_x_12419:
        /* <DEDUP_REMOVED lines=17> */
.L_x_12426:
[----:B------:R-:W-:-:S04]  /*e000*/  LOP3.LUT R0, R7, 0x80000000, RZ, 0xc0, !PT ;  /* 0x8000000007007812 */ /* 0x000fc800078ec0ff */
[----:B------:R-:W-:-:S04]  /*e010*/  SHF.R.U32.HI R5, RZ, 0x18, R0 ;  /* 0x00000018ff057819 */ /* 0x000fc80000011600 */
[----:B------:R-:W-:-:S04]  /*e020*/  LOP3.LUT R4, R4, R5, RZ, 0xfc, !PT ;  /* 0x0000000504047212 */ /* 0x000fc800078efcff */
[----:B------:R-:W-:Y:S02]  /*e030*/  PRMT R0, R4, 0x7610, R0 ;  /* 0x0000761004007816 */ /* 0x000fe40000000000 */
.L_x_12425:
[----:B------:R-:W-:Y:S05]  /*e040*/  BSYNC B0 ;  /* 0x0000000000007941 */ /* 0x000fea0003800000 */
.L_x_12424:
[----:B------:R0:W-:Y:S01]  /*e050*/  STG.E.U8 [R2.64], R0 ;  /* 0x0000000002007986 */ /* 0x0001e2000c101124 */
[----:B------:R-:W-:Y:S05]  /*e060*/  BRA `(.L_x_12401) ;  /* 0x0000030000007947 */ /* 0x000fea0003800000 */
.L_x_12418:
        /* <DEDUP_REMOVED lines=22> */
.L_x_12400:
        /* <DEDUP_REMOVED lines=20> */
.L_x_12428:
[----:B------:R-:W-:-:S04]  /*e310*/  PRMT R4, R22, 0x9910, RZ ;  /* 0x0000991016047816 */ /* 0x000fc800000000ff */
[----:B------:R-:W-:-:S05]  /*e320*/  SHF.R.S32.HI R5, RZ, 0x1f, R4 ;  /* 0x0000001fff057819 */ /* 0x000fca0000011404 */
[----:B------:R0:W-:Y:S01]  /*e330*/  STG.E.64 [R2.64], R4 ;  /* 0x0000000402007986 */ /* 0x0001e2000c101b24 */
[----:B------:R-:W-:Y:S05]  /*e340*/  BRA `(.L_x_12401) ;  /* 0x0000002000007947 */ /* 0x000fea0003800000 */
.L_x_12427:
[----:B------:R-:W-:-:S05]  /*e350*/  PRMT R5, R22, 0x9910, RZ ;  /* 0x0000991016057816 */ /* 0x000fca00000000ff */
[----:B------:R0:W-:Y:S02]  /*e360*/  STG.E [R2.64], R5 ;  /* 0x0000000502007986 */ /* 0x0001e4000c101924 */
.L_x_12401:
[----:B------:R-:W-:Y:S02]  /*e370*/  IADD3 R31, R31, 0x80, RZ ;  /* 0x000000801f1f7810 */ /* 0x000fe40007ffe0ff */
.L_x_12362:
[----:B------:R-:W-:Y:S05]  /*e380*/  BSYNC B6 ;  /* 0x0000000000067941 */ /* 0x000fea0003800000 */
.L_x_12361:
        /* <DEDUP_REMOVED lines=19> */
.L_x_12432:
[----:B------:R-:W-:Y:S01]  /*e4c0*/  STG.E.U8 [R2.64], R19 ;  /* 0x0000001302007986 */ /* 0x000fe2000c101124 */
[----:B------:R-:W-:Y:S05]  /*e4d0*/  EXIT ;  /* 0x000000000000794d */ /* 0x000fea0003800000 */
.L_x_12431:
        /* <DEDUP_REMOVED lines=10> */
.L_x_12435:
[----:B------:R-:W-:-:S05]  /*e580*/  PRMT R5, R19, 0x9910, RZ ;  /* 0x0000991013057816 */ /* 0x000fca00000000ff */
[----:B------:R-:W-:Y:S01]  /*e590*/  STG.E [R2.64], R5 ;  /* 0x0000000502007986 */ /* 0x000fe2000c101924 */
[----:B------:R-:W-:Y:S05]  /*e5a0*/  EXIT ;  /* 0x000000000000794d */ /* 0x000fea0003800000 */
.L_x_12434:
[----:B------:R-:W-:Y:S01]  /*e5b0*/  STG.E.U16 [R2.64], R19 ;  /* 0x0000001302007986 */ /* 0x000fe2000c101524 */
[----:B------:R-:W-:Y:S05]  /*e5c0*/  EXIT ;  /* 0x000000000000794d */ /* 0x000fea0003800000 */
.L_x_12430:
        /* <DEDUP_REMOVED lines=9> */
.L_x_12437:
[----:B------:R-:W0:Y:S02]  /*e660*/  I2F.S16 R0, R19 ;  /* 0x0000001300007306 */ /* 0x000e240000101400 */
[----:B0-----:R-:W-:-:S05]  /*e670*/  F2FP.PACK_AB R0, RZ, R0 ;  /* 0x00000000ff00723e */ /* 0x001fca00000000ff */
[----:B------:R-:W-:Y:S01]  /*e680*/  STG.E.U16 [R2.64], R0 ;  /* 0x0000000002007986 */ /* 0x000fe2000c101524 */
[----:B------:R-:W-:Y:S05]  /*e690*/  EXIT ;  /* 0x000000000000794d */ /* 0x000fea0003800000 */
.L_x_12436:
        /* <DEDUP_REMOVED lines=10> */
.L_x_12439:
[----:B------:R-:W0:Y:S02]  /*e740*/  I2F.S16 R19, R19 ;  /* 0x0000001300137306 */ /* 0x000e240000101400 */
[----:B0-----:R-:W-:-:S04]  /*e750*/  F2FP.PACK_AB R5, RZ, R19 ;  /* 0x00000013ff05723e */ /* 0x001fc800000000ff */
[----:B------:R-:W-:-:S05]  /*e760*/  PRMT R5, R5, 0x5410, RZ ;  /* 0x0000541005057816 */ /* 0x000fca00000000ff */
[----:B------:R-:W-:Y:S01]  /*e770*/  STG.E [R2.64], R5 ;  /* 0x0000000502007986 */ /* 0x000fe2000c101924 */
[----:B------:R-:W-:Y:S05]  /*e780*/  EXIT ;  /* 0x000000000000794d */ /* 0x000fea0003800000 */
.L_x_12438:
[----:B------:R-:W0:Y:S02]  /*e790*/  I2F.F64.S16 R4, R19 ;  /* 0x0000001300047312 */ /* 0x000e240000101c00 */
[----:B0-----:R-:W-:Y:S01]  /*e7a0*/  STG.E.64 [R2.64], R4 ;  /* 0x0000000402007986 */ /* 0x001fe2000c101b24 */
[----:B------:R-:W-:Y:S05]  /*e7b0*/  EXIT ;  /* 0x000000000000794d */ /* 0x000fea0003800000 */
.L_x_12429:
        /* <DEDUP_REMOVED lines=13> */
.L_x_12442:
[----:B------:R-:W0:Y:S01]  /*e890*/  I2F.F64.S16 R4, R19 ;  /* 0x0000001300047312 */ /* 0x000e220000101c00 */
[----:B------:R-:W-:-:S05]  /*e8a0*/  CS2R R6, SRZ ;  /* 0x0000000000067805 */ /* 0x000fca000001ff00 */
[----:B0-----:R-:W-:Y:S01]  /*e8b0*/  STG.E.128 [R2.64], R4 ;  /* 0x0000000402007986 */ /* 0x001fe2000c101d24 */
[----:B------:R-:W-:Y:S05]  /*e8c0*/  EXIT ;  /* 0x000000000000794d */ /* 0x000fea0003800000 */
.L_x_12441:
        /* <DEDUP_REMOVED lines=21> */
.L_x_12446:
[----:B------:R-:W-:Y:S05]  /*ea20*/  BSYNC B0 ;  /* 0x0000000000007941 */ /* 0x000fea0003800000 */
.L_x_12445:
[----:B------:R-:W-:-:S05]  /*ea30*/  LOP3.LUT R5, R0, R5, RZ, 0xfc, !PT ;  /* 0x0000000500057212 */ /* 0x000fca00078efcff */
[----:B------:R-:W-:Y:S01]  /*ea40*/  STG.E.U8 [R2.64], R5 ;  /* 0x0000000502007986 */ /* 0x000fe2000c101124 */
[----:B------:R-:W-:Y:S05]  /*ea50*/  EXIT ;  /* 0x000000000000794d */ /* 0x000fea0003800000 */
.L_x_12444:
        /* <DEDUP_REMOVED lines=13> */
.L_x_12448:
[----:B------:R-:W-:Y:S01]  /*eb30*/  IMAD.MOV.U32 R0, RZ, RZ, 0x7f ;  /* 0x0000007fff007424 */ /* 0x000fe200078e00ff */
[----:B------:R-:W-:-:S04]  /*eb40*/  ISETP.GT.U32.AND P0, PT, R4, 0x7f800000, PT ;  /* 0x7f8000000400780c */ /* 0x000fc80003f04070 */
[----:B------:R-:W-:-:S04]  /*eb50*/  SEL R0, R0, 0x7c, P0 ;  /* 0x0000007c00007807 */ /* 0x000fc80000000000 */
.L_x_12449:
[----:B------:R-:W-:Y:S05]  /*eb60*/  BSYNC B0 ;  /* 0x0000000000007941 */ /* 0x000fea0003800000 */
.L_x_12447:
[----:B------:R-:W-:-:S04]  /*eb70*/  LOP3.LUT R4, R19, 0x80000000, RZ, 0xc0, !PT ;  /* 0x8000000013047812 */ /* 0x000fc800078ec0ff */
[----:B------:R-:W-:-:S04]  /*eb80*/  SHF.R.U32.HI R5, RZ, 0x18, R4 ;  /* 0x00000018ff057819 */ /* 0x000fc80000011604 */
[----:B------:R-:W-:-:S05]  /*eb90*/  LOP3.LUT R5, R0, R5, RZ, 0xfc, !PT ;  /* 0x0000000500057212 */ /* 0x000fca00078efcff */
[----:B------:R-:W-:Y:S01]  /*eba0*/  STG.E.U8 [R2.64], R5 ;  /* 0x0000000502007986 */ /* 0x000fe2000c101124 */
[----:B------:R-:W-:Y:S05]  /*ebb0*/  EXIT ;  /* 0x000000000000794d */ /* 0x000fea0003800000 */
.L_x_12443:
[----:B------:R-:W0:Y:S02]  /*ebc0*/  I2F.S16 R0, R19 ;  /* 0x0000001300007306 */ /* 0x000e240000101400 */
[----:B0-----:R-:W-:-:S05]  /*ebd0*/  F2FP.BF16.PACK_AB R0, RZ, R0 ;  /* 0x00000000ff00723e */ /* 0x001fca00000010ff */
[----:B------:R-:W-:Y:S01]  /*ebe0*/  STG.E.U16 [R2.64], R0 ;  /* 0x0000000002007986 */ /* 0x000fe2000c101524 */
[----:B------:R-:W-:Y:S05]  /*ebf0*/  EXIT ;  /* 0x000000000000794d */ /* 0x000fea0003800000 */
.L_x_12440:
        /* <DEDUP_REMOVED lines=10> */
.L_x_12452:
        /* <DEDUP_REMOVED lines=17> */
.L_x_12455:
[----:B------:R-:W-:-:S04]  /*edb0*/  LOP3.LUT R0, R19, 0x80000000, RZ, 0xc0, !PT ;  /* 0x8000000013007812 */ /* 0x000fc800078ec0ff */
[----:B------:R-:W-:-:S04]  /*edc0*/  SHF.R.U32.HI R5, RZ, 0x18, R0 ;  /* 0x00000018ff057819 */ /* 0x000fc80000011600 */
[----:B------:R-:W-:-:S04]  /*edd0*/  LOP3.LUT R4, R4, R5, RZ, 0xfc, !PT ;  /* 0x0000000504047212 */ /* 0x000fc800078efcff */
[----:B------:R-:W-:Y:S02]  /*ede0*/  PRMT R0, R4, 0x7610, R0 ;  /* 0x0000761004007816 */ /* 0x000fe40000000000 */
.L_x_12454:
[----:B------:R-:W-:Y:S05]  /*edf0*/  BSYNC B0 ;  /* 0x0000000000007941 */ /* 0x000fea0003800000 */
.L_x_12453:
[----:B------:R-:W-:Y:S01]  /*ee00*/  STG.E.U8 [R2.64], R0 ;  /* 0x0000000002007986 */ /* 0x000fe2000c101124 */
[----:B------:R-:W-:Y:S05]  /*ee10*/  EXIT ;  /* 0x000000000000794d */ /* 0x000fea0003800000 */
.L_x_12451:
        /* <DEDUP_REMOVED lines=17> */
.L_x_12458:
[----:B------:R-:W-:-:S04]  /*ef30*/  LOP3.LUT R0, R19, 0x80000000, RZ, 0xc0, !PT ;  /* 0x8000000013007812 */ /* 0x000fc800078ec0ff */
[----:B------:R-:W-:-:S04]  /*ef40*/  SHF.R.U32.HI R5, RZ, 0x18, R0 ;  /* 0x00000018ff057819 */ /* 0x000fc80000011600 */
[----:B------:R-:W-:-:S04]  /*ef50*/  LOP3.LUT R4, R4, R5, RZ, 0xfc, !PT ;  /* 0x0000000504047212 */ /* 0x000fc800078efcff */
[----:B------:R-:W-:Y:S02]  /*ef60*/  PRMT R0, R4, 0x7610, R0 ;  /* 0x0000761004007816 */ /* 0x000fe40000000000 */
.L_x_12457:
[----:B------:R-:W-:Y:S05]  /*ef70*/  BSYNC B0 ;  /* 0x0000000000007941 */ /* 0x000fea0003800000 */
.L_x_12456:
[----:B------:R-:W-:Y:S01]  /*ef80*/  STG.E.U8 [R2.64], R0 ;  /* 0x0000000002007986 */ /* 0x000fe2000c101124 */
[----:B------:R-:W-:Y:S05]  /*ef90*/  EXIT ;  /* 0x000000000000794d */ /* 0x000fea0003800000 */
.L_x_12450:
        /* <DEDUP_REMOVED lines=22> */
.L_x_12433:
        /* <DEDUP_REMOVED lines=20> */
.L_x_12460:
[----:B------:R-:W-:-:S04]  /*f240*/  PRMT R4, R19, 0x9910, RZ ;  /* 0x0000991013047816 */ /* 0x000fc800000000ff */
[----:B------:R-:W-:-:S05]  /*f250*/  SHF.R.S32.HI R5, RZ, 0x1f, R4 ;  /* 0x0000001fff057819 */ /* 0x000fca0000011404 */
[----:B------:R-:W-:Y:S01]  /*f260*/  STG.E.64 [R2.64], R4 ;  /* 0x0000000402007986 */ /* 0x000fe2000c101b24 */
[----:B------:R-:W-:Y:S05]  /*f270*/  EXIT ;  /* 0x000000000000794d */ /* 0x000fea0003800000 */
.L_x_12459:
[----:B------:R-:W-:-:S05]  /*f280*/  PRMT R5, R19, 0x9910, RZ ;  /* 0x0000991013057816 */ /* 0x000fca00000000ff */
[----:B------:R-:W-:Y:S01]  /*f290*/  STG.E [R2.64], R5 ;  /* 0x0000000502007986 */ /* 0x000fe2000c101924 */
[----:B------:R-:W-:Y:S05]  /*f2a0*/  EXIT ;  /* 0x000000000000794d */ /* 0x000fea0003800000 */
.L_x_12461:
        /* <DEDUP_REMOVED lines=13> */
.L_x_22994:


//--------------------- .text._ZN2at6native18elementwise_kernelILi128ELi4EZNS0_22gpu_kernel_impl_nocastIZZZNS0_54_GLOBAL__N__d8c5977b_16_LinearAlgebra_cu_9e10b42f_321716addr_kernel_cudaERNS_14TensorIteratorERKN3c106ScalarES9_ENKUlvE_clEvENKUlvE3_clEvEUlsssE0_EEvRNS_18TensorIteratorBaseERKT_EUliE_EEviT1_ --------------------------
	.section	.text._ZN2at6native18elementwise_kernelILi128ELi4EZNS0_22gpu_kernel_impl_nocastIZZZNS0_54_GLOBAL__N__d8c5977b_16_LinearAlgebra_cu_9e10b42f_321716addr_kernel_cudaERNS_14TensorIteratorERKN3c106ScalarES9_ENKUlvE_clEvENKUlvE3_clEvEUlsssE0_EEvRNS_18TensorIteratorBaseERKT_EUliE_EEviT1_,"ax",@progbits
	.sectioninfo	@"SHI_REGISTERS=16"
	.align	128
        .global         _ZN2at6native18elementwise_kernelILi128ELi4EZNS0_22gpu_kernel_impl_nocastIZZZNS0_54_GLOBAL__N__d8c5977b_16_LinearAlgebra_cu_9e10b42f_321716addr_kernel_cudaERNS_14TensorIteratorERKN3c106ScalarES9_ENKUlvE_clEvENKUlvE3_clEvEUlsssE0_EEvRNS_18TensorIteratorBaseERKT_EUliE_EEviT1_
        .type           _ZN2at6native18elementwise_kernelILi128ELi4EZNS0_22gpu_kernel_impl_nocastIZZZNS0_54_GLOBAL__N__d8c5977b_16_LinearAlgebra_cu_9e10b42f_321716addr_kernel_cudaERNS_14TensorIteratorERKN3c106ScalarES9_ENKUlvE_clEvENKUlvE3_clEvEUlsssE0_EEvRNS_18TensorIteratorBaseERKT_EUliE_EEviT1_,@function
        .size           _ZN2at6native18elementwise_kernelILi128ELi4EZNS0_22gpu_kernel_impl_nocastIZZZNS0_54_GLOBAL__N__d8c5977b_16_LinearAlgebra_cu_9e10b42f_321716addr_kernel_cudaERNS_14TensorIteratorERKN3c106ScalarES9_ENKUlvE_clEvENKUlvE3_clEvEUlsssE0_EEvRNS_18TensorIteratorBaseERKT_EUliE_EEviT1_,(.L_x_22995 - _ZN2at6native18elementwise_kernelILi128ELi4EZNS0_22gpu_kernel_impl_nocastIZZZNS0_54_GLOBAL__N__d8c5977b_16_LinearAlgebra_cu_9e10b42f_321716addr_kernel_cudaERNS_14TensorIteratorERKN3c106ScalarES9_ENKUlvE_clEvENKUlvE3_clEvEUlsssE0_EEvRNS_18TensorIteratorBaseERKT_EUliE_EEviT1_)
        .other          _ZN2at6native18elementwise_kernelILi128ELi4EZNS0_22gpu_kernel_impl_nocastIZZZNS0_54_GLOBAL__N__d8c5977b_16_LinearAlgebra_cu_9e10b42f_321716addr_kernel_cudaERNS_14TensorIteratorERKN3c106ScalarES9_ENKUlvE_clEvENKUlvE3_clEvEUlsssE0_EEvRNS_18TensorIteratorBaseERKT_EUliE_EEviT1_,@"STO_CUDA_ENTRY STV_DEFAULT"
_ZN2at6native18elementwise_kernelILi128ELi4EZNS0_22gpu_kernel_impl_nocastIZZZNS0_54_GLOBAL__N__d8c5977b_16_LinearAlgebra_cu_9e10b42f_321716addr_kernel_cudaERNS_14TensorIteratorERKN3c106ScalarES9_ENKUlvE_clEvENKUlvE3_clEvEUlsssE0_EEvRNS_18TensorIteratorBaseERKT_EUliE_EEviT1_:
.text._ZN2at6native18elementwise_kernelILi128ELi4EZNS0_22gpu_kernel_impl_nocastIZZZNS0_54_GLOBAL__N__d8c5977b_16_LinearAlgebra_cu_9e10b42f_321716addr_kernel_cudaERNS_14TensorIteratorERKN3c106ScalarES9_ENKUlvE_clEvENKUlvE3_clEvEUlsssE0_EEvRNS_18TensorIteratorBaseERKT_EUliE_EEviT1_:
        /* <DEDUP_REMOVED lines=286> */
[----:B------:R-:W-:-:S05]  /*11e0*/  @P0 IMAD R4, R9, c[0x0][0x424], R4 ;  /* 0x0001090009040a24 */ /* 0x000fca00078e0204 */
.L_x_12464:
[----:B------:R-:W-:Y:S02]  /*11f0*/  IADD3 R8, P2, R4, c[0x0][0x440], RZ ;  /* 0x0001100004087a10 */ /* 0x000fe40007f5e0ff */
[----:B------:R-:W-:Y:S02]  /*1200*/  IADD3 R6, P1, R5, c[0x0][0x438], RZ ;  /* 0x00010e0005067a10 */ /* 0x000fe40007f3e0ff */
[----:B------:R-:W-:Y:S02]  /*1210*/  IADD3 R4, P0, R2, c[0x0][0x430], RZ ;  /* 0x00010c0002047a10 */ /* 0x000fe40007f1e0ff */
[----:B------:R-:W-:-:S02]  /*1220*/  IADD3.X R9, RZ, c[0x0][0x444], RZ, P2, !PT ;  /* 0x00011100ff097a10 */ /* 0x000fc400017fe4ff */
[----:B------:R-:W-:Y:S02]  /*1230*/  IADD3.X R7, RZ, c[0x0][0x43c], RZ, P1, !PT ;  /* 0x00010f00ff077a10 */ /* 0x000fe40000ffe4ff */
[----:B------:R-:W-:Y:S02]  /*1240*/  IADD3.X R5, RZ, c[0x0][0x434], RZ, P0, !PT ;  /* 0x00010d00ff057a10 */ /* 0x000fe400007fe4ff */
[----:B------:R-:W2:Y:S04]  /*1250*/  LDG.E.U16 R9, [R8.64] ;  /* 0x0000000608097981 */ /* 0x000ea8000c1e1500 */
[----:B------:R-:W2:Y:S04]  /*1260*/  LDG.E.U16 R6, [R6.64] ;  /* 0x0000000606067981 */ /* 0x000ea8000c1e1500 */
[----:B------:R-:W3:Y:S01]  /*1270*/  LDG.E.U16 R4, [R4.64] ;  /* 0x0000000604047981 */ /* 0x000ee2000c1e1500 */
[----:B------:R-:W-:-:S02]  /*1280*/  ULDC UR4, c[0x0][0x448] ;  /* 0x0001120000047ab9 */ /* 0x000fc40000000800 */
[----:B------:R-:W-:Y:S01]  /*1290*/  ULOP3.LUT UR4, UR4, 0xffff, URZ, 0xc0, !UPT ;  /* 0x0000ffff04047892 */ /* 0x000fe2000f8ec03f */
[----:B------:R-:W-:-:S04]  /*12a0*/  IADD3 R10, P0, R0, c[0x0][0x428], RZ ;  /* 0x00010a00000a7a10 */ /* 0x000fc80007f1e0ff */
[----:B------:R-:W-:Y:S02]  /*12b0*/  IADD3.X R11, RZ, c[0x0][0x42c], RZ, P0, !PT ;  /* 0x00010b00ff0b7a10 */ /* 0x000fe400007fe4ff */
[----:B------:R-:W-:Y:S01]  /*12c0*/  IADD3 R3, R3, 0x80, RZ ;  /* 0x0000008003037810 */ /* 0x000fe20007ffe0ff */
[----:B--2---:R-:W-:Y:S02]  /*12d0*/  IMAD R13, R6, R9, RZ ;  /* 0x00000009060d7224 */ /* 0x004fe400078e02ff */
[----:B---3--:R-:W-:Y:S01]  /*12e0*/  IMAD R0, R4, UR4, RZ ;  /* 0x0000000404007c24 */ /* 0x008fe2000f8e02ff */
[----:B------:R-:W-:-:S03]  /*12f0*/  ULDC.U16 UR4, c[0x0][0x44a] ;  /* 0x0001128000047ab9 */ /* 0x000fc60000000400 */
[----:B------:R-:W-:-:S05]  /*1300*/  IMAD R13, R13, UR4, R0 ;  /* 0x000000040d0d7c24 */ /* 0x000fca000f8e0200 */
[----:B------:R0:W-:Y:S02]  /*1310*/  STG.E.U16 [R10.64], R13 ;  /* 0x0000000d0a007986 */ /* 0x0001e4000c101506 */
.L_x_12463:
[----:B------:R-:W-:Y:S05]  /*1320*/  BSYNC B0 ;  /* 0x0000000000007941 */ /* 0x000fea0003800000 */
.L_x_12462:
[----:B------:R-:W-:Y:S01]  /*1330*/  ISETP.GE.AND P0, PT, R3, c[0x0][0x160], PT ;  /* 0x0000580003007a0c */ /* 0x000fe20003f06270 */
[----:B------:R-:W-:-:S12]  /*1340*/  BSSY B0, `(.L_x_12465) ;  /* 0x0000256000007945 */ /* 0x000fd80003800000 */
[----:B------:R-:W-:Y:S05]  /*1350*/  @P0 BRA `(.L_x_12466) ;  /* 0x0000254000000947 */ /* 0x000fea0003800000 */
        /* <DEDUP_REMOVED lines=278> */
.L_x_12467:
        /* <DEDUP_REMOVED lines=11> */
[----:B0-----:R-:W-:-:S04]  /*2570*/  IADD3 R10, P0, R0, c[0x0][0x428], RZ ;  /* 0x00010a00000a7a10 */ /* 0x001fc80007f1e0ff */
[----:B------:R-:W-:Y:S02]  /*2580*/  IADD3.X R11, RZ, c[0x0][0x42c], RZ, P0, !PT ;  /* 0x00010b00ff0b7a10 */ /* 0x000fe400007fe4ff */
[----:B------:R-:W-:-:S04]  /*2590*/  IADD3 R3, R3, 0x80, RZ ;  /* 0x0000008003037810 */ /* 0x000fc80007ffe0ff */
[----:B------:R-:W-:Y:S01]  /*25a0*/  ISETP.GE.AND P0, PT, R3, c[0x0][0x160], PT ;  /* 0x0000580003007a0c */ /* 0x000fe20003f06270 */
[----:B--2---:R-:W-:Y:S02]  /*25b0*/  IMAD R13, R6, R9, RZ ;  /* 0x00000009060d7224 */ /* 0x004fe400078e02ff */
[----:B---3--:R-:W-:Y:S01]  /*25c0*/  IMAD R0, R4, UR4, RZ ;  /* 0x0000000404007c24 */ /* 0x008fe2000f8e02ff */
[----:B------:R-:W-:-:S03]  /*25d0*/  ULDC.U16 UR4, c[0x0][0x44a] ;  /* 0x0001128000047ab9 */ /* 0x000fc60000000400 */
[----:B------:R-:W-:-:S05]  /*25e0*/  IMAD R13, R13, UR4, R0 ;  /* 0x000000040d0d7c24 */ /* 0x000fca000f8e0200 */
[----:B------:R0:W-:Y:S01]  /*25f0*/  STG.E.U16 [R10.64], R13 ;  /* 0x0000000d0a007986 */ /* 0x0001e2000c101506 */
        /* <DEDUP_REMOVED lines=279> */
.L_x_12468:
        /* <DEDUP_REMOVED lines=13> */
[----:B------:R-:W-:Y:S01]  /*3840*/  IADD3 R3, R3, 0x80, RZ ;  /* 0x0000008003037810 */ /* 0x000fe20007ffe0ff */
[----:B--2---:R-:W-:Y:S02]  /*3850*/  IMAD R13, R6, R9, RZ ;  /* 0x00000009060d7224 */ /* 0x004fe400078e02ff */
[----:B---3--:R-:W-:Y:S01]  /*3860*/  IMAD R0, R4, UR4, RZ ;  /* 0x0000000404007c24 */ /* 0x008fe2000f8e02ff */
[----:B------:R-:W-:-:S03]  /*3870*/  ULDC.U16 UR4, c[0x0][0x44a] ;  /* 0x0001128000047ab9 */ /* 0x000fc60000000400 */
[----:B------:R-:W-:-:S05]  /*3880*/  IMAD R13, R13, UR4, R0 ;  /* 0x000000040d0d7c24 */ /* 0x000fca000f8e0200 */
[----:B------:R0:W-:Y:S02]  /*3890*/  STG.E.U16 [R10.64], R13 ;  /* 0x0000000d0a007986 */ /* 0x0001e4000c101506 */
.L_x_12466:
[----:B------:R-:W-:Y:S05]  /*38a0*/  BSYNC B0 ;  /* 0x0000000000007941 */ /* 0x000fea0003800000 */
.L_x_12465:
        /* <DEDUP_REMOVED lines=279> */
[----:B------:R-:W-:-:S05]  /*4a20*/  @P0 IMAD R4, R9, c[0x0][0x424], R4 ;  /* 0x0001090009040a24 */ /* 0x000fca00078e0204 */
.L_x_12469:
        /* <DEDUP_REMOVED lines=12> */
[----:B------:R-:W-:Y:S01]  /*4af0*/  IADD3.X R9, RZ, c[0x0][0x42c], RZ, P0, !PT ;  /* 0x00010b00ff097a10 */ /* 0x000fe200007fe4ff */
[----:B0-2---:R-:W-:Y:S02]  /*4b00*/  IMAD R11, R6, R5, RZ ;  /* 0x00000005060b7224 */ /* 0x005fe400078e02ff */
[----:B---3--:R-:W-:Y:S01]  /*4b10*/  IMAD R0, R2, UR4, RZ ;  /* 0x0000000402007c24 */ /* 0x008fe2000f8e02ff */
[----:B------:R-:W-:-:S03]  /*4b20*/  ULDC.U16 UR4, c[0x0][0x44a] ;  /* 0x0001128000047ab9 */ /* 0x000fc60000000400 */
[----:B------:R-:W-:-:S05]  /*4b30*/  IMAD R11, R11, UR4, R0 ;  /* 0x000000040b0b7c24 */ /* 0x000fca000f8e0200 */
[----:B------:R-:W-:Y:S01]  /*4b40*/  STG.E.U16 [R8.64], R11 ;  /* 0x0000000b08007986 */ /* 0x000fe2000c101506 */
[----:B------:R-:W-:Y:S05]  /*4b50*/  EXIT ;  /* 0x000000000000794d */ /* 0x000fea0003800000 */
.L_x_12470:
        /* <DEDUP_REMOVED lines=10> */
.L_x_22995:


//--------------------- .text._ZN2at6native27unrolled_elementwise_kernelIZZZNS0_54_GLOBAL__N__d8c5977b_16_LinearAlgebra_cu_9e10b42f_321716addr_kernel_cudaERNS_14TensorIteratorERKN3c106ScalarES8_ENKUlvE_clEvENKUlvE3_clEvEUlsssE0_St5arrayIPcLm4EELi4E23TrivialOffsetCalculatorILi3EjESF_ILi1EjENS0_6memory15LoadWithoutCastENSI_16StoreWithoutCastEEEviT_T0_T2_T3_T4_T5_ --------------------------
	.section	.text._ZN2at6native27unrolled_elementwise_kernelIZZZNS0_54_GLOBAL__N__d8c5977b_16_LinearAlgebra_cu_9e10b42f_321716addr_kernel_cudaERNS_14TensorIteratorERKN3c106ScalarES8_ENKUlvE_clEvENKUlvE3_clEvEUlsssE0_St5arrayIPcLm4EELi4E23TrivialOffsetCalculatorILi3EjESF_ILi1EjENS0_6memory15LoadWithoutCastENSI_16StoreWithoutCastEEEviT_T0_T2_T3_T4_T5_,"ax",@progbits
	.sectioninfo	@"SHI_REGISTERS=32"
	.align	128
        .global         _ZN2at6native27unrolled_elementwise_kernelIZZZNS0_54_GLOBAL__N__d8c5977b_16_LinearAlgebra_cu_9e10b42f_321716addr_kernel_cudaERNS_14TensorIteratorERKN3c106ScalarES8_ENKUlvE_clEvENKUlvE3_clEvEUlsssE0_St5arrayIPcLm4EELi4E23TrivialOffsetCalculatorILi3EjESF_ILi1EjENS0_6memory15LoadWithoutCastENSI_16StoreWithoutCastEEEviT_T0_T2_T3_T4_T5_
        .type           _ZN2at6native27unrolled_elementwise_kernelIZZZNS0_54_GLOBAL__N__d8c5977b_16_LinearAlgebra_cu_9e10b42f_321716addr_kernel_cudaERNS_14TensorIteratorERKN3c106ScalarES8_ENKUlvE_clEvENKUlvE3_clEvEUlsssE0_St5arrayIPcLm4EELi4E23TrivialOffsetCalculatorILi3EjESF_ILi1EjENS0_6memory15LoadWithoutCastENSI_16StoreWithoutCastEEEviT_T0_T2_T3_T4_T5_,@function
        .size           _ZN2at6native27unrolled_elementwise_kernelIZZZNS0_54_GLOBAL__N__d8c5977b_16_LinearAlgebra_cu_9e10b42f_321716addr_kernel_cudaERNS_14TensorIteratorERKN3c106ScalarES8_ENKUlvE_clEvENKUlvE3_clEvEUlsssE0_St5arrayIPcLm4EELi4E23TrivialOffsetCalculatorILi3EjESF_ILi1EjENS0_6memory15LoadWithoutCastENSI_16StoreWithoutCastEEEviT_T0_T2_T3_T4_T5_,(.L_x_22996 - _ZN2at6native27unrolled_elementwise_kernelIZZZNS0_54_GLOBAL__N__d8c5977b_16_LinearAlgebra_cu_9e10b42f_321716addr_kernel_cudaERNS_14TensorIteratorERKN3c106ScalarES8_ENKUlvE_clEvENKUlvE3_clEvEUlsssE0_St5arrayIPcLm4EELi4E23TrivialOffsetCalculatorILi3EjESF_ILi1EjENS0_6memory15LoadWithoutCastENSI_16StoreWithoutCastEEEviT_T0_T2_T3_T4_T5_)
        .other          _ZN2at6native27unrolled_elementwise_kernelIZZZNS0_54_GLOBAL__N__d8c5977b_16_LinearAlgebra_cu_9e10b42f_321716addr_kernel_cudaERNS_14TensorIteratorERKN3c106ScalarES8_ENKUlvE_clEvENKUlvE3_clEvEUlsssE0_St5arrayIPcLm4EELi4E23TrivialOffsetCalculatorILi3EjESF_ILi1EjENS0_6memory15LoadWithoutCastENSI_16StoreWithoutCastEEEviT_T0_T2_T3_T4_T5_,@"STO_CUDA_ENTRY STV_DEFAULT"
_ZN2at6native27unrolled_elementwise_kernelIZZZNS0_54_GLOBAL__N__d8c5977b_16_LinearAlgebra_cu_9e10b42f_321716addr_kernel_cudaERNS_14TensorIteratorERKN3c106ScalarES8_ENKUlvE_clEvENKUlvE3_clEvEUlsssE0_St5arrayIPcLm4EELi4E23TrivialOffsetCalculatorILi3EjESF_ILi1EjENS0_6memory15LoadWithoutCastENSI_16StoreWithoutCastEEEviT_T0_T2_T3_T4_T5_:
.text._ZN2at6native27unrolled_elementwise_kernelIZZZNS0_54_GLOBAL__N__d8c5977b_16_LinearAlgebra_cu_9e10b42f_321716addr_kernel_cudaERNS_14TensorIteratorERKN3c106ScalarES8_ENKUlvE_clEvENKUlvE3_clEvEUlsssE0_St5arrayIPcLm4EELi4E23TrivialOffsetCalculatorILi3EjESF_ILi1EjENS0_6memory15LoadWithoutCastENSI_16StoreWithoutCastEEEviT_T0_T2_T3_T4_T5_:
[----:B------:R-:W-:Y:S02]  /*0000*/  MOV R1, c[0x0][0x28] ;  /* 0x00000a0000017a02 */ /* 0x000fe40000000f00 */
[----:B------:R-:W0:Y:S01]  /*0010*/  S2R R0, SR_CTAID.X ;  /* 0x0000000000007919 */ /* 0x000e220000002500 */
[----:B------:R-:W-:Y:S01]  /*0020*/  MOV R3, 0xfffffe00 ;  /* 0xfffffe0000037802 */ /* 0x000fe20000000f00 */
[----:B------:R-:W-:Y:S01]  /*0030*/  CS2R R14, SRZ ;  /* 0x00000000000e7805 */ /* 0x000fe2000001ff00 */
[----:B------:R-:W-:Y:S01]  /*0040*/  CS2R R16, SRZ ;  /* 0x0000000000107805 */ /* 0x000fe2000001ff00 */
[----:B------:R-:W1:Y:S01]  /*0050*/  S2R R11, SR_TID.X ;  /* 0x00000000000b7919 */ /* 0x000e620000002100 */
[----:B------:R-:W-:Y:S01]  /*0060*/  CS2R R18, SRZ ;  /* 0x0000000000127805 */ /* 0x000fe2000001ff00 */
[----:B------:R-:W-:Y:S01]  /*0070*/  ULDC.64 UR8, c[0x0][0x118] ;  /* 0x0000460000087ab9 */ /* 0x000fe20000000a00 */
[----:B------:R-:W-:Y:S01]  /*0080*/  CS2R R12, SRZ ;  /* 0x00000000000c7805 */ /* 0x000fe2000001ff00 */
[----:B------:R-:W-:Y:S01]  /*0090*/  HFMA2.MMA R26, -RZ, RZ, 0, 0 ;  /* 0x00000000ff1a7435 */ /* 0x000fe200000001ff */
[----:B------:R-:W-:Y:S01]  /*00a0*/  CS2R R24, SRZ ;  /* 0x0000000000187805 */ /* 0x000fe2000001ff00 */
[----:B------:R-:W-:Y:S01]  /*00b0*/  ULDC UR4, c[0x0][0x168] ;  /* 0x00005a0000047ab9 */ /* 0x000fe20000000800 */
[----:B0-----:R-:W-:Y:S01]  /*00c0*/  IMAD R10, R0, R3, c[0x0][0x160] ;  /* 0x00005800000a7624 */ /* 0x001fe200078e0203 */
[----:B-1----:R-:W-:-:S04]  /*00d0*/  MOV R3, R11 ;  /* 0x0000000b00037202 */ /* 0x002fc80000000f00 */
[----:B------:R-:W-:-:S13]  /*00e0*/  ISETP.GE.AND P0, PT, R11, R10, PT ;  /* 0x0000000a0b00720c */ /* 0x000fda0003f06270 */
[----:B------:R-:W-:Y:S02]  /*00f0*/  @!P0 LEA R20, R0, R3, 0x9 ;  /* 0x0000000300148211 */ /* 0x000fe400078e48ff */
[----:B------:R-:W-:Y:S02]  /*0100*/  @!P0 IADD3 R3, R3, 0x80, RZ ;  /* 0x0000008003038810 */ /* 0x000fe40007ffe0ff */
[----:B------:R-:W-:Y:S02]  /*0110*/  @!P0 MOV R21, 0x2 ;  /* 0x0000000200158802 */ /* 0x000fe40000000f00 */
[----:B------:R-:W-:-:S03]  /*0120*/  ISETP.GE.AND P1, PT, R3, R10, PT ;  /* 0x0000000a0300720c */ /* 0x000fc60003f26270 */
[----:B------:R-:W-:-:S04]  /*0130*/  @!P0 IMAD.WIDE.U32 R6, R20, R21, c[0x0][0x180] ;  /* 0x0000600014068625 */ /* 0x000fc800078e0015 */
[CC--:B------:R-:W-:Y:S01]  /*0140*/  @!P0 IMAD.WIDE.U32 R8, R20.reuse, R21.reuse, c[0x0][0x188] ;  /* 0x0000620014088625 */ /* 0x0c0fe200078e0015 */
[----:B------:R0:W2:Y:S03]  /*0150*/  @!P0 LDG.E.S16 R14, [R6.64] ;  /* 0x00000008060e8981 */ /* 0x0000a6000c1e1700 */
[----:B------:R-:W-:Y:S01]  /*0160*/  @!P0 IMAD.WIDE.U32 R20, R20, R21, c[0x0][0x190] ;  /* 0x0000640014148625 */ /* 0x000fe200078e0015 */
[----:B------:R1:W3:Y:S01]  /*0170*/  @!P0 LDG.E.S16 R17, [R8.64] ;  /* 0x0000000808118981 */ /* 0x0002e2000c1e1700 */
[----:B------:R-:W-:Y:S02]  /*0180*/  @!P1 LEA R2, R0, R3, 0x9 ;  /* 0x0000000300029211 */ /* 0x000fe400078e48ff */
[----:B------:R-:W-:Y:S01]  /*0190*/  @!P1 IADD3 R3, R3, 0x80, RZ ;  /* 0x0000008003039810 */ /* 0x000fe20007ffe0ff */
[----:B------:R4:W3:Y:S03]  /*01a0*/  @!P0 LDG.E.S16 R18, [R20.64] ;  /* 0x0000000814128981 */ /* 0x0008e6000c1e1700 */
[----:B------:R-:W-:-:S13]  /*01b0*/  ISETP.GE.AND P3, PT, R3, R10, PT ;  /* 0x0000000a0300720c */ /* 0x000fda0003f66270 */
[----:B------:R-:W-:Y:S02]  /*01c0*/  @!P3 LEA R5, R0, R3, 0x9 ;  /* 0x000000030005b211 */ /* 0x000fe400078e48ff */
[----:B------:R-:W-:-:S04]  /*01d0*/  @!P3 IADD3 R3, R3, 0x80, RZ ;  /* 0x000000800303b810 */ /* 0x000fc80007ffe0ff */
[----:B------:R-:W-:Y:S02]  /*01e0*/  ISETP.GE.AND P2, PT, R3, R10, PT ;  /* 0x0000000a0300720c */ /* 0x000fe40003f46270 */
[----:B------:R-:W-:Y:S02]  /*01f0*/  @!P1 MOV R29, 0x2 ;  /* 0x00000002001d9802 */ /* 0x000fe40000000f00 */
[----:B------:R-:W-:-:S03]  /*0200*/  @!P3 MOV R4, 0x2 ;  /* 0x000000020004b802 */ /* 0x000fc60000000f00 */
[----:B0-----:R-:W-:-:S04]  /*0210*/  @!P1 IMAD.WIDE.U32 R6, R2, R29, c[0x0][0x180] ;  /* 0x0000600002069625 */ /* 0x001fc800078e001d */
[----:B-1----:R-:W-:Y:S01]  /*0220*/  @!P1 IMAD.WIDE.U32 R8, R2, R29, c[0x0][0x188] ;  /* 0x0000620002089625 */ /* 0x002fe200078e001d */
[----:B------:R0:W3:Y:S01]  /*0230*/  @!P1 LDG.E.S16 R13, [R6.64] ;  /* 0x00000008060d9981 */ /* 0x0000e2000c1e1700 */
[----:B------:R-:W-:Y:S02]  /*0240*/  @!P2 MOV R28, 0x2 ;  /* 0x00000002001ca802 */ /* 0x000fe40000000f00 */
[----:B------:R-:W-:Y:S01]  /*0250*/  @!P2 IMAD R27, R0, 0x200, R3 ;  /* 0x00000200001ba824 */ /* 0x000fe200078e0203 */
[----:B------:R1:W3:Y:S01]  /*0260*/  @!P1 LDG.E.S16 R15, [R8.64] ;  /* 0x00000008080f9981 */ /* 0x0002e2000c1e1700 */
[----:B----4-:R-:W-:-:S04]  /*0270*/  @!P3 IMAD.WIDE.U32 R20, R5, R4, c[0x0][0x180] ;  /* 0x000060000514b625 */ /* 0x010fc800078e0004 */
[----:B------:R-:W-:Y:S01]  /*0280*/  @!P3 IMAD.WIDE.U32 R22, R5, R4, c[0x0][0x188] ;  /* 0x000062000516b625 */ /* 0x000fe200078e0004 */
[----:B------:R4:W3:Y:S03]  /*0290*/  @!P3 LDG.E.S16 R16, [R20.64] ;  /* 0x000000081410b981 */ /* 0x0008e6000c1e1700 */
[CC--:B0-----:R-:W-:Y:S01]  /*02a0*/  @!P2 IMAD.WIDE.U32 R6, R27.reuse, R28.reuse, c[0x0][0x180] ;  /* 0x000060001b06a625 */ /* 0x0c1fe200078e001c */
[----:B------:R0:W3:Y:S03]  /*02b0*/  @!P3 LDG.E.S16 R12, [R22.64] ;  /* 0x00000008160cb981 */ /* 0x0000e6000c1e1700 */
[----:B-1----:R-:W-:Y:S01]  /*02c0*/  @!P2 IMAD.WIDE.U32 R8, R27, R28, c[0x0][0x188] ;  /* 0x000062001b08a625 */ /* 0x002fe200078e001c */
[----:B------:R-:W3:Y:S03]  /*02d0*/  @!P2 LDG.E.S16 R25, [R6.64] ;  /* 0x000000080619a981 */ /* 0x000ee6000c1e1700 */
[----:B------:R-:W-:Y:S01]  /*02e0*/  @!P1 IMAD.WIDE.U32 R2, R2, R29, c[0x0][0x190] ;  /* 0x0000640002029625 */ /* 0x000fe200078e001d */
[----:B------:R-:W3:Y:S03]  /*02f0*/  @!P2 LDG.E.S16 R26, [R8.64] ;  /* 0x00000008081aa981 */ /* 0x000ee6000c1e1700 */
[----:B------:R-:W-:Y:S01]  /*0300*/  @!P3 IMAD.WIDE.U32 R4, R5, R4, c[0x0][0x190] ;  /* 0x000064000504b625 */ /* 0x000fe200078e0004 */
[----:B------:R1:W3:Y:S04]  /*0310*/  @!P1 LDG.E.S16 R19, [R2.64] ;  /* 0x0000000802139981 */ /* 0x0002e8000c1e1700 */
[----:B------:R0:W3:Y:S01]  /*0320*/  @!P3 LDG.E.S16 R24, [R4.64] ;  /* 0x000000080418b981 */ /* 0x0000e2000c1e1700 */
[----:B------:R-:W-:-:S02]  /*0330*/  UPRMT UR5, UR4, 0xbb32, URZ ;  /* 0x0000bb3204057896 */ /* 0x000fc4000800003f */
[----:B------:R-:W-:-:S05]  /*0340*/  UPRMT UR6, UR4, 0x9910, URZ ;  /* 0x0000991004067896 */ /* 0x000fca000800003f */
[----:B------:R-:W-:Y:S02]  /*0350*/  UMOV UR4, UR5 ;  /* 0x0000000500047c82 */ /* 0x000fe40008000000 */
[----:B------:R-:W-:Y:S01]  /*0360*/  UMOV UR5, UR6 ;  /* 0x0000000600057c82 */ /* 0x000fe20008000000 */
[----:B-1----:R-:W-:Y:S02]  /*0370*/  @!P0 LEA R2, R0, R11, 0x9 ;  /* 0x0000000b00028211 */ /* 0x002fe400078e48ff */
[----:B0-----:R-:W-:Y:S01]  /*0380*/  @!P0 MOV R5, 0x2 ;  /* 0x0000000200058802 */ /* 0x001fe20000000f00 */
[----:B----4-:R-:W-:Y:S01]  /*0390*/  @!P2 IMAD.WIDE.U32 R20, R27, R28, c[0x0][0x190] ;  /* 0x000064001b14a625 */ /* 0x010fe200078e001c */
[----:B------:R-:W-:Y:S02]  /*03a0*/  MOV R22, RZ ;  /* 0x000000ff00167202 */ /* 0x000fe40000000f00 */
[----:B------:R-:W-:-:S04]  /*03b0*/  IADD3 R23, R11, 0x80, RZ ;  /* 0x000000800b177810 */ /* 0x000fc80007ffe0ff */
[----:B------:R0:W5:Y:S01]  /*03c0*/  @!P2 LDG.E.S16 R22, [R20.64] ;  /* 0x000000081416a981 */ /* 0x000162000c1e1700 */
[----:B------:R-:W-:-:S05]  /*03d0*/  @!P0 IMAD.MOV.U32 R11, RZ, RZ, R23 ;  /* 0x000000ffff0b8224 */ /* 0x000fca00078e0017 */
[----:B------:R-:W-:Y:S01]  /*03e0*/  ISETP.GE.AND P1, PT, R11, R10, PT ;  /* 0x0000000a0b00720c */ /* 0x000fe20003f26270 */
[----:B------:R-:W-:Y:S01]  /*03f0*/  BSSY B0, `(.L_x_12471) ;  /* 0x0000019000007945 */ /* 0x000fe20003800000 */
[----:B--2---:R-:W-:Y:S02]  /*0400*/  IMAD R3, R14, UR5, RZ ;  /* 0x000000050e037c24 */ /* 0x004fe4000f8e02ff */
[----:B---3--:R-:W-:-:S04]  /*0410*/  IMAD R17, R17, UR4, RZ ;  /* 0x0000000411117c24 */ /* 0x008fc8000f8e02ff */
[----:B------:R-:W-:Y:S02]  /*0420*/  IMAD R17, R17, R18, R3 ;  /* 0x0000001211117224 */ /* 0x000fe400078e0203 */
[----:B------:R-:W-:-:S05]  /*0430*/  @!P0 IMAD.WIDE.U32 R2, R2, R5, c[0x0][0x178] ;  /* 0x00005e0002028625 */ /* 0x000fca00078e0005 */
[----:B------:R0:W-:Y:S01]  /*0440*/  @!P0 STG.E.U16 [R2.64], R17 ;  /* 0x0000001102008986 */ /* 0x0001e2000c101508 */
[----:B------:R-:W-:Y:S02]  /*0450*/  IMAD R4, R13, UR5, RZ ;  /* 0x000000050d047c24 */ /* 0x000fe4000f8e02ff */
[----:B------:R-:W-:Y:S02]  /*0460*/  IMAD R15, R15, UR4, RZ ;  /* 0x000000040f0f7c24 */ /* 0x000fe4000f8e02ff */
[----:B------:R-:W-:Y:S02]  /*0470*/  IMAD R5, R16, UR5, RZ ;  /* 0x0000000510057c24 */ /* 0x000fe4000f8e02ff */
[----:B------:R-:W-:Y:S02]  /*0480*/  IMAD R12, R12, UR4, RZ ;  /* 0x000000040c0c7c24 */ /* 0x000fe4000f8e02ff */
[----:B------:R-:W-:Y:S02]  /*0490*/  IMAD R25, R25, UR5, RZ ;  /* 0x0000000519197c24 */ /* 0x000fe4000f8e02ff */
[----:B------:R-:W-:-:S02]  /*04a0*/  IMAD R26, R26, UR4, RZ ;  /* 0x000000041a1a7c24 */ /* 0x000fc4000f8e02ff */
[----:B------:R-:W-:Y:S02]  /*04b0*/  IMAD R15, R15, R19, R4 ;  /* 0x000000130f0f7224 */ /* 0x000fe400078e0204 */
[----:B------:R-:W-:Y:S01]  /*04c0*/  IMAD R7, R12, R24, R5 ;  /* 0x000000180c077224 */ /* 0x000fe200078e0205 */
[----:B------:R-:W-:Y:S05]  /*04d0*/  @P1 BRA `(.L_x_12472) ;  /* 0x000000a000001947 */ /* 0x000fea0003800000 */
[----:B0-----:R-:W-:Y:S02]  /*04e0*/  LEA R2, R0, R11, 0x9 ;  /* 0x0000000b00027211 */ /* 0x001fe400078e48ff */
[----:B------:R-:W-:Y:S02]  /*04f0*/  IADD3 R11, R11, 0x80, RZ ;  /* 0x000000800b0b7810 */ /* 0x000fe40007ffe0ff */
[----:B------:R-:W-:Y:S02]  /*0500*/  MOV R5, 0x2 ;  /* 0x0000000200057802 */ /* 0x000fe40000000f00 */
[----:B------:R-:W-:-:S03]  /*0510*/  ISETP.GE.AND P0, PT, R11, R10, PT ;  /* 0x0000000a0b00720c */ /* 0x000fc60003f06270 */
[----:B------:R-:W-:-:S05]  /*0520*/  IMAD.WIDE.U32 R2, R2, R5, c[0x0][0x178] ;  /* 0x00005e0002027625 */ /* 0x000fca00078e0005 */
[----:B------:R0:W-:Y:S05]  /*0530*/  STG.E.U16 [R2.64], R15 ;  /* 0x0000000f02007986 */ /* 0x0001ea000c101508 */
[----:B------:R-:W-:Y:S02]  /*0540*/  @!P0 LEA R4, R0, R11, 0x9 ;  /* 0x0000000b00048211 */ /* 0x000fe400078e48ff */
[----:B------:R-:W-:-:S03]  /*0550*/  @!P0 IADD3 R11, R11, 0x80, RZ ;  /* 0x000000800b0b8810 */ /* 0x000fc60007ffe0ff */
[----:B------:R-:W-:-:S05]  /*0560*/  @!P0 IMAD.WIDE.U32 R4, R4, R5, c[0x0][0x178] ;  /* 0x00005e0004048625 */ /* 0x000fca00078e0005 */
[----:B------:R0:W-:Y:S02]  /*0570*/  @!P0 STG.E.U16 [R4.64], R7 ;  /* 0x0000000704008986 */ /* 0x0001e4000c101508 */
.L_x_12472:
[----:B0-----:R-:W-:Y:S05]  /*0580*/  BSYNC B0 ;  /* 0x0000000000007941 */ /* 0x001fea0003800000 */
.L_x_12471:
[----:B------:R-:W-:-:S13]  /*0590*/  ISETP.GE.AND P0, PT, R11, R10, PT ;  /* 0x0000000a0b00720c */ /* 0x000fda0003f06270 */
[----:B------:R-:W-:Y:S05]  /*05a0*/  @P0 EXIT ;  /* 0x000000000000094d */ /* 0x000fea0003800000 */
[----:B------:R-:W-:Y:S01]  /*05b0*/  HFMA2.MMA R3, -RZ, RZ, 0, 1.1920928955078125e-07 ;  /* 0x00000002ff037435 */ /* 0x000fe200000001ff */
[----:B------:R-:W-:Y:S01]  /*05c0*/  LEA R2, R0, R11, 0x9 ;  /* 0x0000000b00027211 */ /* 0x000fe200078e48ff */
[----:B-----5:R-:W-:-:S08]  /*05d0*/  IMAD R25, R26, R22, R25 ;  /* 0x000000161a197224 */ /* 0x020fd000078e0219 */
[----:B------:R-:W-:-:S05]  /*05e0*/  IMAD.WIDE.U32 R2, R2, R3, c[0x0][0x178] ;  /* 0x00005e0002027625 */ /* 0x000fca00078e0003 */
[----:B------:R-:W-:Y:S01]  /*05f0*/  STG.E.U16 [R2.64], R25 ;  /* 0x0000001902007986 */ /* 0x000fe2000c101508 */
[----:B------:R-:W-:Y:S05]  /*0600*/  EXIT ;  /* 0x000000000000794d */ /* 0x000fea0003800000 */
.L_x_12473:
        /* <DEDUP_REMOVED lines=15> */
.L_x_22996:


//--------------------- .text._ZN2at6native29vectorized_elementwise_kernelILi2EZZZNS0_54_GLOBAL__N__d8c5977b_16_LinearAlgebra_cu_9e10b42f_321716addr_kernel_cudaERNS_14TensorIteratorERKN3c106ScalarES8_ENKUlvE_clEvENKUlvE3_clEvEUlsssE0_St5arrayIPcLm4EEEEviT0_T1_ --------------------------
	.section	.text._ZN2at6native29vectorized_elementwise_kernelILi2EZZZNS0_54_GLOBAL__N__d8c5977b_16_LinearAlgebra_cu_9e10b42f_321716addr_kernel_cudaERNS_14TensorIteratorERKN3c106ScalarES8_ENKUlvE_clEvENKUlvE3_clEvEUlsssE0_St5arrayIPcLm4EEEEviT0_T1_,"ax",@progbits
	.sectioninfo	@"SHI_REGISTERS=32"
	.align	128
        .global         _ZN2at6native29vectorized_elementwise_kernelILi2EZZZNS0_54_GLOBAL__N__d8c5977b_16_LinearAlgebra_cu_9e10b42f_321716addr_kernel_cudaERNS_14TensorIteratorERKN3c106ScalarES8_ENKUlvE_clEvENKUlvE3_clEvEUlsssE0_St5arrayIPcLm4EEEEviT0_T1_
        .type           _ZN2at6native29vectorized_elementwise_kernelILi2EZZZNS0_54_GLOBAL__N__d8c5977b_16_LinearAlgebra_cu_9e10b42f_321716addr_kernel_cudaERNS_14TensorIteratorERKN3c106ScalarES8_ENKUlvE_clEvENKUlvE3_clEvEUlsssE0_St5arrayIPcLm4EEEEviT0_T1_,@function
        .size           _ZN2at6native29vectorized_elementwise_kernelILi2EZZZNS0_54_GLOBAL__N__d8c5977b_16_LinearAlgebra_cu_9e10b42f_321716addr_kernel_cudaERNS_14TensorIteratorERKN3c106ScalarES8_ENKUlvE_clEvENKUlvE3_clEvEUlsssE0_St5arrayIPcLm4EEEEviT0_T1_,(.L_x_22997 - _ZN2at6native29vectorized_elementwise_kernelILi2EZZZNS0_54_GLOBAL__N__d8c5977b_16_LinearAlgebra_cu_9e10b42f_321716addr_kernel_cudaERNS_14TensorIteratorERKN3c106ScalarES8_ENKUlvE_clEvENKUlvE3_clEvEUlsssE0_St5arrayIPcLm4EEEEviT0_T1_)
        .other          _ZN2at6native29vectorized_elementwise_kernelILi2EZZZNS0_54_GLOBAL__N__d8c5977b_16_LinearAlgebra_cu_9e10b42f_321716addr_kernel_cudaERNS_14TensorIteratorERKN3c106ScalarES8_ENKUlvE_clEvENKUlvE3_clEvEUlsssE0_St5arrayIPcLm4EEEEviT0_T1_,@"STO_CUDA_ENTRY STV_DEFAULT"
_ZN2at6native29vectorized_elementwise_kernelILi2EZZZNS0_54_GLOBAL__N__d8c5977b_16_LinearAlgebra_cu_9e10b42f_321716addr_kernel_cudaERNS_14TensorIteratorERKN3c106ScalarES8_ENKUlvE_clEvENKUlvE3_clEvEUlsssE0_St5arrayIPcLm4EEEEviT0_T1_:
.text._ZN2at6native29vectorized_elementwise_kernelILi2EZZZNS0_54_GLOBAL__N__d8c5977b_16_LinearAlgebra_cu_9e10b42f_321716addr_kernel_cudaERNS_14TensorIteratorERKN3c106ScalarES8_ENKUlvE_clEvENKUlvE3_clEvEUlsssE0_St5arrayIPcLm4EEEEviT0_T1_:
        /* <DEDUP_REMOVED lines=8> */
[----:B------:R-:W-:Y:S01]  /*0080*/  HFMA2.MMA R5, -RZ, RZ, 0, 1.1920928955078125e-07 ;  /* 0x00000002ff057435 */ /* 0x000fe200000001ff */
[----:B------:R-:W-:-:S09]  /*0090*/  ULDC UR5, c[0x0][0x168] ;  /* 0x00005a0000057ab9 */ /* 0x000fd20000000800 */
[----:B------:R-:W-:-:S04]  /*00a0*/  IMAD.WIDE R14, R2, R5, c[0x0][0x180] ;  /* 0x00006000020e7625 */ /* 0x000fc800078e0205 */
[----:B------:R-:W-:-:S04]  /*00b0*/  IMAD.WIDE R8, R2, R5, c[0x0][0x190] ;  /* 0x0000640002087625 */ /* 0x000fc800078e0205 */
[----:B------:R-:W-:-:S04]  /*00c0*/  IMAD.WIDE R12, R2, R5, c[0x0][0x188] ;  /* 0x00006200020c7625 */ /* 0x000fc800078e0205 */
[----:B0-----:R-:W-:-:S04]  /*00d0*/  IMAD.WIDE.U32 R14, R0, 0x4, R14 ;  /* 0x00000004000e7825 */ /* 0x001fc800078e000e */
[C---:B------:R-:W-:Y:S01]  /*00e0*/  IMAD.WIDE.U32 R8, R0.reuse, 0x4, R8 ;  /* 0x0000000400087825 */ /* 0x040fe200078e0008 */
[----:B------:R-:W2:Y:S03]  /*00f0*/  LDG.E R18, [R14.64] ;  /* 0x000000080e127981 */ /* 0x000ea6000c1e1900 */
[----:B------:R-:W-:Y:S01]  /*0100*/  IMAD.WIDE.U32 R12, R0, 0x4, R12 ;  /* 0x00000004000c7825 */ /* 0x000fe200078e000c */
[----:B------:R-:W3:Y:S04]  /*0110*/  LDG.E R21, [R8.64] ;  /* 0x0000000808157981 */ /* 0x000ee8000c1e1900 */
[----:B------:R2:W4:Y:S04]  /*0120*/  LDG.E R19, [R14.64+0x200] ;  /* 0x000200080e137981 */ /* 0x000528000c1e1900 */
[----:B------:R0:W5:Y:S04]  /*0130*/  LDG.E R20, [R12.64] ;  /* 0x000000080c147981 */ /* 0x000168000c1e1900 */
[----:B------:R0:W5:Y:S04]  /*0140*/  LDG.E R17, [R12.64+0x200] ;  /* 0x000200080c117981 */ /* 0x000168000c1e1900 */
[----:B------:R3:W5:Y:S04]  /*0150*/  LDG.E R16, [R8.64+0x200] ;  /* 0x0002000808107981 */ /* 0x000768000c1e1900 */
[----:B------:R2:W5:Y:S04]  /*0160*/  LDG.E R3, [R14.64+0x400] ;  /* 0x000400080e037981 */ /* 0x000568000c1e1900 */
[----:B------:R2:W5:Y:S04]  /*0170*/  LDG.E R6, [R14.64+0x600] ;  /* 0x000600080e067981 */ /* 0x000568000c1e1900 */
[----:B------:R0:W5:Y:S04]  /*0180*/  LDG.E R4, [R12.64+0x400] ;  /* 0x000400080c047981 */ /* 0x000168000c1e1900 */
[----:B------:R0:W5:Y:S04]  /*0190*/  LDG.E R10, [R12.64+0x600] ;  /* 0x000600080c0a7981 */ /* 0x000168000c1e1900 */
[----:B------:R3:W5:Y:S04]  /*01a0*/  LDG.E R7, [R8.64+0x400] ;  /* 0x0004000808077981 */ /* 0x000768000c1e1900 */
[----:B------:R3:W5:Y:S01]  /*01b0*/  LDG.E R11, [R8.64+0x600] ;  /* 0x00060008080b7981 */ /* 0x000762000c1e1900 */
[----:B------:R-:W-:-:S02]  /*01c0*/  UPRMT UR4, UR5, 0x7610, UR4 ;  /* 0x0000761005047896 */ /* 0x000fc40008000004 */
[----:B------:R-:W-:Y:S02]  /*01d0*/  UPRMT UR5, UR5, 0x7632, UR5 ;  /* 0x0000763205057896 */ /* 0x000fe40008000005 */
[----:B------:R-:W-:Y:S02]  /*01e0*/  UPRMT UR4, UR4, 0x9910, URZ ;  /* 0x0000991004047896 */ /* 0x000fe4000800003f */
[----:B------:R-:W-:Y:S01]  /*01f0*/  UPRMT UR5, UR5, 0x9910, URZ ;  /* 0x0000991005057896 */ /* 0x000fe2000800003f */
[C---:B--2---:R-:W-:Y:S02]  /*0200*/  LOP3.LUT R14, R18.reuse, 0xffff, RZ, 0xc0, !PT ;  /* 0x0000ffff120e7812 */ /* 0x044fe400078ec0ff */
[----:B------:R-:W-:Y:S02]  /*0210*/  PRMT R22, R18, 0x7732, RZ ;  /* 0x0000773212167816 */ /* 0x000fe400000000ff */
[C---:B---3--:R-:W-:Y:S02]  /*0220*/  LOP3.LUT R9, R21.reuse, 0xffff, RZ, 0xc0, !PT ;  /* 0x0000ffff15097812 */ /* 0x048fe400078ec0ff */
[----:B------:R-:W-:-:S02]  /*0230*/  PRMT R21, R21, 0x7732, RZ ;  /* 0x0000773215157816 */ /* 0x000fc400000000ff */
[C---:B----4-:R-:W-:Y:S01]  /*0240*/  PRMT R23, R19.reuse, 0x7732, RZ ;  /* 0x0000773213177816 */ /* 0x050fe200000000ff */
[----:B0-----:R-:W-:Y:S01]  /*0250*/  IMAD R12, R14, UR4, RZ ;  /* 0x000000040e0c7c24 */ /* 0x001fe2000f8e02ff */
[----:B------:R-:W-:Y:S02]  /*0260*/  LOP3.LUT R13, R19, 0xffff, RZ, 0xc0, !PT ;  /* 0x0000ffff130d7812 */ /* 0x000fe400078ec0ff */
[C---:B-----5:R-:W-:Y:S01]  /*0270*/  LOP3.LUT R15, R20.reuse, 0xffff, RZ, 0xc0, !PT ;  /* 0x0000ffff140f7812 */ /* 0x060fe200078ec0ff */
[----:B------:R-:W-:Y:S01]  /*0280*/  IMAD.MOV.U32 R19, RZ, RZ, R22 ;  /* 0x000000ffff137224 */ /* 0x000fe200078e0016 */
[----:B------:R-:W-:Y:S02]  /*0290*/  PRMT R20, R20, 0x7732, RZ ;  /* 0x0000773214147816 */ /* 0x000fe400000000ff */
[----:B------:R-:W-:Y:S02]  /*02a0*/  LOP3.LUT R18, R17, 0xffff, RZ, 0xc0, !PT ;  /* 0x0000ffff11127812 */ /* 0x000fe400078ec0ff */
[----:B------:R-:W-:-:S02]  /*02b0*/  MOV R14, R21 ;  /* 0x00000015000e7202 */ /* 0x000fc40000000f00 */
[C---:B------:R-:W-:Y:S02]  /*02c0*/  LOP3.LUT R8, R16.reuse, 0xffff, RZ, 0xc0, !PT ;  /* 0x0000ffff10087812 */ /* 0x040fe400078ec0ff */
[----:B------:R-:W-:Y:S02]  /*02d0*/  PRMT R17, R17, 0x7732, RZ ;  /* 0x0000773211117816 */ /* 0x000fe400000000ff */
[----:B------:R-:W-:Y:S02]  /*02e0*/  PRMT R16, R16, 0x7732, RZ ;  /* 0x0000773210107816 */ /* 0x000fe400000000ff */
[----:B------:R-:W-:Y:S01]  /*02f0*/  MOV R21, R23 ;  /* 0x0000001700157202 */ /* 0x000fe20000000f00 */
[----:B------:R-:W-:Y:S01]  /*0300*/  IMAD R15, R15, UR5, RZ ;  /* 0x000000050f0f7c24 */ /* 0x000fe2000f8e02ff */
[----:B------:R-:W-:Y:S01]  /*0310*/  MOV R22, R16 ;  /* 0x0000001000167202 */ /* 0x000fe20000000f00 */
[----:B------:R-:W-:Y:S02]  /*0320*/  IMAD R13, R13, UR4, RZ ;  /* 0x000000040d0d7c24 */ /* 0x000fe4000f8e02ff */
[----:B------:R-:W-:-:S02]  /*0330*/  IMAD R18, R18, UR5, RZ ;  /* 0x0000000512127c24 */ /* 0x000fc4000f8e02ff */
[----:B------:R-:W-:Y:S02]  /*0340*/  IMAD R19, R19, UR4, RZ ;  /* 0x0000000413137c24 */ /* 0x000fe4000f8e02ff */
[----:B------:R-:W-:Y:S02]  /*0350*/  IMAD R20, R20, UR5, RZ ;  /* 0x0000000514147c24 */ /* 0x000fe4000f8e02ff */
[----:B------:R-:W-:Y:S02]  /*0360*/  IMAD R21, R21, UR4, RZ ;  /* 0x0000000415157c24 */ /* 0x000fe4000f8e02ff */
[----:B------:R-:W-:Y:S02]  /*0370*/  IMAD R16, R17, UR5, RZ ;  /* 0x0000000511107c24 */ /* 0x000fe4000f8e02ff */
[----:B------:R-:W-:Y:S02]  /*0380*/  IMAD R12, R15, R9, R12 ;  /* 0x000000090f0c7224 */ /* 0x000fe400078e020c */
[----:B------:R-:W-:-:S02]  /*0390*/  IMAD R13, R18, R8, R13 ;  /* 0x00000008120d7224 */ /* 0x000fc400078e020d */
[----:B------:R-:W-:Y:S02]  /*03a0*/  IMAD R15, R20, R14, R19 ;  /* 0x0000000e140f7224 */ /* 0x000fe400078e0213 */
[----:B------:R-:W-:Y:S01]  /*03b0*/  IMAD.WIDE.U32 R8, R2, R5, c[0x0][0x178] ;  /* 0x00005e0002087625 */ /* 0x000fe200078e0005 */
[C---:B------:R-:W-:Y:S02]  /*03c0*/  LOP3.LUT R5, R3.reuse, 0xffff, RZ, 0xc0, !PT ;  /* 0x0000ffff03057812 */ /* 0x040fe400078ec0ff */
[----:B------:R-:W-:Y:S01]  /*03d0*/  PRMT R18, R3, 0x7732, RZ ;  /* 0x0000773203127816 */ /* 0x000fe200000000ff */
[----:B------:R-:W-:Y:S01]  /*03e0*/  IMAD R14, R16, R22, R21 ;  /* 0x00000016100e7224 */ /* 0x000fe200078e0215 */
[C---:B------:R-:W-:Y:S02]  /*03f0*/  LOP3.LUT R16, R6.reuse, 0xffff, RZ, 0xc0, !PT ;  /* 0x0000ffff06107812 */ /* 0x040fe400078ec0ff */
[----:B------:R-:W-:Y:S02]  /*0400*/  PRMT R21, R6, 0x7732, RZ ;  /* 0x0000773206157816 */ /* 0x000fe400000000ff */
[----:B------:R-:W-:-:S02]  /*0410*/  PRMT R19, R4, 0x7732, RZ ;  /* 0x0000773204137816 */ /* 0x000fc400000000ff */
[----:B------:R-:W-:Y:S02]  /*0420*/  PRMT R22, R10, 0x7732, RZ ;  /* 0x000077320a167816 */ /* 0x000fe400000000ff */
[----:B------:R-:W-:Y:S01]  /*0430*/  LOP3.LUT R6, R4, 0xffff, RZ, 0xc0, !PT ;  /* 0x0000ffff04067812 */ /* 0x000fe200078ec0ff */
[----:B------:R-:W-:Y:S01]  /*0440*/  IMAD R4, R5, UR4, RZ ;  /* 0x0000000405047c24 */ /* 0x000fe2000f8e02ff */
[C---:B------:R-:W-:Y:S01]  /*0450*/  LOP3.LUT R3, R7.reuse, 0xffff, RZ, 0xc0, !PT ;  /* 0x0000ffff07037812 */ /* 0x040fe200078ec0ff */
[----:B------:R-:W-:Y:S01]  /*0460*/  IMAD R5, R16, UR4, RZ ;  /* 0x0000000410057c24 */ /* 0x000fe2000f8e02ff */
[----:B------:R-:W-:Y:S01]  /*0470*/  PRMT R20, R7, 0x7732, RZ ;  /* 0x0000773207147816 */ /* 0x000fe200000000ff */
[----:B------:R-:W-:Y:S01]  /*0480*/  IMAD.MOV.U32 R7, RZ, RZ, R18 ;  /* 0x000000ffff077224 */ /* 0x000fe200078e0012 */
[----:B------:R-:W-:Y:S02]  /*0490*/  LOP3.LUT R17, R10, 0xffff, RZ, 0xc0, !PT ;  /* 0x0000ffff0a117812 */ /* 0x000fe400078ec0ff */
[----:B------:R-:W-:-:S02]  /*04a0*/  PRMT R23, R11, 0x7732, RZ ;  /* 0x000077320b177816 */ /* 0x000fc400000000ff */
[----:B------:R-:W-:Y:S02]  /*04b0*/  MOV R16, R21 ;  /* 0x0000001500107202 */ /* 0x000fe40000000f00 */
[----:B------:R-:W-:Y:S02]  /*04c0*/  MOV R10, R19 ;  /* 0x00000013000a7202 */ /* 0x000fe40000000f00 */
[----:B------:R-:W-:Y:S02]  /*04d0*/  MOV R18, R22 ;  /* 0x0000001600127202 */ /* 0x000fe40000000f00 */
[----:B------:R-:W-:Y:S01]  /*04e0*/  LOP3.LUT R2, R11, 0xffff, RZ, 0xc0, !PT ;  /* 0x0000ffff0b027812 */ /* 0x000fe200078ec0ff */
[----:B------:R-:W-:Y:S01]  /*04f0*/  IMAD.MOV.U32 R11, RZ, RZ, R20 ;  /* 0x000000ffff0b7224 */ /* 0x000fe200078e0014 */
        /* <DEDUP_REMOVED lines=10> */
[----:B------:R-:W-:Y:S01]  /*05a0*/  IMAD R19, R19, R20, R16 ;  /* 0x0000001413137224 */ /* 0x000fe200078e0210 */
[----:B------:R-:W-:Y:S01]  /*05b0*/  PRMT R15, R12, 0x5410, R15 ;  /* 0x000054100c0f7816 */ /* 0x000fe2000000000f */
[----:B------:R-:W-:Y:S01]  /*05c0*/  IMAD.WIDE R8, R0, 0x4, R8 ;  /* 0x0000000400087825 */ /* 0x000fe200078e0208 */
[----:B------:R-:W-:Y:S02]  /*05d0*/  PRMT R13, R13, 0x5410, R14 ;  /* 0x000054100d0d7816 */ /* 0x000fe4000000000e */
[----:B------:R-:W-:Y:S02]  /*05e0*/  PRMT R3, R3, 0x5410, R10 ;  /* 0x0000541003037816 */ /* 0x000fe4000000000a */
[----:B------:R-:W-:Y:S01]  /*05f0*/  PRMT R19, R2, 0x5410, R19 ;  /* 0x0000541002137816 */ /* 0x000fe20000000013 */
[----:B------:R-:W-:Y:S04]  /*0600*/  STG.E [R8.64], R15 ;  /* 0x0000000f08007986 */ /* 0x000fe8000c101908 */
[----:B------:R-:W-:Y:S04]  /*0610*/  STG.E [R8.64+0x200], R13 ;  /* 0x0002000d08007986 */ /* 0x000fe8000c101908 */
[----:B------:R-:W-:Y:S04]  /*0620*/  STG.E [R8.64+0x400], R3 ;  /* 0x0004000308007986 */ /* 0x000fe8000c101908 */
[----:B------:R-:W-:Y:S01]  /*0630*/  STG.E [R8.64+0x600], R19 ;  /* 0x0006001308007986 */ /* 0x000fe2000c101908 */
[----:B------:R-:W-:Y:S05]  /*0640*/  EXIT ;  /* 0x000000000000794d */ /* 0x000fea0003800000 */
.L_x_12474:
[----:B------:R-:W0:Y:S01]  /*0650*/  S2R R0, SR_TID.X ;  /* 0x0000000000007919 */ /* 0x000e220000002100 */
[----:B------:R-:W-:Y:S01]  /*0660*/  HFMA2.MMA R26, -RZ, RZ, 0, 0 ;  /* 0x00000000ff1a7435 */ /* 0x000fe200000001ff */
[----:B------:R-:W-:Y:S01]  /*0670*/  MOV R8, RZ ;  /* 0x000000ff00087202 */ /* 0x000fe20000000f00 */
[----:B------:R-:W-:-:S02]  /*0680*/  HFMA2.MMA R14, -RZ, RZ, 0, 0 ;  /* 0x00000000ff0e7435 */ /* 0x000fc400000001ff */
[----:B------:R-:W-:Y:S01]  /*0690*/  HFMA2.MMA R10, -RZ, RZ, 0, 0 ;  /* 0x00000000ff0a7435 */ /* 0x000fe200000001ff */
[----:B------:R-:W-:Y:S01]  /*06a0*/  CS2R R22, SRZ ;  /* 0x0000000000167805 */ /* 0x000fe2000001ff00 */
[----:B------:R-:W-:Y:S01]  /*06b0*/  CS2R R24, SRZ ;  /* 0x0000000000187805 */ /* 0x000fe2000001ff00 */
[----:B------:R-:W-:Y:S01]  /*06c0*/  MOV R19, RZ ;  /* 0x000000ff00137202 */ /* 0x000fe20000000f00 */
[----:B------:R-:W-:Y:S01]  /*06d0*/  ULDC UR4, c[0x0][0x168] ;  /* 0x00005a0000047ab9 */ /* 0x000fe20000000800 */
[----:B0-----:R-:W-:Y:S02]  /*06e0*/  ISETP.GE.AND P0, PT, R0, R3, PT ;  /* 0x000000030000720c */ /* 0x001fe40003f06270 */
[----:B------:R-:W-:-:S11]  /*06f0*/  MOV R11, R0 ;  /* 0x00000000000b7202 */ /* 0x000fd60000000f00 */
[----:B------:R-:W-:Y:S01]  /*0700*/  @!P0 IADD3 R12, R2, R11, RZ ;  /* 0x0000000b020c8210 */ /* 0x000fe20007ffe0ff */
[----:B------:R-:W-:-:S04]  /*0710*/  @!P0 IMAD.MOV.U32 R13, RZ, RZ, 0x2 ;  /* 0x00000002ff0d8424 */ /* 0x000fc800078e00ff */
[----:B------:R-:W-:-:S04]  /*0720*/  @!P0 IMAD.WIDE.U32 R4, R12, R13, c[0x0][0x180] ;  /* 0x000060000c048625 */ /* 0x000fc800078e000d */
[CC--:B------:R-:W-:Y:S01]  /*0730*/  @!P0 IMAD.WIDE.U32 R6, R12.reuse, R13.reuse, c[0x0][0x188] ;  /* 0x000062000c068625 */ /* 0x0c0fe200078e000d */
[----:B------:R0:W2:Y:S03]  /*0740*/  @!P0 LDG.E.S16 R26, [R4.64] ;  /* 0x00000008041a8981 */ /* 0x0000a6000c1e1700 */
[----:B------:R-:W-:Y:S01]  /*0750*/  @!P0 IMAD.WIDE.U32 R12, R12, R13, c[0x0][0x190] ;  /* 0x000064000c0c8625 */ /* 0x000fe200078e000d */
[----:B------:R1:W3:Y:S04]  /*0760*/  @!P0 LDG.E.S16 R8, [R6.64] ;  /* 0x0000000806088981 */ /* 0x0002e8000c1e1700 */
[----:B------:R4:W5:Y:S01]  /*0770*/  @!P0 LDG.E.S16 R14, [R12.64] ;  /* 0x000000080c0e8981 */ /* 0x000962000c1e1700 */
[----:B------:R-:W-:-:S04]  /*0780*/  @!P0 IADD3 R11, R11, 0x80, RZ ;  /* 0x000000800b0b8810 */ /* 0x000fc80007ffe0ff */
[----:B------:R-:W-:-:S13]  /*0790*/  ISETP.GE.AND P3, PT, R11, R3, PT ;  /* 0x000000030b00720c */ /* 0x000fda0003f66270 */
[----:B------:R-:W-:Y:S01]  /*07a0*/  @!P3 IMAD.IADD R16, R2, 0x1, R11 ;  /* 0x000000010210b824 */ /* 0x000fe200078e020b */
[----:B------:R-:W-:Y:S02]  /*07b0*/  @!P3 IADD3 R11, R11, 0x80, RZ ;  /* 0x000000800b0bb810 */ /* 0x000fe40007ffe0ff */
[----:B------:R-:W-:Y:S02]  /*07c0*/  @!P3 MOV R17, 0x2 ;  /* 0x000000020011b802 */ /* 0x000fe40000000f00 */
[----:B------:R-:W-:-:S03]  /*07d0*/  ISETP.GE.AND P4, PT, R11, R3, PT ;  /* 0x000000030b00720c */ /* 0x000fc60003f86270 */
[----:B0-----:R-:W-:-:S04]  /*07e0*/  @!P3 IMAD.WIDE.U32 R4, R16, R17, c[0x0][0x180] ;  /* 0x000060001004b625 */ /* 0x001fc800078e0011 */
[----:B------:R-:W-:Y:S01]  /*07f0*/  @!P3 IMAD.WIDE.U32 R20, R16, R17, c[0x0][0x188] ;  /* 0x000062001014b625 */ /* 0x000fe200078e0011 */
[----:B------:R0:W5:Y:S05]  /*0800*/  @!P3 LDG.E.S16 R10, [R4.64] ;  /* 0x00000008040ab981 */ /* 0x00016a000c1e1700 */
[----:B------:R-:W-:Y:S02]  /*0810*/  @!P4 IADD3 R15, R2, R11, RZ ;  /* 0x0000000b020fc210 */ /* 0x000fe40007ffe0ff */
[----:B------:R-:W-:Y:S01]  /*0820*/  @!P4 MOV R18, 0x2 ;  /* 0x000000020012c802 */ /* 0x000fe20000000f00 */
[----:B------:R-:W-:Y:S01]  /*0830*/  @!P3 IMAD.WIDE.U32 R16, R16, R17, c[0x0][0x190] ;  /* 0x000064001010b625 */ /* 0x000fe200078e0011 */
[----:B------:R-:W-:Y:S01]  /*0840*/  @!P4 IADD3 R11, R11, 0x80, RZ ;  /* 0x000000800b0bc810 */ /* 0x000fe20007ffe0ff */
[----:B------:R1:W5:Y:S03]  /*0850*/  @!P3 LDG.E.S16 R24, [R20.64] ;  /* 0x000000081418b981 */ /* 0x000366000c1e1700 */
[-C--:B------:R-:W-:Y:S01]  /*0860*/  ISETP.GE.AND P2, PT, R11, R3.reuse, PT ;  /* 0x000000030b00720c */ /* 0x080fe20003f46270 */
[CC--:B0-----:R-:W-:Y:S01]  /*0870*/  @!P4 IMAD.WIDE.U32 R4, R15.reuse, R18.reuse, c[0x0][0x190] ;  /* 0x000064000f04c625 */ /* 0x0c1fe200078e0012 */
[----:B------:R0:W5:Y:S03]  /*0880*/  @!P3 LDG.E.S16 R25, [R16.64] ;  /* 0x000000081019b981 */ /* 0x000166000c1e1700 */
[CC--:B----4-:R-:W-:Y:S01]  /*0890*/  @!P4 IMAD.WIDE.U32 R12, R15.reuse, R18.reuse, c[0x0][0x180] ;  /* 0x000060000f0cc625 */ /* 0x0d0fe200078e0012 */
[----:B------:R4:W5:Y:S03]  /*08a0*/  @!P4 LDG.E.S16 R22, [R4.64] ;  /* 0x000000080416c981 */ /* 0x000966000c1e1700 */
[----:B-1----:R-:W-:Y:S01]  /*08b0*/  @!P4 IMAD.WIDE.U32 R6, R15, R18, c[0x0][0x188] ;  /* 0x000062000f06c625 */ /* 0x002fe200078e0012 */
[----:B------:R-:W-:Y:S01]  /*08c0*/  CS2R R20, SRZ ;  /* 0x0000000000147805 */ /* 0x000fe2000001ff00 */
[----:B------:R1:W5:Y:S02]  /*08d0*/  @!P4 LDG.E.S16 R23, [R12.64] ;  /* 0x000000080c17c981 */ /* 0x000364000c1e1700 */
[----:B------:R-:W-:Y:S01]  /*08e0*/  @!P2 IMAD.IADD R9, R2, 0x1, R11 ;  /* 0x000000010209a824 */ /* 0x000fe200078e020b */
[----:B------:R-:W-:Y:S01]  /*08f0*/  @!P2 IADD3 R11, R11, 0x80, RZ ;  /* 0x000000800b0ba810 */ /* 0x000fe20007ffe0ff */
[----:B------:R0:W5:Y:S03]  /*0900*/  @!P4 LDG.E.S16 R19, [R6.64] ;  /* 0x000000080613c981 */ /* 0x000166000c1e1700 */
[----:B------:R-:W-:Y:S01]  /*0910*/  ISETP.GE.AND P1, PT, R11, R3, PT ;  /* 0x000000030b00720c */ /* 0x000fe20003f26270 */
[----:B----4-:R-:W-:Y:S01]  /*0920*/  HFMA2.MMA R5, -RZ, RZ, 0, 0 ;  /* 0x00000000ff057435 */ /* 0x010fe200000001ff */
[----:B------:R-:W-:-:S11]  /*0930*/  @!P2 MOV R18, 0x2 ;  /* 0x000000020012a802 */ /* 0x000fd60000000f00 */
[----:B------:R-:W-:Y:S01]  /*0940*/  @!P1 IMAD.IADD R29, R2, 0x1, R11 ;  /* 0x00000001021d9824 */ /* 0x000fe200078e020b */
[----:B------:R-:W-:-:S04]  /*0950*/  @!P1 IADD3 R11, R11, 0x80, RZ ;  /* 0x000000800b0b9810 */ /* 0x000fc80007ffe0ff */
[----:B------:R-:W-:Y:S01]  /*0960*/  ISETP.GE.AND P3, PT, R11, R3, PT ;  /* 0x000000030b00720c */ /* 0x000fe20003f66270 */
[----:B0-----:R-:W-:Y:S01]  /*0970*/  @!P2 IMAD.WIDE.U32 R6, R9, R18, c[0x0][0x188] ;  /* 0x000062000906a625 */ /* 0x001fe200078e0012 */
[----:B------:R-:W-:-:S03]  /*0980*/  @!P1 MOV R28, 0x2 ;  /* 0x00000002001c9802 */ /* 0x000fc60000000f00 */
[CC--:B------:R-:W-:Y:S01]  /*0990*/  @!P2 IMAD.WIDE.U32 R16, R9.reuse, R18.reuse, c[0x0][0x180] ;  /* 0x000060000910a625 */ /* 0x0c0fe200078e0012 */
[----:B------:R0:W4:Y:S03]  /*09a0*/  @!P2 LDG.E.S16 R5, [R6.64] ;  /* 0x000000080605a981 */ /* 0x000126000c1e1700 */
[----:B-1----:R-:W-:Y:S01]  /*09b0*/  @!P2 IMAD.WIDE.U32 R12, R9, R18, c[0x0][0x190] ;  /* 0x00006400090ca625 */ /* 0x002fe200078e0012 */
[----:B------:R-:W-:Y:S01]  /*09c0*/  HFMA2.MMA R9, -RZ, RZ, 0, 0 ;  /* 0x00000000ff097435 */ /* 0x000fe200000001ff */
[----:B------:R1:W4:Y:S02]  /*09d0*/  @!P2 LDG.E.S16 R21, [R16.64] ;  /* 0x000000081015a981 */ /* 0x000324000c1e1700 */
[----:B------:R-:W-:Y:S02]  /*09e0*/  @!P3 MOV R15, 0x2 ;  /* 0x00000002000fb802 */ /* 0x000fe40000000f00 */
[----:B------:R1:W4:Y:S01]  /*09f0*/  @!P2 LDG.E.S16 R20, [R12.64] ;  /* 0x000000080c14a981 */ /* 0x000322000c1e1700 */
[----:B0-----:R-:W-:Y:S01]  /*0a00*/  CS2R R6, SRZ ;  /* 0x0000000000067805 */ /* 0x001fe2000001ff00 */
[----:B------:R-:W-:-:S02]  /*0a10*/  @!P3 IMAD.IADD R4, R2, 0x1, R11 ;  /* 0x000000010204b824 */ /* 0x000fc400078e020b */
[----:B-1----:R-:W-:Y:S01]  /*0a20*/  @!P1 IMAD.WIDE.U32 R16, R29, R28, c[0x0][0x180] ;  /* 0x000060001d109625 */ /* 0x002fe200078e001c */
[----:B------:R-:W-:-:S03]  /*0a30*/  @!P3 IADD3 R11, R11, 0x80, RZ ;  /* 0x000000800b0bb810 */ /* 0x000fc60007ffe0ff */
[----:B------:R-:W-:Y:S01]  /*0a40*/  @!P1 IMAD.WIDE.U32 R12, R29, R28, c[0x0][0x188] ;  /* 0x000062001d0c9625 */ /* 0x000fe200078e001c */
[----:B------:R0:W4:Y:S01]  /*0a50*/  @!P1 LDG.E.S16 R6, [R16.64] ;  /* 0x0000000810069981 */ /* 0x000122000c1e1700 */
[----:B------:R-:W-:-:S03]  /*0a60*/  ISETP.GE.AND P2, PT, R11, R3, PT ;  /* 0x000000030b00720c */ /* 0x000fc60003f46270 */
[----:B------:R1:W4:Y:S01]  /*0a70*/  @!P1 LDG.E.S16 R9, [R12.64] ;  /* 0x000000080c099981 */ /* 0x000322000c1e1700 */
[----:B------:R-:W-:Y:S01]  /*0a80*/  UPRMT UR5, UR4, 0x9910, URZ ;  /* 0x0000991004057896 */ /* 0x000fe2000800003f */
[----:B0-----:R-:W-:Y:S01]  /*0a90*/  CS2R R16, SRZ ;  /* 0x0000000000107805 */ /* 0x001fe2000001ff00 */
[----:B-1----:R-:W-:Y:S01]  /*0aa0*/  @!P3 IMAD.WIDE.U32 R12, R4, R15, c[0x0][0x180] ;  /* 0x00006000040cb625 */ /* 0x002fe200078e000f */
[----:B------:R-:W-:Y:S01]  /*0ab0*/  UPRMT UR6, UR4, 0xbb32, URZ ;  /* 0x0000bb3204067896 */ /* 0x000fe2000800003f */
[----:B------:R-:W-:-:S03]  /*0ac0*/  HFMA2.MMA R18, -RZ, RZ, 0, 0 ;  /* 0x00000000ff127435 */ /* 0x000fc600000001ff */
[----:B------:R0:W4:Y:S01]  /*0ad0*/  @!P3 LDG.E.S16 R17, [R12.64] ;  /* 0x000000080c11b981 */ /* 0x000122000c1e1700 */
[----:B------:R-:W-:Y:S01]  /*0ae0*/  UMOV UR4, UR5 ;  /* 0x0000000500047c82 */ /* 0x000fe20008000000 */
[----:B------:R-:W-:Y:S01]  /*0af0*/  @!P1 IMAD.WIDE.U32 R28, R29, R28, c[0x0][0x190] ;  /* 0x000064001d1c9625 */ /* 0x000fe200078e001c */
[----:B------:R-:W-:-:S03]  /*0b00*/  UMOV UR5, UR6 ;  /* 0x0000000600057c82 */ /* 0x000fc60008000000 */
[----:B------:R-:W-:Y:S01]  /*0b10*/  @!P2 IMAD.MOV.U32 R27, RZ, RZ, 0x2 ;  /* 0x00000002ff1ba424 */ /* 0x000fe200078e00ff */
[----:B------:R1:W4:Y:S01]  /*0b20*/  @!P1 LDG.E.S16 R18, [R28.64] ;  /* 0x000000081c129981 */ /* 0x000322000c1e1700 */
[----:B0-----:R-:W-:-:S05]  /*0b30*/  @!P3 IMAD.WIDE.U32 R12, R4, R15, c[0x0][0x188] ;  /* 0x00006200040cb625 */ /* 0x001fca00078e000f */
[----:B------:R0:W4:Y:S02]  /*0b40*/  @!P3 LDG.E.S16 R7, [R12.64] ;  /* 0x000000080c07b981 */ /* 0x000124000c1e1700 */
[----:B0-----:R-:W-:-:S05]  /*0b50*/  @!P3 IMAD.WIDE.U32 R12, R4, R15, c[0x0][0x190] ;  /* 0x00006400040cb625 */ /* 0x001fca00078e000f */
[----:B------:R0:W4:Y:S02]  /*0b60*/  @!P3 LDG.E.S16 R16, [R12.64] ;  /* 0x000000080c10b981 */ /* 0x000124000c1e1700 */
[----:B0-----:R-:W-:Y:S01]  /*0b70*/  CS2R R12, SRZ ;  /* 0x00000000000c7805 */ /* 0x001fe2000001ff00 */
[----:B-1----:R-:W-:Y:S01]  /*0b80*/  CS2R R28, SRZ ;  /* 0x00000000001c7805 */ /* 0x002fe2000001ff00 */
[----:B--2---:R-:W-:Y:S01]  /*0b90*/  @!P0 IMAD R15, R26, UR4, RZ ;  /* 0x000000041a0f8c24 */ /* 0x004fe2000f8e02ff */
[----:B------:R-:W-:Y:S02]  /*0ba0*/  @!P2 IADD3 R26, R2, R11, RZ ;  /* 0x0000000b021aa210 */ /* 0x000fe40007ffe0ff */
[----:B------:R-:W-:Y:S01]  /*0bb0*/  @!P2 IADD3 R11, R11, 0x80, RZ ;  /* 0x000000800b0ba810 */ /* 0x000fe20007ffe0ff */
[----:B---3--:R-:W-:Y:S01]  /*0bc0*/  @!P0 IMAD R4, R8, UR5, RZ ;  /* 0x0000000508048c24 */ /* 0x008fe2000f8e02ff */
[----:B------:R-:W-:Y:S02]  /*0bd0*/  HFMA2.MMA R8, -RZ, RZ, 0, 0 ;  /* 0x00000000ff087435 */ /* 0x000fe400000001ff */
[----:B------:R-:W-:Y:S01]  /*0be0*/  ISETP.GE.AND P1, PT, R11, R3, PT ;  /* 0x000000030b00720c */ /* 0x000fe20003f26270 */
[----:B-----5:R-:W-:-:S02]  /*0bf0*/  @!P0 IMAD R4, R4, R14, R15 ;  /* 0x0000000e04048224 */ /* 0x020fc400078e020f */
[----:B------:R-:W-:-:S05]  /*0c00*/  @!P2 IMAD.WIDE.U32 R14, R26, R27, c[0x0][0x180] ;  /* 0x000060001a0ea625 */ /* 0x000fca00078e001b */
[----:B------:R0:W2:Y:S02]  /*0c10*/  @!P2 LDG.E.S16 R13, [R14.64] ;  /* 0x000000080e0da981 */ /* 0x0000a4000c1e1700 */
[----:B0-----:R-:W-:-:S05]  /*0c20*/  @!P2 IMAD.WIDE.U32 R14, R26, R27, c[0x0][0x188] ;  /* 0x000062001a0ea625 */ /* 0x001fca00078e001b */
[----:B------:R0:W3:Y:S02]  /*0c30*/  @!P2 LDG.E.S16 R8, [R14.64] ;  /* 0x000000080e08a981 */ /* 0x0000e4000c1e1700 */
[----:B0-----:R-:W-:Y:S01]  /*0c40*/  @!P2 IMAD.WIDE.U32 R14, R26, R27, c[0x0][0x190] ;  /* 0x000064001a0ea625 */ /* 0x001fe200078e001b */
[----:B------:R-:W-:Y:S02]  /*0c50*/  @!P1 IADD3 R26, R2, R11, RZ ;  /* 0x0000000b021a9210 */ /* 0x000fe40007ffe0ff */
[----:B------:R-:W-:Y:S01]  /*0c60*/  @!P1 MOV R27, 0x2 ;  /* 0x00000002001b9802 */ /* 0x000fe20000000f00 */
[----:B------:R-:W-:Y:S01]  /*0c70*/  IMAD.MOV.U32 R11, RZ, RZ, RZ ;  /* 0x000000ffff0b7224 */ /* 0x000fe200078e00ff */
[----:B------:R0:W5:Y:S03]  /*0c80*/  @!P2 LDG.E.S16 R12, [R14.64] ;  /* 0x000000080e0ca981 */ /* 0x000166000c1e1700 */
[----:B0-----:R-:W-:-:S05]  /*0c90*/  @!P1 IMAD.WIDE.U32 R14, R26, R27, c[0x0][0x180] ;  /* 0x000060001a0e9625 */ /* 0x001fca00078e001b */
[----:B------:R0:W5:Y:S02]  /*0ca0*/  @!P1 LDG.E.S16 R11, [R14.64] ;  /* 0x000000080e0b9981 */ /* 0x000164000c1e1700 */
[----:B0-----:R-:W-:-:S04]  /*0cb0*/  @!P1 IMAD.WIDE.U32 R14, R26, R27, c[0x0][0x188] ;  /* 0x000062001a0e9625 */ /* 0x001fc800078e001b */
[----:B------:R-:W-:Y:S01]  /*0cc0*/  @!P1 IMAD.WIDE.U32 R26, R26, R27, c[0x0][0x190] ;  /* 0x000064001a1a9625 */ /* 0x000fe200078e001b */
[----:B------:R0:W5:Y:S04]  /*0cd0*/  @!P1 LDG.E.S16 R28, [R14.64] ;  /* 0x000000080e1c9981 */ /* 0x000168000c1e1700 */
[----:B------:R-:W5:Y:S01]  /*0ce0*/  @!P1 LDG.E.S16 R29, [R26.64] ;  /* 0x000000081a1d9981 */ /* 0x000f62000c1e1700 */
[----:B------:R-:W-:Y:S02]  /*0cf0*/  IMAD R10, R10, UR4, RZ ;  /* 0x000000040a0a7c24 */ /* 0x000fe4000f8e02ff */
[----:B------:R-:W-:-:S04]  /*0d00*/  IMAD R24, R24, UR5, RZ ;  /* 0x0000000518187c24 */ /* 0x000fc8000f8e02ff */
[----:B------:R-:W-:Y:S01]  /*0d10*/  IMAD R25, R24, R25, R10 ;  /* 0x0000001918197224 */ /* 0x000fe200078e020a */
[----:B------:R-:W-:Y:S02]  /*0d20*/  @!P0 IADD3 R10, R2, R0, RZ ;  /* 0x00000000020a8210 */ /* 0x000fe40007ffe0ff */
[----:B------:R-:W-:Y:S02]  /*0d30*/  @!P0 MOV R24, 0x2 ;  /* 0x0000000200188802 */ /* 0x000fe40000000f00 */
[----:B------:R-:W-:-:S03]  /*0d40*/  @!P0 IADD3 R0, R0, 0x80, RZ ;  /* 0x0000008000008810 */ /* 0x000fc60007ffe0ff */
[----:B0-----:R-:W-:-:S05]  /*0d50*/  @!P0 IMAD.WIDE.U32 R14, R10, R24, c[0x0][0x178] ;  /* 0x00005e000a0e8625 */ /* 0x001fca00078e0018 */
[----:B------:R0:W-:Y:S01]  /*0d60*/  @!P0 STG.E.U16 [R14.64], R4 ;  /* 0x000000040e008986 */ /* 0x0001e2000c101508 */
[----:B------:R-:W-:Y:S01]  /*0d70*/  ISETP.GE.AND P0, PT, R0, R3, PT ;  /* 0x000000030000720c */ /* 0x000fe20003f06270 */
[----:B----4-:R-:W-:Y:S02]  /*0d80*/  IMAD R21, R21, UR4, RZ ;  /* 0x0000000415157c24 */ /* 0x010fe4000f8e02ff */
[----:B------:R-:W-:Y:S01]  /*0d90*/  IMAD R5, R5, UR5, RZ ;  /* 0x0000000505057c24 */ /* 0x000fe2000f8e02ff */
[----:B------:R-:W-:Y:S01]  /*0da0*/  BSSY B0, `(.L_x_12475) ;  /* 0x000003c000007945 */ /* 0x000fe20003800000 */
[----:B------:R-:W-:Y:S02]  /*0db0*/  IMAD R23, R23, UR4, RZ ;  /* 0x0000000417177c24 */ /* 0x000fe4000f8e02ff */
[----:B------:R-:W-:Y:S01]  /*0dc0*/  IMAD R20, R5, R20, R21 ;  /* 0x0000001405147224 */ /* 0x000fe200078e0215 */
[----:B------:R-:W-:Y:S01]  /*0dd0*/  BSSY B1, `(.L_x_12476) ;  /* 0x0000032000017945 */ /* 0x000fe20003800000 */
[----:B------:R-:W-:-:S02]  /*0de0*/  IMAD R19, R19, UR5, RZ ;  /* 0x0000000513137c24 */ /* 0x000fc4000f8e02ff */
[----:B------:R-:W-:Y:S02]  /*0df0*/  IMAD R6, R6, UR4, RZ ;  /* 0x0000000406067c24 */ /* 0x000fe4000f8e02ff */
[----:B------:R-:W-:Y:S02]  /*0e00*/  IMAD R9, R9, UR5, RZ ;  /* 0x0000000509097c24 */ /* 0x000fe4000f8e02ff */
[----:B------:R-:W-:Y:S02]  /*0e10*/  IMAD R22, R19, R22, R23 ;  /* 0x0000001613167224 */ /* 0x000fe400078e0217 */
[----:B------:R-:W-:Y:S02]  /*0e20*/  IMAD R17, R17, UR4, RZ ;  /* 0x0000000411117c24 */ /* 0x000fe4000f8e02ff */
[----:B------:R-:W-:Y:S02]  /*0e30*/  IMAD R18, R9, R18, R6 ;  /* 0x0000001209127224 */ /* 0x000fe400078e0206 */
[----:B------:R-:W-:-:S04]  /*0e40*/  IMAD R7, R7, UR5, RZ ;  /* 0x0000000507077c24 */ /* 0x000fc8000f8e02ff */
[----:B------:R-:W-:Y:S02]  /*0e50*/  IMAD R16, R7, R16, R17 ;  /* 0x0000001007107224 */ /* 0x000fe400078e0211 */
[----:B--2---:R-:W-:Y:S02]  /*0e60*/  IMAD R13, R13, UR4, RZ ;  /* 0x000000040d0d7c24 */ /* 0x004fe4000f8e02ff */
[----:B---3--:R-:W-:-:S04]  /*0e70*/  IMAD R5, R8, UR5, RZ ;  /* 0x0000000508057c24 */ /* 0x008fc8000f8e02ff */
[----:B-----5:R-:W-:Y:S02]  /*0e80*/  IMAD R12, R5, R12, R13 ;  /* 0x0000000c050c7224 */ /* 0x020fe400078e020d */
[----:B------:R-:W-:Y:S02]  /*0e90*/  IMAD R11, R11, UR4, RZ ;  /* 0x000000040b0b7c24 */ /* 0x000fe4000f8e02ff */
[----:B------:R-:W-:-:S04]  /*0ea0*/  IMAD R28, R28, UR5, RZ ;  /* 0x000000051c1c7c24 */ /* 0x000fc8000f8e02ff */
[----:B------:R-:W-:Y:S01]  /*0eb0*/  IMAD R29, R28, R29, R11 ;  /* 0x0000001d1c1d7224 */ /* 0x000fe200078e020b */
        /* <DEDUP_REMOVED lines=8> */
[----:B0-----:R-:W-:Y:S01]  /*0f40*/  HFMA2.MMA R5, -RZ, RZ, 0, 1.1920928955078125e-07 ;  /* 0x00000002ff057435 */ /* 0x001fe200000001ff */
[----:B------:R-:W-:-:S02]  /*0f50*/  IADD3 R4, R2, R0, RZ ;  /* 0x0000000002047210 */ /* 0x000fc40007ffe0ff */
[----:B------:R-:W-:-:S07]  /*0f60*/  IADD3 R0, R0, 0x80, RZ ;  /* 0x0000008000007810 */ /* 0x000fce0007ffe0ff */
[----:B------:R-:W-:-:S05]  /*0f70*/  IMAD.WIDE.U32 R4, R4, R5, c[0x0][0x178] ;  /* 0x00005e0004047625 */ /* 0x000fca00078e0005 */
[----:B------:R0:W-:Y:S02]  /*0f80*/  STG.E.U16 [R4.64], R22 ;  /* 0x0000001604007986 */ /* 0x0001e4000c101508 */
.L_x_12477:
[----:B0-----:R-:W-:-:S13]  /*0f90*/  ISETP.GE.AND P0, PT, R0, R3, PT ;  /* 0x000000030000720c */ /* 0x001fda0003f06270 */
[----:B------:R-:W-:Y:S05]  /*0fa0*/  @P0 BRA `(.L_x_12479) ;  /* 0x000000c000000947 */ /* 0x000fea0003800000 */
[----:B------:R-:W-:Y:S01]  /*0fb0*/  IADD3 R4, R2, R0, RZ ;  /* 0x0000000002047210 */ /* 0x000fe20007ffe0ff */
[----:B------:R-:W-:Y:S01]  /*0fc0*/  IMAD.MOV.U32 R5, RZ, RZ, 0x2 ;  /* 0x00000002ff057424 */ /* 0x000fe200078e00ff */
[----:B------:R-:W-:-:S03]  /*0fd0*/  IADD3 R0, R0, 0x80, RZ ;  /* 0x0000008000007810 */ /* 0x000fc60007ffe0ff */
[----:B------:R-:W-:-:S05]  /*0fe0*/  IMAD.WIDE.U32 R4, R4, R5, c[0x0][0x178] ;  /* 0x00005e0004047625 */ /* 0x000fca00078e0005 */
[----:B------:R0:W-:Y:S02]  /*0ff0*/  STG.E.U16 [R4.64], R20 ;  /* 0x0000001404007986 */ /* 0x0001e4000c101508 */
.L_x_12478:
[----:B------:R-:W-:-:S13]  /*1000*/  ISETP.GE.AND P0, PT, R0, R3, PT ;  /* 0x000000030000720c */ /* 0x000fda0003f06270 */
[----:B------:R-:W-:Y:S05]  /*1010*/  @P0 BRA `(.L_x_12480) ;  /* 0x000000d000000947 */ /* 0x000fea0003800000 */
[----:B0-----:R-:W-:Y:S02]  /*1020*/  IADD3 R4, R2, R0, RZ ;  /* 0x0000000002047210 */ /* 0x001fe40007ffe0ff */
[----:B------:R-:W-:Y:S02]  /*1030*/  MOV R5, 0x2 ;  /* 0x0000000200057802 */ /* 0x000fe40000000f00 */
[----:B------:R-:W-:-:S03]  /*1040*/  IADD3 R0, R0, 0x80, RZ ;  /* 0x0000008000007810 */ /* 0x000fc60007ffe0ff */
[----:B------:R-:W-:-:S05]  /*1050*/  IMAD.WIDE.U32 R4, R4, R5, c[0x0][0x178] ;  /* 0x00005e0004047625 */ /* 0x000fca00078e0005 */
[----:B------:R0:W-:Y:S02]  /*1060*/  STG.E.U16 [R4.64], R18 ;  /* 0x0000001204007986 */ /* 0x0001e4000c101508 */
.L_x_12479:
[----:B------:R-:W-:-:S13]  /*1070*/  ISETP.GE.AND P0, PT, R0, R3, PT ;  /* 0x000000030000720c */ /* 0x000fda0003f06270 */
[----:B------:R-:W-:Y:S01]  /*1080*/  @P0 BREAK B1 ;  /* 0x0000000000010942 */ /* 0x000fe20003800000 */
[----:B------:R-:W-:Y:S05]  /*1090*/  @P0 BRA `(.L_x_12481) ;  /* 0x000000c000000947 */ /* 0x000fea0003800000 */
[----:B0-----:R-:W-:Y:S01]  /*10a0*/  IADD3 R4, R2, R0, RZ ;  /* 0x0000000002047210 */ /* 0x001fe20007ffe0ff */
[----:B------:R-:W-:Y:S01]  /*10b0*/  IMAD.MOV.U32 R5, RZ, RZ, 0x2 ;  /* 0x00000002ff057424 */ /* 0x000fe200078e00ff */
[----:B------:R-:W-:-:S03]  /*10c0*/  IADD3 R0, R0, 0x80, RZ ;  /* 0x0000008000007810 */ /* 0x000fc60007ffe0ff */
[----:B------:R-:W-:-:S05]  /*10d0*/  IMAD.WIDE.U32 R4, R4, R5, c[0x0][0x178] ;  /* 0x00005e0004047625 */ /* 0x000fca00078e0005 */
[----:B------:R0:W-:Y:S02]  /*10e0*/  STG.E.U16 [R4.64], R16 ;  /* 0x0000001004007986 */ /* 0x0001e4000c101508 */
.L_x_12480:
[----:B------:R-:W-:Y:S05]  /*10f0*/  BSYNC B1 ;  /* 0x0000000000017941 */ /* 0x000fea0003800000 */
.L_x_12476:
[----:B------:R-:W-:-:S13]  /*1100*/  ISETP.GE.AND P0, PT, R0, R3, PT ;  /* 0x000000030000720c */ /* 0x000fda0003f06270 */
[----:B0-----:R-:W-:Y:S02]  /*1110*/  @!P0 IADD3 R4, R2, R0, RZ ;  /* 0x0000000002048210 */ /* 0x001fe40007ffe0ff */
[----:B------:R-:W-:Y:S02]  /*1120*/  @!P0 MOV R5, 0x2 ;  /* 0x0000000200058802 */ /* 0x000fe40000000f00 */
[----:B------:R-:W-:-:S03]  /*1130*/  @!P0 IADD3 R0, R0, 0x80, RZ ;  /* 0x0000008000008810 */ /* 0x000fc60007ffe0ff */
[----:B------:R-:W-:-:S05]  /*1140*/  @!P0 IMAD.WIDE.U32 R4, R4, R5, c[0x0][0x178] ;  /* 0x00005e0004048625 */ /* 0x000fca00078e0005 */
[----:B------:R0:W-:Y:S02]  /*1150*/  @!P0 STG.E.U16 [R4.64], R12 ;  /* 0x0000000c04008986 */ /* 0x0001e4000c101508 */
.L_x_12481:
[----:B------:R-:W-:Y:S05]  /*1160*/  BSYNC B0 ;  /* 0x0000000000007941 */ /* 0x000fea0003800000 */
.L_x_12475:
[----:B------:R-:W-:Y:S01]  /*1170*/  WARPSYNC 0xffffffff ;  /* 0xffffffff00007948 */ /* 0x000fe20003800000 */
[----:B------:R-:W-:-:S13]  /*1180*/  ISETP.GE.AND P0, PT, R0, R3, PT ;  /* 0x000000030000720c */ /* 0x000fda0003f06270 */
[----:B------:R-:W-:Y:S05]  /*1190*/  @P0 EXIT ;  /* 0x000000000000094d */ /* 0x000fea0003800000 */
[----:B------:R-:W-:Y:S01]  /*11a0*/  HFMA2.MMA R3, -RZ, RZ, 0, 1.1920928955078125e-07 ;  /* 0x00000002ff037435 */ /* 0x000fe200000001ff */
[----:B------:R-:W-:-:S09]  /*11b0*/  IADD3 R2, R2, R0, RZ ;  /* 0x0000000002027210 */ /* 0x000fd20007ffe0ff */
[----:B------:R-:W-:-:S05]  /*11c0*/  IMAD.WIDE.U32 R2, R2, R3, c[0x0][0x178] ;  /* 0x00005e0002027625 */ /* 0x000fca00078e0003 */
[----:B------:R-:W-:Y:S01]  /*11d0*/  STG.E.U16 [R2.64], R29 ;  /* 0x0000001d02007986 */ /* 0x000fe2000c101508 */
[----:B------:R-:W-:Y:S05]  /*11e0*/  EXIT ;  /* 0x000000000000794d */ /* 0x000fea0003800000 */
.L_x_12482:
        /* <DEDUP_REMOVED lines=9> */
.L_x_22997:


//--------------------- .text._ZN2at6native29vectorized_elementwise_kernelILi4EZZZNS0_54_GLOBAL__N__d8c5977b_16_LinearAlgebra_cu_9e10b42f_321716addr_kernel_cudaERNS_14TensorIteratorERKN3c106ScalarES8_ENKUlvE_clEvENKUlvE3_clEvEUlsssE0_St5arrayIPcLm4EEEEviT0_T1_ --------------------------
	.section	.text._ZN2at6native29vectorized_elementwise_kernelILi4EZZZNS0_54_GLOBAL__N__d8c5977b_16_LinearAlgebra_cu_9e10b42f_321716addr_kernel_cudaERNS_14TensorIteratorERKN3c106ScalarES8_ENKUlvE_clEvENKUlvE3_clEvEUlsssE0_St5arrayIPcLm4EEEEviT0_T1_,"ax",@progbits
	.sectioninfo	@"SHI_REGISTERS=32"
	.align	128
        .global         _ZN2at6native29vectorized_elementwise_kernelILi4EZZZNS0_54_GLOBAL__N__d8c5977b_16_LinearAlgebra_cu_9e10b42f_321716addr_kernel_cudaERNS_14TensorIteratorERKN3c106ScalarES8_ENKUlvE_clEvENKUlvE3_clEvEUlsssE0_St5arrayIPcLm4EEEEviT0_T1_
        .type           _ZN2at6native29vectorized_elementwise_kernelILi4EZZZNS0_54_GLOBAL__N__d8c5977b_16_LinearAlgebra_cu_9e10b42f_321716addr_kernel_cudaERNS_14TensorIteratorERKN3c106ScalarES8_ENKUlvE_clEvENKUlvE3_clEvEUlsssE0_St5arrayIPcLm4EEEEviT0_T1_,@function
        .size           _ZN2at6native29vectorized_elementwise_kernelILi4EZZZNS0_54_GLOBAL__N__d8c5977b_16_LinearAlgebra_cu_9e10b42f_321716addr_kernel_cudaERNS_14TensorIteratorERKN3c106ScalarES8_ENKUlvE_clEvENKUlvE3_clEvEUlsssE0_St5arrayIPcLm4EEEEviT0_T1_,(.L_x_22998 - _ZN2at6native29vectorized_elementwise_kernelILi4EZZZNS0_54_GLOBAL__N__d8c5977b_16_LinearAlgebra_cu_9e10b42f_321716addr_kernel_cudaERNS_14TensorIteratorERKN3c106ScalarES8_ENKUlvE_clEvENKUlvE3_clEvEUlsssE0_St5arrayIPcLm4EEEEviT0_T1_)
        .other          _ZN2at6native29vectorized_elementwise_kernelILi4EZZZNS0_54_GLOBAL__N__d8c5977b_16_LinearAlgebra_cu_9e10b42f_321716addr_kernel_cudaERNS_14TensorIteratorERKN3c106ScalarES8_ENKUlvE_clEvENKUlvE3_clEvEUlsssE0_St5arrayIPcLm4EEEEviT0_T1_,@"STO_CUDA_ENTRY STV_DEFAULT"
_ZN2at6native29vectorized_elementwise_kernelILi4EZZZNS0_54_GLOBAL__N__d8c5977b_16_LinearAlgebra_cu_9e10b42f_321716addr_kernel_cudaERNS_14TensorIteratorERKN3c106ScalarES8_ENKUlvE_clEvENKUlvE3_clEvEUlsssE0_St5arrayIPcLm4EEEEviT0_T1_:
.text._ZN2at6native29vectorized_elementwise_kernelILi4EZZZNS0_54_GLOBAL__N__d8c5977b_16_LinearAlgebra_cu_9e10b42f_321716addr_kernel_cudaERNS_14TensorIteratorERKN3c106ScalarES8_ENKUlvE_clEvENKUlvE3_clEvEUlsssE0_St5arrayIPcLm4EEEEviT0_T1_:
        /* <DEDUP_REMOVED lines=12> */
[----:B0-----:R-:W-:-:S04]  /*00c0*/  IMAD.WIDE.U32 R16, R0, 0x8, R4 ;  /* 0x0000000800107825 */ /* 0x001fc800078e0004 */
[----:B------:R-:W-:Y:S01]  /*00d0*/  IMAD.WIDE R4, R2, R3, c[0x0][0x190] ;  /* 0x0000640002047625 */ /* 0x000fe200078e0203 */
[----:B------:R-:W2:Y:S03]  /*00e0*/  LDG.E.64 R14, [R16.64] ;  /* 0x00000008100e7981 */ /* 0x000ea6000c1e1b00 */
[C---:B------:R-:W-:Y:S01]  /*00f0*/  IMAD.WIDE.U32 R18, R0.reuse, 0x8, R6 ;  /* 0x0000000800127825 */ /* 0x040fe200078e0006 */
[----:B------:R0:W3:Y:S03]  /*0100*/  LDG.E.64 R8, [R16.64+0x400] ;  /* 0x0004000810087981 */ /* 0x0000e6000c1e1b00 */
[----:B------:R-:W-:Y:S01]  /*0110*/  IMAD.WIDE.U32 R20, R0, 0x8, R4 ;  /* 0x0000000800147825 */ /* 0x000fe200078e0004 */
[----:B------:R-:W4:Y:S04]  /*0120*/  LDG.E.64 R12, [R18.64] ;  /* 0x00000008120c7981 */ /* 0x000f28000c1e1b00 */
[----:B------:R1:W5:Y:S04]  /*0130*/  LDG.E.64 R10, [R20.64] ;  /* 0x00000008140a7981 */ /* 0x000368000c1e1b00 */
[----:B------:R0:W3:Y:S04]  /*0140*/  LDG.E.64 R4, [R18.64+0x400] ;  /* 0x0004000812047981 */ /* 0x0000e8000c1e1b00 */
[----:B------:R1:W3:Y:S01]  /*0150*/  LDG.E.64 R6, [R20.64+0x400] ;  /* 0x0004000814067981 */ /* 0x0002e2000c1e1b00 */
[----:B------:R-:W-:-:S02]  /*0160*/  UPRMT UR4, UR5, 0x7610, UR4 ;  /* 0x0000761005047896 */ /* 0x000fc40008000004 */
[----:B------:R-:W-:Y:S02]  /*0170*/  UPRMT UR5, UR5, 0x7632, UR5 ;  /* 0x0000763205057896 */ /* 0x000fe40008000005 */
[----:B------:R-:W-:Y:S02]  /*0180*/  UPRMT UR4, UR4, 0x9910, URZ ;  /* 0x0000991004047896 */ /* 0x000fe4000800003f */
[----:B------:R-:W-:Y:S01]  /*0190*/  UPRMT UR5, UR5, 0x9910, URZ ;  /* 0x0000991005057896 */ /* 0x000fe2000800003f */
[----:B------:R-:W-:-:S06]  /*01a0*/  IMAD.WIDE.U32 R2, R2, R3, c[0x0][0x178] ;  /* 0x00005e0002027625 */ /* 0x000fcc00078e0003 */
[----:B------:R-:W-:Y:S01]  /*01b0*/  IMAD.WIDE R2, R0, 0x8, R2 ;  /* 0x0000000800027825 */ /* 0x000fe200078e0202 */
[C---:B--2---:R-:W-:Y:S02]  /*01c0*/  PRMT R24, R14.reuse, 0x7732, RZ ;  /* 0x000077320e187816 */ /* 0x044fe400000000ff */
[C---:B------:R-:W-:Y:S02]  /*01d0*/  LOP3.LUT R23, R15.reuse, 0xffff, RZ, 0xc0, !PT ;  /* 0x0000ffff0f177812 */ /* 0x040fe400078ec0ff */
[----:B-1----:R-:W-:Y:S02]  /*01e0*/  PRMT R21, R15, 0x7732, RZ ;  /* 0x000077320f157816 */ /* 0x002fe400000000ff */
[----:B------:R-:W-:Y:S02]  /*01f0*/  LOP3.LUT R22, R14, 0xffff, RZ, 0xc0, !PT ;  /* 0x0000ffff0e167812 */ /* 0x000fe400078ec0ff */
[C---:B----4-:R-:W-:Y:S02]  /*0200*/  LOP3.LUT R15, R13.reuse, 0xffff, RZ, 0xc0, !PT ;  /* 0x0000ffff0d0f7812 */ /* 0x050fe400078ec0ff */
[----:B0-----:R-:W-:-:S02]  /*0210*/  PRMT R16, R13, 0x7732, RZ ;  /* 0x000077320d107816 */ /* 0x001fc400000000ff */
[C---:B------:R-:W-:Y:S01]  /*0220*/  LOP3.LUT R14, R12.reuse, 0xffff, RZ, 0xc0, !PT ;  /* 0x0000ffff0c0e7812 */ /* 0x040fe200078ec0ff */
[----:B------:R-:W-:Y:S01]  /*0230*/  IMAD.MOV.U32 R19, RZ, RZ, R24 ;  /* 0x000000ffff137224 */ /* 0x000fe200078e0018 */
[----:B------:R-:W-:Y:S01]  /*0240*/  PRMT R20, R12, 0x7732, RZ ;  /* 0x000077320c147816 */ /* 0x000fe200000000ff */
[----:B------:R-:W-:Y:S01]  /*0250*/  IMAD R15, R15, UR5, RZ ;  /* 0x000000050f0f7c24 */ /* 0x000fe2000f8e02ff */
[C---:B-----5:R-:W-:Y:S02]  /*0260*/  LOP3.LUT R12, R11.reuse, 0xffff, RZ, 0xc0, !PT ;  /* 0x0000ffff0b0c7812 */ /* 0x060fe400078ec0ff */
[----:B------:R-:W-:Y:S01]  /*0270*/  PRMT R18, R11, 0x7732, RZ ;  /* 0x000077320b127816 */ /* 0x000fe200000000ff */
[----:B------:R-:W-:Y:S01]  /*0280*/  IMAD R11, R23, UR4, RZ ;  /* 0x00000004170b7c24 */ /* 0x000fe2000f8e02ff */
[C---:B------:R-:W-:Y:S01]  /*0290*/  LOP3.LUT R13, R10.reuse, 0xffff, RZ, 0xc0, !PT ;  /* 0x0000ffff0a0d7812 */ /* 0x040fe200078ec0ff */
[----:B------:R-:W-:Y:S01]  /*02a0*/  IMAD R21, R21, UR4, RZ ;  /* 0x0000000415157c24 */ /* 0x000fe2000f8e02ff */
[----:B------:R-:W-:Y:S01]  /*02b0*/  PRMT R17, R10, 0x7732, RZ ;  /* 0x000077320a117816 */ /* 0x000fe200000000ff */
[----:B------:R-:W-:-:S02]  /*02c0*/  IMAD R16, R16, UR5, RZ ;  /* 0x0000000510107c24 */ /* 0x000fc4000f8e02ff */
[----:B------:R-:W-:Y:S02]  /*02d0*/  IMAD R10, R22, UR4, RZ ;  /* 0x00000004160a7c24 */ /* 0x000fe4000f8e02ff */
[----:B------:R-:W-:Y:S02]  /*02e0*/  IMAD R14, R14, UR5, RZ ;  /* 0x000000050e0e7c24 */ /* 0x000fe4000f8e02ff */
[----:B------:R-:W-:Y:S02]  /*02f0*/  IMAD R19, R19, UR4, RZ ;  /* 0x0000000413137c24 */ /* 0x000fe4000f8e02ff */
[----:B------:R-:W-:Y:S02]  /*0300*/  IMAD R20, R20, UR5, RZ ;  /* 0x0000000514147c24 */ /* 0x000fe4000f8e02ff */
[----:B------:R-:W-:Y:S02]  /*0310*/  IMAD R11, R15, R12, R11 ;  /* 0x0000000c0f0b7224 */ /* 0x000fe400078e020b */
[----:B------:R-:W-:Y:S01]  /*0320*/  IMAD R12, R16, R18, R21 ;  /* 0x00000012100c7224 */ /* 0x000fe200078e0215 */
[----:B---3--:R-:W-:Y:S01]  /*0330*/  LOP3.LUT R16, R8, 0xffff, RZ, 0xc0, !PT ;  /* 0x0000ffff08107812 */ /* 0x008fe200078ec0ff */
[----:B------:R-:W-:Y:S01]  /*0340*/  IMAD R10, R14, R13, R10 ;  /* 0x0000000d0e0a7224 */ /* 0x000fe200078e020a */
[----:B------:R-:W-:Y:S01]  /*0350*/  LOP3.LUT R18, R9, 0xffff, RZ, 0xc0, !PT ;  /* 0x0000ffff09127812 */ /* 0x000fe200078ec0ff */
[----:B------:R-:W-:Y:S01]  /*0360*/  IMAD R13, R20, R17, R19 ;  /* 0x00000011140d7224 */ /* 0x000fe200078e0213 */
[----:B------:R-:W-:-:S02]  /*0370*/  PRMT R19, R8, 0x7732, RZ ;  /* 0x0000773208137816 */ /* 0x000fc400000000ff */
[----:B------:R-:W-:Y:S02]  /*0380*/  PRMT R21, R9, 0x7732, RZ ;  /* 0x0000773209157816 */ /* 0x000fe400000000ff */
[C---:B------:R-:W-:Y:S02]  /*0390*/  PRMT R20, R4.reuse, 0x7732, RZ ;  /* 0x0000773204147816 */ /* 0x040fe400000000ff */
[C---:B------:R-:W-:Y:S02]  /*03a0*/  LOP3.LUT R8, R5.reuse, 0xffff, RZ, 0xc0, !PT ;  /* 0x0000ffff05087812 */ /* 0x040fe400078ec0ff */
[----:B------:R-:W-:Y:S02]  /*03b0*/  PRMT R9, R5, 0x7732, RZ ;  /* 0x0000773205097816 */ /* 0x000fe400000000ff */
[----:B------:R-:W-:Y:S02]  /*03c0*/  LOP3.LUT R17, R4, 0xffff, RZ, 0xc0, !PT ;  /* 0x0000ffff04117812 */ /* 0x000fe400078ec0ff */
[----:B------:R-:W-:-:S02]  /*03d0*/  LOP3.LUT R5, R6, 0xffff, RZ, 0xc0, !PT ;  /* 0x0000ffff06057812 */ /* 0x000fc400078ec0ff */
[----:B------:R-:W-:Y:S01]  /*03e0*/  PRMT R14, R6, 0x7732, RZ ;  /* 0x00007732060e7816 */ /* 0x000fe200000000ff */
[----:B------:R-:W-:Y:S01]  /*03f0*/  IMAD R6, R16, UR4, RZ ;  /* 0x0000000410067c24 */ /* 0x000fe2000f8e02ff */
[C---:B------:R-:W-:Y:S02]  /*0400*/  LOP3.LUT R4, R7.reuse, 0xffff, RZ, 0xc0, !PT ;  /* 0x0000ffff07047812 */ /* 0x040fe400078ec0ff */
[----:B------:R-:W-:Y:S01]  /*0410*/  PRMT R15, R7, 0x7732, RZ ;  /* 0x00007732070f7816 */ /* 0x000fe200000000ff */
[----:B------:R-:W-:Y:S01]  /*0420*/  IMAD R7, R18, UR4, RZ ;  /* 0x0000000412077c24 */ /* 0x000fe2000f8e02ff */
[----:B------:R-:W-:Y:S02]  /*0430*/  MOV R16, R19 ;  /* 0x0000001300107202 */ /* 0x000fe40000000f00 */
[----:B------:R-:W-:Y:S02]  /*0440*/  MOV R19, R21 ;  /* 0x0000001500137202 */ /* 0x000fe40000000f00 */
[----:B------:R-:W-:Y:S01]  /*0450*/  MOV R18, R20 ;  /* 0x0000001400127202 */ /* 0x000fe20000000f00 */
[----:B------:R-:W-:-:S02]  /*0460*/  IMAD.MOV.U32 R20, RZ, RZ, R9 ;  /* 0x000000ffff147224 */ /* 0x000fc400078e0009 */
[----:B------:R-:W-:Y:S02]  /*0470*/  IMAD R17, R17, UR5, RZ ;  /* 0x0000000511117c24 */ /* 0x000fe4000f8e02ff */
[----:B------:R-:W-:Y:S02]  /*0480*/  IMAD R8, R8, UR5, RZ ;  /* 0x0000000508087c24 */ /* 0x000fe4000f8e02ff */
[----:B------:R-:W-:Y:S02]  /*0490*/  IMAD R16, R16, UR4, RZ ;  /* 0x0000000410107c24 */ /* 0x000fe4000f8e02ff */
[----:B------:R-:W-:Y:S02]  /*04a0*/  IMAD R19, R19, UR4, RZ ;  /* 0x0000000413137c24 */ /* 0x000fe4000f8e02ff */
[----:B------:R-:W-:Y:S02]  /*04b0*/  IMAD R9, R18, UR5, RZ ;  /* 0x0000000512097c24 */ /* 0x000fe4000f8e02ff */
[----:B------:R-:W-:-:S02]  /*04c0*/  IMAD R20, R20, UR5, RZ ;  /* 0x0000000514147c24 */ /* 0x000fc4000f8e02ff */
[----:B------:R-:W-:Y:S02]  /*04d0*/  IMAD R5, R17, R5, R6 ;  /* 0x0000000511057224 */ /* 0x000fe400078e0206 */
[----:B------:R-:W-:Y:S02]  /*04e0*/  IMAD R4, R8, R4, R7 ;  /* 0x0000000408047224 */ /* 0x000fe400078e0207 */
[----:B------:R-:W-:Y:S02]  /*04f0*/  IMAD R14, R9, R14, R16 ;  /* 0x0000000e090e7224 */ /* 0x000fe400078e0210 */
[----:B------:R-:W-:Y:S01]  /*0500*/  IMAD R15, R20, R15, R19 ;  /* 0x0000000f140f7224 */ /* 0x000fe200078e0213 */
[----:B------:R-:W-:Y:S02]  /*0510*/  PRMT R10, R10, 0x5410, R13 ;  /* 0x000054100a0a7816 */ /* 0x000fe4000000000d */
[----:B------:R-:W-:Y:S02]  /*0520*/  PRMT R11, R11, 0x5410, R12 ;  /* 0x000054100b0b7816 */ /* 0x000fe4000000000c */
[----:B------:R-:W-:-:S02]  /*0530*/  PRMT R14, R5, 0x5410, R14 ;  /* 0x00005410050e7816 */ /* 0x000fc4000000000e */
[----:B------:R-:W-:Y:S01]  /*0540*/  PRMT R15, R4, 0x5410, R15 ;  /* 0x00005410040f7816 */ /* 0x000fe2000000000f */
[----:B------:R-:W-:Y:S04]  /*0550*/  STG.E.64 [R2.64], R10 ;  /* 0x0000000a02007986 */ /* 0x000fe8000c101b08 */
[----:B------:R-:W-:Y:S01]  /*0560*/  STG.E.64 [R2.64+0x400], R14 ;  /* 0x0004000e02007986 */ /* 0x000fe2000c101b08 */
[----:B------:R-:W-:Y:S05]  /*0570*/  EXIT ;  /* 0x000000000000794d */ /* 0x000fea0003800000 */
.L_x_12483:
[----:B------:R-:W0:Y:S01]  /*0580*/  S2R R0, SR_TID.X ;  /* 0x0000000000007919 */ /* 0x000e220000002100 */
[----:B------:R-:W-:Y:S01]  /*0590*/  HFMA2.MMA R8, -RZ, RZ, 0, 0 ;  /* 0x00000000ff087435 */ /* 0x000fe200000001ff */
[----:B------:R-:W-:Y:S01]  /*05a0*/  IMAD.MOV.U32 R26, RZ, RZ, RZ ;  /* 0x000000ffff1a7224 */ /* 0x000fe200078e00ff */
[----:B------:R-:W-:Y:S01]  /*05b0*/  MOV R14, RZ ;  /* 0x000000ff000e7202 */ /* 0x000fe20000000f00 */
[----:B------:R-:W-:Y:S01]  /*05c0*/  HFMA2.MMA R10, -RZ, RZ, 0, 0 ;  /* 0x00000000ff0a7435 */ /* 0x000fe200000001ff */
[----:B------:R-:W-:Y:S01]  /*05d0*/  CS2R R24, SRZ ;  /* 0x0000000000187805 */ /* 0x000fe2000001ff00 */
[----:B------:R-:W-:Y:S01]  /*05e0*/  CS2R R22, SRZ ;  /* 0x0000000000167805 */ /* 0x000fe2000001ff00 */
[----:B------:R-:W-:Y:S01]  /*05f0*/  IMAD.MOV.U32 R19, RZ, RZ, RZ ;  /* 0x000000ffff137224 */ /* 0x000fe200078e00ff */
[----:B------:R-:W-:Y:S01]  /*0600*/  ULDC UR4, c[0x0][0x168] ;  /* 0x00005a0000047ab9 */ /* 0x000fe20000000800 */
[----:B0-----:R-:W-:-:S02]  /*0610*/  ISETP.GE.AND P0, PT, R0, R3, PT ;  /* 0x000000030000720c */ /* 0x001fc40003f06270 */
[----:B------:R-:W-:-:S11]  /*0620*/  MOV R11, R0 ;  /* 0x00000000000b7202 */ /* 0x000fd60000000f00 */
[----:B------:R-:W-:Y:S02]  /*0630*/  @!P0 IADD3 R12, R2, R11, RZ ;  /* 0x0000000b020c8210 */ /* 0x000fe40007ffe0ff */
[----:B------:R-:W-:-:S05]  /*0640*/  @!P0 MOV R13, 0x2 ;  /* 0x00000002000d8802 */ /* 0x000fca0000000f00 */
        /* <DEDUP_REMOVED lines=8> */
[----:B------:R-:W-:Y:S02]  /*06d0*/  @!P3 IADD3 R16, R2, R11, RZ ;  /* 0x0000000b0210b210 */ /* 0x000fe40007ffe0ff */
[----:B------:R-:W-:Y:S02]  /*06e0*/  @!P3 IADD3 R11, R11, 0x80, RZ ;  /* 0x000000800b0bb810 */ /* 0x000fe40007ffe0ff */
[----:B------:R-:W-:Y:S02]  /*06f0*/  @!P3 MOV R17, 0x2 ;  /* 0x000000020011b802 */ /* 0x000fe40000000f00 */
[----:B------:R-:W-:-:S03]  /*0700*/  ISETP.GE.AND P4, PT, R11, R3, PT ;  /* 0x000000030b00720c */ /* 0x000fc60003f86270 */
[----:B0-----:R-:W-:-:S04]  /*0710*/  @!P3 IMAD.WIDE.U32 R4, R16, R17, c[0x0][0x180] ;  /* 0x000060001004b625 */ /* 0x001fc800078e0011 */
[-C--:B------:R-:W-:Y:S01]  /*0720*/  @!P3 IMAD.WIDE.U32 R20, R16, R17.reuse, c[0x0][0x188] ;  /* 0x000062001014b625 */ /* 0x080fe200078e0011 */
[----:B------:R0:W5:Y:S05]  /*0730*/  @!P3 LDG.E.S16 R10, [R4.64] ;  /* 0x00000008040ab981 */ /* 0x00016a000c1e1700 */
[----:B------:R-:W-:Y:S01]  /*0740*/  @!P4 IMAD.IADD R15, R2, 0x1, R11 ;  /* 0x00000001020fc824 */ /* 0x000fe200078e020b */
[----:B------:R-:W-:Y:S02]  /*0750*/  @!P4 IADD3 R11, R11, 0x80, RZ ;  /* 0x000000800b0bc810 */ /* 0x000fe40007ffe0ff */
[----:B------:R-:W-:Y:S01]  /*0760*/  @!P4 MOV R18, 0x2 ;  /* 0x000000020012c802 */ /* 0x000fe20000000f00 */
[----:B------:R-:W-:Y:S01]  /*0770*/  @!P3 IMAD.WIDE.U32 R16, R16, R17, c[0x0][0x190] ;  /* 0x000064001010b625 */ /* 0x000fe200078e0011 */
[----:B------:R-:W-:Y:S01]  /*0780*/  ISETP.GE.AND P2, PT, R11, R3, PT ;  /* 0x000000030b00720c */ /* 0x000fe20003f46270 */
[----:B------:R1:W5:Y:S02]  /*0790*/  @!P3 LDG.E.S16 R24, [R20.64] ;  /* 0x000000081418b981 */ /* 0x000364000c1e1700 */
[----:B0-----:R-:W-:-:S02]  /*07a0*/  @!P4 IMAD.WIDE.U32 R4, R15, R18, c[0x0][0x190] ;  /* 0x000064000f04c625 */ /* 0x001fc400078e0012 */
[----:B------:R0:W5:Y:S02]  /*07b0*/  @!P3 LDG.E.S16 R25, [R16.64] ;  /* 0x000000081019b981 */ /* 0x000164000c1e1700 */
[CC--:B----4-:R-:W-:Y:S02]  /*07c0*/  @!P4 IMAD.WIDE.U32 R12, R15.reuse, R18.reuse, c[0x0][0x180] ;  /* 0x000060000f0cc625 */ /* 0x0d0fe400078e0012 */
[----:B------:R4:W5:Y:S04]  /*07d0*/  @!P4 LDG.E.S16 R22, [R4.64] ;  /* 0x000000080416c981 */ /* 0x000968000c1e1700 */
[----:B------:R-:W-:Y:S01]  /*07e0*/  @!P2 IADD3 R9, R2, R11, RZ ;  /* 0x0000000b0209a210 */ /* 0x000fe20007ffe0ff */
[----:B-1----:R-:W-:Y:S01]  /*07f0*/  @!P4 IMAD.WIDE.U32 R6, R15, R18, c[0x0][0x188] ;  /* 0x000062000f06c625 */ /* 0x002fe200078e0012 */
[----:B------:R-:W-:Y:S01]  /*0800*/  @!P2 IADD3 R11, R11, 0x80, RZ ;  /* 0x000000800b0ba810 */ /* 0x000fe20007ffe0ff */
[----:B------:R-:W-:Y:S01]  /*0810*/  CS2R R20, SRZ ;  /* 0x0000000000147805 */ /* 0x000fe2000001ff00 */
[----:B------:R1:W5:Y:S02]  /*0820*/  @!P4 LDG.E.S16 R23, [R12.64] ;  /* 0x000000080c17c981 */ /* 0x000364000c1e1700 */
[----:B------:R-:W-:-:S02]  /*0830*/  ISETP.GE.AND P1, PT, R11, R3, PT ;  /* 0x000000030b00720c */ /* 0x000fc40003f26270 */
[----:B------:R-:W-:Y:S01]  /*0840*/  @!P2 MOV R18, 0x2 ;  /* 0x000000020012a802 */ /* 0x000fe20000000f00 */
[----:B------:R0:W5:Y:S01]  /*0850*/  @!P4 LDG.E.S16 R19, [R6.64] ;  /* 0x000000080613c981 */ /* 0x000162000c1e1700 */
[----:B----4-:R-:W-:-:S09]  /*0860*/  IMAD.MOV.U32 R5, RZ, RZ, RZ ;  /* 0x000000ffff057224 */ /* 0x010fd200078e00ff */
[----:B------:R-:W-:Y:S02]  /*0870*/  @!P1 IADD3 R29, R2, R11, RZ ;  /* 0x0000000b021d9210 */ /* 0x000fe40007ffe0ff */
        /* <DEDUP_REMOVED lines=9> */
[----:B------:R-:W-:Y:S02]  /*0910*/  @!P3 IADD3 R4, R2, R11, RZ ;  /* 0x0000000b0204b210 */ /* 0x000fe40007ffe0ff */
[----:B------:R1:W4:Y:S01]  /*0920*/  @!P2 LDG.E.S16 R20, [R12.64] ;  /* 0x000000080c14a981 */ /* 0x000322000c1e1700 */
[----:B0-----:R-:W-:Y:S01]  /*0930*/  CS2R R6, SRZ ;  /* 0x0000000000067805 */ /* 0x001fe2000001ff00 */
[----:B------:R-:W-:-:S02]  /*0940*/  @!P3 IMAD.MOV.U32 R15, RZ, RZ, 0x2 ;  /* 0x00000002ff0fb424 */ /* 0x000fc400078e00ff */
        /* <DEDUP_REMOVED lines=9> */
[----:B------:R-:W-:-:S04]  /*09e0*/  UPRMT UR6, UR4, 0xbb32, URZ ;  /* 0x0000bb3204067896 */ /* 0x000fc8000800003f */
[----:B------:R0:W4:Y:S01]  /*09f0*/  @!P3 LDG.E.S16 R17, [R12.64] ;  /* 0x000000080c11b981 */ /* 0x000122000c1e1700 */
[----:B------:R-:W-:Y:S01]  /*0a00*/  UMOV UR4, UR5 ;  /* 0x0000000500047c82 */ /* 0x000fe20008000000 */
[----:B------:R-:W-:Y:S01]  /*0a10*/  MOV R18, RZ ;  /* 0x000000ff00127202 */ /* 0x000fe20000000f00 */
[----:B------:R-:W-:Y:S01]  /*0a20*/  UMOV UR5, UR6 ;  /* 0x0000000600057c82 */ /* 0x000fe20008000000 */
[----:B0-----:R-:W-:Y:S01]  /*0a30*/  @!P3 IMAD.WIDE.U32 R12, R4, R15, c[0x0][0x188] ;  /* 0x00006200040cb625 */ /* 0x001fe200078e000f */
[----:B------:R-:W-:-:S04]  /*0a40*/  @!P2 MOV R27, 0x2 ;  /* 0x00000002001ba802 */ /* 0x000fc80000000f00 */
[----:B------:R0:W4:Y:S01]  /*0a50*/  @!P3 LDG.E.S16 R7, [R12.64] ;  /* 0x000000080c07b981 */ /* 0x000122000c1e1700 */
[----:B------:R-:W-:-:S05]  /*0a60*/  @!P1 IMAD.WIDE.U32 R28, R29, R28, c[0x0][0x190] ;  /* 0x000064001d1c9625 */ /* 0x000fca00078e001c */
[----:B------:R1:W4:Y:S01]  /*0a70*/  @!P1 LDG.E.S16 R18, [R28.64] ;  /* 0x000000081c129981 */ /* 0x000322000c1e1700 */
[----:B0-----:R-:W-:-:S05]  /*0a80*/  @!P3 IMAD.WIDE.U32 R12, R4, R15, c[0x0][0x190] ;  /* 0x00006400040cb625 */ /* 0x001fca00078e000f */
[----:B------:R0:W4:Y:S02]  /*0a90*/  @!P3 LDG.E.S16 R16, [R12.64] ;  /* 0x000000080c10b981 */ /* 0x000124000c1e1700 */
[----:B0-----:R-:W-:Y:S01]  /*0aa0*/  CS2R R12, SRZ ;  /* 0x00000000000c7805 */ /* 0x001fe2000001ff00 */
[----:B-1----:R-:W-:Y:S01]  /*0ab0*/  CS2R R28, SRZ ;  /* 0x00000000001c7805 */ /* 0x002fe2000001ff00 */
[----:B--2---:R-:W-:Y:S01]  /*0ac0*/  @!P0 IMAD R15, R26, UR4, RZ ;  /* 0x000000041a0f8c24 */ /* 0x004fe2000f8e02ff */
[----:B------:R-:W-:Y:S02]  /*0ad0*/  @!P2 IADD3 R26, R2, R11, RZ ;  /* 0x0000000b021aa210 */ /* 0x000fe40007ffe0ff */
[----:B------:R-:W-:Y:S01]  /*0ae0*/  @!P2 IADD3 R11, R11, 0x80, RZ ;  /* 0x000000800b0ba810 */ /* 0x000fe20007ffe0ff */
[----:B---3--:R-:W-:-:S03]  /*0af0*/  @!P0 IMAD R4, R8, UR5, RZ ;  /* 0x0000000508048c24 */ /* 0x008fc6000f8e02ff */
[----:B------:R-:W-:Y:S01]  /*0b00*/  ISETP.GE.AND P1, PT, R11, R3, PT ;  /* 0x000000030b00720c */ /* 0x000fe20003f26270 */
[----:B-----5:R-:W-:Y:S02]  /*0b10*/  @!P0 IMAD R4, R4, R14, R15 ;  /* 0x0000000e04048224 */ /* 0x020fe400078e020f */
[----:B------:R-:W-:-:S04]  /*0b20*/  @!P2 IMAD.WIDE.U32 R14, R26, R27, c[0x0][0x180] ;  /* 0x000060001a0ea625 */ /* 0x000fc800078e001b */
[----:B------:R-:W-:Y:S01]  /*0b30*/  IMAD.MOV.U32 R8, RZ, RZ, RZ ;  /* 0x000000ffff087224 */ /* 0x000fe200078e00ff */
[----:B------:R0:W2:Y:S02]  /*0b40*/  @!P2 LDG.E.S16 R13, [R14.64] ;  /* 0x000000080e0da981 */ /* 0x0000a4000c1e1700 */
[----:B0-----:R-:W-:-:S05]  /*0b50*/  @!P2 IMAD.WIDE.U32 R14, R26, R27, c[0x0][0x188] ;  /* 0x000062001a0ea625 */ /* 0x001fca00078e001b */
[----:B------:R0:W3:Y:S02]  /*0b60*/  @!P2 LDG.E.S16 R8, [R14.64] ;  /* 0x000000080e08a981 */ /* 0x0000e4000c1e1700 */
[----:B0-----:R-:W-:Y:S01]  /*0b70*/  @!P2 IMAD.WIDE.U32 R14, R26, R27, c[0x0][0x190] ;  /* 0x000064001a0ea625 */ /* 0x001fe200078e001b */
[----:B------:R-:W-:Y:S01]  /*0b80*/  @!P1 IADD3 R26, R2, R11, RZ ;  /* 0x0000000b021a9210 */ /* 0x000fe20007ffe0ff */
[----:B------:R-:W-:Y:S01]  /*0b90*/  HFMA2.MMA R11, -RZ, RZ, 0, 0 ;  /* 0x00000000ff0b7435 */ /* 0x000fe200000001ff */
[----:B------:R-:W-:Y:S02]  /*0ba0*/  @!P1 MOV R27, 0x2 ;  /* 0x00000002001b9802 */ /* 0x000fe40000000f00 */
        /* <DEDUP_REMOVED lines=10> */
[----:B------:R-:W-:Y:S01]  /*0c50*/  @!P0 IADD3 R10, R2, R0, RZ ;  /* 0x00000000020a8210 */ /* 0x000fe20007ffe0ff */
[----:B------:R-:W-:Y:S01]  /*0c60*/  @!P0 IMAD.MOV.U32 R24, RZ, RZ, 0x2 ;  /* 0x00000002ff188424 */ /* 0x000fe200078e00ff */
        /* <DEDUP_REMOVED lines=15> */
[----:B------:R-:W-:Y:S02]  /*0d60*/  IMAD R7, R7, UR5, RZ ;  /* 0x0000000507077c24 */ /* 0x000fe4000f8e02ff */
[----:B------:R-:W-:-:S02]  /*0d70*/  IMAD R18, R9, R18, R6 ;  /* 0x0000001209127224 */ /* 0x000fc400078e0206 */
        /* <DEDUP_REMOVED lines=8> */
[----:B0-----:R-:W-:Y:S02]  /*0e00*/  IADD3 R4, R2, R0, RZ ;  /* 0x0000000002047210 */ /* 0x001fe40007ffe0ff */
[----:B------:R-:W-:Y:S02]  /*0e10*/  MOV R5, 0x2 ;  /* 0x0000000200057802 */ /* 0x000fe40000000f00 */
[----:B------:R-:W-:-:S03]  /*0e20*/  IADD3 R0, R0, 0x80, RZ ;  /* 0x0000008000007810 */ /* 0x000fc60007ffe0ff */
[----:B------:R-:W-:Y:S01]  /*0e30*/  IMAD.WIDE.U32 R4, R4, R5, c[0x0][0x178] ;  /* 0x00005e0004047625 */ /* 0x000fe200078e0005 */
[----:B------:R-:W-:-:S04]  /*0e40*/  ISETP.GE.AND P0, PT, R0, R3, PT ;  /* 0x000000030000720c */ /* 0x000fc80003f06270 */
[----:B------:R0:W-:Y:S09]  /*0e50*/  STG.E.U16 [R4.64], R25 ;  /* 0x0000001904007986 */ /* 0x0001f2000c101508 */
[----:B------:R-:W-:Y:S05]  /*0e60*/  @P0 BRA `(.L_x_12487) ;  /* 0x000000c000000947 */ /* 0x000fea0003800000 */
[----:B0-----:R-:W-:Y:S02]  /*0e70*/  IADD3 R4, R2, R0, RZ ;  /* 0x0000000002047210 */ /* 0x001fe40007ffe0ff */
[----:B------:R-:W-:-:S02]  /*0e80*/  MOV R5, 0x2 ;  /* 0x0000000200057802 */ /* 0x000fc40000000f00 */
[----:B------:R-:W-:-:S03]  /*0e90*/  IADD3 R0, R0, 0x80, RZ ;  /* 0x0000008000007810 */ /* 0x000fc60007ffe0ff */
[----:B------:R-:W-:-:S05]  /*0ea0*/  IMAD.WIDE.U32 R4, R4, R5, c[0x0][0x178] ;  /* 0x00005e0004047625 */ /* 0x000fca00078e0005 */
[----:B------:R0:W-:Y:S02]  /*0eb0*/  STG.E.U16 [R4.64], R22 ;  /* 0x0000001604007986 */ /* 0x0001e4000c101508 */
.L_x_12486:
[----:B0-----:R-:W-:-:S13]  /*0ec0*/  ISETP.GE.AND P0, PT, R0, R3, PT ;  /* 0x000000030000720c */ /* 0x001fda0003f06270 */
[----:B------:R-:W-:Y:S05]  /*0ed0*/  @P0 BRA `(.L_x_12488) ;  /* 0x000000c000000947 */ /* 0x000fea0003800000 */
[----:B------:R-:W-:Y:S01]  /*0ee0*/  HFMA2.MMA R5, -RZ, RZ, 0, 1.1920928955078125e-07 ;  /* 0x00000002ff057435 */ /* 0x000fe200000001ff */
[----:B------:R-:W-:Y:S01]  /*0ef0*/  IMAD.IADD R4, R2, 0x1, R0 ;  /* 0x0000000102047824 */ /* 0x000fe200078e0200 */
[----:B------:R-:W-:-:S08]  /*0f00*/  IADD3 R0, R0, 0x80, RZ ;  /* 0x0000008000007810 */ /* 0x000fd00007ffe0ff */
[----:B------:R-:W-:-:S05]  /*0f10*/  IMAD.WIDE.U32 R4, R4, R5, c[0x0][0x178] ;  /* 0x00005e0004047625 */ /* 0x000fca00078e0005 */
[----:B------:R0:W-:Y:S02]  /*0f20*/  STG.E.U16 [R4.64], R20 ;  /* 0x0000001404007986 */ /* 0x0001e4000c101508 */
.L_x_12487:
[----:B------:R-:W-:-:S13]  /*0f30*/  ISETP.GE.AND P0, PT, R0, R3, PT ;  /* 0x000000030000720c */ /* 0x000fda0003f06270 */
[----:B------:R-:W-:Y:S05]  /*0f40*/  @P0 BRA `(.L_x_12489) ;  /* 0x000000d000000947 */ /* 0x000fea0003800000 */
[----:B0-----:R-:W-:Y:S02]  /*0f50*/  IADD3 R4, R2, R0, RZ ;  /* 0x0000000002047210 */ /* 0x001fe40007ffe0ff */
[----:B------:R-:W-:Y:S02]  /*0f60*/  MOV R5, 0x2 ;  /* 0x0000000200057802 */ /* 0x000fe40000000f00 */
[----:B------:R-:W-:-:S03]  /*0f70*/  IADD3 R0, R0, 0x80, RZ ;  /* 0x0000008000007810 */ /* 0x000fc60007ffe0ff */
[----:B------:R-:W-:-:S05]  /*0f80*/  IMAD.WIDE.U32 R4, R4, R5, c[0x0][0x178] ;  /* 0x00005e0004047625 */ /* 0x000fca00078e0005 */
[----:B------:R0:W-:Y:S02]  /*0f90*/  STG.E.U16 [R4.64], R18 ;  /* 0x0000001204007986 */ /* 0x0001e4000c101508 */
.L_x_12488:
        /* <DEDUP_REMOVED lines=8> */
.L_x_12489:
[----:B------:R-:W-:Y:S05]  /*1020*/  BSYNC B1 ;  /* 0x0000000000017941 */ /* 0x000fea0003800000 */
.L_x_12485:
[----:B------:R-:W-:-:S13]  /*1030*/  ISETP.GE.AND P0, PT, R0, R3, PT ;  /* 0x000000030000720c */ /* 0x000fda0003f06270 */
[----:B0-----:R-:W-:Y:S02]  /*1040*/  @!P0 IADD3 R4, R2, R0, RZ ;  /* 0x0000000002048210 */ /* 0x001fe40007ffe0ff */
[----:B------:R-:W-:Y:S02]  /*1050*/  @!P0 MOV R5, 0x2 ;  /* 0x0000000200058802 */ /* 0x000fe40000000f00 */
[----:B------:R-:W-:-:S03]  /*1060*/  @!P0 IADD3 R0, R0, 0x80, RZ ;  /* 0x0000008000008810 */ /* 0x000fc60007ffe0ff */
[----:B------:R-:W-:-:S05]  /*1070*/  @!P0 IMAD.WIDE.U32 R4, R4, R5, c[0x0][0x178] ;  /* 0x00005e0004048625 */ /* 0x000fca00078e0005 */
[----:B------:R0:W-:Y:S02]  /*1080*/  @!P0 STG.E.U16 [R4.64], R12 ;  /* 0x0000000c04008986 */ /* 0x0001e4000c101508 */
.L_x_12490:
[----:B------:R-:W-:Y:S05]  /*1090*/  BSYNC B0 ;  /* 0x0000000000007941 */ /* 0x000fea0003800000 */
.L_x_12484:
        /* <DEDUP_REMOVED lines=8> */
.L_x_12491:
        /* <DEDUP_REMOVED lines=14> */
.L_x_22998:


//--------------------- .text._ZN2at6native29vectorized_elementwise_kernelILi8EZZZNS0_54_GLOBAL__N__d8c5977b_16_LinearAlgebra_cu_9e10b42f_321716addr_kernel_cudaERNS_14TensorIteratorERKN3c106ScalarES8_ENKUlvE_clEvENKUlvE3_clEvEUlsssE0_St5arrayIPcLm4EEEEviT0_T1_ --------------------------
	.section	.text._ZN2at6native29vectorized_elementwise_kernelILi8EZZZNS0_54_GLOBAL__N__d8c5977b_16_LinearAlgebra_cu_9e10b42f_321716addr_kernel_cudaERNS_14TensorIteratorERKN3c106ScalarES8_ENKUlvE_clEvENKUlvE3_clEvEUlsssE0_St5arrayIPcLm4EEEEviT0_T1_,"ax",@progbits
	.sectioninfo	@"SHI_REGISTERS=4"
	.align	128
        .global         _ZN2at6native29vectorized_elementwise_kernelILi8EZZZNS0_54_GLOBAL__N__d8c5977b_16_LinearAlgebra_cu_9e10b42f_321716addr_kernel_cudaERNS_14TensorIteratorERKN3c106ScalarES8_ENKUlvE_clEvENKUlvE3_clEvEUlsssE0_St5arrayIPcLm4EEEEviT0_T1_
        .type           _ZN2at6native29vectorized_elementwise_kernelILi8EZZZNS0_54_GLOBAL__N__d8c5977b_16_LinearAlgebra_cu_9e10b42f_321716addr_kernel_cudaERNS_14TensorIteratorERKN3c106ScalarES8_ENKUlvE_clEvENKUlvE3_clEvEUlsssE0_St5arrayIPcLm4EEEEviT0_T1_,@function
        .size           _ZN2at6native29vectorized_elementwise_kernelILi8EZZZNS0_54_GLOBAL__N__d8c5977b_16_LinearAlgebra_cu_9e10b42f_321716addr_kernel_cudaERNS_14TensorIteratorERKN3c106ScalarES8_ENKUlvE_clEvENKUlvE3_clEvEUlsssE0_St5arrayIPcLm4EEEEviT0_T1_,(.L_x_22999 - _ZN2at6native29vectorized_elementwise_kernelILi8EZZZNS0_54_GLOBAL__N__d8c5977b_16_LinearAlgebra_cu_9e10b42f_321716addr_kernel_cudaERNS_14TensorIteratorERKN3c106ScalarES8_ENKUlvE_clEvENKUlvE3_clEvEUlsssE0_St5arrayIPcLm4EEEEviT0_T1_)
        .other          _ZN2at6native29vectorized_elementwise_kernelILi8EZZZNS0_54_GLOBAL__N__d8c5977b_16_LinearAlgebra_cu_9e10b42f_321716addr_kernel_cudaERNS_14TensorIteratorERKN3c106ScalarES8_ENKUlvE_clEvENKUlvE3_clEvEUlsssE0_St5arrayIPcLm4EEEEviT0_T1_,@"STO_CUDA_ENTRY STV_DEFAULT"
_ZN2at6native29vectorized_elementwise_kernelILi8EZZZNS0_54_GLOBAL__N__d8c5977b_16_LinearAlgebra_cu_9e10b42f_321716addr_kernel_cudaERNS_14TensorIteratorERKN3c106ScalarES8_ENKUlvE_clEvENKUlvE3_clEvEUlsssE0_St5arrayIPcLm4EEEEviT0_T1_:
.text._ZN2at6native29vectorized_elementwise_kernelILi8EZZZNS0_54_GLOBAL__N__d8c5977b_16_LinearAlgebra_cu_9e10b42f_321716addr_kernel_cudaERNS_14TensorIteratorERKN3c106ScalarES8_ENKUlvE_clEvENKUlvE3_clEvEUlsssE0_St5arrayIPcLm4EEEEviT0_T1_:
[----:B------:R-:W-:Y:S02]  /*0000*/  MOV R1, c[0x0][0x28] ;  /* 0x00000a0000017a02 */ /* 0x000fe40000000f00 */
[----:B------:R-:W-:Y:S05]  /*0010*/  EXIT ;  /* 0x000000000000794d */ /* 0x000fea0003800000 */
.L_x_12492:
        /* <DEDUP_REMOVED lines=14> */
.L_x_22999:


//--------------------- .text._ZN2at6native18elementwise_kernelILi128ELi4EZNS0_15gpu_kernel_implIZZZNS0_54_GLOBAL__N__d8c5977b_16_LinearAlgebra_cu_9e10b42f_321716addr_kernel_cudaERNS_14TensorIteratorERKN3c106ScalarES9_ENKUlvE_clEvENKUlvE3_clEvEUlsssE_EEvRNS_18TensorIteratorBaseERKT_EUliE_EEviT1_ --------------------------
	.section	.text._ZN2at6native18elementwise_kernelILi128ELi4EZNS0_15gpu_kernel_implIZZZNS0_54_GLOBAL__N__d8c5977b_16_LinearAlgebra_cu_9e10b42f_321716addr_kernel_cudaERNS_14TensorIteratorERKN3c106ScalarES9_ENKUlvE_clEvENKUlvE3_clEvEUlsssE_EEvRNS_18TensorIteratorBaseERKT_EUliE_EEviT1_,"ax",@progbits
	.sectioninfo	@"SHI_REGISTERS=27"
	.align	128
        .global         _ZN2at6native18elementwise_kernelILi128ELi4EZNS0_15gpu_kernel_implIZZZNS0_54_GLOBAL__N__d8c5977b_16_LinearAlgebra_cu_9e10b42f_321716addr_kernel_cudaERNS_14TensorIteratorERKN3c106ScalarES9_ENKUlvE_clEvENKUlvE3_clEvEUlsssE_EEvRNS_18TensorIteratorBaseERKT_EUliE_EEviT1_
        .type           _ZN2at6native18elementwise_kernelILi128ELi4EZNS0_15gpu_kernel_implIZZZNS0_54_GLOBAL__N__d8c5977b_16_LinearAlgebra_cu_9e10b42f_321716addr_kernel_cudaERNS_14TensorIteratorERKN3c106ScalarES9_ENKUlvE_clEvENKUlvE3_clEvEUlsssE_EEvRNS_18TensorIteratorBaseERKT_EUliE_EEviT1_,@function
        .size           _ZN2at6native18elementwise_kernelILi128ELi4EZNS0_15gpu_kernel_implIZZZNS0_54_GLOBAL__N__d8c5977b_16_LinearAlgebra_cu_9e10b42f_321716addr_kernel_cudaERNS_14TensorIteratorERKN3c106ScalarES9_ENKUlvE_clEvENKUlvE3_clEvEUlsssE_EEvRNS_18TensorIteratorBaseERKT_EUliE_EEviT1_,(.L_x_23000 - _ZN2at6native18elementwise_kernelILi128ELi4EZNS0_15gpu_kernel_implIZZZNS0_54_GLOBAL__N__d8c5977b_16_LinearAlgebra_cu_9e10b42f_321716addr_kernel_cudaERNS_14TensorIteratorERKN3c106ScalarES9_ENKUlvE_clEvENKUlvE3_clEvEUlsssE_EEvRNS_18TensorIteratorBaseERKT_EUliE_EEviT1_)
        .other          _ZN2at6native18elementwise_kernelILi128ELi4EZNS0_15gpu_kernel_implIZZZNS0_54_GLOBAL__N__d8c5977b_16_LinearAlgebra_cu_9e10b42f_321716addr_kernel_cudaERNS_14TensorIteratorERKN3c106ScalarES9_ENKUlvE_clEvENKUlvE3_clEvEUlsssE_EEvRNS_18TensorIteratorBaseERKT_EUliE_EEviT1_,@"STO_CUDA_ENTRY STV_DEFAULT"
_ZN2at6native18elementwise_kernelILi128ELi4EZNS0_15gpu_kernel_implIZZZNS0_54_GLOBAL__N__d8c5977b_16_LinearAlgebra_cu_9e10b42f_321716addr_kernel_cudaERNS_14TensorIteratorERKN3c106ScalarES9_ENKUlvE_clEvENKUlvE3_clEvEUlsssE_EEvRNS_18TensorIteratorBaseERKT_EUliE_EEviT1_:
.text._ZN2at6native18elementwise_kernelILi128ELi4EZNS0_15gpu_kernel_implIZZZNS0_54_GLOBAL__N__d8c5977b_16_LinearAlgebra_cu_9e10b42f_321716addr_kernel_cudaERNS_14TensorIteratorERKN3c106ScalarES9_ENKUlvE_clEvENKUlvE3_clEvEUlsssE_EEvRNS_18TensorIteratorBaseERKT_EUliE_EEviT1_:
        /* <DEDUP_REMOVED lines=262> */
.L_x_12495:
        /* <DEDUP_REMOVED lines=29> */
.L_x_12496:
        /* <DEDUP_REMOVED lines=16> */
.L_x_12500:
[----:B------:R0:W5:Y:S01]  /*1330*/  LDG.E.U8 R23, [R2.64] ;  /* 0x0000002402177981 */ /* 0x000162000c1e1100 */
[----:B------:R-:W-:Y:S05]  /*1340*/  BRA `(.L_x_12502) ;  /* 0x00000d8000007947 */ /* 0x000fea0003800000 */
.L_x_12499:
        /* <DEDUP_REMOVED lines=8> */
.L_x_12504:
[----:B------:R0:W5:Y:S01]  /*13d0*/  LDG.E.U16 R23, [R2.64] ;  /* 0x0000002402177981 */ /* 0x000162000c1e1500 */
[----:B------:R-:W-:Y:S05]  /*13e0*/  BRA `(.L_x_12502) ;  /* 0x00000ce000007947 */ /* 0x000fea0003800000 */
.L_x_12503:
[----:B------:R0:W5:Y:S01]  /*13f0*/  LDG.E.U16 R23, [R2.64] ;  /* 0x0000002402177981 */ /* 0x000162000c1e1500 */
[----:B------:R-:W-:Y:S05]  /*1400*/  BRA `(.L_x_12502) ;  /* 0x00000cc000007947 */ /* 0x000fea0003800000 */
.L_x_12498:
        /* <DEDUP_REMOVED lines=9> */
.L_x_12506:
[----:B------:R-:W2:Y:S02]  /*14a0*/  LDG.E.U16 R0, [R2.64] ;  /* 0x0000002402007981 */ /* 0x000ea4000c1e1500 */
[----:B--2---:R-:W-:-:S06]  /*14b0*/  HADD2.F32 R0, -RZ, R0.H0_H0 ;  /* 0x20000000ff007230 */ /* 0x004fcc0000004100 */
[----:B------:R-:W0:Y:S02]  /*14c0*/  F2I.FTZ.TRUNC.NTZ R0, R0 ;  /* 0x0000000000007305 */ /* 0x000e24000021f100 */
[----:B0-----:R-:W-:Y:S01]  /*14d0*/  PRMT R23, R0, 0x7610, R23 ;  /* 0x0000761000177816 */ /* 0x001fe20000000017 */
[----:B------:R-:W-:Y:S05]  /*14e0*/  BRA `(.L_x_12502) ;  /* 0x00000be000007947 */ /* 0x000fea0003800000 */
.L_x_12505:
        /* <DEDUP_REMOVED lines=9> */
.L_x_12508:
[----:B------:R-:W2:Y:S02]  /*1580*/  LDG.E.U16 R2, [R2.64] ;  /* 0x0000002402027981 */ /* 0x000ea4000c1e1500 */
[----:B--2---:R-:W-:-:S06]  /*1590*/  HADD2.F32 R0, -RZ, R2.H0_H0 ;  /* 0x20000002ff007230 */ /* 0x004fcc0000004100 */
[----:B------:R-:W0:Y:S02]  /*15a0*/  F2I.FTZ.TRUNC.NTZ R0, R0 ;  /* 0x0000000000007305 */ /* 0x000e24000021f100 */
[----:B0-----:R-:W-:Y:S01]  /*15b0*/  PRMT R23, R0, 0x7610, R23 ;  /* 0x0000761000177816 */ /* 0x001fe20000000017 */
[----:B------:R-:W-:Y:S05]  /*15c0*/  BRA `(.L_x_12502) ;  /* 0x00000b0000007947 */ /* 0x000fea0003800000 */
.L_x_12507:
[----:B------:R-:W2:Y:S02]  /*15d0*/  LDG.E.64 R2, [R2.64] ;  /* 0x0000002402027981 */ /* 0x000ea4000c1e1b00 */
[----:B--2---:R0:W1:Y:S01]  /*15e0*/  F2I.F64.TRUNC R23, R2 ;  /* 0x0000000200177311 */ /* 0x004062000030d100 */
[----:B------:R-:W-:Y:S05]  /*15f0*/  BRA `(.L_x_12502) ;  /* 0x00000ad000007947 */ /* 0x000fea0003800000 */
.L_x_12497:
        /* <DEDUP_REMOVED lines=12> */
.L_x_12511:
[----:B------:R-:W2:Y:S02]  /*16c0*/  LDG.E.64 R2, [R2.64] ;  /* 0x0000002402027981 */ /* 0x000ea4000c1e1b00 */
[----:B--2---:R0:W1:Y:S01]  /*16d0*/  F2I.F64.TRUNC R23, R2 ;  /* 0x0000000200177311 */ /* 0x004062000030d100 */
[----:B------:R-:W-:Y:S05]  /*16e0*/  BRA `(.L_x_12502) ;  /* 0x000009e000007947 */ /* 0x000fea0003800000 */
.L_x_12510:
        /* <DEDUP_REMOVED lines=28> */
.L_x_12513:
        /* <DEDUP_REMOVED lines=15> */
.L_x_12512:
[----:B------:R-:W2:Y:S02]  /*19a0*/  LDG.E.U16 R0, [R2.64] ;  /* 0x0000002402007981 */ /* 0x000ea4000c1e1500 */
[----:B--2---:R-:W-:-:S06]  /*19b0*/  PRMT R0, RZ, 0x5410, R0 ;  /* 0x00005410ff007816 */ /* 0x004fcc0000000000 */
[----:B------:R-:W0:Y:S02]  /*19c0*/  F2I.FTZ.TRUNC.NTZ R0, R0 ;  /* 0x0000000000007305 */ /* 0x000e24000021f100 */
[----:B0-----:R-:W-:Y:S01]  /*19d0*/  PRMT R23, R0, 0x7610, R23 ;  /* 0x0000761000177816 */ /* 0x001fe20000000017 */
[----:B------:R-:W-:Y:S05]  /*19e0*/  BRA `(.L_x_12502) ;  /* 0x000006e000007947 */ /* 0x000fea0003800000 */
.L_x_12509:
        /* <DEDUP_REMOVED lines=10> */
.L_x_12516:
        /* <DEDUP_REMOVED lines=21> */
.L_x_12520:
[----:B------:R-:W-:Y:S05]  /*1be0*/  BSYNC B1 ;  /* 0x0000000000017941 */ /* 0x000fea0003800000 */
.L_x_12519:
[----:B------:R-:W-:Y:S01]  /*1bf0*/  LEA R3, R0, 0x3b800000, 0x17 ;  /* 0x3b80000000037811 */ /* 0x000fe200078eb8ff */
[----:B------:R-:W-:-:S05]  /*1c00*/  IMAD.SHL.U32 R0, R2, 0x100000, RZ ;  /* 0x0010000002007824 */ /* 0x000fca00078e00ff */
[----:B------:R-:W-:Y:S02]  /*1c10*/  LOP3.LUT R0, R3, R0, R4, 0xfe, !PT ;  /* 0x0000000003007212 */ /* 0x000fe400078efe04 */
.L_x_12518:
[----:B------:R-:W-:Y:S05]  /*1c20*/  BSYNC B0 ;  /* 0x0000000000007941 */ /* 0x000fea0003800000 */
.L_x_12517:
[----:B------:R-:W0:Y:S02]  /*1c30*/  F2I.FTZ.TRUNC.NTZ R0, R0 ;  /* 0x0000000000007305 */ /* 0x000e24000021f100 */
[----:B0-----:R-:W-:Y:S01]  /*1c40*/  PRMT R23, R0, 0x7610, R23 ;  /* 0x0000761000177816 */ /* 0x001fe20000000017 */
[----:B------:R-:W-:Y:S05]  /*1c50*/  BRA `(.L_x_12502) ;  /* 0x0000047000007947 */ /* 0x000fea0003800000 */
.L_x_12515:
        /* <DEDUP_REMOVED lines=21> */
.L_x_12524:
[----:B------:R-:W-:Y:S05]  /*1db0*/  BSYNC B1 ;  /* 0x0000000000017941 */ /* 0x000fea0003800000 */
.L_x_12523:
[----:B------:R-:W-:Y:S01]  /*1dc0*/  LEA R3, R0, 0x37800000, 0x17 ;  /* 0x3780000000037811 */ /* 0x000fe200078eb8ff */
[----:B------:R-:W-:-:S05]  /*1dd0*/  IMAD.SHL.U32 R0, R2, 0x200000, RZ ;  /* 0x0020000002007824 */ /* 0x000fca00078e00ff */
[----:B------:R-:W-:Y:S02]  /*1de0*/  LOP3.LUT R0, R3, R0, R4, 0xfe, !PT ;  /* 0x0000000003007212 */ /* 0x000fe400078efe04 */
.L_x_12522:
[----:B------:R-:W-:Y:S05]  /*1df0*/  BSYNC B0 ;  /* 0x0000000000007941 */ /* 0x000fea0003800000 */
.L_x_12521:
[----:B------:R-:W0:Y:S02]  /*1e00*/  F2I.FTZ.TRUNC.NTZ R0, R0 ;  /* 0x0000000000007305 */ /* 0x000e24000021f100 */
[----:B0-----:R-:W-:Y:S01]  /*1e10*/  PRMT R23, R0, 0x7610, R23 ;  /* 0x0000761000177816 */ /* 0x001fe20000000017 */
[----:B------:R-:W-:Y:S05]  /*1e20*/  BRA `(.L_x_12502) ;  /* 0x000002a000007947 */ /* 0x000fea0003800000 */
.L_x_12514:
        /* <DEDUP_REMOVED lines=14> */
.L_x_12528:
[----:B------:R-:W-:Y:S05]  /*1f10*/  BSYNC B0 ;  /* 0x0000000000007941 */ /* 0x000fea0003800000 */
.L_x_12527:
[----:B------:R-:W0:Y:S02]  /*1f20*/  F2I.FTZ.TRUNC.NTZ R0, R0 ;  /* 0x0000000000007305 */ /* 0x000e24000021f100 */
[----:B0-----:R-:W-:Y:S01]  /*1f30*/  PRMT R23, R0, 0x7610, R23 ;  /* 0x0000761000177816 */ /* 0x001fe20000000017 */
[----:B------:R-:W-:Y:S05]  /*1f40*/  BRA `(.L_x_12502) ;  /* 0x0000018000007947 */ /* 0x000fea0003800000 */
.L_x_12501:
        /* <DEDUP_REMOVED lines=21> */
.L_x_12526:
[----:B------:R0:W5:Y:S01]  /*20a0*/  LDG.E.U16 R23, [R2.64] ;  /* 0x0000002402177981 */ /* 0x000162000c1e1500 */
[----:B------:R-:W-:Y:S05]  /*20b0*/  BRA `(.L_x_12502) ;  /* 0x0000001000007947 */ /* 0x000fea0003800000 */
.L_x_12525:
[----:B------:R0:W5:Y:S02]  /*20c0*/  LDG.E.U16 R23, [R2.64] ;  /* 0x0000002402177981 */ /* 0x000164000c1e1500 */
.L_x_12502:
        /* <DEDUP_REMOVED lines=16> */
.L_x_12532:
[----:B------:R0:W5:Y:S01]  /*21d0*/  LDG.E.U8 R0, [R2.64] ;  /* 0x0000002402007981 */ /* 0x000162000c1e1100 */
[----:B------:R-:W-:Y:S05]  /*21e0*/  BRA `(.L_x_12534) ;  /* 0x00000d7000007947 */ /* 0x000fea0003800000 */
.L_x_12531:
        /* <DEDUP_REMOVED lines=8> */
.L_x_12536:
[----:B------:R0:W5:Y:S01]  /*2270*/  LDG.E.U16 R0, [R2.64] ;  /* 0x0000002402007981 */ /* 0x000162000c1e1500 */
[----:B------:R-:W-:Y:S05]  /*2280*/  BRA `(.L_x_12534) ;  /* 0x00000cd000007947 */ /* 0x000fea0003800000 */
.L_x_12535:
[----:B------:R0:W5:Y:S01]  /*2290*/  LDG.E.U16 R0, [R2.64] ;  /* 0x0000002402007981 */ /* 0x000162000c1e1500 */
[----:B------:R-:W-:Y:S05]  /*22a0*/  BRA `(.L_x_12534) ;  /* 0x00000cb000007947 */ /* 0x000fea0003800000 */
.L_x_12530:
        /* <DEDUP_REMOVED lines=9> */
.L_x_12538:
[----:B------:R-:W2:Y:S02]  /*2340*/  LDG.E.U16 R4, [R2.64] ;  /* 0x0000002402047981 */ /* 0x000ea4000c1e1500 */
[----:B--2---:R-:W-:-:S06]  /*2350*/  HADD2.F32 R4, -RZ, R4.H0_H0 ;  /* 0x20000004ff047230 */ /* 0x004fcc0000004100 */
[----:B------:R-:W0:Y:S02]  /*2360*/  F2I.FTZ.TRUNC.NTZ R4, R4 ;  /* 0x0000000400047305 */ /* 0x000e24000021f100 */
[----:B0-----:R-:W-:Y:S01]  /*2370*/  PRMT R0, R4, 0x7610, R0 ;  /* 0x0000761004007816 */ /* 0x001fe20000000000 */
[----:B------:R-:W-:Y:S05]  /*2380*/  BRA `(.L_x_12534) ;  /* 0x00000bd000007947 */ /* 0x000fea0003800000 */
.L_x_12537:
        /* <DEDUP_REMOVED lines=9> */
.L_x_12540:
[----:B------:R-:W2:Y:S02]  /*2420*/  LDG.E.U16 R2, [R2.64] ;  /* 0x0000002402027981 */ /* 0x000ea4000c1e1500 */
[----:B--2---:R-:W-:-:S06]  /*2430*/  HADD2.F32 R4, -RZ, R2.H0_H0 ;  /* 0x20000002ff047230 */ /* 0x004fcc0000004100 */
[----:B------:R-:W0:Y:S02]  /*2440*/  F2I.FTZ.TRUNC.NTZ R4, R4 ;  /* 0x0000000400047305 */ /* 0x000e24000021f100 */
[----:B0-----:R-:W-:Y:S01]  /*2450*/  PRMT R0, R4, 0x7610, R0 ;  /* 0x0000761004007816 */ /* 0x001fe20000000000 */
[----:B------:R-:W-:Y:S05]  /*2460*/  BRA `(.L_x_12534) ;  /* 0x00000af000007947 */ /* 0x000fea0003800000 */
.L_x_12539:
[----:B------:R-:W2:Y:S02]  /*2470*/  LDG.E.64 R2, [R2.64] ;  /* 0x0000002402027981 */ /* 0x000ea4000c1e1b00 */
[----:B--2---:R0:W2:Y:S01]  /*2480*/  F2I.F64.TRUNC R0, R2 ;  /* 0x0000000200007311 */ /* 0x0040a2000030d100 */
[----:B------:R-:W-:Y:S05]  /*2490*/  BRA `(.L_x_12534) ;  /* 0x00000ac000007947 */ /* 0x000fea0003800000 */
.L_x_12529:
        /* <DEDUP_REMOVED lines=12> */
.L_x_12543:
[----:B------:R-:W2:Y:S02]  /*2560*/  LDG.E.64 R2, [R2.64] ;  /* 0x0000002402027981 */ /* 0x000ea4000c1e1b00 */
[----:B--2---:R0:W2:Y:S01]  /*2570*/  F2I.F64.TRUNC R0, R2 ;  /* 0x0000000200007311 */ /* 0x0040a2000030d100 */
[----:B------:R-:W-:Y:S05]  /*2580*/  BRA `(.L_x_12534) ;  /* 0x000009d000007947 */ /* 0x000fea0003800000 */
.L_x_12542:
        /* <DEDUP_REMOVED lines=28> */
.L_x_12545:
        /* <DEDUP_REMOVED lines=15> */
.L_x_12544:
[----:B------:R-:W2:Y:S02]  /*2840*/  LDG.E.U16 R2, [R2.64] ;  /* 0x0000002402027981 */ /* 0x000ea4000c1e1500 */
[----:B--2---:R-:W-:-:S04]  /*2850*/  PRMT R2, RZ, 0x5410, R2 ;  /* 0x00005410ff027816 */ /* 0x004fc80000000002 */
[----:B------:R0:W2:Y:S01]  /*2860*/  F2I.FTZ.TRUNC.NTZ R0, R2 ;  /* 0x0000000200007305 */ /* 0x0000a2000021f100 */
[----:B------:R-:W-:Y:S05]  /*2870*/  BRA `(.L_x_12534) ;  /* 0x000006e000007947 */ /* 0x000fea0003800000 */
.L_x_12541:
        /* <DEDUP_REMOVED lines=10> */
.L_x_12548:
        /* <DEDUP_REMOVED lines=21> */
.L_x_12552:
[----:B------:R-:W-:Y:S05]  /*2a70*/  BSYNC B1 ;  /* 0x0000000000017941 */ /* 0x000fea0003800000 */
.L_x_12551:
[----:B------:R-:W-:Y:S01]  /*2a80*/  IMAD.SHL.U32 R2, R2, 0x100000, RZ ;  /* 0x0010000002027824 */ /* 0x000fe200078e00ff */
[----:B------:R-:W-:-:S04]  /*2a90*/  LEA R3, R0, 0x3b800000, 0x17 ;  /* 0x3b80000000037811 */ /* 0x000fc800078eb8ff */
[----:B------:R-:W-:Y:S02]  /*2aa0*/  LOP3.LUT R4, R3, R2, R4, 0xfe, !PT ;  /* 0x0000000203047212 */ /* 0x000fe400078efe04 */
.L_x_12550:
[----:B------:R-:W-:Y:S05]  /*2ab0*/  BSYNC B0 ;  /* 0x0000000000007941 */ /* 0x000fea0003800000 */
.L_x_12549:
[----:B------:R-:W0:Y:S02]  /*2ac0*/  F2I.FTZ.TRUNC.NTZ R4, R4 ;  /* 0x0000000400047305 */ /* 0x000e24000021f100 */
[----:B0-----:R-:W-:Y:S01]  /*2ad0*/  PRMT R0, R4, 0x7610, R0 ;  /* 0x0000761004007816 */ /* 0x001fe20000000000 */
[----:B------:R-:W-:Y:S05]  /*2ae0*/  BRA `(.L_x_12534) ;  /* 0x0000047000007947 */ /* 0x000fea0003800000 */
.L_x_12547:
        /* <DEDUP_REMOVED lines=21> */
.L_x_12556:
[----:B------:R-:W-:Y:S05]  /*2c40*/  BSYNC B1 ;  /* 0x0000000000017941 */ /* 0x000fea0003800000 */
.L_x_12555:
[----:B------:R-:W-:Y:S01]  /*2c50*/  IMAD.SHL.U32 R2, R2, 0x200000, RZ ;  /* 0x0020000002027824 */ /* 0x000fe200078e00ff */
[----:B------:R-:W-:-:S04]  /*2c60*/  LEA R3, R0, 0x37800000, 0x17 ;  /* 0x3780000000037811 */ /* 0x000fc800078eb8ff */
[----:B------:R-:W-:Y:S02]  /*2c70*/  LOP3.LUT R4, R3, R2, R4, 0xfe, !PT ;  /* 0x0000000203047212 */ /* 0x000fe400078efe04 */
.L_x_12554:
[----:B------:R-:W-:Y:S05]  /*2c80*/  BSYNC B0 ;  /* 0x0000000000007941 */ /* 0x000fea0003800000 */
.L_x_12553:
[----:B------:R-:W0:Y:S02]  /*2c90*/  F2I.FTZ.TRUNC.NTZ R4, R4 ;  /* 0x0000000400047305 */ /* 0x000e24000021f100 */
[----:B0-----:R-:W-:Y:S01]  /*2ca0*/  PRMT R0, R4, 0x7610, R0 ;  /* 0x0000761004007816 */ /* 0x001fe20000000000 */
[----:B------:R-:W-:Y:S05]  /*2cb0*/  BRA `(.L_x_12534) ;  /* 0x000002a000007947 */ /* 0x000fea0003800000 */
.L_x_12546:
        /* <DEDUP_REMOVED lines=14> */
.L_x_12560:
[----:B------:R-:W-:Y:S05]  /*2da0*/  BSYNC B0 ;  /* 0x0000000000007941 */ /* 0x000fea0003800000 */
.L_x_12559:
[----:B------:R-:W0:Y:S02]  /*2db0*/  F2I.FTZ.TRUNC.NTZ R4, R4 ;  /* 0x0000000400047305 */ /* 0x000e24000021f100 */
[----:B0-----:R-:W-:Y:S01]  /*2dc0*/  PRMT R0, R4, 0x7610, R0 ;  /* 0x0000761004007816 */ /* 0x001fe20000000000 */
[----:B------:R-:W-:Y:S05]  /*2dd0*/  BRA `(.L_x_12534) ;  /* 0x0000018000007947 */ /* 0x000fea0003800000 */
.L_x_12533:
        /* <DEDUP_REMOVED lines=21> */
.L_x_12558:
[----:B------:R0:W5:Y:S01]  /*2f30*/  LDG.E.U16 R0, [R2.64] ;  /* 0x0000002402007981 */ /* 0x000162000c1e1500 */
[----:B------:R-:W-:Y:S05]  /*2f40*/  BRA `(.L_x_12534) ;  /* 0x0000001000007947 */ /* 0x000fea0003800000 */
.L_x_12557:
[----:B------:R0:W5:Y:S02]  /*2f50*/  LDG.E.U16 R0, [R2.64] ;  /* 0x0000002402007981 */ /* 0x000164000c1e1500 */
.L_x_12534:
[----:B------:R-:W3:Y:S01]  /*2f60*/  LDC.U8 R4, c[0x0][0x458] ;  /* 0x00011600ff047b82 */ /* 0x000ee20000000000 */
[----:B-1---5:R-:W-:Y:S01]  /*2f70*/  PRMT R23, R23, 0x9910, RZ ;  /* 0x0000991017177816 */ /* 0x022fe200000000ff */
[----:B------:R-:W-:Y:S01]  /*2f80*/  ULDC.U16 UR4, c[0x0][0x448] ;  /* 0x0001120000047ab9 */ /* 0x000fe20000000400 */
[----:B0-2---:R-:W-:Y:S01]  /*2f90*/  PRMT R3, R0, 0x9910, RZ ;  /* 0x0000991000037816 */ /* 0x005fe200000000ff */
[----:B------:R-:W-:Y:S02]  /*2fa0*/  UPRMT UR4, UR4, 0x9910, URZ ;  /* 0x0000991004047896 */ /* 0x000fe4000800003f */
[----:B------:R-:W-:-:S04]  /*2fb0*/  IMAD.MOV.U32 R0, RZ, RZ, R23 ;  /* 0x000000ffff007224 */ /* 0x000fc800078e0017 */
[----:B------:R-:W-:-:S05]  /*2fc0*/  IMAD R0, R0, R3, RZ ;  /* 0x0000000300007224 */ /* 0x000fca00078e02ff */
[----:B------:R-:W-:-:S05]  /*2fd0*/  PRMT R0, R0, 0x9910, RZ ;  /* 0x0000991000007816 */ /* 0x000fca00000000ff */
[----:B------:R-:W-:Y:S01]  /*2fe0*/  IMAD R5, R0, UR4, RZ ;  /* 0x0000000400057c24 */ /* 0x000fe2000f8e02ff */
        /* <DEDUP_REMOVED lines=13> */
.L_x_12564:
[----:B------:R0:W-:Y:S01]  /*30c0*/  STG.E.U8 [R16.64], R5 ;  /* 0x0000000510007986 */ /* 0x0001e2000c101124 */
[----:B------:R-:W-:Y:S05]  /*30d0*/  BRA `(.L_x_12566) ;  /* 0x00000dc000007947 */ /* 0x000fea0003800000 */
.L_x_12563:
        /* <DEDUP_REMOVED lines=10> */
.L_x_12568:
[----:B------:R-:W-:-:S05]  /*3180*/  PRMT R3, R5, 0x9910, RZ ;  /* 0x0000991005037816 */ /* 0x000fca00000000ff */
[----:B------:R0:W-:Y:S01]  /*3190*/  STG.E [R16.64], R3 ;  /* 0x0000000310007986 */ /* 0x0001e2000c101924 */
[----:B------:R-:W-:Y:S05]  /*31a0*/  BRA `(.L_x_12566) ;  /* 0x00000cf000007947 */ /* 0x000fea0003800000 */
.L_x_12567:
[----:B------:R0:W-:Y:S01]  /*31b0*/  STG.E.U16 [R16.64], R5 ;  /* 0x0000000510007986 */ /* 0x0001e2000c101524 */
[----:B------:R-:W-:Y:S05]  /*31c0*/  BRA `(.L_x_12566) ;  /* 0x00000cd000007947 */ /* 0x000fea0003800000 */
.L_x_12562:
        /* <DEDUP_REMOVED lines=9> */
.L_x_12570:
[----:B------:R-:W0:Y:S02]  /*3260*/  I2F.S16 R0, R5 ;  /* 0x0000000500007306 */ /* 0x000e240000101400 */
[----:B0-----:R-:W-:-:S05]  /*3270*/  F2FP.PACK_AB R0, RZ, R0 ;  /* 0x00000000ff00723e */ /* 0x001fca00000000ff */
[----:B------:R0:W-:Y:S01]  /*3280*/  STG.E.U16 [R16.64], R0 ;  /* 0x0000000010007986 */ /* 0x0001e2000c101524 */
[----:B------:R-:W-:Y:S05]  /*3290*/  BRA `(.L_x_12566) ;  /* 0x00000c0000007947 */ /* 0x000fea0003800000 */
.L_x_12569:
        /* <DEDUP_REMOVED lines=10> */
.L_x_12572:
[----:B------:R-:W0:Y:S02]  /*3340*/  I2F.S16 R5, R5 ;  /* 0x0000000500057306 */ /* 0x000e240000101400 */
[----:B0-----:R-:W-:-:S04]  /*3350*/  F2FP.PACK_AB R3, RZ, R5 ;  /* 0x00000005ff03723e */ /* 0x001fc800000000ff */
[----:B------:R-:W-:-:S05]  /*3360*/  PRMT R3, R3, 0x5410, RZ ;  /* 0x0000541003037816 */ /* 0x000fca00000000ff */
[----:B------:R0:W-:Y:S01]  /*3370*/  STG.E [R16.64], R3 ;  /* 0x0000000310007986 */ /* 0x0001e2000c101924 */
[----:B------:R-:W-:Y:S05]  /*3380*/  BRA `(.L_x_12566) ;  /* 0x00000b1000007947 */ /* 0x000fea0003800000 */
.L_x_12571:
[----:B------:R-:W0:Y:S02]  /*3390*/  I2F.F64.S16 R2, R5 ;  /* 0x0000000500027312 */ /* 0x000e240000101c00 */
[----:B0-----:R0:W-:Y:S01]  /*33a0*/  STG.E.64 [R16.64], R2 ;  /* 0x0000000210007986 */ /* 0x0011e2000c101b24 */
[----:B------:R-:W-:Y:S05]  /*33b0*/  BRA `(.L_x_12566) ;  /* 0x00000ae000007947 */ /* 0x000fea0003800000 */
.L_x_12561:
        /* <DEDUP_REMOVED lines=13> */
.L_x_12575:
[----:B------:R-:W0:Y:S01]  /*3490*/  I2F.F64.S16 R4, R5 ;  /* 0x0000000500047312 */ /* 0x000e220000101c00 */
[----:B------:R-:W-:-:S05]  /*34a0*/  CS2R R6, SRZ ;  /* 0x0000000000067805 */ /* 0x000fca000001ff00 */
[----:B0-----:R0:W-:Y:S01]  /*34b0*/  STG.E.128 [R16.64], R4 ;  /* 0x0000000410007986 */ /* 0x0011e2000c101d24 */
[----:B------:R-:W-:Y:S05]  /*34c0*/  BRA `(.L_x_12566) ;  /* 0x000009d000007947 */ /* 0x000fea0003800000 */
.L_x_12574:
        /* <DEDUP_REMOVED lines=21> */
.L_x_12579:
[----:B------:R-:W-:Y:S05]  /*3620*/  BSYNC B0 ;  /* 0x0000000000007941 */ /* 0x000fea0003800000 */
.L_x_12578:
[----:B------:R-:W-:-:S05]  /*3630*/  LOP3.LUT R3, R0, R3, RZ, 0xfc, !PT ;  /* 0x0000000300037212 */ /* 0x000fca00078efcff */
[----:B------:R0:W-:Y:S01]  /*3640*/  STG.E.U8 [R16.64], R3 ;  /* 0x0000000310007986 */ /* 0x0001e2000c101124 */
[----:B------:R-:W-:Y:S05]  /*3650*/  BRA `(.L_x_12566) ;  /* 0x0000084000007947 */ /* 0x000fea0003800000 */
.L_x_12577:
        /* <DEDUP_REMOVED lines=13> */
.L_x_12581:
[----:B------:R-:W-:Y:S01]  /*3730*/  IMAD.MOV.U32 R0, RZ, RZ, 0x7f ;  /* 0x0000007fff007424 */ /* 0x000fe200078e00ff */
[----:B------:R-:W-:-:S04]  /*3740*/  ISETP.GT.U32.AND P0, PT, R2, 0x7f800000, PT ;  /* 0x7f8000000200780c */ /* 0x000fc80003f04070 */
[----:B------:R-:W-:-:S04]  /*3750*/  SEL R0, R0, 0x7c, P0 ;  /* 0x0000007c00007807 */ /* 0x000fc80000000000 */
.L_x_12582:
[----:B------:R-:W-:Y:S05]  /*3760*/  BSYNC B0 ;  /* 0x0000000000007941 */ /* 0x000fea0003800000 */
.L_x_12580:
[----:B------:R-:W-:-:S04]  /*3770*/  LOP3.LUT R2, R5, 0x80000000, RZ, 0xc0, !PT ;  /* 0x8000000005027812 */ /* 0x000fc800078ec0ff */
[----:B------:R-:W-:-:S04]  /*3780*/  SHF.R.U32.HI R3, RZ, 0x18, R2 ;  /* 0x00000018ff037819 */ /* 0x000fc80000011602 */
[----:B------:R-:W-:-:S05]  /*3790*/  LOP3.LUT R3, R0, R3, RZ, 0xfc, !PT ;  /* 0x0000000300037212 */ /* 0x000fca00078efcff */
[----:B------:R0:W-:Y:S01]  /*37a0*/  STG.E.U8 [R16.64], R3 ;  /* 0x0000000310007986 */ /* 0x0001e2000c101124 */
[----:B------:R-:W-:Y:S05]  /*37b0*/  BRA `(.L_x_12566) ;  /* 0x000006e000007947 */ /* 0x000fea0003800000 */
.L_x_12576:
[----:B------:R-:W0:Y:S02]  /*37c0*/  I2F.S16 R0, R5 ;  /* 0x0000000500007306 */ /* 0x000e240000101400 */
[----:B0-----:R-:W-:-:S05]  /*37d0*/  F2FP.BF16.PACK_AB R0, RZ, R0 ;  /* 0x00000000ff00723e */ /* 0x001fca00000010ff */
[----:B------:R0:W-:Y:S01]  /*37e0*/  STG.E.U16 [R16.64], R0 ;  /* 0x0000000010007986 */ /* 0x0001e2000c101524 */
[----:B------:R-:W-:Y:S05]  /*37f0*/  BRA `(.L_x_12566) ;  /* 0x000006a000007947 */ /* 0x000fea0003800000 */
.L_x_12573:
        /* <DEDUP_REMOVED lines=10> */
.L_x_12585:
        /* <DEDUP_REMOVED lines=17> */
.L_x_12588:
[----:B------:R-:W-:-:S04]  /*39b0*/  LOP3.LUT R2, R5, 0x80000000, RZ, 0xc0, !PT ;  /* 0x8000000005027812 */ /* 0x000fc800078ec0ff */
[----:B------:R-:W-:-:S04]  /*39c0*/  SHF.R.U32.HI R3, RZ, 0x18, R2 ;  /* 0x00000018ff037819 */ /* 0x000fc80000011602 */
[----:B------:R-:W-:-:S04]  /*39d0*/  LOP3.LUT R0, R0, R3, RZ, 0xfc, !PT ;  /* 0x0000000300007212 */ /* 0x000fc800078efcff */
[----:B------:R-:W-:Y:S02]  /*39e0*/  PRMT R8, R0, 0x7610, R8 ;  /* 0x0000761000087816 */ /* 0x000fe40000000008 */
.L_x_12587:
[----:B------:R-:W-:Y:S05]  /*39f0*/  BSYNC B0 ;  /* 0x0000000000007941 */ /* 0x000fea0003800000 */
.L_x_12586:
[----:B------:R0:W-:Y:S01]  /*3a00*/  STG.E.U8 [R16.64], R8 ;  /* 0x0000000810007986 */ /* 0x0001e2000c101124 */
[----:B------:R-:W-:Y:S05]  /*3a10*/  BRA `(.L_x_12566) ;  /* 0x0000048000007947 */ /* 0x000fea0003800000 */
.L_x_12584:
        /* <DEDUP_REMOVED lines=17> */
.L_x_12591:
[----:B------:R-:W-:-:S04]  /*3b30*/  LOP3.LUT R2, R5, 0x80000000, RZ, 0xc0, !PT ;  /* 0x8000000005027812 */ /* 0x000fc800078ec0ff */
[----:B------:R-:W-:-:S04]  /*3b40*/  SHF.R.U32.HI R3, RZ, 0x18, R2 ;  /* 0x00000018ff037819 */ /* 0x000fc80000011602 */
[----:B------:R-:W-:-:S04]  /*3b50*/  LOP3.LUT R0, R0, R3, RZ, 0xfc, !PT ;  /* 0x0000000300007212 */ /* 0x000fc800078efcff */
[----:B------:R-:W-:Y:S02]  /*3b60*/  PRMT R8, R0, 0x7610, R8 ;  /* 0x0000761000087816 */ /* 0x000fe40000000008 */
.L_x_12590:
[----:B------:R-:W-:Y:S05]  /*3b70*/  BSYNC B0 ;  /* 0x0000000000007941 */ /* 0x000fea0003800000 */
.L_x_12589:
[----:B------:R0:W-:Y:S01]  /*3b80*/  STG.E.U8 [R16.64], R8 ;  /* 0x0000000810007986 */ /* 0x0001e2000c101124 */
[----:B------:R-:W-:Y:S05]  /*3b90*/  BRA `(.L_x_12566) ;  /* 0x0000030000007947 */ /* 0x000fea0003800000 */
.L_x_12583:
        /* <DEDUP_REMOVED lines=22> */
.L_x_12565:
        /* <DEDUP_REMOVED lines=20> */
.L_x_12593:
[----:B------:R-:W-:-:S04]  /*3e40*/  PRMT R2, R5, 0x9910, RZ ;  /* 0x0000991005027816 */ /* 0x000fc800000000ff */
[----:B------:R-:W-:-:S05]  /*3e50*/  SHF.R.S32.HI R3, RZ, 0x1f, R2 ;  /* 0x0000001fff037819 */ /* 0x000fca0000011402 */
[----:B------:R0:W-:Y:S01]  /*3e60*/  STG.E.64 [R16.64], R2 ;  /* 0x0000000210007986 */ /* 0x0001e2000c101b24 */
[----:B------:R-:W-:Y:S05]  /*3e70*/  BRA `(.L_x_12566) ;  /* 0x0000002000007947 */ /* 0x000fea0003800000 */
.L_x_12592:
[----:B------:R-:W-:-:S05]  /*3e80*/  PRMT R3, R5, 0x9910, RZ ;  /* 0x0000991005037816 */ /* 0x000fca00000000ff */
[----:B------:R0:W-:Y:S02]  /*3e90*/  STG.E [R16.64], R3 ;  /* 0x0000000310007986 */ /* 0x0001e4000c101924 */
.L_x_12566:
[----:B------:R-:W-:-:S05]  /*3ea0*/  IMAD R18, R19, 0x200, R18 ;  /* 0x0000020013127824 */ /* 0x000fca00078e0212 */
[----:B------:R-:W-:Y:S02]  /*3eb0*/  IADD3 R23, R18, 0x80, RZ ;  /* 0x0000008012177810 */ /* 0x000fe40007ffe0ff */
.L_x_12494:
[----:B------:R-:W-:Y:S05]  /*3ec0*/  BSYNC B6 ;  /* 0x0000000000067941 */ /* 0x000fea0003800000 */
.L_x_12493:
        /* <DEDUP_REMOVED lines=257> */
.L_x_12596:
        /* <DEDUP_REMOVED lines=29> */
.L_x_12597:
        /* <DEDUP_REMOVED lines=16> */
.L_x_12601:
[----:B------:R0:W5:Y:S01]  /*51b0*/  LDG.E.U8 R19, [R2.64] ;  /* 0x0000002402137981 */ /* 0x000162000c1e1100 */
[----:B------:R-:W-:Y:S05]  /*51c0*/  BRA `(.L_x_12603) ;  /* 0x00000d8000007947 */ /* 0x000fea0003800000 */
.L_x_12600:
        /* <DEDUP_REMOVED lines=8> */
.L_x_12605:
[----:B------:R0:W5:Y:S01]  /*5250*/  LDG.E.U16 R19, [R2.64] ;  /* 0x0000002402137981 */ /* 0x000162000c1e1500 */
[----:B------:R-:W-:Y:S05]  /*5260*/  BRA `(.L_x_12603) ;  /* 0x00000ce000007947 */ /* 0x000fea0003800000 */
.L_x_12604:
[----:B------:R0:W5:Y:S01]  /*5270*/  LDG.E.U16 R19, [R2.64] ;  /* 0x0000002402137981 */ /* 0x000162000c1e1500 */
[----:B------:R-:W-:Y:S05]  /*5280*/  BRA `(.L_x_12603) ;  /* 0x00000cc000007947 */ /* 0x000fea0003800000 */
.L_x_12599:
        /* <DEDUP_REMOVED lines=9> */
.L_x_12607:
[----:B------:R-:W2:Y:S02]  /*5320*/  LDG.E.U16 R0, [R2.64] ;  /* 0x0000002402007981 */ /* 0x000ea4000c1e1500 */
[----:B--2---:R-:W-:-:S06]  /*5330*/  HADD2.F32 R0, -RZ, R0.H0_H0 ;  /* 0x20000000ff007230 */ /* 0x004fcc0000004100 */
[----:B------:R-:W0:Y:S02]  /*5340*/  F2I.FTZ.TRUNC.NTZ R0, R0 ;  /* 0x0000000000007305 */ /* 0x000e24000021f100 */
[----:B0-----:R-:W-:Y:S01]  /*5350*/  PRMT R19, R0, 0x7610, R19 ;  /* 0x0000761000137816 */ /* 0x001fe20000000013 */
[----:B------:R-:W-:Y:S05]  /*5360*/  BRA `(.L_x_12603) ;  /* 0x00000be000007947 */ /* 0x000fea0003800000 */
.L_x_12606:
        /* <DEDUP_REMOVED lines=9> */
.L_x_12609:
[----:B------:R-:W2:Y:S02]  /*5400*/  LDG.E.U16 R2, [R2.64] ;  /* 0x0000002402027981 */ /* 0x000ea4000c1e1500 */
[----:B--2---:R-:W-:-:S06]  /*5410*/  HADD2.F32 R0, -RZ, R2.H0_H0 ;  /* 0x20000002ff007230 */ /* 0x004fcc0000004100 */
[----:B------:R-:W0:Y:S02]  /*5420*/  F2I.FTZ.TRUNC.NTZ R0, R0 ;  /* 0x0000000000007305 */ /* 0x000e24000021f100 */
[----:B0-----:R-:W-:Y:S01]  /*5430*/  PRMT R19, R0, 0x7610, R19 ;  /* 0x0000761000137816 */ /* 0x001fe20000000013 */
[----:B------:R-:W-:Y:S05]  /*5440*/  BRA `(.L_x_12603) ;  /* 0x00000b0000007947 */ /* 0x000fea0003800000 */
.L_x_12608:
[----:B------:R-:W2:Y:S02]  /*5450*/  LDG.E.64 R2, [R2.64] ;  /* 0x0000002402027981 */ /* 0x000ea4000c1e1b00 */
[----:B--2---:R0:W1:Y:S01]  /*5460*/  F2I.F64.TRUNC R19, R2 ;  /* 0x0000000200137311 */ /* 0x004062000030d100 */
[----:B------:R-:W-:Y:S05]  /*5470*/  BRA `(.L_x_12603) ;  /* 0x00000ad000007947 */ /* 0x000fea0003800000 */
.L_x_12598:
        /* <DEDUP_REMOVED lines=12> */
.L_x_12612:
[----:B------:R-:W2:Y:S02]  /*5540*/  LDG.E.64 R2, [R2.64] ;  /* 0x0000002402027981 */ /* 0x000ea4000c1e1b00 */
[----:B--2---:R0:W1:Y:S01]  /*5550*/  F2I.F64.TRUNC R19, R2 ;  /* 0x0000000200137311 */ /* 0x004062000030d100 */
[----:B------:R-:W-:Y:S05]  /*5560*/  BRA `(.L_x_12603) ;  /* 0x000009e000007947 */ /* 0x000fea0003800000 */
.L_x_12611:
        /* <DEDUP_REMOVED lines=28> */
.L_x_12614:
        /* <DEDUP_REMOVED lines=15> */
.L_x_12613:
[----:B------:R-:W2:Y:S02]  /*5820*/  LDG.E.U16 R0, [R2.64] ;  /* 0x0000002402007981 */ /* 0x000ea4000c1e1500 */
[----:B--2---:R-:W-:-:S06]  /*5830*/  PRMT R0, RZ, 0x5410, R0 ;  /* 0x00005410ff007816 */ /* 0x004fcc0000000000 */
[----:B------:R-:W0:Y:S02]  /*5840*/  F2I.FTZ.TRUNC.NTZ R0, R0 ;  /* 0x0000000000007305 */ /* 0x000e24000021f100 */
[----:B0-----:R-:W-:Y:S01]  /*5850*/  PRMT R19, R0, 0x7610, R19 ;  /* 0x0000761000137816 */ /* 0x001fe20000000013 */
[----:B------:R-:W-:Y:S05]  /*5860*/  BRA `(.L_x_12603) ;  /* 0x000006e000007947 */ /* 0x000fea0003800000 */
.L_x_12610:
        /* <DEDUP_REMOVED lines=10> */
.L_x_12617:
        /* <DEDUP_REMOVED lines=21> */
.L_x_12621:
[----:B------:R-:W-:Y:S05]  /*5a60*/  BSYNC B1 ;  /* 0x0000000000017941 */ /* 0x000fea0003800000 */
.L_x_12620:
[----:B------:R-:W-:Y:S01]  /*5a70*/  LEA R3, R0, 0x3b800000, 0x17 ;  /* 0x3b80000000037811 */ /* 0x000fe200078eb8ff */
[----:B------:R-:W-:-:S05]  /*5a80*/  IMAD.SHL.U32 R0, R2, 0x100000, RZ ;  /* 0x0010000002007824 */ /* 0x000fca00078e00ff */
[----:B------:R-:W-:Y:S02]  /*5a90*/  LOP3.LUT R0, R3, R0, R4, 0xfe, !PT ;  /* 0x0000000003007212 */ /* 0x000fe400078efe04 */
.L_x_12619:
[----:B------:R-:W-:Y:S05]  /*5aa0*/  BSYNC B0 ;  /* 0x0000000000007941 */ /* 0x000fea0003800000 */
.L_x_12618:
[----:B------:R-:W0:Y:S02]  /*5ab0*/  F2I.FTZ.TRUNC.NTZ R0, R0 ;  /* 0x0000000000007305 */ /* 0x000e24000021f100 */
[----:B0-----:R-:W-:Y:S01]  /*5ac0*/  PRMT R19, R0, 0x7610, R19 ;  /* 0x0000761000137816 */ /* 0x001fe20000000013 */
[----:B------:R-:W-:Y:S05]  /*5ad0*/  BRA `(.L_x_12603) ;  /* 0x0000047000007947 */ /* 0x000fea0003800000 */
.L_x_12616:
        /* <DEDUP_REMOVED lines=21> */
.L_x_12625:
[----:B------:R-:W-:Y:S05]  /*5c30*/  BSYNC B1 ;  /* 0x0000000000017941 */ /* 0x000fea0003800000 */
.L_x_12624:
[----:B------:R-:W-:Y:S01]  /*5c40*/  LEA R3, R0, 0x37800000, 0x17 ;  /* 0x3780000000037811 */ /* 0x000fe200078eb8ff */
[----:B------:R-:W-:-:S05]  /*5c50*/  IMAD.SHL.U32 R0, R2, 0x200000, RZ ;  /* 0x0020000002007824 */ /* 0x000fca00078e00ff */
[----:B------:R-:W-:Y:S02]  /*5c60*/  LOP3.LUT R0, R3, R0, R4, 0xfe, !PT ;  /* 0x0000000003007212 */ /* 0x000fe400078efe04 */
.L_x_12623:
[----:B------:R-:W-:Y:S05]  /*5c70*/  BSYNC B0 ;  /* 0x0000000000007941 */ /* 0x000fea0003800000 */
.L_x_12622:
[----:B------:R-:W0:Y:S02]  /*5c80*/  F2I.FTZ.TRUNC.NTZ R0, R0 ;  /* 0x0000000000007305 */ /* 0x000e24000021f100 */
[----:B0-----:R-:W-:Y:S01]  /*5c90*/  PRMT R19, R0, 0x7610, R19 ;  /* 0x0000761000137816 */ /* 0x001fe20000000013 */
[----:B------:R-:W-:Y:S05]  /*5ca0*/  BRA `(.L_x_12603) ;  /* 0x000002a000007947 */ /* 0x000fea0003800000 */
.L_x_12615:
        /* <DEDUP_REMOVED lines=14> */
.L_x_12629:
[----:B------:R-:W-:Y:S05]  /*5d90*/  BSYNC B0 ;  /* 0x0000000000007941 */ /* 0x000fea0003800000 */
.L_x_12628:
[----:B------:R-:W0:Y:S02]  /*5da0*/  F2I.FTZ.TRUNC.NTZ R0, R0 ;  /* 0x0000000000007305 */ /* 0x000e24000021f100 */
[----:B0-----:R-:W-:Y:S01]  /*5db0*/  PRMT R19, R0, 0x7610, R19 ;  /* 0x0000761000137816 */ /* 0x001fe20000000013 */
[----:B------:R-:W-:Y:S05]  /*5dc0*/  BRA `(.L_x_12603) ;  /* 0x0000018000007947 */ /* 0x000fea0003800000 */
.L_x_12602:
        /* <DEDUP_REMOVED lines=21> */
.L_x_12627:
[----:B------:R0:W5:Y:S01]  /*5f20*/  LDG.E.U16 R19, [R2.64] ;  /* 0x0000002402137981 */ /* 0x000162000c1e1500 */
[----:B------:R-:W-:Y:S05]  /*5f30*/  BRA `(.L_x_12603) ;  /* 0x0000001000007947 */ /* 0x000fea0003800000 */
.L_x_12626:
[----:B------:R0:W5:Y:S02]  /*5f40*/  LDG.E.U16 R19, [R2.64] ;  /* 0x0000002402137981 */ /* 0x000164000c1e1500 */
.L_x_12603:
        /* <DEDUP_REMOVED lines=16> */
.L_x_12633:
[----:B------:R0:W5:Y:S01]  /*6050*/  LDG.E.U8 R0, [R2.64] ;  /* 0x0000002402007981 */ /* 0x000162000c1e1100 */
[----:B------:R-:W-:Y:S05]  /*6060*/  BRA `(.L_x_12635) ;  /* 0x00000d7000007947 */ /* 0x000fea0003800000 */
.L_x_12632:
        /* <DEDUP_REMOVED lines=8> */
.L_x_12637:
[----:B------:R0:W5:Y:S01]  /*60f0*/  LDG.E.U16 R0, [R2.64] ;  /* 0x0000002402007981 */ /* 0x000162000c1e1500 */
[----:B------:R-:W-:Y:S05]  /*6100*/  BRA `(.L_x_12635) ;  /* 0x00000cd000007947 */ /* 0x000fea0003800000 */
.L_x_12636:
[----:B------:R0:W5:Y:S01]  /*6110*/  LDG.E.U16 R0, [R2.64] ;  /* 0x0000002402007981 */ /* 0x000162000c1e1500 */
[----:B------:R-:W-:Y:S05]  /*6120*/  BRA `(.L_x_12635) ;  /* 0x00000cb000007947 */ /* 0x000fea0003800000 */
.L_x_12631:
        /* <DEDUP_REMOVED lines=9> */
.L_x_12639:
[----:B------:R-:W2:Y:S02]  /*61c0*/  LDG.E.U16 R4, [R2.64] ;  /* 0x0000002402047981 */ /* 0x000ea4000c1e1500 */
[----:B--2---:R-:W-:-:S06]  /*61d0*/  HADD2.F32 R4, -RZ, R4.H0_H0 ;  /* 0x20000004ff047230 */ /* 0x004fcc0000004100 */
[----:B------:R-:W0:Y:S02]  /*61e0*/  F2I.FTZ.TRUNC.NTZ R4, R4 ;  /* 0x0000000400047305 */ /* 0x000e24000021f100 */
[----:B0-----:R-:W-:Y:S01]  /*61f0*/  PRMT R0, R4, 0x7610, R0 ;  /* 0x0000761004007816 */ /* 0x001fe20000000000 */
[----:B------:R-:W-:Y:S05]  /*6200*/  BRA `(.L_x_12635) ;  /* 0x00000bd000007947 */ /* 0x000fea0003800000 */
.L_x_12638:
        /* <DEDUP_REMOVED lines=9> */
.L_x_12641:
[----:B------:R-:W2:Y:S02]  /*62a0*/  LDG.E.U16 R2, [R2.64] ;  /* 0x0000002402027981 */ /* 0x000ea4000c1e1500 */
[----:B--2---:R-:W-:-:S06]  /*62b0*/  HADD2.F32 R4, -RZ, R2.H0_H0 ;  /* 0x20000002ff047230 */ /* 0x004fcc0000004100 */
[----:B------:R-:W0:Y:S02]  /*62c0*/  F2I.FTZ.TRUNC.NTZ R4, R4 ;  /* 0x0000000400047305 */ /* 0x000e24000021f100 */
[----:B0-----:R-:W-:Y:S01]  /*62d0*/  PRMT R0, R4, 0x7610, R0 ;  /* 0x0000761004007816 */ /* 0x001fe20000000000 */
[----:B------:R-:W-:Y:S05]  /*62e0*/  BRA `(.L_x_12635) ;  /* 0x00000af000007947 */ /* 0x000fea0003800000 */
.L_x_12640:
[----:B------:R-:W2:Y:S02]  /*62f0*/  LDG.E.64 R2, [R2.64] ;  /* 0x0000002402027981 */ /* 0x000ea4000c1e1b00 */
[----:B--2---:R0:W2:Y:S01]  /*6300*/  F2I.F64.TRUNC R0, R2 ;  /* 0x0000000200007311 */ /* 0x0040a2000030d100 */
[----:B------:R-:W-:Y:S05]  /*6310*/  BRA `(.L_x_12635) ;  /* 0x00000ac000007947 */ /* 0x000fea0003800000 */
.L_x_12630:
        /* <DEDUP_REMOVED lines=12> */
.L_x_12644:
[----:B------:R-:W2:Y:S02]  /*63e0*/  LDG.E.64 R2, [R2.64] ;  /* 0x0000002402027981 */ /* 0x000ea4000c1e1b00 */
[----:B--2---:R0:W2:Y:S01]  /*63f0*/  F2I.F64.TRUNC R0, R2 ;  /* 0x0000000200007311 */ /* 0x0040a2000030d100 */
[----:B------:R-:W-:Y:S05]  /*6400*/  BRA `(.L_x_12635) ;  /* 0x000009d000007947 */ /* 0x000fea0003800000 */
.L_x_12643:
        /* <DEDUP_REMOVED lines=28> */
.L_x_12646:
        /* <DEDUP_REMOVED lines=15> */
.L_x_12645:
[----:B------:R-:W2:Y:S02]  /*66c0*/  LDG.E.U16 R2, [R2.64] ;  /* 0x0000002402027981 */ /* 0x000ea4000c1e1500 */
[----:B--2---:R-:W-:-:S04]  /*66d0*/  PRMT R2, RZ, 0x5410, R2 ;  /* 0x00005410ff027816 */ /* 0x004fc80000000002 */
[----:B------:R0:W2:Y:S01]  /*66e0*/  F2I.FTZ.TRUNC.NTZ R0, R2 ;  /* 0x0000000200007305 */ /* 0x0000a2000021f100 */
[----:B------:R-:W-:Y:S05]  /*66f0*/  BRA `(.L_x_12635) ;  /* 0x000006e000007947 */ /* 0x000fea0003800000 */
.L_x_12642:
        /* <DEDUP_REMOVED lines=10> */
.L_x_12649:
        /* <DEDUP_REMOVED lines=21> */
.L_x_12653:
[----:B------:R-:W-:Y:S05]  /*68f0*/  BSYNC B1 ;  /* 0x0000000000017941 */ /* 0x000fea0003800000 */
.L_x_12652:
[----:B------:R-:W-:Y:S01]  /*6900*/  IMAD.SHL.U32 R2, R2, 0x100000, RZ ;  /* 0x0010000002027824 */ /* 0x000fe200078e00ff */
[----:B------:R-:W-:-:S04]  /*6910*/  LEA R3, R0, 0x3b800000, 0x17 ;  /* 0x3b80000000037811 */ /* 0x000fc800078eb8ff */
[----:B------:R-:W-:Y:S02]  /*6920*/  LOP3.LUT R4, R3, R2, R4, 0xfe, !PT ;  /* 0x0000000203047212 */ /* 0x000fe400078efe04 */
.L_x_12651:
[----:B------:R-:W-:Y:S05]  /*6930*/  BSYNC B0 ;  /* 0x0000000000007941 */ /* 0x000fea0003800000 */
.L_x_12650:
[----:B------:R-:W0:Y:S02]  /*6940*/  F2I.FTZ.TRUNC.NTZ R4, R4 ;  /* 0x0000000400047305 */ /* 0x000e24000021f100 */
[----:B0-----:R-:W-:Y:S01]  /*6950*/  PRMT R0, R4, 0x7610, R0 ;  /* 0x0000761004007816 */ /* 0x001fe20000000000 */
[----:B------:R-:W-:Y:S05]  /*6960*/  BRA `(.L_x_12635) ;  /* 0x0000047000007947 */ /* 0x000fea0003800000 */
.L_x_12648:
        /* <DEDUP_REMOVED lines=21> */
.L_x_12657:
[----:B------:R-:W-:Y:S05]  /*6ac0*/  BSYNC B1 ;  /* 0x0000000000017941 */ /* 0x000fea0003800000 */
.L_x_12656:
[----:B------:R-:W-:Y:S01]  /*6ad0*/  IMAD.SHL.U32 R2, R2, 0x200000, RZ ;  /* 0x0020000002027824 */ /* 0x000fe200078e00ff */
[----:B------:R-:W-:-:S04]  /*6ae0*/  LEA R3, R0, 0x37800000, 0x17 ;  /* 0x3780000000037811 */ /* 0x000fc800078eb8ff */
[----:B------:R-:W-:Y:S02]  /*6af0*/  LOP3.LUT R4, R3, R2, R4, 0xfe, !PT ;  /* 0x0000000203047212 */ /* 0x000fe400078efe04 */
.L_x_12655:
[----:B------:R-:W-:Y:S05]  /*6b00*/  BSYNC B0 ;  /* 0x0000000000007941 */ /* 0x000fea0003800000 */
.L_x_12654:
[----:B------:R-:W0:Y:S02]  /*6b10*/  F2I.FTZ.TRUNC.NTZ R4, R4 ;  /* 0x0000000400047305 */ /* 0x000e24000021f100 */
[----:B0-----:R-:W-:Y:S01]  /*6b20*/  PRMT R0, R4, 0x7610, R0 ;  /* 0x0000761004007816 */ /* 0x001fe20000000000 */
[----:B------:R-:W-:Y:S05]  /*6b30*/  BRA `(.L_x_12635) ;  /* 0x000002a000007947 */ /* 0x000fea0003800000 */
.L_x_12647:
        /* <DEDUP_REMOVED lines=14> */
.L_x_12661:
[----:B------:R-:W-:Y:S05]  /*6c20*/  BSYNC B0 ;  /* 0x0000000000007941 */ /* 0x000fea0003800000 */
.L_x_12660:
[----:B------:R-:W0:Y:S02]  /*6c30*/  F2I.FTZ.TRUNC.NTZ R4, R4 ;  /* 0x0000000400047305 */ /* 0x000e24000021f100 */
[----:B0-----:R-:W-:Y:S01]  /*6c40*/  PRMT R0, R4, 0x7610, R0 ;  /* 0x0000761004007816 */ /* 0x001fe20000000000 */
[----:B------:R-:W-:Y:S05]  /*6c50*/  BRA `(.L_x_12635) ;  /* 0x0000018000007947 */ /* 0x000fea0003800000 */
.L_x_12634:
        /* <DEDUP_REMOVED lines=21> */
.L_x_12659:
[----:B------:R0:W5:Y:S01]  /*6db0*/  LDG.E.U16 R0, [R2.64] ;  /* 0x0000002402007981 */ /* 0x000162000c1e1500 */
[----:B------:R-:W-:Y:S05]  /*6dc0*/  BRA `(.L_x_12635) ;  /* 0x0000001000007947 */ /* 0x000fea0003800000 */
.L_x_12658:
[----:B------:R0:W5:Y:S02]  /*6dd0*/  LDG.E.U16 R0, [R2.64] ;  /* 0x0000002402007981 */ /* 0x000164000c1e1500 */
.L_x_12635:
        /* <DEDUP_REMOVED lines=22> */
.L_x_12665:
[----:B------:R0:W-:Y:S01]  /*6f40*/  STG.E.U8 [R16.64], R5 ;  /* 0x0000000510007986 */ /* 0x0001e2000c101124 */
[----:B------:R-:W-:Y:S05]  /*6f50*/  BRA `(.L_x_12667) ;  /* 0x00000dc000007947 */ /* 0x000fea0003800000 */
.L_x_12664:
        /* <DEDUP_REMOVED lines=10> */
.L_x_12669:
[----:B------:R-:W-:-:S05]  /*7000*/  PRMT R3, R5, 0x9910, RZ ;  /* 0x0000991005037816 */ /* 0x000fca00000000ff */
[----:B------:R0:W-:Y:S01]  /*7010*/  STG.E [R16.64], R3 ;  /* 0x0000000310007986 */ /* 0x0001e2000c101924 */
[----:B------:R-:W-:Y:S05]  /*7020*/  BRA `(.L_x_12667) ;  /* 0x00000cf000007947 */ /* 0x000fea0003800000 */
.L_x_12668:
[----:B------:R0:W-:Y:S01]  /*7030*/  STG.E.U16 [R16.64], R5 ;  /* 0x0000000510007986 */ /* 0x0001e2000c101524 */
[----:B------:R-:W-:Y:S05]  /*7040*/  BRA `(.L_x_12667) ;  /* 0x00000cd000007947 */ /* 0x000fea0003800000 */
.L_x_12663:
        /* <DEDUP_REMOVED lines=9> */
.L_x_12671:
[----:B------:R-:W0:Y:S02]  /*70e0*/  I2F.S16 R0, R5 ;  /* 0x0000000500007306 */ /* 0x000e240000101400 */
[----:B0-----:R-:W-:-:S05]  /*70f0*/  F2FP.PACK_AB R0, RZ, R0 ;  /* 0x00000000ff00723e */ /* 0x001fca00000000ff */
[----:B------:R0:W-:Y:S01]  /*7100*/  STG.E.U16 [R16.64], R0 ;  /* 0x0000000010007986 */ /* 0x0001e2000c101524 */
[----:B------:R-:W-:Y:S05]  /*7110*/  BRA `(.L_x_12667) ;  /* 0x00000c0000007947 */ /* 0x000fea0003800000 */
.L_x_12670:
        /* <DEDUP_REMOVED lines=10> */
.L_x_12673:
[----:B------:R-:W0:Y:S02]  /*71c0*/  I2F.S16 R5, R5 ;  /* 0x0000000500057306 */ /* 0x000e240000101400 */
[----:B0-----:R-:W-:-:S04]  /*71d0*/  F2FP.PACK_AB R3, RZ, R5 ;  /* 0x00000005ff03723e */ /* 0x001fc800000000ff */
[----:B------:R-:W-:-:S05]  /*71e0*/  PRMT R3, R3, 0x5410, RZ ;  /* 0x0000541003037816 */ /* 0x000fca00000000ff */
[----:B------:R0:W-:Y:S01]  /*71f0*/  STG.E [R16.64], R3 ;  /* 0x0000000310007986 */ /* 0x0001e2000c101924 */
[----:B------:R-:W-:Y:S05]  /*7200*/  BRA `(.L_x_12667) ;  /* 0x00000b1000007947 */ /* 0x000fea0003800000 */
.L_x_12672:
[----:B------:R-:W0:Y:S02]  /*7210*/  I2F.F64.S16 R2, R5 ;  /* 0x0000000500027312 */ /* 0x000e240000101c00 */
[----:B0-----:R0:W-:Y:S01]  /*7220*/  STG.E.64 [R16.64], R2 ;  /* 0x0000000210007986 */ /* 0x0011e2000c101b24 */
[----:B------:R-:W-:Y:S05]  /*7230*/  BRA `(.L_x_12667) ;  /* 0x00000ae000007947 */ /* 0x000fea0003800000 */
.L_x_12662:
        /* <DEDUP_REMOVED lines=13> */
.L_x_12676:
[----:B------:R-:W0:Y:S01]  /*7310*/  I2F.F64.S16 R4, R5 ;  /* 0x0000000500047312 */ /* 0x000e220000101c00 */
[----:B------:R-:W-:-:S05]  /*7320*/  CS2R R6, SRZ ;  /* 0x0000000000067805 */ /* 0x000fca000001ff00 */
[----:B0-----:R0:W-:Y:S01]  /*7330*/  STG.E.128 [R16.64], R4 ;  /* 0x0000000410007986 */ /* 0x0011e2000c101d24 */
[----:B------:R-:W-:Y:S05]  /*7340*/  BRA `(.L_x_12667) ;  /* 0x000009d000007947 */ /* 0x000fea0003800000 */
.L_x_12675:
        /* <DEDUP_REMOVED lines=21> */
.L_x_12680:
[----:B------:R-:W-:Y:S05]  /*74a0*/  BSYNC B0 ;  /* 0x0000000000007941 */ /* 0x000fea0003800000 */
.L_x_12679:
[----:B------:R-:W-:-:S05]  /*74b0*/  LOP3.LUT R3, R0, R3, RZ, 0xfc, !PT ;  /* 0x0000000300037212 */ /* 0x000fca00078efcff */
[----:B------:R0:W-:Y:S01]  /*74c0*/  STG.E.U8 [R16.64], R3 ;  /* 0x0000000310007986 */ /* 0x0001e2000c101124 */
[----:B------:R-:W-:Y:S05]  /*74d0*/  BRA `(.L_x_12667) ;  /* 0x0000084000007947 */ /* 0x000fea0003800000 */
.L_x_12678:
        /* <DEDUP_REMOVED lines=13> */
.L_x_12682:
[----:B------:R-:W-:Y:S01]  /*75b0*/  IMAD.MOV.U32 R0, RZ, RZ, 0x7f ;  /* 0x0000007fff007424 */ /* 0x000fe200078e00ff */
[----:B------:R-:W-:-:S04]  /*75c0*/  ISETP.GT.U32.AND P0, PT, R2, 0x7f800000, PT ;  /* 0x7f8000000200780c */ /* 0x000fc80003f04070 */
[----:B------:R-:W-:-:S04]  /*75d0*/  SEL R0, R0, 0x7c, P0 ;  /* 0x0000007c00007807 */ /* 0x000fc80000000000 */
.L_x_12683:
[----:B------:R-:W-:Y:S05]  /*75e0*/  BSYNC B0 ;  /* 0x0000000000007941 */ /* 0x000fea0003800000 */
.L_x_12681:
[----:B------:R-:W-:-:S04]  /*75f0*/  LOP3.LUT R2, R5, 0x80000000, RZ, 0xc0, !PT ;  /* 0x8000000005027812 */ /* 0x000fc800078ec0ff */
[----:B------:R-:W-:-:S04]  /*7600*/  SHF.R.U32.HI R3, RZ, 0x18, R2 ;  /* 0x00000018ff037819 */ /* 0x000fc80000011602 */
[----:B------:R-:W-:-:S05]  /*7610*/  LOP3.LUT R3, R0, R3, RZ, 0xfc, !PT ;  /* 0x0000000300037212 */ /* 0x000fca00078efcff */
[----:B------:R0:W-:Y:S01]  /*7620*/  STG.E.U8 [R16.64], R3 ;  /* 0x0000000310007986 */ /* 0x0001e2000c101124 */
[----:B------:R-:W-:Y:S05]  /*7630*/  BRA `(.L_x_12667) ;  /* 0x000006e000007947 */ /* 0x000fea0003800000 */
.L_x_12677:
[----:B------:R-:W0:Y:S02]  /*7640*/  I2F.S16 R0, R5 ;  /* 0x0000000500007306 */ /* 0x000e240000101400 */
[----:B0-----:R-:W-:-:S05]  /*7650*/  F2FP.BF16.PACK_AB R0, RZ, R0 ;  /* 0x00000000ff00723e */ /* 0x001fca00000010ff */
[----:B------:R0:W-:Y:S01]  /*7660*/  STG.E.U16 [R16.64], R0 ;  /* 0x0000000010007986 */ /* 0x0001e2000c101524 */
[----:B------:R-:W-:Y:S05]  /*7670*/  BRA `(.L_x_12667) ;  /* 0x000006a000007947 */ /* 0x000fea0003800000 */
.L_x_12674:
        /* <DEDUP_REMOVED lines=10> */
.L_x_12686:
        /* <DEDUP_REMOVED lines=17> */
.L_x_12689:
[----:B------:R-:W-:-:S04]  /*7830*/  LOP3.LUT R2, R5, 0x80000000, RZ, 0xc0, !PT ;  /* 0x8000000005027812 */ /* 0x000fc800078ec0ff */
[----:B------:R-:W-:-:S04]  /*7840*/  SHF.R.U32.HI R3, RZ, 0x18, R2 ;  /* 0x00000018ff037819 */ /* 0x000fc80000011602 */
[----:B------:R-:W-:-:S04]  /*7850*/  LOP3.LUT R0, R0, R3, RZ, 0xfc, !PT ;  /* 0x0000000300007212 */ /* 0x000fc800078efcff */
[----:B------:R-:W-:Y:S02]  /*7860*/  PRMT R8, R0, 0x7610, R8 ;  /* 0x0000761000087816 */ /* 0x000fe40000000008 */
.L_x_12688:
[----:B------:R-:W-:Y:S05]  /*7870*/  BSYNC B0 ;  /* 0x0000000000007941 */ /* 0x000fea0003800000 */
.L_x_12687:
[----:B------:R0:W-:Y:S01]  /*7880*/  STG.E.U8 [R16.64], R8 ;  /* 0x0000000810007986 */ /* 0x0001e2000c101124 */
[----:B------:R-:W-:Y:S05]  /*7890*/  BRA `(.L_x_12667) ;  /* 0x0000048000007947 */ /* 0x000fea0003800000 */
.L_x_12685:
        /* <DEDUP_REMOVED lines=17> */
.L_x_12692:
[----:B------:R-:W-:-:S04]  /*79b0*/  LOP3.LUT R2, R5, 0x80000000, RZ, 0xc0, !PT ;  /* 0x8000000005027812 */ /* 0x000fc800078ec0ff */
[----:B------:R-:W-:-:S04]  /*79c0*/  SHF.R.U32.HI R3, RZ, 0x18, R2 ;  /* 0x00000018ff037819 */ /* 0x000fc80000011602 */
[----:B------:R-:W-:-:S04]  /*79d0*/  LOP3.LUT R0, R0, R3, RZ, 0xfc, !PT ;  /* 0x0000000300007212 */ /* 0x000fc800078efcff */
[----:B------:R-:W-:Y:S02]  /*79e0*/  PRMT R8, R0, 0x7610, R8 ;  /* 0x0000761000087816 */ /* 0x000fe40000000008 */
.L_x_12691:
[----:B------:R-:W-:Y:S05]  /*79f0*/  BSYNC B0 ;  /* 0x0000000000007941 */ /* 0x000fea0003800000 */
.L_x_12690:
[----:B------:R0:W-:Y:S01]  /*7a00*/  STG.E.U8 [R16.64], R8 ;  /* 0x0000000810007986 */ /* 0x0001e2000c101124 */
[----:B------:R-:W-:Y:S05]  /*7a10*/  BRA `(.L_x_12667) ;  /* 0x0000030000007947 */ /* 0x000fea0003800000 */
.L_x_12684:
        /* <DEDUP_REMOVED lines=22> */
.L_x_12666:
        /* <DEDUP_REMOVED lines=20> */
.L_x_12694:
[----:B------:R-:W-:-:S04]  /*7cc0*/  PRMT R2, R5, 0x9910, RZ ;  /* 0x0000991005027816 */ /* 0x000fc800000000ff */
[----:B------:R-:W-:-:S05]  /*7cd0*/  SHF.R.S32.HI R3, RZ, 0x1f, R2 ;  /* 0x0000001fff037819 */ /* 0x000fca0000011402 */
[----:B------:R0:W-:Y:S01]  /*7ce0*/  STG.E.64 [R16.64], R2 ;  /* 0x0000000210007986 */ /* 0x0001e2000c101b24 */
[----:B------:R-:W-:Y:S05]  /*7cf0*/  BRA `(.L_x_12667) ;  /* 0x0000002000007947 */ /* 0x000fea0003800000 */
.L_x_12693:
[----:B------:R-:W-:-:S05]  /*7d00*/  PRMT R3, R5, 0x9910, RZ ;  /* 0x0000991005037816 */ /* 0x000fca00000000ff */
[----:B------:R0:W-:Y:S02]  /*7d10*/  STG.E [R16.64], R3 ;  /* 0x0000000310007986 */ /* 0x0001e4000c101924 */
.L_x_12667:
        /* <DEDUP_REMOVED lines=257> */
.L_x_12695:
        /* <DEDUP_REMOVED lines=29> */
.L_x_12696:
        /* <DEDUP_REMOVED lines=16> */
.L_x_12700:
[----:B------:R0:W5:Y:S01]  /*9000*/  LDG.E.U8 R19, [R2.64] ;  /* 0x0000002402137981 */ /* 0x000162000c1e1100 */
[----:B------:R-:W-:Y:S05]  /*9010*/  BRA `(.L_x_12702) ;  /* 0x00000d8000007947 */ /* 0x000fea0003800000 */
.L_x_12699:
        /* <DEDUP_REMOVED lines=8> */
.L_x_12704:
[----:B------:R0:W5:Y:S01]  /*90a0*/  LDG.E.U16 R19, [R2.64] ;  /* 0x0000002402137981 */ /* 0x000162000c1e1500 */
[----:B------:R-:W-:Y:S05]  /*90b0*/  BRA `(.L_x_12702) ;  /* 0x00000ce000007947 */ /* 0x000fea0003800000 */
.L_x_12703:
[----:B------:R0:W5:Y:S01]  /*90c0*/  LDG.E.U16 R19, [R2.64] ;  /* 0x0000002402137981 */ /* 0x000162000c1e1500 */
[----:B------:R-:W-:Y:S05]  /*90d0*/  BRA `(.L_x_12702) ;  /* 0x00000cc000007947 */ /* 0x000fea0003800000 */
.L_x_12698:
        /* <DEDUP_REMOVED lines=9> */
.L_x_12706:
[----:B------:R-:W2:Y:S02]  /*9170*/  LDG.E.U16 R0, [R2.64] ;  /* 0x0000002402007981 */ /* 0x000ea4000c1e1500 */
[----:B--2---:R-:W-:-:S06]  /*9180*/  HADD2.F32 R0, -RZ, R0.H0_H0 ;  /* 0x20000000ff007230 */ /* 0x004fcc0000004100 */
[----:B------:R-:W0:Y:S02]  /*9190*/  F2I.FTZ.TRUNC.NTZ R0, R0 ;  /* 0x0000000000007305 */ /* 0x000e24000021f100 */
[----:B0-----:R-:W-:Y:S01]  /*91a0*/  PRMT R19, R0, 0x7610, R19 ;  /* 0x0000761000137816 */ /* 0x001fe20000000013 */
[----:B------:R-:W-:Y:S05]  /*91b0*/  BRA `(.L_x_12702) ;  /* 0x00000be000007947 */ /* 0x000fea0003800000 */
.L_x_12705:
        /* <DEDUP_REMOVED lines=9> */
.L_x_12708:
[----:B------:R-:W2:Y:S02]  /*9250*/  LDG.E.U16 R2, [R2.64] ;  /* 0x0000002402027981 */ /* 0x000ea4000c1e1500 */
[----:B--2---:R-:W-:-:S06]  /*9260*/  HADD2.F32 R0, -RZ, R2.H0_H0 ;  /* 0x20000002ff007230 */ /* 0x004fcc0000004100 */
[----:B------:R-:W0:Y:S02]  /*9270*/  F2I.FTZ.TRUNC.NTZ R0, R0 ;  /* 0x0000000000007305 */ /* 0x000e24000021f100 */
[----:B0-----:R-:W-:Y:S01]  /*9280*/  PRMT R19, R0, 0x7610, R19 ;  /* 0x0000761000137816 */ /* 0x001fe20000000013 */
[----:B------:R-:W-:Y:S05]  /*9290*/  BRA `(.L_x_12702) ;  /* 0x00000b0000007947 */ /* 0x000fea0003800000 */
.L_x_12707:
[----:B------:R-:W2:Y:S02]  /*92a0*/  LDG.E.64 R2, [R2.64] ;  /* 0x0000002402027981 */ /* 0x000ea4000c1e1b00 */
[----:B--2---:R0:W1:Y:S01]  /*92b0*/  F2I.F64.TRUNC R19, R2 ;  /* 0x0000000200137311 */ /* 0x004062000030d100 */
[----:B------:R-:W-:Y:S05]  /*92c0*/  BRA `(.L_x_12702) ;  /* 0x00000ad000007947 */ /* 0x000fea0003800000 */
.L_x_12697:
        /* <DEDUP_REMOVED lines=12> */
.L_x_12711:
[----:B------:R-:W2:Y:S02]  /*9390*/  LDG.E.64 R2, [R2.64] ;  /* 0x0000002402027981 */ /* 0x000ea4000c1e1b00 */
[----:B--2---:R0:W1:Y:S01]  /*93a0*/  F2I.F64.TRUNC R19, R2 ;  /* 0x0000000200137311 */ /* 0x004062000030d100 */
[----:B------:R-:W-:Y:S05]  /*93b0*/  BRA `(.L_x_12702) ;  /* 0x000009e000007947 */ /* 0x000fea0003800000 */
.L_x_12710:
        /* <DEDUP_REMOVED lines=28> */
.L_x_12713:
        /* <DEDUP_REMOVED lines=15> */
.L_x_12712:
[----:B------:R-:W2:Y:S02]  /*9670*/  LDG.E.U16 R0, [R2.64] ;  /* 0x0000002402007981 */ /* 0x000ea4000c1e1500 */
[----:B--2---:R-:W-:-:S06]  /*9680*/  PRMT R0, RZ, 0x5410, R0 ;  /* 0x00005410ff007816 */ /* 0x004fcc0000000000 */
[----:B------:R-:W0:Y:S02]  /*9690*/  F2I.FTZ.TRUNC.NTZ R0, R0 ;  /* 0x0000000000007305 */ /* 0x000e24000021f100 */
[----:B0-----:R-:W-:Y:S01]  /*96a0*/  PRMT R19, R0, 0x7610, R19 ;  /* 0x0000761000137816 */ /* 0x001fe20000000013 */
[----:B------:R-:W-:Y:S05]  /*96b0*/  BRA `(.L_x_12702) ;  /* 0x000006e000007947 */ /* 0x000fea0003800000 */
.L_x_12709:
        /* <DEDUP_REMOVED lines=10> */
.L_x_12716:
        /* <DEDUP_REMOVED lines=21> */
.L_x_12720:
[----:B------:R-:W-:Y:S05]  /*98b0*/  BSYNC B1 ;  /* 0x0000000000017941 */ /* 0x000fea0003800000 */
.L_x_12719:
[----:B------:R-:W-:Y:S01]  /*98c0*/  LEA R3, R0, 0x3b800000, 0x17 ;  /* 0x3b80000000037811 */ /* 0x000fe200078eb8ff */
[----:B------:R-:W-:-:S05]  /*98d0*/  IMAD.SHL.U32 R0, R2, 0x100000, RZ ;  /* 0x0010000002007824 */ /* 0x000fca00078e00ff */
[----:B------:R-:W-:Y:S02]  /*98e0*/  LOP3.LUT R0, R3, R0, R4, 0xfe, !PT ;  /* 0x0000000003007212 */ /* 0x000fe400078efe04 */
.L_x_12718:
[----:B------:R-:W-:Y:S05]  /*98f0*/  BSYNC B0 ;  /* 0x0000000000007941 */ /* 0x000fea0003800000 */
.L_x_12717:
[----:B------:R-:W0:Y:S02]  /*9900*/  F2I.FTZ.TRUNC.NTZ R0, R0 ;  /* 0x0000000000007305 */ /* 0x000e24000021f100 */
[----:B0-----:R-:W-:Y:S01]  /*9910*/  PRMT R19, R0, 0x7610, R19 ;  /* 0x0000761000137816 */ /* 0x001fe20000000013 */
[----:B------:R-:W-:Y:S05]  /*9920*/  BRA `(.L_x_12702) ;  /* 0x0000047000007947 */ /* 0x000fea0003800000 */
.L_x_12715:
        /* <DEDUP_REMOVED lines=21> */
.L_x_12724:
[----:B------:R-:W-:Y:S05]  /*9a80*/  BSYNC B1 ;  /* 0x0000000000017941 */ /* 0x000fea0003800000 */
.L_x_12723:
[----:B------:R-:W-:Y:S01]  /*9a90*/  LEA R3, R0, 0x37800000, 0x17 ;  /* 0x3780000000037811 */ /* 0x000fe200078eb8ff */
[----:B------:R-:W-:-:S05]  /*9aa0*/  IMAD.SHL.U32 R0, R2, 0x200000, RZ ;  /* 0x0020000002007824 */ /* 0x000fca00078e00ff */
[----:B------:R-:W-:Y:S02]  /*9ab0*/  LOP3.LUT R0, R3, R0, R4, 0xfe, !PT ;  /* 0x0000000003007212 */ /* 0x000fe400078efe04 */
.L_x_12722:
[----:B------:R-:W-:Y:S05]  /*9ac0*/  BSYNC B0 ;  /* 0x0000000000007941 */ /* 0x000fea0003800000 */
.L_x_12721:
[----:B------:R-:W0:Y:S02]  /*9ad0*/  F2I.FTZ.TRUNC.NTZ R0, R0 ;  /* 0x0000000000007305 */ /* 0x000e24000021f100 */
[----:B0-----:R-:W-:Y:S01]  /*9ae0*/  PRMT R19, R0, 0x7610, R19 ;  /* 0x0000761000137816 */ /* 0x001fe20000000013 */
[----:B------:R-:W-:Y:S05]  /*9af0*/  BRA `(.L_x_12702) ;  /* 0x000002a000007947 */ /* 0x000fea0003800000 */
.L_x_12714:
        /* <DEDUP_REMOVED lines=14> */
.L_x_12728:
[----:B------:R-:W-:Y:S05]  /*9be0*/  BSYNC B0 ;  /* 0x0000000000007941 */ /* 0x000fea0003800000 */
.L_x_12727:
[----:B------:R-:W0:Y:S02]  /*9bf0*/  F2I.FTZ.TRUNC.NTZ R0, R0 ;  /* 0x0000000000007305 */ /* 0x000e24000021f100 */
[----:B0-----:R-:W-:Y:S01]  /*9c00*/  PRMT R19, R0, 0x7610, R19 ;  /* 0x0000761000137816 */ /* 0x001fe20000000013 */
[----:B------:R-:W-:Y:S05]  /*9c10*/  BRA `(.L_x_12702) ;  /* 0x0000018000007947 */ /* 0x000fea0003800000 */
.L_x_12701:
        /* <DEDUP_REMOVED lines=21> */
.L_x_12726:
[----:B------:R0:W5:Y:S01]  /*9d70*/  LDG.E.U16 R19, [R2.64] ;  /* 0x0000002402137981 */ /* 0x000162000c1e1500 */
[----:B------:R-:W-:Y:S05]  /*9d80*/  BRA `(.L_x_12702) ;  /* 0x0000001000007947 */ /* 0x000fea0003800000 */
.L_x_12725:
[----:B------:R0:W5:Y:S02]  /*9d90*/  LDG.E.U16 R19, [R2.64] ;  /* 0x0000002402137981 */ /* 0x000164000c1e1500 */
.L_x_12702:
        /* <DEDUP_REMOVED lines=16> */
.L_x_12732:
[----:B------:R0:W5:Y:S01]  /*9ea0*/  LDG.E.U8 R0, [R2.64] ;  /* 0x0000002402007981 */ /* 0x000162000c1e1100 */
[----:B------:R-:W-:Y:S05]  /*9eb0*/  BRA `(.L_x_12734) ;  /* 0x00000d7000007947 */ /* 0x000fea0003800000 */
.L_x_12731:
        /* <DEDUP_REMOVED lines=8> */
.L_x_12736:
[----:B------:R0:W5:Y:S01]  /*9f40*/  LDG.E.U16 R0, [R2.64] ;  /* 0x0000002402007981 */ /* 0x000162000c1e1500 */
[----:B------:R-:W-:Y:S05]  /*9f50*/  BRA `(.L_x_12734) ;  /* 0x00000cd000007947 */ /* 0x000fea0003800000 */
.L_x_12735:
[----:B------:R0:W5:Y:S01]  /*9f60*/  LDG.E.U16 R0, [R2.64] ;  /* 0x0000002402007981 */ /* 0x000162000c1e1500 */
[----:B------:R-:W-:Y:S05]  /*9f70*/  BRA `(.L_x_12734) ;  /* 0x00000cb000007947 */ /* 0x000fea0003800000 */
.L_x_12730:
        /* <DEDUP_REMOVED lines=9> */
.L_x_12738:
[----:B------:R-:W2:Y:S02]  /*a010*/  LDG.E.U16 R4, [R2.64] ;  /* 0x0000002402047981 */ /* 0x000ea4000c1e1500 */
[----:B--2---:R-:W-:-:S06]  /*a020*/  HADD2.F32 R4, -RZ, R4.H0_H0 ;  /* 0x20000004ff047230 */ /* 0x004fcc0000004100 */
[----:B------:R-:W0:Y:S02]  /*a030*/  F2I.FTZ.TRUNC.NTZ R4, R4 ;  /* 0x0000000400047305 */ /* 0x000e24000021f100 */
[----:B0-----:R-:W-:Y:S01]  /*a040*/  PRMT R0, R4, 0x7610, R0 ;  /* 0x0000761004007816 */ /* 0x001fe20000000000 */
[----:B------:R-:W-:Y:S05]  /*a050*/  BRA `(.L_x_12734) ;  /* 0x00000bd000007947 */ /* 0x000fea0003800000 */
.L_x_12737:
        /* <DEDUP_REMOVED lines=9> */
.L_x_12740:
[----:B------:R-:W2:Y:S02]  /*a0f0*/  LDG.E.U16 R2, [R2.64] ;  /* 0x0000002402027981 */ /* 0x000ea4000c1e1500 */
[----:B--2---:R-:W-:-:S06]  /*a100*/  HADD2.F32 R4, -RZ, R2.H0_H0 ;  /* 0x20000002ff047230 */ /* 0x004fcc0000004100 */
[----:B------:R-:W0:Y:S02]  /*a110*/  F2I.FTZ.TRUNC.NTZ R4, R4 ;  /* 0x0000000400047305 */ /* 0x000e24000021f100 */
[----:B0-----:R-:W-:Y:S01]  /*a120*/  PRMT R0, R4, 0x7610, R0 ;  /* 0x0000761004007816 */ /* 0x001fe20000000000 */
[----:B------:R-:W-:Y:S05]  /*a130*/  BRA `(.L_x_12734) ;  /* 0x00000af000007947 */ /* 0x000fea0003800000 */
.L_x_12739:
[----:B------:R-:W2:Y:S02]  /*a140*/  LDG.E.64 R2, [R2.64] ;  /* 0x0000002402027981 */ /* 0x000ea4000c1e1b00 */
[----:B--2---:R0:W2:Y:S01]  /*a150*/  F2I.F64.TRUNC R0, R2 ;  /* 0x0000000200007311 */ /* 0x0040a2000030d100 */
[----:B------:R-:W-:Y:S05]  /*a160*/  BRA `(.L_x_12734) ;  /* 0x00000ac000007947 */ /* 0x000fea0003800000 */
.L_x_12729:
        /* <DEDUP_REMOVED lines=12> */
.L_x_12743:
[----:B------:R-:W2:Y:S02]  /*a230*/  LDG.E.64 R2, [R2.64] ;  /* 0x0000002402027981 */ /* 0x000ea4000c1e1b00 */
[----:B--2---:R0:W2:Y:S01]  /*a240*/  F2I.F64.TRUNC R0, R2 ;  /* 0x0000000200007311 */ /* 0x0040a2000030d100 */
[----:B------:R-:W-:Y:S05]  /*a250*/  BRA `(.L_x_12734) ;  /* 0x000009d000007947 */ /* 0x000fea0003800000 */
.L_x_12742:
        /* <DEDUP_REMOVED lines=28> */
.L_x_12745:
        /* <DEDUP_REMOVED lines=15> */
.L_x_12744:
[----:B------:R-:W2:Y:S02]  /*a510*/  LDG.E.U16 R2, [R2.64] ;  /* 0x0000002402027981 */ /* 0x000ea4000c1e1500 */
[----:B--2---:R-:W-:-:S04]  /*a520*/  PRMT R2, RZ, 0x5410, R2 ;  /* 0x00005410ff027816 */ /* 0x004fc80000000002 */
[----:B------:R0:W2:Y:S01]  /*a530*/  F2I.FTZ.TRUNC.NTZ R0, R2 ;  /* 0x0000000200007305 */ /* 0x0000a2000021f100 */
[----:B------:R-:W-:Y:S05]  /*a540*/  BRA `(.L_x_12734) ;  /* 0x000006e000007947 */ /* 0x000fea0003800000 */
.L_x_12741:
        /* <DEDUP_REMOVED lines=10> */
.L_x_12748:
        /* <DEDUP_REMOVED lines=21> */
.L_x_12752:
[----:B------:R-:W-:Y:S05]  /*a740*/  BSYNC B1 ;  /* 0x0000000000017941 */ /* 0x000fea0003800000 */
.L_x_12751:
[----:B------:R-:W-:Y:S01]  /*a750*/  IMAD.SHL.U32 R2, R2, 0x100000, RZ ;  /* 0x0010000002027824 */ /* 0x000fe200078e00ff */
[----:B------:R-:W-:-:S04]  /*a760*/  LEA R3, R0, 0x3b800000, 0x17 ;  /* 0x3b80000000037811 */ /* 0x000fc800078eb8ff */
[----:B------:R-:W-:Y:S02]  /*a770*/  LOP3.LUT R4, R3, R2, R4, 0xfe, !PT ;  /* 0x0000000203047212 */ /* 0x000fe400078efe04 */
.L_x_12750:
[----:B------:R-:W-:Y:S05]  /*a780*/  BSYNC B0 ;  /* 0x0000000000007941 */ /* 0x000fea0003800000 */
.L_x_12749:
[----:B------:R-:W0:Y:S02]  /*a790*/  F2I.FTZ.TRUNC.NTZ R4, R4 ;  /* 0x0000000400047305 */ /* 0x000e24000021f100 */
[----:B0-----:R-:W-:Y:S01]  /*a7a0*/  PRMT R0, R4, 0x7610, R0 ;  /* 0x0000761004007816 */ /* 0x001fe20000000000 */
[----:B------:R-:W-:Y:S05]  /*a7b0*/  BRA `(.L_x_12734) ;  /* 0x0000047000007947 */ /* 0x000fea0003800000 */
.L_x_12747:
        /* <DEDUP_REMOVED lines=21> */
.L_x_12756:
[----:B------:R-:W-:Y:S05]  /*a910*/  BSYNC B1 ;  /* 0x0000000000017941 */ /* 0x000fea0003800000 */
.L_x_12755:
[----:B------:R-:W-:Y:S01]  /*a920*/  IMAD.SHL.U32 R2, R2, 0x200000, RZ ;  /* 0x0020000002027824 */ /* 0x000fe200078e00ff */
[----:B------:R-:W-:-:S04]  /*a930*/  LEA R3, R0, 0x37800000, 0x17 ;  /* 0x3780000000037811 */ /* 0x000fc800078eb8ff */
[----:B------:R-:W-:Y:S02]  /*a940*/  LOP3.LUT R4, R3, R2, R4, 0xfe, !PT ;  /* 0x0000000203047212 */ /* 0x000fe400078efe04 */
.L_x_12754:
[----:B------:R-:W-:Y:S05]  /*a950*/  BSYNC B0 ;  /* 0x0000000000007941 */ /* 0x000fea0003800000 */
.L_x_12753:
[----:B------:R-:W0:Y:S02]  /*a960*/  F2I.FTZ.TRUNC.NTZ R4, R4 ;  /* 0x0000000400047305 */ /* 0x000e24000021f100 */
[----:B0-----:R-:W-:Y:S01]  /*a970*/  PRMT R0, R4, 0x7610, R0 ;  /* 0x0000761004007816 */ /* 0x001fe20000000000 */
[----:B------:R-:W-:Y:S05]  /*a980*/  BRA `(.L_x_12734) ;  /* 0x000002a000007947 */ /* 0x000fea0003800000 */
.L_x_12746:
        /* <DEDUP_REMOVED lines=14> */
.L_x_12760:
[----:B------:R-:W-:Y:S05]  /*aa70*/  BSYNC B0 ;  /* 0x0000000000007941 */ /* 0x000fea0003800000 */
.L_x_12759:
[----:B------:R-:W0:Y:S02]  /*aa80*/  F2I.FTZ.TRUNC.NTZ R4, R4 ;  /* 0x0000000400047305 */ /* 0x000e24000021f100 */
[----:B0-----:R-:W-:Y:S01]  /*aa90*/  PRMT R0, R4, 0x7610, R0 ;  /* 0x0000761004007816 */ /* 0x001fe20000000000 */
[----:B------:R-:W-:Y:S05]  /*aaa0*/  BRA `(.L_x_12734) ;  /* 0x0000018000007947 */ /* 0x000fea0003800000 */
.L_x_12733:
        /* <DEDUP_REMOVED lines=21> */
.L_x_12758:
[----:B------:R0:W5:Y:S01]  /*ac00*/  LDG.E.U16 R0, [R2.64] ;  /* 0x0000002402007981 */ /* 0x000162000c1e1500 */
[----:B------:R-:W-:Y:S05]  /*ac10*/  BRA `(.L_x_12734) ;  /* 0x0000001000007947 */ /* 0x000fea0003800000 */
.L_x_12757:
[----:B------:R0:W5:Y:S02]  /*ac20*/  LDG.E.U16 R0, [R2.64] ;  /* 0x0000002402007981 */ /* 0x000164000c1e1500 */
.L_x_12734:
        /* <DEDUP_REMOVED lines=22> */
.L_x_12764:
[----:B------:R0:W-:Y:S01]  /*ad90*/  STG.E.U8 [R16.64], R5 ;  /* 0x0000000510007986 */ /* 0x0001e2000c101124 */
[----:B------:R-:W-:Y:S05]  /*ada0*/  BRA `(.L_x_12766) ;  /* 0x00000dc000007947 */ /* 0x000fea0003800000 */
.L_x_12763:
        /* <DEDUP_REMOVED lines=10> */
.L_x_12768:
[----:B------:R-:W-:-:S05]  /*ae50*/  PRMT R3, R5, 0x9910, RZ ;  /* 0x0000991005037816 */ /* 0x000fca00000000ff */
[----:B------:R0:W-:Y:S01]  /*ae60*/  STG.E [R16.64], R3 ;  /* 0x0000000310007986 */ /* 0x0001e2000c101924 */
[----:B------:R-:W-:Y:S05]  /*ae70*/  BRA `(.L_x_12766) ;  /* 0x00000cf000007947 */ /* 0x000fea0003800000 */
.L_x_12767:
[----:B------:R0:W-:Y:S01]  /*ae80*/  STG.E.U16 [R16.64], R5 ;  /* 0x0000000510007986 */ /* 0x0001e2000c101524 */
[----:B------:R-:W-:Y:S05]  /*ae90*/  BRA `(.L_x_12766) ;  /* 0x00000cd000007947 */ /* 0x000fea0003800000 */
.L_x_12762:
        /* <DEDUP_REMOVED lines=9> */
.L_x_12770:
[----:B------:R-:W0:Y:S02]  /*af30*/  I2F.S16 R0, R5 ;  /* 0x0000000500007306 */ /* 0x000e240000101400 */
[----:B0-----:R-:W-:-:S05]  /*af40*/  F2FP.PACK_AB R0, RZ, R0 ;  /* 0x00000000ff00723e */ /* 0x001fca00000000ff */
[----:B------:R0:W-:Y:S01]  /*af50*/  STG.E.U16 [R16.64], R0 ;  /* 0x0000000010007986 */ /* 0x0001e2000c101524 */
[----:B------:R-:W-:Y:S05]  /*af60*/  BRA `(.L_x_12766) ;  /* 0x00000c0000007947 */ /* 0x000fea0003800000 */
.L_x_12769:
        /* <DEDUP_REMOVED lines=10> */
.L_x_12772:
[----:B------:R-:W0:Y:S02]  /*b010*/  I2F.S16 R5, R5 ;  /* 0x0000000500057306 */ /* 0x000e240000101400 */
[----:B0-----:R-:W-:-:S04]  /*b020*/  F2FP.PACK_AB R3, RZ, R5 ;  /* 0x00000005ff03723e */ /* 0x001fc800000000ff */
[----:B------:R-:W-:-:S05]  /*b030*/  PRMT R3, R3, 0x5410, RZ ;  /* 0x0000541003037816 */ /* 0x000fca00000000ff */
[----:B------:R0:W-:Y:S01]  /*b040*/  STG.E [R16.64], R3 ;  /* 0x0000000310007986 */ /* 0x0001e2000c101924 */
[----:B------:R-:W-:Y:S05]  /*b050*/  BRA `(.L_x_12766) ;  /* 0x00000b1000007947 */ /* 0x000fea0003800000 */
.L_x_12771:
[----:B------:R-:W0:Y:S02]  /*b060*/  I2F.F64.S16 R2, R5 ;  /* 0x0000000500027312 */ /* 0x000e240000101c00 */
[----:B0-----:R0:W-:Y:S01]  /*b070*/  STG.E.64 [R16.64], R2 ;  /* 0x0000000210007986 */ /* 0x0011e2000c101b24 */
[----:B------:R-:W-:Y:S05]  /*b080*/  BRA `(.L_x_12766) ;  /* 0x00000ae000007947 */ /* 0x000fea0003800000 */
.L_x_12761:
        /* <DEDUP_REMOVED lines=13> */
.L_x_12775:
[----:B------:R-:W0:Y:S01]  /*b160*/  I2F.F64.S16 R4, R5 ;  /* 0x0000000500047312 */ /* 0x000e220000101c00 */
[----:B------:R-:W-:-:S05]  /*b170*/  CS2R R6, SRZ ;  /* 0x0000000000067805 */ /* 0x000fca000001ff00 */
[----:B0-----:R0:W-:Y:S01]  /*b180*/  STG.E.128 [R16.64], R4 ;  /* 0x0000000410007986 */ /* 0x0011e2000c101d24 */
[----:B------:R-:W-:Y:S05]  /*b190*/  BRA `(.L_x_12766) ;  /* 0x000009d000007947 */ /* 0x000fea0003800000 */
.L_x_12774:
        /* <DEDUP_REMOVED lines=21> */
.L_x_12779:
[----:B------:R-:W-:Y:S05]  /*b2f0*/  BSYNC B0 ;  /* 0x0000000000007941 */ /* 0x000fea0003800000 */
.L_x_12778:
[----:B------:R-:W-:-:S05]  /*b300*/  LOP3.LUT R3, R0, R3, RZ, 0xfc, !PT ;  /* 0x0000000300037212 */ /* 0x000fca00078efcff */
[----:B------:R0:W-:Y:S01]  /*b310*/  STG.E.U8 [R16.64], R3 ;  /* 0x0000000310007986 */ /* 0x0001e2000c101124 */
[----:B------:R-:W-:Y:S05]  /*b320*/  BRA `(.L_x_12766) ;  /* 0x0000084000007947 */ /* 0x000fea0003800000 */
.L_x_12777:
        /* <DEDUP_REMOVED lines=13> */
.L_x_12781:
[----:B------:R-:W-:Y:S01]  /*b400*/  IMAD.MOV.U32 R0, RZ, RZ, 0x7f ;  /* 0x0000007fff007424 */ /* 0x000fe200078e00ff */
[----:B------:R-:W-:-:S04]  /*b410*/  ISETP.GT.U32.AND P0, PT, R2, 0x7f800000, PT ;  /* 0x7f8000000200780c */ /* 0x000fc80003f04070 */
[----:B------:R-:W-:-:S04]  /*b420*/  SEL R0, R0, 0x7c, P0 ;  /* 0x0000007c00007807 */ /* 0x000fc80000000000 */
.L_x_12782:
[----:B------:R-:W-:Y:S05]  /*b430*/  BSYNC B0 ;  /* 0x0000000000007941 */ /* 0x000fea0003800000 */
.L_x_12780:
[----:B------:R-:W-:-:S04]  /*b440*/  LOP3.LUT R2, R5, 0x80000000, RZ, 0xc0, !PT ;  /* 0x8000000005027812 */ /* 0x000fc800078ec0ff */
[----:B------:R-:W-:-:S04]  /*b450*/  SHF.R.U32.HI R3, RZ, 0x18, R2 ;  /* 0x00000018ff037819 */ /* 0x000fc80000011602 */
[----:B------:R-:W-:-:S05]  /*b460*/  LOP3.LUT R3, R0, R3, RZ, 0xfc, !PT ;  /* 0x0000000300037212 */ /* 0x000fca00078efcff */
[----:B------:R0:W-:Y:S01]  /*b470*/  STG.E.U8 [R16.64], R3 ;  /* 0x0000000310007986 */ /* 0x0001e2000c101124 */
[----:B------:R-:W-:Y:S05]  /*b480*/  BRA `(.L_x_12766) ;  /* 0x000006e000007947 */ /* 0x000fea0003800000 */
.L_x_12776:
[----:B------:R-:W0:Y:S02]  /*b490*/  I2F.S16 R0, R5 ;  /* 0x0000000500007306 */ /* 0x000e240000101400 */
[----:B0-----:R-:W-:-:S05]  /*b4a0*/  F2FP.BF16.PACK_AB R0, RZ, R0 ;  /* 0x00000000ff00723e */ /* 0x001fca00000010ff */
[----:B------:R0:W-:Y:S01]  /*b4b0*/  STG.E.U16 [R16.64], R0 ;  /* 0x0000000010007986 */ /* 0x0001e2000c101524 */
[----:B------:R-:W-:Y:S05]  /*b4c0*/  BRA `(.L_x_12766) ;  /* 0x000006a000007947 */ /* 0x000fea0003800000 */
.L_x_12773:
        /* <DEDUP_REMOVED lines=10> */
.L_x_12785:
        /* <DEDUP_REMOVED lines=17> */
.L_x_12788:
[----:B------:R-:W-:-:S04]  /*b680*/  LOP3.LUT R2, R5, 0x80000000, RZ, 0xc0, !PT ;  /* 0x8000000005027812 */ /* 0x000fc800078ec0ff */
[----:B------:R-:W-:-:S04]  /*b690*/  SHF.R.U32.HI R3, RZ, 0x18, R2 ;  /* 0x00000018ff037819 */ /* 0x000fc80000011602 */
[----:B------:R-:W-:-:S04]  /*b6a0*/  LOP3.LUT R0, R0, R3, RZ, 0xfc, !PT ;  /* 0x0000000300007212 */ /* 0x000fc800078efcff */
[----:B------:R-:W-:Y:S02]  /*b6b0*/  PRMT R8, R0, 0x7610, R8 ;  /* 0x0000761000087816 */ /* 0x000fe40000000008 */
.L_x_12787:
[----:B------:R-:W-:Y:S05]  /*b6c0*/  BSYNC B0 ;  /* 0x0000000000007941 */ /* 0x000fea0003800000 */
.L_x_12786:
[----:B------:R0:W-:Y:S01]  /*b6d0*/  STG.E.U8 [R16.64], R8 ;  /* 0x0000000810007986 */ /* 0x0001e2000c101124 */
[----:B------:R-:W-:Y:S05]  /*b6e0*/  BRA `(.L_x_12766) ;  /* 0x0000048000007947 */ /* 0x000fea0003800000 */
.L_x_12784:
        /* <DEDUP_REMOVED lines=17> */
.L_x_12791:
[----:B------:R-:W-:-:S04]  /*b800*/  LOP3.LUT R2, R5, 0x80000000, RZ, 0xc0, !PT ;  /* 0x8000000005027812 */ /* 0x000fc800078ec0ff */
[----:B------:R-:W-:-:S04]  /*b810*/  SHF.R.U32.HI R3, RZ, 0x18, R2 ;  /* 0x00000018ff037819 */ /* 0x000fc80000011602 */
[----:B------:R-:W-:-:S04]  /*b820*/  LOP3.LUT R0, R0, R3, RZ, 0xfc, !PT ;  /* 0x0000000300007212 */ /* 0x000fc800078efcff */
[----:B------:R-:W-:Y:S02]  /*b830*/  PRMT R8, R0, 0x7610, R8 ;  /* 0x0000761000087816 */ /* 0x000fe40000000008 */
.L_x_12790:
[----:B------:R-:W-:Y:S05]  /*b840*/  BSYNC B0 ;  /* 0x0000000000007941 */ /* 0x000fea0003800000 */
.L_x_12789:
[----:B------:R0:W-:Y:S01]  /*b850*/  STG.E.U8 [R16.64], R8 ;  /* 0x0000000810007986 */ /* 0x0001e2000c101124 */
[----:B------:R-:W-:Y:S05]  /*b860*/  BRA `(.L_x_12766) ;  /* 0x0000030000007947 */ /* 0x000fea0003800000 */
.L_x_12783:
        /* <DEDUP_REMOVED lines=22> */
.L_x_12765:
        /* <DEDUP_REMOVED lines=20> */
.L_x_12793:
[----:B------:R-:W-:-:S04]  /*bb10*/  PRMT R2, R5, 0x9910, RZ ;  /* 0x0000991005027816 */ /* 0x000fc800000000ff */
[----:B------:R-:W-:-:S05]  /*bb20*/  SHF.R.S32.HI R3, RZ, 0x1f, R2 ;  /* 0x0000001fff037819 */ /* 0x000fca0000011402 */
[----:B------:R0:W-:Y:S01]  /*bb30*/  STG.E.64 [R16.64], R2 ;  /* 0x0000000210007986 */ /* 0x0001e2000c101b24 */
[----:B------:R-:W-:Y:S05]  /*bb40*/  BRA `(.L_x_12766) ;  /* 0x0000002000007947 */ /* 0x000fea0003800000 */
.L_x_12792:
[----:B------:R-:W-:-:S05]  /*bb50*/  PRMT R3, R5, 0x9910, RZ ;  /* 0x0000991005037816 */ /* 0x000fca00000000ff */
[----:B------:R0:W-:Y:S02]  /*bb60*/  STG.E [R16.64], R3 ;  /* 0x0000000310007986 */ /* 0x0001e4000c101924 */
.L_x_12766:
[----:B------:R-:W-:Y:S02]  /*bb70*/  IADD3 R23, R23, 0x80, RZ ;  /* 0x0000008017177810 */ /* 0x000fe40007ffe0ff */
.L_x_12595:
[----:B------:R-:W-:Y:S05]  /*bb80*/  BSYNC B6 ;  /* 0x0000000000067941 */ /* 0x000fea0003800000 */
.L_x_12594:
        /* <DEDUP_REMOVED lines=256> */
.L_x_12794:
        /* <DEDUP_REMOVED lines=29> */
.L_x_12795:
        /* <DEDUP_REMOVED lines=16> */
.L_x_12799:
[----:B------:R0:W5:Y:S01]  /*ce60*/  LDG.E.U8 R19, [R2.64] ;  /* 0x0000002402137981 */ /* 0x000162000c1e1100 */
[----:B------:R-:W-:Y:S05]  /*ce70*/  BRA `(.L_x_12801) ;  /* 0x00000d8000007947 */ /* 0x000fea0003800000 */
.L_x_12798:
        /* <DEDUP_REMOVED lines=8> */
.L_x_12803:
[----:B------:R0:W5:Y:S01]  /*cf00*/  LDG.E.U16 R19, [R2.64] ;  /* 0x0000002402137981 */ /* 0x000162000c1e1500 */
[----:B------:R-:W-:Y:S05]  /*cf10*/  BRA `(.L_x_12801) ;  /* 0x00000ce000007947 */ /* 0x000fea0003800000 */
.L_x_12802:
[----:B------:R0:W5:Y:S01]  /*cf20*/  LDG.E.U16 R19, [R2.64] ;  /* 0x0000002402137981 */ /* 0x000162000c1e1500 */
[----:B------:R-:W-:Y:S05]  /*cf30*/  BRA `(.L_x_12801) ;  /* 0x00000cc000007947 */ /* 0x000fea0003800000 */
.L_x_12797:
        /* <DEDUP_REMOVED lines=9> */
.L_x_12805:
[----:B------:R-:W2:Y:S02]  /*cfd0*/  LDG.E.U16 R0, [R2.64] ;  /* 0x0000002402007981 */ /* 0x000ea4000c1e1500 */
[----:B--2---:R-:W-:-:S06]  /*cfe0*/  HADD2.F32 R0, -RZ, R0.H0_H0 ;  /* 0x20000000ff007230 */ /* 0x004fcc0000004100 */
[----:B------:R-:W0:Y:S02]  /*cff0*/  F2I.FTZ.TRUNC.NTZ R0, R0 ;  /* 0x0000000000007305 */ /* 0x000e24000021f100 */
[----:B0-----:R-:W-:Y:S01]  /*d000*/  PRMT R19, R0, 0x7610, R19 ;  /* 0x0000761000137816 */ /* 0x001fe20000000013 */
[----:B------:R-:W-:Y:S05]  /*d010*/  BRA `(.L_x_12801) ;  /* 0x00000be000007947 */ /* 0x000fea0003800000 */
.L_x_12804:
        /* <DEDUP_REMOVED lines=9> */
.L_x_12807:
[----:B------:R-:W2:Y:S02]  /*d0b0*/  LDG.E.U16 R2, [R2.64] ;  /* 0x0000002402027981 */ /* 0x000ea4000c1e1500 */
[----:B--2---:R-:W-:-:S06]  /*d0c0*/  HADD2.F32 R0, -RZ, R2.H0_H0 ;  /* 0x20000002ff007230 */ /* 0x004fcc0000004100 */
[----:B------:R-:W0:Y:S02]  /*d0d0*/  F2I.FTZ.TRUNC.NTZ R0, R0 ;  /* 0x0000000000007305 */ /* 0x000e24000021f100 */
[----:B0-----:R-:W-:Y:S01]  /*d0e0*/  PRMT R19, R0, 0x7610, R19 ;  /* 0x0000761000137816 */ /* 0x001fe20000000013 */
[----:B------:R-:W-:Y:S05]  /*d0f0*/  BRA `(.L_x_12801) ;  /* 0x00000b0000007947 */ /* 0x000fea0003800000 */
.L_x_12806:
[----:B------:R-:W2:Y:S02]  /*d100*/  LDG.E.64 R2, [R2.64] ;  /* 0x0000002402027981 */ /* 0x000ea4000c1e1b00 */
[----:B--2---:R0:W1:Y:S01]  /*d110*/  F2I.F64.TRUNC R19, R2 ;  /* 0x0000000200137311 */ /* 0x004062000030d100 */
[----:B------:R-:W-:Y:S05]  /*d120*/  BRA `(.L_x_12801) ;  /* 0x00000ad000007947 */ /* 0x000fea0003800000 */
.L_x_12796:
        /* <DEDUP_REMOVED lines=12> */
.L_x_12810:
[----:B------:R-:W2:Y:S02]  /*d1f0*/  LDG.E.64 R2, [R2.64] ;  /* 0x0000002402027981 */ /* 0x000ea4000c1e1b00 */
[----:B--2---:R0:W1:Y:S01]  /*d200*/  F2I.F64.TRUNC R19, R2 ;  /* 0x0000000200137311 */ /* 0x004062000030d100 */
[----:B------:R-:W-:Y:S05]  /*d210*/  BRA `(.L_x_12801) ;  /* 0x000009e000007947 */ /* 0x000fea0003800000 */
.L_x_12809:
        /* <DEDUP_REMOVED lines=28> */
.L_x_12812:
        /* <DEDUP_REMOVED lines=15> */
.L_x_12811:
[----:B------:R-:W2:Y:S02]  /*d4d0*/  LDG.E.U16 R0, [R2.64] ;  /* 0x0000002402007981 */ /* 0x000ea4000c1e1500 */
[----:B--2---:R-:W-:-:S06]  /*d4e0*/  PRMT R0, RZ, 0x5410, R0 ;  /* 0x00005410ff007816 */ /* 0x004fcc0000000000 */
[----:B------:R-:W0:Y:S02]  /*d4f0*/  F2I.FTZ.TRUNC.NTZ R0, R0 ;  /* 0x0000000000007305 */ /* 0x000e24000021f100 */
[----:B0-----:R-:W-:Y:S01]  /*d500*/  PRMT R19, R0, 0x7610, R19 ;  /* 0x0000761000137816 */ /* 0x001fe20000000013 */
[----:B------:R-:W-:Y:S05]  /*d510*/  BRA `(.L_x_12801) ;  /* 0x000006e000007947 */ /* 0x000fea0003800000 */
.L_x_12808:
        /* <DEDUP_REMOVED lines=10> */
.L_x_12815:
        /* <DEDUP_REMOVED lines=21> */
.L_x_12819:
[----:B------:R-:W-:Y:S05]  /*d710*/  BSYNC B1 ;  /* 0x0000000000017941 */ /* 0x000fea0003800000 */
.L_x_12818:
[----:B------:R-:W-:Y:S01]  /*d720*/  LEA R3, R0, 0x3b800000, 0x17 ;  /* 0x3b80000000037811 */ /* 0x000fe200078eb8ff */
[----:B------:R-:W-:-:S05]  /*d730*/  IMAD.SHL.U32 R0, R2, 0x100000, RZ ;  /* 0x0010000002007824 */ /* 0x000fca00078e00ff */
[----:B------:R-:W-:Y:S02]  /*d740*/  LOP3.LUT R0, R3, R0, R4, 0xfe, !PT ;  /* 0x0000000003007212 */ /* 0x000fe400078efe04 */
.L_x_12817:
[----:B------:R-:W-:Y:S05]  /*d750*/  BSYNC B0 ;  /* 0x0000000000007941 */ /* 0x000fea0003800000 */
.L_x_12816:
[----:B------:R-:W0:Y:S02]  /*d760*/  F2I.FTZ.TRUNC.NTZ R0, R0 ;  /* 0x0000000000007305 */ /* 0x000e24000021f100 */
[----:B0-----:R-:W-:Y:S01]  /*d770*/  PRMT R19, R0, 0x7610, R19 ;  /* 0x0000761000137816 */ /* 0x001fe20000000013 */
[----:B------:R-:W-:Y:S05]  /*d780*/  BRA `(.L_x_12801) ;  /* 0x0000047000007947 */ /* 0x000fea0003800000 */
.L_x_12814:
        /* <DEDUP_REMOVED lines=21> */
.L_x_12823:
[----:B------:R-:W-:Y:S05]  /*d8e0*/  BSYNC B1 ;  /* 0x0000000000017941 */ /* 0x000fea0003800000 */
.L_x_12822:
[----:B------:R-:W-:Y:S01]  /*d8f0*/  LEA R3, R0, 0x37800000, 0x17 ;  /* 0x3780000000037811 */ /* 0x000fe200078eb8ff */
[----:B------:R-:W-:-:S05]  /*d900*/  IMAD.SHL.U32 R0, R2, 0x200000, RZ ;  /* 0x0020000002007824 */ /* 0x000fca00078e00ff */
[----:B------:R-:W-:Y:S02]  /*d910*/  LOP3.LUT R0, R3, R0, R4, 0xfe, !PT ;  /* 0x0000000003007212 */ /* 0x000fe400078efe04 */
.L_x_12821:
[----:B------:R-:W-:Y:S05]  /*d920*/  BSYNC B0 ;  /* 0x0000000000007941 */ /* 0x000fea0003800000 */
.L_x_12820:
[----:B------:R-:W0:Y:S02]  /*d930*/  F2I.FTZ.TRUNC.NTZ R0, R0 ;  /* 0x0000000000007305 */ /* 0x000e24000021f100 */
[----:B0-----:R-:W-:Y:S01]  /*d940*/  PRMT R19, R0, 0x7610, R19 ;  /* 0x0000761000137816 */ /* 0x001fe20000000013 */
[----:B------:R-:W-:Y:S05]  /*d950*/  BRA `(.L_x_12801) ;  /* 0x000002a000007947 */ /* 0x000fea0003800000 */
.L_x_12813:
        /* <DEDUP_REMOVED lines=14> */
.L_x_12827:
[----:B------:R-:W-:Y:S05]  /*da40*/  BSYNC B0 ;  /* 0x0000000000007941 */ /* 0x000fea0003800000 */
.L_x_12826:
[----:B------:R-:W0:Y:S02]  /*da50*/  F2I.FTZ.TRUNC.NTZ R0, R0 ;  /* 0x0000000000007305 */ /* 0x000e24000021f100 */
[----:B0-----:R-:W-:Y:S01]  /*da60*/  PRMT R19, R0, 0x7610, R19 ;  /* 0x0000761000137816 */ /* 0x001fe20000000013 */
[----:B------:R-:W-:Y:S05]  /*da70*/  BRA `(.L_x_12801) ;  /* 0x0000018000007947 */ /* 0x000fea0003800000 */
.L_x_12800:
        /* <DEDUP_REMOVED lines=21> */
.L_x_12825:
[----:B------:R0:W5:Y:S01]  /*dbd0*/  LDG.E.U16 R19, [R2.64] ;  /* 0x0000002402137981 */ /* 0x000162000c1e1500 */
[----:B------:R-:W-:Y:S05]  /*dbe0*/  BRA `(.L_x_12801) ;  /* 0x0000001000007947 */ /* 0x000fea0003800000 */
.L_x_12824:
[----:B------:R0:W5:Y:S02]  /*dbf0*/  LDG.E.U16 R19, [R2.64] ;  /* 0x0000002402137981 */ /* 0x000164000c1e1500 */
.L_x_12801:
        /* <DEDUP_REMOVED lines=16> */
.L_x_12831:
[----:B------:R0:W5:Y:S01]  /*dd00*/  LDG.E.U8 R0, [R2.64] ;  /* 0x0000002402007981 */ /* 0x000162000c1e1100 */
[----:B------:R-:W-:Y:S05]  /*dd10*/  BRA `(.L_x_12833) ;  /* 0x00000d7000007947 */ /* 0x000fea0003800000 */
.L_x_12830:
        /* <DEDUP_REMOVED lines=8> */
.L_x_12835:
[----:B------:R0:W5:Y:S01]  /*dda0*/  LDG.E.U16 R0, [R2.64] ;  /* 0x0000002402007981 */ /* 0x000162000c1e1500 */
[----:B------:R-:W-:Y:S05]  /*ddb0*/  BRA `(.L_x_12833) ;  /* 0x00000cd000007947 */ /* 0x000fea0003800000 */
.L_x_12834:
[----:B------:R0:W5:Y:S01]  /*ddc0*/  LDG.E.U16 R0, [R2.64] ;  /* 0x0000002402007981 */ /* 0x000162000c1e1500 */
[----:B------:R-:W-:Y:S05]  /*ddd0*/  BRA `(.L_x_12833) ;  /* 0x00000cb000007947 */ /* 0x000fea0003800000 */
.L_x_12829:
        /* <DEDUP_REMOVED lines=9> */
.L_x_12837:
[----:B------:R-:W2:Y:S02]  /*de70*/  LDG.E.U16 R4, [R2.64] ;  /* 0x0000002402047981 */ /* 0x000ea4000c1e1500 */
[----:B--2---:R-:W-:-:S06]  /*de80*/  HADD2.F32 R4, -RZ, R4.H0_H0 ;  /* 0x20000004ff047230 */ /* 0x004fcc0000004100 */
[----:B------:R-:W0:Y:S02]  /*de90*/  F2I.FTZ.TRUNC.NTZ R4, R4 ;  /* 0x0000000400047305 */ /* 0x000e24000021f100 */
[----:B0-----:R-:W-:Y:S01]  /*dea0*/  PRMT R0, R4, 0x7610, R0 ;  /* 0x0000761004007816 */ /* 0x001fe20000000000 */
[----:B------:R-:W-:Y:S05]  /*deb0*/  BRA `(.L_x_12833) ;  /* 0x00000bd000007947 */ /* 0x000fea0003800000 */
.L_x_12836:
        /* <DEDUP_REMOVED lines=9> */
.L_x_12839:
[----:B------:R-:W2:Y:S02]  /*df50*/  LDG.E.U16 R2, [R2.64] ;  /* 0x0000002402027981 */ /* 0x000ea4000c1e1500 */
[----:B--2---:R-:W-:-:S06]  /*df60*/  HADD2.F32 R4, -RZ, R2.H0_H0 ;  /* 0x20000002ff047230 */ /* 0x004fcc0000004100 */
[----:B------:R-:W0:Y:S02]  /*df70*/  F2I.FTZ.TRUNC.NTZ R4, R4 ;  /* 0x0000000400047305 */ /* 0x000e24000021f100 */
[----:B0-----:R-:W-:Y:S01]  /*df80*/  PRMT R0, R4, 0x7610, R0 ;  /* 0x0000761004007816 */ /* 0x001fe20000000000 */
[----:B------:R-:W-:Y:S05]  /*df90*/  BRA `(.L_x_12833) ;  /* 0x00000af000007947 */ /* 0x000fea0003800000 */
.L_x_12838:
[----:B------:R-:W2:Y:S02]  /*dfa0*/  LDG.E.64 R2, [R2.64] ;  /* 0x0000002402027981 */ /* 0x000ea4000c1e1b00 */
[----:B--2---:R0:W2:Y:S01]  /*dfb0*/  F2I.F64.TRUNC R0, R2 ;  /* 0x0000000200007311 */ /* 0x0040a2000030d100 */
[----:B------:R-:W-:Y:S05]  /*dfc0*/  BRA `(.L_x_12833) ;  /* 0x00000ac000007947 */ /* 0x000fea0003800000 */
.L_x_12828:
        /* <DEDUP_REMOVED lines=12> */
.L_x_12842:
[----:B------:R-:W2:Y:S02]  /*e090*/  LDG.E.64 R2, [R2.64] ;  /* 0x0000002402027981 */ /* 0x000ea4000c1e1b00 */
[----:B--2---:R0:W2:Y:S01]  /*e0a0*/  F2I.F64.TRUNC R0, R2 ;  /* 0x0000000200007311 */ /* 0x0040a2000030d100 */
[----:B------:R-:W-:Y:S05]  /*e0b0*/  BRA `(.L_x_12833) ;  /* 0x000009d000007947 */ /* 0x000fea0003800000 */
.L_x_12841:
        /* <DEDUP_REMOVED lines=28> */
.L_x_12844:
        /* <DEDUP_REMOVED lines=15> */
.L_x_12843:
[----:B------:R-:W2:Y:S02]  /*e370*/  LDG.E.U16 R2, [R2.64] ;  /* 0x0000002402027981 */ /* 0x000ea4000c1e1500 */
[----:B--2---:R-:W-:-:S04]  /*e380*/  PRMT R2, RZ, 0x5410, R2 ;  /* 0x00005410ff027816 */ /* 0x004fc80000000002 */
[----:B------:R0:W2:Y:S01]  /*e390*/  F2I.FTZ.TRUNC.NTZ R0, R2 ;  /* 0x0000000200007305 */ /* 0x0000a2000021f100 */
[----:B------:R-:W-:Y:S05]  /*e3a0*/  BRA `(.L_x_12833) ;  /* 0x000006e000007947 */ /* 0x000fea0003800000 */
.L_x_12840:
        /* <DEDUP_REMOVED lines=10> */
.L_x_12847:
        /* <DEDUP_REMOVED lines=21> */
.L_x_12851:
[----:B------:R-:W-:Y:S05]  /*e5a0*/  BSYNC B1 ;  /* 0x0000000000017941 */ /* 0x000fea0003800000 */
.L_x_12850:
[----:B------:R-:W-:Y:S01]  /*e5b0*/  IMAD.SHL.U32 R2, R2, 0x100000, RZ ;  /* 0x0010000002027824 */ /* 0x000fe200078e00ff */
[----:B------:R-:W-:-:S04]  /*e5c0*/  LEA R3, R0, 0x3b800000, 0x17 ;  /* 0x3b80000000037811 */ /* 0x000fc800078eb8ff */
[----:B------:R-:W-:Y:S02]  /*e5d0*/  LOP3.LUT R4, R3, R2, R4, 0xfe, !PT ;  /* 0x0000000203047212 */ /* 0x000fe400078efe04 */
.L_x_12849:
[----:B------:R-:W-:Y:S05]  /*e5e0*/  BSYNC B0 ;  /* 0x0000000000007941 */ /* 0x000fea0003800000 */
.L_x_12848:
[----:B------:R-:W0:Y:S02]  /*e5f0*/  F2I.FTZ.TRUNC.NTZ R4, R4 ;  /* 0x0000000400047305 */ /* 0x000e24000021f100 */
[----:B0-----:R-:W-:Y:S01]  /*e600*/  PRMT R0, R4, 0x7610, R0 ;  /* 0x0000761004007816 */ /* 0x001fe20000000000 */
[----:B------:R-:W-:Y:S05]  /*e610*/  BRA `(.L_x_12833) ;  /* 0x0000047000007947 */ /* 0x000fea0003800000 */
.L_x_12846:
        /* <DEDUP_REMOVED lines=21> */
.L_x_12855:
[----:B------:R-:W-:Y:S05]  /*e770*/  BSYNC B1 ;  /* 0x0000000000017941 */ /* 0x000fea0003800000 */
.L_x_12854:
[----:B------:R-:W-:Y:S01]  /*e780*/  IMAD.SHL.U32 R2, R2, 0x200000, RZ ;  /* 0x0020000002027824 */ /* 0x000fe200078e00ff */
[----:B------:R-:W-:-:S04]  /*e790*/  LEA R3, R0, 0x37800000, 0x17 ;  /* 0x3780000000037811 */ /* 0x000fc800078eb8ff */
[----:B------:R-:W-:Y:S02]  /*e7a0*/  LOP3.LUT R4, R3, R2, R4, 0xfe, !PT ;  /* 0x0000000203047212 */ /* 0x000fe400078efe04 */
.L_x_12853:
[----:B------:R-:W-:Y:S05]  /*e7b0*/  BSYNC B0 ;  /* 0x0000000000007941 */ /* 0x000fea0003800000 */
.L_x_12852:
[----:B------:R-:W0:Y:S02]  /*e7c0*/  F2I.FTZ.TRUNC.NTZ R4, R4 ;  /* 0x0000000400047305 */ /* 0x000e24000021f100 */
[----:B0-----:R-:W-:Y:S01]  /*e7d0*/  PRMT R0, R4, 0x7610, R0 ;  /* 0x0000761004007816 */ /* 0x001fe20000000000 */
[----:B------:R-:W-:Y:S05]  /*e7e0*/  BRA `(.L_x_12833) ;  /* 0x000002a000007947 */ /* 0x000fea0003800000 */
.L_x_12845:
        /* <DEDUP_REMOVED lines=14> */
.L_x_12859:
[----:B------:R-:W-:Y:S05]  /*e8d0*/  BSYNC B0 ;  /* 0x0000000000007941 */ /* 0x000fea0003800000 */
.L_x_12858:
[----:B------:R-:W0:Y:S02]  /*e8e0*/  F2I.FTZ.TRUNC.NTZ R4, R4 ;  /* 0x0000000400047305 */ /* 0x000e24000021f100 */
[----:B0-----:R-:W-:Y:S01]  /*e8f0*/  PRMT R0, R4, 0x7610, R0 ;  /* 0x0000761004007816 */ /* 0x001fe20000000000 */
[----:B------:R-:W-:Y:S05]  /*e900*/  BRA `(.L_x_12833) ;  /* 0x0000018000007947 */ /* 0x000fea0003800000 */
.L_x_12832:
        /* <DEDUP_REMOVED lines=21> */
.L_x_12857:
[----:B------:R0:W5:Y:S01]  /*ea60*/  LDG.E.U16 R0, [R2.64] ;  /* 0x0000002402007981 */ /* 0x000162000c1e1500 */
[----:B------:R-:W-:Y:S05]  /*ea70*/  BRA `(.L_x_12833) ;  /* 0x0000001000007947 */ /* 0x000fea0003800000 */
.L_x_12856:
[----:B------:R0:W5:Y:S02]  /*ea80*/  LDG.E.U16 R0, [R2.64] ;  /* 0x0000002402007981 */ /* 0x000164000c1e1500 */
.L_x_12833:
        /* <DEDUP_REMOVED lines=22> */
.L_x_12863:
[----:B------:R-:W-:Y:S01]  /*ebf0*/  STG.E.U8 [R16.64], R5 ;  /* 0x0000000510007986 */ /* 0x000fe2000c101124 */
[----:B------:R-:W-:Y:S05]  /*ec00*/  EXIT ;  /* 0x000000000000794d */ /* 0x000fea0003800000 */
.L_x_12862:
        /* <DEDUP_REMOVED lines=10> */
.L_x_12866:
[----:B------:R-:W-:-:S05]  /*ecb0*/  PRMT R3, R5, 0x9910, RZ ;  /* 0x0000991005037816 */ /* 0x000fca00000000ff */
[----:B------:R-:W-:Y:S01]  /*ecc0*/  STG.E [R16.64], R3 ;  /* 0x0000000310007986 */ /* 0x000fe2000c101924 */
[----:B------:R-:W-:Y:S05]  /*ecd0*/  EXIT ;  /* 0x000000000000794d */ /* 0x000fea0003800000 */
.L_x_12865:
[----:B------:R-:W-:Y:S01]  /*ece0*/  STG.E.U16 [R16.64], R5 ;  /* 0x0000000510007986 */ /* 0x000fe2000c101524 */
[----:B------:R-:W-:Y:S05]  /*ecf0*/  EXIT ;  /* 0x000000000000794d */ /* 0x000fea0003800000 */
.L_x_12861:
        /* <DEDUP_REMOVED lines=9> */
.L_x_12868:
[----:B------:R-:W0:Y:S02]  /*ed90*/  I2F.S16 R0, R5 ;  /* 0x0000000500007306 */ /* 0x000e240000101400 */
[----:B0-----:R-:W-:-:S05]  /*eda0*/  F2FP.PACK_AB R0, RZ, R0 ;  /* 0x00000000ff00723e */ /* 0x001fca00000000ff */
[----:B------:R-:W-:Y:S01]  /*edb0*/  STG.E.U16 [R16.64], R0 ;  /* 0x0000000010007986 */ /* 0x000fe2000c101524 */
[----:B------:R-:W-:Y:S05]  /*edc0*/  EXIT ;  /* 0x000000000000794d */ /* 0x000fea0003800000 */
.L_x_12867:
        /* <DEDUP_REMOVED lines=10> */
.L_x_12870:
[----:B------:R-:W0:Y:S02]  /*ee70*/  I2F.S16 R5, R5 ;  /* 0x0000000500057306 */ /* 0x000e240000101400 */
[----:B0-----:R-:W-:-:S04]  /*ee80*/  F2FP.PACK_AB R3, RZ, R5 ;  /* 0x00000005ff03723e */ /* 0x001fc800000000ff */
[----:B------:R-:W-:-:S05]  /*ee90*/  PRMT R3, R3, 0x5410, RZ ;  /* 0x0000541003037816 */ /* 0x000fca00000000ff */
[----:B------:R-:W-:Y:S01]  /*eea0*/  STG.E [R16.64], R3 ;  /* 0x0000000310007986 */ /* 0x000fe2000c101924 */
[----:B------:R-:W-:Y:S05]  /*eeb0*/  EXIT ;  /* 0x000000000000794d */ /* 0x000fea0003800000 */
.L_x_12869:
[----:B------:R-:W0:Y:S02]  /*eec0*/  I2F.F64.S16 R2, R5 ;  /* 0x0000000500027312 */ /* 0x000e240000101c00 */
[----:B0-----:R-:W-:Y:S01]  /*eed0*/  STG.E.64 [R16.64], R2 ;  /* 0x0000000210007986 */ /* 0x001fe2000c101b24 */
[----:B------:R-:W-:Y:S05]  /*eee0*/  EXIT ;  /* 0x000000000000794d */ /* 0x000fea0003800000 */
.L_x_12860:
        /* <DEDUP_REMOVED lines=13> */
.L_x_12873:
[----:B------:R-:W0:Y:S01]  /*efc0*/  I2F.F64.S16 R4, R5 ;  /* 0x0000000500047312 */ /* 0x000e220000101c00 */
[----:B------:R-:W-:-:S05]  /*efd0*/  CS2R R6, SRZ ;  /* 0x0000000000067805 */ /* 0x000fca000001ff00 */
[----:B0-----:R-:W-:Y:S01]  /*efe0*/  STG.E.128 [R16.64], R4 ;  /* 0x0000000410007986 */ /* 0x001fe2000c101d24 */
[----:B------:R-:W-:Y:S05]  /*eff0*/  EXIT ;  /* 0x000000000000794d */ /* 0x000fea0003800000 */
.L_x_12872:
        /* <DEDUP_REMOVED lines=21> */
.L_x_12877:
[----:B------:R-:W-:Y:S05]  /*f150*/  BSYNC B0 ;  /* 0x0000000000007941 */ /* 0x000fea0003800000 */
.L_x_12876:
[----:B------:R-:W-:-:S05]  /*f160*/  LOP3.LUT R3, R0, R3, RZ, 0xfc, !PT ;  /* 0x0000000300037212 */ /* 0x000fca00078efcff */
[----:B------:R-:W-:Y:S01]  /*f170*/  STG.E.U8 [R16.64], R3 ;  /* 0x0000000310007986 */ /* 0x000fe2000c101124 */
[----:B------:R-:W-:Y:S05]  /*f180*/  EXIT ;  /* 0x000000000000794d */ /* 0x000fea0003800000 */
.L_x_12875:
        /* <DEDUP_REMOVED lines=13> */
.L_x_12879:
[----:B------:R-:W-:Y:S01]  /*f260*/  IMAD.MOV.U32 R0, RZ, RZ, 0x7f ;  /* 0x0000007fff007424 */ /* 0x000fe200078e00ff */
[----:B------:R-:W-:-:S04]  /*f270*/  ISETP.GT.U32.AND P0, PT, R2, 0x7f800000, PT ;  /* 0x7f8000000200780c */ /* 0x000fc80003f04070 */
[----:B------:R-:W-:-:S04]  /*f280*/  SEL R0, R0, 0x7c, P0 ;  /* 0x0000007c00007807 */ /* 0x000fc80000000000 */
.L_x_12880:
[----:B------:R-:W-:Y:S05]  /*f290*/  BSYNC B0 ;  /* 0x0000000000007941 */ /* 0x000fea0003800000 */
.L_x_12878:
[----:B------:R-:W-:-:S04]  /*f2a0*/  LOP3.LUT R2, R5, 0x80000000, RZ, 0xc0, !PT ;  /* 0x8000000005027812 */ /* 0x000fc800078ec0ff */
[----:B------:R-:W-:-:S04]  /*f2b0*/  SHF.R.U32.HI R3, RZ, 0x18, R2 ;  /* 0x00000018ff037819 */ /* 0x000fc80000011602 */
[----:B------:R-:W-:-:S05]  /*f2c0*/  LOP3.LUT R3, R0, R3, RZ, 0xfc, !PT ;  /* 0x0000000300037212 */ /* 0x000fca00078efcff */
[----:B------:R-:W-:Y:S01]  /*f2d0*/  STG.E.U8 [R16.64], R3 ;  /* 0x0000000310007986 */ /* 0x000fe2000c101124 */
[----:B------:R-:W-:Y:S05]  /*f2e0*/  EXIT ;  /* 0x000000000000794d */ /* 0x000fea0003800000 */
.L_x_12874:
[----:B------:R-:W0:Y:S02]  /*f2f0*/  I2F.S16 R0, R5 ;  /* 0x0000000500007306 */ /* 0x000e240000101400 */
[----:B0-----:R-:W-:-:S05]  /*f300*/  F2FP.BF16.PACK_AB R0, RZ, R0 ;  /* 0x00000000ff00723e */ /* 0x001fca00000010ff */
[----:B------:R-:W-:Y:S01]  /*f310*/  STG.E.U16 [R16.64], R0 ;  /* 0x0000000010007986 */ /* 0x000fe2000c101524 */
[----:B------:R-:W-:Y:S05]  /*f320*/  EXIT ;  /* 0x000000000000794d */ /* 0x000fea0003800000 */
.L_x_12871:
        /* <DEDUP_REMOVED lines=10> */
.L_x_12883:
        /* <DEDUP_REMOVED lines=17> */
.L_x_12886:
[----:B------:R-:W-:-:S04]  /*f4e0*/  LOP3.LUT R2, R5, 0x80000000, RZ, 0xc0, !PT ;  /* 0x8000000005027812 */ /* 0x000fc800078ec0ff */
[----:B------:R-:W-:-:S04]  /*f4f0*/  SHF.R.U32.HI R3, RZ, 0x18, R2 ;  /* 0x00000018ff037819 */ /* 0x000fc80000011602 */
[----:B------:R-:W-:-:S04]  /*f500*/  LOP3.LUT R0, R0, R3, RZ, 0xfc, !PT ;  /* 0x0000000300007212 */ /* 0x000fc800078efcff */
[----:B------:R-:W-:Y:S02]  /*f510*/  PRMT R8, R0, 0x7610, R8 ;  /* 0x0000761000087816 */ /* 0x000fe40000000008 */
.L_x_12885:
[----:B------:R-:W-:Y:S05]  /*f520*/  BSYNC B0 ;  /* 0x0000000000007941 */ /* 0x000fea0003800000 */
.L_x_12884:
[----:B------:R-:W-:Y:S01]  /*f530*/  STG.E.U8 [R16.64], R8 ;  /* 0x0000000810007986 */ /* 0x000fe2000c101124 */
[----:B------:R-:W-:Y:S05]  /*f540*/  EXIT ;  /* 0x000000000000794d */ /* 0x000fea0003800000 */
.L_x_12882:
        /* <DEDUP_REMOVED lines=17> */
.L_x_12889:
[----:B------:R-:W-:-:S04]  /*f660*/  LOP3.LUT R2, R5, 0x80000000, RZ, 0xc0, !PT ;  /* 0x8000000005027812 */ /* 0x000fc800078ec0ff */
[----:B------:R-:W-:-:S04]  /*f670*/  SHF.R.U32.HI R3, RZ, 0x18, R2 ;  /* 0x00000018ff037819 */ /* 0x000fc80000011602 */
[----:B------:R-:W-:-:S04]  /*f680*/  LOP3.LUT R0, R0, R3, RZ, 0xfc, !PT ;  /* 0x0000000300007212 */ /* 0x000fc800078efcff */
[----:B------:R-:W-:Y:S02]  /*f690*/  PRMT R8, R0, 0x7610, R8 ;  /* 0x0000761000087816 */ /* 0x000fe40000000008 */
.L_x_12888:
[----:B------:R-:W-:Y:S05]  /*f6a0*/  BSYNC B0 ;  /* 0x0000000000007941 */ /* 0x000fea0003800000 */
.L_x_12887:
[----:B------:R-:W-:Y:S01]  /*f6b0*/  STG.E.U8 [R16.64], R8 ;  /* 0x0000000810007986 */ /* 0x000fe2000c101124 */
[----:B------:R-:W-:Y:S05]  /*f6c0*/  EXIT ;  /* 0x000000000000794d */ /* 0x000fea0003800000 */
.L_x_12881:
        /* <DEDUP_REMOVED lines=22> */
.L_x_12864:
        /* <DEDUP_REMOVED lines=20> */
.L_x_12891:
[----:B------:R-:W-:-:S04]  /*f970*/  PRMT R2, R5, 0x9910, RZ ;  /* 0x0000991005027816 */ /* 0x000fc800000000ff */
[----:B------:R-:W-:-:S05]  /*f980*/  SHF.R.S32.HI R3, RZ, 0x1f, R2 ;  /* 0x0000001fff037819 */ /* 0x000fca0000011402 */
[----:B------:R-:W-:Y:S01]  /*f990*/  STG.E.64 [R16.64], R2 ;  /* 0x0000000210007986 */ /* 0x000fe2000c101b24 */
[----:B------:R-:W-:Y:S05]  /*f9a0*/  EXIT ;  /* 0x000000000000794d */ /* 0x000fea0003800000 */
.L_x_12890:
[----:B------:R-:W-:-:S05]  /*f9b0*/  PRMT R3, R5, 0x9910, RZ ;  /* 0x0000991005037816 */ /* 0x000fca00000000ff */
[----:B------:R-:W-:Y:S01]  /*f9c0*/  STG.E [R16.64], R3 ;  /* 0x0000000310007986 */ /* 0x000fe2000c101924 */
[----:B------:R-:W-:Y:S05]  /*f9d0*/  EXIT ;  /* 0x000000000000794d */ /* 0x000fea0003800000 */
.L_x_12892:
        /* <DEDUP_REMOVED lines=10> */
.L_x_23000:


//--------------------- .text._ZN2at6native27unrolled_elementwise_kernelIZZZNS0_54_GLOBAL__N__d8c5977b_16_LinearAlgebra_cu_9e10b42f_321716addr_kernel_cudaERNS_14TensorIteratorERKN3c106ScalarES8_ENKUlvE_clEvENKUlvE3_clEvEUlsssE_St5arrayIPcLm4EELi4E23TrivialOffsetCalculatorILi3EjESF_ILi1EjENS0_6memory12LoadWithCastILi3EEENSI_13StoreWithCastILi1EEEEEviT_T0_T2_T3_T4_T5_ --------------------------
	.section	.text._ZN2at6native27unrolled_elementwise_kernelIZZZNS0_54_GLOBAL__N__d8c5977b_16_LinearAlgebra_cu_9e10b42f_321716addr_kernel_cudaERNS_14TensorIteratorERKN3c106ScalarES8_ENKUlvE_clEvENKUlvE3_clEvEUlsssE_St5arrayIPcLm4EELi4E23TrivialOffsetCalculatorILi3EjESF_ILi1EjENS0_6memory12LoadWithCastILi3EEENSI_13StoreWithCastILi1EEEEEviT_T0_T2_T3_T4_T5_,"ax",@progbits
	.sectioninfo	@"SHI_REGISTERS=32"
	.align	128
        .global         _ZN2at6native27unrolled_elementwise_kernelIZZZNS0_54_GLOBAL__N__d8c5977b_16_LinearAlgebra_cu_9e10b42f_321716addr_kernel_cudaERNS_14TensorIteratorERKN3c106ScalarES8_ENKUlvE_clEvENKUlvE3_clEvEUlsssE_St5arrayIPcLm4EELi4E23TrivialOffsetCalculatorILi3EjESF_ILi1EjENS0_6memory12LoadWithCastILi3EEENSI_13StoreWithCastILi1EEEEEviT_T0_T2_T3_T4_T5_
        .type           _ZN2at6native27unrolled_elementwise_kernelIZZZNS0_54_GLOBAL__N__d8c5977b_16_LinearAlgebra_cu_9e10b42f_321716addr_kernel_cudaERNS_14TensorIteratorERKN3c106ScalarES8_ENKUlvE_clEvENKUlvE3_clEvEUlsssE_St5arrayIPcLm4EELi4E23TrivialOffsetCalculatorILi3EjESF_ILi1EjENS0_6memory12LoadWithCastILi3EEENSI_13StoreWithCastILi1EEEEEviT_T0_T2_T3_T4_T5_,@function
        .size           _ZN2at6native27unrolled_elementwise_kernelIZZZNS0_54_GLOBAL__N__d8c5977b_16_LinearAlgebra_cu_9e10b42f_321716addr_kernel_cudaERNS_14TensorIteratorERKN3c106ScalarES8_ENKUlvE_clEvENKUlvE3_clEvEUlsssE_St5arrayIPcLm4EELi4E23TrivialOffsetCalculatorILi3EjESF_ILi1EjENS0_6memory12LoadWithCastILi3EEENSI_13StoreWithCastILi1EEEEEviT_T0_T2_T3_T4_T5_,(.L_x_23001 - _ZN2at6native27unrolled_elementwise_kernelIZZZNS0_54_GLOBAL__N__d8c5977b_16_LinearAlgebra_cu_9e10b42f_321716addr_kernel_cudaERNS_14TensorIteratorERKN3c106ScalarES8_ENKUlvE_clEvENKUlvE3_clEvEUlsssE_St5arrayIPcLm4EELi4E23TrivialOffsetCalculatorILi3EjESF_ILi1EjENS0_6memory12LoadWithCastILi3EEENSI_13StoreWithCastILi1EEEEEviT_T0_T2_T3_T4_T5_)
        .other          _ZN2at6native27unrolled_elementwise_kernelIZZZNS0_54_GLOBAL__N__d8c5977b_16_LinearAlgebra_cu_9e10b42f_321716addr_kernel_cudaERNS_14TensorIteratorERKN3c106ScalarES8_ENKUlvE_clEvENKUlvE3_clEvEUlsssE_St5arrayIPcLm4EELi4E23TrivialOffsetCalculatorILi3EjESF_ILi1EjENS0_6memory12LoadWithCastILi3EEENSI_13StoreWithCastILi1EEEEEviT_T0_T2_T3_T4_T5_,@"STO_CUDA_ENTRY STV_DEFAULT"
_ZN2at6native27unrolled_elementwise_kernelIZZZNS0_54_GLOBAL__N__d8c5977b_16_LinearAlgebra_cu_9e10b42f_321716addr_kernel_cudaERNS_14TensorIteratorERKN3c106ScalarES8_ENKUlvE_clEvENKUlvE3_clEvEUlsssE_St5arrayIPcLm4EELi4E23TrivialOffsetCalculatorILi3EjESF_ILi1EjENS0_6memory12LoadWithCastILi3EEENSI_13StoreWithCastILi1EEEEEviT_T0_T2_T3_T4_T5_:
.text._ZN2at6native27unrolled_elementwise_kernelIZZZNS0_54_GLOBAL__N__d8c5977b_16_LinearAlgebra_cu_9e10b42f_321716addr_kernel_cudaERNS_14TensorIteratorERKN3c106ScalarES8_ENKUlvE_clEvENKUlvE3_clEvEUlsssE_St5arrayIPcLm4EELi4E23TrivialOffsetCalculatorILi3EjESF_ILi1EjENS0_6memory12LoadWithCastILi3EEENSI_13StoreWithCastILi1EEEEEviT_T0_T2_T3_T4_T5_:
        /* <DEDUP_REMOVED lines=43> */
.L_x_12895:
        /* <DEDUP_REMOVED lines=16> */
.L_x_12899:
[----:B------:R0:W5:Y:S01]  /*03b0*/  LDG.E.U8 R17, [R2.64] ;  /* 0x0000002402117981 */ /* 0x000162000c1e1100 */
[----:B------:R-:W-:Y:S05]  /*03c0*/  BRA `(.L_x_12901) ;  /* 0x00000d9000007947 */ /* 0x000fea0003800000 */
.L_x_12898:
        /* <DEDUP_REMOVED lines=8> */
.L_x_12903:
[----:B------:R0:W5:Y:S01]  /*0450*/  LDG.E.U16 R17, [R2.64] ;  /* 0x0000002402117981 */ /* 0x000162000c1e1500 */
[----:B------:R-:W-:Y:S05]  /*0460*/  BRA `(.L_x_12901) ;  /* 0x00000cf000007947 */ /* 0x000fea0003800000 */
.L_x_12902:
[----:B------:R0:W5:Y:S01]  /*0470*/  LDG.E.U16 R17, [R2.64] ;  /* 0x0000002402117981 */ /* 0x000162000c1e1500 */
[----:B------:R-:W-:Y:S05]  /*0480*/  BRA `(.L_x_12901) ;  /* 0x00000cd000007947 */ /* 0x000fea0003800000 */
.L_x_12897:
        /* <DEDUP_REMOVED lines=9> */
.L_x_12905:
[----:B------:R-:W2:Y:S02]  /*0520*/  LDG.E.U16 R0, [R2.64] ;  /* 0x0000002402007981 */ /* 0x000ea4000c1e1500 */
[----:B--2---:R-:W-:-:S06]  /*0530*/  HADD2.F32 R0, -RZ, R0.H0_H0 ;  /* 0x20000000ff007230 */ /* 0x004fcc0000004100 */
[----:B------:R-:W0:Y:S02]  /*0540*/  F2I.FTZ.TRUNC.NTZ R0, R0 ;  /* 0x0000000000007305 */ /* 0x000e24000021f100 */
[----:B0-----:R-:W-:Y:S01]  /*0550*/  PRMT R17, R0, 0x7610, R17 ;  /* 0x0000761000117816 */ /* 0x001fe20000000011 */
[----:B------:R-:W-:Y:S05]  /*0560*/  BRA `(.L_x_12901) ;  /* 0x00000bf000007947 */ /* 0x000fea0003800000 */
.L_x_12904:
        /* <DEDUP_REMOVED lines=9> */
.L_x_12907:
[----:B------:R-:W2:Y:S02]  /*0600*/  LDG.E.U16 R2, [R2.64] ;  /* 0x0000002402027981 */ /* 0x000ea4000c1e1500 */
[----:B--2---:R-:W-:-:S06]  /*0610*/  HADD2.F32 R0, -RZ, R2.H0_H0 ;  /* 0x20000002ff007230 */ /* 0x004fcc0000004100 */
[----:B------:R-:W0:Y:S02]  /*0620*/  F2I.FTZ.TRUNC.NTZ R0, R0 ;  /* 0x0000000000007305 */ /* 0x000e24000021f100 */
[----:B0-----:R-:W-:Y:S01]  /*0630*/  PRMT R17, R0, 0x7610, R17 ;  /* 0x0000761000117816 */ /* 0x001fe20000000011 */
[----:B------:R-:W-:Y:S05]  /*0640*/  BRA `(.L_x_12901) ;  /* 0x00000b1000007947 */ /* 0x000fea0003800000 */
.L_x_12906:
[----:B------:R-:W2:Y:S02]  /*0650*/  LDG.E.64 R2, [R2.64] ;  /* 0x0000002402027981 */ /* 0x000ea4000c1e1b00 */
[----:B--2---:R0:W1:Y:S01]  /*0660*/  F2I.F64.TRUNC R17, R2 ;  /* 0x0000000200117311 */ /* 0x004062000030d100 */
[----:B------:R-:W-:Y:S05]  /*0670*/  BRA `(.L_x_12901) ;  /* 0x00000ae000007947 */ /* 0x000fea0003800000 */
.L_x_12896:
        /* <DEDUP_REMOVED lines=12> */
.L_x_12910:
[----:B------:R-:W2:Y:S02]  /*0740*/  LDG.E.64 R2, [R2.64] ;  /* 0x0000002402027981 */ /* 0x000ea4000c1e1b00 */
[----:B--2---:R0:W1:Y:S01]  /*0750*/  F2I.F64.TRUNC R17, R2 ;  /* 0x0000000200117311 */ /* 0x004062000030d100 */
[----:B------:R-:W-:Y:S05]  /*0760*/  BRA `(.L_x_12901) ;  /* 0x000009f000007947 */ /* 0x000fea0003800000 */
.L_x_12909:
        /* <DEDUP_REMOVED lines=28> */
.L_x_12912:
        /* <DEDUP_REMOVED lines=16> */
.L_x_12911:
[----:B------:R-:W2:Y:S02]  /*0a30*/  LDG.E.U16 R0, [R2.64] ;  /* 0x0000002402007981 */ /* 0x000ea4000c1e1500 */
[----:B--2---:R-:W-:-:S06]  /*0a40*/  PRMT R0, RZ, 0x5410, R0 ;  /* 0x00005410ff007816 */ /* 0x004fcc0000000000 */
[----:B------:R-:W0:Y:S02]  /*0a50*/  F2I.FTZ.TRUNC.NTZ R0, R0 ;  /* 0x0000000000007305 */ /* 0x000e24000021f100 */
[----:B0-----:R-:W-:Y:S01]  /*0a60*/  PRMT R17, R0, 0x7610, R17 ;  /* 0x0000761000117816 */ /* 0x001fe20000000011 */
[----:B------:R-:W-:Y:S05]  /*0a70*/  BRA `(.L_x_12901) ;  /* 0x000006e000007947 */ /* 0x000fea0003800000 */
.L_x_12908:
        /* <DEDUP_REMOVED lines=10> */
.L_x_12915:
        /* <DEDUP_REMOVED lines=21> */
.L_x_12919:
[----:B------:R-:W-:Y:S05]  /*0c70*/  BSYNC B1 ;  /* 0x0000000000017941 */ /* 0x000fea0003800000 */
.L_x_12918:
[----:B------:R-:W-:Y:S01]  /*0c80*/  LEA R3, R0, 0x3b800000, 0x17 ;  /* 0x3b80000000037811 */ /* 0x000fe200078eb8ff */
[----:B------:R-:W-:-:S05]  /*0c90*/  IMAD.SHL.U32 R0, R2, 0x100000, RZ ;  /* 0x0010000002007824 */ /* 0x000fca00078e00ff */
[----:B------:R-:W-:Y:S02]  /*0ca0*/  LOP3.LUT R0, R3, R0, R4, 0xfe, !PT ;  /* 0x0000000003007212 */ /* 0x000fe400078efe04 */
.L_x_12917:
[----:B------:R-:W-:Y:S05]  /*0cb0*/  BSYNC B0 ;  /* 0x0000000000007941 */ /* 0x000fea0003800000 */
.L_x_12916:
[----:B------:R-:W0:Y:S02]  /*0cc0*/  F2I.FTZ.TRUNC.NTZ R0, R0 ;  /* 0x0000000000007305 */ /* 0x000e24000021f100 */
[----:B0-----:R-:W-:Y:S01]  /*0cd0*/  PRMT R17, R0, 0x7610, R17 ;  /* 0x0000761000117816 */ /* 0x001fe20000000011 */
[----:B------:R-:W-:Y:S05]  /*0ce0*/  BRA `(.L_x_12901) ;  /* 0x0000047000007947 */ /* 0x000fea0003800000 */
.L_x_12914:
        /* <DEDUP_REMOVED lines=21> */
.L_x_12923:
[----:B------:R-:W-:Y:S05]  /*0e40*/  BSYNC B1 ;  /* 0x0000000000017941 */ /* 0x000fea0003800000 */
.L_x_12922:
[----:B------:R-:W-:Y:S01]  /*0e50*/  LEA R3, R0, 0x37800000, 0x17 ;  /* 0x3780000000037811 */ /* 0x000fe200078eb8ff */
[----:B------:R-:W-:-:S05]  /*0e60*/  IMAD.SHL.U32 R0, R2, 0x200000, RZ ;  /* 0x0020000002007824 */ /* 0x000fca00078e00ff */
[----:B------:R-:W-:Y:S02]  /*0e70*/  LOP3.LUT R0, R3, R0, R4, 0xfe, !PT ;  /* 0x0000000003007212 */ /* 0x000fe400078efe04 */
.L_x_12921:
[----:B------:R-:W-:Y:S05]  /*0e80*/  BSYNC B0 ;  /* 0x0000000000007941 */ /* 0x000fea0003800000 */
.L_x_12920:
[----:B------:R-:W0:Y:S02]  /*0e90*/  F2I.FTZ.TRUNC.NTZ R0, R0 ;  /* 0x0000000000007305 */ /* 0x000e24000021f100 */
[----:B0-----:R-:W-:Y:S01]  /*0ea0*/  PRMT R17, R0, 0x7610, R17 ;  /* 0x0000761000117816 */ /* 0x001fe20000000011 */
[----:B------:R-:W-:Y:S05]  /*0eb0*/  BRA `(.L_x_12901) ;  /* 0x000002a000007947 */ /* 0x000fea0003800000 */
.L_x_12913:
        /* <DEDUP_REMOVED lines=14> */
.L_x_12927:
[----:B------:R-:W-:Y:S05]  /*0fa0*/  BSYNC B0 ;  /* 0x0000000000007941 */ /* 0x000fea0003800000 */
.L_x_12926:
[----:B------:R-:W0:Y:S02]  /*0fb0*/  F2I.FTZ.TRUNC.NTZ R0, R0 ;  /* 0x0000000000007305 */ /* 0x000e24000021f100 */
[----:B0-----:R-:W-:Y:S01]  /*0fc0*/  PRMT R17, R0, 0x7610, R17 ;  /* 0x0000761000117816 */ /* 0x001fe20000000011 */
[----:B------:R-:W-:Y:S05]  /*0fd0*/  BRA `(.L_x_12901) ;  /* 0x0000018000007947 */ /* 0x000fea0003800000 */
.L_x_12900:
        /* <DEDUP_REMOVED lines=21> */
.L_x_12925:
[----:B------:R0:W5:Y:S01]  /*1130*/  LDG.E.U16 R17, [R2.64] ;  /* 0x0000002402117981 */ /* 0x000162000c1e1500 */
[----:B------:R-:W-:Y:S05]  /*1140*/  BRA `(.L_x_12901) ;  /* 0x0000001000007947 */ /* 0x000fea0003800000 */
.L_x_12924:
[----:B------:R0:W5:Y:S02]  /*1150*/  LDG.E.U16 R17, [R2.64] ;  /* 0x0000002402117981 */ /* 0x000164000c1e1500 */
.L_x_12901:
        /* <DEDUP_REMOVED lines=14> */
[----:B0-----:R0:W5:Y:S01]  /*1240*/  LDG.E.S8 R2, [R4.64] ;  /* 0x0000002404027981 */ /* 0x001162000c1e1300 */
[----:B------:R-:W-:Y:S05]  /*1250*/  BRA `(.L_x_12933) ;  /* 0x00000da000007947 */ /* 0x000fea0003800000 */
.L_x_12931:
[----:B0-----:R0:W5:Y:S01]  /*1260*/  LDG.E.U8 R2, [R4.64] ;  /* 0x0000002404027981 */ /* 0x001162000c1e1100 */
[----:B------:R-:W-:Y:S05]  /*1270*/  BRA `(.L_x_12933) ;  /* 0x00000d8000007947 */ /* 0x000fea0003800000 */
.L_x_12930:
[----:B------:R-:W-:-:S13]  /*1280*/  ISETP.NE.AND P0, PT, R0, 0x2, PT ;  /* 0x000000020000780c */ /* 0x000fda0003f05270 */
[----:B------:R-:W-:Y:S05]  /*1290*/  @!P0 BRA `(.L_x_12934) ;  /* 0x0000008000008947 */ /* 0x000fea0003800000 */
[----:B------:R-:W-:-:S13]  /*12a0*/  ISETP.NE.AND P0, PT, R0, 0x3, PT ;  /* 0x000000030000780c */ /* 0x000fda0003f05270 */
[----:B------:R-:W-:Y:S05]  /*12b0*/  @!P0 BRA `(.L_x_12935) ;  /* 0x0000004000008947 */ /* 0x000fea0003800000 */
[----:B------:R-:W-:-:S13]  /*12c0*/  ISETP.NE.AND P0, PT, R0, 0x4, PT ;  /* 0x000000040000780c */ /* 0x000fda0003f05270 */
[----:B------:R-:W-:Y:S05]  /*12d0*/  @P0 BRA `(.L_x_12932) ;  /* 0x00000ba000000947 */ /* 0x000fea0003800000 */
[----:B0-----:R0:W5:Y:S01]  /*12e0*/  LDG.E.U16 R2, [R4.64] ;  /* 0x0000002404027981 */ /* 0x001162000c1e1500 */
[----:B------:R-:W-:Y:S05]  /*12f0*/  BRA `(.L_x_12933) ;  /* 0x00000d0000007947 */ /* 0x000fea0003800000 */
.L_x_12935:
[----:B0-----:R0:W5:Y:S01]  /*1300*/  LDG.E.U16 R2, [R4.64] ;  /* 0x0000002404027981 */ /* 0x001162000c1e1500 */
[----:B------:R-:W-:Y:S05]  /*1310*/  BRA `(.L_x_12933) ;  /* 0x00000ce000007947 */ /* 0x000fea0003800000 */
.L_x_12934:
[----:B0-----:R0:W5:Y:S01]  /*1320*/  LDG.E.U16 R2, [R4.64] ;  /* 0x0000002404027981 */ /* 0x001162000c1e1500 */
[----:B------:R-:W-:Y:S05]  /*1330*/  BRA `(.L_x_12933) ;  /* 0x00000cc000007947 */ /* 0x000fea0003800000 */
.L_x_12929:
[----:B------:R-:W-:-:S13]  /*1340*/  ISETP.GT.AND P0, PT, R0, 0x6, PT ;  /* 0x000000060000780c */ /* 0x000fda0003f04270 */
[----:B------:R-:W-:Y:S05]  /*1350*/  @P0 BRA `(.L_x_12936) ;  /* 0x000000c000000947 */ /* 0x000fea0003800000 */
[----:B------:R-:W-:-:S13]  /*1360*/  ISETP.NE.AND P0, PT, R0, 0x5, PT ;  /* 0x000000050000780c */ /* 0x000fda0003f05270 */
[----:B------:R-:W-:Y:S05]  /*1370*/  @!P0 BRA `(.L_x_12937) ;  /* 0x0000005000008947 */ /* 0x000fea0003800000 */
[----:B------:R-:W-:-:S13]  /*1380*/  ISETP.NE.AND P0, PT, R0, 0x6, PT ;  /* 0x000000060000780c */ /* 0x000fda0003f05270 */
[----:B------:R-:W-:Y:S05]  /*1390*/  @P0 BRA `(.L_x_12932) ;  /* 0x00000ae000000947 */ /* 0x000fea0003800000 */
[----:B------:R-:W2:Y:S02]  /*13a0*/  LDG.E R4, [R4.64] ;  /* 0x0000002404047981 */ /* 0x000ea4000c1e1900 */
[----:B0-2---:R0:W2:Y:S01]  /*13b0*/  F2I.FTZ.TRUNC.NTZ R2, R4 ;  /* 0x0000000400027305 */ /* 0x0050a2000021f100 */
[----:B------:R-:W-:Y:S05]  /*13c0*/  BRA `(.L_x_12933) ;  /* 0x00000c3000007947 */ /* 0x000fea0003800000 */
.L_x_12937:
[----:B------:R-:W2:Y:S02]  /*13d0*/  LDG.E.U16 R0, [R4.64] ;  /* 0x0000002404007981 */ /* 0x000ea4000c1e1500 */
[----:B--2---:R-:W-:-:S06]  /*13e0*/  HADD2.F32 R0, -RZ, R0.H0_H0 ;  /* 0x20000000ff007230 */ /* 0x004fcc0000004100 */
[----:B------:R-:W2:Y:S02]  /*13f0*/  F2I.FTZ.TRUNC.NTZ R0, R0 ;  /* 0x0000000000007305 */ /* 0x000ea4000021f100 */
[----:B0-2---:R-:W-:Y:S01]  /*1400*/  PRMT R2, R0, 0x7610, R2 ;  /* 0x0000761000027816 */ /* 0x005fe20000000002 */
[----:B------:R-:W-:Y:S05]  /*1410*/  BRA `(.L_x_12933) ;  /* 0x00000be000007947 */ /* 0x000fea0003800000 */
.L_x_12936:
[----:B------:R-:W-:-:S13]  /*1420*/  ISETP.NE.AND P0, PT, R0, 0x7, PT ;  /* 0x000000070000780c */ /* 0x000fda0003f05270 */
[----:B------:R-:W-:Y:S05]  /*1430*/  @!P0 BRA `(.L_x_12938) ;  /* 0x000000c000008947 */ /* 0x000fea0003800000 */
[----:B------:R-:W-:-:S13]  /*1440*/  ISETP.NE.AND P0, PT, R0, 0x8, PT ;  /* 0x000000080000780c */ /* 0x000fda0003f05270 */
[----:B------:R-:W-:Y:S05]  /*1450*/  @!P0 BRA `(.L_x_12939) ;  /* 0x0000005000008947 */ /* 0x000fea0003800000 */
[----:B------:R-:W-:-:S13]  /*1460*/  ISETP.NE.AND P0, PT, R0, 0x9, PT ;  /* 0x000000090000780c */ /* 0x000fda0003f05270 */
[----:B------:R-:W-:Y:S05]  /*1470*/  @P0 BRA `(.L_x_12932) ;  /* 0x00000a0000000947 */ /* 0x000fea0003800000 */
[----:B------:R-:W2:Y:S02]  /*1480*/  LDG.E R4, [R4.64] ;  /* 0x0000002404047981 */ /* 0x000ea4000c1e1900 */
[----:B0-2---:R0:W2:Y:S01]  /*1490*/  F2I.FTZ.TRUNC.NTZ R2, R4 ;  /* 0x0000000400027305 */ /* 0x0050a2000021f100 */
[----:B------:R-:W-:Y:S05]  /*14a0*/  BRA `(.L_x_12933) ;  /* 0x00000b5000007947 */ /* 0x000fea0003800000 */
.L_x_12939:
[----:B------:R-:W2:Y:S02]  /*14b0*/  LDG.E.U16 R4, [R4.64] ;  /* 0x0000002404047981 */ /* 0x000ea4000c1e1500 */
[----:B--2---:R-:W-:-:S06]  /*14c0*/  HADD2.F32 R0, -RZ, R4.H0_H0 ;  /* 0x20000004ff007230 */ /* 0x004fcc0000004100 */
[----:B------:R-:W2:Y:S02]  /*14d0*/  F2I.FTZ.TRUNC.NTZ R0, R0 ;  /* 0x0000000000007305 */ /* 0x000ea4000021f100 */
[----:B0-2---:R-:W-:Y:S01]  /*14e0*/  PRMT R2, R0, 0x7610, R2 ;  /* 0x0000761000027816 */ /* 0x005fe20000000002 */
[----:B------:R-:W-:Y:S05]  /*14f0*/  BRA `(.L_x_12933) ;  /* 0x00000b0000007947 */ /* 0x000fea0003800000 */
.L_x_12938:
[----:B------:R-:W2:Y:S02]  /*1500*/  LDG.E.64 R4, [R4.64] ;  /* 0x0000002404047981 */ /* 0x000ea4000c1e1b00 */
[----:B0-2---:R0:W2:Y:S01]  /*1510*/  F2I.F64.TRUNC R2, R4 ;  /* 0x0000000400027311 */ /* 0x0050a2000030d100 */
[----:B------:R-:W-:Y:S05]  /*1520*/  BRA `(.L_x_12933) ;  /* 0x00000ad000007947 */ /* 0x000fea0003800000 */
.L_x_12928:
        /* <DEDUP_REMOVED lines=10> */
[----:B0-----:R-:W-:Y:S01]  /*15d0*/  SEL R2, RZ, 0x1, !P0 ;  /* 0x00000001ff027807 */ /* 0x001fe20004000000 */
[----:B------:R-:W-:Y:S05]  /*15e0*/  BRA `(.L_x_12933) ;  /* 0x00000a1000007947 */ /* 0x000fea0003800000 */
.L_x_12942:
[----:B------:R-:W2:Y:S02]  /*15f0*/  LDG.E.64 R4, [R4.64] ;  /* 0x0000002404047981 */ /* 0x000ea4000c1e1b00 */
[----:B0-2---:R0:W2:Y:S01]  /*1600*/  F2I.F64.TRUNC R2, R4 ;  /* 0x0000000400027311 */ /* 0x0050a2000030d100 */
[----:B------:R-:W-:Y:S05]  /*1610*/  BRA `(.L_x_12933) ;  /* 0x000009e000007947 */ /* 0x000fea0003800000 */
.L_x_12941:
        /* <DEDUP_REMOVED lines=24> */
[----:B------:R-:W-:-:S06]  /*17a0*/  LOP3.LUT R3, R3, 0x80000000, R0, 0xf8, !PT ;  /* 0x8000000003037812 */ /* 0x000fcc00078ef800 */
[----:B------:R-:W0:Y:S02]  /*17b0*/  F2I.FTZ.TRUNC.NTZ R3, R3 ;  /* 0x0000000300037305 */ /* 0x000e24000021f100 */
[----:B0-----:R-:W-:Y:S01]  /*17c0*/  PRMT R2, R3, 0x7610, R2 ;  /* 0x0000761003027816 */ /* 0x001fe20000000002 */
[----:B------:R-:W-:Y:S05]  /*17d0*/  BRA `(.L_x_12933) ;  /* 0x0000082000007947 */ /* 0x000fea0003800000 */
.L_x_12944:
        /* <DEDUP_REMOVED lines=15> */
.L_x_12943:
[----:B------:R-:W2:Y:S02]  /*18d0*/  LDG.E.U16 R0, [R4.64] ;  /* 0x0000002404007981 */ /* 0x000ea4000c1e1500 */
[----:B--2---:R-:W-:-:S06]  /*18e0*/  PRMT R0, RZ, 0x5410, R0 ;  /* 0x00005410ff007816 */ /* 0x004fcc0000000000 */
[----:B------:R-:W2:Y:S02]  /*18f0*/  F2I.FTZ.TRUNC.NTZ R0, R0 ;  /* 0x0000000000007305 */ /* 0x000ea4000021f100 */
[----:B0-2---:R-:W-:Y:S01]  /*1900*/  PRMT R2, R0, 0x7610, R2 ;  /* 0x0000761000027816 */ /* 0x005fe20000000002 */
[----:B------:R-:W-:Y:S05]  /*1910*/  BRA `(.L_x_12933) ;  /* 0x000006e000007947 */ /* 0x000fea0003800000 */
.L_x_12940:
        /* <DEDUP_REMOVED lines=10> */
.L_x_12947:
        /* <DEDUP_REMOVED lines=21> */
.L_x_12951:
[----:B------:R-:W-:Y:S05]  /*1b10*/  BSYNC B1 ;  /* 0x0000000000017941 */ /* 0x000fea0003800000 */
.L_x_12950:
[----:B------:R-:W-:Y:S01]  /*1b20*/  LEA R3, R0, 0x3b800000, 0x17 ;  /* 0x3b80000000037811 */ /* 0x000fe200078eb8ff */
[----:B------:R-:W-:-:S05]  /*1b30*/  IMAD.SHL.U32 R0, R2, 0x100000, RZ ;  /* 0x0010000002007824 */ /* 0x000fca00078e00ff */
[----:B------:R-:W-:Y:S02]  /*1b40*/  LOP3.LUT R0, R3, R0, R4, 0xfe, !PT ;  /* 0x0000000003007212 */ /* 0x000fe400078efe04 */
.L_x_12949:
[----:B------:R-:W-:Y:S05]  /*1b50*/  BSYNC B0 ;  /* 0x0000000000007941 */ /* 0x000fea0003800000 */
.L_x_12948:
[----:B------:R-:W0:Y:S02]  /*1b60*/  F2I.FTZ.TRUNC.NTZ R0, R0 ;  /* 0x0000000000007305 */ /* 0x000e24000021f100 */
[----:B0-----:R-:W-:Y:S01]  /*1b70*/  PRMT R2, R0, 0x7610, R2 ;  /* 0x0000761000027816 */ /* 0x001fe20000000002 */
[----:B------:R-:W-:Y:S05]  /*1b80*/  BRA `(.L_x_12933) ;  /* 0x0000047000007947 */ /* 0x000fea0003800000 */
.L_x_12946:
        /* <DEDUP_REMOVED lines=21> */
.L_x_12955:
[----:B------:R-:W-:Y:S05]  /*1ce0*/  BSYNC B1 ;  /* 0x0000000000017941 */ /* 0x000fea0003800000 */
.L_x_12954:
[----:B------:R-:W-:Y:S01]  /*1cf0*/  LEA R3, R0, 0x37800000, 0x17 ;  /* 0x3780000000037811 */ /* 0x000fe200078eb8ff */
[----:B------:R-:W-:-:S05]  /*1d00*/  IMAD.SHL.U32 R0, R2, 0x200000, RZ ;  /* 0x0020000002007824 */ /* 0x000fca00078e00ff */
[----:B------:R-:W-:Y:S02]  /*1d10*/  LOP3.LUT R0, R3, R0, R4, 0xfe, !PT ;  /* 0x0000000003007212 */ /* 0x000fe400078efe04 */
.L_x_12953:
[----:B------:R-:W-:Y:S05]  /*1d20*/  BSYNC B0 ;  /* 0x0000000000007941 */ /* 0x000fea0003800000 */
.L_x_12952:
[----:B------:R-:W0:Y:S02]  /*1d30*/  F2I.FTZ.TRUNC.NTZ R0, R0 ;  /* 0x0000000000007305 */ /* 0x000e24000021f100 */
[----:B0-----:R-:W-:Y:S01]  /*1d40*/  PRMT R2, R0, 0x7610, R2 ;  /* 0x0000761000027816 */ /* 0x001fe20000000002 */
[----:B------:R-:W-:Y:S05]  /*1d50*/  BRA `(.L_x_12933) ;  /* 0x000002a000007947 */ /* 0x000fea0003800000 */
.L_x_12945:
        /* <DEDUP_REMOVED lines=14> */
.L_x_12959:
[----:B------:R-:W-:Y:S05]  /*1e40*/  BSYNC B0 ;  /* 0x0000000000007941 */ /* 0x000fea0003800000 */
.L_x_12958:
[----:B------:R-:W2:Y:S02]  /*1e50*/  F2I.FTZ.TRUNC.NTZ R0, R0 ;  /* 0x0000000000007305 */ /* 0x000ea4000021f100 */
[----:B0-2---:R-:W-:Y:S01]  /*1e60*/  PRMT R2, R0, 0x7610, R2 ;  /* 0x0000761000027816 */ /* 0x005fe20000000002 */
[----:B------:R-:W-:Y:S05]  /*1e70*/  BRA `(.L_x_12933) ;  /* 0x0000018000007947 */ /* 0x000fea0003800000 */
.L_x_12932:
        /* <DEDUP_REMOVED lines=19> */
[----:B------:R-:W-:Y:S01]  /*1fb0*/  PRMT R2, RZ, 0x7610, R2 ;  /* 0x00007610ff027816 */ /* 0x000fe20000000002 */
[----:B------:R-:W-:Y:S05]  /*1fc0*/  BRA `(.L_x_12933) ;  /* 0x0000003000007947 */ /* 0x000fea0003800000 */
.L_x_12957:
[----:B0-----:R0:W5:Y:S01]  /*1fd0*/  LDG.E.U16 R2, [R4.64] ;  /* 0x0000002404027981 */ /* 0x001162000c1e1500 */
[----:B------:R-:W-:Y:S05]  /*1fe0*/  BRA `(.L_x_12933) ;  /* 0x0000001000007947 */ /* 0x000fea0003800000 */
.L_x_12956:
[----:B0-----:R0:W5:Y:S02]  /*1ff0*/  LDG.E.U16 R2, [R4.64] ;  /* 0x0000002404027981 */ /* 0x001164000c1e1500 */
.L_x_12933:
[----:B------:R-:W3:Y:S02]  /*2000*/  S2R R24, SR_TID.X ;  /* 0x0000000000187919 */ /* 0x000ee40000002100 */
[----:B---3--:R-:W-:Y:S02]  /*2010*/  IADD3 R24, R24, 0x80, RZ ;  /* 0x0000008018187810 */ /* 0x008fe40007ffe0ff */
.L_x_12894:
[----:B-1-34-:R-:W-:Y:S05]  /*2020*/  BSYNC B6 ;  /* 0x0000000000067941 */ /* 0x01afea0003800000 */
.L_x_12893:
        /* <DEDUP_REMOVED lines=32> */
.L_x_12962:
        /* <DEDUP_REMOVED lines=16> */
.L_x_12966:
[----:B------:R0:W5:Y:S01]  /*2330*/  LDG.E.U8 R22, [R4.64] ;  /* 0x0000002404167981 */ /* 0x000162000c1e1100 */
[----:B------:R-:W-:Y:S05]  /*2340*/  BRA `(.L_x_12968) ;  /* 0x00000d8000007947 */ /* 0x000fea0003800000 */
.L_x_12965:
        /* <DEDUP_REMOVED lines=8> */
.L_x_12970:
[----:B------:R0:W5:Y:S01]  /*23d0*/  LDG.E.U16 R22, [R4.64] ;  /* 0x0000002404167981 */ /* 0x000162000c1e1500 */
[----:B------:R-:W-:Y:S05]  /*23e0*/  BRA `(.L_x_12968) ;  /* 0x00000ce000007947 */ /* 0x000fea0003800000 */
.L_x_12969:
[----:B------:R0:W5:Y:S01]  /*23f0*/  LDG.E.U16 R22, [R4.64] ;  /* 0x0000002404167981 */ /* 0x000162000c1e1500 */
[----:B------:R-:W-:Y:S05]  /*2400*/  BRA `(.L_x_12968) ;  /* 0x00000cc000007947 */ /* 0x000fea0003800000 */
.L_x_12964:
        /* <DEDUP_REMOVED lines=9> */
.L_x_12972:
[----:B------:R-:W3:Y:S02]  /*24a0*/  LDG.E.U16 R0, [R4.64] ;  /* 0x0000002404007981 */ /* 0x000ee4000c1e1500 */
[----:B---3--:R-:W-:-:S06]  /*24b0*/  HADD2.F32 R0, -RZ, R0.H0_H0 ;  /* 0x20000000ff007230 */ /* 0x008fcc0000004100 */
[----:B------:R-:W0:Y:S02]  /*24c0*/  F2I.FTZ.TRUNC.NTZ R0, R0 ;  /* 0x0000000000007305 */ /* 0x000e24000021f100 */
[----:B0-----:R-:W-:Y:S01]  /*24d0*/  PRMT R22, R0, 0x7610, R22 ;  /* 0x0000761000167816 */ /* 0x001fe20000000016 */
[----:B------:R-:W-:Y:S05]  /*24e0*/  BRA `(.L_x_12968) ;  /* 0x00000be000007947 */ /* 0x000fea0003800000 */
.L_x_12971:
        /* <DEDUP_REMOVED lines=9> */
.L_x_12974:
[----:B------:R-:W3:Y:S02]  /*2580*/  LDG.E.U16 R4, [R4.64] ;  /* 0x0000002404047981 */ /* 0x000ee4000c1e1500 */
[----:B---3--:R-:W-:-:S06]  /*2590*/  HADD2.F32 R0, -RZ, R4.H0_H0 ;  /* 0x20000004ff007230 */ /* 0x008fcc0000004100 */
[----:B------:R-:W0:Y:S02]  /*25a0*/  F2I.FTZ.TRUNC.NTZ R0, R0 ;  /* 0x0000000000007305 */ /* 0x000e24000021f100 */
[----:B0-----:R-:W-:Y:S01]  /*25b0*/  PRMT R22, R0, 0x7610, R22 ;  /* 0x0000761000167816 */ /* 0x001fe20000000016 */
[----:B------:R-:W-:Y:S05]  /*25c0*/  BRA `(.L_x_12968) ;  /* 0x00000b0000007947 */ /* 0x000fea0003800000 */
.L_x_12973:
[----:B------:R-:W3:Y:S02]  /*25d0*/  LDG.E.64 R4, [R4.64] ;  /* 0x0000002404047981 */ /* 0x000ee4000c1e1b00 */
[----:B---3--:R0:W1:Y:S01]  /*25e0*/  F2I.F64.TRUNC R22, R4 ;  /* 0x0000000400167311 */ /* 0x008062000030d100 */
[----:B------:R-:W-:Y:S05]  /*25f0*/  BRA `(.L_x_12968) ;  /* 0x00000ad000007947 */ /* 0x000fea0003800000 */
.L_x_12963:
        /* <DEDUP_REMOVED lines=12> */
.L_x_12977:
[----:B------:R-:W3:Y:S02]  /*26c0*/  LDG.E.64 R4, [R4.64] ;  /* 0x0000002404047981 */ /* 0x000ee4000c1e1b00 */
[----:B---3--:R0:W1:Y:S01]  /*26d0*/  F2I.F64.TRUNC R22, R4 ;  /* 0x0000000400167311 */ /* 0x008062000030d100 */
[----:B------:R-:W-:Y:S05]  /*26e0*/  BRA `(.L_x_12968) ;  /* 0x000009e000007947 */ /* 0x000fea0003800000 */
.L_x_12976:
        /* <DEDUP_REMOVED lines=28> */
.L_x_12979:
        /* <DEDUP_REMOVED lines=11> */
[----:B------:R-:W-:-:S06]  /*2960*/  LOP3.LUT R0, R3, 0x80000000, R0, 0xf8, !PT ;  /* 0x8000000003007812 */ /* 0x000fcc00078ef800 */
[----:B------:R-:W0:Y:S02]  /*2970*/  F2I.FTZ.TRUNC.NTZ R0, R0 ;  /* 0x0000000000007305 */ /* 0x000e24000021f100 */
[----:B0-----:R-:W-:Y:S01]  /*2980*/  PRMT R22, R0, 0x7610, R22 ;  /* 0x0000761000167816 */ /* 0x001fe20000000016 */
[----:B------:R-:W-:Y:S05]  /*2990*/  BRA `(.L_x_12968) ;  /* 0x0000073000007947 */ /* 0x000fea0003800000 */
.L_x_12978:
[----:B------:R-:W3:Y:S02]  /*29a0*/  LDG.E.U16 R0, [R4.64] ;  /* 0x0000002404007981 */ /* 0x000ee4000c1e1500 */
[----:B---3--:R-:W-:-:S06]  /*29b0*/  PRMT R0, RZ, 0x5410, R0 ;  /* 0x00005410ff007816 */ /* 0x008fcc0000000000 */
[----:B------:R-:W0:Y:S02]  /*29c0*/  F2I.FTZ.TRUNC.NTZ R0, R0 ;  /* 0x0000000000007305 */ /* 0x000e24000021f100 */
[----:B0-----:R-:W-:Y:S01]  /*29d0*/  PRMT R22, R0, 0x7610, R22 ;  /* 0x0000761000167816 */ /* 0x001fe20000000016 */
[----:B------:R-:W-:Y:S05]  /*29e0*/  BRA `(.L_x_12968) ;  /* 0x000006e000007947 */ /* 0x000fea0003800000 */
.L_x_12975:
        /* <DEDUP_REMOVED lines=10> */
.L_x_12982:
        /* <DEDUP_REMOVED lines=21> */
.L_x_12986:
[----:B------:R-:W-:Y:S05]  /*2be0*/  BSYNC B1 ;  /* 0x0000000000017941 */ /* 0x000fea0003800000 */
.L_x_12985:
[----:B------:R-:W-:Y:S01]  /*2bf0*/  LEA R5, R0, 0x3b800000, 0x17 ;  /* 0x3b80000000057811 */ /* 0x000fe200078eb8ff */
[----:B------:R-:W-:-:S05]  /*2c00*/  IMAD.SHL.U32 R0, R3, 0x100000, RZ ;  /* 0x0010000003007824 */ /* 0x000fca00078e00ff */
[----:B------:R-:W-:Y:S02]  /*2c10*/  LOP3.LUT R0, R5, R0, R6, 0xfe, !PT ;  /* 0x0000000005007212 */ /* 0x000fe400078efe06 */
.L_x_12984:
[----:B------:R-:W-:Y:S05]  /*2c20*/  BSYNC B0 ;  /* 0x0000000000007941 */ /* 0x000fea0003800000 */
.L_x_12983:
[----:B------:R-:W0:Y:S02]  /*2c30*/  F2I.FTZ.TRUNC.NTZ R0, R0 ;  /* 0x0000000000007305 */ /* 0x000e24000021f100 */
[----:B0-----:R-:W-:Y:S01]  /*2c40*/  PRMT R22, R0, 0x7610, R22 ;  /* 0x0000761000167816 */ /* 0x001fe20000000016 */
[----:B------:R-:W-:Y:S05]  /*2c50*/  BRA `(.L_x_12968) ;  /* 0x0000047000007947 */ /* 0x000fea0003800000 */
.L_x_12981:
        /* <DEDUP_REMOVED lines=21> */
.L_x_12990:
[----:B------:R-:W-:Y:S05]  /*2db0*/  BSYNC B1 ;  /* 0x0000000000017941 */ /* 0x000fea0003800000 */
.L_x_12989:
[----:B------:R-:W-:Y:S01]  /*2dc0*/  LEA R5, R0, 0x37800000, 0x17 ;  /* 0x3780000000057811 */ /* 0x000fe200078eb8ff */
[----:B------:R-:W-:-:S05]  /*2dd0*/  IMAD.SHL.U32 R0, R3, 0x200000, RZ ;  /* 0x0020000003007824 */ /* 0x000fca00078e00ff */
[----:B------:R-:W-:Y:S02]  /*2de0*/  LOP3.LUT R0, R5, R0, R6, 0xfe, !PT ;  /* 0x0000000005007212 */ /* 0x000fe400078efe06 */
.L_x_12988:
[----:B------:R-:W-:Y:S05]  /*2df0*/  BSYNC B0 ;  /* 0x0000000000007941 */ /* 0x000fea0003800000 */
.L_x_12987:
[----:B------:R-:W0:Y:S02]  /*2e00*/  F2I.FTZ.TRUNC.NTZ R0, R0 ;  /* 0x0000000000007305 */ /* 0x000e24000021f100 */
[----:B0-----:R-:W-:Y:S01]  /*2e10*/  PRMT R22, R0, 0x7610, R22 ;  /* 0x0000761000167816 */ /* 0x001fe20000000016 */
[----:B------:R-:W-:Y:S05]  /*2e20*/  BRA `(.L_x_12968) ;  /* 0x000002a000007947 */ /* 0x000fea0003800000 */
.L_x_12980:
        /* <DEDUP_REMOVED lines=14> */
.L_x_12994:
[----:B------:R-:W-:Y:S05]  /*2f10*/  BSYNC B0 ;  /* 0x0000000000007941 */ /* 0x000fea0003800000 */
.L_x_12993:
[----:B------:R-:W0:Y:S02]  /*2f20*/  F2I.FTZ.TRUNC.NTZ R0, R0 ;  /* 0x0000000000007305 */ /* 0x000e24000021f100 */
[----:B0-----:R-:W-:Y:S01]  /*2f30*/  PRMT R22, R0, 0x7610, R22 ;  /* 0x0000761000167816 */ /* 0x001fe20000000016 */
[----:B------:R-:W-:Y:S05]  /*2f40*/  BRA `(.L_x_12968) ;  /* 0x0000018000007947 */ /* 0x000fea0003800000 */
.L_x_12967:
        /* <DEDUP_REMOVED lines=21> */
.L_x_12992:
[----:B------:R0:W5:Y:S01]  /*30a0*/  LDG.E.U16 R22, [R4.64] ;  /* 0x0000002404167981 */ /* 0x000162000c1e1500 */
[----:B------:R-:W-:Y:S05]  /*30b0*/  BRA `(.L_x_12968) ;  /* 0x0000001000007947 */ /* 0x000fea0003800000 */
.L_x_12991:
[----:B------:R0:W5:Y:S02]  /*30c0*/  LDG.E.U16 R22, [R4.64] ;  /* 0x0000002404167981 */ /* 0x000164000c1e1500 */
.L_x_12968:
        /* <DEDUP_REMOVED lines=16> */
.L_x_12998:
[----:B------:R0:W5:Y:S01]  /*31d0*/  LDG.E.U8 R16, [R4.64] ;  /* 0x0000002404107981 */ /* 0x000162000c1e1100 */
[----:B------:R-:W-:Y:S05]  /*31e0*/  BRA `(.L_x_13000) ;  /* 0x00000d8000007947 */ /* 0x000fea0003800000 */
.L_x_12997:
        /* <DEDUP_REMOVED lines=8> */
.L_x_13002:
[----:B------:R0:W5:Y:S01]  /*3270*/  LDG.E.U16 R16, [R4.64] ;  /* 0x0000002404107981 */ /* 0x000162000c1e1500 */
[----:B------:R-:W-:Y:S05]  /*3280*/  BRA `(.L_x_13000) ;  /* 0x00000ce000007947 */ /* 0x000fea0003800000 */
.L_x_13001:
[----:B------:R0:W5:Y:S01]  /*3290*/  LDG.E.U16 R16, [R4.64] ;  /* 0x0000002404107981 */ /* 0x000162000c1e1500 */
[----:B------:R-:W-:Y:S05]  /*32a0*/  BRA `(.L_x_13000) ;  /* 0x00000cc000007947 */ /* 0x000fea0003800000 */
.L_x_12996:
        /* <DEDUP_REMOVED lines=9> */
.L_x_13004:
[----:B------:R-:W3:Y:S02]  /*3340*/  LDG.E.U16 R0, [R4.64] ;  /* 0x0000002404007981 */ /* 0x000ee4000c1e1500 */
[----:B---3--:R-:W-:-:S06]  /*3350*/  HADD2.F32 R0, -RZ, R0.H0_H0 ;  /* 0x20000000ff007230 */ /* 0x008fcc0000004100 */
[----:B------:R-:W0:Y:S02]  /*3360*/  F2I.FTZ.TRUNC.NTZ R0, R0 ;  /* 0x0000000000007305 */ /* 0x000e24000021f100 */
[----:B0-----:R-:W-:Y:S01]  /*3370*/  PRMT R16, R0, 0x7610, R16 ;  /* 0x0000761000107816 */ /* 0x001fe20000000010 */
[----:B------:R-:W-:Y:S05]  /*3380*/  BRA `(.L_x_13000) ;  /* 0x00000be000007947 */ /* 0x000fea0003800000 */
.L_x_13003:
        /* <DEDUP_REMOVED lines=9> */
.L_x_13006:
[----:B------:R-:W3:Y:S02]  /*3420*/  LDG.E.U16 R4, [R4.64] ;  /* 0x0000002404047981 */ /* 0x000ee4000c1e1500 */
[----:B---3--:R-:W-:-:S06]  /*3430*/  HADD2.F32 R0, -RZ, R4.H0_H0 ;  /* 0x20000004ff007230 */ /* 0x008fcc0000004100 */
[----:B------:R-:W0:Y:S02]  /*3440*/  F2I.FTZ.TRUNC.NTZ R0, R0 ;  /* 0x0000000000007305 */ /* 0x000e24000021f100 */
[----:B0-----:R-:W-:Y:S01]  /*3450*/  PRMT R16, R0, 0x7610, R16 ;  /* 0x0000761000107816 */ /* 0x001fe20000000010 */
[----:B------:R-:W-:Y:S05]  /*3460*/  BRA `(.L_x_13000) ;  /* 0x00000b0000007947 */ /* 0x000fea0003800000 */
.L_x_13005:
[----:B------:R-:W3:Y:S02]  /*3470*/  LDG.E.64 R4, [R4.64] ;  /* 0x0000002404047981 */ /* 0x000ee4000c1e1b00 */
[----:B---3--:R0:W3:Y:S01]  /*3480*/  F2I.F64.TRUNC R16, R4 ;  /* 0x0000000400107311 */ /* 0x0080e2000030d100 */
[----:B------:R-:W-:Y:S05]  /*3490*/  BRA `(.L_x_13000) ;  /* 0x00000ad000007947 */ /* 0x000fea0003800000 */
.L_x_12995:
        /* <DEDUP_REMOVED lines=12> */
.L_x_13009:
[----:B------:R-:W3:Y:S02]  /*3560*/  LDG.E.64 R4, [R4.64] ;  /* 0x0000002404047981 */ /* 0x000ee4000c1e1b00 */
[----:B---3--:R0:W3:Y:S01]  /*3570*/  F2I.F64.TRUNC R16, R4 ;  /* 0x0000000400107311 */ /* 0x0080e2000030d100 */
[----:B------:R-:W-:Y:S05]  /*3580*/  BRA `(.L_x_13000) ;  /* 0x000009e000007947 */ /* 0x000fea0003800000 */
.L_x_13008:
        /* <DEDUP_REMOVED lines=28> */
.L_x_13011:
        /* <DEDUP_REMOVED lines=15> */
.L_x_13010:
[----:B------:R-:W3:Y:S02]  /*3840*/  LDG.E.U16 R0, [R4.64] ;  /* 0x0000002404007981 */ /* 0x000ee4000c1e1500 */
[----:B---3--:R-:W-:-:S06]  /*3850*/  PRMT R0, RZ, 0x5410, R0 ;  /* 0x00005410ff007816 */ /* 0x008fcc0000000000 */
[----:B------:R-:W0:Y:S02]  /*3860*/  F2I.FTZ.TRUNC.NTZ R0, R0 ;  /* 0x0000000000007305 */ /* 0x000e24000021f100 */
[----:B0-----:R-:W-:Y:S01]  /*3870*/  PRMT R16, R0, 0x7610, R16 ;  /* 0x0000761000107816 */ /* 0x001fe20000000010 */
[----:B------:R-:W-:Y:S05]  /*3880*/  BRA `(.L_x_13000) ;  /* 0x000006e000007947 */ /* 0x000fea0003800000 */
.L_x_13007:
        /* <DEDUP_REMOVED lines=10> */
.L_x_13014:
        /* <DEDUP_REMOVED lines=21> */
.L_x_13018:
[----:B------:R-:W-:Y:S05]  /*3a80*/  BSYNC B1 ;  /* 0x0000000000017941 */ /* 0x000fea0003800000 */
.L_x_13017:
[----:B------:R-:W-:Y:S01]  /*3a90*/  LEA R5, R0, 0x3b800000, 0x17 ;  /* 0x3b80000000057811 */ /* 0x000fe200078eb8ff */
[----:B------:R-:W-:-:S05]  /*3aa0*/  IMAD.SHL.U32 R0, R3, 0x100000, RZ ;  /* 0x0010000003007824 */ /* 0x000fca00078e00ff */
[----:B------:R-:W-:Y:S02]  /*3ab0*/  LOP3.LUT R0, R5, R0, R6, 0xfe, !PT ;  /* 0x0000000005007212 */ /* 0x000fe400078efe06 */
.L_x_13016:
[----:B------:R-:W-:Y:S05]  /*3ac0*/  BSYNC B0 ;  /* 0x0000000000007941 */ /* 0x000fea0003800000 */
.L_x_13015:
[----:B------:R-:W0:Y:S02]  /*3ad0*/  F2I.FTZ.TRUNC.NTZ R0, R0 ;  /* 0x0000000000007305 */ /* 0x000e24000021f100 */
[----:B0-----:R-:W-:Y:S01]  /*3ae0*/  PRMT R16, R0, 0x7610, R16 ;  /* 0x0000761000107816 */ /* 0x001fe20000000010 */
[----:B------:R-:W-:Y:S05]  /*3af0*/  BRA `(.L_x_13000) ;  /* 0x0000047000007947 */ /* 0x000fea0003800000 */
.L_x_13013:
        /* <DEDUP_REMOVED lines=21> */
.L_x_13022:
[----:B------:R-:W-:Y:S05]  /*3c50*/  BSYNC B1 ;  /* 0x0000000000017941 */ /* 0x000fea0003800000 */
.L_x_13021:
[----:B------:R-:W-:Y:S01]  /*3c60*/  LEA R5, R0, 0x37800000, 0x17 ;  /* 0x3780000000057811 */ /* 0x000fe200078eb8ff */
[----:B------:R-:W-:-:S05]  /*3c70*/  IMAD.SHL.U32 R0, R3, 0x200000, RZ ;  /* 0x0020000003007824 */ /* 0x000fca00078e00ff */
[----:B------:R-:W-:Y:S02]  /*3c80*/  LOP3.LUT R0, R5, R0, R6, 0xfe, !PT ;  /* 0x0000000005007212 */ /* 0x000fe400078efe06 */
.L_x_13020:
[----:B------:R-:W-:Y:S05]  /*3c90*/  BSYNC B0 ;  /* 0x0000000000007941 */ /* 0x000fea0003800000 */
.L_x_13019:
[----:B------:R-:W0:Y:S02]  /*3ca0*/  F2I.FTZ.TRUNC.NTZ R0, R0 ;  /* 0x0000000000007305 */ /* 0x000e24000021f100 */
[----:B0-----:R-:W-:Y:S01]  /*3cb0*/  PRMT R16, R0, 0x7610, R16 ;  /* 0x0000761000107816 */ /* 0x001fe20000000010 */
[----:B------:R-:W-:Y:S05]  /*3cc0*/  BRA `(.L_x_13000) ;  /* 0x000002a000007947 */ /* 0x000fea0003800000 */
.L_x_13012:
        /* <DEDUP_REMOVED lines=14> */
.L_x_13026:
[----:B------:R-:W-:Y:S05]  /*3db0*/  BSYNC B0 ;  /* 0x0000000000007941 */ /* 0x000fea0003800000 */
.L_x_13025:
[----:B------:R-:W0:Y:S02]  /*3dc0*/  F2I.FTZ.TRUNC.NTZ R0, R0 ;  /* 0x0000000000007305 */ /* 0x000e24000021f100 */
[----:B0-----:R-:W-:Y:S01]  /*3dd0*/  PRMT R16, R0, 0x7610, R16 ;  /* 0x0000761000107816 */ /* 0x001fe20000000010 */
[----:B------:R-:W-:Y:S05]  /*3de0*/  BRA `(.L_x_13000) ;  /* 0x0000018000007947 */ /* 0x000fea0003800000 */
.L_x_12999:
        /* <DEDUP_REMOVED lines=21> */
.L_x_13024:
[----:B------:R0:W5:Y:S01]  /*3f40*/  LDG.E.U16 R16, [R4.64] ;  /* 0x0000002404107981 */ /* 0x000162000c1e1500 */
[----:B------:R-:W-:Y:S05]  /*3f50*/  BRA `(.L_x_13000) ;  /* 0x0000001000007947 */ /* 0x000fea0003800000 */
.L_x_13023:
[----:B------:R0:W5:Y:S02]  /*3f60*/  LDG.E.U16 R16, [R4.64] ;  /* 0x0000002404107981 */ /* 0x000164000c1e1500 */
.L_x_13000:
[----:B------:R-:W-:-:S03]  /*3f70*/  IADD3 R24, R24, 0x80, RZ ;  /* 0x0000008018187810 */ /* 0x000fc60007ffe0ff */
.L_x_12961:
[----:B------:R-:W-:Y:S05]  /*3f80*/  BSYNC B6 ;  /* 0x0000000000067941 */ /* 0x000fea0003800000 */
.L_x_12960:
[----:B------:R-:W-:Y:S01]  /*3f90*/  ISETP.GE.AND P0, PT, R24, R25, PT ;  /* 0x000000191800720c */ /* 0x000fe20003f06270 */
[----:B------:R-:W-:Y:S01]  /*3fa0*/  BSSY B6, `(.L_x_13027) ;  /* 0x00001f7000067945 */ /* 0x000fe20003800000 */
[----:B------:R-:W-:Y:S02]  /*3fb0*/  PRMT R18, RZ, 0x7610, R18 ;  /* 0x00007610ff127816 */ /* 0x000fe40000000012 */
[----:B------:R-:W-:Y:S02]  /*3fc0*/  PRMT R19, RZ, 0x7610, R19 ;  /* 0x00007610ff137816 */ /* 0x000fe40000000013 */
[----:B------:R-:W-:-:S07]  /*3fd0*/  PRMT R23, RZ, 0x7610, R23 ;  /* 0x00007610ff177816 */ /* 0x000fce0000000017 */
        /* <DEDUP_REMOVED lines=29> */
.L_x_13029:
        /* <DEDUP_REMOVED lines=16> */
.L_x_13033:
[----:B------:R0:W5:Y:S01]  /*42b0*/  LDG.E.U8 R19, [R4.64] ;  /* 0x0000002404137981 */ /* 0x000162000c1e1100 */
[----:B------:R-:W-:Y:S05]  /*42c0*/  BRA `(.L_x_13035) ;  /* 0x00000d8000007947 */ /* 0x000fea0003800000 */
.L_x_13032:
        /* <DEDUP_REMOVED lines=8> */
.L_x_13037:
[----:B------:R0:W5:Y:S01]  /*4350*/  LDG.E.U16 R19, [R4.64] ;  /* 0x0000002404137981 */ /* 0x000162000c1e1500 */
[----:B------:R-:W-:Y:S05]  /*4360*/  BRA `(.L_x_13035) ;  /* 0x00000ce000007947 */ /* 0x000fea0003800000 */
.L_x_13036:
[----:B------:R0:W5:Y:S01]  /*4370*/  LDG.E.U16 R19, [R4.64] ;  /* 0x0000002404137981 */ /* 0x000162000c1e1500 */
[----:B------:R-:W-:Y:S05]  /*4380*/  BRA `(.L_x_13035) ;  /* 0x00000cc000007947 */ /* 0x000fea0003800000 */
.L_x_13031:
        /* <DEDUP_REMOVED lines=9> */
.L_x_13039:
[----:B------:R-:W4:Y:S02]  /*4420*/  LDG.E.U16 R0, [R4.64] ;  /* 0x0000002404007981 */ /* 0x000f24000c1e1500 */
[----:B----4-:R-:W-:-:S06]  /*4430*/  HADD2.F32 R0, -RZ, R0.H0_H0 ;  /* 0x20000000ff007230 */ /* 0x010fcc0000004100 */
[----:B------:R-:W0:Y:S02]  /*4440*/  F2I.FTZ.TRUNC.NTZ R0, R0 ;  /* 0x0000000000007305 */ /* 0x000e24000021f100 */
[----:B0-----:R-:W-:Y:S01]  /*4450*/  PRMT R19, R0, 0x7610, R19 ;  /* 0x0000761000137816 */ /* 0x001fe20000000013 */
[----:B------:R-:W-:Y:S05]  /*4460*/  BRA `(.L_x_13035) ;  /* 0x00000be000007947 */ /* 0x000fea0003800000 */
.L_x_13038:
        /* <DEDUP_REMOVED lines=9> */
.L_x_13041:
[----:B------:R-:W4:Y:S02]  /*4500*/  LDG.E.U16 R4, [R4.64] ;  /* 0x0000002404047981 */ /* 0x000f24000c1e1500 */
[----:B----4-:R-:W-:-:S06]  /*4510*/  HADD2.F32 R0, -RZ, R4.H0_H0 ;  /* 0x20000004ff007230 */ /* 0x010fcc0000004100 */
[----:B------:R-:W0:Y:S02]  /*4520*/  F2I.FTZ.TRUNC.NTZ R0, R0 ;  /* 0x0000000000007305 */ /* 0x000e24000021f100 */
[----:B0-----:R-:W-:Y:S01]  /*4530*/  PRMT R19, R0, 0x7610, R19 ;  /* 0x0000761000137816 */ /* 0x001fe20000000013 */
[----:B------:R-:W-:Y:S05]  /*4540*/  BRA `(.L_x_13035) ;  /* 0x00000b0000007947 */ /* 0x000fea0003800000 */
.L_x_13040:
[----:B------:R-:W4:Y:S02]  /*4550*/  LDG.E.64 R4, [R4.64] ;  /* 0x0000002404047981 */ /* 0x000f24000c1e1b00 */
[----:B----4-:R0:W4:Y:S01]  /*4560*/  F2I.F64.TRUNC R19, R4 ;  /* 0x0000000400137311 */ /* 0x010122000030d100 */
[----:B------:R-:W-:Y:S05]  /*4570*/  BRA `(.L_x_13035) ;  /* 0x00000ad000007947 */ /* 0x000fea0003800000 */
.L_x_13030:
        /* <DEDUP_REMOVED lines=12> */
.L_x_13044:
[----:B------:R-:W4:Y:S02]  /*4640*/  LDG.E.64 R4, [R4.64] ;  /* 0x0000002404047981 */ /* 0x000f24000c1e1b00 */
[----:B----4-:R0:W4:Y:S01]  /*4650*/  F2I.F64.TRUNC R19, R4 ;  /* 0x0000000400137311 */ /* 0x010122000030d100 */
[----:B------:R-:W-:Y:S05]  /*4660*/  BRA `(.L_x_13035) ;  /* 0x000009e000007947 */ /* 0x000fea0003800000 */
.L_x_13043:
        /* <DEDUP_REMOVED lines=28> */
.L_x_13046:
        /* <DEDUP_REMOVED lines=15> */
.L_x_13045:
[----:B------:R-:W4:Y:S02]  /*4920*/  LDG.E.U16 R0, [R4.64] ;  /* 0x0000002404007981 */ /* 0x000f24000c1e1500 */
[----:B----4-:R-:W-:-:S06]  /*4930*/  PRMT R0, RZ, 0x5410, R0 ;  /* 0x00005410ff007816 */ /* 0x010fcc0000000000 */
[----:B------:R-:W0:Y:S02]  /*4940*/  F2I.FTZ.TRUNC.NTZ R0, R0 ;  /* 0x0000000000007305 */ /* 0x000e24000021f100 */
[----:B0-----:R-:W-:Y:S01]  /*4950*/  PRMT R19, R0, 0x7610, R19 ;  /* 0x0000761000137816 */ /* 0x001fe20000000013 */
[----:B------:R-:W-:Y:S05]  /*4960*/  BRA `(.L_x_13035) ;  /* 0x000006e000007947 */ /* 0x000fea0003800000 */
.L_x_13042:
        /* <DEDUP_REMOVED lines=10> */
.L_x_13049:
        /* <DEDUP_REMOVED lines=21> */
.L_x_13053:
[----:B------:R-:W-:Y:S05]  /*4b60*/  BSYNC B1 ;  /* 0x0000000000017941 */ /* 0x000fea0003800000 */
.L_x_13052:
[----:B------:R-:W-:Y:S01]  /*4b70*/  LEA R5, R0, 0x3b800000, 0x17 ;  /* 0x3b80000000057811 */ /* 0x000fe200078eb8ff */
[----:B------:R-:W-:-:S05]  /*4b80*/  IMAD.SHL.U32 R0, R3, 0x100000, RZ ;  /* 0x0010000003007824 */ /* 0x000fca00078e00ff */
[----:B------:R-:W-:Y:S02]  /*4b90*/  LOP3.LUT R0, R5, R0, R6, 0xfe, !PT ;  /* 0x0000000005007212 */ /* 0x000fe400078efe06 */
.L_x_13051:
[----:B------:R-:W-:Y:S05]  /*4ba0*/  BSYNC B0 ;  /* 0x0000000000007941 */ /* 0x000fea0003800000 */
.L_x_13050:
[----:B------:R-:W0:Y:S02]  /*4bb0*/  F2I.FTZ.TRUNC.NTZ R0, R0 ;  /* 0x0000000000007305 */ /* 0x000e24000021f100 */
[----:B0-----:R-:W-:Y:S01]  /*4bc0*/  PRMT R19, R0, 0x7610, R19 ;  /* 0x0000761000137816 */ /* 0x001fe20000000013 */
[----:B------:R-:W-:Y:S05]  /*4bd0*/  BRA `(.L_x_13035) ;  /* 0x0000047000007947 */ /* 0x000fea0003800000 */
.L_x_13048:
        /* <DEDUP_REMOVED lines=21> */
.L_x_13057:
[----:B------:R-:W-:Y:S05]  /*4d30*/  BSYNC B1 ;  /* 0x0000000000017941 */ /* 0x000fea0003800000 */
.L_x_13056:
[----:B------:R-:W-:Y:S01]  /*4d40*/  LEA R5, R0, 0x37800000, 0x17 ;  /* 0x3780000000057811 */ /* 0x000fe200078eb8ff */
[----:B------:R-:W-:-:S05]  /*4d50*/  IMAD.SHL.U32 R0, R3, 0x200000, RZ ;  /* 0x0020000003007824 */ /* 0x000fca00078e00ff */
[----:B------:R-:W-:Y:S02]  /*4d60*/  LOP3.LUT R0, R5, R0, R6, 0xfe, !PT ;  /* 0x0000000005007212 */ /* 0x000fe400078efe06 */
.L_x_13055:
[----:B------:R-:W-:Y:S05]  /*4d70*/  BSYNC B0 ;  /* 0x0000000000007941 */ /* 0x000fea0003800000 */
.L_x_13054:
[----:B------:R-:W0:Y:S02]  /*4d80*/  F2I.FTZ.TRUNC.NTZ R0, R0 ;  /* 0x0000000000007305 */ /* 0x000e24000021f100 */
[----:B0-----:R-:W-:Y:S01]  /*4d90*/  PRMT R19, R0, 0x7610, R19 ;  /* 0x0000761000137816 */ /* 0x001fe20000000013 */
[----:B------:R-:W-:Y:S05]  /*4da0*/  BRA `(.L_x_13035) ;  /* 0x000002a000007947 */ /* 0x000fea0003800000 */
.L_x_13047:
        /* <DEDUP_REMOVED lines=14> */
.L_x_13061:
[----:B------:R-:W-:Y:S05]  /*4e90*/  BSYNC B0 ;  /* 0x0000000000007941 */ /* 0x000fea0003800000 */
.L_x_13060:
[----:B------:R-:W0:Y:S02]  /*4ea0*/  F2I.FTZ.TRUNC.NTZ R0, R0 ;  /* 0x0000000000007305 */ /* 0x000e24000021f100 */
[----:B0-----:R-:W-:Y:S01]  /*4eb0*/  PRMT R19, R0, 0x7610, R19 ;  /* 0x0000761000137816 */ /* 0x001fe20000000013 */
[----:B------:R-:W-:Y:S05]  /*4ec0*/  BRA `(.L_x_13035) ;  /* 0x0000018000007947 */ /* 0x000fea0003800000 */
.L_x_13034:
[----:B------:R-:W-:Y:S02]  /*4ed0*/  IMAD.MOV.U32 R4, RZ, RZ, c[0x4][0x218] ;  /* 0x01008600ff047624 */ /* 0x000fe400078e00ff */
[----:B------:R-:W-:Y:S02]  /*4ee0*/  IMAD.MOV.U32 R5, RZ, RZ, c[0x4][0x21c] ;  /* 0x01008700ff057624 */ /* 0x000fe400078e00ff */
[----:B------:R-:W-:Y:S02]  /*4ef0*/  IMAD.MOV.U32 R6, RZ, RZ, c[0x4][0x220] ;  /* 0x01008800ff067624 */ /* 0x000fe400078e00ff */
        /* <DEDUP_REMOVED lines=12> */
[----:B------:R-:W-:Y:S02]  /*4fc0*/  IADD3.X R21, ~R0, R21, R15, P0, P1 ;  /* 0x0000001500157210 */ /* 0x000fe400007e250f */
[----:B------:R-:W-:-:S06]  /*4fd0*/  MOV R14, 0x228 ;  /* 0x00000228000e7802 */ /* 0x000fcc0000000f00 */
[----:B------:R-:W0:Y:S02]  /*4fe0*/  LDC.64 R14, c[0x4][R14] ;  /* 0x010000000e0e7b82 */ /* 0x000e240000000a00 */
[----:B0123-5:R-:W-:Y:S05]  /*4ff0*/  CALL.ABS.NOINC R14 ;  /* 0x000000000e007343 */ /* 0x02ffea0003c00000 */
[----:B------:R-:W-:Y:S01]  /*5000*/  PRMT R19, RZ, 0x7610, R19 ;  /* 0x00007610ff137816 */ /* 0x000fe20000000013 */
[----:B------:R-:W-:Y:S05]  /*5010*/  BRA `(.L_x_13035) ;  /* 0x0000003000007947 */ /* 0x000fea0003800000 */
.L_x_13059:
[----:B------:R0:W5:Y:S01]  /*5020*/  LDG.E.U16 R19, [R4.64] ;  /* 0x0000002404137981 */ /* 0x000162000c1e1500 */
[----:B------:R-:W-:Y:S05]  /*5030*/  BRA `(.L_x_13035) ;  /* 0x0000001000007947 */ /* 0x000fea0003800000 */
.L_x_13058:
[----:B------:R0:W5:Y:S02]  /*5040*/  LDG.E.U16 R19, [R4.64] ;  /* 0x0000002404137981 */ /* 0x000164000c1e1500 */
.L_x_13035:
        /* <DEDUP_REMOVED lines=17> */
.L_x_13065:
[----:B------:R0:W5:Y:S01]  /*5160*/  LDG.E.U8 R23, [R4.64] ;  /* 0x0000002404177981 */ /* 0x000162000c1e1100 */
[----:B------:R-:W-:Y:S05]  /*5170*/  BRA `(.L_x_13067) ;  /* 0x00000d8000007947 */ /* 0x000fea0003800000 */
.L_x_13064:
        /* <DEDUP_REMOVED lines=8> */
.L_x_13069:
[----:B------:R0:W5:Y:S01]  /*5200*/  LDG.E.U16 R23, [R4.64] ;  /* 0x0000002404177981 */ /* 0x000162000c1e1500 */
[----:B------:R-:W-:Y:S05]  /*5210*/  BRA `(.L_x_13067) ;  /* 0x00000ce000007947 */ /* 0x000fea0003800000 */
.L_x_13068:
[----:B------:R0:W5:Y:S01]  /*5220*/  LDG.E.U16 R23, [R4.64] ;  /* 0x0000002404177981 */ /* 0x000162000c1e1500 */
[----:B------:R-:W-:Y:S05]  /*5230*/  BRA `(.L_x_13067) ;  /* 0x00000cc000007947 */ /* 0x000fea0003800000 */
.L_x_13063:
        /* <DEDUP_REMOVED lines=9> */
.L_x_13071:
[----:B----4-:R-:W4:Y:S02]  /*52d0*/  LDG.E.U16 R0, [R4.64] ;  /* 0x0000002404007981 */ /* 0x010f24000c1e1500 */
[----:B----4-:R-:W-:-:S06]  /*52e0*/  HADD2.F32 R0, -RZ, R0.H0_H0 ;  /* 0x20000000ff007230 */ /* 0x010fcc0000004100 */
[----:B------:R-:W0:Y:S02]  /*52f0*/  F2I.FTZ.TRUNC.NTZ R0, R0 ;  /* 0x0000000000007305 */ /* 0x000e24000021f100 */
[----:B0-----:R-:W-:Y:S01]  /*5300*/  PRMT R23, R0, 0x7610, R23 ;  /* 0x0000761000177816 */ /* 0x001fe20000000017 */
[----:B------:R-:W-:Y:S05]  /*5310*/  BRA `(.L_x_13067) ;  /* 0x00000be000007947 */ /* 0x000fea0003800000 */
.L_x_13070:
        /* <DEDUP_REMOVED lines=9> */
.L_x_13073:
[----:B----4-:R-:W4:Y:S02]  /*53b0*/  LDG.E.U16 R4, [R4.64] ;  /* 0x0000002404047981 */ /* 0x010f24000c1e1500 */
[----:B----4-:R-:W-:-:S06]  /*53c0*/  HADD2.F32 R0, -RZ, R4.H0_H0 ;  /* 0x20000004ff007230 */ /* 0x010fcc0000004100 */
[----:B------:R-:W0:Y:S02]  /*53d0*/  F2I.FTZ.TRUNC.NTZ R0, R0 ;  /* 0x0000000000007305 */ /* 0x000e24000021f100 */
[----:B0-----:R-:W-:Y:S01]  /*53e0*/  PRMT R23, R0, 0x7610, R23 ;  /* 0x0000761000177816 */ /* 0x001fe20000000017 */
[----:B------:R-:W-:Y:S05]  /*53f0*/  BRA `(.L_x_13067) ;  /* 0x00000b0000007947 */ /* 0x000fea0003800000 */
.L_x_13072:
[----:B----4-:R-:W4:Y:S02]  /*5400*/  LDG.E.64 R4, [R4.64] ;  /* 0x0000002404047981 */ /* 0x010f24000c1e1b00 */
[----:B----4-:R0:W4:Y:S01]  /*5410*/  F2I.F64.TRUNC R23, R4 ;  /* 0x0000000400177311 */ /* 0x010122000030d100 */
[----:B------:R-:W-:Y:S05]  /*5420*/  BRA `(.L_x_13067) ;  /* 0x00000ad000007947 */ /* 0x000fea0003800000 */
.L_x_13062:
        /* <DEDUP_REMOVED lines=12> */
.L_x_13076:
[----:B----4-:R-:W4:Y:S02]  /*54f0*/  LDG.E.64 R4, [R4.64] ;  /* 0x0000002404047981 */ /* 0x010f24000c1e1b00 */
[----:B----4-:R0:W4:Y:S01]  /*5500*/  F2I.F64.TRUNC R23, R4 ;  /* 0x0000000400177311 */ /* 0x010122000030d100 */
[----:B------:R-:W-:Y:S05]  /*5510*/  BRA `(.L_x_13067) ;  /* 0x000009e000007947 */ /* 0x000fea0003800000 */
.L_x_13075:
        /* <DEDUP_REMOVED lines=28> */
.L_x_13078:
        /* <DEDUP_REMOVED lines=15> */
.L_x_13077:
[----:B----4-:R-:W4:Y:S02]  /*57d0*/  LDG.E.U16 R0, [R4.64] ;  /* 0x0000002404007981 */ /* 0x010f24000c1e1500 */
[----:B----4-:R-:W-:-:S06]  /*57e0*/  PRMT R0, RZ, 0x5410, R0 ;  /* 0x00005410ff007816 */ /* 0x010fcc0000000000 */
[----:B------:R-:W0:Y:S02]  /*57f0*/  F2I.FTZ.TRUNC.NTZ R0, R0 ;  /* 0x0000000000007305 */ /* 0x000e24000021f100 */
[----:B0-----:R-:W-:Y:S01]  /*5800*/  PRMT R23, R0, 0x7610, R23 ;  /* 0x0000761000177816 */ /* 0x001fe20000000017 */
[----:B------:R-:W-:Y:S05]  /*5810*/  BRA `(.L_x_13067) ;  /* 0x000006e000007947 */ /* 0x000fea0003800000 */
.L_x_13074:
        /* <DEDUP_REMOVED lines=10> */
.L_x_13081:
        /* <DEDUP_REMOVED lines=21> */
.L_x_13085:
[----:B------:R-:W-:Y:S05]  /*5a10*/  BSYNC B1 ;  /* 0x0000000000017941 */ /* 0x000fea0003800000 */
.L_x_13084:
[----:B------:R-:W-:Y:S01]  /*5a20*/  LEA R5, R0, 0x3b800000, 0x17 ;  /* 0x3b80000000057811 */ /* 0x000fe200078eb8ff */
[----:B------:R-:W-:-:S05]  /*5a30*/  IMAD.SHL.U32 R0, R3, 0x100000, RZ ;  /* 0x0010000003007824 */ /* 0x000fca00078e00ff */
[----:B------:R-:W-:Y:S02]  /*5a40*/  LOP3.LUT R0, R5, R0, R6, 0xfe, !PT ;  /* 0x0000000005007212 */ /* 0x000fe400078efe06 */
.L_x_13083:
[----:B------:R-:W-:Y:S05]  /*5a50*/  BSYNC B0 ;  /* 0x0000000000007941 */ /* 0x000fea0003800000 */
.L_x_13082:
[----:B------:R-:W0:Y:S02]  /*5a60*/  F2I.FTZ.TRUNC.NTZ R0, R0 ;  /* 0x0000000000007305 */ /* 0x000e24000021f100 */
[----:B0-----:R-:W-:Y:S01]  /*5a70*/  PRMT R23, R0, 0x7610, R23 ;  /* 0x0000761000177816 */ /* 0x001fe20000000017 */
[----:B------:R-:W-:Y:S05]  /*5a80*/  BRA `(.L_x_13067) ;  /* 0x0000047000007947 */ /* 0x000fea0003800000 */
.L_x_13080:
        /* <DEDUP_REMOVED lines=21> */
.L_x_13089:
[----:B------:R-:W-:Y:S05]  /*5be0*/  BSYNC B1 ;  /* 0x0000000000017941 */ /* 0x000fea0003800000 */
.L_x_13088:
[----:B------:R-:W-:Y:S01]  /*5bf0*/  LEA R5, R0, 0x37800000, 0x17 ;  /* 0x3780000000057811 */ /* 0x000fe200078eb8ff */
[----:B------:R-:W-:-:S05]  /*5c00*/  IMAD.SHL.U32 R0, R3, 0x200000, RZ ;  /* 0x0020000003007824 */ /* 0x000fca00078e00ff */
[----:B------:R-:W-:Y:S02]  /*5c10*/  LOP3.LUT R0, R5, R0, R6, 0xfe, !PT ;  /* 0x0000000005007212 */ /* 0x000fe400078efe06 */
.L_x_13087:
[----:B------:R-:W-:Y:S05]  /*5c20*/  BSYNC B0 ;  /* 0x0000000000007941 */ /* 0x000fea0003800000 */
.L_x_13086:
[----:B------:R-:W0:Y:S02]  /*5c30*/  F2I.FTZ.TRUNC.NTZ R0, R0 ;  /* 0x0000000000007305 */ /* 0x000e24000021f100 */
[----:B0-----:R-:W-:Y:S01]  /*5c40*/  PRMT R23, R0, 0x7610, R23 ;  /* 0x0000761000177816 */ /* 0x001fe20000000017 */
[----:B------:R-:W-:Y:S05]  /*5c50*/  BRA `(.L_x_13067) ;  /* 0x000002a000007947 */ /* 0x000fea0003800000 */
.L_x_13079:
        /* <DEDUP_REMOVED lines=14> */
.L_x_13093:
[----:B------:R-:W-:Y:S05]  /*5d40*/  BSYNC B0 ;  /* 0x0000000000007941 */ /* 0x000fea0003800000 */
.L_x_13092:
[----:B------:R-:W0:Y:S02]  /*5d50*/  F2I.FTZ.TRUNC.NTZ R0, R0 ;  /* 0x0000000000007305 */ /* 0x000e24000021f100 */
[----:B0-----:R-:W-:Y:S01]  /*5d60*/  PRMT R23, R0, 0x7610, R23 ;  /* 0x0000761000177816 */ /* 0x001fe20000000017 */
[----:B------:R-:W-:Y:S05]  /*5d70*/  BRA `(.L_x_13067) ;  /* 0x0000018000007947 */ /* 0x000fea0003800000 */
.L_x_13066:
        /* <DEDUP_REMOVED lines=18> */
[----:B012345:R-:W-:Y:S05]  /*5ea0*/  CALL.ABS.NOINC R14 ;  /* 0x000000000e007343 */ /* 0x03ffea0003c00000 */
[----:B------:R-:W-:Y:S01]  /*5eb0*/  PRMT R23, RZ, 0x7610, R23 ;  /* 0x00007610ff177816 */ /* 0x000fe20000000017 */
[----:B------:R-:W-:Y:S05]  /*5ec0*/  BRA `(.L_x_13067) ;  /* 0x0000003000007947 */ /* 0x000fea0003800000 */
.L_x_13091:
[----:B------:R0:W5:Y:S01]  /*5ed0*/  LDG.E.U16 R23, [R4.64] ;  /* 0x0000002404177981 */ /* 0x000162000c1e1500 */
[----:B------:R-:W-:Y:S05]  /*5ee0*/  BRA `(.L_x_13067) ;  /* 0x0000001000007947 */ /* 0x000fea0003800000 */
.L_x_13090:
[----:B------:R0:W5:Y:S02]  /*5ef0*/  LDG.E.U16 R23, [R4.64] ;  /* 0x0000002404177981 */ /* 0x000164000c1e1500 */
.L_x_13067:
[----:B------:R-:W-:-:S03]  /*5f00*/  IADD3 R24, R24, 0x80, RZ ;  /* 0x0000008018187810 */ /* 0x000fc60007ffe0ff */
.L_x_13028:
[----:B------:R-:W-:Y:S05]  /*5f10*/  BSYNC B6 ;  /* 0x0000000000067941 */ /* 0x000fea0003800000 */
.L_x_13027:
        /* <DEDUP_REMOVED lines=32> */
.L_x_13096:
        /* <DEDUP_REMOVED lines=16> */
.L_x_13100:
[----:B------:R0:W5:Y:S01]  /*6220*/  LDG.E.U8 R26, [R4.64] ;  /* 0x00000024041a7981 */ /* 0x000162000c1e1100 */
[----:B------:R-:W-:Y:S05]  /*6230*/  BRA `(.L_x_13102) ;  /* 0x00000d8000007947 */ /* 0x000fea0003800000 */
.L_x_13099:
        /* <DEDUP_REMOVED lines=8> */
.L_x_13104:
[----:B------:R0:W5:Y:S01]  /*62c0*/  LDG.E.U16 R26, [R4.64] ;  /* 0x00000024041a7981 */ /* 0x000162000c1e1500 */
[----:B------:R-:W-:Y:S05]  /*62d0*/  BRA `(.L_x_13102) ;  /* 0x00000ce000007947 */ /* 0x000fea0003800000 */
.L_x_13103:
[----:B------:R0:W5:Y:S01]  /*62e0*/  LDG.E.U16 R26, [R4.64] ;  /* 0x00000024041a7981 */ /* 0x000162000c1e1500 */
[----:B------:R-:W-:Y:S05]  /*62f0*/  BRA `(.L_x_13102) ;  /* 0x00000cc000007947 */ /* 0x000fea0003800000 */
.L_x_13098:
        /* <DEDUP_REMOVED lines=9> */
.L_x_13106:
[----:B----4-:R-:W4:Y:S02]  /*6390*/  LDG.E.U16 R0, [R4.64] ;  /* 0x0000002404007981 */ /* 0x010f24000c1e1500 */
[----:B----4-:R-:W-:-:S06]  /*63a0*/  HADD2.F32 R0, -RZ, R0.H0_H0 ;  /* 0x20000000ff007230 */ /* 0x010fcc0000004100 */
[----:B------:R-:W0:Y:S02]  /*63b0*/  F2I.FTZ.TRUNC.NTZ R0, R0 ;  /* 0x0000000000007305 */ /* 0x000e24000021f100 */
[----:B0-----:R-:W-:Y:S01]  /*63c0*/  PRMT R26, R0, 0x7610, R26 ;  /* 0x00007610001a7816 */ /* 0x001fe2000000001a */
[----:B------:R-:W-:Y:S05]  /*63d0*/  BRA `(.L_x_13102) ;  /* 0x00000be000007947 */ /* 0x000fea0003800000 */
.L_x_13105:
        /* <DEDUP_REMOVED lines=9> */
.L_x_13108:
[----:B----4-:R-:W4:Y:S02]  /*6470*/  LDG.E.U16 R4, [R4.64] ;  /* 0x0000002404047981 */ /* 0x010f24000c1e1500 */
[----:B----4-:R-:W-:-:S06]  /*6480*/  HADD2.F32 R0, -RZ, R4.H0_H0 ;  /* 0x20000004ff007230 */ /* 0x010fcc0000004100 */
[----:B------:R-:W0:Y:S02]  /*6490*/  F2I.FTZ.TRUNC.NTZ R0, R0 ;  /* 0x0000000000007305 */ /* 0x000e24000021f100 */
[----:B0-----:R-:W-:Y:S01]  /*64a0*/  PRMT R26, R0, 0x7610, R26 ;  /* 0x00007610001a7816 */ /* 0x001fe2000000001a */
[----:B------:R-:W-:Y:S05]  /*64b0*/  BRA `(.L_x_13102) ;  /* 0x00000b0000007947 */ /* 0x000fea0003800000 */
.L_x_13107:
[----:B----4-:R-:W4:Y:S02]  /*64c0*/  LDG.E.64 R4, [R4.64] ;  /* 0x0000002404047981 */ /* 0x010f24000c1e1b00 */
[----:B----4-:R0:W4:Y:S01]  /*64d0*/  F2I.F64.TRUNC R26, R4 ;  /* 0x00000004001a7311 */ /* 0x010122000030d100 */
[----:B------:R-:W-:Y:S05]  /*64e0*/  BRA `(.L_x_13102) ;  /* 0x00000ad000007947 */ /* 0x000fea0003800000 */
.L_x_13097:
        /* <DEDUP_REMOVED lines=12> */
.L_x_13111:
[----:B----4-:R-:W4:Y:S02]  /*65b0*/  LDG.E.64 R4, [R4.64] ;  /* 0x0000002404047981 */ /* 0x010f24000c1e1b00 */
[----:B----4-:R0:W4:Y:S01]  /*65c0*/  F2I.F64.TRUNC R26, R4 ;  /* 0x00000004001a7311 */ /* 0x010122000030d100 */
[----:B------:R-:W-:Y:S05]  /*65d0*/  BRA `(.L_x_13102) ;  /* 0x000009e000007947 */ /* 0x000fea0003800000 */
.L_x_13110:
        /* <DEDUP_REMOVED lines=28> */
.L_x_13113:
        /* <DEDUP_REMOVED lines=15> */
.L_x_13112:
[----:B----4-:R-:W4:Y:S02]  /*6890*/  LDG.E.U16 R0, [R4.64] ;  /* 0x0000002404007981 */ /* 0x010f24000c1e1500 */
[----:B----4-:R-:W-:-:S06]  /*68a0*/  PRMT R0, RZ, 0x5410, R0 ;  /* 0x00005410ff007816 */ /* 0x010fcc0000000000 */
[----:B------:R-:W0:Y:S02]  /*68b0*/  F2I.FTZ.TRUNC.NTZ R0, R0 ;  /* 0x0000000000007305 */ /* 0x000e24000021f100 */
[----:B0-----:R-:W-:Y:S01]  /*68c0*/  PRMT R26, R0, 0x7610, R26 ;  /* 0x00007610001a7816 */ /* 0x001fe2000000001a */
[----:B------:R-:W-:Y:S05]  /*68d0*/  BRA `(.L_x_13102) ;  /* 0x000006e000007947 */ /* 0x000fea0003800000 */
.L_x_13109:
        /* <DEDUP_REMOVED lines=10> */
.L_x_13116:
        /* <DEDUP_REMOVED lines=21> */
.L_x_13120:
[----:B------:R-:W-:Y:S05]  /*6ad0*/  BSYNC B1 ;  /* 0x0000000000017941 */ /* 0x000fea0003800000 */
.L_x_13119:
[----:B------:R-:W-:Y:S01]  /*6ae0*/  LEA R5, R0, 0x3b800000, 0x17 ;  /* 0x3b80000000057811 */ /* 0x000fe200078eb8ff */
[----:B------:R-:W-:-:S05]  /*6af0*/  IMAD.SHL.U32 R0, R3, 0x100000, RZ ;  /* 0x0010000003007824 */ /* 0x000fca00078e00ff */
[----:B------:R-:W-:Y:S02]  /*6b00*/  LOP3.LUT R0, R5, R0, R6, 0xfe, !PT ;  /* 0x0000000005007212 */ /* 0x000fe400078efe06 */
.L_x_13118:
[----:B------:R-:W-:Y:S05]  /*6b10*/  BSYNC B0 ;  /* 0x0000000000007941 */ /* 0x000fea0003800000 */
.L_x_13117:
[----:B------:R-:W0:Y:S02]  /*6b20*/  F2I.FTZ.TRUNC.NTZ R0, R0 ;  /* 0x0000000000007305 */ /* 0x000e24000021f100 */
[----:B0-----:R-:W-:Y:S01]  /*6b30*/  PRMT R26, R0, 0x7610, R26 ;  /* 0x00007610001a7816 */ /* 0x001fe2000000001a */
[----:B------:R-:W-:Y:S05]  /*6b40*/  BRA `(.L_x_13102) ;  /* 0x0000047000007947 */ /* 0x000fea0003800000 */
.L_x_13115:
        /* <DEDUP_REMOVED lines=21> */
.L_x_13124:
[----:B------:R-:W-:Y:S05]  /*6ca0*/  BSYNC B1 ;  /* 0x0000000000017941 */ /* 0x000fea0003800000 */
.L_x_13123:
[----:B------:R-:W-:Y:S01]  /*6cb0*/  LEA R5, R0, 0x37800000, 0x17 ;  /* 0x3780000000057811 */ /* 0x000fe200078eb8ff */
[----:B------:R-:W-:-:S05]  /*6cc0*/  IMAD.SHL.U32 R0, R3, 0x200000, RZ ;  /* 0x0020000003007824 */ /* 0x000fca00078e00ff */
[----:B------:R-:W-:Y:S02]  /*6cd0*/  LOP3.LUT R0, R5, R0, R6, 0xfe, !PT ;  /* 0x0000000005007212 */ /* 0x000fe400078efe06 */
.L_x_13122:
[----:B------:R-:W-:Y:S05]  /*6ce0*/  BSYNC B0 ;  /* 0x0000000000007941 */ /* 0x000fea0003800000 */
.L_x_13121:
[----:B------:R-:W0:Y:S02]  /*6cf0*/  F2I.FTZ.TRUNC.NTZ R0, R0 ;  /* 0x0000000000007305 */ /* 0x000e24000021f100 */
[----:B0-----:R-:W-:Y:S01]  /*6d00*/  PRMT R26, R0, 0x7610, R26 ;  /* 0x00007610001a7816 */ /* 0x001fe2000000001a */
[----:B------:R-:W-:Y:S05]  /*6d10*/  BRA `(.L_x_13102) ;  /* 0x000002a000007947 */ /* 0x000fea0003800000 */
.L_x_13114:
        /* <DEDUP_REMOVED lines=14> */
.L_x_13128:
[----:B------:R-:W-:Y:S05]  /*6e00*/  BSYNC B0 ;  /* 0x0000000000007941 */ /* 0x000fea0003800000 */
.L_x_13127:
[----:B------:R-:W0:Y:S02]  /*6e10*/  F2I.FTZ.TRUNC.NTZ R0, R0 ;  /* 0x0000000000007305 */ /* 0x000e24000021f100 */
[----:B0-----:R-:W-:Y:S01]  /*6e20*/  PRMT R26, R0, 0x7610, R26 ;  /* 0x00007610001a7816 */ /* 0x001fe2000000001a */
[----:B------:R-:W-:Y:S05]  /*6e30*/  BRA `(.L_x_13102) ;  /* 0x0000018000007947 */ /* 0x000fea0003800000 */
.L_x_13101:
        /* <DEDUP_REMOVED lines=21> */
.L_x_13126:
[----:B------:R0:W5:Y:S01]  /*6f90*/  LDG.E.U16 R26, [R4.64] ;  /* 0x00000024041a7981 */ /* 0x000162000c1e1500 */
[----:B------:R-:W-:Y:S05]  /*6fa0*/  BRA `(.L_x_13102) ;  /* 0x0000001000007947 */ /* 0x000fea0003800000 */
.L_x_13125:
[----:B------:R0:W5:Y:S02]  /*6fb0*/  LDG.E.U16 R26, [R4.64] ;  /* 0x00000024041a7981 */ /* 0x000164000c1e1500 */
.L_x_13102:
        /* <DEDUP_REMOVED lines=17> */
.L_x_13132:
[----:B------:R0:W5:Y:S01]  /*70d0*/  LDG.E.U8 R18, [R4.64] ;  /* 0x0000002404127981 */ /* 0x000162000c1e1100 */
[----:B------:R-:W-:Y:S05]  /*70e0*/  BRA `(.L_x_13095) ;  /* 0x00000d7000007947 */ /* 0x000fea0003800000 */
.L_x_13131:
        /* <DEDUP_REMOVED lines=8> */
.L_x_13135:
[----:B------:R0:W5:Y:S01]  /*7170*/  LDG.E.U16 R18, [R4.64] ;  /* 0x0000002404127981 */ /* 0x000162000c1e1500 */
[----:B------:R-:W-:Y:S05]  /*7180*/  BRA `(.L_x_13095) ;  /* 0x00000cd000007947 */ /* 0x000fea0003800000 */
.L_x_13134:
[----:B------:R0:W5:Y:S01]  /*7190*/  LDG.E.U16 R18, [R4.64] ;  /* 0x0000002404127981 */ /* 0x000162000c1e1500 */
[----:B------:R-:W-:Y:S05]  /*71a0*/  BRA `(.L_x_13095) ;  /* 0x00000cb000007947 */ /* 0x000fea0003800000 */
.L_x_13130:
        /* <DEDUP_REMOVED lines=9> */
.L_x_13137:
[----:B----4-:R-:W4:Y:S02]  /*7240*/  LDG.E.U16 R0, [R4.64] ;  /* 0x0000002404007981 */ /* 0x010f24000c1e1500 */
[----:B----4-:R-:W-:-:S06]  /*7250*/  HADD2.F32 R0, -RZ, R0.H0_H0 ;  /* 0x20000000ff007230 */ /* 0x010fcc0000004100 */
[----:B------:R-:W0:Y:S02]  /*7260*/  F2I.FTZ.TRUNC.NTZ R0, R0 ;  /* 0x0000000000007305 */ /* 0x000e24000021f100 */
[----:B0-----:R-:W-:Y:S01]  /*7270*/  PRMT R18, R0, 0x7610, R18 ;  /* 0x0000761000127816 */ /* 0x001fe20000000012 */
[----:B------:R-:W-:Y:S05]  /*7280*/  BRA `(.L_x_13095) ;  /* 0x00000bd000007947 */ /* 0x000fea0003800000 */
.L_x_13136:
        /* <DEDUP_REMOVED lines=9> */
.L_x_13139:
[----:B----4-:R-:W4:Y:S02]  /*7320*/  LDG.E.U16 R4, [R4.64] ;  /* 0x0000002404047981 */ /* 0x010f24000c1e1500 */
[----:B----4-:R-:W-:-:S06]  /*7330*/  HADD2.F32 R0, -RZ, R4.H0_H0 ;  /* 0x20000004ff007230 */ /* 0x010fcc0000004100 */
[----:B------:R-:W0:Y:S02]  /*7340*/  F2I.FTZ.TRUNC.NTZ R0, R0 ;  /* 0x0000000000007305 */ /* 0x000e24000021f100 */
[----:B0-----:R-:W-:Y:S01]  /*7350*/  PRMT R18, R0, 0x7610, R18 ;  /* 0x0000761000127816 */ /* 0x001fe20000000012 */
[----:B------:R-:W-:Y:S05]  /*7360*/  BRA `(.L_x_13095) ;  /* 0x00000af000007947 */ /* 0x000fea0003800000 */
.L_x_13138:
[----:B----4-:R-:W4:Y:S02]  /*7370*/  LDG.E.64 R4, [R4.64] ;  /* 0x0000002404047981 */ /* 0x010f24000c1e1b00 */
[----:B----4-:R0:W4:Y:S01]  /*7380*/  F2I.F64.TRUNC R18, R4 ;  /* 0x0000000400127311 */ /* 0x010122000030d100 */
[----:B------:R-:W-:Y:S05]  /*7390*/  BRA `(.L_x_13095) ;  /* 0x00000ac000007947 */ /* 0x000fea0003800000 */
.L_x_13129:
        /* <DEDUP_REMOVED lines=12> */
.L_x_13142:
[----:B----4-:R-:W4:Y:S02]  /*7460*/  LDG.E.64 R4, [R4.64] ;  /* 0x0000002404047981 */ /* 0x010f24000c1e1b00 */
[----:B----4-:R0:W4:Y:S01]  /*7470*/  F2I.F64.TRUNC R18, R4 ;  /* 0x0000000400127311 */ /* 0x010122000030d100 */
[----:B------:R-:W-:Y:S05]  /*7480*/  BRA `(.L_x_13095) ;  /* 0x000009d000007947 */ /* 0x000fea0003800000 */
.L_x_13141:
        /* <DEDUP_REMOVED lines=28> */
.L_x_13144:
        /* <DEDUP_REMOVED lines=15> */
.L_x_13143:
[----:B----4-:R-:W4:Y:S02]  /*7740*/  LDG.E.U16 R0, [R4.64] ;  /* 0x0000002404007981 */ /* 0x010f24000c1e1500 */
[----:B----4-:R-:W-:-:S06]  /*7750*/  PRMT R0, RZ, 0x5410, R0 ;  /* 0x00005410ff007816 */ /* 0x010fcc0000000000 */
[----:B------:R-:W0:Y:S02]  /*7760*/  F2I.FTZ.TRUNC.NTZ R0, R0 ;  /* 0x0000000000007305 */ /* 0x000e24000021f100 */
[----:B0-----:R-:W-:Y:S01]  /*7770*/  PRMT R18, R0, 0x7610, R18 ;  /* 0x0000761000127816 */ /* 0x001fe20000000012 */
[----:B------:R-:W-:Y:S05]  /*7780*/  BRA `(.L_x_13095) ;  /* 0x000006d000007947 */ /* 0x000fea0003800000 */
.L_x_13140:
        /* <DEDUP_REMOVED lines=10> */
.L_x_13147:
        /* <DEDUP_REMOVED lines=21> */
.L_x_13151:
[----:B------:R-:W-:Y:S05]  /*7980*/  BSYNC B1 ;  /* 0x0000000000017941 */ /* 0x000fea0003800000 */
.L_x_13150:
[----:B------:R-:W-:Y:S01]  /*7990*/  LEA R5, R0, 0x3b800000, 0x17 ;  /* 0x3b80000000057811 */ /* 0x000fe200078eb8ff */
[----:B------:R-:W-:-:S05]  /*79a0*/  IMAD.SHL.U32 R0, R3, 0x100000, RZ ;  /* 0x0010000003007824 */ /* 0x000fca00078e00ff */
[----:B------:R-:W-:Y:S02]  /*79b0*/  LOP3.LUT R0, R5, R0, R6, 0xfe, !PT ;  /* 0x0000000005007212 */ /* 0x000fe400078efe06 */
.L_x_13149:
[----:B------:R-:W-:Y:S05]  /*79c0*/  BSYNC B0 ;  /* 0x0000000000007941 */ /* 0x000fea0003800000 */
.L_x_13148:
[----:B------:R-:W0:Y:S02]  /*79d0*/  F2I.FTZ.TRUNC.NTZ R0, R0 ;  /* 0x0000000000007305 */ /* 0x000e24000021f100 */
[----:B0-----:R-:W-:Y:S01]  /*79e0*/  PRMT R18, R0, 0x7610, R18 ;  /* 0x0000761000127816 */ /* 0x001fe20000000012 */
[----:B------:R-:W-:Y:S05]  /*79f0*/  BRA `(.L_x_13095) ;  /* 0x0000046000007947 */ /* 0x000fea0003800000 */
.L_x_13146:
        /* <DEDUP_REMOVED lines=21> */
.L_x_13155:
[----:B------:R-:W-:Y:S05]  /*7b50*/  BSYNC B1 ;  /* 0x0000000000017941 */ /* 0x000fea0003800000 */
.L_x_13154:
[----:B------:R-:W-:Y:S01]  /*7b60*/  LEA R5, R0, 0x37800000, 0x17 ;  /* 0x3780000000057811 */ /* 0x000fe200078eb8ff */
[----:B------:R-:W-:-:S05]  /*7b70*/  IMAD.SHL.U32 R0, R3, 0x200000, RZ ;  /* 0x0020000003007824 */ /* 0x000fca00078e00ff */
[----:B------:R-:W-:Y:S02]  /*7b80*/  LOP3.LUT R0, R5, R0, R6, 0xfe, !PT ;  /* 0x0000000005007212 */ /* 0x000fe400078efe06 */
.L_x_13153:
[----:B------:R-:W-:Y:S05]  /*7b90*/  BSYNC B0 ;  /* 0x0000000000007941 */ /* 0x000fea0003800000 */
.L_x_13152:
[----:B------:R-:W0:Y:S02]  /*7ba0*/  F2I.FTZ.TRUNC.NTZ R0, R0 ;  /* 0x0000000000007305 */ /* 0x000e24000021f100 */
[----:B0-----:R-:W-:Y:S01]  /*7bb0*/  PRMT R18, R0, 0x7610, R18 ;  /* 0x0000761000127816 */ /* 0x001fe20000000012 */
[----:B------:R-:W-:Y:S05]  /*7bc0*/  BRA `(.L_x_13095) ;  /* 0x0000029000007947 */ /* 0x000fea0003800000 */
.L_x_13145:
        /* <DEDUP_REMOVED lines=14> */
.L_x_13159:
[----:B------:R-:W-:Y:S05]  /*7cb0*/  BSYNC B0 ;  /* 0x0000000000007941 */ /* 0x000fea0003800000 */
.L_x_13158:
[----:B------:R-:W0:Y:S02]  /*7cc0*/  F2I.FTZ.TRUNC.NTZ R0, R0 ;  /* 0x0000000000007305 */ /* 0x000e24000021f100 */
[----:B0-----:R-:W-:Y:S01]  /*7cd0*/  PRMT R18, R0, 0x7610, R18 ;  /* 0x0000761000127816 */ /* 0x001fe20000000012 */
[----:B------:R-:W-:Y:S05]  /*7ce0*/  BRA `(.L_x_13095) ;  /* 0x0000017000007947 */ /* 0x000fea0003800000 */
.L_x_13133:
        /* <DEDUP_REMOVED lines=20> */
.L_x_13157:
[----:B------:R0:W5:Y:S01]  /*7e30*/  LDG.E.U16 R18, [R4.64] ;  /* 0x0000002404127981 */ /* 0x000162000c1e1500 */
[----:B------:R-:W-:Y:S05]  /*7e40*/  BRA `(.L_x_13095) ;  /* 0x0000001000007947 */ /* 0x000fea0003800000 */
.L_x_13156:
[----:B------:R0:W5:Y:S02]  /*7e50*/  LDG.E.U16 R18, [R4.64] ;  /* 0x0000002404127981 */ /* 0x000164000c1e1500 */
.L_x_13095:
[----:B------:R-:W-:Y:S05]  /*7e60*/  BSYNC B6 ;  /* 0x0000000000067941 */ /* 0x000fea0003800000 */
.L_x_13094:
[----:B------:R-:W0:Y:S01]  /*7e70*/  S2R R24, SR_TID.X ;  /* 0x0000000000187919 */ /* 0x000e220000002100 */
[----:B-----5:R-:W-:Y:S01]  /*7e80*/  PRMT R17, R17, 0x9910, RZ ;  /* 0x0000991011117816 */ /* 0x020fe200000000ff */
[----:B------:R-:W-:Y:S01]  /*7e90*/  ULDC.U16 UR4, c[0x0][0x168] ;  /* 0x00005a0000047ab9 */ /* 0x000fe20000000400 */
[----:B----4-:R-:W-:Y:S01]  /*7ea0*/  PRMT R6, R18, 0x9910, RZ ;  /* 0x0000991012067816 */ /* 0x010fe200000000ff */
[----:B------:R-:W-:Y:S01]  /*7eb0*/  UPRMT UR4, UR4, 0x9910, URZ ;  /* 0x0000991004047896 */ /* 0x000fe2000800003f */
[----:B--2---:R-:W-:Y:S01]  /*7ec0*/  PRMT R0, R2, 0x9910, RZ ;  /* 0x0000991002007816 */ /* 0x004fe200000000ff */
[----:B------:R-:W2:Y:S01]  /*7ed0*/  LDC.U8 R18, c[0x0][0x1ac] ;  /* 0x00006b00ff127b82 */ /* 0x000ea20000000000 */
[----:B-1----:R-:W-:Y:S01]  /*7ee0*/  PRMT R3, R22, 0x9910, RZ ;  /* 0x0000991016037816 */ /* 0x002fe200000000ff */
[----:B------:R-:W-:Y:S01]  /*7ef0*/  IMAD.MOV.U32 R2, RZ, RZ, R17 ;  /* 0x000000ffff027224 */ /* 0x000fe200078e0011 */
[----:B---3--:R-:W-:Y:S01]  /*7f00*/  PRMT R16, R16, 0x9910, RZ ;  /* 0x0000991010107816 */ /* 0x008fe200000000ff */
[----:B------:R-:W-:Y:S01]  /*7f10*/  BSSY B6, `(.L_x_13160) ;  /* 0x0000108000067945 */ /* 0x000fe20003800000 */
[----:B0-----:R-:W-:Y:S01]  /*7f20*/  PRMT R4, R19, 0x9910, RZ ;  /* 0x0000991013047816 */ /* 0x001fe200000000ff */
[----:B------:R-:W-:Y:S01]  /*7f30*/  IMAD R2, R2, UR4, RZ ;  /* 0x0000000402027c24 */ /* 0x000fe2000f8e02ff */
[----:B------:R-:W-:Y:S01]  /*7f40*/  PRMT R5, R26, 0x9910, RZ ;  /* 0x000099101a057816 */ /* 0x000fe200000000ff */
[----:B------:R-:W-:Y:S01]  /*7f50*/  IMAD R3, R3, UR4, RZ ;  /* 0x0000000403037c24 */ /* 0x000fe2000f8e02ff */
[----:B------:R-:W-:Y:S01]  /*7f60*/  PRMT R23, R23, 0x9910, RZ ;  /* 0x0000991017177816 */ /* 0x000fe200000000ff */
[----:B------:R-:W-:Y:S01]  /*7f70*/  IMAD.MOV.U32 R19, RZ, RZ, R16 ;  /* 0x000000ffff137224 */ /* 0x000fe200078e0010 */
[----:B------:R-:W-:Y:S01]  /*7f80*/  PRMT R2, R2, 0x9910, RZ ;  /* 0x0000991002027816 */ /* 0x000fe200000000ff */
[----:B------:R-:W-:Y:S01]  /*7f90*/  IMAD.MOV.U32 R16, RZ, RZ, R6 ;  /* 0x000000ffff107224 */ /* 0x000fe200078e0006 */
[----:B------:R-:W-:Y:S01]  /*7fa0*/  PRMT R6, R3, 0x9910, RZ ;  /* 0x0000991003067816 */ /* 0x000fe200000000ff */
[----:B------:R-:W-:-:S02]  /*7fb0*/  IMAD R4, R4, UR4, RZ ;  /* 0x0000000404047c24 */ /* 0x000fc4000f8e02ff */
[----:B------:R-:W-:Y:S01]  /*7fc0*/  IMAD R5, R5, UR4, RZ ;  /* 0x0000000405057c24 */ /* 0x000fe2000f8e02ff */
[----:B------:R-:W-:Y:S01]  /*7fd0*/  ISETP.GE.AND P0, PT, R24, R25, PT ;  /* 0x000000191800720c */ /* 0x000fe20003f06270 */
[----:B------:R-:W-:Y:S01]  /*7fe0*/  IMAD.MOV.U32 R3, RZ, RZ, R2 ;  /* 0x000000ffff037224 */ /* 0x000fe200078e0002 */
[----:B------:R-:W-:Y:S01]  /*7ff0*/  PRMT R4, R4, 0x9910, RZ ;  /* 0x0000991004047816 */ /* 0x000fe200000000ff */
[----:B------:R-:W-:Y:S01]  /*8000*/  IMAD.MOV.U32 R17, RZ, RZ, R23 ;  /* 0x000000ffff117224 */ /* 0x000fe200078e0017 */
[----:B------:R-:W-:Y:S01]  /*8010*/  PRMT R5, R5, 0x9910, RZ ;  /* 0x0000991005057816 */ /* 0x000fe200000000ff */
[----:B------:R-:W-:Y:S02]  /*8020*/  IMAD.MOV.U32 R2, RZ, RZ, R6 ;  /* 0x000000ffff027224 */ /* 0x000fe400078e0006 */
[----:B------:R-:W-:Y:S02]  /*8030*/  IMAD R9, R0, R3, RZ ;  /* 0x0000000300097224 */ /* 0x000fe400078e02ff */
[----:B------:R-:W-:-:S02]  /*8040*/  IMAD R19, R19, R2, RZ ;  /* 0x0000000213137224 */ /* 0x000fc400078e02ff */
[----:B------:R-:W-:Y:S02]  /*8050*/  IMAD R17, R17, R4, RZ ;  /* 0x0000000411117224 */ /* 0x000fe400078e02ff */
[----:B------:R-:W-:Y:S01]  /*8060*/  IMAD R16, R16, R5, RZ ;  /* 0x0000000510107224 */ /* 0x000fe200078e02ff */
[----:B------:R-:W-:Y:S05]  /*8070*/  @P0 BRA `(.L_x_13161) ;  /* 0x00000f1000000947 */ /* 0x000fea0003800000 */
[----:B--2---:R-:W-:Y:S01]  /*8080*/  IMAD R0, R27, 0x200, R24 ;  /* 0x000002001b007824 */ /* 0x004fe200078e0218 */
        /* <DEDUP_REMOVED lines=18> */
.L_x_13165:
[----:B------:R0:W-:Y:S01]  /*81b0*/  STG.E.U8 [R2.64], R9 ;  /* 0x0000000902007986 */ /* 0x0001e2000c101124 */
[----:B------:R-:W-:Y:S05]  /*81c0*/  BRA `(.L_x_13161) ;  /* 0x00000dc000007947 */ /* 0x000fea0003800000 */
.L_x_13164:
        /* <DEDUP_REMOVED lines=10> */
.L_x_13168:
[----:B------:R-:W-:-:S05]  /*8270*/  PRMT R5, R9, 0x9910, RZ ;  /* 0x0000991009057816 */ /* 0x000fca00000000ff */
[----:B------:R0:W-:Y:S01]  /*8280*/  STG.E [R2.64], R5 ;  /* 0x0000000502007986 */ /* 0x0001e2000c101924 */
[----:B------:R-:W-:Y:S05]  /*8290*/  BRA `(.L_x_13161) ;  /* 0x00000cf000007947 */ /* 0x000fea0003800000 */
.L_x_13167:
[----:B------:R0:W-:Y:S01]  /*82a0*/  STG.E.U16 [R2.64], R9 ;  /* 0x0000000902007986 */ /* 0x0001e2000c101524 */
[----:B------:R-:W-:Y:S05]  /*82b0*/  BRA `(.L_x_13161) ;  /* 0x00000cd000007947 */ /* 0x000fea0003800000 */
.L_x_13163:
        /* <DEDUP_REMOVED lines=9> */
.L_x_13170:
[----:B------:R-:W0:Y:S02]  /*8350*/  I2F.S16 R0, R9 ;  /* 0x0000000900007306 */ /* 0x000e240000101400 */
[----:B0-----:R-:W-:-:S05]  /*8360*/  F2FP.PACK_AB R0, RZ, R0 ;  /* 0x00000000ff00723e */ /* 0x001fca00000000ff */
[----:B------:R0:W-:Y:S01]  /*8370*/  STG.E.U16 [R2.64], R0 ;  /* 0x0000000002007986 */ /* 0x0001e2000c101524 */
[----:B------:R-:W-:Y:S05]  /*8380*/  BRA `(.L_x_13161) ;  /* 0x00000c0000007947 */ /* 0x000fea0003800000 */
.L_x_13169:
        /* <DEDUP_REMOVED lines=10> */
.L_x_13172:
[----:B------:R-:W0:Y:S02]  /*8430*/  I2F.S16 R9, R9 ;  /* 0x0000000900097306 */ /* 0x000e240000101400 */
[----:B0-----:R-:W-:-:S04]  /*8440*/  F2FP.PACK_AB R5, RZ, R9 ;  /* 0x00000009ff05723e */ /* 0x001fc800000000ff */
[----:B------:R-:W-:-:S05]  /*8450*/  PRMT R5, R5, 0x5410, RZ ;  /* 0x0000541005057816 */ /* 0x000fca00000000ff */
[----:B------:R0:W-:Y:S01]  /*8460*/  STG.E [R2.64], R5 ;  /* 0x0000000502007986 */ /* 0x0001e2000c101924 */
[----:B------:R-:W-:Y:S05]  /*8470*/  BRA `(.L_x_13161) ;  /* 0x00000b1000007947 */ /* 0x000fea0003800000 */
.L_x_13171:
[----:B------:R-:W0:Y:S02]  /*8480*/  I2F.F64.S16 R4, R9 ;  /* 0x0000000900047312 */ /* 0x000e240000101c00 */
[----:B0-----:R0:W-:Y:S01]  /*8490*/  STG.E.64 [R2.64], R4 ;  /* 0x0000000402007986 */ /* 0x0011e2000c101b24 */
[----:B------:R-:W-:Y:S05]  /*84a0*/  BRA `(.L_x_13161) ;  /* 0x00000ae000007947 */ /* 0x000fea0003800000 */
.L_x_13162:
        /* <DEDUP_REMOVED lines=13> */
.L_x_13175:
[----:B------:R-:W0:Y:S01]  /*8580*/  I2F.F64.S16 R4, R9 ;  /* 0x0000000900047312 */ /* 0x000e220000101c00 */
[----:B------:R-:W-:-:S05]  /*8590*/  CS2R R6, SRZ ;  /* 0x0000000000067805 */ /* 0x000fca000001ff00 */
[----:B0-----:R0:W-:Y:S01]  /*85a0*/  STG.E.128 [R2.64], R4 ;  /* 0x0000000402007986 */ /* 0x0011e2000c101d24 */
[----:B------:R-:W-:Y:S05]  /*85b0*/  BRA `(.L_x_13161) ;  /* 0x000009d000007947 */ /* 0x000fea0003800000 */
.L_x_13174:
        /* <DEDUP_REMOVED lines=21> */
.L_x_13179:
[----:B------:R-:W-:Y:S05]  /*8710*/  BSYNC B0 ;  /* 0x0000000000007941 */ /* 0x000fea0003800000 */
.L_x_13178:
[----:B------:R-:W-:-:S05]  /*8720*/  LOP3.LUT R5, R0, R5, RZ, 0xfc, !PT ;  /* 0x0000000500057212 */ /* 0x000fca00078efcff */
[----:B------:R0:W-:Y:S01]  /*8730*/  STG.E.U8 [R2.64], R5 ;  /* 0x0000000502007986 */ /* 0x0001e2000c101124 */
[----:B------:R-:W-:Y:S05]  /*8740*/  BRA `(.L_x_13161) ;  /* 0x0000084000007947 */ /* 0x000fea0003800000 */
.L_x_13177:
        /* <DEDUP_REMOVED lines=13> */
.L_x_13181:
[----:B------:R-:W-:Y:S01]  /*8820*/  IMAD.MOV.U32 R0, RZ, RZ, 0x7f ;  /* 0x0000007fff007424 */ /* 0x000fe200078e00ff */
[----:B------:R-:W-:-:S04]  /*8830*/  ISETP.GT.U32.AND P0, PT, R4, 0x7f800000, PT ;  /* 0x7f8000000400780c */ /* 0x000fc80003f04070 */
[----:B------:R-:W-:-:S04]  /*8840*/  SEL R0, R0, 0x7c, P0 ;  /* 0x0000007c00007807 */ /* 0x000fc80000000000 */
.L_x_13182:
[----:B------:R-:W-:Y:S05]  /*8850*/  BSYNC B0 ;  /* 0x0000000000007941 */ /* 0x000fea0003800000 */
.L_x_13180:
[----:B------:R-:W-:-:S04]  /*8860*/  LOP3.LUT R4, R9, 0x80000000, RZ, 0xc0, !PT ;  /* 0x8000000009047812 */ /* 0x000fc800078ec0ff */
[----:B------:R-:W-:-:S04]  /*8870*/  SHF.R.U32.HI R5, RZ, 0x18, R4 ;  /* 0x00000018ff057819 */ /* 0x000fc80000011604 */
[----:B------:R-:W-:-:S05]  /*8880*/  LOP3.LUT R5, R0, R5, RZ, 0xfc, !PT ;  /* 0x0000000500057212 */ /* 0x000fca00078efcff */
[----:B------:R0:W-:Y:S01]  /*8890*/  STG.E.U8 [R2.64], R5 ;  /* 0x0000000502007986 */ /* 0x0001e2000c101124 */
[----:B------:R-:W-:Y:S05]  /*88a0*/  BRA `(.L_x_13161) ;  /* 0x000006e000007947 */ /* 0x000fea0003800000 */
.L_x_13176:
[----:B------:R-:W0:Y:S02]  /*88b0*/  I2F.S16 R0, R9 ;  /* 0x0000000900007306 */ /* 0x000e240000101400 */
[----:B0-----:R-:W-:-:S05]  /*88c0*/  F2FP.BF16.PACK_AB R0, RZ, R0 ;  /* 0x00000000ff00723e */ /* 0x001fca00000010ff */
[----:B------:R0:W-:Y:S01]  /*88d0*/  STG.E.U16 [R2.64], R0 ;  /* 0x0000000002007986 */ /* 0x0001e2000c101524 */
[----:B------:R-:W-:Y:S05]  /*88e0*/  BRA `(.L_x_13161) ;  /* 0x000006a000007947 */ /* 0x000fea0003800000 */
.L_x_13173:
        /* <DEDUP_REMOVED lines=10> */
.L_x_13185:
        /* <DEDUP_REMOVED lines=17> */
.L_x_13188:
[----:B------:R-:W-:-:S04]  /*8aa0*/  LOP3.LUT R0, R9, 0x80000000, RZ, 0xc0, !PT ;  /* 0x8000000009007812 */ /* 0x000fc800078ec0ff */
[----:B------:R-:W-:-:S04]  /*8ab0*/  SHF.R.U32.HI R5, RZ, 0x18, R0 ;  /* 0x00000018ff057819 */ /* 0x000fc80000011600 */
[----:B------:R-:W-:-:S04]  /*8ac0*/  LOP3.LUT R4, R4, R5, RZ, 0xfc, !PT ;  /* 0x0000000504047212 */ /* 0x000fc800078efcff */
[----:B------:R-:W-:Y:S02]  /*8ad0*/  PRMT R0, R4, 0x7610, R0 ;  /* 0x0000761004007816 */ /* 0x000fe40000000000 */
.L_x_13187:
[----:B------:R-:W-:Y:S05]  /*8ae0*/  BSYNC B0 ;  /* 0x0000000000007941 */ /* 0x000fea0003800000 */
.L_x_13186:
[----:B------:R0:W-:Y:S01]  /*8af0*/  STG.E.U8 [R2.64], R0 ;  /* 0x0000000002007986 */ /* 0x0001e2000c101124 */
[----:B------:R-:W-:Y:S05]  /*8b00*/  BRA `(.L_x_13161) ;  /* 0x0000048000007947 */ /* 0x000fea0003800000 */
.L_x_13184:
        /* <DEDUP_REMOVED lines=17> */
.L_x_13191:
[----:B------:R-:W-:-:S04]  /*8c20*/  LOP3.LUT R0, R9, 0x80000000, RZ, 0xc0, !PT ;  /* 0x8000000009007812 */ /* 0x000fc800078ec0ff */
[----:B------:R-:W-:-:S04]  /*8c30*/  SHF.R.U32.HI R5, RZ, 0x18, R0 ;  /* 0x00000018ff057819 */ /* 0x000fc80000011600 */
[----:B------:R-:W-:-:S04]  /*8c40*/  LOP3.LUT R4, R4, R5, RZ, 0xfc, !PT ;  /* 0x0000000504047212 */ /* 0x000fc800078efcff */
[----:B------:R-:W-:Y:S02]  /*8c50*/  PRMT R0, R4, 0x7610, R0 ;  /* 0x0000761004007816 */ /* 0x000fe40000000000 */
.L_x_13190:
[----:B------:R-:W-:Y:S05]  /*8c60*/  BSYNC B0 ;  /* 0x0000000000007941 */ /* 0x000fea0003800000 */
.L_x_13189:
[----:B------:R0:W-:Y:S01]  /*8c70*/  STG.E.U8 [R2.64], R0 ;  /* 0x0000000002007986 */ /* 0x0001e2000c101124 */
[----:B------:R-:W-:Y:S05]  /*8c80*/  BRA `(.L_x_13161) ;  /* 0x0000030000007947 */ /* 0x000fea0003800000 */
.L_x_13183:
        /* <DEDUP_REMOVED lines=22> */
.L_x_13166:
        /* <DEDUP_REMOVED lines=20> */
.L_x_13193:
[----:B------:R-:W-:-:S04]  /*8f30*/  PRMT R4, R9, 0x9910, RZ ;  /* 0x0000991009047816 */ /* 0x000fc800000000ff */
[----:B------:R-:W-:-:S05]  /*8f40*/  SHF.R.S32.HI R5, RZ, 0x1f, R4 ;  /* 0x0000001fff057819 */ /* 0x000fca0000011404 */
[----:B------:R0:W-:Y:S01]  /*8f50*/  STG.E.64 [R2.64], R4 ;  /* 0x0000000402007986 */ /* 0x0001e2000c101b24 */
[----:B------:R-:W-:Y:S05]  /*8f60*/  BRA `(.L_x_13161) ;  /* 0x0000002000007947 */ /* 0x000fea0003800000 */
.L_x_13192:
[----:B------:R-:W-:-:S05]  /*8f70*/  PRMT R5, R9, 0x9910, RZ ;  /* 0x0000991009057816 */ /* 0x000fca00000000ff */
[----:B------:R0:W-:Y:S02]  /*8f80*/  STG.E [R2.64], R5 ;  /* 0x0000000502007986 */ /* 0x0001e4000c101924 */
.L_x_13161:
[----:B--2---:R-:W-:Y:S05]  /*8f90*/  BSYNC B6 ;  /* 0x0000000000067941 */ /* 0x004fea0003800000 */
.L_x_13160:
        /* <DEDUP_REMOVED lines=21> */
.L_x_13199:
[----:B------:R0:W-:Y:S01]  /*90f0*/  STG.E.U8 [R2.64], R19 ;  /* 0x0000001302007986 */ /* 0x0001e2000c101124 */
[----:B------:R-:W-:Y:S05]  /*9100*/  BRA `(.L_x_13201) ;  /* 0x00000dc000007947 */ /* 0x000fea0003800000 */
.L_x_13198:
        /* <DEDUP_REMOVED lines=10> */
.L_x_13203:
[----:B------:R-:W-:-:S05]  /*91b0*/  PRMT R5, R19, 0x9910, RZ ;  /* 0x0000991013057816 */ /* 0x000fca00000000ff */
[----:B------:R0:W-:Y:S01]  /*91c0*/  STG.E [R2.64], R5 ;  /* 0x0000000502007986 */ /* 0x0001e2000c101924 */
[----:B------:R-:W-:Y:S05]  /*91d0*/  BRA `(.L_x_13201) ;  /* 0x00000cf000007947 */ /* 0x000fea0003800000 */
.L_x_13202:
[----:B------:R0:W-:Y:S01]  /*91e0*/  STG.E.U16 [R2.64], R19 ;  /* 0x0000001302007986 */ /* 0x0001e2000c101524 */
[----:B------:R-:W-:Y:S05]  /*91f0*/  BRA `(.L_x_13201) ;  /* 0x00000cd000007947 */ /* 0x000fea0003800000 */
.L_x_13197:
        /* <DEDUP_REMOVED lines=9> */
.L_x_13205:
[----:B------:R-:W0:Y:S02]  /*9290*/  I2F.S16 R0, R19 ;  /* 0x0000001300007306 */ /* 0x000e240000101400 */
[----:B0-----:R-:W-:-:S05]  /*92a0*/  F2FP.PACK_AB R0, RZ, R0 ;  /* 0x00000000ff00723e */ /* 0x001fca00000000ff */
[----:B------:R0:W-:Y:S01]  /*92b0*/  STG.E.U16 [R2.64], R0 ;  /* 0x0000000002007986 */ /* 0x0001e2000c101524 */
[----:B------:R-:W-:Y:S05]  /*92c0*/  BRA `(.L_x_13201) ;  /* 0x00000c0000007947 */ /* 0x000fea0003800000 */
.L_x_13204:
        /* <DEDUP_REMOVED lines=10> */
.L_x_13207:
[----:B------:R-:W0:Y:S02]  /*9370*/  I2F.S16 R19, R19 ;  /* 0x0000001300137306 */ /* 0x000e240000101400 */
[----:B0-----:R-:W-:-:S04]  /*9380*/  F2FP.PACK_AB R5, RZ, R19 ;  /* 0x00000013ff05723e */ /* 0x001fc800000000ff */
[----:B------:R-:W-:-:S05]  /*9390*/  PRMT R5, R5, 0x5410, RZ ;  /* 0x0000541005057816 */ /* 0x000fca00000000ff */
[----:B------:R0:W-:Y:S01]  /*93a0*/  STG.E [R2.64], R5 ;  /* 0x0000000502007986 */ /* 0x0001e2000c101924 */
[----:B------:R-:W-:Y:S05]  /*93b0*/  BRA `(.L_x_13201) ;  /* 0x00000b1000007947 */ /* 0x000fea0003800000 */
.L_x_13206:
[----:B------:R-:W0:Y:S02]  /*93c0*/  I2F.F64.S16 R4, R19 ;  /* 0x0000001300047312 */ /* 0x000e240000101c00 */
[----:B0-----:R0:W-:Y:S01]  /*93d0*/  STG.E.64 [R2.64], R4 ;  /* 0x0000000402007986 */ /* 0x0011e2000c101b24 */
[----:B------:R-:W-:Y:S05]  /*93e0*/  BRA `(.L_x_13201) ;  /* 0x00000ae000007947 */ /* 0x000fea0003800000 */
.L_x_13196:
        /* <DEDUP_REMOVED lines=13> */
.L_x_13210:
[----:B------:R-:W0:Y:S01]  /*94c0*/  I2F.F64.S16 R4, R19 ;  /* 0x0000001300047312 */ /* 0x000e220000101c00 */
[----:B------:R-:W-:-:S05]  /*94d0*/  CS2R R6, SRZ ;  /* 0x0000000000067805 */ /* 0x000fca000001ff00 */
[----:B0-----:R0:W-:Y:S01]  /*94e0*/  STG.E.128 [R2.64], R4 ;  /* 0x0000000402007986 */ /* 0x0011e2000c101d24 */
[----:B------:R-:W-:Y:S05]  /*94f0*/  BRA `(.L_x_13201) ;  /* 0x000009d000007947 */ /* 0x000fea0003800000 */
.L_x_13209:
        /* <DEDUP_REMOVED lines=21> */
.L_x_13214:
[----:B------:R-:W-:Y:S05]  /*9650*/  BSYNC B0 ;  /* 0x0000000000007941 */ /* 0x000fea0003800000 */
.L_x_13213:
[----:B------:R-:W-:-:S05]  /*9660*/  LOP3.LUT R5, R0, R5, RZ, 0xfc, !PT ;  /* 0x0000000500057212 */ /* 0x000fca00078efcff */
[----:B------:R0:W-:Y:S01]  /*9670*/  STG.E.U8 [R2.64], R5 ;  /* 0x0000000502007986 */ /* 0x0001e2000c101124 */
[----:B------:R-:W-:Y:S05]  /*9680*/  BRA `(.L_x_13201) ;  /* 0x0000084000007947 */ /* 0x000fea0003800000 */
.L_x_13212:
        /* <DEDUP_REMOVED lines=13> */
.L_x_13216:
[----:B------:R-:W-:Y:S01]  /*9760*/  IMAD.MOV.U32 R0, RZ, RZ, 0x7f ;  /* 0x0000007fff007424 */ /* 0x000fe200078e00ff */
[----:B------:R-:W-:-:S04]  /*9770*/  ISETP.GT.U32.AND P0, PT, R4, 0x7f800000, PT ;  /* 0x7f8000000400780c */ /* 0x000fc80003f04070 */
[----:B------:R-:W-:-:S04]  /*9780*/  SEL R0, R0, 0x7c, P0 ;  /* 0x0000007c00007807 */ /* 0x000fc80000000000 */
.L_x_13217:
[----:B------:R-:W-:Y:S05]  /*9790*/  BSYNC B0 ;  /* 0x0000000000007941 */ /* 0x000fea0003800000 */
.L_x_13215:
[----:B------:R-:W-:-:S04]  /*97a0*/  LOP3.LUT R4, R19, 0x80000000, RZ, 0xc0, !PT ;  /* 0x8000000013047812 */ /* 0x000fc800078ec0ff */
[----:B------:R-:W-:-:S04]  /*97b0*/  SHF.R.U32.HI R5, RZ, 0x18, R4 ;  /* 0x00000018ff057819 */ /* 0x000fc80000011604 */
[----:B------:R-:W-:-:S05]  /*97c0*/  LOP3.LUT R5, R0, R5, RZ, 0xfc, !PT ;  /* 0x0000000500057212 */ /* 0x000fca00078efcff */
[----:B------:R0:W-:Y:S01]  /*97d0*/  STG.E.U8 [R2.64], R5 ;  /* 0x0000000502007986 */ /* 0x0001e2000c101124 */
[----:B------:R-:W-:Y:S05]  /*97e0*/  BRA `(.L_x_13201) ;  /* 0x000006e000007947 */ /* 0x000fea0003800000 */
.L_x_13211:
[----:B------:R-:W0:Y:S02]  /*97f0*/  I2F.S16 R0, R19 ;  /* 0x0000001300007306 */ /* 0x000e240000101400 */
[----:B0-----:R-:W-:-:S05]  /*9800*/  F2FP.BF16.PACK_AB R0, RZ, R0 ;  /* 0x00000000ff00723e */ /* 0x001fca00000010ff */
[----:B------:R0:W-:Y:S01]  /*9810*/  STG.E.U16 [R2.64], R0 ;  /* 0x0000000002007986 */ /* 0x0001e2000c101524 */
[----:B------:R-:W-:Y:S05]  /*9820*/  BRA `(.L_x_13201) ;  /* 0x000006a000007947 */ /* 0x000fea0003800000 */
.L_x_13208:
        /* <DEDUP_REMOVED lines=10> */
.L_x_13220:
        /* <DEDUP_REMOVED lines=17> */
.L_x_13223:
[----:B------:R-:W-:-:S04]  /*99e0*/  LOP3.LUT R0, R19, 0x80000000, RZ, 0xc0, !PT ;  /* 0x8000000013007812 */ /* 0x000fc800078ec0ff */
[----:B------:R-:W-:-:S04]  /*99f0*/  SHF.R.U32.HI R5, RZ, 0x18, R0 ;  /* 0x00000018ff057819 */ /* 0x000fc80000011600 */
[----:B------:R-:W-:-:S04]  /*9a00*/  LOP3.LUT R4, R4, R5, RZ, 0xfc, !PT ;  /* 0x0000000504047212 */ /* 0x000fc800078efcff */
[----:B------:R-:W-:Y:S02]  /*9a10*/  PRMT R0, R4, 0x7610, R0 ;  /* 0x0000761004007816 */ /* 0x000fe40000000000 */
.L_x_13222:
[----:B------:R-:W-:Y:S05]  /*9a20*/  BSYNC B0 ;  /* 0x0000000000007941 */ /* 0x000fea0003800000 */
.L_x_13221:
[----:B------:R0:W-:Y:S01]  /*9a30*/  STG.E.U8 [R2.64], R0 ;  /* 0x0000000002007986 */ /* 0x0001e2000c101124 */
[----:B------:R-:W-:Y:S05]  /*9a40*/  BRA `(.L_x_13201) ;  /* 0x0000048000007947 */ /* 0x000fea0003800000 */
.L_x_13219:
        /* <DEDUP_REMOVED lines=17> */
.L_x_13226:
[----:B------:R-:W-:-:S04]  /*9b60*/  LOP3.LUT R0, R19, 0x80000000, RZ, 0xc0, !PT ;  /* 0x8000000013007812 */ /* 0x000fc800078ec0ff */
[----:B------:R-:W-:-:S04]  /*9b70*/  SHF.R.U32.HI R5, RZ, 0x18, R0 ;  /* 0x00000018ff057819 */ /* 0x000fc80000011600 */
[----:B------:R-:W-:-:S04]  /*9b80*/  LOP3.LUT R4, R4, R5, RZ, 0xfc, !PT ;  /* 0x0000000504047212 */ /* 0x000fc800078efcff */
[----:B------:R-:W-:Y:S02]  /*9b90*/  PRMT R0, R4, 0x7610, R0 ;  /* 0x0000761004007816 */ /* 0x000fe40000000000 */
.L_x_13225:
[----:B------:R-:W-:Y:S05]  /*9ba0*/  BSYNC B0 ;  /* 0x0000000000007941 */ /* 0x000fea0003800000 */
.L_x_13224:
[----:B------:R0:W-:Y:S01]  /*9bb0*/  STG.E.U8 [R2.64], R0 ;  /* 0x0000000002007986 */ /* 0x0001e2000c101124 */
[----:B------:R-:W-:Y:S05]  /*9bc0*/  BRA `(.L_x_13201) ;  /* 0x0000030000007947 */ /* 0x000fea0003800000 */
.L_x_13218:
        /* <DEDUP_REMOVED lines=22> */
.L_x_13200:
        /* <DEDUP_REMOVED lines=20> */
.L_x_13228:
[----:B------:R-:W-:-:S04]  /*9e70*/  PRMT R4, R19, 0x9910, RZ ;  /* 0x0000991013047816 */ /* 0x000fc800000000ff */
[----:B------:R-:W-:-:S05]  /*9e80*/  SHF.R.S32.HI R5, RZ, 0x1f, R4 ;  /* 0x0000001fff057819 */ /* 0x000fca0000011404 */
[----:B------:R0:W-:Y:S01]  /*9e90*/  STG.E.64 [R2.64], R4 ;  /* 0x0000000402007986 */ /* 0x0001e2000c101b24 */
[----:B------:R-:W-:Y:S05]  /*9ea0*/  BRA `(.L_x_13201) ;  /* 0x0000002000007947 */ /* 0x000fea0003800000 */
.L_x_13227:
[----:B------:R-:W-:-:S05]  /*9eb0*/  PRMT R5, R19, 0x9910, RZ ;  /* 0x0000991013057816 */ /* 0x000fca00000000ff */
[----:B------:R0:W-:Y:S02]  /*9ec0*/  STG.E [R2.64], R5 ;  /* 0x0000000502007986 */ /* 0x0001e4000c101924 */
.L_x_13201:
        /* <DEDUP_REMOVED lines=21> */
.L_x_13232:
[----:B------:R0:W-:Y:S01]  /*a020*/  STG.E.U8 [R2.64], R17 ;  /* 0x0000001102007986 */ /* 0x0001e2000c101124 */
[----:B------:R-:W-:Y:S05]  /*a030*/  BRA `(.L_x_13234) ;  /* 0x00000dc000007947 */ /* 0x000fea0003800000 */
.L_x_13231:
        /* <DEDUP_REMOVED lines=10> */
.L_x_13236:
[----:B------:R-:W-:-:S05]  /*a0e0*/  PRMT R5, R17, 0x9910, RZ ;  /* 0x0000991011057816 */ /* 0x000fca00000000ff */
[----:B------:R0:W-:Y:S01]  /*a0f0*/  STG.E [R2.64], R5 ;  /* 0x0000000502007986 */ /* 0x0001e2000c101924 */
[----:B------:R-:W-:Y:S05]  /*a100*/  BRA `(.L_x_13234) ;  /* 0x00000cf000007947 */ /* 0x000fea0003800000 */
.L_x_13235:
[----:B------:R0:W-:Y:S01]  /*a110*/  STG.E.U16 [R2.64], R17 ;  /* 0x0000001102007986 */ /* 0x0001e2000c101524 */
[----:B------:R-:W-:Y:S05]  /*a120*/  BRA `(.L_x_13234) ;  /* 0x00000cd000007947 */ /* 0x000fea0003800000 */
.L_x_13230:
        /* <DEDUP_REMOVED lines=9> */
.L_x_13238:
[----:B------:R-:W0:Y:S02]  /*a1c0*/  I2F.S16 R0, R17 ;  /* 0x0000001100007306 */ /* 0x000e240000101400 */
[----:B0-----:R-:W-:-:S05]  /*a1d0*/  F2FP.PACK_AB R0, RZ, R0 ;  /* 0x00000000ff00723e */ /* 0x001fca00000000ff */
[----:B------:R0:W-:Y:S01]  /*a1e0*/  STG.E.U16 [R2.64], R0 ;  /* 0x0000000002007986 */ /* 0x0001e2000c101524 */
[----:B------:R-:W-:Y:S05]  /*a1f0*/  BRA `(.L_x_13234) ;  /* 0x00000c0000007947 */ /* 0x000fea0003800000 */
.L_x_13237:
        /* <DEDUP_REMOVED lines=10> */
.L_x_13240:
[----:B------:R-:W0:Y:S02]  /*a2a0*/  I2F.S16 R17, R17 ;  /* 0x0000001100117306 */ /* 0x000e240000101400 */
[----:B0-----:R-:W-:-:S04]  /*a2b0*/  F2FP.PACK_AB R5, RZ, R17 ;  /* 0x00000011ff05723e */ /* 0x001fc800000000ff */
[----:B------:R-:W-:-:S05]  /*a2c0*/  PRMT R5, R5, 0x5410, RZ ;  /* 0x0000541005057816 */ /* 0x000fca00000000ff */
[----:B------:R0:W-:Y:S01]  /*a2d0*/  STG.E [R2.64], R5 ;  /* 0x0000000502007986 */ /* 0x0001e2000c101924 */
[----:B------:R-:W-:Y:S05]  /*a2e0*/  BRA `(.L_x_13234) ;  /* 0x00000b1000007947 */ /* 0x000fea0003800000 */
.L_x_13239:
[----:B------:R-:W0:Y:S02]  /*a2f0*/  I2F.F64.S16 R4, R17 ;  /* 0x0000001100047312 */ /* 0x000e240000101c00 */
[----:B0-----:R0:W-:Y:S01]  /*a300*/  STG.E.64 [R2.64], R4 ;  /* 0x0000000402007986 */ /* 0x0011e2000c101b24 */
[----:B------:R-:W-:Y:S05]  /*a310*/  BRA `(.L_x_13234) ;  /* 0x00000ae000007947 */ /* 0x000fea0003800000 */
.L_x_13229:
        /* <DEDUP_REMOVED lines=13> */
.L_x_13243:
[----:B------:R-:W0:Y:S01]  /*a3f0*/  I2F.F64.S16 R4, R17 ;  /* 0x0000001100047312 */ /* 0x000e220000101c00 */
[----:B------:R-:W-:-:S05]  /*a400*/  CS2R R6, SRZ ;  /* 0x0000000000067805 */ /* 0x000fca000001ff00 */
[----:B0-----:R0:W-:Y:S01]  /*a410*/  STG.E.128 [R2.64], R4 ;  /* 0x0000000402007986 */ /* 0x0011e2000c101d24 */
[----:B------:R-:W-:Y:S05]  /*a420*/  BRA `(.L_x_13234) ;  /* 0x000009d000007947 */ /* 0x000fea0003800000 */
.L_x_13242:
        /* <DEDUP_REMOVED lines=21> */
.L_x_13247:
[----:B------:R-:W-:Y:S05]  /*a580*/  BSYNC B0 ;  /* 0x0000000000007941 */ /* 0x000fea0003800000 */
.L_x_13246:
[----:B------:R-:W-:-:S05]  /*a590*/  LOP3.LUT R5, R0, R5, RZ, 0xfc, !PT ;  /* 0x0000000500057212 */ /* 0x000fca00078efcff */
[----:B------:R0:W-:Y:S01]  /*a5a0*/  STG.E.U8 [R2.64], R5 ;  /* 0x0000000502007986 */ /* 0x0001e2000c101124 */
[----:B------:R-:W-:Y:S05]  /*a5b0*/  BRA `(.L_x_13234) ;  /* 0x0000084000007947 */ /* 0x000fea0003800000 */
.L_x_13245:
        /* <DEDUP_REMOVED lines=13> */
.L_x_13249:
[----:B------:R-:W-:Y:S01]  /*a690*/  IMAD.MOV.U32 R0, RZ, RZ, 0x7f ;  /* 0x0000007fff007424 */ /* 0x000fe200078e00ff */
[----:B------:R-:W-:-:S04]  /*a6a0*/  ISETP.GT.U32.AND P0, PT, R4, 0x7f800000, PT ;  /* 0x7f8000000400780c */ /* 0x000fc80003f04070 */
[----:B------:R-:W-:-:S04]  /*a6b0*/  SEL R0, R0, 0x7c, P0 ;  /* 0x0000007c00007807 */ /* 0x000fc80000000000 */
.L_x_13250:
[----:B------:R-:W-:Y:S05]  /*a6c0*/  BSYNC B0 ;  /* 0x0000000000007941 */ /* 0x000fea0003800000 */
.L_x_13248:
[----:B------:R-:W-:-:S04]  /*a6d0*/  LOP3.LUT R4, R17, 0x80000000, RZ, 0xc0, !PT ;  /* 0x8000000011047812 */ /* 0x000fc800078ec0ff */
[----:B------:R-:W-:-:S04]  /*a6e0*/  SHF.R.U32.HI R5, RZ, 0x18, R4 ;  /* 0x00000018ff057819 */ /* 0x000fc80000011604 */
[----:B------:R-:W-:-:S05]  /*a6f0*/  LOP3.LUT R5, R0, R5, RZ, 0xfc, !PT ;  /* 0x0000000500057212 */ /* 0x000fca00078efcff */
[----:B------:R0:W-:Y:S01]  /*a700*/  STG.E.U8 [R2.64], R5 ;  /* 0x0000000502007986 */ /* 0x0001e2000c101124 */
[----:B------:R-:W-:Y:S05]  /*a710*/  BRA `(.L_x_13234) ;  /* 0x000006e000007947 */ /* 0x000fea0003800000 */
.L_x_13244:
[----:B------:R-:W0:Y:S02]  /*a720*/  I2F.S16 R0, R17 ;  /* 0x0000001100007306 */ /* 0x000e240000101400 */
[----:B0-----:R-:W-:-:S05]  /*a730*/  F2FP.BF16.PACK_AB R0, RZ, R0 ;  /* 0x00000000ff00723e */ /* 0x001fca00000010ff */
[----:B------:R0:W-:Y:S01]  /*a740*/  STG.E.U16 [R2.64], R0 ;  /* 0x0000000002007986 */ /* 0x0001e2000c101524 */
[----:B------:R-:W-:Y:S05]  /*a750*/  BRA `(.L_x_13234) ;  /* 0x000006a000007947 */ /* 0x000fea0003800000 */
.L_x_13241:
        /* <DEDUP_REMOVED lines=10> */
.L_x_13253:
        /* <DEDUP_REMOVED lines=17> */
.L_x_13256:
[----:B------:R-:W-:-:S04]  /*a910*/  LOP3.LUT R0, R17, 0x80000000, RZ, 0xc0, !PT ;  /* 0x8000000011007812 */ /* 0x000fc800078ec0ff */
[----:B------:R-:W-:-:S04]  /*a920*/  SHF.R.U32.HI R5, RZ, 0x18, R0 ;  /* 0x00000018ff057819 */ /* 0x000fc80000011600 */
[----:B------:R-:W-:-:S04]  /*a930*/  LOP3.LUT R4, R4, R5, RZ, 0xfc, !PT ;  /* 0x0000000504047212 */ /* 0x000fc800078efcff */
[----:B------:R-:W-:Y:S02]  /*a940*/  PRMT R0, R4, 0x7610, R0 ;  /* 0x0000761004007816 */ /* 0x000fe40000000000 */
.L_x_13255:
[----:B------:R-:W-:Y:S05]  /*a950*/  BSYNC B0 ;  /* 0x0000000000007941 */ /* 0x000fea0003800000 */
.L_x_13254:
[----:B------:R0:W-:Y:S01]  /*a960*/  STG.E.U8 [R2.64], R0 ;  /* 0x0000000002007986 */ /* 0x0001e2000c101124 */
[----:B------:R-:W-:Y:S05]  /*a970*/  BRA `(.L_x_13234) ;  /* 0x0000048000007947 */ /* 0x000fea0003800000 */
.L_x_13252:
        /* <DEDUP_REMOVED lines=17> */
.L_x_13259:
[----:B------:R-:W-:-:S04]  /*aa90*/  LOP3.LUT R0, R17, 0x80000000, RZ, 0xc0, !PT ;  /* 0x8000000011007812 */ /* 0x000fc800078ec0ff */
[----:B------:R-:W-:-:S04]  /*aaa0*/  SHF.R.U32.HI R5, RZ, 0x18, R0 ;  /* 0x00000018ff057819 */ /* 0x000fc80000011600 */
[----:B------:R-:W-:-:S04]  /*aab0*/  LOP3.LUT R4, R4, R5, RZ, 0xfc, !PT ;  /* 0x0000000504047212 */ /* 0x000fc800078efcff */
[----:B------:R-:W-:Y:S02]  /*aac0*/  PRMT R0, R4, 0x7610, R0 ;  /* 0x0000761004007816 */ /* 0x000fe40000000000 */
.L_x_13258:
[----:B------:R-:W-:Y:S05]  /*aad0*/  BSYNC B0 ;  /* 0x0000000000007941 */ /* 0x000fea0003800000 */
.L_x_13257:
[----:B------:R0:W-:Y:S01]  /*aae0*/  STG.E.U8 [R2.64], R0 ;  /* 0x0000000002007986 */ /* 0x0001e2000c101124 */
[----:B------:R-:W-:Y:S05]  /*aaf0*/  BRA `(.L_x_13234) ;  /* 0x0000030000007947 */ /* 0x000fea0003800000 */
.L_x_13251:
        /* <DEDUP_REMOVED lines=22> */
.L_x_13233:
        /* <DEDUP_REMOVED lines=20> */
.L_x_13261:
[----:B------:R-:W-:-:S04]  /*ada0*/  PRMT R4, R17, 0x9910, RZ ;  /* 0x0000991011047816 */ /* 0x000fc800000000ff */
[----:B------:R-:W-:-:S05]  /*adb0*/  SHF.R.S32.HI R5, RZ, 0x1f, R4 ;  /* 0x0000001fff057819 */ /* 0x000fca0000011404 */
[----:B------:R0:W-:Y:S01]  /*adc0*/  STG.E.64 [R2.64], R4 ;  /* 0x0000000402007986 */ /* 0x0001e2000c101b24 */
[----:B------:R-:W-:Y:S05]  /*add0*/  BRA `(.L_x_13234) ;  /* 0x0000002000007947 */ /* 0x000fea0003800000 */
.L_x_13260:
[----:B------:R-:W-:-:S05]  /*ade0*/  PRMT R5, R17, 0x9910, RZ ;  /* 0x0000991011057816 */ /* 0x000fca00000000ff */
[----:B------:R0:W-:Y:S02]  /*adf0*/  STG.E [R2.64], R5 ;  /* 0x0000000502007986 */ /* 0x0001e4000c101924 */
.L_x_13234:
[----:B------:R-:W-:Y:S02]  /*ae00*/  IADD3 R24, R24, 0x80, RZ ;  /* 0x0000008018187810 */ /* 0x000fe40007ffe0ff */
.L_x_13195:
[----:B------:R-:W-:Y:S05]  /*ae10*/  BSYNC B6 ;  /* 0x0000000000067941 */ /* 0x000fea0003800000 */
.L_x_13194:
        /* <DEDUP_REMOVED lines=19> */
.L_x_13265:
[----:B------:R-:W-:Y:S01]  /*af50*/  STG.E.U8 [R2.64], R16 ;  /* 0x0000001002007986 */ /* 0x000fe2000c101124 */
[----:B------:R-:W-:Y:S05]  /*af60*/  EXIT ;  /* 0x000000000000794d */ /* 0x000fea0003800000 */
.L_x_13264:
        /* <DEDUP_REMOVED lines=10> */
.L_x_13268:
[----:B------:R-:W-:-:S05]  /*b010*/  PRMT R5, R16, 0x9910, RZ ;  /* 0x0000991010057816 */ /* 0x000fca00000000ff */
[----:B------:R-:W-:Y:S01]  /*b020*/  STG.E [R2.64], R5 ;  /* 0x0000000502007986 */ /* 0x000fe2000c101924 */
[----:B------:R-:W-:Y:S05]  /*b030*/  EXIT ;  /* 0x000000000000794d */ /* 0x000fea0003800000 */
.L_x_13267:
[----:B------:R-:W-:Y:S01]  /*b040*/  STG.E.U16 [R2.64], R16 ;  /* 0x0000001002007986 */ /* 0x000fe2000c101524 */
[----:B------:R-:W-:Y:S05]  /*b050*/  EXIT ;  /* 0x000000000000794d */ /* 0x000fea0003800000 */
.L_x_13263:
        /* <DEDUP_REMOVED lines=9> */
.L_x_13270:
[----:B------:R-:W0:Y:S02]  /*b0f0*/  I2F.S16 R0, R16 ;  /* 0x0000001000007306 */ /* 0x000e240000101400 */
[----:B0-----:R-:W-:-:S05]  /*b100*/  F2FP.PACK_AB R0, RZ, R0 ;  /* 0x00000000ff00723e */ /* 0x001fca00000000ff */
[----:B------:R-:W-:Y:S01]  /*b110*/  STG.E.U16 [R2.64], R0 ;  /* 0x0000000002007986 */ /* 0x000fe2000c101524 */
[----:B------:R-:W-:Y:S05]  /*b120*/  EXIT ;  /* 0x000000000000794d */ /* 0x000fea0003800000 */
.L_x_13269:
        /* <DEDUP_REMOVED lines=10> */
.L_x_13272:
[----:B------:R-:W0:Y:S02]  /*b1d0*/  I2F.S16 R16, R16 ;  /* 0x0000001000107306 */ /* 0x000e240000101400 */
[----:B0-----:R-:W-:-:S04]  /*b1e0*/  F2FP.PACK_AB R5, RZ, R16 ;  /* 0x00000010ff05723e */ /* 0x001fc800000000ff */
[----:B------:R-:W-:-:S05]  /*b1f0*/  PRMT R5, R5, 0x5410, RZ ;  /* 0x0000541005057816 */ /* 0x000fca00000000ff */
[----:B------:R-:W-:Y:S01]  /*b200*/  STG.E [R2.64], R5 ;  /* 0x0000000502007986 */ /* 0x000fe2000c101924 */
[----:B------:R-:W-:Y:S05]  /*b210*/  EXIT ;  /* 0x000000000000794d */ /* 0x000fea0003800000 */
.L_x_13271:
[----:B------:R-:W0:Y:S02]  /*b220*/  I2F.F64.S16 R16, R16 ;  /* 0x0000001000107312 */ /* 0x000e240000101c00 */
[----:B0-----:R-:W-:Y:S01]  /*b230*/  STG.E.64 [R2.64], R16 ;  /* 0x0000001002007986 */ /* 0x001fe2000c101b24 */
[----:B------:R-:W-:Y:S05]  /*b240*/  EXIT ;  /* 0x000000000000794d */ /* 0x000fea0003800000 */
.L_x_13262:
        /* <DEDUP_REMOVED lines=13> */
.L_x_13275:
[----:B------:R-:W0:Y:S01]  /*b320*/  I2F.F64.S16 R16, R16 ;  /* 0x0000001000107312 */ /* 0x000e220000101c00 */
[----:B------:R-:W-:-:S05]  /*b330*/  CS2R R18, SRZ ;  /* 0x0000000000127805 */ /* 0x000fca000001ff00 */
[----:B0-----:R-:W-:Y:S01]  /*b340*/  STG.E.128 [R2.64], R16 ;  /* 0x0000001002007986 */ /* 0x001fe2000c101d24 */
[----:B------:R-:W-:Y:S05]  /*b350*/  EXIT ;  /* 0x000000000000794d */ /* 0x000fea0003800000 */
.L_x_13274:
        /* <DEDUP_REMOVED lines=21> */
.L_x_13279:
[----:B------:R-:W-:Y:S05]  /*b4b0*/  BSYNC B0 ;  /* 0x0000000000007941 */ /* 0x000fea0003800000 */
.L_x_13278:
[----:B------:R-:W-:-:S05]  /*b4c0*/  LOP3.LUT R5, R0, R5, RZ, 0xfc, !PT ;  /* 0x0000000500057212 */ /* 0x000fca00078efcff */
[----:B------:R-:W-:Y:S01]  /*b4d0*/  STG.E.U8 [R2.64], R5 ;  /* 0x0000000502007986 */ /* 0x000fe2000c101124 */
[----:B------:R-:W-:Y:S05]  /*b4e0*/  EXIT ;  /* 0x000000000000794d */ /* 0x000fea0003800000 */
.L_x_13277:
        /* <DEDUP_REMOVED lines=13> */
.L_x_13281:
[----:B------:R-:W-:Y:S01]  /*b5c0*/  IMAD.MOV.U32 R0, RZ, RZ, 0x7f ;  /* 0x0000007fff007424 */ /* 0x000fe200078e00ff */
[----:B------:R-:W-:-:S04]  /*b5d0*/  ISETP.GT.U32.AND P0, PT, R4, 0x7f800000, PT ;  /* 0x7f8000000400780c */ /* 0x000fc80003f04070 */
[----:B------:R-:W-:-:S04]  /*b5e0*/  SEL R0, R0, 0x7c, P0 ;  /* 0x0000007c00007807 */ /* 0x000fc80000000000 */
.L_x_13282:
[----:B------:R-:W-:Y:S05]  /*b5f0*/  BSYNC B0 ;  /* 0x0000000000007941 */ /* 0x000fea0003800000 */
.L_x_13280:
[----:B------:R-:W-:-:S04]  /*b600*/  LOP3.LUT R4, R5, 0x80000000, RZ, 0xc0, !PT ;  /* 0x8000000005047812 */ /* 0x000fc800078ec0ff */
[----:B------:R-:W-:-:S04]  /*b610*/  SHF.R.U32.HI R5, RZ, 0x18, R4 ;  /* 0x00000018ff057819 */ /* 0x000fc80000011604 */
[----:B------:R-:W-:-:S05]  /*b620*/  LOP3.LUT R5, R0, R5, RZ, 0xfc, !PT ;  /* 0x0000000500057212 */ /* 0x000fca00078efcff */
[----:B------:R-:W-:Y:S01]  /*b630*/  STG.E.U8 [R2.64], R5 ;  /* 0x0000000502007986 */ /* 0x000fe2000c101124 */
[----:B------:R-:W-:Y:S05]  /*b640*/  EXIT ;  /* 0x000000000000794d */ /* 0x000fea0003800000 */
.L_x_13276:
[----:B------:R-:W0:Y:S02]  /*b650*/  I2F.S16 R0, R16 ;  /* 0x0000001000007306 */ /* 0x000e240000101400 */
[----:B0-----:R-:W-:-:S05]  /*b660*/  F2FP.BF16.PACK_AB R0, RZ, R0 ;  /* 0x00000000ff00723e */ /* 0x001fca00000010ff */
[----:B------:R-:W-:Y:S01]  /*b670*/  STG.E.U16 [R2.64], R0 ;  /* 0x0000000002007986 */ /* 0x000fe2000c101524 */
[----:B------:R-:W-:Y:S05]  /*b680*/  EXIT ;  /* 0x000000000000794d */ /* 0x000fea0003800000 */
.L_x_13273:
        /* <DEDUP_REMOVED lines=10> */
.L_x_13285:
        /* <DEDUP_REMOVED lines=17> */
.L_x_13288:
[----:B------:R-:W-:-:S04]  /*b840*/  LOP3.LUT R0, R7, 0x80000000, RZ, 0xc0, !PT ;  /* 0x8000000007007812 */ /* 0x000fc800078ec0ff */
[----:B------:R-:W-:-:S04]  /*b850*/  SHF.R.U32.HI R5, RZ, 0x18, R0 ;  /* 0x00000018ff057819 */ /* 0x000fc80000011600 */
[----:B------:R-:W-:-:S04]  /*b860*/  LOP3.LUT R4, R4, R5, RZ, 0xfc, !PT ;  /* 0x0000000504047212 */ /* 0x000fc800078efcff */
[----:B------:R-:W-:Y:S02]  /*b870*/  PRMT R0, R4, 0x7610, R0 ;  /* 0x0000761004007816 */ /* 0x000fe40000000000 */
.L_x_13287:
[----:B------:R-:W-:Y:S05]  /*b880*/  BSYNC B0 ;  /* 0x0000000000007941 */ /* 0x000fea0003800000 */
.L_x_13286:
[----:B------:R-:W-:Y:S01]  /*b890*/  STG.E.U8 [R2.64], R0 ;  /* 0x0000000002007986 */ /* 0x000fe2000c101124 */
[----:B------:R-:W-:Y:S05]  /*b8a0*/  EXIT ;  /* 0x000000000000794d */ /* 0x000fea0003800000 */
.L_x_13284:
        /* <DEDUP_REMOVED lines=17> */
.L_x_13291:
[----:B------:R-:W-:-:S04]  /*b9c0*/  LOP3.LUT R0, R7, 0x80000000, RZ, 0xc0, !PT ;  /* 0x8000000007007812 */ /* 0x000fc800078ec0ff */
[----:B------:R-:W-:-:S04]  /*b9d0*/  SHF.R.U32.HI R5, RZ, 0x18, R0 ;  /* 0x00000018ff057819 */ /* 0x000fc80000011600 */
[----:B------:R-:W-:-:S04]  /*b9e0*/  LOP3.LUT R4, R4, R5, RZ, 0xfc, !PT ;  /* 0x0000000504047212 */ /* 0x000fc800078efcff */
[----:B------:R-:W-:Y:S02]  /*b9f0*/  PRMT R0, R4, 0x7610, R0 ;  /* 0x0000761004007816 */ /* 0x000fe40000000000 */
.L_x_13290:
[----:B------:R-:W-:Y:S05]  /*ba00*/  BSYNC B0 ;  /* 0x0000000000007941 */ /* 0x000fea0003800000 */
.L_x_13289:
[----:B------:R-:W-:Y:S01]  /*ba10*/  STG.E.U8 [R2.64], R0 ;  /* 0x0000000002007986 */ /* 0x000fe2000c101124 */
[----:B------:R-:W-:Y:S05]  /*ba20*/  EXIT ;  /* 0x000000000000794d */ /* 0x000fea0003800000 */
.L_x_13283:
        /* <DEDUP_REMOVED lines=22> */
.L_x_13266:
        /* <DEDUP_REMOVED lines=20> */
.L_x_13293:
[----:B------:R-:W-:-:S04]  /*bcd0*/  PRMT R4, R16, 0x9910, RZ ;  /* 0x0000991010047816 */ /* 0x000fc800000000ff */
[----:B------:R-:W-:-:S05]  /*bce0*/  SHF.R.S32.HI R5, RZ, 0x1f, R4 ;  /* 0x0000001fff057819 */ /* 0x000fca0000011404 */
[----:B------:R-:W-:Y:S01]  /*bcf0*/  STG.E.64 [R2.64], R4 ;  /* 0x0000000402007986 */ /* 0x000fe2000c101b24 */
[----:B------:R-:W-:Y:S05]  /*bd00*/  EXIT ;  /* 0x000000000000794d */ /* 0x000fea0003800000 */
.L_x_13292:
[----:B------:R-:W-:-:S05]  /*bd10*/  PRMT R5, R16, 0x9910, RZ ;  /* 0x0000991010057816 */ /* 0x000fca00000000ff */
[----:B------:R-:W-:Y:S01]  /*bd20*/  STG.E [R2.64], R5 ;  /* 0x0000000502007986 */ /* 0x000fe2000c101924 */
[----:B------:R-:W-:Y:S05]  /*bd30*/  EXIT ;  /* 0x000000000000794d */ /* 0x000fea0003800000 */
.L_x_13294:
        /* <DEDUP_REMOVED lines=12> */
.L_x_23001:


//--------------------- .text._ZN2at6native18elementwise_kernelILi128ELi4EZNS0_22gpu_kernel_impl_nocastIZZZNS0_54_GLOBAL__N__d8c5977b_16_LinearAlgebra_cu_9e10b42f_321716addr_kernel_cudaERNS_14TensorIteratorERKN3c106ScalarES9_ENKUlvE_clEvENKUlvE3_clEvEUlsssE_EEvRNS_18TensorIteratorBaseERKT_EUliE_EEviT1_ --------------------------
	.section	.text._ZN2at6native18elementwise_kernelILi128ELi4EZNS0_22gpu_kernel_impl_nocastIZZZNS0_54_GLOBAL__N__d8c5977b_16_LinearAlgebra_cu_9e10b42f_321716addr_kernel_cudaERNS_14TensorIteratorERKN3c106ScalarES9_ENKUlvE_clEvENKUlvE3_clEvEUlsssE_EEvRNS_18TensorIteratorBaseERKT_EUliE_EEviT1_,"ax",@progbits
	.sectioninfo	@"SHI_REGISTERS=12"
	.align	128
        .global         _ZN2at6native18elementwise_kernelILi128ELi4EZNS0_22gpu_kernel_impl_nocastIZZZNS0_54_GLOBAL__N__d8c5977b_16_LinearAlgebra_cu_9e10b42f_321716addr_kernel_cudaERNS_14TensorIteratorERKN3c106ScalarES9_ENKUlvE_clEvENKUlvE3_clEvEUlsssE_EEvRNS_18TensorIteratorBaseERKT_EUliE_EEviT1_
        .type           _ZN2at6native18elementwise_kernelILi128ELi4EZNS0_22gpu_kernel_impl_nocastIZZZNS0_54_GLOBAL__N__d8c5977b_16_LinearAlgebra_cu_9e10b42f_321716addr_kernel_cudaERNS_14TensorIteratorERKN3c106ScalarES9_ENKUlvE_clEvENKUlvE3_clEvEUlsssE_EEvRNS_18TensorIteratorBaseERKT_EUliE_EEviT1_,@function
        .size           _ZN2at6native18elementwise_kernelILi128ELi4EZNS0_22gpu_kernel_impl_nocastIZZZNS0_54_GLOBAL__N__d8c5977b_16_LinearAlgebra_cu_9e10b42f_321716addr_kernel_cudaERNS_14TensorIteratorERKN3c106ScalarES9_ENKUlvE_clEvENKUlvE3_clEvEUlsssE_EEvRNS_18TensorIteratorBaseERKT_EUliE_EEviT1_,(.L_x_23002 - _ZN2at6native18elementwise_kernelILi128ELi4EZNS0_22gpu_kernel_impl_nocastIZZZNS0_54_GLOBAL__N__d8c5977b_16_LinearAlgebra_cu_9e10b42f_321716addr_kernel_cudaERNS_14TensorIteratorERKN3c106ScalarES9_ENKUlvE_clEvENKUlvE3_clEvEUlsssE_EEvRNS_18TensorIteratorBaseERKT_EUliE_EEviT1_)
        .other          _ZN2at6native18elementwise_kernelILi128ELi4EZNS0_22gpu_kernel_impl_nocastIZZZNS0_54_GLOBAL__N__d8c5977b_16_LinearAlgebra_cu_9e10b42f_321716addr_kernel_cudaERNS_14TensorIteratorERKN3c106ScalarES9_ENKUlvE_clEvENKUlvE3_clEvEUlsssE_EEvRNS_18TensorIteratorBaseERKT_EUliE_EEviT1_,@"STO_CUDA_ENTRY STV_DEFAULT"
_ZN2at6native18elementwise_kernelILi128ELi4EZNS0_22gpu_kernel_impl_nocastIZZZNS0_54_GLOBAL__N__d8c5977b_16_LinearAlgebra_cu_9e10b42f_321716addr_kernel_cudaERNS_14TensorIteratorERKN3c106ScalarES9_ENKUlvE_clEvENKUlvE3_clEvEUlsssE_EEvRNS_18TensorIteratorBaseERKT_EUliE_EEviT1_:
.text._ZN2at6native18elementwise_kernelILi128ELi4EZNS0_22gpu_kernel_impl_nocastIZZZNS0_54_GLOBAL__N__d8c5977b_16_LinearAlgebra_cu_9e10b42f_321716addr_kernel_cudaERNS_14TensorIteratorERKN3c106ScalarES9_ENKUlvE_clEvENKUlvE3_clEvEUlsssE_EEvRNS_18TensorIteratorBaseERKT_EUliE_EEviT1_:
        /* <DEDUP_REMOVED lines=260> */
[----:B------:R-:W-:-:S05]  /*1040*/  @P0 IMAD R4, R9, c[0x0][0x424], R4 ;  /* 0x0001090009040a24 */ /* 0x000fca00078e0204 */
.L_x_13297:
[----:B------:R-:W-:Y:S02]  /*1050*/  IADD3 R4, P1, R4, c[0x0][0x440], RZ ;  /* 0x0001100004047a10 */ /* 0x000fe40007f3e0ff */
[----:B------:R-:W-:Y:S02]  /*1060*/  IADD3 R6, P0, R3, c[0x0][0x438], RZ ;  /* 0x00010e0003067a10 */ /* 0x000fe40007f1e0ff */
[----:B------:R-:W-:Y:S02]  /*1070*/  IADD3.X R5, RZ, c[0x0][0x444], RZ, P1, !PT ;  /* 0x00011100ff057a10 */ /* 0x000fe40000ffe4ff */
[----:B------:R-:W-:-:S03]  /*1080*/  IADD3.X R7, RZ, c[0x0][0x43c], RZ, P0, !PT ;  /* 0x00010f00ff077a10 */ /* 0x000fc600007fe4ff */
[----:B------:R-:W2:Y:S04]  /*1090*/  LDG.E.U16 R4, [R4.64] ;  /* 0x0000000604047981 */ /* 0x000ea8000c1e1500 */
[----:B------:R-:W3:Y:S01]  /*10a0*/  LDG.E.U16 R6, [R6.64] ;  /* 0x0000000606067981 */ /* 0x000ee2000c1e1500 */
[----:B------:R-:W-:Y:S01]  /*10b0*/  ULDC.U16 UR4, c[0x0][0x448] ;  /* 0x0001120000047ab9 */ /* 0x000fe20000000400 */
[----:B------:R-:W-:Y:S01]  /*10c0*/  IADD3 R2, P0, R2, c[0x0][0x428], RZ ;  /* 0x00010a0002027a10 */ /* 0x000fe20007f1e0ff */
[----:B------:R-:W-:Y:S01]  /*10d0*/  UPRMT UR4, UR4, 0x9910, URZ ;  /* 0x0000991004047896 */ /* 0x000fe2000800003f */
[----:B------:R-:W-:Y:S02]  /*10e0*/  IADD3 R0, R0, 0x80, RZ ;  /* 0x0000008000007810 */ /* 0x000fe40007ffe0ff */
[----:B--2---:R-:W-:-:S02]  /*10f0*/  PRMT R8, R4, 0x9910, RZ ;  /* 0x0000991004087816 */ /* 0x004fc400000000ff */
[----:B---3--:R-:W-:-:S05]  /*1100*/  PRMT R3, R6, 0x9910, RZ ;  /* 0x0000991006037816 */ /* 0x008fca00000000ff */
[----:B------:R-:W-:-:S05]  /*1110*/  IMAD R3, R3, R8, RZ ;  /* 0x0000000803037224 */ /* 0x000fca00078e02ff */
[----:B------:R-:W-:-:S04]  /*1120*/  PRMT R3, R3, 0x9910, RZ ;  /* 0x0000991003037816 */ /* 0x000fc800000000ff */
[----:B------:R-:W-:Y:S02]  /*1130*/  MOV R5, R3 ;  /* 0x0000000300057202 */ /* 0x000fe40000000f00 */
[----:B------:R-:W-:-:S03]  /*1140*/  IADD3.X R3, RZ, c[0x0][0x42c], RZ, P0, !PT ;  /* 0x00010b00ff037a10 */ /* 0x000fc600007fe4ff */
[----:B------:R-:W-:-:S05]  /*1150*/  IMAD R5, R5, UR4, RZ ;  /* 0x0000000405057c24 */ /* 0x000fca000f8e02ff */
[----:B------:R0:W-:Y:S02]  /*1160*/  STG.E.U16 [R2.64], R5 ;  /* 0x0000000502007986 */ /* 0x0001e4000c101506 */
.L_x_13296:
[----:B------:R-:W-:Y:S05]  /*1170*/  BSYNC B0 ;  /* 0x0000000000007941 */ /* 0x000fea0003800000 */
.L_x_13295:
[----:B------:R-:W-:Y:S01]  /*1180*/  ISETP.GE.AND P0, PT, R0, c[0x0][0x160], PT ;  /* 0x0000580000007a0c */ /* 0x000fe20003f06270 */
[----:B------:R-:W-:-:S12]  /*1190*/  BSSY B0, `(.L_x_13298) ;  /* 0x0000222000007945 */ /* 0x000fd80003800000 */
[----:B------:R-:W-:Y:S05]  /*11a0*/  @P0 BRA `(.L_x_13299) ;  /* 0x0000220000000947 */ /* 0x000fea0003800000 */
        /* <DEDUP_REMOVED lines=253> */
.L_x_13300:
        /* <DEDUP_REMOVED lines=15> */
[----:B------:R-:W-:Y:S02]  /*2270*/  IADD3.X R3, RZ, c[0x0][0x42c], RZ, P0, !PT ;  /* 0x00010b00ff037a10 */ /* 0x000fe400007fe4ff */
[----:B------:R-:W-:Y:S01]  /*2280*/  ISETP.GE.AND P0, PT, R0, c[0x0][0x160], PT ;  /* 0x0000580000007a0c */ /* 0x000fe20003f06270 */
[----:B------:R-:W-:-:S05]  /*2290*/  IMAD R5, R5, UR4, RZ ;  /* 0x0000000405057c24 */ /* 0x000fca000f8e02ff */
[----:B------:R0:W-:Y:S07]  /*22a0*/  STG.E.U16 [R2.64], R5 ;  /* 0x0000000502007986 */ /* 0x0001ee000c101506 */
        /* <DEDUP_REMOVED lines=254> */
.L_x_13301:
        /* <DEDUP_REMOVED lines=18> */
.L_x_13299:
[----:B------:R-:W-:Y:S05]  /*33b0*/  BSYNC B0 ;  /* 0x0000000000007941 */ /* 0x000fea0003800000 */
.L_x_13298:
        /* <DEDUP_REMOVED lines=254> */
[----:B------:R-:W-:-:S05]  /*43a0*/  @P0 IMAD R4, R9, c[0x0][0x424], R4 ;  /* 0x0001090009040a24 */ /* 0x000fca00078e0204 */
.L_x_13302:
        /* <DEDUP_REMOVED lines=9> */
[----:B--2---:R-:W-:Y:S02]  /*4440*/  PRMT R3, R4, 0x9910, RZ ;  /* 0x0000991004037816 */ /* 0x004fe400000000ff */
[----:B---3--:R-:W-:-:S05]  /*4450*/  PRMT R0, R6, 0x9910, RZ ;  /* 0x0000991006007816 */ /* 0x008fca00000000ff */
[----:B------:R-:W-:Y:S01]  /*4460*/  IMAD R0, R0, R3, RZ ;  /* 0x0000000300007224 */ /* 0x000fe200078e02ff */
[----:B------:R-:W-:-:S04]  /*4470*/  IADD3.X R3, RZ, c[0x0][0x42c], RZ, P0, !PT ;  /* 0x00010b00ff037a10 */ /* 0x000fc800007fe4ff */
[----:B------:R-:W-:-:S04]  /*4480*/  PRMT R0, R0, 0x9910, RZ ;  /* 0x0000991000007816 */ /* 0x000fc800000000ff */
[----:B------:R-:W-:-:S05]  /*4490*/  MOV R5, R0 ;  /* 0x0000000000057202 */ /* 0x000fca0000000f00 */
[----:B------:R-:W-:-:S05]  /*44a0*/  IMAD R5, R5, UR4, RZ ;  /* 0x0000000405057c24 */ /* 0x000fca000f8e02ff */
[----:B------:R-:W-:Y:S01]  /*44b0*/  STG.E.U16 [R2.64], R5 ;  /* 0x0000000502007986 */ /* 0x000fe2000c101506 */
[----:B------:R-:W-:Y:S05]  /*44c0*/  EXIT ;  /* 0x000000000000794d */ /* 0x000fea0003800000 */
.L_x_13303:
        /* <DEDUP_REMOVED lines=11> */
.L_x_23002:


//--------------------- .text._ZN2at6native27unrolled_elementwise_kernelIZZZNS0_54_GLOBAL__N__d8c5977b_16_LinearAlgebra_cu_9e10b42f_321716addr_kernel_cudaERNS_14TensorIteratorERKN3c106ScalarES8_ENKUlvE_clEvENKUlvE3_clEvEUlsssE_St5arrayIPcLm4EELi4E23TrivialOffsetCalculatorILi3EjESF_ILi1EjENS0_6memory15LoadWithoutCastENSI_16StoreWithoutCastEEEviT_T0_T2_T3_T4_T5_ --------------------------
	.section	.text._ZN2at6native27unrolled_elementwise_kernelIZZZNS0_54_GLOBAL__N__d8c5977b_16_LinearAlgebra_cu_9e10b42f_321716addr_kernel_cudaERNS_14TensorIteratorERKN3c106ScalarES8_ENKUlvE_clEvENKUlvE3_clEvEUlsssE_St5arrayIPcLm4EELi4E23TrivialOffsetCalculatorILi3EjESF_ILi1EjENS0_6memory15LoadWithoutCastENSI_16StoreWithoutCastEEEviT_T0_T2_T3_T4_T5_,"ax",@progbits
	.sectioninfo	@"SHI_REGISTERS=26"
	.align	128
        .global         _ZN2at6native27unrolled_elementwise_kernelIZZZNS0_54_GLOBAL__N__d8c5977b_16_LinearAlgebra_cu_9e10b42f_321716addr_kernel_cudaERNS_14TensorIteratorERKN3c106ScalarES8_ENKUlvE_clEvENKUlvE3_clEvEUlsssE_St5arrayIPcLm4EELi4E23TrivialOffsetCalculatorILi3EjESF_ILi1EjENS0_6memory15LoadWithoutCastENSI_16StoreWithoutCastEEEviT_T0_T2_T3_T4_T5_
        .type           _ZN2at6native27unrolled_elementwise_kernelIZZZNS0_54_GLOBAL__N__d8c5977b_16_LinearAlgebra_cu_9e10b42f_321716addr_kernel_cudaERNS_14TensorIteratorERKN3c106ScalarES8_ENKUlvE_clEvENKUlvE3_clEvEUlsssE_St5arrayIPcLm4EELi4E23TrivialOffsetCalculatorILi3EjESF_ILi1EjENS0_6memory15LoadWithoutCastENSI_16StoreWithoutCastEEEviT_T0_T2_T3_T4_T5_,@function
        .size           _ZN2at6native27unrolled_elementwise_kernelIZZZNS0_54_GLOBAL__N__d8c5977b_16_LinearAlgebra_cu_9e10b42f_321716addr_kernel_cudaERNS_14TensorIteratorERKN3c106ScalarES8_ENKUlvE_clEvENKUlvE3_clEvEUlsssE_St5arrayIPcLm4EELi4E23TrivialOffsetCalculatorILi3EjESF_ILi1EjENS0_6memory15LoadWithoutCastENSI_16StoreWithoutCastEEEviT_T0_T2_T3_T4_T5_,(.L_x_23003 - _ZN2at6native27unrolled_elementwise_kernelIZZZNS0_54_GLOBAL__N__d8c5977b_16_LinearAlgebra_cu_9e10b42f_321716addr_kernel_cudaERNS_14TensorIteratorERKN3c106ScalarES8_ENKUlvE_clEvENKUlvE3_clEvEUlsssE_St5arrayIPcLm4EELi4E23TrivialOffsetCalculatorILi3EjESF_ILi1EjENS0_6memory15LoadWithoutCastENSI_16StoreWithoutCastEEEviT_T0_T2_T3_T4_T5_)
        .other          _ZN2at6native27unrolled_elementwise_kernelIZZZNS0_54_GLOBAL__N__d8c5977b_16_LinearAlgebra_cu_9e10b42f_321716addr_kernel_cudaERNS_14TensorIteratorERKN3c106ScalarES8_ENKUlvE_clEvENKUlvE3_clEvEUlsssE_St5arrayIPcLm4EELi4E23TrivialOffsetCalculatorILi3EjESF_ILi1EjENS0_6memory15LoadWithoutCastENSI_16StoreWithoutCastEEEviT_T0_T2_T3_T4_T5_,@"STO_CUDA_ENTRY STV_DEFAULT"
_ZN2at6native27unrolled_elementwise_kernelIZZZNS0_54_GLOBAL__N__d8c5977b_16_LinearAlgebra_cu_9e10b42f_321716addr_kernel_cudaERNS_14TensorIteratorERKN3c106ScalarES8_ENKUlvE_clEvENKUlvE3_clEvEUlsssE_St5arrayIPcLm4EELi4E23TrivialOffsetCalculatorILi3EjESF_ILi1EjENS0_6memory15LoadWithoutCastENSI_16StoreWithoutCastEEEviT_T0_T2_T3_T4_T5_:
.text._ZN2at6native27unrolled_elementwise_kernelIZZZNS0_54_GLOBAL__N__d8c5977b_16_LinearAlgebra_cu_9e10b42f_321716addr_kernel_cudaERNS_14TensorIteratorERKN3c106ScalarES8_ENKUlvE_clEvENKUlvE3_clEvEUlsssE_St5arrayIPcLm4EELi4E23TrivialOffsetCalculatorILi3EjESF_ILi1EjENS0_6memory15LoadWithoutCastENSI_16StoreWithoutCastEEEviT_T0_T2_T3_T4_T5_:
[----:B------:R-:W-:Y:S02]  /*0000*/  IMAD.MOV.U32 R1, RZ, RZ, c[0x0][0x28] ;  /* 0x00000a00ff017624 */ /* 0x000fe400078e00ff */
[----:B------:R-:W0:Y:S01]  /*0010*/  S2R R0, SR_CTAID.X ;  /* 0x0000000000007919 */ /* 0x000e220000002500 */
[----:B------:R-:W-:Y:S01]  /*0020*/  IMAD.MOV.U32 R5, RZ, RZ, -0x200 ;  /* 0xfffffe00ff057424 */ /* 0x000fe200078e00ff */
[----:B------:R-:W-:Y:S01]  /*0030*/  ULDC.64 UR6, c[0x0][0x118] ;  /* 0x0000460000067ab9 */ /* 0x000fe20000000a00 */
[----:B------:R-:W-:Y:S01]  /*0040*/  PRMT R4, RZ, 0x7610, R4 ;  /* 0x00007610ff047816 */ /* 0x000fe20000000004 */
[----:B------:R-:W1:Y:S01]  /*0050*/  S2R R3, SR_TID.X ;  /* 0x0000000000037919 */ /* 0x000e620000002100 */
[----:B0-----:R-:W-:Y:S01]  /*0060*/  IMAD R2, R0, R5, c[0x0][0x160] ;  /* 0x0000580000027624 */ /* 0x001fe200078e0205 */
[----:B------:R-:W-:Y:S01]  /*0070*/  PRMT R5, RZ, 0x7610, R5 ;  /* 0x00007610ff057816 */ /* 0x000fe20000000005 */
[----:B-1----:R-:W-:-:S03]  /*0080*/  IMAD.MOV.U32 R15, RZ, RZ, R3 ;  /* 0x000000ffff0f7224 */ /* 0x002fc600078e0003 */
[----:B------:R-:W-:-:S13]  /*0090*/  ISETP.GE.AND P0, PT, R3, R2, PT ;  /* 0x000000020300720c */ /* 0x000fda0003f06270 */
[----:B------:R-:W-:Y:S01]  /*00a0*/  @!P0 LEA R10, R0, R15, 0x9 ;  /* 0x0000000f000a8211 */ /* 0x000fe200078e48ff */
[----:B------:R-:W-:Y:S01]  /*00b0*/  @!P0 IMAD.MOV.U32 R11, RZ, RZ, 0x2 ;  /* 0x00000002ff0b8424 */ /* 0x000fe200078e00ff */
[----:B------:R-:W-:-:S03]  /*00c0*/  @!P0 IADD3 R15, R15, 0x80, RZ ;  /* 0x000000800f0f8810 */ /* 0x000fc60007ffe0ff */
[----:B------:R-:W-:Y:S01]  /*00d0*/  @!P0 IMAD.WIDE.U32 R6, R10, R11, c[0x0][0x188] ;  /* 0x000062000a068625 */ /* 0x000fe200078e000b */
[----:B------:R-:W-:-:S04]  /*00e0*/  ISETP.GE.AND P1, PT, R15, R2, PT ;  /* 0x000000020f00720c */ /* 0x000fc80003f26270 */
[----:B------:R0:W2:Y:S09]  /*00f0*/  @!P0 LDG.E.U16 R5, [R6.64] ;  /* 0x0000000606058981 */ /* 0x0000b2000c1e1500 */
[----:B------:R-:W-:Y:S01]  /*0100*/  @!P1 IMAD R18, R0, 0x200, R15 ;  /* 0x0000020000129824 */ /* 0x000fe200078e020f */
[----:B------:R-:W-:-:S04]  /*0110*/  @!P1 IADD3 R15, R15, 0x80, RZ ;  /* 0x000000800f0f9810 */ /* 0x000fc80007ffe0ff */
[----:B------:R-:W-:Y:S02]  /*0120*/  ISETP.GE.AND P3, PT, R15, R2, PT ;  /* 0x000000020f00720c */ /* 0x000fe40003f66270 */
[----:B------:R-:W-:Y:S01]  /*0130*/  @!P1 MOV R19, 0x2 ;  /* 0x0000000200139802 */ /* 0x000fe20000000f00 */
[----:B------:R-:W-:Y:S01]  /*0140*/  @!P0 IMAD.WIDE.U32 R10, R10, R11, c[0x0][0x190] ;  /* 0x000064000a0a8625 */ /* 0x000fe200078e000b */
[----:B------:R-:W-:Y:S02]  /*0150*/  PRMT R9, RZ, 0x7610, R9 ;  /* 0x00007610ff097816 */ /* 0x000fe40000000009 */
[----:B------:R-:W-:Y:S01]  /*0160*/  PRMT R8, RZ, 0x7610, R8 ;  /* 0x00007610ff087816 */ /* 0x000fe20000000008 */
[----:B------:R-:W-:Y:S01]  /*0170*/  @!P1 IMAD.WIDE.U32 R16, R18, R19, c[0x0][0x188] ;  /* 0x0000620012109625 */ /* 0x000fe200078e0013 */
[----:B------:R1:W3:Y:S04]  /*0180*/  @!P0 LDG.E.U16 R4, [R10.64] ;  /* 0x000000060a048981 */ /* 0x0002e8000c1e1500 */
[----:B------:R-:W4:Y:S01]  /*0190*/  @!P1 LDG.E.U16 R9, [R16.64] ;  /* 0x0000000610099981 */ /* 0x000f22000c1e1500 */
[----:B------:R-:W-:-:S02]  /*01a0*/  @!P3 IMAD R20, R0, 0x200, R15 ;  /* 0x000002000014b824 */ /* 0x000fc400078e020f */
[----:B------:R-:W-:-:S04]  /*01b0*/  @!P3 IMAD.MOV.U32 R21, RZ, RZ, 0x2 ;  /* 0x00000002ff15b424 */ /* 0x000fc800078e00ff */
[----:B------:R-:W-:Y:S01]  /*01c0*/  @!P3 IMAD.WIDE.U32 R12, R20, R21, c[0x0][0x188] ;  /* 0x00006200140cb625 */ /* 0x000fe200078e0015 */
[----:B------:R-:W-:-:S04]  /*01d0*/  @!P3 IADD3 R15, R15, 0x80, RZ ;  /* 0x000000800f0fb810 */ /* 0x000fc80007ffe0ff */
[----:B------:R1:W4:Y:S01]  /*01e0*/  @!P3 LDG.E.U16 R8, [R12.64] ;  /* 0x000000060c08b981 */ /* 0x000322000c1e1500 */
[----:B0-----:R-:W-:Y:S01]  /*01f0*/  PRMT R7, RZ, 0x7610, R7 ;  /* 0x00007610ff077816 */ /* 0x001fe20000000007 */
[----:B------:R-:W-:Y:S01]  /*0200*/  @!P1 IMAD.WIDE.U32 R18, R18, R19, c[0x0][0x190] ;  /* 0x0000640012129625 */ /* 0x000fe200078e0013 */
[----:B------:R-:W-:-:S04]  /*0210*/  ISETP.GE.AND P2, PT, R15, R2, PT ;  /* 0x000000020f00720c */ /* 0x000fc80003f46270 */
[----:B------:R-:W4:Y:S01]  /*0220*/  @!P1 LDG.E.U16 R7, [R18.64] ;  /* 0x0000000612079981 */ /* 0x000f22000c1e1500 */
[----:B-1----:R-:W-:Y:S01]  /*0230*/  PRMT R11, RZ, 0x7610, R11 ;  /* 0x00007610ff0b7816 */ /* 0x002fe2000000000b */
[----:B------:R-:W-:Y:S01]  /*0240*/  @!P3 IMAD.WIDE.U32 R20, R20, R21, c[0x0][0x190] ;  /* 0x000064001414b625 */ /* 0x000fe200078e0015 */
[----:B------:R-:W-:-:S04]  /*0250*/  PRMT R10, RZ, 0x7610, R10 ;  /* 0x00007610ff0a7816 */ /* 0x000fc8000000000a */
[----:B------:R-:W4:Y:S02]  /*0260*/  @!P3 LDG.E.U16 R11, [R20.64] ;  /* 0x00000006140bb981 */ /* 0x000f24000c1e1500 */
[----:B------:R-:W-:Y:S01]  /*0270*/  @!P2 LEA R22, R0, R15, 0x9 ;  /* 0x0000000f0016a211 */ /* 0x000fe200078e48ff */
[----:B------:R-:W-:-:S04]  /*0280*/  @!P2 IMAD.MOV.U32 R23, RZ, RZ, 0x2 ;  /* 0x00000002ff17a424 */ /* 0x000fc800078e00ff */
[----:B------:R-:W-:-:S05]  /*0290*/  @!P2 IMAD.WIDE.U32 R14, R22, R23, c[0x0][0x188] ;  /* 0x00006200160ea625 */ /* 0x000fca00078e0017 */
[----:B------:R0:W4:Y:S01]  /*02a0*/  @!P2 LDG.E.U16 R10, [R14.64] ;  /* 0x000000060e0aa981 */ /* 0x000122000c1e1500 */
[----:B------:R-:W-:Y:S02]  /*02b0*/  ULDC.U16 UR4, c[0x0][0x168] ;  /* 0x00005a0000047ab9 */ /* 0x000fe40000000400 */
[----:B------:R-:W-:Y:S01]  /*02c0*/  UPRMT UR4, UR4, 0x9910, URZ ;  /* 0x0000991004047896 */ /* 0x000fe2000800003f */
[----:B------:R-:W-:Y:S01]  /*02d0*/  PRMT R6, RZ, 0x7610, R6 ;  /* 0x00007610ff067816 */ /* 0x000fe20000000006 */
[----:B------:R-:W-:-:S05]  /*02e0*/  @!P2 IMAD.WIDE.U32 R12, R22, R23, c[0x0][0x190] ;  /* 0x00006400160ca625 */ /* 0x000fca00078e0017 */
[----:B------:R3:W5:Y:S01]  /*02f0*/  @!P2 LDG.E.U16 R6, [R12.64] ;  /* 0x000000060c06a981 */ /* 0x000762000c1e1500 */
[----:B------:R-:W-:Y:S01]  /*0300*/  BSSY B0, `(.L_x_13304) ;  /* 0x000002c000007945 */ /* 0x000fe20003800000 */
[----:B--2---:R-:W-:-:S05]  /*0310*/  PRMT R5, R5, 0x9910, RZ ;  /* 0x0000991005057816 */ /* 0x004fca00000000ff */
[----:B------:R-:W-:-:S05]  /*0320*/  IMAD R5, R5, UR4, RZ ;  /* 0x0000000405057c24 */ /* 0x000fca000f8e02ff */
[----:B0-----:R-:W-:Y:S01]  /*0330*/  PRMT R14, R5, 0x9910, RZ ;  /* 0x00009910050e7816 */ /* 0x001fe200000000ff */
[----:B------:R-:W-:Y:S01]  /*0340*/  IMAD.MOV.U32 R5, RZ, RZ, R3 ;  /* 0x000000ffff057224 */ /* 0x000fe200078e0003 */
[----:B---3--:R-:W-:Y:S02]  /*0350*/  PRMT R12, R4, 0x9910, RZ ;  /* 0x00009910040c7816 */ /* 0x008fe400000000ff */
[----:B------:R-:W-:Y:S02]  /*0360*/  IADD3 R4, R3, 0x80, RZ ;  /* 0x0000008003047810 */ /* 0x000fe40007ffe0ff */
[----:B----4-:R-:W-:Y:S02]  /*0370*/  PRMT R13, R9, 0x9910, RZ ;  /* 0x00009910090d7816 */ /* 0x010fe400000000ff */
[----:B------:R-:W-:Y:S01]  /*0380*/  MOV R9, R14 ;  /* 0x0000000e00097202 */ /* 0x000fe20000000f00 */
[----:B------:R-:W-:-:S04]  /*0390*/  @!P0 IMAD.MOV.U32 R5, RZ, RZ, R4 ;  /* 0x000000ffff058224 */ /* 0x000fc800078e0004 */
[----:B------:R-:W-:Y:S01]  /*03a0*/  IMAD R4, R12, R9, RZ ;  /* 0x000000090c047224 */ /* 0x000fe200078e02ff */
[----:B------:R-:W-:-:S05]  /*03b0*/  PRMT R8, R8, 0x9910, RZ ;  /* 0x0000991008087816 */ /* 0x000fca00000000ff */
[----:B------:R-:W-:Y:S01]  /*03c0*/  IMAD.MOV.U32 R9, RZ, RZ, R8 ;  /* 0x000000ffff097224 */ /* 0x000fe200078e0008 */
[----:B------:R-:W-:Y:S01]  /*03d0*/  @!P0 LEA R8, R0, R3, 0x9 ;  /* 0x0000000300088211 */ /* 0x000fe200078e48ff */
[----:B------:R-:W-:Y:S01]  /*03e0*/  IMAD R3, R13, UR4, RZ ;  /* 0x000000040d037c24 */ /* 0x000fe2000f8e02ff */
[----:B------:R-:W-:Y:S01]  /*03f0*/  PRMT R12, R7, 0x9910, RZ ;  /* 0x00009910070c7816 */ /* 0x000fe200000000ff */
[----:B------:R-:W-:Y:S02]  /*0400*/  IMAD R7, R9, UR4, RZ ;  /* 0x0000000409077c24 */ /* 0x000fe4000f8e02ff */
[----:B------:R-:W-:Y:S01]  /*0410*/  @!P0 IMAD.MOV.U32 R13, RZ, RZ, 0x2 ;  /* 0x00000002ff0d8424 */ /* 0x000fe200078e00ff */
[----:B------:R-:W-:Y:S01]  /*0420*/  PRMT R9, R3, 0x9910, RZ ;  /* 0x0000991003097816 */ /* 0x000fe200000000ff */
[----:B------:R-:W-:-:S03]  /*0430*/  IMAD.MOV.U32 R3, RZ, RZ, R12 ;  /* 0x000000ffff037224 */ /* 0x000fc600078e000c */
[----:B------:R-:W-:Y:S01]  /*0440*/  MOV R12, R9 ;  /* 0x00000009000c7202 */ /* 0x000fe20000000f00 */
[----:B------:R-:W-:-:S05]  /*0450*/  @!P0 IMAD.WIDE.U32 R8, R8, R13, c[0x0][0x178] ;  /* 0x00005e0008088625 */ /* 0x000fca00078e000d */
[----:B------:R0:W-:Y:S01]  /*0460*/  @!P0 STG.E.U16 [R8.64], R4 ;  /* 0x0000000408008986 */ /* 0x0001e2000c101506 */
[----:B------:R-:W-:Y:S02]  /*0470*/  ISETP.GE.AND P1, PT, R5, R2, PT ;  /* 0x000000020500720c */ /* 0x000fe40003f26270 */
[----:B------:R-:W-:Y:S02]  /*0480*/  PRMT R11, R11, 0x9910, RZ ;  /* 0x000099100b0b7816 */ /* 0x000fe400000000ff */
[----:B------:R-:W-:Y:S02]  /*0490*/  PRMT R15, R10, 0x9910, RZ ;  /* 0x000099100a0f7816 */ /* 0x000fe400000000ff */
[----:B------:R-:W-:Y:S01]  /*04a0*/  PRMT R14, R7, 0x9910, RZ ;  /* 0x00009910070e7816 */ /* 0x000fe200000000ff */
[----:B------:R-:W-:Y:S01]  /*04b0*/  IMAD.MOV.U32 R7, RZ, RZ, R11 ;  /* 0x000000ffff077224 */ /* 0x000fe200078e000b */
[----:B------:R-:W-:Y:S01]  /*04c0*/  MOV R11, R15 ;  /* 0x0000000f000b7202 */ /* 0x000fe20000000f00 */
[----:B------:R-:W-:-:S02]  /*04d0*/  IMAD R13, R3, R12, RZ ;  /* 0x0000000c030d7224 */ /* 0x000fc400078e02ff */
[----:B------:R-:W-:Y:S02]  /*04e0*/  IMAD.MOV.U32 R10, RZ, RZ, R14 ;  /* 0x000000ffff0a7224 */ /* 0x000fe400078e000e */
[----:B------:R-:W-:Y:S02]  /*04f0*/  IMAD R3, R11, UR4, RZ ;  /* 0x000000040b037c24 */ /* 0x000fe4000f8e02ff */
[----:B------:R-:W-:Y:S01]  /*0500*/  IMAD R7, R7, R10, RZ ;  /* 0x0000000a07077224 */ /* 0x000fe200078e02ff */
[----:B------:R-:W-:Y:S05]  /*0510*/  @P1 BRA `(.L_x_13305) ;  /* 0x000000a000001947 */ /* 0x000fea0003800000 */
[----:B0-----:R-:W-:Y:S01]  /*0520*/  IMAD R8, R0, 0x200, R5 ;  /* 0x0000020000087824 */ /* 0x001fe200078e0205 */
[----:B------:R-:W-:Y:S01]  /*0530*/  IADD3 R5, R5, 0x80, RZ ;  /* 0x0000008005057810 */ /* 0x000fe20007ffe0ff */
[----:B------:R-:W-:-:S03]  /*0540*/  IMAD.MOV.U32 R11, RZ, RZ, 0x2 ;  /* 0x00000002ff0b7424 */ /* 0x000fc600078e00ff */
[----:B------:R-:W-:Y:S01]  /*0550*/  ISETP.GE.AND P0, PT, R5, R2, PT ;  /* 0x000000020500720c */ /* 0x000fe20003f06270 */
[----:B------:R-:W-:-:S05]  /*0560*/  IMAD.WIDE.U32 R8, R8, R11, c[0x0][0x178] ;  /* 0x00005e0008087625 */ /* 0x000fca00078e000b */
[----:B------:R0:W-:Y:S07]  /*0570*/  STG.E.U16 [R8.64], R13 ;  /* 0x0000000d08007986 */ /* 0x0001ee000c101506 */
[----:B------:R-:W-:Y:S02]  /*0580*/  @!P0 LEA R10, R0, R5, 0x9 ;  /* 0x00000005000a8211 */ /* 0x000fe400078e48ff */
[----:B------:R-:W-:-:S03]  /*0590*/  @!P0 IADD3 R5, R5, 0x80, RZ ;  /* 0x0000008005058810 */ /* 0x000fc60007ffe0ff */
[----:B------:R-:W-:-:S05]  /*05a0*/  @!P0 IMAD.WIDE.U32 R10, R10, R11, c[0x0][0x178] ;  /* 0x00005e000a0a8625 */ /* 0x000fca00078e000b */
[----:B------:R0:W-:Y:S02]  /*05b0*/  @!P0 STG.E.U16 [R10.64], R7 ;  /* 0x000000070a008986 */ /* 0x0001e4000c101506 */
.L_x_13305:
[----:B0-----:R-:W-:Y:S05]  /*05c0*/  BSYNC B0 ;  /* 0x0000000000007941 */ /* 0x001fea0003800000 */
.L_x_13304:
[----:B------:R-:W-:Y:S02]  /*05d0*/  ISETP.GE.AND P0, PT, R5, R2, PT ;  /* 0x000000020500720c */ /* 0x000fe40003f06270 */
[----:B-----5:R-:W-:Y:S02]  /*05e0*/  PRMT R6, R6, 0x9910, RZ ;  /* 0x0000991006067816 */ /* 0x020fe400000000ff */
[----:B------:R-:W-:-:S03]  /*05f0*/  PRMT R4, R3, 0x9910, RZ ;  /* 0x0000991003047816 */ /* 0x000fc600000000ff */
[----:B------:R-:W-:-:S06]  /*0600*/  IMAD.MOV.U32 R3, RZ, RZ, R6 ;  /* 0x000000ffff037224 */ /* 0x000fcc00078e0006 */
[----:B------:R-:W-:Y:S05]  /*0610*/  @P0 EXIT ;  /* 0x000000000000094d */ /* 0x000fea0003800000 */
[----:B------:R-:W-:Y:S01]  /*0620*/  HFMA2.MMA R7, -RZ, RZ, 0, 1.1920928955078125e-07 ;  /* 0x00000002ff077435 */ /* 0x000fe200000001ff */
[----:B------:R-:W-:Y:S02]  /*0630*/  IMAD R2, R0, 0x200, R5 ;  /* 0x0000020000027824 */ /* 0x000fe400078e0205 */
[----:B------:R-:W-:-:S07]  /*0640*/  IMAD R5, R3, R4, RZ ;  /* 0x0000000403057224 */ /* 0x000fce00078e02ff */
[----:B------:R-:W-:-:S05]  /*0650*/  IMAD.WIDE.U32 R2, R2, R7, c[0x0][0x178] ;  /* 0x00005e0002027625 */ /* 0x000fca00078e0007 */
[----:B------:R-:W-:Y:S01]  /*0660*/  STG.E.U16 [R2.64], R5 ;  /* 0x0000000502007986 */ /* 0x000fe2000c101506 */
[----:B------:R-:W-:Y:S05]  /*0670*/  EXIT ;  /* 0x000000000000794d */ /* 0x000fea0003800000 */
.L_x_13306:
        /* <DEDUP_REMOVED lines=16> */
.L_x_23003:


//--------------------- .text._ZN2at6native29vectorized_elementwise_kernelILi2EZZZNS0_54_GLOBAL__N__d8c5977b_16_LinearAlgebra_cu_9e10b42f_321716addr_kernel_cudaERNS_14TensorIteratorERKN3c106ScalarES8_ENKUlvE_clEvENKUlvE3_clEvEUlsssE_St5arrayIPcLm4EEEEviT0_T1_ --------------------------
	.section	.text._ZN2at6native29vectorized_elementwise_kernelILi2EZZZNS0_54_GLOBAL__N__d8c5977b_16_LinearAlgebra_cu_9e10b42f_321716addr_kernel_cudaERNS_14TensorIteratorERKN3c106ScalarES8_ENKUlvE_clEvENKUlvE3_clEvEUlsssE_St5arrayIPcLm4EEEEviT0_T1_,"ax",@progbits
	.sectioninfo	@"SHI_REGISTERS=32"
	.align	128
        .global         _ZN2at6native29vectorized_elementwise_kernelILi2EZZZNS0_54_GLOBAL__N__d8c5977b_16_LinearAlgebra_cu_9e10b42f_321716addr_kernel_cudaERNS_14TensorIteratorERKN3c106ScalarES8_ENKUlvE_clEvENKUlvE3_clEvEUlsssE_St5arrayIPcLm4EEEEviT0_T1_
        .type           _ZN2at6native29vectorized_elementwise_kernelILi2EZZZNS0_54_GLOBAL__N__d8c5977b_16_LinearAlgebra_cu_9e10b42f_321716addr_kernel_cudaERNS_14TensorIteratorERKN3c106ScalarES8_ENKUlvE_clEvENKUlvE3_clEvEUlsssE_St5arrayIPcLm4EEEEviT0_T1_,@function
        .size           _ZN2at6native29vectorized_elementwise_kernelILi2EZZZNS0_54_GLOBAL__N__d8c5977b_16_LinearAlgebra_cu_9e10b42f_321716addr_kernel_cudaERNS_14TensorIteratorERKN3c106ScalarES8_ENKUlvE_clEvENKUlvE3_clEvEUlsssE_St5arrayIPcLm4EEEEviT0_T1_,(.L_x_23004 - _ZN2at6native29vectorized_elementwise_kernelILi2EZZZNS0_54_GLOBAL__N__d8c5977b_16_LinearAlgebra_cu_9e10b42f_321716addr_kernel_cudaERNS_14TensorIteratorERKN3c106ScalarES8_ENKUlvE_clEvENKUlvE3_clEvEUlsssE_St5arrayIPcLm4EEEEviT0_T1_)
        .other          _ZN2at6native29vectorized_elementwise_kernelILi2EZZZNS0_54_GLOBAL__N__d8c5977b_16_LinearAlgebra_cu_9e10b42f_321716addr_kernel_cudaERNS_14TensorIteratorERKN3c106ScalarES8_ENKUlvE_clEvENKUlvE3_clEvEUlsssE_St5arrayIPcLm4EEEEviT0_T1_,@"STO_CUDA_ENTRY STV_DEFAULT"
_ZN2at6native29vectorized_elementwise_kernelILi2EZZZNS0_54_GLOBAL__N__d8c5977b_16_LinearAlgebra_cu_9e10b42f_321716addr_kernel_cudaERNS_14TensorIteratorERKN3c106ScalarES8_ENKUlvE_clEvENKUlvE3_clEvEUlsssE_St5arrayIPcLm4EEEEviT0_T1_:
.text._ZN2at6native29vectorized_elementwise_kernelILi2EZZZNS0_54_GLOBAL__N__d8c5977b_16_LinearAlgebra_cu_9e10b42f_321716addr_kernel_cudaERNS_14TensorIteratorERKN3c106ScalarES8_ENKUlvE_clEvENKUlvE3_clEvEUlsssE_St5arrayIPcLm4EEEEviT0_T1_:
        /* <DEDUP_REMOVED lines=13> */
[----:B------:R-:W2:Y:S04]  /*00d0*/  LDG.E R0, [R14.64] ;  /* 0x000000060e007981 */ /* 0x000ea8000c1e1900 */
[----:B------:R-:W3:Y:S04]  /*00e0*/  LDG.E R6, [R14.64+0x200] ;  /* 0x000200060e067981 */ /* 0x000ee8000c1e1900 */
[----:B------:R-:W4:Y:S04]  /*00f0*/  LDG.E R4, [R16.64] ;  /* 0x0000000610047981 */ /* 0x000f28000c1e1900 */
[----:B------:R-:W5:Y:S04]  /*0100*/  LDG.E R9, [R16.64+0x200] ;  /* 0x0002000610097981 */ /* 0x000f68000c1e1900 */
[----:B------:R5:W5:Y:S04]  /*0110*/  LDG.E R12, [R16.64+0x600] ;  /* 0x00060006100c7981 */ /* 0x000b68000c1e1900 */
[----:B------:R0:W5:Y:S04]  /*0120*/  LDG.E R8, [R14.64+0x400] ;  /* 0x000400060e087981 */ /* 0x000168000c1e1900 */
[----:B------:R0:W5:Y:S04]  /*0130*/  LDG.E R11, [R14.64+0x600] ;  /* 0x000600060e0b7981 */ /* 0x000168000c1e1900 */
[----:B------:R5:W5:Y:S01]  /*0140*/  LDG.E R10, [R16.64+0x400] ;  /* 0x00040006100a7981 */ /* 0x000b62000c1e1900 */
[----:B------:R-:W-:-:S02]  /*0150*/  ULDC.U16 UR4, c[0x0][0x168] ;  /* 0x00005a0000047ab9 */ /* 0x000fc40000000400 */
[----:B------:R-:W-:Y:S01]  /*0160*/  UPRMT UR4, UR4, 0x9910, URZ ;  /* 0x0000991004047896 */ /* 0x000fe2000800003f */
[----:B------:R-:W-:-:S06]  /*0170*/  IMAD.WIDE.U32 R2, R2, R3, c[0x0][0x178] ;  /* 0x00005e0002027625 */ /* 0x000fcc00078e0003 */
[----:B------:R-:W-:Y:S01]  /*0180*/  IMAD.WIDE R2, R5, 0x4, R2 ;  /* 0x0000000405027825 */ /* 0x000fe200078e0202 */
[C---:B--2---:R-:W-:Y:S02]  /*0190*/  PRMT R7, R0.reuse, 0xbb32, RZ ;  /* 0x0000bb3200077816 */ /* 0x044fe400000000ff */
[----:B------:R-:W-:Y:S02]  /*01a0*/  PRMT R0, R0, 0x9910, RZ ;  /* 0x0000991000007816 */ /* 0x000fe400000000ff */
[----:B---3--:R-:W-:-:S03]  /*01b0*/  PRMT R13, R6, 0xbb32, RZ ;  /* 0x0000bb32060d7816 */ /* 0x008fc600000000ff */
[----:B------:R-:W-:Y:S01]  /*01c0*/  IMAD R0, R0, UR4, RZ ;  /* 0x0000000400007c24 */ /* 0x000fe2000f8e02ff */
[C---:B----4-:R-:W-:Y:S02]  /*01d0*/  PRMT R18, R4.reuse, 0xbb32, RZ ;  /* 0x0000bb3204127816 */ /* 0x050fe400000000ff */
[----:B0-----:R-:W-:Y:S01]  /*01e0*/  PRMT R14, R4, 0x9910, RZ ;  /* 0x00009910040e7816 */ /* 0x001fe200000000ff */
[----:B------:R-:W-:Y:S02]  /*01f0*/  IMAD R4, R7, UR4, RZ ;  /* 0x0000000407047c24 */ /* 0x000fe4000f8e02ff */
[----:B------:R-:W-:Y:S01]  /*0200*/  IMAD R7, R13, UR4, RZ ;  /* 0x000000040d077c24 */ /* 0x000fe2000f8e02ff */
[----:B------:R-:W-:Y:S02]  /*0210*/  PRMT R15, R0, 0x9910, RZ ;  /* 0x00009910000f7816 */ /* 0x000fe400000000ff */
[----:B-----5:R-:W-:Y:S02]  /*0220*/  PRMT R16, R9, 0xbb32, RZ ;  /* 0x0000bb3209107816 */ /* 0x020fe400000000ff */
[----:B------:R-:W-:Y:S01]  /*0230*/  PRMT R17, R7, 0x9910, RZ ;  /* 0x0000991007117816 */ /* 0x000fe200000000ff */
[----:B------:R-:W-:Y:S01]  /*0240*/  IMAD.MOV.U32 R7, RZ, RZ, R15 ;  /* 0x000000ffff077224 */ /* 0x000fe200078e000f */
[----:B------:R-:W-:Y:S01]  /*0250*/  PRMT R4, R4, 0x9910, RZ ;  /* 0x0000991004047816 */ /* 0x000fe200000000ff */
[----:B------:R-:W-:Y:S01]  /*0260*/  IMAD.MOV.U32 R13, RZ, RZ, R18 ;  /* 0x000000ffff0d7224 */ /* 0x000fe200078e0012 */
[----:B------:R-:W-:Y:S01]  /*0270*/  PRMT R6, R6, 0x9910, RZ ;  /* 0x0000991006067816 */ /* 0x000fe200000000ff */
[----:B------:R-:W-:Y:S01]  /*0280*/  IMAD.MOV.U32 R15, RZ, RZ, R17 ;  /* 0x000000ffff0f7224 */ /* 0x000fe200078e0011 */
[----:B------:R-:W-:Y:S01]  /*0290*/  MOV R0, R16 ;  /* 0x0000001000007202 */ /* 0x000fe20000000f00 */
[----:B------:R-:W-:Y:S01]  /*02a0*/  IMAD R7, R14, R7, RZ ;  /* 0x000000070e077224 */ /* 0x000fe200078e02ff */
[C---:B------:R-:W-:Y:S01]  /*02b0*/  PRMT R17, R12.reuse, 0xbb32, RZ ;  /* 0x0000bb320c117816 */ /* 0x040fe200000000ff */
[----:B------:R-:W-:Y:S01]  /*02c0*/  IMAD R4, R13, R4, RZ ;  /* 0x000000040d047224 */ /* 0x000fe200078e02ff */
[----:B------:R-:W-:Y:S01]  /*02d0*/  PRMT R18, R12, 0x9910, RZ ;  /* 0x000099100c127816 */ /* 0x000fe200000000ff */
[----:B------:R-:W-:Y:S01]  /*02e0*/  IMAD.MOV.U32 R12, RZ, RZ, R6 ;  /* 0x000000ffff0c7224 */ /* 0x000fe200078e0006 */
[----:B------:R-:W-:Y:S01]  /*02f0*/  PRMT R14, R8, 0xbb32, RZ ;  /* 0x0000bb32080e7816 */ /* 0x000fe200000000ff */
[----:B------:R-:W-:Y:S01]  /*0300*/  IMAD R0, R0, R15, RZ ;  /* 0x0000000f00007224 */ /* 0x000fe200078e02ff */
[----:B------:R-:W-:-:S02]  /*0310*/  PRMT R13, R8, 0x9910, RZ ;  /* 0x00009910080d7816 */ /* 0x000fc400000000ff */
[C---:B------:R-:W-:Y:S02]  /*0320*/  PRMT R15, R11.reuse, 0x9910, RZ ;  /* 0x000099100b0f7816 */ /* 0x040fe400000000ff */
[----:B------:R-:W-:Y:S01]  /*0330*/  PRMT R16, R11, 0xbb32, RZ ;  /* 0x0000bb320b107816 */ /* 0x000fe200000000ff */
[----:B------:R-:W-:Y:S01]  /*0340*/  IMAD R12, R12, UR4, RZ ;  /* 0x000000040c0c7c24 */ /* 0x000fe2000f8e02ff */
[----:B------:R-:W-:Y:S01]  /*0350*/  PRMT R9, R9, 0x9910, RZ ;  /* 0x0000991009097816 */ /* 0x000fe200000000ff */
[----:B------:R-:W-:Y:S02]  /*0360*/  IMAD R14, R14, UR4, RZ ;  /* 0x000000040e0e7c24 */ /* 0x000fe4000f8e02ff */
[----:B------:R-:W-:Y:S02]  /*0370*/  IMAD R13, R13, UR4, RZ ;  /* 0x000000040d0d7c24 */ /* 0x000fe4000f8e02ff */
[----:B------:R-:W-:Y:S02]  /*0380*/  IMAD R16, R16, UR4, RZ ;  /* 0x0000000410107c24 */ /* 0x000fe4000f8e02ff */
[----:B------:R-:W-:Y:S01]  /*0390*/  IMAD R15, R15, UR4, RZ ;  /* 0x000000040f0f7c24 */ /* 0x000fe2000f8e02ff */
[----:B------:R-:W-:Y:S01]  /*03a0*/  PRMT R12, R12, 0x9910, RZ ;  /* 0x000099100c0c7816 */ /* 0x000fe200000000ff */
[----:B------:R-:W-:Y:S01]  /*03b0*/  IMAD.MOV.U32 R8, RZ, RZ, R9 ;  /* 0x000000ffff087224 */ /* 0x000fe200078e0009 */
[----:B------:R-:W-:Y:S01]  /*03c0*/  MOV R9, R17 ;  /* 0x0000001100097202 */ /* 0x000fe20000000f00 */
[----:B------:R-:W-:Y:S01]  /*03d0*/  IMAD.MOV.U32 R6, RZ, RZ, R18 ;  /* 0x000000ffff067224 */ /* 0x000fe200078e0012 */
[----:B------:R-:W-:-:S02]  /*03e0*/  PRMT R14, R14, 0x9910, RZ ;  /* 0x000099100e0e7816 */ /* 0x000fc400000000ff */
[----:B------:R-:W-:Y:S02]  /*03f0*/  PRMT R17, R13, 0x9910, RZ ;  /* 0x000099100d117816 */ /* 0x000fe400000000ff */
[----:B------:R-:W-:Y:S02]  /*0400*/  PRMT R16, R16, 0x9910, RZ ;  /* 0x0000991010107816 */ /* 0x000fe400000000ff */
[----:B------:R-:W-:Y:S01]  /*0410*/  PRMT R18, R15, 0x9910, RZ ;  /* 0x000099100f127816 */ /* 0x000fe200000000ff */
[----:B------:R-:W-:Y:S01]  /*0420*/  IMAD.MOV.U32 R13, RZ, RZ, R12 ;  /* 0x000000ffff0d7224 */ /* 0x000fe200078e000c */
[C---:B------:R-:W-:Y:S01]  /*0430*/  PRMT R11, R10.reuse, 0xbb32, RZ ;  /* 0x0000bb320a0b7816 */ /* 0x040fe200000000ff */
[----:B------:R-:W-:Y:S01]  /*0440*/  IMAD.MOV.U32 R12, RZ, RZ, R14 ;  /* 0x000000ffff0c7224 */ /* 0x000fe200078e000e */
[----:B------:R-:W-:Y:S01]  /*0450*/  PRMT R10, R10, 0x9910, RZ ;  /* 0x000099100a0a7816 */ /* 0x000fe200000000ff */
[----:B------:R-:W-:Y:S01]  /*0460*/  IMAD.MOV.U32 R15, RZ, RZ, R17 ;  /* 0x000000ffff0f7224 */ /* 0x000fe200078e0011 */
[----:B------:R-:W-:Y:S01]  /*0470*/  MOV R14, R16 ;  /* 0x00000010000e7202 */ /* 0x000fe20000000f00 */
[----:B------:R-:W-:-:S02]  /*0480*/  IMAD.MOV.U32 R17, RZ, RZ, R18 ;  /* 0x000000ffff117224 */ /* 0x000fc400078e0012 */
[----:B------:R-:W-:Y:S02]  /*0490*/  IMAD R13, R8, R13, RZ ;  /* 0x0000000d080d7224 */ /* 0x000fe400078e02ff */
[----:B------:R-:W-:Y:S02]  /*04a0*/  IMAD R11, R11, R12, RZ ;  /* 0x0000000c0b0b7224 */ /* 0x000fe400078e02ff */
[----:B------:R-:W-:Y:S02]  /*04b0*/  IMAD R10, R10, R15, RZ ;  /* 0x0000000f0a0a7224 */ /* 0x000fe400078e02ff */
[----:B------:R-:W-:Y:S02]  /*04c0*/  IMAD R9, R9, R14, RZ ;  /* 0x0000000e09097224 */ /* 0x000fe400078e02ff */
[----:B------:R-:W-:Y:S01]  /*04d0*/  IMAD R6, R6, R17, RZ ;  /* 0x0000001106067224 */ /* 0x000fe200078e02ff */
[----:B------:R-:W-:Y:S02]  /*04e0*/  PRMT R7, R7, 0x5410, R4 ;  /* 0x0000541007077816 */ /* 0x000fe40000000004 */
[----:B------:R-:W-:-:S02]  /*04f0*/  PRMT R13, R13, 0x5410, R0 ;  /* 0x000054100d0d7816 */ /* 0x000fc40000000000 */
[----:B------:R-:W-:Y:S02]  /*0500*/  PRMT R11, R10, 0x5410, R11 ;  /* 0x000054100a0b7816 */ /* 0x000fe4000000000b */
[----:B------:R-:W-:Y:S01]  /*0510*/  PRMT R9, R6, 0x5410, R9 ;  /* 0x0000541006097816 */ /* 0x000fe20000000009 */
[----:B------:R-:W-:Y:S04]  /*0520*/  STG.E [R2.64], R7 ;  /* 0x0000000702007986 */ /* 0x000fe8000c101906 */
[----:B------:R-:W-:Y:S04]  /*0530*/  STG.E [R2.64+0x200], R13 ;  /* 0x0002000d02007986 */ /* 0x000fe8000c101906 */
[----:B------:R-:W-:Y:S04]  /*0540*/  STG.E [R2.64+0x400], R11 ;  /* 0x0004000b02007986 */ /* 0x000fe8000c101906 */
[----:B------:R-:W-:Y:S01]  /*0550*/  STG.E [R2.64+0x600], R9 ;  /* 0x0006000902007986 */ /* 0x000fe2000c101906 */
[----:B------:R-:W-:Y:S05]  /*0560*/  EXIT ;  /* 0x000000000000794d */ /* 0x000fea0003800000 */
.L_x_13307:
[----:B------:R-:W0:Y:S01]  /*0570*/  S2R R3, SR_TID.X ;  /* 0x0000000000037919 */ /* 0x000e220000002100 */
[----:B------:R-:W-:-:S02]  /*0580*/  PRMT R4, RZ, 0x7610, R4 ;  /* 0x00007610ff047816 */ /* 0x000fc40000000004 */
[----:B------:R-:W-:Y:S02]  /*0590*/  PRMT R5, RZ, 0x7610, R5 ;  /* 0x00007610ff057816 */ /* 0x000fe40000000005 */
[----:B------:R-:W-:Y:S02]  /*05a0*/  PRMT R6, RZ, 0x7610, R6 ;  /* 0x00007610ff067816 */ /* 0x000fe40000000006 */
[----:B0-----:R-:W-:Y:S01]  /*05b0*/  ISETP.GE.AND P0, PT, R3, R0, PT ;  /* 0x000000000300720c */ /* 0x001fe20003f06270 */
[----:B------:R-:W-:-:S12]  /*05c0*/  IMAD.MOV.U32 R27, RZ, RZ, R3 ;  /* 0x000000ffff1b7224 */ /* 0x000fd800078e0003 */
[----:B------:R-:W-:Y:S01]  /*05d0*/  @!P0 IMAD.IADD R12, R2, 0x1, R27 ;  /* 0x00000001020c8824 */ /* 0x000fe200078e021b */
[----:B------:R-:W-:Y:S01]  /*05e0*/  @!P0 IADD3 R27, R27, 0x80, RZ ;  /* 0x000000801b1b8810 */ /* 0x000fe20007ffe0ff */
[----:B------:R-:W-:-:S03]  /*05f0*/  @!P0 IMAD.MOV.U32 R13, RZ, RZ, 0x2 ;  /* 0x00000002ff0d8424 */ /* 0x000fc600078e00ff */
[----:B------:R-:W-:Y:S01]  /*0600*/  ISETP.GE.AND P5, PT, R27, R0, PT ;  /* 0x000000001b00720c */ /* 0x000fe20003fa6270 */
[----:B------:R-:W-:-:S05]  /*0610*/  @!P0 IMAD.WIDE.U32 R10, R12, R13, c[0x0][0x188] ;  /* 0x000062000c0a8625 */ /* 0x000fca00078e000d */
[----:B------:R0:W2:Y:S07]  /*0620*/  @!P0 LDG.E.U16 R4, [R10.64] ;  /* 0x000000060a048981 */ /* 0x0000ae000c1e1500 */
[----:B------:R-:W-:Y:S01]  /*0630*/  @!P5 IMAD.IADD R16, R2, 0x1, R27 ;  /* 0x000000010210d824 */ /* 0x000fe200078e021b */
[----:B------:R-:W-:Y:S01]  /*0640*/  @!P5 IADD3 R27, R27, 0x80, RZ ;  /* 0x000000801b1bd810 */ /* 0x000fe20007ffe0ff */
[----:B------:R-:W-:-:S03]  /*0650*/  @!P5 IMAD.MOV.U32 R17, RZ, RZ, 0x2 ;  /* 0x00000002ff11d424 */ /* 0x000fc600078e00ff */
[----:B------:R-:W-:Y:S01]  /*0660*/  ISETP.GE.AND P6, PT, R27, R0, PT ;  /* 0x000000001b00720c */ /* 0x000fe20003fc6270 */
[----:B------:R-:W-:Y:S01]  /*0670*/  @!P5 IMAD.WIDE.U32 R18, R16, R17, c[0x0][0x188] ;  /* 0x000062001012d625 */ /* 0x000fe200078e0011 */
[----:B------:R-:W-:-:S03]  /*0680*/  PRMT R7, RZ, 0x7610, R7 ;  /* 0x00007610ff077816 */ /* 0x000fc60000000007 */
[----:B------:R-:W-:Y:S01]  /*0690*/  @!P0 IMAD.WIDE.U32 R12, R12, R13, c[0x0][0x190] ;  /* 0x000064000c0c8625 */ /* 0x000fe200078e000d */
[----:B------:R1:W3:Y:S07]  /*06a0*/  @!P5 LDG.E.U16 R5, [R18.64] ;  /* 0x000000061205d981 */ /* 0x0002ee000c1e1500 */
[----:B------:R-:W-:Y:S02]  /*06b0*/  @!P6 IADD3 R20, R2, R27, RZ ;  /* 0x0000001b0214e210 */ /* 0x000fe40007ffe0ff */
[----:B------:R-:W-:Y:S01]  /*06c0*/  @!P6 MOV R21, 0x2 ;  /* 0x000000020015e802 */ /* 0x000fe20000000f00 */
[----:B------:R-:W-:Y:S01]  /*06d0*/  @!P5 IMAD.WIDE.U32 R16, R16, R17, c[0x0][0x190] ;  /* 0x000064001010d625 */ /* 0x000fe200078e0011 */
[----:B------:R-:W-:Y:S01]  /*06e0*/  @!P6 IADD3 R27, R27, 0x80, RZ ;  /* 0x000000801b1be810 */ /* 0x000fe20007ffe0ff */
[----:B------:R4:W5:Y:S02]  /*06f0*/  @!P0 LDG.E.U16 R7, [R12.64] ;  /* 0x000000060c078981 */ /* 0x000964000c1e1500 */
[----:B------:R-:W-:Y:S01]  /*0700*/  @!P6 IMAD.WIDE.U32 R22, R20, R21, c[0x0][0x188] ;  /* 0x000062001416e625 */ /* 0x000fe200078e0015 */
[----:B------:R-:W-:-:S02]  /*0710*/  ISETP.GE.AND P1, PT, R27, R0, PT ;  /* 0x000000001b00720c */ /* 0x000fc40003f26270 */
[----:B------:R-:W-:Y:S02]  /*0720*/  PRMT R8, RZ, 0x7610, R8 ;  /* 0x00007610ff087816 */ /* 0x000fe40000000008 */
[----:B------:R1:W5:Y:S01]  /*0730*/  @!P6 LDG.E.U16 R6, [R22.64] ;  /* 0x000000061606e981 */ /* 0x000362000c1e1500 */
[----:B0-----:R-:W-:-:S03]  /*0740*/  PRMT R10, RZ, 0x7610, R10 ;  /* 0x00007610ff0a7816 */ /* 0x001fc6000000000a */
[----:B------:R0:W5:Y:S05]  /*0750*/  @!P5 LDG.E.U16 R8, [R16.64] ;  /* 0x000000061008d981 */ /* 0x00016a000c1e1500 */
[----:B------:R-:W-:Y:S01]  /*0760*/  @!P1 IMAD.IADD R14, R2, 0x1, R27 ;  /* 0x00000001020e9824 */ /* 0x000fe200078e021b */
        /* <DEDUP_REMOVED lines=8> */
[----:B------:R-:W-:Y:S02]  /*07f0*/  @!P1 IMAD.MOV.U32 R15, RZ, RZ, 0x2 ;  /* 0x00000002ff0f9424 */ /* 0x000fe400078e00ff */
[----:B------:R-:W-:Y:S01]  /*0800*/  @!P2 IMAD.MOV.U32 R29, RZ, RZ, 0x2 ;  /* 0x00000002ff1da424 */ /* 0x000fe200078e00ff */
[----:B-1----:R-:W-:Y:S01]  /*0810*/  PRMT R19, RZ, 0x7610, R19 ;  /* 0x00007610ff137816 */ /* 0x002fe20000000013 */
[----:B------:R-:W-:Y:S01]  /*0820*/  @!P1 IMAD.WIDE.U32 R22, R14, R15, c[0x0][0x188] ;  /* 0x000062000e169625 */ /* 0x000fe200078e000f */
[----:B------:R-:W-:-:S07]  /*0830*/  PRMT R9, RZ, 0x7610, R9 ;  /* 0x00007610ff097816 */ /* 0x000fce0000000009 */
[----:B------:R-:W-:Y:S01]  /*0840*/  @!P4 IADD3 R18, R2, R27, RZ ;  /* 0x0000001b0212c210 */ /* 0x000fe20007ffe0ff */
[----:B----4-:R-:W-:Y:S01]  /*0850*/  @!P1 IMAD.WIDE.U32 R12, R14, R15, c[0x0][0x190] ;  /* 0x000064000e0c9625 */ /* 0x010fe200078e000f */
[----:B------:R-:W-:Y:S01]  /*0860*/  @!P4 IADD3 R27, R27, 0x80, RZ ;  /* 0x000000801b1bc810 */ /* 0x000fe20007ffe0ff */
[----:B------:R1:W4:Y:S03]  /*0870*/  @!P1 LDG.E.U16 R10, [R22.64] ;  /* 0x00000006160a9981 */ /* 0x000326000c1e1500 */
[----:B------:R-:W-:Y:S01]  /*0880*/  ISETP.GE.AND P5, PT, R27, R0, PT ;  /* 0x000000001b00720c */ /* 0x000fe20003fa6270 */
[----:B------:R-:W-:Y:S01]  /*0890*/  @!P2 IMAD.WIDE.U32 R14, R26, R29, c[0x0][0x188] ;  /* 0x000062001a0ea625 */ /* 0x000fe200078e001d */
[----:B------:R-:W-:-:S03]  /*08a0*/  PRMT R24, RZ, 0x7610, R24 ;  /* 0x00007610ff187816 */ /* 0x000fc60000000018 */
[----:B------:R-:W-:Y:S01]  /*08b0*/  @!P6 IMAD.WIDE.U32 R20, R20, R21, c[0x0][0x190] ;  /* 0x000064001414e625 */ /* 0x000fe200078e0015 */
[----:B------:R1:W4:Y:S03]  /*08c0*/  @!P2 LDG.E.U16 R19, [R14.64] ;  /* 0x000000060e13a981 */ /* 0x000326000c1e1500 */
[----:B0-----:R-:W-:Y:S01]  /*08d0*/  @!P2 IMAD.WIDE.U32 R16, R26, R29, c[0x0][0x190] ;  /* 0x000064001a10a625 */ /* 0x001fe200078e001d */
[----:B------:R0:W4:Y:S01]  /*08e0*/  @!P6 LDG.E.U16 R9, [R20.64] ;  /* 0x000000061409e981 */ /* 0x000122000c1e1500 */
[----:B------:R-:W-:Y:S02]  /*08f0*/  PRMT R11, RZ, 0x7610, R11 ;  /* 0x00007610ff0b7816 */ /* 0x000fe4000000000b */
[----:B------:R-:W-:Y:S01]  /*0900*/  PRMT R28, RZ, 0x7610, R28 ;  /* 0x00007610ff1c7816 */ /* 0x000fe2000000001c */
[----:B------:R0:W4:Y:S01]  /*0910*/  @!P2 LDG.E.U16 R24, [R16.64] ;  /* 0x000000061018a981 */ /* 0x000122000c1e1500 */
[----:B-1----:R-:W-:-:S02]  /*0920*/  @!P3 IMAD.MOV.U32 R14, RZ, RZ, 0x2 ;  /* 0x00000002ff0eb424 */ /* 0x002fc400078e00ff */
[----:B------:R-:W-:Y:S01]  /*0930*/  @!P4 IMAD.MOV.U32 R29, RZ, RZ, 0x2 ;  /* 0x00000002ff1dc424 */ /* 0x000fe200078e00ff */
[----:B------:R1:W4:Y:S01]  /*0940*/  @!P1 LDG.E.U16 R11, [R12.64] ;  /* 0x000000060c0b9981 */ /* 0x000322000c1e1500 */
[----:B0-----:R-:W-:-:S04]  /*0950*/  @!P3 IMAD.WIDE.U32 R20, R25, R14, c[0x0][0x188] ;  /* 0x000062001914b625 */ /* 0x001fc800078e000e */
[----:B------:R-:W-:Y:S01]  /*0960*/  @!P5 IMAD.IADD R16, R2, 0x1, R27 ;  /* 0x000000010210d824 */ /* 0x000fe200078e021b */
[----:B------:R-:W-:Y:S01]  /*0970*/  @!P5 MOV R27, 0x2 ;  /* 0x00000002001bd802 */ /* 0x000fe20000000f00 */
[----:B------:R0:W4:Y:S01]  /*0980*/  @!P3 LDG.E.U16 R28, [R20.64] ;  /* 0x00000006141cb981 */ /* 0x000122000c1e1500 */
[----:B------:R-:W-:Y:S01]  /*0990*/  PRMT R26, RZ, 0x7610, R26 ;  /* 0x00007610ff1a7816 */ /* 0x000fe2000000001a */
[----:B------:R-:W-:Y:S01]  /*09a0*/  @!P4 IMAD.WIDE.U32 R22, R18, R29, c[0x0][0x188] ;  /* 0x000062001216c625 */ /* 0x000fe200078e001d */
[----:B------:R-:W-:-:S03]  /*09b0*/  PRMT R17, RZ, 0x7610, R17 ;  /* 0x00007610ff117816 */ /* 0x000fc60000000011 */
[CC--:B-1----:R-:W-:Y:S01]  /*09c0*/  @!P5 IMAD.WIDE.U32 R12, R16.reuse, R27.reuse, c[0x0][0x188] ;  /* 0x00006200100cd625 */ /* 0x0c2fe200078e001b */
[----:B------:R1:W4:Y:S03]  /*09d0*/  @!P4 LDG.E.U16 R26, [R22.64] ;  /* 0x00000006161ac981 */ /* 0x000326000c1e1500 */
[----:B------:R-:W-:Y:S01]  /*09e0*/  @!P3 IMAD.WIDE.U32 R14, R25, R14, c[0x0][0x190] ;  /* 0x00006400190eb625 */ /* 0x000fe200078e000e */
[----:B------:R0:W4:Y:S01]  /*09f0*/  @!P5 LDG.E.U16 R17, [R12.64] ;  /* 0x000000060c11d981 */ /* 0x000122000c1e1500 */
[----:B------:R-:W-:Y:S02]  /*0a00*/  PRMT R25, RZ, 0x7610, R25 ;  /* 0x00007610ff197816 */ /* 0x000fe40000000019 */
[----:B-1----:R-:W-:Y:S01]  /*0a10*/  PRMT R22, RZ, 0x7610, R22 ;  /* 0x00007610ff167816 */ /* 0x002fe20000000016 */
[----:B0-----:R-:W-:-:S03]  /*0a20*/  @!P5 IMAD.WIDE.U32 R20, R16, R27, c[0x0][0x190] ;  /* 0x000064001014d625 */ /* 0x001fc600078e001b */
[----:B------:R0:W4:Y:S01]  /*0a30*/  @!P3 LDG.E.U16 R25, [R14.64] ;  /* 0x000000060e19b981 */ /* 0x000122000c1e1500 */
[----:B------:R-:W-:Y:S01]  /*0a40*/  @!P4 IMAD.WIDE.U32 R12, R18, R29, c[0x0][0x190] ;  /* 0x00006400120cc625 */ /* 0x000fe200078e001d */
[----:B------:R-:W-:-:S04]  /*0a50*/  PRMT R18, RZ, 0x7610, R18 ;  /* 0x00007610ff127816 */ /* 0x000fc80000000012 */
[----:B------:R5:W4:Y:S04]  /*0a60*/  @!P4 LDG.E.U16 R22, [R12.64] ;  /* 0x000000060c16c981 */ /* 0x000b28000c1e1500 */
[----:B------:R-:W4:Y:S01]  /*0a70*/  @!P5 LDG.E.U16 R18, [R20.64] ;  /* 0x000000061412d981 */ /* 0x000f22000c1e1500 */
[----:B------:R-:W-:Y:S02]  /*0a80*/  ULDC.U16 UR4, c[0x0][0x168] ;  /* 0x00005a0000047ab9 */ /* 0x000fe40000000400 */
[----:B------:R-:W-:Y:S01]  /*0a90*/  UPRMT UR4, UR4, 0x9910, URZ ;  /* 0x0000991004047896 */ /* 0x000fe2000800003f */
[----:B------:R-:W-:Y:S01]  /*0aa0*/  IADD3 R16, R3, 0x80, RZ ;  /* 0x0000008003107810 */ /* 0x000fe20007ffe0ff */
[----:B0-----:R-:W-:-:S04]  /*0ab0*/  IMAD.MOV.U32 R15, RZ, RZ, R3 ;  /* 0x000000ffff0f7224 */ /* 0x001fc800078e0003 */
[----:B------:R-:W-:Y:S01]  /*0ac0*/  @!P0 IMAD.MOV.U32 R15, RZ, RZ, R16 ;  /* 0x000000ffff0f8224 */ /* 0x000fe200078e0010 */
[----:B------:R-:W-:Y:S01]  /*0ad0*/  BSSY B0, `(.L_x_13308) ;  /* 0x0000065000007945 */ /* 0x000fe20003800000 */
[----:B------:R-:W-:Y:S01]  /*0ae0*/  BSSY B1, `(.L_x_13309) ;  /* 0x000005d000017945 */ /* 0x000fe20003800000 */
[----:B--2---:R-:W-:-:S05]  /*0af0*/  PRMT R4, R4, 0x9910, RZ ;  /* 0x0000991004047816 */ /* 0x004fca00000000ff */
[----:B------:R-:W-:Y:S01]  /*0b00*/  IMAD.MOV.U32 R14, RZ, RZ, R4 ;  /* 0x000000ffff0e7224 */ /* 0x000fe200078e0004 */
[----:B------:R-:W-:-:S03]  /*0b10*/  @!P0 IADD3 R4, R2, R3, RZ ;  /* 0x0000000302048210 */ /* 0x000fc60007ffe0ff */
[----:B------:R-:W-:Y:S01]  /*0b20*/  IMAD R3, R14, UR4, RZ ;  /* 0x000000040e037c24 */ /* 0x000fe2000f8e02ff */
[----:B---3--:R-:W-:Y:S02]  /*0b30*/  PRMT R5, R5, 0x9910, RZ ;  /* 0x0000991005057816 */ /* 0x008fe400000000ff */
[----:B-----5:R-:W-:Y:S02]  /*0b40*/  PRMT R12, R7, 0x9910, RZ ;  /* 0x00009910070c7816 */ /* 0x020fe400000000ff */
[----:B------:R-:W-:Y:S01]  /*0b50*/  PRMT R13, R6, 0x9910, RZ ;  /* 0x00009910060d7816 */ /* 0x000fe200000000ff */
[----:B------:R-:W-:-:S04]  /*0b60*/  IMAD.MOV.U32 R6, RZ, RZ, R5 ;  /* 0x000000ffff067224 */ /* 0x000fc800078e0005 */
[----:B------:R-:W-:Y:S01]  /*0b70*/  IMAD.MOV.U32 R7, RZ, RZ, R13 ;  /* 0x000000ffff077224 */ /* 0x000fe200078e000d */
[----:B------:R-:W-:Y:S01]  /*0b80*/  PRMT R13, R3, 0x9910, RZ ;  /* 0x00009910030d7816 */ /* 0x000fe200000000ff */
[----:B------:R-:W-:Y:S01]  /*0b90*/  IMAD R6, R6, UR4, RZ ;  /* 0x0000000406067c24 */ /* 0x000fe2000f8e02ff */
[----:B------:R-:W-:Y:S01]  /*0ba0*/  MOV R3, R12 ;  /* 0x0000000c00037202 */ /* 0x000fe20000000f00 */
[----:B------:R-:W-:Y:S01]  /*0bb0*/  IMAD R7, R7, UR4, RZ ;  /* 0x0000000407077c24 */ /* 0x000fe2000f8e02ff */
[----:B------:R-:W-:Y:S01]  /*0bc0*/  PRMT R12, R8, 0x9910, RZ ;  /* 0x00009910080c7816 */ /* 0x000fe200000000ff */
[----:B------:R-:W-:Y:S01]  /*0bd0*/  IMAD.MOV.U32 R8, RZ, RZ, R13 ;  /* 0x000000ffff087224 */ /* 0x000fe200078e000d */
[----:B------:R-:W-:-:S03]  /*0be0*/  PRMT R13, R6, 0x9910, RZ ;  /* 0x00009910060d7816 */ /* 0x000fc600000000ff */
[----:B------:R-:W-:Y:S01]  /*0bf0*/  IMAD.MOV.U32 R6, RZ, RZ, R12 ;  /* 0x000000ffff067224 */ /* 0x000fe200078e000c */
[----:B------:R-:W-:Y:S01]  /*0c00*/  PRMT R12, R7, 0x9910, RZ ;  /* 0x00009910070c7816 */ /* 0x000fe200000000ff */
[----:B------:R-:W-:Y:S02]  /*0c10*/  IMAD.MOV.U32 R7, RZ, RZ, R13 ;  /* 0x000000ffff077224 */ /* 0x000fe400078e000d */
[----:B------:R-:W-:Y:S02]  /*0c20*/  IMAD R13, R3, R8, RZ ;  /* 0x00000008030d7224 */ /* 0x000fe400078e02ff */
[----:B------:R-:W-:Y:S02]  /*0c30*/  @!P0 IMAD.MOV.U32 R5, RZ, RZ, 0x2 ;  /* 0x00000002ff058424 */ /* 0x000fe400078e00ff */
[----:B------:R-:W-:Y:S02]  /*0c40*/  IMAD R3, R6, R7, RZ ;  /* 0x0000000706037224 */ /* 0x000fe400078e02ff */
[----:B------:R-:W-:-:S05]  /*0c50*/  @!P0 IMAD.WIDE.U32 R4, R4, R5, c[0x0][0x178] ;  /* 0x00005e0004048625 */ /* 0x000fca00078e0005 */
[----:B------:R0:W-:Y:S01]  /*0c60*/  @!P0 STG.E.U16 [R4.64], R13 ;  /* 0x0000000d04008986 */ /* 0x0001e2000c101506 */
[----:B------:R-:W-:Y:S02]  /*0c70*/  ISETP.GE.AND P0, PT, R15, R0, PT ;  /* 0x000000000f00720c */ /* 0x000fe40003f06270 */
[----:B----4-:R-:W-:Y:S02]  /*0c80*/  PRMT R14, R10, 0x9910, RZ ;  /* 0x000099100a0e7816 */ /* 0x010fe400000000ff */
[----:B------:R-:W-:Y:S02]  /*0c90*/  MOV R10, R12 ;  /* 0x0000000c000a7202 */ /* 0x000fe40000000f00 */
[----:B------:R-:W-:-:S05]  /*0ca0*/  PRMT R9, R9, 0x9910, RZ ;  /* 0x0000991009097816 */ /* 0x000fca00000000ff */
[----:B------:R-:W-:Y:S01]  /*0cb0*/  IMAD R6, R9, R10, RZ ;  /* 0x0000000a09067224 */ /* 0x000fe200078e02ff */
[----:B------:R-:W-:Y:S02]  /*0cc0*/  PRMT R9, R19, 0x9910, RZ ;  /* 0x0000991013097816 */ /* 0x000fe400000000ff */
[----:B------:R-:W-:-:S03]  /*0cd0*/  PRMT R7, R11, 0x9910, RZ ;  /* 0x000099100b077816 */ /* 0x000fc600000000ff */
[----:B------:R-:W-:Y:S01]  /*0ce0*/  IMAD R9, R9, UR4, RZ ;  /* 0x0000000409097c24 */ /* 0x000fe2000f8e02ff */
[----:B------:R-:W-:Y:S01]  /*0cf0*/  PRMT R11, R28, 0x9910, RZ ;  /* 0x000099101c0b7816 */ /* 0x000fe200000000ff */
[----:B------:R-:W-:-:S03]  /*0d00*/  IMAD.MOV.U32 R8, RZ, RZ, R14 ;  /* 0x000000ffff087224 */ /* 0x000fc600078e000e */
[----:B------:R-:W-:Y:S01]  /*0d10*/  PRMT R12, R9, 0x9910, RZ ;  /* 0x00009910090c7816 */ /* 0x000fe200000000ff */
[----:B0-----:R-:W-:Y:S01]  /*0d20*/  IMAD R4, R11, UR4, RZ ;  /* 0x000000040b047c24 */ /* 0x001fe2000f8e02ff */
[----:B------:R-:W-:Y:S01]  /*0d30*/  PRMT R5, R26, 0x9910, RZ ;  /* 0x000099101a057816 */ /* 0x000fe200000000ff */
[----:B------:R-:W-:Y:S01]  /*0d40*/  IMAD R8, R8, UR4, RZ ;  /* 0x0000000408087c24 */ /* 0x000fe2000f8e02ff */
[----:B------:R-:W-:Y:S02]  /*0d50*/  PRMT R9, R17, 0x9910, RZ ;  /* 0x0000991011097816 */ /* 0x000fe400000000ff */
[----:B------:R-:W-:Y:S01]  /*0d60*/  PRMT R13, R4, 0x9910, RZ ;  /* 0x00009910040d7816 */ /* 0x000fe200000000ff */
[----:B------:R-:W-:Y:S02]  /*0d70*/  IMAD R4, R5, UR4, RZ ;  /* 0x0000000405047c24 */ /* 0x000fe4000f8e02ff */
[----:B------:R-:W-:Y:S01]  /*0d80*/  IMAD R5, R9, UR4, RZ ;  /* 0x0000000409057c24 */ /* 0x000fe2000f8e02ff */
[----:B------:R-:W-:-:S02]  /*0d90*/  PRMT R8, R8, 0x9910, RZ ;  /* 0x0000991008087816 */ /* 0x000fc400000000ff */
[----:B------:R-:W-:Y:S02]  /*0da0*/  PRMT R25, R25, 0x9910, RZ ;  /* 0x0000991019197816 */ /* 0x000fe400000000ff */
[----:B------:R-:W-:Y:S01]  /*0db0*/  PRMT R17, R4, 0x9910, RZ ;  /* 0x0000991004117816 */ /* 0x000fe200000000ff */
[----:B------:R-:W-:Y:S01]  /*0dc0*/  IMAD.MOV.U32 R11, RZ, RZ, R12 ;  /* 0x000000ffff0b7224 */ /* 0x000fe200078e000c */
[----:B------:R-:W-:Y:S01]  /*0dd0*/  PRMT R22, R22, 0x9910, RZ ;  /* 0x0000991016167816 */ /* 0x000fe200000000ff */
[----:B------:R-:W-:Y:S01]  /*0de0*/  IMAD.MOV.U32 R12, RZ, RZ, R25 ;  /* 0x000000ffff0c7224 */ /* 0x000fe200078e0019 */
[----:B------:R-:W-:Y:S02]  /*0df0*/  PRMT R10, R24, 0x9910, RZ ;  /* 0x00009910180a7816 */ /* 0x000fe400000000ff */
[----:B------:R-:W-:Y:S02]  /*0e00*/  MOV R4, R22 ;  /* 0x0000001600047202 */ /* 0x000fe40000000f00 */
[----:B------:R-:W-:-:S02]  /*0e10*/  PRMT R14, R18, 0x9910, RZ ;  /* 0x00009910120e7816 */ /* 0x000fc400000000ff */
[----:B------:R-:W-:Y:S01]  /*0e20*/  PRMT R19, R5, 0x9910, RZ ;  /* 0x0000991005137816 */ /* 0x000fe200000000ff */
[----:B------:R-:W-:Y:S02]  /*0e30*/  IMAD R9, R7, R8, RZ ;  /* 0x0000000807097224 */ /* 0x000fe400078e02ff */
[----:B------:R-:W-:Y:S02]  /*0e40*/  IMAD R8, R4, R17, RZ ;  /* 0x0000001104087224 */ /* 0x000fe400078e02ff */
[----:B------:R-:W-:Y:S02]  /*0e50*/  IMAD R5, R10, R11, RZ ;  /* 0x0000000b0a057224 */ /* 0x000fe400078e02ff */
[----:B------:R-:W-:Y:S02]  /*0e60*/  IMAD R7, R12, R13, RZ ;  /* 0x0000000d0c077224 */ /* 0x000fe400078e02ff */
[----:B------:R-:W-:Y:S01]  /*0e70*/  IMAD R4, R14, R19, RZ ;  /* 0x000000130e047224 */ /* 0x000fe200078e02ff */
[----:B------:R-:W-:Y:S05]  /*0e80*/  @P0 BRA `(.L_x_13310) ;  /* 0x000000c000000947 */ /* 0x000fea0003800000 */
[----:B------:R-:W-:Y:S01]  /*0e90*/  IMAD.IADD R10, R2, 0x1, R15 ;  /* 0x00000001020a7824 */ /* 0x000fe200078e020f */
[----:B------:R-:W-:Y:S01]  /*0ea0*/  IADD3 R15, R15, 0x80, RZ ;  /* 0x000000800f0f7810 */ /* 0x000fe20007ffe0ff */
[----:B------:R-:W-:-:S03]  /*0eb0*/  IMAD.MOV.U32 R11, RZ, RZ, 0x2 ;  /* 0x00000002ff0b7424 */ /* 0x000fc600078e00ff */
[----:B------:R-:W-:Y:S01]  /*0ec0*/  ISETP.GE.AND P0, PT, R15, R0, PT ;  /* 0x000000000f00720c */ /* 0x000fe20003f06270 */
[----:B------:R-:W-:-:S05]  /*0ed0*/  IMAD.WIDE.U32 R10, R10, R11, c[0x0][0x178] ;  /* 0x00005e000a0a7625 */ /* 0x000fca00078e000b */
[----:B------:R0:W-:Y:S07]  /*0ee0*/  STG.E.U16 [R10.64], R3 ;  /* 0x000000030a007986 */ /* 0x0001ee000c101506 */
[----:B------:R-:W-:Y:S05]  /*0ef0*/  @P0 BRA `(.L_x_13311) ;  /* 0x000000c000000947 */ /* 0x000fea0003800000 */
[----:B0-----:R-:W-:Y:S01]  /*0f00*/  HFMA2.MMA R11, -RZ, RZ, 0, 1.1920928955078125e-07 ;  /* 0x00000002ff0b7435 */ /* 0x001fe200000001ff */
[----:B------:R-:W-:Y:S01]  /*0f10*/  IMAD.IADD R10, R2, 0x1, R15 ;  /* 0x00000001020a7824 */ /* 0x000fe200078e020f */
[----:B------:R-:W-:-:S08]  /*0f20*/  IADD3 R15, R15, 0x80, RZ ;  /* 0x000000800f0f7810 */ /* 0x000fd00007ffe0ff */
[----:B------:R-:W-:-:S05]  /*0f30*/  IMAD.WIDE.U32 R10, R10, R11, c[0x0][0x178] ;  /* 0x00005e000a0a7625 */ /* 0x000fca00078e000b */
[----:B------:R0:W-:Y:S02]  /*0f40*/  STG.E.U16 [R10.64], R6 ;  /* 0x000000060a007986 */ /* 0x0001e4000c101506 */
.L_x_13310:
[----:B------:R-:W-:-:S13]  /*0f50*/  ISETP.GE.AND P0, PT, R15, R0, PT ;  /* 0x000000000f00720c */ /* 0x000fda0003f06270 */
[----:B------:R-:W-:Y:S05]  /*0f60*/  @P0 BRA `(.L_x_13312) ;  /* 0x000000c000000947 */ /* 0x000fea0003800000 */
[----:B0-----:R-:W-:Y:S01]  /*0f70*/  IMAD.IADD R10, R2, 0x1, R15 ;  /* 0x00000001020a7824 */ /* 0x001fe200078e020f */
[----:B------:R-:W-:Y:S01]  /*0f80*/  IADD3 R15, R15, 0x80, RZ ;  /* 0x000000800f0f7810 */ /* 0x000fe20007ffe0ff */
[----:B------:R-:W-:-:S04]  /*0f90*/  IMAD.MOV.U32 R11, RZ, RZ, 0x2 ;  /* 0x00000002ff0b7424 */ /* 0x000fc800078e00ff */
[----:B------:R-:W-:-:S05]  /*0fa0*/  IMAD.WIDE.U32 R10, R10, R11, c[0x0][0x178] ;  /* 0x00005e000a0a7625 */ /* 0x000fca00078e000b */
[----:B------:R0:W-:Y:S02]  /*0fb0*/  STG.E.U16 [R10.64], R9 ;  /* 0x000000090a007986 */ /* 0x0001e4000c101506 */
.L_x_13311:
[----:B------:R-:W-:-:S13]  /*0fc0*/  ISETP.GE.AND P0, PT, R15, R0, PT ;  /* 0x000000000f00720c */ /* 0x000fda0003f06270 */
[----:B------:R-:W-:Y:S05]  /*0fd0*/  @P0 BRA `(.L_x_13313) ;  /* 0x000000d000000947 */ /* 0x000fea0003800000 */
[----:B0-----:R-:W-:Y:S01]  /*0fe0*/  MOV R11, 0x2 ;  /* 0x00000002000b7802 */ /* 0x001fe20000000f00 */
[----:B------:R-:W-:Y:S01]  /*0ff0*/  IMAD.IADD R10, R2, 0x1, R15 ;  /* 0x00000001020a7824 */ /* 0x000fe200078e020f */
[----:B------:R-:W-:-:S03]  /*1000*/  IADD3 R15, R15, 0x80, RZ ;  /* 0x000000800f0f7810 */ /* 0x000fc60007ffe0ff */
[----:B------:R-:W-:-:S05]  /*1010*/  IMAD.WIDE.U32 R10, R10, R11, c[0x0][0x178] ;  /* 0x00005e000a0a7625 */ /* 0x000fca00078e000b */
[----:B------:R0:W-:Y:S02]  /*1020*/  STG.E.U16 [R10.64], R5 ;  /* 0x000000050a007986 */ /* 0x0001e4000c101506 */
.L_x_13312:
        /* <DEDUP_REMOVED lines=8> */
.L_x_13313:
[----:B------:R-:W-:Y:S05]  /*10b0*/  BSYNC B1 ;  /* 0x0000000000017941 */ /* 0x000fea0003800000 */
.L_x_13309:
[----:B------:R-:W-:-:S13]  /*10c0*/  ISETP.GE.AND P0, PT, R15, R0, PT ;  /* 0x000000000f00720c */ /* 0x000fda0003f06270 */
[----:B0-----:R-:W-:Y:S01]  /*10d0*/  @!P0 MOV R7, 0x2 ;  /* 0x0000000200078802 */ /* 0x001fe20000000f00 */
[----:B------:R-:W-:Y:S01]  /*10e0*/  @!P0 IMAD.IADD R6, R2, 0x1, R15 ;  /* 0x0000000102068824 */ /* 0x000fe200078e020f */
[----:B------:R-:W-:-:S03]  /*10f0*/  @!P0 IADD3 R15, R15, 0x80, RZ ;  /* 0x000000800f0f8810 */ /* 0x000fc60007ffe0ff */
[----:B------:R-:W-:-:S05]  /*1100*/  @!P0 IMAD.WIDE.U32 R6, R6, R7, c[0x0][0x178] ;  /* 0x00005e0006068625 */ /* 0x000fca00078e0007 */
[----:B------:R0:W-:Y:S02]  /*1110*/  @!P0 STG.E.U16 [R6.64], R8 ;  /* 0x0000000806008986 */ /* 0x0001e4000c101506 */
.L_x_13314:
[----:B------:R-:W-:Y:S05]  /*1120*/  BSYNC B0 ;  /* 0x0000000000007941 */ /* 0x000fea0003800000 */
.L_x_13308:
        /* <DEDUP_REMOVED lines=8> */
.L_x_13315:
        /* <DEDUP_REMOVED lines=13> */
.L_x_23004:


//--------------------- .text._ZN2at6native29vectorized_elementwise_kernelILi4EZZZNS0_54_GLOBAL__N__d8c5977b_16_LinearAlgebra_cu_9e10b42f_321716addr_kernel_cudaERNS_14TensorIteratorERKN3c106ScalarES8_ENKUlvE_clEvENKUlvE3_clEvEUlsssE_St5arrayIPcLm4EEEEviT0_T1_ --------------------------
	.section	.text._ZN2at6native29vectorized_elementwise_kernelILi4EZZZNS0_54_GLOBAL__N__d8c5977b_16_LinearAlgebra_cu_9e10b42f_321716addr_kernel_cudaERNS_14TensorIteratorERKN3c106ScalarES8_ENKUlvE_clEvENKUlvE3_clEvEUlsssE_St5arrayIPcLm4EEEEviT0_T1_,"ax",@progbits
	.sectioninfo	@"SHI_REGISTERS=32"
	.align	128
        .global         _ZN2at6native29vectorized_elementwise_kernelILi4EZZZNS0_54_GLOBAL__N__d8c5977b_16_LinearAlgebra_cu_9e10b42f_321716addr_kernel_cudaERNS_14TensorIteratorERKN3c106ScalarES8_ENKUlvE_clEvENKUlvE3_clEvEUlsssE_St5arrayIPcLm4EEEEviT0_T1_
        .type           _ZN2at6native29vectorized_elementwise_kernelILi4EZZZNS0_54_GLOBAL__N__d8c5977b_16_LinearAlgebra_cu_9e10b42f_321716addr_kernel_cudaERNS_14TensorIteratorERKN3c106ScalarES8_ENKUlvE_clEvENKUlvE3_clEvEUlsssE_St5arrayIPcLm4EEEEviT0_T1_,@function
        .size           _ZN2at6native29vectorized_elementwise_kernelILi4EZZZNS0_54_GLOBAL__N__d8c5977b_16_LinearAlgebra_cu_9e10b42f_321716addr_kernel_cudaERNS_14TensorIteratorERKN3c106ScalarES8_ENKUlvE_clEvENKUlvE3_clEvEUlsssE_St5arrayIPcLm4EEEEviT0_T1_,(.L_x_23005 - _ZN2at6native29vectorized_elementwise_kernelILi4EZZZNS0_54_GLOBAL__N__d8c5977b_16_LinearAlgebra_cu_9e10b42f_321716addr_kernel_cudaERNS_14TensorIteratorERKN3c106ScalarES8_ENKUlvE_clEvENKUlvE3_clEvEUlsssE_St5arrayIPcLm4EEEEviT0_T1_)
        .other          _ZN2at6native29vectorized_elementwise_kernelILi4EZZZNS0_54_GLOBAL__N__d8c5977b_16_LinearAlgebra_cu_9e10b42f_321716addr_kernel_cudaERNS_14TensorIteratorERKN3c106ScalarES8_ENKUlvE_clEvENKUlvE3_clEvEUlsssE_St5arrayIPcLm4EEEEviT0_T1_,@"STO_CUDA_ENTRY STV_DEFAULT"
_ZN2at6native29vectorized_elementwise_kernelILi4EZZZNS0_54_GLOBAL__N__d8c5977b_16_LinearAlgebra_cu_9e10b42f_321716addr_kernel_cudaERNS_14TensorIteratorERKN3c106ScalarES8_ENKUlvE_clEvENKUlvE3_clEvEUlsssE_St5arrayIPcLm4EEEEviT0_T1_:
.text._ZN2at6native29vectorized_elementwise_kernelILi4EZZZNS0_54_GLOBAL__N__d8c5977b_16_LinearAlgebra_cu_9e10b42f_321716addr_kernel_cudaERNS_14TensorIteratorERKN3c106ScalarES8_ENKUlvE_clEvENKUlvE3_clEvEUlsssE_St5arrayIPcLm4EEEEviT0_T1_:
        /* <DEDUP_REMOVED lines=13> */
[----:B------:R-:W2:Y:S04]  /*00d0*/  LDG.E.64 R4, [R8.64] ;  /* 0x0000000608047981 */ /* 0x000ea8000c1e1b00 */
[----:B------:R-:W3:Y:S04]  /*00e0*/  LDG.E.64 R6, [R14.64] ;  /* 0x000000060e067981 */ /* 0x000ee8000c1e1b00 */
[----:B------:R0:W4:Y:S04]  /*00f0*/  LDG.E.64 R10, [R8.64+0x400] ;  /* 0x00040006080a7981 */ /* 0x000128000c1e1b00 */
[----:B------:R1:W5:Y:S01]  /*0100*/  LDG.E.64 R12, [R14.64+0x400] ;  /* 0x000400060e0c7981 */ /* 0x000362000c1e1b00 */
[----:B------:R-:W-:Y:S01]  /*0110*/  ULDC.U16 UR4, c[0x0][0x168] ;  /* 0x00005a0000047ab9 */ /* 0x000fe20000000400 */
[----:B------:R-:W-:Y:S01]  /*0120*/  IMAD.WIDE.U32 R2, R2, R3, c[0x0][0x178] ;  /* 0x00005e0002027625 */ /* 0x000fe200078e0003 */
[----:B------:R-:W-:-:S05]  /*0130*/  UPRMT UR4, UR4, 0x9910, URZ ;  /* 0x0000991004047896 */ /* 0x000fca000800003f */
[----:B------:R-:W-:Y:S01]  /*0140*/  IMAD.WIDE R2, R0, 0x8, R2 ;  /* 0x0000000800027825 */ /* 0x000fe200078e0202 */
[C---:B--2---:R-:W-:Y:S02]  /*0150*/  PRMT R16, R5.reuse, 0x9910, RZ ;  /* 0x0000991005107816 */ /* 0x044fe400000000ff */
[----:B------:R-:W-:Y:S02]  /*0160*/  PRMT R17, R5, 0xbb32, RZ ;  /* 0x0000bb3205117816 */ /* 0x000fe400000000ff */
[----:B------:R-:W-:Y:S02]  /*0170*/  PRMT R5, R4, 0xbb32, RZ ;  /* 0x0000bb3204057816 */ /* 0x000fe400000000ff */
[----:B---3--:R-:W-:Y:S01]  /*0180*/  PRMT R18, R7, 0xbb32, RZ ;  /* 0x0000bb3207127816 */ /* 0x008fe200000000ff */
[----:B0-----:R-:W-:Y:S01]  /*0190*/  IMAD R8, R17, UR4, RZ ;  /* 0x0000000411087c24 */ /* 0x001fe2000f8e02ff */
[----:B-1----:R-:W-:Y:S01]  /*01a0*/  PRMT R14, R7, 0x9910, RZ ;  /* 0x00009910070e7816 */ /* 0x002fe200000000ff */
[----:B------:R-:W-:Y:S01]  /*01b0*/  IMAD R7, R16, UR4, RZ ;  /* 0x0000000410077c24 */ /* 0x000fe2000f8e02ff */
[----:B------:R-:W-:Y:S01]  /*01c0*/  PRMT R15, R6, 0xbb32, RZ ;  /* 0x0000bb32060f7816 */ /* 0x000fe200000000ff */
[----:B------:R-:W-:Y:S01]  /*01d0*/  IMAD R5, R5, UR4, RZ ;  /* 0x0000000405057c24 */ /* 0x000fe2000f8e02ff */
[----:B------:R-:W-:Y:S01]  /*01e0*/  PRMT R8, R8, 0x9910, RZ ;  /* 0x0000991008087816 */ /* 0x000fe200000000ff */
[----:B------:R-:W-:Y:S01]  /*01f0*/  IMAD.MOV.U32 R9, RZ, RZ, R18 ;  /* 0x000000ffff097224 */ /* 0x000fe200078e0012 */
[----:B------:R-:W-:-:S02]  /*0200*/  PRMT R7, R7, 0x9910, RZ ;  /* 0x0000991007077816 */ /* 0x000fc400000000ff */
[----:B------:R-:W-:Y:S02]  /*0210*/  PRMT R16, R5, 0x9910, RZ ;  /* 0x0000991005107816 */ /* 0x000fe400000000ff */
[----:B------:R-:W-:Y:S01]  /*0220*/  MOV R5, R7 ;  /* 0x0000000700057202 */ /* 0x000fe20000000f00 */
[----:B------:R-:W-:Y:S01]  /*0230*/  IMAD R7, R9, R8, RZ ;  /* 0x0000000809077224 */ /* 0x000fe200078e02ff */
[----:B------:R-:W-:Y:S02]  /*0240*/  PRMT R4, R4, 0x9910, RZ ;  /* 0x0000991004047816 */ /* 0x000fe400000000ff */
[----:B----4-:R-:W-:Y:S01]  /*0250*/  PRMT R9, R10, 0x9910, RZ ;  /* 0x000099100a097816 */ /* 0x010fe200000000ff */
[----:B------:R-:W-:Y:S01]  /*0260*/  IMAD R8, R14, R5, RZ ;  /* 0x000000050e087224 */ /* 0x000fe200078e02ff */
[C---:B-----5:R-:W-:Y:S01]  /*0270*/  PRMT R17, R12.reuse, 0xbb32, RZ ;  /* 0x0000bb320c117816 */ /* 0x060fe200000000ff */
[----:B------:R-:W-:Y:S01]  /*0280*/  IMAD R5, R15, R16, RZ ;  /* 0x000000100f057224 */ /* 0x000fe200078e02ff */
[----:B------:R-:W-:Y:S01]  /*0290*/  PRMT R18, R12, 0x9910, RZ ;  /* 0x000099100c127816 */ /* 0x000fe200000000ff */
[----:B------:R-:W-:Y:S01]  /*02a0*/  IMAD.MOV.U32 R12, RZ, RZ, R4 ;  /* 0x000000ffff0c7224 */ /* 0x000fe200078e0004 */
[----:B------:R-:W-:-:S02]  /*02b0*/  PRMT R15, R11, 0x9910, RZ ;  /* 0x000099100b0f7816 */ /* 0x000fc400000000ff */
[----:B------:R-:W-:Y:S01]  /*02c0*/  PRMT R14, R10, 0xbb32, RZ ;  /* 0x0000bb320a0e7816 */ /* 0x000fe200000000ff */
[----:B------:R-:W-:Y:S01]  /*02d0*/  IMAD R12, R12, UR4, RZ ;  /* 0x000000040c0c7c24 */ /* 0x000fe2000f8e02ff */
[----:B------:R-:W-:Y:S01]  /*02e0*/  PRMT R16, R11, 0xbb32, RZ ;  /* 0x0000bb320b107816 */ /* 0x000fe200000000ff */
[----:B------:R-:W-:Y:S01]  /*02f0*/  IMAD R15, R15, UR4, RZ ;  /* 0x000000040f0f7c24 */ /* 0x000fe2000f8e02ff */
[----:B------:R-:W-:Y:S01]  /*0300*/  PRMT R10, R6, 0x9910, RZ ;  /* 0x00009910060a7816 */ /* 0x000fe200000000ff */
[----:B------:R-:W-:Y:S01]  /*0310*/  IMAD R14, R14, UR4, RZ ;  /* 0x000000040e0e7c24 */ /* 0x000fe2000f8e02ff */
[C---:B------:R-:W-:Y:S01]  /*0320*/  PRMT R6, R13.reuse, 0xbb32, RZ ;  /* 0x0000bb320d067816 */ /* 0x040fe200000000ff */
[----:B------:R-:W-:Y:S01]  /*0330*/  IMAD R16, R16, UR4, RZ ;  /* 0x0000000410107c24 */ /* 0x000fe2000f8e02ff */
[----:B------:R-:W-:Y:S01]  /*0340*/  PRMT R11, R13, 0x9910, RZ ;  /* 0x000099100d0b7816 */ /* 0x000fe200000000ff */
[----:B------:R-:W-:Y:S01]  /*0350*/  IMAD.MOV.U32 R13, RZ, RZ, R9 ;  /* 0x000000ffff0d7224 */ /* 0x000fe200078e0009 */
[----:B------:R-:W-:Y:S01]  /*0360*/  PRMT R12, R12, 0x9910, RZ ;  /* 0x000099100c0c7816 */ /* 0x000fe200000000ff */
[----:B------:R-:W-:Y:S01]  /*0370*/  IMAD.MOV.U32 R9, RZ, RZ, R6 ;  /* 0x000000ffff097224 */ /* 0x000fe200078e0006 */
[----:B------:R-:W-:Y:S01]  /*0380*/  PRMT R15, R15, 0x9910, RZ ;  /* 0x000099100f0f7816 */ /* 0x000fe200000000ff */
[----:B------:R-:W-:Y:S01]  /*0390*/  IMAD R13, R13, UR4, RZ ;  /* 0x000000040d0d7c24 */ /* 0x000fe2000f8e02ff */
[----:B------:R-:W-:Y:S01]  /*03a0*/  MOV R4, R18 ;  /* 0x0000001200047202 */ /* 0x000fe20000000f00 */
[----:B------:R-:W-:Y:S01]  /*03b0*/  IMAD.MOV.U32 R6, RZ, RZ, R17 ;  /* 0x000000ffff067224 */ /* 0x000fe200078e0011 */
[----:B------:R-:W-:-:S02]  /*03c0*/  PRMT R17, R14, 0x9910, RZ ;  /* 0x000099100e117816 */ /* 0x000fc400000000ff */
[----:B------:R-:W-:Y:S02]  /*03d0*/  PRMT R16, R16, 0x9910, RZ ;  /* 0x0000991010107816 */ /* 0x000fe400000000ff */
[----:B------:R-:W-:Y:S01]  /*03e0*/  PRMT R18, R13, 0x9910, RZ ;  /* 0x000099100d127816 */ /* 0x000fe200000000ff */
[----:B------:R-:W-:Y:S02]  /*03f0*/  IMAD.MOV.U32 R13, RZ, RZ, R12 ;  /* 0x000000ffff0d7224 */ /* 0x000fe400078e000c */
[----:B------:R-:W-:Y:S02]  /*0400*/  IMAD.MOV.U32 R12, RZ, RZ, R15 ;  /* 0x000000ffff0c7224 */ /* 0x000fe400078e000f */
[----:B------:R-:W-:Y:S01]  /*0410*/  IMAD.MOV.U32 R15, RZ, RZ, R17 ;  /* 0x000000ffff0f7224 */ /* 0x000fe200078e0011 */
[----:B------:R-:W-:Y:S01]  /*0420*/  MOV R17, R18 ;  /* 0x0000001200117202 */ /* 0x000fe20000000f00 */
[----:B------:R-:W-:Y:S02]  /*0430*/  IMAD.MOV.U32 R14, RZ, RZ, R16 ;  /* 0x000000ffff0e7224 */ /* 0x000fe400078e0010 */
[----:B------:R-:W-:-:S02]  /*0440*/  IMAD R12, R11, R12, RZ ;  /* 0x0000000c0b0c7224 */ /* 0x000fc400078e02ff */
[----:B------:R-:W-:Y:S02]  /*0450*/  IMAD R10, R10, R13, RZ ;  /* 0x0000000d0a0a7224 */ /* 0x000fe400078e02ff */
[----:B------:R-:W-:Y:S02]  /*0460*/  IMAD R9, R9, R14, RZ ;  /* 0x0000000e09097224 */ /* 0x000fe400078e02ff */
[----:B------:R-:W-:Y:S01]  /*0470*/  IMAD R6, R6, R15, RZ ;  /* 0x0000000f06067224 */ /* 0x000fe200078e02ff */
[----:B------:R-:W-:Y:S01]  /*0480*/  PRMT R15, R8, 0x5410, R7 ;  /* 0x00005410080f7816 */ /* 0x000fe20000000007 */
[----:B------:R-:W-:Y:S01]  /*0490*/  IMAD R11, R4, R17, RZ ;  /* 0x00000011040b7224 */ /* 0x000fe200078e02ff */
[----:B------:R-:W-:Y:S02]  /*04a0*/  PRMT R14, R10, 0x5410, R5 ;  /* 0x000054100a0e7816 */ /* 0x000fe40000000005 */
[----:B------:R-:W-:Y:S02]  /*04b0*/  PRMT R7, R12, 0x5410, R9 ;  /* 0x000054100c077816 */ /* 0x000fe40000000009 */
[----:B------:R-:W-:Y:S01]  /*04c0*/  PRMT R6, R11, 0x5410, R6 ;  /* 0x000054100b067816 */ /* 0x000fe20000000006 */
[----:B------:R-:W-:Y:S04]  /*04d0*/  STG.E.64 [R2.64], R14 ;  /* 0x0000000e02007986 */ /* 0x000fe8000c101b06 */
[----:B------:R-:W-:Y:S01]  /*04e0*/  STG.E.64 [R2.64+0x400], R6 ;  /* 0x0004000602007986 */ /* 0x000fe2000c101b06 */
[----:B------:R-:W-:Y:S05]  /*04f0*/  EXIT ;  /* 0x000000000000794d */ /* 0x000fea0003800000 */
.L_x_13316:
        /* <DEDUP_REMOVED lines=20> */
[----:B------:R-:W-:Y:S01]  /*0640*/  @!P6 IMAD.IADD R20, R2, 0x1, R27 ;  /* 0x000000010214e824 */ /* 0x000fe200078e021b */
[----:B------:R-:W-:Y:S02]  /*0650*/  @!P6 IADD3 R27, R27, 0x80, RZ ;  /* 0x000000801b1be810 */ /* 0x000fe40007ffe0ff */
[----:B------:R-:W-:Y:S01]  /*0660*/  @!P6 MOV R21, 0x2 ;  /* 0x000000020015e802 */ /* 0x000fe20000000f00 */
[----:B------:R-:W-:Y:S01]  /*0670*/  @!P5 IMAD.WIDE.U32 R16, R16, R17, c[0x0][0x190] ;  /* 0x000064001010d625 */ /* 0x000fe200078e0011 */
[----:B------:R-:W-:Y:S01]  /*0680*/  ISETP.GE.AND P1, PT, R27, R0, PT ;  /* 0x000000001b00720c */ /* 0x000fe20003f26270 */
[----:B------:R4:W5:Y:S02]  /*0690*/  @!P0 LDG.E.U16 R7, [R12.64] ;  /* 0x000000060c078981 */ /* 0x000964000c1e1500 */
[----:B------:R-:W-:Y:S01]  /*06a0*/  @!P6 IMAD.WIDE.U32 R22, R20, R21, c[0x0][0x188] ;  /* 0x000062001416e625 */ /* 0x000fe200078e0015 */
[----:B------:R-:W-:-:S04]  /*06b0*/  PRMT R8, RZ, 0x7610, R8 ;  /* 0x00007610ff087816 */ /* 0x000fc80000000008 */
[----:B------:R1:W5:Y:S01]  /*06c0*/  @!P6 LDG.E.U16 R6, [R22.64] ;  /* 0x000000061606e981 */ /* 0x000362000c1e1500 */
[----:B0-----:R-:W-:-:S03]  /*06d0*/  PRMT R10, RZ, 0x7610, R10 ;  /* 0x00007610ff0a7816 */ /* 0x001fc6000000000a */
[----:B------:R0:W5:Y:S01]  /*06e0*/  @!P5 LDG.E.U16 R8, [R16.64] ;  /* 0x000000061008d981 */ /* 0x000162000c1e1500 */
        /* <DEDUP_REMOVED lines=127> */
.L_x_13319:
[----:B------:R-:W-:-:S13]  /*0ee0*/  ISETP.GE.AND P0, PT, R15, R0, PT ;  /* 0x000000000f00720c */ /* 0x000fda0003f06270 */
[----:B------:R-:W-:Y:S05]  /*0ef0*/  @P0 BRA `(.L_x_13321) ;  /* 0x000000c000000947 */ /* 0x000fea0003800000 */
[----:B0-----:R-:W-:Y:S01]  /*0f00*/  IMAD.IADD R10, R2, 0x1, R15 ;  /* 0x00000001020a7824 */ /* 0x001fe200078e020f */
[----:B------:R-:W-:Y:S01]  /*0f10*/  IADD3 R15, R15, 0x80, RZ ;  /* 0x000000800f0f7810 */ /* 0x000fe20007ffe0ff */
[----:B------:R-:W-:-:S04]  /*0f20*/  IMAD.MOV.U32 R11, RZ, RZ, 0x2 ;  /* 0x00000002ff0b7424 */ /* 0x000fc800078e00ff */
[----:B------:R-:W-:-:S05]  /*0f30*/  IMAD.WIDE.U32 R10, R10, R11, c[0x0][0x178] ;  /* 0x00005e000a0a7625 */ /* 0x000fca00078e000b */
[----:B------:R0:W-:Y:S02]  /*0f40*/  STG.E.U16 [R10.64], R9 ;  /* 0x000000090a007986 */ /* 0x0001e4000c101506 */
.L_x_13320:
[----:B------:R-:W-:-:S13]  /*0f50*/  ISETP.GE.AND P0, PT, R15, R0, PT ;  /* 0x000000000f00720c */ /* 0x000fda0003f06270 */
[----:B------:R-:W-:Y:S05]  /*0f60*/  @P0 BRA `(.L_x_13322) ;  /* 0x000000d000000947 */ /* 0x000fea0003800000 */
[----:B0-----:R-:W-:Y:S01]  /*0f70*/  MOV R11, 0x2 ;  /* 0x00000002000b7802 */ /* 0x001fe20000000f00 */
[----:B------:R-:W-:Y:S01]  /*0f80*/  IMAD.IADD R10, R2, 0x1, R15 ;  /* 0x00000001020a7824 */ /* 0x000fe200078e020f */
[----:B------:R-:W-:-:S03]  /*0f90*/  IADD3 R15, R15, 0x80, RZ ;  /* 0x000000800f0f7810 */ /* 0x000fc60007ffe0ff */
[----:B------:R-:W-:-:S05]  /*0fa0*/  IMAD.WIDE.U32 R10, R10, R11, c[0x0][0x178] ;  /* 0x00005e000a0a7625 */ /* 0x000fca00078e000b */
[----:B------:R0:W-:Y:S02]  /*0fb0*/  STG.E.U16 [R10.64], R5 ;  /* 0x000000050a007986 */ /* 0x0001e4000c101506 */
.L_x_13321:
        /* <DEDUP_REMOVED lines=8> */
.L_x_13322:
[----:B------:R-:W-:Y:S05]  /*1040*/  BSYNC B1 ;  /* 0x0000000000017941 */ /* 0x000fea0003800000 */
.L_x_13318:
[----:B------:R-:W-:-:S13]  /*1050*/  ISETP.GE.AND P0, PT, R15, R0, PT ;  /* 0x000000000f00720c */ /* 0x000fda0003f06270 */
[----:B0-----:R-:W-:Y:S01]  /*1060*/  @!P0 MOV R7, 0x2 ;  /* 0x0000000200078802 */ /* 0x001fe20000000f00 */
[----:B------:R-:W-:Y:S01]  /*1070*/  @!P0 IMAD.IADD R6, R2, 0x1, R15 ;  /* 0x0000000102068824 */ /* 0x000fe200078e020f */
[----:B------:R-:W-:-:S03]  /*1080*/  @!P0 IADD3 R15, R15, 0x80, RZ ;  /* 0x000000800f0f8810 */ /* 0x000fc60007ffe0ff */
[----:B------:R-:W-:-:S05]  /*1090*/  @!P0 IMAD.WIDE.U32 R6, R6, R7, c[0x0][0x178] ;  /* 0x00005e0006068625 */ /* 0x000fca00078e0007 */
[----:B------:R0:W-:Y:S02]  /*10a0*/  @!P0 STG.E.U16 [R6.64], R8 ;  /* 0x0000000806008986 */ /* 0x0001e4000c101506 */
.L_x_13323:
[----:B------:R-:W-:Y:S05]  /*10b0*/  BSYNC B0 ;  /* 0x0000000000007941 */ /* 0x000fea0003800000 */
.L_x_13317:
        /* <DEDUP_REMOVED lines=8> */
.L_x_13324:
        /* <DEDUP_REMOVED lines=12> */
.L_x_23005:


//--------------------- .text._ZN2at6native29vectorized_elementwise_kernelILi8EZZZNS0_54_GLOBAL__N__d8c5977b_16_LinearAlgebra_cu_9e10b42f_321716addr_kernel_cudaERNS_14TensorIteratorERKN3c106ScalarES8_ENKUlvE_clEvENKUlvE3_clEvEUlsssE_St5arrayIPcLm4EEEEviT0_T1_ --------------------------
	.section	.text._ZN2at6native29vectorized_elementwise_kernelILi8EZZZNS0_54_GLOBAL__N__d8c5977b_16_LinearAlgebra_cu_9e10b42f_321716addr_kernel_cudaERNS_14TensorIteratorERKN3c106ScalarES8_ENKUlvE_clEvENKUlvE3_clEvEUlsssE_St5arrayIPcLm4EEEEviT0_T1_,"ax",@progbits
	.sectioninfo	@"SHI_REGISTERS=4"
	.align	128
        .global         _ZN2at6native29vectorized_elementwise_kernelILi8EZZZNS0_54_GLOBAL__N__d8c5977b_16_LinearAlgebra_cu_9e10b42f_321716addr_kernel_cudaERNS_14TensorIteratorERKN3c106ScalarES8_ENKUlvE_clEvENKUlvE3_clEvEUlsssE_St5arrayIPcLm4EEEEviT0_T1_
        .type           _ZN2at6native29vectorized_elementwise_kernelILi8EZZZNS0_54_GLOBAL__N__d8c5977b_16_LinearAlgebra_cu_9e10b42f_321716addr_kernel_cudaERNS_14TensorIteratorERKN3c106ScalarES8_ENKUlvE_clEvENKUlvE3_clEvEUlsssE_St5arrayIPcLm4EEEEviT0_T1_,@function
        .size           _ZN2at6native29vectorized_elementwise_kernelILi8EZZZNS0_54_GLOBAL__N__d8c5977b_16_LinearAlgebra_cu_9e10b42f_321716addr_kernel_cudaERNS_14TensorIteratorERKN3c106ScalarES8_ENKUlvE_clEvENKUlvE3_clEvEUlsssE_St5arrayIPcLm4EEEEviT0_T1_,(.L_x_23006 - _ZN2at6native29vectorized_elementwise_kernelILi8EZZZNS0_54_GLOBAL__N__d8c5977b_16_LinearAlgebra_cu_9e10b42f_321716addr_kernel_cudaERNS_14TensorIteratorERKN3c106ScalarES8_ENKUlvE_clEvENKUlvE3_clEvEUlsssE_St5arrayIPcLm4EEEEviT0_T1_)
        .other          _ZN2at6native29vectorized_elementwise_kernelILi8EZZZNS0_54_GLOBAL__N__d8c5977b_16_LinearAlgebra_cu_9e10b42f_321716addr_kernel_cudaERNS_14TensorIteratorERKN3c106ScalarES8_ENKUlvE_clEvENKUlvE3_clEvEUlsssE_St5arrayIPcLm4EEEEviT0_T1_,@"STO_CUDA_ENTRY STV_DEFAULT"
_ZN2at6native29vectorized_elementwise_kernelILi8EZZZNS0_54_GLOBAL__N__d8c5977b_16_LinearAlgebra_cu_9e10b42f_321716addr_kernel_cudaERNS_14TensorIteratorERKN3c106ScalarES8_ENKUlvE_clEvENKUlvE3_clEvEUlsssE_St5arrayIPcLm4EEEEviT0_T1_:
.text._ZN2at6native29vectorized_elementwise_kernelILi8EZZZNS0_54_GLOBAL__N__d8c5977b_16_LinearAlgebra_cu_9e10b42f_321716addr_kernel_cudaERNS_14TensorIteratorERKN3c106ScalarES8_ENKUlvE_clEvENKUlvE3_clEvEUlsssE_St5arrayIPcLm4EEEEviT0_T1_:
[----:B------:R-:W-:Y:S02]  /*0000*/  MOV R1, c[0x0][0x28] ;  /* 0x00000a0000017a02 */ /* 0x000fe40000000f00 */
[----:B------:R-:W-:Y:S05]  /*0010*/  EXIT ;  /* 0x000000000000794d */ /* 0x000fea0003800000 */
.L_x_13325:
        /* <DEDUP_REMOVED lines=14> */
.L_x_23006:


//--------------------- .text._ZN2at6native18elementwise_kernelILi128ELi4EZNS0_15gpu_kernel_implIZZZNS0_54_GLOBAL__N__d8c5977b_16_LinearAlgebra_cu_9e10b42f_321716addr_kernel_cudaERNS_14TensorIteratorERKN3c106ScalarES9_ENKUlvE_clEvENKUlvE2_clEvEUllllE0_EEvRNS_18TensorIteratorBaseERKT_EUliE_EEviT1_ --------------------------
	.section	.text._ZN2at6native18elementwise_kernelILi128ELi4EZNS0_15gpu_kernel_implIZZZNS0_54_GLOBAL__N__d8c5977b_16_LinearAlgebra_cu_9e10b42f_321716addr_kernel_cudaERNS_14TensorIteratorERKN3c106ScalarES9_ENKUlvE_clEvENKUlvE2_clEvEUllllE0_EEvRNS_18TensorIteratorBaseERKT_EUliE_EEviT1_,"ax",@progbits
	.sectioninfo	@"SHI_REGISTERS=30"
	.align	128
        .global         _ZN2at6native18elementwise_kernelILi128ELi4EZNS0_15gpu_kernel_implIZZZNS0_54_GLOBAL__N__d8c5977b_16_LinearAlgebra_cu_9e10b42f_321716addr_kernel_cudaERNS_14TensorIteratorERKN3c106ScalarES9_ENKUlvE_clEvENKUlvE2_clEvEUllllE0_EEvRNS_18TensorIteratorBaseERKT_EUliE_EEviT1_
        .type           _ZN2at6native18elementwise_kernelILi128ELi4EZNS0_15gpu_kernel_implIZZZNS0_54_GLOBAL__N__d8c5977b_16_LinearAlgebra_cu_9e10b42f_321716addr_kernel_cudaERNS_14TensorIteratorERKN3c106ScalarES9_ENKUlvE_clEvENKUlvE2_clEvEUllllE0_EEvRNS_18TensorIteratorBaseERKT_EUliE_EEviT1_,@function
        .size           _ZN2at6native18elementwise_kernelILi128ELi4EZNS0_15gpu_kernel_implIZZZNS0_54_GLOBAL__N__d8c5977b_16_LinearAlgebra_cu_9e10b42f_321716addr_kernel_cudaERNS_14TensorIteratorERKN3c106ScalarES9_ENKUlvE_clEvENKUlvE2_clEvEUllllE0_EEvRNS_18TensorIteratorBaseERKT_EUliE_EEviT1_,(.L_x_23007 - _ZN2at6native18elementwise_kernelILi128ELi4EZNS0_15gpu_kernel_implIZZZNS0_54_GLOBAL__N__d8c5977b_16_LinearAlgebra_cu_9e10b42f_321716addr_kernel_cudaERNS_14TensorIteratorERKN3c106ScalarES9_ENKUlvE_clEvENKUlvE2_clEvEUllllE0_EEvRNS_18TensorIteratorBaseERKT_EUliE_EEviT1_)
        .other          _ZN2at6native18elementwise_kernelILi128ELi4EZNS0_15gpu_kernel_implIZZZNS0_54_GLOBAL__N__d8c5977b_16_LinearAlgebra_cu_9e10b42f_321716addr_kernel_cudaERNS_14TensorIteratorERKN3c106ScalarES9_ENKUlvE_clEvENKUlvE2_clEvEUllllE0_EEvRNS_18TensorIteratorBaseERKT_EUliE_EEviT1_,@"STO_CUDA_ENTRY STV_DEFAULT"
_ZN2at6native18elementwise_kernelILi128ELi4EZNS0_15gpu_kernel_implIZZZNS0_54_GLOBAL__N__d8c5977b_16_LinearAlgebra_cu_9e10b42f_321716addr_kernel_cudaERNS_14TensorIteratorERKN3c106ScalarES9_ENKUlvE_clEvENKUlvE2_clEvEUllllE0_EEvRNS_18TensorIteratorBaseERKT_EUliE_EEviT1_:
.text._ZN2at6native18elementwise_kernelILi128ELi4EZNS0_15gpu_kernel_implIZZZNS0_54_GLOBAL__N__d8c5977b_16_LinearAlgebra_cu_9e10b42f_321716addr_kernel_cudaERNS_14TensorIteratorERKN3c106ScalarES9_ENKUlvE_clEvENKUlvE2_clEvEUllllE0_EEvRNS_18TensorIteratorBaseERKT_EUliE_EEviT1_:
        /* <DEDUP_REMOVED lines=290> */
.L_x_13328:
        /* <DEDUP_REMOVED lines=17> */
[----:B--2---:R-:W-:Y:S01]  /*1330*/  SHF.R.S32.HI R23, RZ, 0x1f, R22 ;  /* 0x0000001fff177819 */ /* 0x004fe20000011416 */
[----:B------:R-:W-:Y:S05]  /*1340*/  BRA `(.L_x_13334) ;  /* 0x00000d8000007947 */ /* 0x000fea0003800000 */
.L_x_13332:
[----:B------:R0:W5:Y:S01]  /*1350*/  LDG.E.U8 R22, [R2.64] ;  /* 0x0000002402167981 */ /* 0x000162000c1e1100 */
[----:B------:R-:W-:Y:S01]  /*1360*/  IMAD.MOV.U32 R23, RZ, RZ, RZ ;  /* 0x000000ffff177224 */ /* 0x000fe200078e00ff */
[----:B------:R-:W-:Y:S05]  /*1370*/  BRA `(.L_x_13334) ;  /* 0x00000d5000007947 */ /* 0x000fea0003800000 */
.L_x_13331:
        /* <DEDUP_REMOVED lines=8> */
.L_x_13336:
[----:B------:R-:W2:Y:S02]  /*1400*/  LDG.E R22, [R2.64] ;  /* 0x0000002402167981 */ /* 0x000ea4000c1e1900 */
[----:B--2---:R-:W-:Y:S01]  /*1410*/  SHF.R.S32.HI R23, RZ, 0x1f, R22 ;  /* 0x0000001fff177819 */ /* 0x004fe20000011416 */
[----:B------:R-:W-:Y:S05]  /*1420*/  BRA `(.L_x_13334) ;  /* 0x00000ca000007947 */ /* 0x000fea0003800000 */
.L_x_13335:
[----:B------:R-:W2:Y:S02]  /*1430*/  LDG.E.S16 R22, [R2.64] ;  /* 0x0000002402167981 */ /* 0x000ea4000c1e1700 */
[----:B--2---:R-:W-:Y:S01]  /*1440*/  SHF.R.S32.HI R23, RZ, 0x1f, R22 ;  /* 0x0000001fff177819 */ /* 0x004fe20000011416 */
[----:B------:R-:W-:Y:S05]  /*1450*/  BRA `(.L_x_13334) ;  /* 0x00000c7000007947 */ /* 0x000fea0003800000 */
.L_x_13330:
[----:B------:R-:W-:-:S13]  /*1460*/  ISETP.GT.AND P0, PT, R4, 0x6, PT ;  /* 0x000000060400780c */ /* 0x000fda0003f04270 */
[----:B------:R-:W-:Y:S05]  /*1470*/  @P0 BRA `(.L_x_13337) ;  /* 0x000000b000000947 */ /* 0x000fea0003800000 */
[----:B------:R-:W-:-:S13]  /*1480*/  ISETP.NE.AND P0, PT, R4, 0x5, PT ;  /* 0x000000050400780c */ /* 0x000fda0003f05270 */
[----:B------:R-:W-:Y:S05]  /*1490*/  @!P0 BRA `(.L_x_13338) ;  /* 0x0000005000008947 */ /* 0x000fea0003800000 */
[----:B------:R-:W-:-:S13]  /*14a0*/  ISETP.NE.AND P0, PT, R4, 0x6, PT ;  /* 0x000000060400780c */ /* 0x000fda0003f05270 */
[----:B------:R-:W-:Y:S05]  /*14b0*/  @P0 BRA `(.L_x_13333) ;  /* 0x00000a8000000947 */ /* 0x000fea0003800000 */
[----:B------:R-:W2:Y:S02]  /*14c0*/  LDG.E R2, [R2.64] ;  /* 0x0000002402027981 */ /* 0x000ea4000c1e1900 */
[----:B--2---:R0:W1:Y:S01]  /*14d0*/  F2I.S64.TRUNC R22, R2 ;  /* 0x0000000200167311 */ /* 0x004062000020d900 */
[----:B------:R-:W-:Y:S05]  /*14e0*/  BRA `(.L_x_13334) ;  /* 0x00000be000007947 */ /* 0x000fea0003800000 */
.L_x_13338:
[----:B------:R-:W2:Y:S02]  /*14f0*/  LDG.E.U16 R2, [R2.64] ;  /* 0x0000002402027981 */ /* 0x000ea4000c1e1500 */
[----:B--2---:R-:W-:-:S06]  /*1500*/  HADD2.F32 R22, -RZ, R2.H0_H0 ;  /* 0x20000002ff167230 */ /* 0x004fcc0000004100 */
[----:B------:R-:W0:Y:S01]  /*1510*/  F2I.S64.TRUNC R22, R22 ;  /* 0x0000001600167311 */ /* 0x000e22000020d900 */
[----:B------:R-:W-:Y:S05]  /*1520*/  BRA `(.L_x_13334) ;  /* 0x00000ba000007947 */ /* 0x000fea0003800000 */
.L_x_13337:
[----:B------:R-:W-:-:S13]  /*1530*/  ISETP.NE.AND P0, PT, R4, 0x7, PT ;  /* 0x000000070400780c */ /* 0x000fda0003f05270 */
[----:B------:R-:W-:Y:S05]  /*1540*/  @!P0 BRA `(.L_x_13339) ;  /* 0x000000b000008947 */ /* 0x000fea0003800000 */
[----:B------:R-:W-:-:S13]  /*1550*/  ISETP.NE.AND P0, PT, R4, 0x8, PT ;  /* 0x000000080400780c */ /* 0x000fda0003f05270 */
[----:B------:R-:W-:Y:S05]  /*1560*/  @!P0 BRA `(.L_x_13340) ;  /* 0x0000005000008947 */ /* 0x000fea0003800000 */
[----:B------:R-:W-:-:S13]  /*1570*/  ISETP.NE.AND P0, PT, R4, 0x9, PT ;  /* 0x000000090400780c */ /* 0x000fda0003f05270 */
[----:B------:R-:W-:Y:S05]  /*1580*/  @P0 BRA `(.L_x_13333) ;  /* 0x000009b000000947 */ /* 0x000fea0003800000 */
[----:B------:R-:W2:Y:S02]  /*1590*/  LDG.E R2, [R2.64] ;  /* 0x0000002402027981 */ /* 0x000ea4000c1e1900 */
[----:B--2---:R0:W1:Y:S01]  /*15a0*/  F2I.S64.TRUNC R22, R2 ;  /* 0x0000000200167311 */ /* 0x004062000020d900 */
[----:B------:R-:W-:Y:S05]  /*15b0*/  BRA `(.L_x_13334) ;  /* 0x00000b1000007947 */ /* 0x000fea0003800000 */
.L_x_13340:
[----:B------:R-:W2:Y:S02]  /*15c0*/  LDG.E.U16 R2, [R2.64] ;  /* 0x0000002402027981 */ /* 0x000ea4000c1e1500 */
[----:B--2---:R-:W-:-:S06]  /*15d0*/  HADD2.F32 R22, -RZ, R2.H0_H0 ;  /* 0x20000002ff167230 */ /* 0x004fcc0000004100 */
[----:B------:R-:W0:Y:S01]  /*15e0*/  F2I.S64.TRUNC R22, R22 ;  /* 0x0000001600167311 */ /* 0x000e22000020d900 */
[----:B------:R-:W-:Y:S05]  /*15f0*/  BRA `(.L_x_13334) ;  /* 0x00000ad000007947 */ /* 0x000fea0003800000 */
.L_x_13339:
[----:B------:R-:W2:Y:S02]  /*1600*/  LDG.E.64 R2, [R2.64] ;  /* 0x0000002402027981 */ /* 0x000ea4000c1e1b00 */
[----:B--2---:R0:W1:Y:S01]  /*1610*/  F2I.S64.F64.TRUNC R22, R2 ;  /* 0x0000000200167311 */ /* 0x004062000030d900 */
[----:B------:R-:W-:Y:S05]  /*1620*/  BRA `(.L_x_13334) ;  /* 0x00000aa000007947 */ /* 0x000fea0003800000 */
.L_x_13329:
        /* <DEDUP_REMOVED lines=11> */
[----:B------:R-:W-:Y:S01]  /*16e0*/  SEL R22, RZ, 0x1, !P0 ;  /* 0x00000001ff167807 */ /* 0x000fe20004000000 */
[----:B------:R-:W-:Y:S05]  /*16f0*/  BRA `(.L_x_13334) ;  /* 0x000009d000007947 */ /* 0x000fea0003800000 */
.L_x_13343:
[----:B------:R-:W2:Y:S02]  /*1700*/  LDG.E.64 R2, [R2.64] ;  /* 0x0000002402027981 */ /* 0x000ea4000c1e1b00 */
[----:B--2---:R0:W1:Y:S01]  /*1710*/  F2I.S64.F64.TRUNC R22, R2 ;  /* 0x0000000200167311 */ /* 0x004062000030d900 */
[----:B------:R-:W-:Y:S05]  /*1720*/  BRA `(.L_x_13334) ;  /* 0x000009a000007947 */ /* 0x000fea0003800000 */
.L_x_13342:
        /* <DEDUP_REMOVED lines=25> */
[----:B------:R0:W1:Y:S01]  /*18c0*/  F2I.S64.TRUNC R22, R5 ;  /* 0x0000000500167311 */ /* 0x000062000020d900 */
[----:B------:R-:W-:Y:S05]  /*18d0*/  BRA `(.L_x_13334) ;  /* 0x000007f000007947 */ /* 0x000fea0003800000 */
.L_x_13345:
        /* <DEDUP_REMOVED lines=12> */
[----:B------:R0:W1:Y:S01]  /*19a0*/  F2I.S64.TRUNC R22, R4 ;  /* 0x0000000400167311 */ /* 0x000062000020d900 */
[----:B------:R-:W-:Y:S05]  /*19b0*/  BRA `(.L_x_13334) ;  /* 0x0000071000007947 */ /* 0x000fea0003800000 */
.L_x_13344:
[----:B------:R-:W2:Y:S02]  /*19c0*/  LDG.E.U16 R22, [R2.64] ;  /* 0x0000002402167981 */ /* 0x000ea4000c1e1500 */
[----:B--2---:R-:W-:-:S06]  /*19d0*/  PRMT R22, RZ, 0x5410, R22 ;  /* 0x00005410ff167816 */ /* 0x004fcc0000000016 */
[----:B------:R-:W0:Y:S01]  /*19e0*/  F2I.S64.TRUNC R22, R22 ;  /* 0x0000001600167311 */ /* 0x000e22000020d900 */
[----:B------:R-:W-:Y:S05]  /*19f0*/  BRA `(.L_x_13334) ;  /* 0x000006d000007947 */ /* 0x000fea0003800000 */
.L_x_13341:
        /* <DEDUP_REMOVED lines=9> */
[----:B------:R-:W-:Y:S01]  /*1a90*/  IMAD.MOV.U32 R23, RZ, RZ, RZ ;  /* 0x000000ffff177224 */ /* 0x000fe200078e00ff */
[----:B------:R-:W-:Y:S05]  /*1aa0*/  BRA `(.L_x_13334) ;  /* 0x0000062000007947 */ /* 0x000fea0003800000 */
.L_x_13348:
        /* <DEDUP_REMOVED lines=21> */
.L_x_13352:
[----:B------:R-:W-:Y:S05]  /*1c00*/  BSYNC B1 ;  /* 0x0000000000017941 */ /* 0x000fea0003800000 */
.L_x_13351:
[----:B------:R-:W-:Y:S01]  /*1c10*/  IMAD.SHL.U32 R2, R2, 0x100000, RZ ;  /* 0x0010000002027824 */ /* 0x000fe200078e00ff */
[----:B------:R-:W-:-:S04]  /*1c20*/  LEA R3, R0, 0x3b800000, 0x17 ;  /* 0x3b80000000037811 */ /* 0x000fc800078eb8ff */
[----:B------:R-:W-:Y:S02]  /*1c30*/  LOP3.LUT R22, R3, R2, R22, 0xfe, !PT ;  /* 0x0000000203167212 */ /* 0x000fe400078efe16 */
.L_x_13350:
[----:B------:R-:W-:Y:S05]  /*1c40*/  BSYNC B0 ;  /* 0x0000000000007941 */ /* 0x000fea0003800000 */
.L_x_13349:
[----:B------:R-:W0:Y:S01]  /*1c50*/  F2I.S64.TRUNC R22, R22 ;  /* 0x0000001600167311 */ /* 0x000e22000020d900 */
[----:B------:R-:W-:Y:S05]  /*1c60*/  BRA `(.L_x_13334) ;  /* 0x0000046000007947 */ /* 0x000fea0003800000 */
.L_x_13347:
        /* <DEDUP_REMOVED lines=21> */
.L_x_13356:
[----:B------:R-:W-:Y:S05]  /*1dc0*/  BSYNC B1 ;  /* 0x0000000000017941 */ /* 0x000fea0003800000 */
.L_x_13355:
[----:B------:R-:W-:Y:S01]  /*1dd0*/  IMAD.SHL.U32 R2, R2, 0x200000, RZ ;  /* 0x0020000002027824 */ /* 0x000fe200078e00ff */
[----:B------:R-:W-:-:S04]  /*1de0*/  LEA R3, R0, 0x37800000, 0x17 ;  /* 0x3780000000037811 */ /* 0x000fc800078eb8ff */
[----:B------:R-:W-:Y:S02]  /*1df0*/  LOP3.LUT R22, R3, R2, R22, 0xfe, !PT ;  /* 0x0000000203167212 */ /* 0x000fe400078efe16 */
.L_x_13354:
[----:B------:R-:W-:Y:S05]  /*1e00*/  BSYNC B0 ;  /* 0x0000000000007941 */ /* 0x000fea0003800000 */
.L_x_13353:
[----:B------:R-:W0:Y:S01]  /*1e10*/  F2I.S64.TRUNC R22, R22 ;  /* 0x0000001600167311 */ /* 0x000e22000020d900 */
[----:B------:R-:W-:Y:S05]  /*1e20*/  BRA `(.L_x_13334) ;  /* 0x000002a000007947 */ /* 0x000fea0003800000 */
.L_x_13346:
        /* <DEDUP_REMOVED lines=14> */
.L_x_13360:
[----:B------:R-:W-:Y:S05]  /*1f10*/  BSYNC B0 ;  /* 0x0000000000007941 */ /* 0x000fea0003800000 */
.L_x_13359:
[----:B------:R-:W0:Y:S01]  /*1f20*/  F2I.S64.TRUNC R22, R22 ;  /* 0x0000001600167311 */ /* 0x000e22000020d900 */
[----:B------:R-:W-:Y:S05]  /*1f30*/  BRA `(.L_x_13334) ;  /* 0x0000019000007947 */ /* 0x000fea0003800000 */
.L_x_13333:
        /* <DEDUP_REMOVED lines=21> */
.L_x_13358:
[----:B------:R0:W5:Y:S01]  /*2090*/  LDG.E.64 R22, [R2.64] ;  /* 0x0000002402167981 */ /* 0x000162000c1e1b00 */
[----:B------:R-:W-:Y:S05]  /*20a0*/  BRA `(.L_x_13334) ;  /* 0x0000002000007947 */ /* 0x000fea0003800000 */
.L_x_13357:
[----:B------:R0:W5:Y:S01]  /*20b0*/  LDG.E R22, [R2.64] ;  /* 0x0000002402167981 */ /* 0x000162000c1e1900 */
[----:B------:R-:W-:-:S03]  /*20c0*/  IMAD.MOV.U32 R23, RZ, RZ, RZ ;  /* 0x000000ffff177224 */ /* 0x000fc600078e00ff */
.L_x_13334:
        /* <DEDUP_REMOVED lines=17> */
.L_x_13364:
[----:B------:R0:W5:Y:S01]  /*21e0*/  LDG.E.U8 R18, [R2.64] ;  /* 0x0000002402127981 */ /* 0x000162000c1e1100 */
[----:B------:R-:W-:Y:S01]  /*21f0*/  IMAD.MOV.U32 R19, RZ, RZ, RZ ;  /* 0x000000ffff137224 */ /* 0x000fe200078e00ff */
[----:B------:R-:W-:Y:S05]  /*2200*/  BRA `(.L_x_13366) ;  /* 0x00000d5000007947 */ /* 0x000fea0003800000 */
.L_x_13363:
        /* <DEDUP_REMOVED lines=8> */
.L_x_13368:
[----:B------:R-:W2:Y:S02]  /*2290*/  LDG.E R18, [R2.64] ;  /* 0x0000002402127981 */ /* 0x000ea4000c1e1900 */
[----:B--2---:R-:W-:Y:S01]  /*22a0*/  SHF.R.S32.HI R19, RZ, 0x1f, R18 ;  /* 0x0000001fff137819 */ /* 0x004fe20000011412 */
[----:B------:R-:W-:Y:S05]  /*22b0*/  BRA `(.L_x_13366) ;  /* 0x00000ca000007947 */ /* 0x000fea0003800000 */
.L_x_13367:
[----:B------:R-:W2:Y:S02]  /*22c0*/  LDG.E.S16 R18, [R2.64] ;  /* 0x0000002402127981 */ /* 0x000ea4000c1e1700 */
[----:B--2---:R-:W-:Y:S01]  /*22d0*/  SHF.R.S32.HI R19, RZ, 0x1f, R18 ;  /* 0x0000001fff137819 */ /* 0x004fe20000011412 */
[----:B------:R-:W-:Y:S05]  /*22e0*/  BRA `(.L_x_13366) ;  /* 0x00000c7000007947 */ /* 0x000fea0003800000 */
.L_x_13362:
[----:B------:R-:W-:-:S13]  /*22f0*/  ISETP.GT.AND P0, PT, R0, 0x6, PT ;  /* 0x000000060000780c */ /* 0x000fda0003f04270 */
[----:B------:R-:W-:Y:S05]  /*2300*/  @P0 BRA `(.L_x_13369) ;  /* 0x000000b000000947 */ /* 0x000fea0003800000 */
[----:B------:R-:W-:-:S13]  /*2310*/  ISETP.NE.AND P0, PT, R0, 0x5, PT ;  /* 0x000000050000780c */ /* 0x000fda0003f05270 */
[----:B------:R-:W-:Y:S05]  /*2320*/  @!P0 BRA `(.L_x_13370) ;  /* 0x0000005000008947 */ /* 0x000fea0003800000 */
[----:B------:R-:W-:-:S13]  /*2330*/  ISETP.NE.AND P0, PT, R0, 0x6, PT ;  /* 0x000000060000780c */ /* 0x000fda0003f05270 */
[----:B------:R-:W-:Y:S05]  /*2340*/  @P0 BRA `(.L_x_13365) ;  /* 0x00000a8000000947 */ /* 0x000fea0003800000 */
[----:B------:R-:W2:Y:S02]  /*2350*/  LDG.E R2, [R2.64] ;  /* 0x0000002402027981 */ /* 0x000ea4000c1e1900 */
[----:B--2---:R0:W2:Y:S01]  /*2360*/  F2I.S64.TRUNC R18, R2 ;  /* 0x0000000200127311 */ /* 0x0040a2000020d900 */
[----:B------:R-:W-:Y:S05]  /*2370*/  BRA `(.L_x_13366) ;  /* 0x00000be000007947 */ /* 0x000fea0003800000 */
.L_x_13370:
[----:B------:R-:W2:Y:S02]  /*2380*/  LDG.E.U16 R2, [R2.64] ;  /* 0x0000002402027981 */ /* 0x000ea4000c1e1500 */
[----:B--2---:R-:W-:-:S06]  /*2390*/  HADD2.F32 R18, -RZ, R2.H0_H0 ;  /* 0x20000002ff127230 */ /* 0x004fcc0000004100 */
[----:B------:R-:W0:Y:S01]  /*23a0*/  F2I.S64.TRUNC R18, R18 ;  /* 0x0000001200127311 */ /* 0x000e22000020d900 */
[----:B------:R-:W-:Y:S05]  /*23b0*/  BRA `(.L_x_13366) ;  /* 0x00000ba000007947 */ /* 0x000fea0003800000 */
.L_x_13369:
[----:B------:R-:W-:-:S13]  /*23c0*/  ISETP.NE.AND P0, PT, R0, 0x7, PT ;  /* 0x000000070000780c */ /* 0x000fda0003f05270 */
[----:B------:R-:W-:Y:S05]  /*23d0*/  @!P0 BRA `(.L_x_13371) ;  /* 0x000000b000008947 */ /* 0x000fea0003800000 */
[----:B------:R-:W-:-:S13]  /*23e0*/  ISETP.NE.AND P0, PT, R0, 0x8, PT ;  /* 0x000000080000780c */ /* 0x000fda0003f05270 */
[----:B------:R-:W-:Y:S05]  /*23f0*/  @!P0 BRA `(.L_x_13372) ;  /* 0x0000005000008947 */ /* 0x000fea0003800000 */
[----:B------:R-:W-:-:S13]  /*2400*/  ISETP.NE.AND P0, PT, R0, 0x9, PT ;  /* 0x000000090000780c */ /* 0x000fda0003f05270 */
[----:B------:R-:W-:Y:S05]  /*2410*/  @P0 BRA `(.L_x_13365) ;  /* 0x000009b000000947 */ /* 0x000fea0003800000 */
[----:B------:R-:W2:Y:S02]  /*2420*/  LDG.E R2, [R2.64] ;  /* 0x0000002402027981 */ /* 0x000ea4000c1e1900 */
[----:B--2---:R0:W2:Y:S01]  /*2430*/  F2I.S64.TRUNC R18, R2 ;  /* 0x0000000200127311 */ /* 0x0040a2000020d900 */
[----:B------:R-:W-:Y:S05]  /*2440*/  BRA `(.L_x_13366) ;  /* 0x00000b1000007947 */ /* 0x000fea0003800000 */
.L_x_13372:
[----:B------:R-:W2:Y:S02]  /*2450*/  LDG.E.U16 R2, [R2.64] ;  /* 0x0000002402027981 */ /* 0x000ea4000c1e1500 */
[----:B--2---:R-:W-:-:S06]  /*2460*/  HADD2.F32 R18, -RZ, R2.H0_H0 ;  /* 0x20000002ff127230 */ /* 0x004fcc0000004100 */
[----:B------:R-:W0:Y:S01]  /*2470*/  F2I.S64.TRUNC R18, R18 ;  /* 0x0000001200127311 */ /* 0x000e22000020d900 */
[----:B------:R-:W-:Y:S05]  /*2480*/  BRA `(.L_x_13366) ;  /* 0x00000ad000007947 */ /* 0x000fea0003800000 */
.L_x_13371:
[----:B------:R-:W2:Y:S02]  /*2490*/  LDG.E.64 R2, [R2.64] ;  /* 0x0000002402027981 */ /* 0x000ea4000c1e1b00 */
[----:B--2---:R0:W2:Y:S01]  /*24a0*/  F2I.S64.F64.TRUNC R18, R2 ;  /* 0x0000000200127311 */ /* 0x0040a2000030d900 */
[----:B------:R-:W-:Y:S05]  /*24b0*/  BRA `(.L_x_13366) ;  /* 0x00000aa000007947 */ /* 0x000fea0003800000 */
.L_x_13361:
        /* <DEDUP_REMOVED lines=13> */
.L_x_13375:
[----:B------:R-:W2:Y:S02]  /*2590*/  LDG.E.64 R2, [R2.64] ;  /* 0x0000002402027981 */ /* 0x000ea4000c1e1b00 */
[----:B--2---:R0:W2:Y:S01]  /*25a0*/  F2I.S64.F64.TRUNC R18, R2 ;  /* 0x0000000200127311 */ /* 0x0040a2000030d900 */
[----:B------:R-:W-:Y:S05]  /*25b0*/  BRA `(.L_x_13366) ;  /* 0x000009a000007947 */ /* 0x000fea0003800000 */
.L_x_13374:
        /* <DEDUP_REMOVED lines=25> */
[----:B------:R0:W2:Y:S01]  /*2750*/  F2I.S64.TRUNC R18, R5 ;  /* 0x0000000500127311 */ /* 0x0000a2000020d900 */
[----:B------:R-:W-:Y:S05]  /*2760*/  BRA `(.L_x_13366) ;  /* 0x000007f000007947 */ /* 0x000fea0003800000 */
.L_x_13377:
        /* <DEDUP_REMOVED lines=12> */
[----:B------:R0:W2:Y:S01]  /*2830*/  F2I.S64.TRUNC R18, R4 ;  /* 0x0000000400127311 */ /* 0x0000a2000020d900 */
[----:B------:R-:W-:Y:S05]  /*2840*/  BRA `(.L_x_13366) ;  /* 0x0000071000007947 */ /* 0x000fea0003800000 */
.L_x_13376:
[----:B------:R-:W2:Y:S02]  /*2850*/  LDG.E.U16 R18, [R2.64] ;  /* 0x0000002402127981 */ /* 0x000ea4000c1e1500 */
[----:B--2---:R-:W-:-:S06]  /*2860*/  PRMT R18, RZ, 0x5410, R18 ;  /* 0x00005410ff127816 */ /* 0x004fcc0000000012 */
[----:B------:R-:W0:Y:S01]  /*2870*/  F2I.S64.TRUNC R18, R18 ;  /* 0x0000001200127311 */ /* 0x000e22000020d900 */
[----:B------:R-:W-:Y:S05]  /*2880*/  BRA `(.L_x_13366) ;  /* 0x000006d000007947 */ /* 0x000fea0003800000 */
.L_x_13373:
        /* <DEDUP_REMOVED lines=11> */
.L_x_13380:
        /* <DEDUP_REMOVED lines=21> */
.L_x_13384:
[----:B------:R-:W-:Y:S05]  /*2a90*/  BSYNC B1 ;  /* 0x0000000000017941 */ /* 0x000fea0003800000 */
.L_x_13383:
[----:B------:R-:W-:Y:S01]  /*2aa0*/  IMAD.SHL.U32 R2, R2, 0x100000, RZ ;  /* 0x0010000002027824 */ /* 0x000fe200078e00ff */
[----:B------:R-:W-:-:S04]  /*2ab0*/  LEA R3, R0, 0x3b800000, 0x17 ;  /* 0x3b80000000037811 */ /* 0x000fc800078eb8ff */
[----:B------:R-:W-:Y:S02]  /*2ac0*/  LOP3.LUT R18, R3, R2, R18, 0xfe, !PT ;  /* 0x0000000203127212 */ /* 0x000fe400078efe12 */
.L_x_13382:
[----:B------:R-:W-:Y:S05]  /*2ad0*/  BSYNC B0 ;  /* 0x0000000000007941 */ /* 0x000fea0003800000 */
.L_x_13381:
[----:B------:R-:W0:Y:S01]  /*2ae0*/  F2I.S64.TRUNC R18, R18 ;  /* 0x0000001200127311 */ /* 0x000e22000020d900 */
[----:B------:R-:W-:Y:S05]  /*2af0*/  BRA `(.L_x_13366) ;  /* 0x0000046000007947 */ /* 0x000fea0003800000 */
.L_x_13379:
        /* <DEDUP_REMOVED lines=21> */
.L_x_13388:
[----:B------:R-:W-:Y:S05]  /*2c50*/  BSYNC B1 ;  /* 0x0000000000017941 */ /* 0x000fea0003800000 */
.L_x_13387:
[----:B------:R-:W-:Y:S01]  /*2c60*/  IMAD.SHL.U32 R2, R2, 0x200000, RZ ;  /* 0x0020000002027824 */ /* 0x000fe200078e00ff */
[----:B------:R-:W-:-:S04]  /*2c70*/  LEA R3, R0, 0x37800000, 0x17 ;  /* 0x3780000000037811 */ /* 0x000fc800078eb8ff */
[----:B------:R-:W-:Y:S02]  /*2c80*/  LOP3.LUT R18, R3, R2, R18, 0xfe, !PT ;  /* 0x0000000203127212 */ /* 0x000fe400078efe12 */
.L_x_13386:
[----:B------:R-:W-:Y:S05]  /*2c90*/  BSYNC B0 ;  /* 0x0000000000007941 */ /* 0x000fea0003800000 */
.L_x_13385:
[----:B------:R-:W0:Y:S01]  /*2ca0*/  F2I.S64.TRUNC R18, R18 ;  /* 0x0000001200127311 */ /* 0x000e22000020d900 */
[----:B------:R-:W-:Y:S05]  /*2cb0*/  BRA `(.L_x_13366) ;  /* 0x000002a000007947 */ /* 0x000fea0003800000 */
.L_x_13378:
        /* <DEDUP_REMOVED lines=14> */
.L_x_13392:
[----:B------:R-:W-:Y:S05]  /*2da0*/  BSYNC B0 ;  /* 0x0000000000007941 */ /* 0x000fea0003800000 */
.L_x_13391:
[----:B------:R-:W0:Y:S01]  /*2db0*/  F2I.S64.TRUNC R18, R18 ;  /* 0x0000001200127311 */ /* 0x000e22000020d900 */
[----:B------:R-:W-:Y:S05]  /*2dc0*/  BRA `(.L_x_13366) ;  /* 0x0000019000007947 */ /* 0x000fea0003800000 */
.L_x_13365:
        /* <DEDUP_REMOVED lines=21> */
.L_x_13390:
[----:B------:R0:W5:Y:S01]  /*2f20*/  LDG.E.64 R18, [R2.64] ;  /* 0x0000002402127981 */ /* 0x000162000c1e1b00 */
[----:B------:R-:W-:Y:S05]  /*2f30*/  BRA `(.L_x_13366) ;  /* 0x0000002000007947 */ /* 0x000fea0003800000 */
.L_x_13389:
[----:B------:R0:W5:Y:S01]  /*2f40*/  LDG.E R18, [R2.64] ;  /* 0x0000002402127981 */ /* 0x000162000c1e1900 */
[----:B------:R-:W-:-:S03]  /*2f50*/  IMAD.MOV.U32 R19, RZ, RZ, RZ ;  /* 0x000000ffff137224 */ /* 0x000fc600078e00ff */
.L_x_13366:
        /* <DEDUP_REMOVED lines=15> */
[----:B---3--:R-:W-:Y:S01]  /*3050*/  SHF.R.S32.HI R5, RZ, 0x1f, R4 ;  /* 0x0000001fff057819 */ /* 0x008fe20000011404 */
[----:B------:R-:W-:Y:S05]  /*3060*/  BRA `(.L_x_13398) ;  /* 0x00000d8000007947 */ /* 0x000fea0003800000 */
.L_x_13396:
[----:B------:R0:W5:Y:S01]  /*3070*/  LDG.E.U8 R4, [R2.64] ;  /* 0x0000002402047981 */ /* 0x000162000c1e1100 */
[----:B------:R-:W-:Y:S01]  /*3080*/  IMAD.MOV.U32 R5, RZ, RZ, RZ ;  /* 0x000000ffff057224 */ /* 0x000fe200078e00ff */
[----:B------:R-:W-:Y:S05]  /*3090*/  BRA `(.L_x_13398) ;  /* 0x00000d5000007947 */ /* 0x000fea0003800000 */
.L_x_13395:
        /* <DEDUP_REMOVED lines=8> */
.L_x_13400:
[----:B------:R-:W3:Y:S02]  /*3120*/  LDG.E R4, [R2.64] ;  /* 0x0000002402047981 */ /* 0x000ee4000c1e1900 */
[----:B---3--:R-:W-:Y:S01]  /*3130*/  SHF.R.S32.HI R5, RZ, 0x1f, R4 ;  /* 0x0000001fff057819 */ /* 0x008fe20000011404 */
[----:B------:R-:W-:Y:S05]  /*3140*/  BRA `(.L_x_13398) ;  /* 0x00000ca000007947 */ /* 0x000fea0003800000 */
.L_x_13399:
[----:B------:R-:W3:Y:S02]  /*3150*/  LDG.E.S16 R4, [R2.64] ;  /* 0x0000002402047981 */ /* 0x000ee4000c1e1700 */
[----:B---3--:R-:W-:Y:S01]  /*3160*/  SHF.R.S32.HI R5, RZ, 0x1f, R4 ;  /* 0x0000001fff057819 */ /* 0x008fe20000011404 */
[----:B------:R-:W-:Y:S05]  /*3170*/  BRA `(.L_x_13398) ;  /* 0x00000c7000007947 */ /* 0x000fea0003800000 */
.L_x_13394:
[----:B------:R-:W-:-:S13]  /*3180*/  ISETP.GT.AND P0, PT, R0, 0x6, PT ;  /* 0x000000060000780c */ /* 0x000fda0003f04270 */
[----:B------:R-:W-:Y:S05]  /*3190*/  @P0 BRA `(.L_x_13401) ;  /* 0x000000b000000947 */ /* 0x000fea0003800000 */
[----:B------:R-:W-:-:S13]  /*31a0*/  ISETP.NE.AND P0, PT, R0, 0x5, PT ;  /* 0x000000050000780c */ /* 0x000fda0003f05270 */
[----:B------:R-:W-:Y:S05]  /*31b0*/  @!P0 BRA `(.L_x_13402) ;  /* 0x0000005000008947 */ /* 0x000fea0003800000 */
[----:B------:R-:W-:-:S13]  /*31c0*/  ISETP.NE.AND P0, PT, R0, 0x6, PT ;  /* 0x000000060000780c */ /* 0x000fda0003f05270 */
[----:B------:R-:W-:Y:S05]  /*31d0*/  @P0 BRA `(.L_x_13397) ;  /* 0x00000a8000000947 */ /* 0x000fea0003800000 */
[----:B------:R-:W3:Y:S02]  /*31e0*/  LDG.E R2, [R2.64] ;  /* 0x0000002402027981 */ /* 0x000ee4000c1e1900 */
[----:B---3--:R0:W3:Y:S01]  /*31f0*/  F2I.S64.TRUNC R4, R2 ;  /* 0x0000000200047311 */ /* 0x0080e2000020d900 */
[----:B------:R-:W-:Y:S05]  /*3200*/  BRA `(.L_x_13398) ;  /* 0x00000be000007947 */ /* 0x000fea0003800000 */
.L_x_13402:
[----:B------:R-:W3:Y:S02]  /*3210*/  LDG.E.U16 R2, [R2.64] ;  /* 0x0000002402027981 */ /* 0x000ee4000c1e1500 */
[----:B---3--:R-:W-:-:S06]  /*3220*/  HADD2.F32 R4, -RZ, R2.H0_H0 ;  /* 0x20000002ff047230 */ /* 0x008fcc0000004100 */
[----:B------:R-:W0:Y:S01]  /*3230*/  F2I.S64.TRUNC R4, R4 ;  /* 0x0000000400047311 */ /* 0x000e22000020d900 */
[----:B------:R-:W-:Y:S05]  /*3240*/  BRA `(.L_x_13398) ;  /* 0x00000ba000007947 */ /* 0x000fea0003800000 */
.L_x_13401:
[----:B------:R-:W-:-:S13]  /*3250*/  ISETP.NE.AND P0, PT, R0, 0x7, PT ;  /* 0x000000070000780c */ /* 0x000fda0003f05270 */
[----:B------:R-:W-:Y:S05]  /*3260*/  @!P0 BRA `(.L_x_13403) ;  /* 0x000000b000008947 */ /* 0x000fea0003800000 */
[----:B------:R-:W-:-:S13]  /*3270*/  ISETP.NE.AND P0, PT, R0, 0x8, PT ;  /* 0x000000080000780c */ /* 0x000fda0003f05270 */
[----:B------:R-:W-:Y:S05]  /*3280*/  @!P0 BRA `(.L_x_13404) ;  /* 0x0000005000008947 */ /* 0x000fea0003800000 */
[----:B------:R-:W-:-:S13]  /*3290*/  ISETP.NE.AND P0, PT, R0, 0x9, PT ;  /* 0x000000090000780c */ /* 0x000fda0003f05270 */
[----:B------:R-:W-:Y:S05]  /*32a0*/  @P0 BRA `(.L_x_13397) ;  /* 0x000009b000000947 */ /* 0x000fea0003800000 */
[----:B------:R-:W3:Y:S02]  /*32b0*/  LDG.E R2, [R2.64] ;  /* 0x0000002402027981 */ /* 0x000ee4000c1e1900 */
[----:B---3--:R0:W3:Y:S01]  /*32c0*/  F2I.S64.TRUNC R4, R2 ;  /* 0x0000000200047311 */ /* 0x0080e2000020d900 */
[----:B------:R-:W-:Y:S05]  /*32d0*/  BRA `(.L_x_13398) ;  /* 0x00000b1000007947 */ /* 0x000fea0003800000 */
.L_x_13404:
[----:B------:R-:W3:Y:S02]  /*32e0*/  LDG.E.U16 R2, [R2.64] ;  /* 0x0000002402027981 */ /* 0x000ee4000c1e1500 */
[----:B---3--:R-:W-:-:S06]  /*32f0*/  HADD2.F32 R4, -RZ, R2.H0_H0 ;  /* 0x20000002ff047230 */ /* 0x008fcc0000004100 */
[----:B------:R-:W0:Y:S01]  /*3300*/  F2I.S64.TRUNC R4, R4 ;  /* 0x0000000400047311 */ /* 0x000e22000020d900 */
[----:B------:R-:W-:Y:S05]  /*3310*/  BRA `(.L_x_13398) ;  /* 0x00000ad000007947 */ /* 0x000fea0003800000 */
.L_x_13403:
[----:B------:R-:W3:Y:S02]  /*3320*/  LDG.E.64 R2, [R2.64] ;  /* 0x0000002402027981 */ /* 0x000ee4000c1e1b00 */
[----:B---3--:R0:W3:Y:S01]  /*3330*/  F2I.S64.F64.TRUNC R4, R2 ;  /* 0x0000000200047311 */ /* 0x0080e2000030d900 */
[----:B------:R-:W-:Y:S05]  /*3340*/  BRA `(.L_x_13398) ;  /* 0x00000aa000007947 */ /* 0x000fea0003800000 */
.L_x_13393:
        /* <DEDUP_REMOVED lines=11> */
[----:B------:R-:W-:Y:S01]  /*3400*/  SEL R4, RZ, 0x1, !P0 ;  /* 0x00000001ff047807 */ /* 0x000fe20004000000 */
[----:B------:R-:W-:Y:S05]  /*3410*/  BRA `(.L_x_13398) ;  /* 0x000009d000007947 */ /* 0x000fea0003800000 */
.L_x_13407:
[----:B------:R-:W3:Y:S02]  /*3420*/  LDG.E.64 R2, [R2.64] ;  /* 0x0000002402027981 */ /* 0x000ee4000c1e1b00 */
[----:B---3--:R0:W3:Y:S01]  /*3430*/  F2I.S64.F64.TRUNC R4, R2 ;  /* 0x0000000200047311 */ /* 0x0080e2000030d900 */
[----:B------:R-:W-:Y:S05]  /*3440*/  BRA `(.L_x_13398) ;  /* 0x000009a000007947 */ /* 0x000fea0003800000 */
.L_x_13406:
        /* <DEDUP_REMOVED lines=25> */
[----:B------:R-:W0:Y:S01]  /*35e0*/  F2I.S64.TRUNC R4, R5 ;  /* 0x0000000500047311 */ /* 0x000e22000020d900 */
[----:B------:R-:W-:Y:S05]  /*35f0*/  BRA `(.L_x_13398) ;  /* 0x000007f000007947 */ /* 0x000fea0003800000 */
.L_x_13409:
        /* <DEDUP_REMOVED lines=12> */
[----:B------:R-:W0:Y:S01]  /*36c0*/  F2I.S64.TRUNC R4, R4 ;  /* 0x0000000400047311 */ /* 0x000e22000020d900 */
[----:B------:R-:W-:Y:S05]  /*36d0*/  BRA `(.L_x_13398) ;  /* 0x0000071000007947 */ /* 0x000fea0003800000 */
.L_x_13408:
[----:B------:R-:W3:Y:S02]  /*36e0*/  LDG.E.U16 R4, [R2.64] ;  /* 0x0000002402047981 */ /* 0x000ee4000c1e1500 */
[----:B---3--:R-:W-:-:S06]  /*36f0*/  PRMT R4, RZ, 0x5410, R4 ;  /* 0x00005410ff047816 */ /* 0x008fcc0000000004 */
[----:B------:R-:W0:Y:S01]  /*3700*/  F2I.S64.TRUNC R4, R4 ;  /* 0x0000000400047311 */ /* 0x000e22000020d900 */
[----:B------:R-:W-:Y:S05]  /*3710*/  BRA `(.L_x_13398) ;  /* 0x000006d000007947 */ /* 0x000fea0003800000 */
.L_x_13405:
        /* <DEDUP_REMOVED lines=11> */
.L_x_13412:
        /* <DEDUP_REMOVED lines=21> */
.L_x_13416:
[----:B------:R-:W-:Y:S05]  /*3920*/  BSYNC B1 ;  /* 0x0000000000017941 */ /* 0x000fea0003800000 */
.L_x_13415:
[----:B------:R-:W-:Y:S01]  /*3930*/  IMAD.SHL.U32 R2, R2, 0x100000, RZ ;  /* 0x0010000002027824 */ /* 0x000fe200078e00ff */
[----:B------:R-:W-:-:S04]  /*3940*/  LEA R3, R0, 0x3b800000, 0x17 ;  /* 0x3b80000000037811 */ /* 0x000fc800078eb8ff */
[----:B------:R-:W-:Y:S02]  /*3950*/  LOP3.LUT R4, R3, R2, R4, 0xfe, !PT ;  /* 0x0000000203047212 */ /* 0x000fe400078efe04 */
.L_x_13414:
[----:B------:R-:W-:Y:S05]  /*3960*/  BSYNC B0 ;  /* 0x0000000000007941 */ /* 0x000fea0003800000 */
.L_x_13413:
[----:B------:R-:W0:Y:S01]  /*3970*/  F2I.S64.TRUNC R4, R4 ;  /* 0x0000000400047311 */ /* 0x000e22000020d900 */
[----:B------:R-:W-:Y:S05]  /*3980*/  BRA `(.L_x_13398) ;  /* 0x0000046000007947 */ /* 0x000fea0003800000 */
.L_x_13411:
        /* <DEDUP_REMOVED lines=21> */
.L_x_13420:
[----:B------:R-:W-:Y:S05]  /*3ae0*/  BSYNC B1 ;  /* 0x0000000000017941 */ /* 0x000fea0003800000 */
.L_x_13419:
[----:B------:R-:W-:Y:S01]  /*3af0*/  IMAD.SHL.U32 R2, R2, 0x200000, RZ ;  /* 0x0020000002027824 */ /* 0x000fe200078e00ff */
[----:B------:R-:W-:-:S04]  /*3b00*/  LEA R3, R0, 0x37800000, 0x17 ;  /* 0x3780000000037811 */ /* 0x000fc800078eb8ff */
[----:B------:R-:W-:Y:S02]  /*3b10*/  LOP3.LUT R4, R3, R2, R4, 0xfe, !PT ;  /* 0x0000000203047212 */ /* 0x000fe400078efe04 */
.L_x_13418:
[----:B------:R-:W-:Y:S05]  /*3b20*/  BSYNC B0 ;  /* 0x0000000000007941 */ /* 0x000fea0003800000 */
.L_x_13417:
[----:B------:R-:W0:Y:S01]  /*3b30*/  F2I.S64.TRUNC R4, R4 ;  /* 0x0000000400047311 */ /* 0x000e22000020d900 */
[----:B------:R-:W-:Y:S05]  /*3b40*/  BRA `(.L_x_13398) ;  /* 0x000002a000007947 */ /* 0x000fea0003800000 */
.L_x_13410:
        /* <DEDUP_REMOVED lines=14> */
.L_x_13424:
[----:B------:R-:W-:Y:S05]  /*3c30*/  BSYNC B0 ;  /* 0x0000000000007941 */ /* 0x000fea0003800000 */
.L_x_13423:
[----:B------:R-:W0:Y:S01]  /*3c40*/  F2I.S64.TRUNC R4, R4 ;  /* 0x0000000400047311 */ /* 0x000e22000020d900 */
[----:B------:R-:W-:Y:S05]  /*3c50*/  BRA `(.L_x_13398) ;  /* 0x0000019000007947 */ /* 0x000fea0003800000 */
.L_x_13397:
        /* <DEDUP_REMOVED lines=21> */
.L_x_13422:
[----:B------:R0:W5:Y:S01]  /*3db0*/  LDG.E.64 R4, [R2.64] ;  /* 0x0000002402047981 */ /* 0x000162000c1e1b00 */
[----:B------:R-:W-:Y:S05]  /*3dc0*/  BRA `(.L_x_13398) ;  /* 0x0000002000007947 */ /* 0x000fea0003800000 */
.L_x_13421:
[----:B------:R0:W5:Y:S01]  /*3dd0*/  LDG.E R4, [R2.64] ;  /* 0x0000002402047981 */ /* 0x000162000c1e1900 */
[----:B------:R-:W-:-:S03]  /*3de0*/  IMAD.MOV.U32 R5, RZ, RZ, RZ ;  /* 0x000000ffff057224 */ /* 0x000fc600078e00ff */
.L_x_13398:
[----:B------:R-:W4:Y:S01]  /*3df0*/  LDC.U8 R6, c[0x0][0x460] ;  /* 0x00011800ff067b82 */ /* 0x000f220000000000 */
[-C--:B0-23-5:R-:W-:Y:S02]  /*3e00*/  IMAD R7, R5, R18.reuse, RZ ;  /* 0x0000001205077224 */ /* 0x0adfe400078e02ff */
[----:B------:R-:W-:-:S04]  /*3e10*/  IMAD.WIDE.U32 R2, R4, R18, RZ ;  /* 0x0000001204027225 */ /* 0x000fc800078e00ff */
[----:B------:R-:W-:Y:S02]  /*3e20*/  IMAD R7, R19, R4, R7 ;  /* 0x0000000413077224 */ /* 0x000fe400078e0207 */
[----:B-1----:R-:W-:Y:S02]  /*3e30*/  IMAD R5, R23, c[0x0][0x448], RZ ;  /* 0x0001120017057a24 */ /* 0x002fe400078e02ff */
[----:B------:R-:W-:Y:S02]  /*3e40*/  IMAD.IADD R0, R3, 0x1, R7 ;  /* 0x0000000103007824 */ /* 0x000fe400078e0207 */
[----:B------:R-:W-:Y:S02]  /*3e50*/  IMAD R5, R22, c[0x0][0x44c], R5 ;  /* 0x0001130016057a24 */ /* 0x000fe400078e0205 */
[----:B------:R-:W-:Y:S02]  /*3e60*/  IMAD R3, R0, c[0x0][0x450], RZ ;  /* 0x0001140000037a24 */ /* 0x000fe400078e02ff */
[----:B------:R-:W-:-:S04]  /*3e70*/  IMAD.WIDE.U32 R22, R22, c[0x0][0x448], RZ ;  /* 0x0001120016167a25 */ /* 0x000fc800078e00ff */
[----:B------:R-:W-:Y:S02]  /*3e80*/  IMAD.IADD R23, R23, 0x1, R5 ;  /* 0x0000000117177824 */ /* 0x000fe400078e0205 */
[----:B------:R-:W-:Y:S01]  /*3e90*/  IMAD R3, R2, c[0x0][0x454], R3 ;  /* 0x0001150002037a24 */ /* 0x000fe200078e0203 */
[----:B----4-:R-:W-:Y:S01]  /*3ea0*/  PRMT R4, R6, 0x9910, RZ ;  /* 0x0000991006047816 */ /* 0x010fe200000000ff */
[----:B------:R-:W-:-:S04]  /*3eb0*/  IMAD.WIDE.U32 R22, R2, c[0x0][0x450], R22 ;  /* 0x0001140002167a25 */ /* 0x000fc800078e0016 */
[----:B------:R-:W-:Y:S02]  /*3ec0*/  IMAD.MOV.U32 R0, RZ, RZ, R4 ;  /* 0x000000ffff007224 */ /* 0x000fe400078e0004 */
[----:B------:R-:W-:Y:S02]  /*3ed0*/  IMAD.IADD R3, R23, 0x1, R3 ;  /* 0x0000000117037824 */ /* 0x000fe400078e0203 */
[----:B------:R-:W-:Y:S01]  /*3ee0*/  IMAD.MOV.U32 R2, RZ, RZ, R22 ;  /* 0x000000ffff027224 */ /* 0x000fe200078e0016 */
        /* <DEDUP_REMOVED lines=12> */
.L_x_13428:
[----:B------:R0:W-:Y:S01]  /*3fb0*/  STG.E.U8 [R16.64], R22 ;  /* 0x0000001610007986 */ /* 0x0001e2000c101124 */
[----:B------:R-:W-:Y:S05]  /*3fc0*/  BRA `(.L_x_13430) ;  /* 0x00000d7000007947 */ /* 0x000fea0003800000 */
.L_x_13427:
        /* <DEDUP_REMOVED lines=8> */
.L_x_13432:
[----:B------:R0:W-:Y:S01]  /*4050*/  STG.E [R16.64], R22 ;  /* 0x0000001610007986 */ /* 0x0001e2000c101924 */
[----:B------:R-:W-:Y:S05]  /*4060*/  BRA `(.L_x_13430) ;  /* 0x00000cd000007947 */ /* 0x000fea0003800000 */
.L_x_13431:
[----:B------:R0:W-:Y:S01]  /*4070*/  STG.E.U16 [R16.64], R22 ;  /* 0x0000001610007986 */ /* 0x0001e2000c101524 */
[----:B------:R-:W-:Y:S05]  /*4080*/  BRA `(.L_x_13430) ;  /* 0x00000cb000007947 */ /* 0x000fea0003800000 */
.L_x_13426:
[----:B------:R-:W-:-:S13]  /*4090*/  ISETP.GT.AND P0, PT, R0, 0x6, PT ;  /* 0x000000060000780c */ /* 0x000fda0003f04270 */
[----:B------:R-:W-:Y:S05]  /*40a0*/  @P0 BRA `(.L_x_13433) ;  /* 0x000000b000000947 */ /* 0x000fea0003800000 */
[----:B------:R-:W-:-:S13]  /*40b0*/  ISETP.NE.AND P0, PT, R0, 0x5, PT ;  /* 0x000000050000780c */ /* 0x000fda0003f05270 */
[----:B------:R-:W-:Y:S05]  /*40c0*/  @!P0 BRA `(.L_x_13434) ;  /* 0x0000005000008947 */ /* 0x000fea0003800000 */
[----:B------:R-:W-:-:S13]  /*40d0*/  ISETP.NE.AND P0, PT, R0, 0x6, PT ;  /* 0x000000060000780c */ /* 0x000fda0003f05270 */
[----:B------:R-:W-:Y:S05]  /*40e0*/  @P0 BRA `(.L_x_13429) ;  /* 0x00000ae000000947 */ /* 0x000fea0003800000 */
[----:B------:R-:W0:Y:S02]  /*40f0*/  I2F.S64 R3, R2 ;  /* 0x0000000200037312 */ /* 0x000e240000301400 */
[----:B0-----:R0:W-:Y:S01]  /*4100*/  STG.E [R16.64], R3 ;  /* 0x0000000310007986 */ /* 0x0011e2000c101924 */
[----:B------:R-:W-:Y:S05]  /*4110*/  BRA `(.L_x_13430) ;  /* 0x00000c2000007947 */ /* 0x000fea0003800000 */
.L_x_13434:
[----:B------:R-:W0:Y:S02]  /*4120*/  I2F.S64 R0, R2 ;  /* 0x0000000200007312 */ /* 0x000e240000301400 */
[----:B0-----:R-:W-:-:S05]  /*4130*/  F2FP.PACK_AB R0, RZ, R0 ;  /* 0x00000000ff00723e */ /* 0x001fca00000000ff */
[----:B------:R0:W-:Y:S01]  /*4140*/  STG.E.U16 [R16.64], R0 ;  /* 0x0000000010007986 */ /* 0x0001e2000c101524 */
[----:B------:R-:W-:Y:S05]  /*4150*/  BRA `(.L_x_13430) ;  /* 0x00000be000007947 */ /* 0x000fea0003800000 */
.L_x_13433:
[----:B------:R-:W-:-:S13]  /*4160*/  ISETP.NE.AND P0, PT, R0, 0x7, PT ;  /* 0x000000070000780c */ /* 0x000fda0003f05270 */
[----:B------:R-:W-:Y:S05]  /*4170*/  @!P0 BRA `(.L_x_13435) ;  /* 0x000000d000008947 */ /* 0x000fea0003800000 */
[----:B------:R-:W-:-:S13]  /*4180*/  ISETP.NE.AND P0, PT, R0, 0x8, PT ;  /* 0x000000080000780c */ /* 0x000fda0003f05270 */
[----:B------:R-:W-:Y:S05]  /*4190*/  @!P0 BRA `(.L_x_13436) ;  /* 0x0000006000008947 */ /* 0x000fea0003800000 */
[----:B------:R-:W-:-:S13]  /*41a0*/  ISETP.NE.AND P0, PT, R0, 0x9, PT ;  /* 0x000000090000780c */ /* 0x000fda0003f05270 */
[----:B------:R-:W-:Y:S05]  /*41b0*/  @P0 BRA `(.L_x_13429) ;  /* 0x00000a1000000947 */ /* 0x000fea0003800000 */
[----:B------:R-:W0:Y:S01]  /*41c0*/  I2F.S64 R4, R2 ;  /* 0x0000000200047312 */ /* 0x000e220000301400 */
[----:B------:R-:W-:-:S05]  /*41d0*/  IMAD.MOV.U32 R5, RZ, RZ, RZ ;  /* 0x000000ffff057224 */ /* 0x000fca00078e00ff */
[----:B0-----:R0:W-:Y:S01]  /*41e0*/  STG.E.64 [R16.64], R4 ;  /* 0x0000000410007986 */ /* 0x0011e2000c101b24 */
[----:B------:R-:W-:Y:S05]  /*41f0*/  BRA `(.L_x_13430) ;  /* 0x00000b4000007947 */ /* 0x000fea0003800000 */
.L_x_13436:
[----:B------:R-:W0:Y:S02]  /*4200*/  I2F.S64 R2, R2 ;  /* 0x0000000200027312 */ /* 0x000e240000301400 */
[----:B0-----:R-:W-:-:S04]  /*4210*/  F2FP.PACK_AB R3, RZ, R2 ;  /* 0x00000002ff03723e */ /* 0x001fc800000000ff */
[----:B------:R-:W-:-:S05]  /*4220*/  PRMT R3, R3, 0x5410, RZ ;  /* 0x0000541003037816 */ /* 0x000fca00000000ff */
[----:B------:R0:W-:Y:S01]  /*4230*/  STG.E [R16.64], R3 ;  /* 0x0000000310007986 */ /* 0x0001e2000c101924 */
[----:B------:R-:W-:Y:S05]  /*4240*/  BRA `(.L_x_13430) ;  /* 0x00000af000007947 */ /* 0x000fea0003800000 */
.L_x_13435:
[----:B------:R-:W0:Y:S02]  /*4250*/  I2F.F64.S64 R2, R2 ;  /* 0x0000000200027312 */ /* 0x000e240000301c00 */
[----:B0-----:R0:W-:Y:S01]  /*4260*/  STG.E.64 [R16.64], R2 ;  /* 0x0000000210007986 */ /* 0x0011e2000c101b24 */
[----:B------:R-:W-:Y:S05]  /*4270*/  BRA `(.L_x_13430) ;  /* 0x00000ac000007947 */ /* 0x000fea0003800000 */
.L_x_13425:
        /* <DEDUP_REMOVED lines=8> */
[----:B------:R-:W-:-:S04]  /*4300*/  ISETP.NE.U32.AND P0, PT, R22, RZ, PT ;  /* 0x000000ff1600720c */ /* 0x000fc80003f05070 */
[----:B------:R-:W-:-:S04]  /*4310*/  ISETP.NE.AND.EX P0, PT, R3, RZ, PT, P0 ;  /* 0x000000ff0300720c */ /* 0x000fc80003f05300 */
[----:B------:R-:W-:-:S05]  /*4320*/  SEL R3, RZ, 0x1, !P0 ;  /* 0x00000001ff037807 */ /* 0x000fca0004000000 */
[----:B------:R0:W-:Y:S01]  /*4330*/  STG.E.U8 [R16.64], R3 ;  /* 0x0000000310007986 */ /* 0x0001e2000c101124 */
[----:B------:R-:W-:Y:S05]  /*4340*/  BRA `(.L_x_13430) ;  /* 0x000009f000007947 */ /* 0x000fea0003800000 */
.L_x_13439:
[----:B------:R-:W0:Y:S01]  /*4350*/  I2F.F64.S64 R4, R2 ;  /* 0x0000000200047312 */ /* 0x000e220000301c00 */
[----:B------:R-:W-:-:S05]  /*4360*/  CS2R R6, SRZ ;  /* 0x0000000000067805 */ /* 0x000fca000001ff00 */
[----:B0-----:R0:W-:Y:S01]  /*4370*/  STG.E.128 [R16.64], R4 ;  /* 0x0000000410007986 */ /* 0x0011e2000c101d24 */
[----:B------:R-:W-:Y:S05]  /*4380*/  BRA `(.L_x_13430) ;  /* 0x000009b000007947 */ /* 0x000fea0003800000 */
.L_x_13438:
[----:B------:R-:W-:-:S13]  /*4390*/  ISETP.NE.AND P0, PT, R0, 0xf, PT ;  /* 0x0000000f0000780c */ /* 0x000fda0003f05270 */
[----:B------:R-:W-:Y:S05]  /*43a0*/  @!P0 BRA `(.L_x_13440) ;  /* 0x000002d000008947 */ /* 0x000fea0003800000 */
[----:B------:R-:W-:-:S13]  /*43b0*/  ISETP.NE.AND P0, PT, R0, 0x17, PT ;  /* 0x000000170000780c */ /* 0x000fda0003f05270 */
[----:B------:R-:W-:Y:S05]  /*43c0*/  @!P0 BRA `(.L_x_13441) ;  /* 0x0000015000008947 */ /* 0x000fea0003800000 */
[----:B------:R-:W-:-:S13]  /*43d0*/  ISETP.NE.AND P0, PT, R0, 0x18, PT ;  /* 0x000000180000780c */ /* 0x000fda0003f05270 */
[----:B------:R-:W-:Y:S05]  /*43e0*/  @P0 BRA `(.L_x_13429) ;  /* 0x000007e000000947 */ /* 0x000fea0003800000 */
[----:B------:R-:W0:Y:S01]  /*43f0*/  I2F.S64 R3, R2 ;  /* 0x0000000200037312 */ /* 0x000e220000301400 */
        /* <DEDUP_REMOVED lines=14> */
.L_x_13443:
[----:B------:R-:W-:Y:S05]  /*44e0*/  BSYNC B0 ;  /* 0x0000000000007941 */ /* 0x000fea0003800000 */
.L_x_13442:
[----:B------:R-:W-:-:S05]  /*44f0*/  LOP3.LUT R5, R0, R5, RZ, 0xfc, !PT ;  /* 0x0000000500057212 */ /* 0x000fca00078efcff */
[----:B------:R0:W-:Y:S01]  /*4500*/  STG.E.U8 [R16.64], R5 ;  /* 0x0000000510007986 */ /* 0x0001e2000c101124 */
[----:B------:R-:W-:Y:S05]  /*4510*/  BRA `(.L_x_13430) ;  /* 0x0000082000007947 */ /* 0x000fea0003800000 */
.L_x_13441:
[----:B------:R-:W0:Y:S01]  /*4520*/  I2F.S64 R3, R2 ;  /* 0x0000000200037312 */ /* 0x000e220000301400 */
        /* <DEDUP_REMOVED lines=12> */
.L_x_13445:
[----:B------:R-:W-:Y:S01]  /*45f0*/  IMAD.MOV.U32 R0, RZ, RZ, 0x7f ;  /* 0x0000007fff007424 */ /* 0x000fe200078e00ff */
[----:B------:R-:W-:-:S04]  /*4600*/  ISETP.GT.U32.AND P0, PT, R4, 0x7f800000, PT ;  /* 0x7f8000000400780c */ /* 0x000fc80003f04070 */
[----:B------:R-:W-:-:S04]  /*4610*/  SEL R0, R0, 0x7c, P0 ;  /* 0x0000007c00007807 */ /* 0x000fc80000000000 */
.L_x_13446:
[----:B------:R-:W-:Y:S05]  /*4620*/  BSYNC B0 ;  /* 0x0000000000007941 */ /* 0x000fea0003800000 */
.L_x_13444:
[----:B------:R-:W-:-:S04]  /*4630*/  LOP3.LUT R2, R3, 0x80000000, RZ, 0xc0, !PT ;  /* 0x8000000003027812 */ /* 0x000fc800078ec0ff */
[----:B------:R-:W-:-:S04]  /*4640*/  SHF.R.U32.HI R3, RZ, 0x18, R2 ;  /* 0x00000018ff037819 */ /* 0x000fc80000011602 */
[----:B------:R-:W-:-:S05]  /*4650*/  LOP3.LUT R3, R0, R3, RZ, 0xfc, !PT ;  /* 0x0000000300037212 */ /* 0x000fca00078efcff */
[----:B------:R0:W-:Y:S01]  /*4660*/  STG.E.U8 [R16.64], R3 ;  /* 0x0000000310007986 */ /* 0x0001e2000c101124 */
[----:B------:R-:W-:Y:S05]  /*4670*/  BRA `(.L_x_13430) ;  /* 0x000006c000007947 */ /* 0x000fea0003800000 */
.L_x_13440:
[----:B------:R-:W0:Y:S02]  /*4680*/  I2F.S64 R0, R2 ;  /* 0x0000000200007312 */ /* 0x000e240000301400 */
[----:B0-----:R-:W-:-:S05]  /*4690*/  F2FP.BF16.PACK_AB R0, RZ, R0 ;  /* 0x00000000ff00723e */ /* 0x001fca00000010ff */
[----:B------:R0:W-:Y:S01]  /*46a0*/  STG.E.U16 [R16.64], R0 ;  /* 0x0000000010007986 */ /* 0x0001e2000c101524 */
[----:B------:R-:W-:Y:S05]  /*46b0*/  BRA `(.L_x_13430) ;  /* 0x0000068000007947 */ /* 0x000fea0003800000 */
.L_x_13437:
        /* <DEDUP_REMOVED lines=10> */
.L_x_13449:
[----:B------:R-:W0:Y:S01]  /*4760*/  I2F.S64 R3, R2 ;  /* 0x0000000200037312 */ /* 0x000e220000301400 */
        /* <DEDUP_REMOVED lines=16> */
.L_x_13452:
[----:B------:R-:W-:-:S04]  /*4870*/  LOP3.LUT R2, R3, 0x80000000, RZ, 0xc0, !PT ;  /* 0x8000000003027812 */ /* 0x000fc800078ec0ff */
[----:B------:R-:W-:-:S04]  /*4880*/  SHF.R.U32.HI R3, RZ, 0x18, R2 ;  /* 0x00000018ff037819 */ /* 0x000fc80000011602 */
[----:B------:R-:W-:-:S04]  /*4890*/  LOP3.LUT R0, R0, R3, RZ, 0xfc, !PT ;  /* 0x0000000300007212 */ /* 0x000fc800078efcff */
[----:B------:R-:W-:Y:S02]  /*48a0*/  PRMT R8, R0, 0x7610, R8 ;  /* 0x0000761000087816 */ /* 0x000fe40000000008 */
.L_x_13451:
[----:B------:R-:W-:Y:S05]  /*48b0*/  BSYNC B0 ;  /* 0x0000000000007941 */ /* 0x000fea0003800000 */
.L_x_13450:
[----:B------:R0:W-:Y:S01]  /*48c0*/  STG.E.U8 [R16.64], R8 ;  /* 0x0000000810007986 */ /* 0x0001e2000c101124 */
[----:B------:R-:W-:Y:S05]  /*48d0*/  BRA `(.L_x_13430) ;  /* 0x0000046000007947 */ /* 0x000fea0003800000 */
.L_x_13448:
        /* <DEDUP_REMOVED lines=17> */
.L_x_13455:
[----:B------:R-:W-:-:S04]  /*49f0*/  LOP3.LUT R2, R3, 0x80000000, RZ, 0xc0, !PT ;  /* 0x8000000003027812 */ /* 0x000fc800078ec0ff */
[----:B------:R-:W-:-:S04]  /*4a00*/  SHF.R.U32.HI R3, RZ, 0x18, R2 ;  /* 0x00000018ff037819 */ /* 0x000fc80000011602 */
[----:B------:R-:W-:-:S04]  /*4a10*/  LOP3.LUT R0, R0, R3, RZ, 0xfc, !PT ;  /* 0x0000000300007212 */ /* 0x000fc800078efcff */
[----:B------:R-:W-:Y:S02]  /*4a20*/  PRMT R8, R0, 0x7610, R8 ;  /* 0x0000761000087816 */ /* 0x000fe40000000008 */
.L_x_13454:
[----:B------:R-:W-:Y:S05]  /*4a30*/  BSYNC B0 ;  /* 0x0000000000007941 */ /* 0x000fea0003800000 */
.L_x_13453:
[----:B------:R0:W-:Y:S01]  /*4a40*/  STG.E.U8 [R16.64], R8 ;  /* 0x0000000810007986 */ /* 0x0001e2000c101124 */
[----:B------:R-:W-:Y:S05]  /*4a50*/  BRA `(.L_x_13430) ;  /* 0x000002e000007947 */ /* 0x000fea0003800000 */
.L_x_13447:
[----:B------:R-:W-:-:S13]  /*4a60*/  ISETP.NE.AND P0, PT, R0, 0x1c, PT ;  /* 0x0000001c0000780c */ /* 0x000fda0003f05270 */
[----:B------:R-:W-:Y:S05]  /*4a70*/  @!P0 BRA `(.L_x_13456) ;  /* 0x000002b000008947 */ /* 0x000fea0003800000 */
[----:B------:R-:W-:-:S13]  /*4a80*/  ISETP.NE.AND P0, PT, R0, 0x1d, PT ;  /* 0x0000001d0000780c */ /* 0x000fda0003f05270 */
[----:B------:R-:W-:Y:S05]  /*4a90*/  @!P0 BRA `(.L_x_13457) ;  /* 0x0000027000008947 */ /* 0x000fea0003800000 */
[----:B------:R-:W-:-:S13]  /*4aa0*/  ISETP.NE.AND P0, PT, R0, 0x2c, PT ;  /* 0x0000002c0000780c */ /* 0x000fda0003f05270 */
[----:B------:R-:W-:Y:S05]  /*4ab0*/  @P0 BRA `(.L_x_13429) ;  /* 0x0000011000000947 */ /* 0x000fea0003800000 */
[----:B------:R-:W0:Y:S01]  /*4ac0*/  I2F.S64 R2, R2 ;  /* 0x0000000200027312 */ /* 0x000e220000301400 */
[----:B------:R-:W-:Y:S02]  /*4ad0*/  PLOP3.LUT P0, PT, PT, PT, PT, 0x80, 0x0 ;  /* 0x000000000000781c */ /* 0x000fe40003f0f070 */
[----:B0-----:R-:W-:-:S04]  /*4ae0*/  SHF.R.U32.HI R4, RZ, 0x17, R2 ;  /* 0x00000017ff047819 */ /* 0x001fc80000011602 */
[----:B------:R-:W-:-:S04]  /*4af0*/  LOP3.LUT R5, R4, 0xff, RZ, 0xc0, !PT ;  /* 0x000000ff04057812 */ /* 0x000fc800078ec0ff */
[----:B------:R-:W-:-:S13]  /*4b00*/  ISETP.NE.AND P2, PT, R5, 0xff, PT ;  /* 0x000000ff0500780c */ /* 0x000fda0003f45270 */
[--C-:B------:R-:W-:Y:S02]  /*4b10*/  @P2 SHF.R.U32.HI R0, RZ, 0x16, R2.reuse ;  /* 0x00000016ff002819 */ /* 0x100fe40000011602 */
[----:B------:R-:W-:Y:S02]  /*4b20*/  @P2 LOP3.LUT P1, RZ, R5, 0x3fffff, R2, 0xf8, !PT ;  /* 0x003fffff05ff2812 */ /* 0x000fe4000782f802 */
[----:B------:R-:W-:Y:S02]  /*4b30*/  @P2 LOP3.LUT R0, R0, 0x1, RZ, 0xc0, !PT ;  /* 0x0000000100002812 */ /* 0x000fe400078ec0ff */
[----:B------:R-:W-:Y:S02]  /*4b40*/  @P2 IADD3 R2, R4, 0x1, RZ ;  /* 0x0000000104022810 */ /* 0x000fe40007ffe0ff */
[----:B------:R-:W-:Y:S01]  /*4b50*/  @P2 ISETP.EQ.U32.AND P1, PT, R0, 0x1, P1 ;  /* 0x000000010000280c */ /* 0x000fe20000f22070 */
[----:B------:R-:W-:-:S03]  /*4b60*/  IMAD.MOV.U32 R0, RZ, RZ, 0xff ;  /* 0x000000ffff007424 */ /* 0x000fc600078e00ff */
[----:B------:R-:W-:Y:S02]  /*4b70*/  @P2 PLOP3.LUT P0, PT, P1, PT, PT, 0x80, 0x0 ;  /* 0x000000000000281c */ /* 0x000fe40000f0f070 */
[----:B------:R-:W-:-:S11]  /*4b80*/  PRMT R3, R0, 0x7610, R3 ;  /* 0x0000761000037816 */ /* 0x000fd60000000003 */
[----:B------:R-:W-:-:S04]  /*4b90*/  @!P0 IMAD.MOV R2, RZ, RZ, R4 ;  /* 0x000000ffff028224 */ /* 0x000fc800078e0204 */
[----:B------:R-:W-:-:S05]  /*4ba0*/  @P2 IMAD.MOV.U32 R3, RZ, RZ, R2 ;  /* 0x000000ffff032224 */ /* 0x000fca00078e0002 */
[----:B------:R0:W-:Y:S01]  /*4bb0*/  STG.E.U8 [R16.64], R3 ;  /* 0x0000000310007986 */ /* 0x0001e2000c101124 */
[----:B------:R-:W-:Y:S05]  /*4bc0*/  BRA `(.L_x_13430) ;  /* 0x0000017000007947 */ /* 0x000fea0003800000 */
.L_x_13429:
        /* <DEDUP_REMOVED lines=20> */
.L_x_13457:
[----:B------:R0:W-:Y:S01]  /*4d10*/  STG.E.64 [R16.64], R2 ;  /* 0x0000000210007986 */ /* 0x0001e2000c101b24 */
[----:B------:R-:W-:Y:S05]  /*4d20*/  BRA `(.L_x_13430) ;  /* 0x0000001000007947 */ /* 0x000fea0003800000 */
.L_x_13456:
[----:B------:R0:W-:Y:S02]  /*4d30*/  STG.E [R16.64], R22 ;  /* 0x0000001610007986 */ /* 0x0001e4000c101924 */
.L_x_13430:
[----:B------:R-:W-:-:S05]  /*4d40*/  IMAD R24, R27, 0x200, R24 ;  /* 0x000002001b187824 */ /* 0x000fca00078e0218 */
[----:B------:R-:W-:Y:S02]  /*4d50*/  IADD3 R25, R24, 0x80, RZ ;  /* 0x0000008018197810 */ /* 0x000fe40007ffe0ff */
.L_x_13327:
[----:B------:R-:W-:Y:S05]  /*4d60*/  BSYNC B6 ;  /* 0x0000000000067941 */ /* 0x000fea0003800000 */
.L_x_13326:
        /* <DEDUP_REMOVED lines=284> */
.L_x_13460:
        /* <DEDUP_REMOVED lines=19> */
.L_x_13464:
[----:B------:R0:W5:Y:S01]  /*6060*/  LDG.E.U8 R22, [R2.64] ;  /* 0x0000002402167981 */ /* 0x000162000c1e1100 */
[----:B------:R-:W-:Y:S01]  /*6070*/  IMAD.MOV.U32 R23, RZ, RZ, RZ ;  /* 0x000000ffff177224 */ /* 0x000fe200078e00ff */
[----:B------:R-:W-:Y:S05]  /*6080*/  BRA `(.L_x_13466) ;  /* 0x00000d5000007947 */ /* 0x000fea0003800000 */
.L_x_13463:
        /* <DEDUP_REMOVED lines=8> */
.L_x_13468:
[----:B------:R-:W2:Y:S02]  /*6110*/  LDG.E R22, [R2.64] ;  /* 0x0000002402167981 */ /* 0x000ea4000c1e1900 */
[----:B--2---:R-:W-:Y:S01]  /*6120*/  SHF.R.S32.HI R23, RZ, 0x1f, R22 ;  /* 0x0000001fff177819 */ /* 0x004fe20000011416 */
[----:B------:R-:W-:Y:S05]  /*6130*/  BRA `(.L_x_13466) ;  /* 0x00000ca000007947 */ /* 0x000fea0003800000 */
.L_x_13467:
[----:B------:R-:W2:Y:S02]  /*6140*/  LDG.E.S16 R22, [R2.64] ;  /* 0x0000002402167981 */ /* 0x000ea4000c1e1700 */
[----:B--2---:R-:W-:Y:S01]  /*6150*/  SHF.R.S32.HI R23, RZ, 0x1f, R22 ;  /* 0x0000001fff177819 */ /* 0x004fe20000011416 */
[----:B------:R-:W-:Y:S05]  /*6160*/  BRA `(.L_x_13466) ;  /* 0x00000c7000007947 */ /* 0x000fea0003800000 */
.L_x_13462:
        /* <DEDUP_REMOVED lines=9> */
.L_x_13470:
[----:B------:R-:W2:Y:S02]  /*6200*/  LDG.E.U16 R2, [R2.64] ;  /* 0x0000002402027981 */ /* 0x000ea4000c1e1500 */
[----:B--2---:R-:W-:-:S06]  /*6210*/  HADD2.F32 R22, -RZ, R2.H0_H0 ;  /* 0x20000002ff167230 */ /* 0x004fcc0000004100 */
[----:B------:R-:W0:Y:S01]  /*6220*/  F2I.S64.TRUNC R22, R22 ;  /* 0x0000001600167311 */ /* 0x000e22000020d900 */
[----:B------:R-:W-:Y:S05]  /*6230*/  BRA `(.L_x_13466) ;  /* 0x00000ba000007947 */ /* 0x000fea0003800000 */
.L_x_13469:
        /* <DEDUP_REMOVED lines=9> */
.L_x_13472:
[----:B------:R-:W2:Y:S02]  /*62d0*/  LDG.E.U16 R2, [R2.64] ;  /* 0x0000002402027981 */ /* 0x000ea4000c1e1500 */
[----:B--2---:R-:W-:-:S06]  /*62e0*/  HADD2.F32 R22, -RZ, R2.H0_H0 ;  /* 0x20000002ff167230 */ /* 0x004fcc0000004100 */
[----:B------:R-:W0:Y:S01]  /*62f0*/  F2I.S64.TRUNC R22, R22 ;  /* 0x0000001600167311 */ /* 0x000e22000020d900 */
[----:B------:R-:W-:Y:S05]  /*6300*/  BRA `(.L_x_13466) ;  /* 0x00000ad000007947 */ /* 0x000fea0003800000 */
.L_x_13471:
[----:B------:R-:W2:Y:S02]  /*6310*/  LDG.E.64 R2, [R2.64] ;  /* 0x0000002402027981 */ /* 0x000ea4000c1e1b00 */
[----:B--2---:R0:W1:Y:S01]  /*6320*/  F2I.S64.F64.TRUNC R22, R2 ;  /* 0x0000000200167311 */ /* 0x004062000030d900 */
[----:B------:R-:W-:Y:S05]  /*6330*/  BRA `(.L_x_13466) ;  /* 0x00000aa000007947 */ /* 0x000fea0003800000 */
.L_x_13461:
        /* <DEDUP_REMOVED lines=13> */
.L_x_13475:
[----:B------:R-:W2:Y:S02]  /*6410*/  LDG.E.64 R2, [R2.64] ;  /* 0x0000002402027981 */ /* 0x000ea4000c1e1b00 */
[----:B--2---:R0:W1:Y:S01]  /*6420*/  F2I.S64.F64.TRUNC R22, R2 ;  /* 0x0000000200167311 */ /* 0x004062000030d900 */
[----:B------:R-:W-:Y:S05]  /*6430*/  BRA `(.L_x_13466) ;  /* 0x000009a000007947 */ /* 0x000fea0003800000 */
.L_x_13474:
        /* <DEDUP_REMOVED lines=27> */
.L_x_13477:
        /* <DEDUP_REMOVED lines=14> */
.L_x_13476:
[----:B------:R-:W2:Y:S02]  /*66d0*/  LDG.E.U16 R22, [R2.64] ;  /* 0x0000002402167981 */ /* 0x000ea4000c1e1500 */
[----:B--2---:R-:W-:-:S06]  /*66e0*/  PRMT R22, RZ, 0x5410, R22 ;  /* 0x00005410ff167816 */ /* 0x004fcc0000000016 */
[----:B------:R-:W0:Y:S01]  /*66f0*/  F2I.S64.TRUNC R22, R22 ;  /* 0x0000001600167311 */ /* 0x000e22000020d900 */
[----:B------:R-:W-:Y:S05]  /*6700*/  BRA `(.L_x_13466) ;  /* 0x000006d000007947 */ /* 0x000fea0003800000 */
.L_x_13473:
        /* <DEDUP_REMOVED lines=11> */
.L_x_13480:
        /* <DEDUP_REMOVED lines=21> */
.L_x_13484:
[----:B------:R-:W-:Y:S05]  /*6910*/  BSYNC B1 ;  /* 0x0000000000017941 */ /* 0x000fea0003800000 */
.L_x_13483:
[----:B------:R-:W-:Y:S01]  /*6920*/  IMAD.SHL.U32 R2, R2, 0x100000, RZ ;  /* 0x0010000002027824 */ /* 0x000fe200078e00ff */
[----:B------:R-:W-:-:S04]  /*6930*/  LEA R3, R0, 0x3b800000, 0x17 ;  /* 0x3b80000000037811 */ /* 0x000fc800078eb8ff */
[----:B------:R-:W-:Y:S02]  /*6940*/  LOP3.LUT R22, R3, R2, R22, 0xfe, !PT ;  /* 0x0000000203167212 */ /* 0x000fe400078efe16 */
.L_x_13482:
[----:B------:R-:W-:Y:S05]  /*6950*/  BSYNC B0 ;  /* 0x0000000000007941 */ /* 0x000fea0003800000 */
.L_x_13481:
[----:B------:R-:W0:Y:S01]  /*6960*/  F2I.S64.TRUNC R22, R22 ;  /* 0x0000001600167311 */ /* 0x000e22000020d900 */
[----:B------:R-:W-:Y:S05]  /*6970*/  BRA `(.L_x_13466) ;  /* 0x0000046000007947 */ /* 0x000fea0003800000 */
.L_x_13479:
        /* <DEDUP_REMOVED lines=21> */
.L_x_13488:
[----:B------:R-:W-:Y:S05]  /*6ad0*/  BSYNC B1 ;  /* 0x0000000000017941 */ /* 0x000fea0003800000 */
.L_x_13487:
[----:B------:R-:W-:Y:S01]  /*6ae0*/  IMAD.SHL.U32 R2, R2, 0x200000, RZ ;  /* 0x0020000002027824 */ /* 0x000fe200078e00ff */
[----:B------:R-:W-:-:S04]  /*6af0*/  LEA R3, R0, 0x37800000, 0x17 ;  /* 0x3780000000037811 */ /* 0x000fc800078eb8ff */
[----:B------:R-:W-:Y:S02]  /*6b00*/  LOP3.LUT R22, R3, R2, R22, 0xfe, !PT ;  /* 0x0000000203167212 */ /* 0x000fe400078efe16 */
.L_x_13486:
[----:B------:R-:W-:Y:S05]  /*6b10*/  BSYNC B0 ;  /* 0x0000000000007941 */ /* 0x000fea0003800000 */
.L_x_13485:
[----:B------:R-:W0:Y:S01]  /*6b20*/  F2I.S64.TRUNC R22, R22 ;  /* 0x0000001600167311 */ /* 0x000e22000020d900 */
[----:B------:R-:W-:Y:S05]  /*6b30*/  BRA `(.L_x_13466) ;  /* 0x000002a000007947 */ /* 0x000fea0003800000 */
.L_x_13478:
        /* <DEDUP_REMOVED lines=14> */
.L_x_13492:
[----:B------:R-:W-:Y:S05]  /*6c20*/  BSYNC B0 ;  /* 0x0000000000007941 */ /* 0x000fea0003800000 */
.L_x_13491:
[----:B------:R-:W0:Y:S01]  /*6c30*/  F2I.S64.TRUNC R22, R22 ;  /* 0x0000001600167311 */ /* 0x000e22000020d900 */
[----:B------:R-:W-:Y:S05]  /*6c40*/  BRA `(.L_x_13466) ;  /* 0x0000019000007947 */ /* 0x000fea0003800000 */
.L_x_13465:
        /* <DEDUP_REMOVED lines=21> */
.L_x_13490:
[----:B------:R0:W5:Y:S01]  /*6da0*/  LDG.E.64 R22, [R2.64] ;  /* 0x0000002402167981 */ /* 0x000162000c1e1b00 */
[----:B------:R-:W-:Y:S05]  /*6db0*/  BRA `(.L_x_13466) ;  /* 0x0000002000007947 */ /* 0x000fea0003800000 */
.L_x_13489:
[----:B------:R0:W5:Y:S01]  /*6dc0*/  LDG.E R22, [R2.64] ;  /* 0x0000002402167981 */ /* 0x000162000c1e1900 */
[----:B------:R-:W-:-:S03]  /*6dd0*/  IMAD.MOV.U32 R23, RZ, RZ, RZ ;  /* 0x000000ffff177224 */ /* 0x000fc600078e00ff */
.L_x_13466:
        /* <DEDUP_REMOVED lines=17> */
.L_x_13496:
[----:B------:R0:W5:Y:S01]  /*6ef0*/  LDG.E.U8 R18, [R2.64] ;  /* 0x0000002402127981 */ /* 0x000162000c1e1100 */
[----:B------:R-:W-:Y:S01]  /*6f00*/  IMAD.MOV.U32 R19, RZ, RZ, RZ ;  /* 0x000000ffff137224 */ /* 0x000fe200078e00ff */
[----:B------:R-:W-:Y:S05]  /*6f10*/  BRA `(.L_x_13498) ;  /* 0x00000d5000007947 */ /* 0x000fea0003800000 */
.L_x_13495:
        /* <DEDUP_REMOVED lines=8> */
.L_x_13500:
[----:B------:R-:W2:Y:S02]  /*6fa0*/  LDG.E R18, [R2.64] ;  /* 0x0000002402127981 */ /* 0x000ea4000c1e1900 */
[----:B--2---:R-:W-:Y:S01]  /*6fb0*/  SHF.R.S32.HI R19, RZ, 0x1f, R18 ;  /* 0x0000001fff137819 */ /* 0x004fe20000011412 */
[----:B------:R-:W-:Y:S05]  /*6fc0*/  BRA `(.L_x_13498) ;  /* 0x00000ca000007947 */ /* 0x000fea0003800000 */
.L_x_13499:
[----:B------:R-:W2:Y:S02]  /*6fd0*/  LDG.E.S16 R18, [R2.64] ;  /* 0x0000002402127981 */ /* 0x000ea4000c1e1700 */
[----:B--2---:R-:W-:Y:S01]  /*6fe0*/  SHF.R.S32.HI R19, RZ, 0x1f, R18 ;  /* 0x0000001fff137819 */ /* 0x004fe20000011412 */
[----:B------:R-:W-:Y:S05]  /*6ff0*/  BRA `(.L_x_13498) ;  /* 0x00000c7000007947 */ /* 0x000fea0003800000 */
.L_x_13494:
        /* <DEDUP_REMOVED lines=9> */
.L_x_13502:
[----:B------:R-:W2:Y:S02]  /*7090*/  LDG.E.U16 R2, [R2.64] ;  /* 0x0000002402027981 */ /* 0x000ea4000c1e1500 */
[----:B--2---:R-:W-:-:S06]  /*70a0*/  HADD2.F32 R18, -RZ, R2.H0_H0 ;  /* 0x20000002ff127230 */ /* 0x004fcc0000004100 */
[----:B------:R-:W0:Y:S01]  /*70b0*/  F2I.S64.TRUNC R18, R18 ;  /* 0x0000001200127311 */ /* 0x000e22000020d900 */
[----:B------:R-:W-:Y:S05]  /*70c0*/  BRA `(.L_x_13498) ;  /* 0x00000ba000007947 */ /* 0x000fea0003800000 */
.L_x_13501:
        /* <DEDUP_REMOVED lines=9> */
.L_x_13504:
[----:B------:R-:W2:Y:S02]  /*7160*/  LDG.E.U16 R2, [R2.64] ;  /* 0x0000002402027981 */ /* 0x000ea4000c1e1500 */
[----:B--2---:R-:W-:-:S06]  /*7170*/  HADD2.F32 R18, -RZ, R2.H0_H0 ;  /* 0x20000002ff127230 */ /* 0x004fcc0000004100 */
[----:B------:R-:W0:Y:S01]  /*7180*/  F2I.S64.TRUNC R18, R18 ;  /* 0x0000001200127311 */ /* 0x000e22000020d900 */
[----:B------:R-:W-:Y:S05]  /*7190*/  BRA `(.L_x_13498) ;  /* 0x00000ad000007947 */ /* 0x000fea0003800000 */
.L_x_13503:
[----:B------:R-:W2:Y:S02]  /*71a0*/  LDG.E.64 R2, [R2.64] ;  /* 0x0000002402027981 */ /* 0x000ea4000c1e1b00 */
[----:B--2---:R0:W2:Y:S01]  /*71b0*/  F2I.S64.F64.TRUNC R18, R2 ;  /* 0x0000000200127311 */ /* 0x0040a2000030d900 */
[----:B------:R-:W-:Y:S05]  /*71c0*/  BRA `(.L_x_13498) ;  /* 0x00000aa000007947 */ /* 0x000fea0003800000 */
.L_x_13493:
        /* <DEDUP_REMOVED lines=13> */
.L_x_13507:
[----:B------:R-:W2:Y:S02]  /*72a0*/  LDG.E.64 R2, [R2.64] ;  /* 0x0000002402027981 */ /* 0x000ea4000c1e1b00 */
[----:B--2---:R0:W2:Y:S01]  /*72b0*/  F2I.S64.F64.TRUNC R18, R2 ;  /* 0x0000000200127311 */ /* 0x0040a2000030d900 */
[----:B------:R-:W-:Y:S05]  /*72c0*/  BRA `(.L_x_13498) ;  /* 0x000009a000007947 */ /* 0x000fea0003800000 */
.L_x_13506:
        /* <DEDUP_REMOVED lines=27> */
.L_x_13509:
        /* <DEDUP_REMOVED lines=14> */
.L_x_13508:
[----:B------:R-:W2:Y:S02]  /*7560*/  LDG.E.U16 R18, [R2.64] ;  /* 0x0000002402127981 */ /* 0x000ea4000c1e1500 */
[----:B--2---:R-:W-:-:S06]  /*7570*/  PRMT R18, RZ, 0x5410, R18 ;  /* 0x00005410ff127816 */ /* 0x004fcc0000000012 */
[----:B------:R-:W0:Y:S01]  /*7580*/  F2I.S64.TRUNC R18, R18 ;  /* 0x0000001200127311 */ /* 0x000e22000020d900 */
[----:B------:R-:W-:Y:S05]  /*7590*/  BRA `(.L_x_13498) ;  /* 0x000006d000007947 */ /* 0x000fea0003800000 */
.L_x_13505:
        /* <DEDUP_REMOVED lines=11> */
.L_x_13512:
        /* <DEDUP_REMOVED lines=21> */
.L_x_13516:
[----:B------:R-:W-:Y:S05]  /*77a0*/  BSYNC B1 ;  /* 0x0000000000017941 */ /* 0x000fea0003800000 */
.L_x_13515:
[----:B------:R-:W-:Y:S01]  /*77b0*/  IMAD.SHL.U32 R2, R2, 0x100000, RZ ;  /* 0x0010000002027824 */ /* 0x000fe200078e00ff */
[----:B------:R-:W-:-:S04]  /*77c0*/  LEA R3, R0, 0x3b800000, 0x17 ;  /* 0x3b80000000037811 */ /* 0x000fc800078eb8ff */
[----:B------:R-:W-:Y:S02]  /*77d0*/  LOP3.LUT R18, R3, R2, R18, 0xfe, !PT ;  /* 0x0000000203127212 */ /* 0x000fe400078efe12 */
.L_x_13514:
[----:B------:R-:W-:Y:S05]  /*77e0*/  BSYNC B0 ;  /* 0x0000000000007941 */ /* 0x000fea0003800000 */
.L_x_13513:
[----:B------:R-:W0:Y:S01]  /*77f0*/  F2I.S64.TRUNC R18, R18 ;  /* 0x0000001200127311 */ /* 0x000e22000020d900 */
[----:B------:R-:W-:Y:S05]  /*7800*/  BRA `(.L_x_13498) ;  /* 0x0000046000007947 */ /* 0x000fea0003800000 */
.L_x_13511:
        /* <DEDUP_REMOVED lines=21> */
.L_x_13520:
[----:B------:R-:W-:Y:S05]  /*7960*/  BSYNC B1 ;  /* 0x0000000000017941 */ /* 0x000fea0003800000 */
.L_x_13519:
[----:B------:R-:W-:Y:S01]  /*7970*/  IMAD.SHL.U32 R2, R2, 0x200000, RZ ;  /* 0x0020000002027824 */ /* 0x000fe200078e00ff */
[----:B------:R-:W-:-:S04]  /*7980*/  LEA R3, R0, 0x37800000, 0x17 ;  /* 0x3780000000037811 */ /* 0x000fc800078eb8ff */
[----:B------:R-:W-:Y:S02]  /*7990*/  LOP3.LUT R18, R3, R2, R18, 0xfe, !PT ;  /* 0x0000000203127212 */ /* 0x000fe400078efe12 */
.L_x_13518:
[----:B------:R-:W-:Y:S05]  /*79a0*/  BSYNC B0 ;  /* 0x0000000000007941 */ /* 0x000fea0003800000 */
.L_x_13517:
[----:B------:R-:W0:Y:S01]  /*79b0*/  F2I.S64.TRUNC R18, R18 ;  /* 0x0000001200127311 */ /* 0x000e22000020d900 */
[----:B------:R-:W-:Y:S05]  /*79c0*/  BRA `(.L_x_13498) ;  /* 0x000002a000007947 */ /* 0x000fea0003800000 */
.L_x_13510:
        /* <DEDUP_REMOVED lines=14> */
.L_x_13524:
[----:B------:R-:W-:Y:S05]  /*7ab0*/  BSYNC B0 ;  /* 0x0000000000007941 */ /* 0x000fea0003800000 */
.L_x_13523:
[----:B------:R-:W0:Y:S01]  /*7ac0*/  F2I.S64.TRUNC R18, R18 ;  /* 0x0000001200127311 */ /* 0x000e22000020d900 */
[----:B------:R-:W-:Y:S05]  /*7ad0*/  BRA `(.L_x_13498) ;  /* 0x0000019000007947 */ /* 0x000fea0003800000 */
.L_x_13497:
        /* <DEDUP_REMOVED lines=21> */
.L_x_13522:
[----:B------:R0:W5:Y:S01]  /*7c30*/  LDG.E.64 R18, [R2.64] ;  /* 0x0000002402127981 */ /* 0x000162000c1e1b00 */
[----:B------:R-:W-:Y:S05]  /*7c40*/  BRA `(.L_x_13498) ;  /* 0x0000002000007947 */ /* 0x000fea0003800000 */
.L_x_13521:
[----:B------:R0:W5:Y:S01]  /*7c50*/  LDG.E R18, [R2.64] ;  /* 0x0000002402127981 */ /* 0x000162000c1e1900 */
[----:B------:R-:W-:-:S03]  /*7c60*/  IMAD.MOV.U32 R19, RZ, RZ, RZ ;  /* 0x000000ffff137224 */ /* 0x000fc600078e00ff */
.L_x_13498:
        /* <DEDUP_REMOVED lines=17> */
.L_x_13528:
[----:B------:R0:W5:Y:S01]  /*7d80*/  LDG.E.U8 R4, [R2.64] ;  /* 0x0000002402047981 */ /* 0x000162000c1e1100 */
[----:B------:R-:W-:Y:S01]  /*7d90*/  IMAD.MOV.U32 R5, RZ, RZ, RZ ;  /* 0x000000ffff057224 */ /* 0x000fe200078e00ff */
[----:B------:R-:W-:Y:S05]  /*7da0*/  BRA `(.L_x_13530) ;  /* 0x00000d5000007947 */ /* 0x000fea0003800000 */
.L_x_13527:
        /* <DEDUP_REMOVED lines=8> */
.L_x_13532:
[----:B------:R-:W3:Y:S02]  /*7e30*/  LDG.E R4, [R2.64] ;  /* 0x0000002402047981 */ /* 0x000ee4000c1e1900 */
[----:B---3--:R-:W-:Y:S01]  /*7e40*/  SHF.R.S32.HI R5, RZ, 0x1f, R4 ;  /* 0x0000001fff057819 */ /* 0x008fe20000011404 */
[----:B------:R-:W-:Y:S05]  /*7e50*/  BRA `(.L_x_13530) ;  /* 0x00000ca000007947 */ /* 0x000fea0003800000 */
.L_x_13531:
[----:B------:R-:W3:Y:S02]  /*7e60*/  LDG.E.S16 R4, [R2.64] ;  /* 0x0000002402047981 */ /* 0x000ee4000c1e1700 */
[----:B---3--:R-:W-:Y:S01]  /*7e70*/  SHF.R.S32.HI R5, RZ, 0x1f, R4 ;  /* 0x0000001fff057819 */ /* 0x008fe20000011404 */
[----:B------:R-:W-:Y:S05]  /*7e80*/  BRA `(.L_x_13530) ;  /* 0x00000c7000007947 */ /* 0x000fea0003800000 */
.L_x_13526:
        /* <DEDUP_REMOVED lines=9> */
.L_x_13534:
[----:B------:R-:W3:Y:S02]  /*7f20*/  LDG.E.U16 R2, [R2.64] ;  /* 0x0000002402027981 */ /* 0x000ee4000c1e1500 */
[----:B---3--:R-:W-:-:S06]  /*7f30*/  HADD2.F32 R4, -RZ, R2.H0_H0 ;  /* 0x20000002ff047230 */ /* 0x008fcc0000004100 */
[----:B------:R-:W0:Y:S01]  /*7f40*/  F2I.S64.TRUNC R4, R4 ;  /* 0x0000000400047311 */ /* 0x000e22000020d900 */
[----:B------:R-:W-:Y:S05]  /*7f50*/  BRA `(.L_x_13530) ;  /* 0x00000ba000007947 */ /* 0x000fea0003800000 */
.L_x_13533:
        /* <DEDUP_REMOVED lines=9> */
.L_x_13536:
[----:B------:R-:W3:Y:S02]  /*7ff0*/  LDG.E.U16 R2, [R2.64] ;  /* 0x0000002402027981 */ /* 0x000ee4000c1e1500 */
[----:B---3--:R-:W-:-:S06]  /*8000*/  HADD2.F32 R4, -RZ, R2.H0_H0 ;  /* 0x20000002ff047230 */ /* 0x008fcc0000004100 */
[----:B------:R-:W0:Y:S01]  /*8010*/  F2I.S64.TRUNC R4, R4 ;  /* 0x0000000400047311 */ /* 0x000e22000020d900 */
[----:B------:R-:W-:Y:S05]  /*8020*/  BRA `(.L_x_13530) ;  /* 0x00000ad000007947 */ /* 0x000fea0003800000 */
.L_x_13535:
[----:B------:R-:W3:Y:S02]  /*8030*/  LDG.E.64 R2, [R2.64] ;  /* 0x0000002402027981 */ /* 0x000ee4000c1e1b00 */
[----:B---3--:R0:W3:Y:S01]  /*8040*/  F2I.S64.F64.TRUNC R4, R2 ;  /* 0x0000000200047311 */ /* 0x0080e2000030d900 */
[----:B------:R-:W-:Y:S05]  /*8050*/  BRA `(.L_x_13530) ;  /* 0x00000aa000007947 */ /* 0x000fea0003800000 */
.L_x_13525:
        /* <DEDUP_REMOVED lines=13> */
.L_x_13539:
[----:B------:R-:W3:Y:S02]  /*8130*/  LDG.E.64 R2, [R2.64] ;  /* 0x0000002402027981 */ /* 0x000ee4000c1e1b00 */
[----:B---3--:R0:W3:Y:S01]  /*8140*/  F2I.S64.F64.TRUNC R4, R2 ;  /* 0x0000000200047311 */ /* 0x0080e2000030d900 */
[----:B------:R-:W-:Y:S05]  /*8150*/  BRA `(.L_x_13530) ;  /* 0x000009a000007947 */ /* 0x000fea0003800000 */
.L_x_13538:
        /* <DEDUP_REMOVED lines=27> */
.L_x_13541:
        /* <DEDUP_REMOVED lines=14> */
.L_x_13540:
[----:B------:R-:W3:Y:S02]  /*83f0*/  LDG.E.U16 R4, [R2.64] ;  /* 0x0000002402047981 */ /* 0x000ee4000c1e1500 */
[----:B---3--:R-:W-:-:S06]  /*8400*/  PRMT R4, RZ, 0x5410, R4 ;  /* 0x00005410ff047816 */ /* 0x008fcc0000000004 */
[----:B------:R-:W0:Y:S01]  /*8410*/  F2I.S64.TRUNC R4, R4 ;  /* 0x0000000400047311 */ /* 0x000e22000020d900 */
[----:B------:R-:W-:Y:S05]  /*8420*/  BRA `(.L_x_13530) ;  /* 0x000006d000007947 */ /* 0x000fea0003800000 */
.L_x_13537:
        /* <DEDUP_REMOVED lines=11> */
.L_x_13544:
        /* <DEDUP_REMOVED lines=21> */
.L_x_13548:
[----:B------:R-:W-:Y:S05]  /*8630*/  BSYNC B1 ;  /* 0x0000000000017941 */ /* 0x000fea0003800000 */
.L_x_13547:
[----:B------:R-:W-:Y:S01]  /*8640*/  IMAD.SHL.U32 R2, R2, 0x100000, RZ ;  /* 0x0010000002027824 */ /* 0x000fe200078e00ff */
[----:B------:R-:W-:-:S04]  /*8650*/  LEA R3, R0, 0x3b800000, 0x17 ;  /* 0x3b80000000037811 */ /* 0x000fc800078eb8ff */
[----:B------:R-:W-:Y:S02]  /*8660*/  LOP3.LUT R4, R3, R2, R4, 0xfe, !PT ;  /* 0x0000000203047212 */ /* 0x000fe400078efe04 */
.L_x_13546:
[----:B------:R-:W-:Y:S05]  /*8670*/  BSYNC B0 ;  /* 0x0000000000007941 */ /* 0x000fea0003800000 */
.L_x_13545:
[----:B------:R-:W0:Y:S01]  /*8680*/  F2I.S64.TRUNC R4, R4 ;  /* 0x0000000400047311 */ /* 0x000e22000020d900 */
[----:B------:R-:W-:Y:S05]  /*8690*/  BRA `(.L_x_13530) ;  /* 0x0000046000007947 */ /* 0x000fea0003800000 */
.L_x_13543:
        /* <DEDUP_REMOVED lines=21> */
.L_x_13552:
[----:B------:R-:W-:Y:S05]  /*87f0*/  BSYNC B1 ;  /* 0x0000000000017941 */ /* 0x000fea0003800000 */
.L_x_13551:
[----:B------:R-:W-:Y:S01]  /*8800*/  IMAD.SHL.U32 R2, R2, 0x200000, RZ ;  /* 0x0020000002027824 */ /* 0x000fe200078e00ff */
[----:B------:R-:W-:-:S04]  /*8810*/  LEA R3, R0, 0x37800000, 0x17 ;  /* 0x3780000000037811 */ /* 0x000fc800078eb8ff */
[----:B------:R-:W-:Y:S02]  /*8820*/  LOP3.LUT R4, R3, R2, R4, 0xfe, !PT ;  /* 0x0000000203047212 */ /* 0x000fe400078efe04 */
.L_x_13550:
[----:B------:R-:W-:Y:S05]  /*8830*/  BSYNC B0 ;  /* 0x0000000000007941 */ /* 0x000fea0003800000 */
.L_x_13549:
[----:B------:R-:W0:Y:S01]  /*8840*/  F2I.S64.TRUNC R4, R4 ;  /* 0x0000000400047311 */ /* 0x000e22000020d900 */
[----:B------:R-:W-:Y:S05]  /*8850*/  BRA `(.L_x_13530) ;  /* 0x000002a000007947 */ /* 0x000fea0003800000 */
.L_x_13542:
        /* <DEDUP_REMOVED lines=14> */
.L_x_13556:
[----:B------:R-:W-:Y:S05]  /*8940*/  BSYNC B0 ;  /* 0x0000000000007941 */ /* 0x000fea0003800000 */
.L_x_13555:
[----:B------:R-:W0:Y:S01]  /*8950*/  F2I.S64.TRUNC R4, R4 ;  /* 0x0000000400047311 */ /* 0x000e22000020d900 */
[----:B------:R-:W-:Y:S05]  /*8960*/  BRA `(.L_x_13530) ;  /* 0x0000019000007947 */ /* 0x000fea0003800000 */
.L_x_13529:
        /* <DEDUP_REMOVED lines=21> */
.L_x_13554:
[----:B------:R0:W5:Y:S01]  /*8ac0*/  LDG.E.64 R4, [R2.64] ;  /* 0x0000002402047981 */ /* 0x000162000c1e1b00 */
[----:B------:R-:W-:Y:S05]  /*8ad0*/  BRA `(.L_x_13530) ;  /* 0x0000002000007947 */ /* 0x000fea0003800000 */
.L_x_13553:
[----:B------:R0:W5:Y:S01]  /*8ae0*/  LDG.E R4, [R2.64] ;  /* 0x0000002402047981 */ /* 0x000162000c1e1900 */
[----:B------:R-:W-:-:S03]  /*8af0*/  IMAD.MOV.U32 R5, RZ, RZ, RZ ;  /* 0x000000ffff057224 */ /* 0x000fc600078e00ff */
.L_x_13530:
        /* <DEDUP_REMOVED lines=28> */
.L_x_13560:
[----:B------:R0:W-:Y:S01]  /*8cc0*/  STG.E.U8 [R16.64], R22 ;  /* 0x0000001610007986 */ /* 0x0001e2000c101124 */
[----:B------:R-:W-:Y:S05]  /*8cd0*/  BRA `(.L_x_13562) ;  /* 0x00000d7000007947 */ /* 0x000fea0003800000 */
.L_x_13559:
        /* <DEDUP_REMOVED lines=8> */
.L_x_13564:
[----:B------:R0:W-:Y:S01]  /*8d60*/  STG.E [R16.64], R22 ;  /* 0x0000001610007986 */ /* 0x0001e2000c101924 */
[----:B------:R-:W-:Y:S05]  /*8d70*/  BRA `(.L_x_13562) ;  /* 0x00000cd000007947 */ /* 0x000fea0003800000 */
.L_x_13563:
[----:B------:R0:W-:Y:S01]  /*8d80*/  STG.E.U16 [R16.64], R22 ;  /* 0x0000001610007986 */ /* 0x0001e2000c101524 */
[----:B------:R-:W-:Y:S05]  /*8d90*/  BRA `(.L_x_13562) ;  /* 0x00000cb000007947 */ /* 0x000fea0003800000 */
.L_x_13558:
        /* <DEDUP_REMOVED lines=9> */
.L_x_13566:
[----:B------:R-:W0:Y:S02]  /*8e30*/  I2F.S64 R0, R2 ;  /* 0x0000000200007312 */ /* 0x000e240000301400 */
[----:B0-----:R-:W-:-:S05]  /*8e40*/  F2FP.PACK_AB R0, RZ, R0 ;  /* 0x00000000ff00723e */ /* 0x001fca00000000ff */
[----:B------:R0:W-:Y:S01]  /*8e50*/  STG.E.U16 [R16.64], R0 ;  /* 0x0000000010007986 */ /* 0x0001e2000c101524 */
[----:B------:R-:W-:Y:S05]  /*8e60*/  BRA `(.L_x_13562) ;  /* 0x00000be000007947 */ /* 0x000fea0003800000 */
.L_x_13565:
        /* <DEDUP_REMOVED lines=10> */
.L_x_13568:
[----:B------:R-:W0:Y:S02]  /*8f10*/  I2F.S64 R2, R2 ;  /* 0x0000000200027312 */ /* 0x000e240000301400 */
[----:B0-----:R-:W-:-:S04]  /*8f20*/  F2FP.PACK_AB R3, RZ, R2 ;  /* 0x00000002ff03723e */ /* 0x001fc800000000ff */
[----:B------:R-:W-:-:S05]  /*8f30*/  PRMT R3, R3, 0x5410, RZ ;  /* 0x0000541003037816 */ /* 0x000fca00000000ff */
[----:B------:R0:W-:Y:S01]  /*8f40*/  STG.E [R16.64], R3 ;  /* 0x0000000310007986 */ /* 0x0001e2000c101924 */
[----:B------:R-:W-:Y:S05]  /*8f50*/  BRA `(.L_x_13562) ;  /* 0x00000af000007947 */ /* 0x000fea0003800000 */
.L_x_13567:
[----:B------:R-:W0:Y:S02]  /*8f60*/  I2F.F64.S64 R2, R2 ;  /* 0x0000000200027312 */ /* 0x000e240000301c00 */
[----:B0-----:R0:W-:Y:S01]  /*8f70*/  STG.E.64 [R16.64], R2 ;  /* 0x0000000210007986 */ /* 0x0011e2000c101b24 */
[----:B------:R-:W-:Y:S05]  /*8f80*/  BRA `(.L_x_13562) ;  /* 0x00000ac000007947 */ /* 0x000fea0003800000 */
.L_x_13557:
        /* <DEDUP_REMOVED lines=13> */
.L_x_13571:
[----:B------:R-:W0:Y:S01]  /*9060*/  I2F.F64.S64 R4, R2 ;  /* 0x0000000200047312 */ /* 0x000e220000301c00 */
[----:B------:R-:W-:-:S05]  /*9070*/  CS2R R6, SRZ ;  /* 0x0000000000067805 */ /* 0x000fca000001ff00 */
[----:B0-----:R0:W-:Y:S01]  /*9080*/  STG.E.128 [R16.64], R4 ;  /* 0x0000000410007986 */ /* 0x0011e2000c101d24 */
[----:B------:R-:W-:Y:S05]  /*9090*/  BRA `(.L_x_13562) ;  /* 0x000009b000007947 */ /* 0x000fea0003800000 */
.L_x_13570:
        /* <DEDUP_REMOVED lines=21> */
.L_x_13575:
[----:B------:R-:W-:Y:S05]  /*91f0*/  BSYNC B0 ;  /* 0x0000000000007941 */ /* 0x000fea0003800000 */
.L_x_13574:
[----:B------:R-:W-:-:S05]  /*9200*/  LOP3.LUT R5, R0, R5, RZ, 0xfc, !PT ;  /* 0x0000000500057212 */ /* 0x000fca00078efcff */
[----:B------:R0:W-:Y:S01]  /*9210*/  STG.E.U8 [R16.64], R5 ;  /* 0x0000000510007986 */ /* 0x0001e2000c101124 */
[----:B------:R-:W-:Y:S05]  /*9220*/  BRA `(.L_x_13562) ;  /* 0x0000082000007947 */ /* 0x000fea0003800000 */
.L_x_13573:
        /* <DEDUP_REMOVED lines=13> */
.L_x_13577:
[----:B------:R-:W-:Y:S01]  /*9300*/  IMAD.MOV.U32 R0, RZ, RZ, 0x7f ;  /* 0x0000007fff007424 */ /* 0x000fe200078e00ff */
[----:B------:R-:W-:-:S04]  /*9310*/  ISETP.GT.U32.AND P0, PT, R4, 0x7f800000, PT ;  /* 0x7f8000000400780c */ /* 0x000fc80003f04070 */
[----:B------:R-:W-:-:S04]  /*9320*/  SEL R0, R0, 0x7c, P0 ;  /* 0x0000007c00007807 */ /* 0x000fc80000000000 */
.L_x_13578:
[----:B------:R-:W-:Y:S05]  /*9330*/  BSYNC B0 ;  /* 0x0000000000007941 */ /* 0x000fea0003800000 */
.L_x_13576:
[----:B------:R-:W-:-:S04]  /*9340*/  LOP3.LUT R2, R3, 0x80000000, RZ, 0xc0, !PT ;  /* 0x8000000003027812 */ /* 0x000fc800078ec0ff */
[----:B------:R-:W-:-:S04]  /*9350*/  SHF.R.U32.HI R3, RZ, 0x18, R2 ;  /* 0x00000018ff037819 */ /* 0x000fc80000011602 */
[----:B------:R-:W-:-:S05]  /*9360*/  LOP3.LUT R3, R0, R3, RZ, 0xfc, !PT ;  /* 0x0000000300037212 */ /* 0x000fca00078efcff */
[----:B------:R0:W-:Y:S01]  /*9370*/  STG.E.U8 [R16.64], R3 ;  /* 0x0000000310007986 */ /* 0x0001e2000c101124 */
[----:B------:R-:W-:Y:S05]  /*9380*/  BRA `(.L_x_13562) ;  /* 0x000006c000007947 */ /* 0x000fea0003800000 */
.L_x_13572:
[----:B------:R-:W0:Y:S02]  /*9390*/  I2F.S64 R0, R2 ;  /* 0x0000000200007312 */ /* 0x000e240000301400 */
[----:B0-----:R-:W-:-:S05]  /*93a0*/  F2FP.BF16.PACK_AB R0, RZ, R0 ;  /* 0x00000000ff00723e */ /* 0x001fca00000010ff */
[----:B------:R0:W-:Y:S01]  /*93b0*/  STG.E.U16 [R16.64], R0 ;  /* 0x0000000010007986 */ /* 0x0001e2000c101524 */
[----:B------:R-:W-:Y:S05]  /*93c0*/  BRA `(.L_x_13562) ;  /* 0x0000068000007947 */ /* 0x000fea0003800000 */
.L_x_13569:
        /* <DEDUP_REMOVED lines=10> */
.L_x_13581:
        /* <DEDUP_REMOVED lines=17> */
.L_x_13584:
[----:B------:R-:W-:-:S04]  /*9580*/  LOP3.LUT R2, R3, 0x80000000, RZ, 0xc0, !PT ;  /* 0x8000000003027812 */ /* 0x000fc800078ec0ff */
[----:B------:R-:W-:-:S04]  /*9590*/  SHF.R.U32.HI R3, RZ, 0x18, R2 ;  /* 0x00000018ff037819 */ /* 0x000fc80000011602 */
[----:B------:R-:W-:-:S04]  /*95a0*/  LOP3.LUT R0, R0, R3, RZ, 0xfc, !PT ;  /* 0x0000000300007212 */ /* 0x000fc800078efcff */
[----:B------:R-:W-:Y:S02]  /*95b0*/  PRMT R8, R0, 0x7610, R8 ;  /* 0x0000761000087816 */ /* 0x000fe40000000008 */
.L_x_13583:
[----:B------:R-:W-:Y:S05]  /*95c0*/  BSYNC B0 ;  /* 0x0000000000007941 */ /* 0x000fea0003800000 */
.L_x_13582:
[----:B------:R0:W-:Y:S01]  /*95d0*/  STG.E.U8 [R16.64], R8 ;  /* 0x0000000810007986 */ /* 0x0001e2000c101124 */
[----:B------:R-:W-:Y:S05]  /*95e0*/  BRA `(.L_x_13562) ;  /* 0x0000046000007947 */ /* 0x000fea0003800000 */
.L_x_13580:
        /* <DEDUP_REMOVED lines=17> */
.L_x_13587:
[----:B------:R-:W-:-:S04]  /*9700*/  LOP3.LUT R2, R3, 0x80000000, RZ, 0xc0, !PT ;  /* 0x8000000003027812 */ /* 0x000fc800078ec0ff */
[----:B------:R-:W-:-:S04]  /*9710*/  SHF.R.U32.HI R3, RZ, 0x18, R2 ;  /* 0x00000018ff037819 */ /* 0x000fc80000011602 */
[----:B------:R-:W-:-:S04]  /*9720*/  LOP3.LUT R0, R0, R3, RZ, 0xfc, !PT ;  /* 0x0000000300007212 */ /* 0x000fc800078efcff */
[----:B------:R-:W-:Y:S02]  /*9730*/  PRMT R8, R0, 0x7610, R8 ;  /* 0x0000761000087816 */ /* 0x000fe40000000008 */
.L_x_13586:
[----:B------:R-:W-:Y:S05]  /*9740*/  BSYNC B0 ;  /* 0x0000000000007941 */ /* 0x000fea0003800000 */
.L_x_13585:
[----:B------:R0:W-:Y:S01]  /*9750*/  STG.E.U8 [R16.64], R8 ;  /* 0x0000000810007986 */ /* 0x0001e2000c101124 */
[----:B------:R-:W-:Y:S05]  /*9760*/  BRA `(.L_x_13562) ;  /* 0x000002e000007947 */ /* 0x000fea0003800000 */
.L_x_13579:
        /* <DEDUP_REMOVED lines=23> */
.L_x_13561:
        /* <DEDUP_REMOVED lines=20> */
.L_x_13589:
[----:B------:R0:W-:Y:S01]  /*9a20*/  STG.E.64 [R16.64], R2 ;  /* 0x0000000210007986 */ /* 0x0001e2000c101b24 */
[----:B------:R-:W-:Y:S05]  /*9a30*/  BRA `(.L_x_13562) ;  /* 0x0000001000007947 */ /* 0x000fea0003800000 */
.L_x_13588:
[----:B------:R0:W-:Y:S02]  /*9a40*/  STG.E [R16.64], R22 ;  /* 0x0000001610007986 */ /* 0x0001e4000c101924 */
.L_x_13562:
        /* <DEDUP_REMOVED lines=284> */
.L_x_13590:
        /* <DEDUP_REMOVED lines=19> */
.L_x_13594:
[----:B------:R0:W5:Y:S01]  /*ad40*/  LDG.E.U8 R22, [R2.64] ;  /* 0x0000002402167981 */ /* 0x000162000c1e1100 */
[----:B------:R-:W-:Y:S01]  /*ad50*/  IMAD.MOV.U32 R23, RZ, RZ, RZ ;  /* 0x000000ffff177224 */ /* 0x000fe200078e00ff */
[----:B------:R-:W-:Y:S05]  /*ad60*/  BRA `(.L_x_13596) ;  /* 0x00000d5000007947 */ /* 0x000fea0003800000 */
.L_x_13593:
        /* <DEDUP_REMOVED lines=8> */
.L_x_13598:
[----:B------:R-:W2:Y:S02]  /*adf0*/  LDG.E R22, [R2.64] ;  /* 0x0000002402167981 */ /* 0x000ea4000c1e1900 */
[----:B--2---:R-:W-:Y:S01]  /*ae00*/  SHF.R.S32.HI R23, RZ, 0x1f, R22 ;  /* 0x0000001fff177819 */ /* 0x004fe20000011416 */
[----:B------:R-:W-:Y:S05]  /*ae10*/  BRA `(.L_x_13596) ;  /* 0x00000ca000007947 */ /* 0x000fea0003800000 */
.L_x_13597:
[----:B------:R-:W2:Y:S02]  /*ae20*/  LDG.E.S16 R22, [R2.64] ;  /* 0x0000002402167981 */ /* 0x000ea4000c1e1700 */
[----:B--2---:R-:W-:Y:S01]  /*ae30*/  SHF.R.S32.HI R23, RZ, 0x1f, R22 ;  /* 0x0000001fff177819 */ /* 0x004fe20000011416 */
[----:B------:R-:W-:Y:S05]  /*ae40*/  BRA `(.L_x_13596) ;  /* 0x00000c7000007947 */ /* 0x000fea0003800000 */
.L_x_13592:
        /* <DEDUP_REMOVED lines=9> */
.L_x_13600:
[----:B------:R-:W2:Y:S02]  /*aee0*/  LDG.E.U16 R2, [R2.64] ;  /* 0x0000002402027981 */ /* 0x000ea4000c1e1500 */
[----:B--2---:R-:W-:-:S06]  /*aef0*/  HADD2.F32 R22, -RZ, R2.H0_H0 ;  /* 0x20000002ff167230 */ /* 0x004fcc0000004100 */
[----:B------:R-:W0:Y:S01]  /*af00*/  F2I.S64.TRUNC R22, R22 ;  /* 0x0000001600167311 */ /* 0x000e22000020d900 */
[----:B------:R-:W-:Y:S05]  /*af10*/  BRA `(.L_x_13596) ;  /* 0x00000ba000007947 */ /* 0x000fea0003800000 */
.L_x_13599:
        /* <DEDUP_REMOVED lines=9> */
.L_x_13602:
[----:B------:R-:W2:Y:S02]  /*afb0*/  LDG.E.U16 R2, [R2.64] ;  /* 0x0000002402027981 */ /* 0x000ea4000c1e1500 */
[----:B--2---:R-:W-:-:S06]  /*afc0*/  HADD2.F32 R22, -RZ, R2.H0_H0 ;  /* 0x20000002ff167230 */ /* 0x004fcc0000004100 */
[----:B------:R-:W0:Y:S01]  /*afd0*/  F2I.S64.TRUNC R22, R22 ;  /* 0x0000001600167311 */ /* 0x000e22000020d900 */
[----:B------:R-:W-:Y:S05]  /*afe0*/  BRA `(.L_x_13596) ;  /* 0x00000ad000007947 */ /* 0x000fea0003800000 */
.L_x_13601:
[----:B------:R-:W2:Y:S02]  /*aff0*/  LDG.E.64 R2, [R2.64] ;  /* 0x0000002402027981 */ /* 0x000ea4000c1e1b00 */
[----:B--2---:R0:W1:Y:S01]  /*b000*/  F2I.S64.F64.TRUNC R22, R2 ;  /* 0x0000000200167311 */ /* 0x004062000030d900 */
[----:B------:R-:W-:Y:S05]  /*b010*/  BRA `(.L_x_13596) ;  /* 0x00000aa000007947 */ /* 0x000fea0003800000 */
.L_x_13591:
        /* <DEDUP_REMOVED lines=13> */
.L_x_13605:
[----:B------:R-:W2:Y:S02]  /*b0f0*/  LDG.E.64 R2, [R2.64] ;  /* 0x0000002402027981 */ /* 0x000ea4000c1e1b00 */
[----:B--2---:R0:W1:Y:S01]  /*b100*/  F2I.S64.F64.TRUNC R22, R2 ;  /* 0x0000000200167311 */ /* 0x004062000030d900 */
[----:B------:R-:W-:Y:S05]  /*b110*/  BRA `(.L_x_13596) ;  /* 0x000009a000007947 */ /* 0x000fea0003800000 */
.L_x_13604:
        /* <DEDUP_REMOVED lines=27> */
.L_x_13607:
        /* <DEDUP_REMOVED lines=14> */
.L_x_13606:
[----:B------:R-:W2:Y:S02]  /*b3b0*/  LDG.E.U16 R22, [R2.64] ;  /* 0x0000002402167981 */ /* 0x000ea4000c1e1500 */
[----:B--2---:R-:W-:-:S06]  /*b3c0*/  PRMT R22, RZ, 0x5410, R22 ;  /* 0x00005410ff167816 */ /* 0x004fcc0000000016 */
[----:B------:R-:W0:Y:S01]  /*b3d0*/  F2I.S64.TRUNC R22, R22 ;  /* 0x0000001600167311 */ /* 0x000e22000020d900 */
[----:B------:R-:W-:Y:S05]  /*b3e0*/  BRA `(.L_x_13596) ;  /* 0x000006d000007947 */ /* 0x000fea0003800000 */
.L_x_13603:
        /* <DEDUP_REMOVED lines=11> */
.L_x_13610:
        /* <DEDUP_REMOVED lines=21> */
.L_x_13614:
[----:B------:R-:W-:Y:S05]  /*b5f0*/  BSYNC B1 ;  /* 0x0000000000017941 */ /* 0x000fea0003800000 */
.L_x_13613:
[----:B------:R-:W-:Y:S01]  /*b600*/  IMAD.SHL.U32 R2, R2, 0x100000, RZ ;  /* 0x0010000002027824 */ /* 0x000fe200078e00ff */
[----:B------:R-:W-:-:S04]  /*b610*/  LEA R3, R0, 0x3b800000, 0x17 ;  /* 0x3b80000000037811 */ /* 0x000fc800078eb8ff */
[----:B------:R-:W-:Y:S02]  /*b620*/  LOP3.LUT R22, R3, R2, R22, 0xfe, !PT ;  /* 0x0000000203167212 */ /* 0x000fe400078efe16 */
.L_x_13612:
[----:B------:R-:W-:Y:S05]  /*b630*/  BSYNC B0 ;  /* 0x0000000000007941 */ /* 0x000fea0003800000 */
.L_x_13611:
[----:B------:R-:W0:Y:S01]  /*b640*/  F2I.S64.TRUNC R22, R22 ;  /* 0x0000001600167311 */ /* 0x000e22000020d900 */
[----:B------:R-:W-:Y:S05]  /*b650*/  BRA `(.L_x_13596) ;  /* 0x0000046000007947 */ /* 0x000fea0003800000 */
.L_x_13609:
        /* <DEDUP_REMOVED lines=21> */
.L_x_13618:
[----:B------:R-:W-:Y:S05]  /*b7b0*/  BSYNC B1 ;  /* 0x0000000000017941 */ /* 0x000fea0003800000 */
.L_x_13617:
[----:B------:R-:W-:Y:S01]  /*b7c0*/  IMAD.SHL.U32 R2, R2, 0x200000, RZ ;  /* 0x0020000002027824 */ /* 0x000fe200078e00ff */
[----:B------:R-:W-:-:S04]  /*b7d0*/  LEA R3, R0, 0x37800000, 0x17 ;  /* 0x3780000000037811 */ /* 0x000fc800078eb8ff */
[----:B------:R-:W-:Y:S02]  /*b7e0*/  LOP3.LUT R22, R3, R2, R22, 0xfe, !PT ;  /* 0x0000000203167212 */ /* 0x000fe400078efe16 */
.L_x_13616:
[----:B------:R-:W-:Y:S05]  /*b7f0*/  BSYNC B0 ;  /* 0x0000000000007941 */ /* 0x000fea0003800000 */
.L_x_13615:
[----:B------:R-:W0:Y:S01]  /*b800*/  F2I.S64.TRUNC R22, R22 ;  /* 0x0000001600167311 */ /* 0x000e22000020d900 */
[----:B------:R-:W-:Y:S05]  /*b810*/  BRA `(.L_x_13596) ;  /* 0x000002a000007947 */ /* 0x000fea0003800000 */
.L_x_13608:
        /* <DEDUP_REMOVED lines=14> */
.L_x_13622:
[----:B------:R-:W-:Y:S05]  /*b900*/  BSYNC B0 ;  /* 0x0000000000007941 */ /* 0x000fea0003800000 */
.L_x_13621:
[----:B------:R-:W0:Y:S01]  /*b910*/  F2I.S64.TRUNC R22, R22 ;  /* 0x0000001600167311 */ /* 0x000e22000020d900 */
[----:B------:R-:W-:Y:S05]  /*b920*/  BRA `(.L_x_13596) ;  /* 0x0000019000007947 */ /* 0x000fea0003800000 */
.L_x_13595:
        /* <DEDUP_REMOVED lines=21> */
.L_x_13620:
[----:B------:R0:W5:Y:S01]  /*ba80*/  LDG.E.64 R22, [R2.64] ;  /* 0x0000002402167981 */ /* 0x000162000c1e1b00 */
[----:B------:R-:W-:Y:S05]  /*ba90*/  BRA `(.L_x_13596) ;  /* 0x0000002000007947 */ /* 0x000fea0003800000 */
.L_x_13619:
[----:B------:R0:W5:Y:S01]  /*baa0*/  LDG.E R22, [R2.64] ;  /* 0x0000002402167981 */ /* 0x000162000c1e1900 */
[----:B------:R-:W-:-:S03]  /*bab0*/  IMAD.MOV.U32 R23, RZ, RZ, RZ ;  /* 0x000000ffff177224 */ /* 0x000fc600078e00ff */
.L_x_13596:
        /* <DEDUP_REMOVED lines=17> */
.L_x_13626:
[----:B------:R0:W5:Y:S01]  /*bbd0*/  LDG.E.U8 R18, [R2.64] ;  /* 0x0000002402127981 */ /* 0x000162000c1e1100 */
[----:B------:R-:W-:Y:S01]  /*bbe0*/  IMAD.MOV.U32 R19, RZ, RZ, RZ ;  /* 0x000000ffff137224 */ /* 0x000fe200078e00ff */
[----:B------:R-:W-:Y:S05]  /*bbf0*/  BRA `(.L_x_13628) ;  /* 0x00000d5000007947 */ /* 0x000fea0003800000 */
.L_x_13625:
        /* <DEDUP_REMOVED lines=8> */
.L_x_13630:
[----:B------:R-:W2:Y:S02]  /*bc80*/  LDG.E R18, [R2.64] ;  /* 0x0000002402127981 */ /* 0x000ea4000c1e1900 */
[----:B--2---:R-:W-:Y:S01]  /*bc90*/  SHF.R.S32.HI R19, RZ, 0x1f, R18 ;  /* 0x0000001fff137819 */ /* 0x004fe20000011412 */
[----:B------:R-:W-:Y:S05]  /*bca0*/  BRA `(.L_x_13628) ;  /* 0x00000ca000007947 */ /* 0x000fea0003800000 */
.L_x_13629:
[----:B------:R-:W2:Y:S02]  /*bcb0*/  LDG.E.S16 R18, [R2.64] ;  /* 0x0000002402127981 */ /* 0x000ea4000c1e1700 */
[----:B--2---:R-:W-:Y:S01]  /*bcc0*/  SHF.R.S32.HI R19, RZ, 0x1f, R18 ;  /* 0x0000001fff137819 */ /* 0x004fe20000011412 */
[----:B------:R-:W-:Y:S05]  /*bcd0*/  BRA `(.L_x_13628) ;  /* 0x00000c7000007947 */ /* 0x000fea0003800000 */
.L_x_13624:
        /* <DEDUP_REMOVED lines=9> */
.L_x_13632:
[----:B------:R-:W2:Y:S02]  /*bd70*/  LDG.E.U16 R2, [R2.64] ;  /* 0x0000002402027981 */ /* 0x000ea4000c1e1500 */
[----:B--2---:R-:W-:-:S06]  /*bd80*/  HADD2.F32 R18, -RZ, R2.H0_H0 ;  /* 0x20000002ff127230 */ /* 0x004fcc0000004100 */
[----:B------:R-:W0:Y:S01]  /*bd90*/  F2I.S64.TRUNC R18, R18 ;  /* 0x0000001200127311 */ /* 0x000e22000020d900 */
[----:B------:R-:W-:Y:S05]  /*bda0*/  BRA `(.L_x_13628) ;  /* 0x00000ba000007947 */ /* 0x000fea0003800000 */
.L_x_13631:
        /* <DEDUP_REMOVED lines=9> */
.L_x_13634:
[----:B------:R-:W2:Y:S02]  /*be40*/  LDG.E.U16 R2, [R2.64] ;  /* 0x0000002402027981 */ /* 0x000ea4000c1e1500 */
[----:B--2---:R-:W-:-:S06]  /*be50*/  HADD2.F32 R18, -RZ, R2.H0_H0 ;  /* 0x20000002ff127230 */ /* 0x004fcc0000004100 */
[----:B------:R-:W0:Y:S01]  /*be60*/  F2I.S64.TRUNC R18, R18 ;  /* 0x0000001200127311 */ /* 0x000e22000020d900 */
[----:B------:R-:W-:Y:S05]  /*be70*/  BRA `(.L_x_13628) ;  /* 0x00000ad000007947 */ /* 0x000fea0003800000 */
.L_x_13633:
[----:B------:R-:W2:Y:S02]  /*be80*/  LDG.E.64 R2, [R2.64] ;  /* 0x0000002402027981 */ /* 0x000ea4000c1e1b00 */
[----:B--2---:R0:W2:Y:S01]  /*be90*/  F2I.S64.F64.TRUNC R18, R2 ;  /* 0x0000000200127311 */ /* 0x0040a2000030d900 */
[----:B------:R-:W-:Y:S05]  /*bea0*/  BRA `(.L_x_13628) ;  /* 0x00000aa000007947 */ /* 0x000fea0003800000 */
.L_x_13623:
        /* <DEDUP_REMOVED lines=13> */
.L_x_13637:
[----:B------:R-:W2:Y:S02]  /*bf80*/  LDG.E.64 R2, [R2.64] ;  /* 0x0000002402027981 */ /* 0x000ea4000c1e1b00 */
[----:B--2---:R0:W2:Y:S01]  /*bf90*/  F2I.S64.F64.TRUNC R18, R2 ;  /* 0x0000000200127311 */ /* 0x0040a2000030d900 */
[----:B------:R-:W-:Y:S05]  /*bfa0*/  BRA `(.L_x_13628) ;  /* 0x000009a000007947 */ /* 0x000fea0003800000 */
.L_x_13636:
        /* <DEDUP_REMOVED lines=27> */
.L_x_13639:
        /* <DEDUP_REMOVED lines=14> */
.L_x_13638:
[----:B------:R-:W2:Y:S02]  /*c240*/  LDG.E.U16 R18, [R2.64] ;  /* 0x0000002402127981 */ /* 0x000ea4000c1e1500 */
[----:B--2---:R-:W-:-:S06]  /*c250*/  PRMT R18, RZ, 0x5410, R18 ;  /* 0x00005410ff127816 */ /* 0x004fcc0000000012 */
[----:B------:R-:W0:Y:S01]  /*c260*/  F2I.S64.TRUNC R18, R18 ;  /* 0x0000001200127311 */ /* 0x000e22000020d900 */
[----:B------:R-:W-:Y:S05]  /*c270*/  BRA `(.L_x_13628) ;  /* 0x000006d000007947 */ /* 0x000fea0003800000 */
.L_x_13635:
        /* <DEDUP_REMOVED lines=11> */
.L_x_13642:
        /* <DEDUP_REMOVED lines=21> */
.L_x_13646:
[----:B------:R-:W-:Y:S05]  /*c480*/  BSYNC B1 ;  /* 0x0000000000017941 */ /* 0x000fea0003800000 */
.L_x_13645:
[----:B------:R-:W-:Y:S01]  /*c490*/  IMAD.SHL.U32 R2, R2, 0x100000, RZ ;  /* 0x0010000002027824 */ /* 0x000fe200078e00ff */
[----:B------:R-:W-:-:S04]  /*c4a0*/  LEA R3, R0, 0x3b800000, 0x17 ;  /* 0x3b80000000037811 */ /* 0x000fc800078eb8ff */
[----:B------:R-:W-:Y:S02]  /*c4b0*/  LOP3.LUT R18, R3, R2, R18, 0xfe, !PT ;  /* 0x0000000203127212 */ /* 0x000fe400078efe12 */
.L_x_13644:
[----:B------:R-:W-:Y:S05]  /*c4c0*/  BSYNC B0 ;  /* 0x0000000000007941 */ /* 0x000fea0003800000 */
.L_x_13643:
[----:B------:R-:W0:Y:S01]  /*c4d0*/  F2I.S64.TRUNC R18, R18 ;  /* 0x0000001200127311 */ /* 0x000e22000020d900 */
[----:B------:R-:W-:Y:S05]  /*c4e0*/  BRA `(.L_x_13628) ;  /* 0x0000046000007947 */ /* 0x000fea0003800000 */
.L_x_13641:
        /* <DEDUP_REMOVED lines=21> */
.L_x_13650:
[----:B------:R-:W-:Y:S05]  /*c640*/  BSYNC B1 ;  /* 0x0000000000017941 */ /* 0x000fea0003800000 */
.L_x_13649:
[----:B------:R-:W-:Y:S01]  /*c650*/  IMAD.SHL.U32 R2, R2, 0x200000, RZ ;  /* 0x0020000002027824 */ /* 0x000fe200078e00ff */
[----:B------:R-:W-:-:S04]  /*c660*/  LEA R3, R0, 0x37800000, 0x17 ;  /* 0x3780000000037811 */ /* 0x000fc800078eb8ff */
[----:B------:R-:W-:Y:S02]  /*c670*/  LOP3.LUT R18, R3, R2, R18, 0xfe, !PT ;  /* 0x0000000203127212 */ /* 0x000fe400078efe12 */
.L_x_13648:
[----:B------:R-:W-:Y:S05]  /*c680*/  BSYNC B0 ;  /* 0x0000000000007941 */ /* 0x000fea0003800000 */
.L_x_13647:
[----:B------:R-:W0:Y:S01]  /*c690*/  F2I.S64.TRUNC R18, R18 ;  /* 0x0000001200127311 */ /* 0x000e22000020d900 */
[----:B------:R-:W-:Y:S05]  /*c6a0*/  BRA `(.L_x_13628) ;  /* 0x000002a000007947 */ /* 0x000fea0003800000 */
.L_x_13640:
        /* <DEDUP_REMOVED lines=14> */
.L_x_13654:
[----:B------:R-:W-:Y:S05]  /*c790*/  BSYNC B0 ;  /* 0x0000000000007941 */ /* 0x000fea0003800000 */
.L_x_13653:
[----:B------:R-:W0:Y:S01]  /*c7a0*/  F2I.S64.TRUNC R18, R18 ;  /* 0x0000001200127311 */ /* 0x000e22000020d900 */
[----:B------:R-:W-:Y:S05]  /*c7b0*/  BRA `(.L_x_13628) ;  /* 0x0000019000007947 */ /* 0x000fea0003800000 */
.L_x_13627:
        /* <DEDUP_REMOVED lines=21> */
.L_x_13652:
[----:B------:R0:W5:Y:S01]  /*c910*/  LDG.E.64 R18, [R2.64] ;  /* 0x0000002402127981 */ /* 0x000162000c1e1b00 */
[----:B------:R-:W-:Y:S05]  /*c920*/  BRA `(.L_x_13628) ;  /* 0x0000002000007947 */ /* 0x000fea0003800000 */
.L_x_13651:
[----:B------:R0:W5:Y:S01]  /*c930*/  LDG.E R18, [R2.64] ;  /* 0x0000002402127981 */ /* 0x000162000c1e1900 */
[----:B------:R-:W-:-:S03]  /*c940*/  IMAD.MOV.U32 R19, RZ, RZ, RZ ;  /* 0x000000ffff137224 */ /* 0x000fc600078e00ff */
.L_x_13628:
        /* <DEDUP_REMOVED lines=17> */
.L_x_13658:
[----:B------:R0:W5:Y:S01]  /*ca60*/  LDG.E.U8 R4, [R2.64] ;  /* 0x0000002402047981 */ /* 0x000162000c1e1100 */
[----:B------:R-:W-:Y:S01]  /*ca70*/  IMAD.MOV.U32 R5, RZ, RZ, RZ ;  /* 0x000000ffff057224 */ /* 0x000fe200078e00ff */
[----:B------:R-:W-:Y:S05]  /*ca80*/  BRA `(.L_x_13660) ;  /* 0x00000d5000007947 */ /* 0x000fea0003800000 */
.L_x_13657:
        /* <DEDUP_REMOVED lines=8> */
.L_x_13662:
[----:B------:R-:W3:Y:S02]  /*cb10*/  LDG.E R4, [R2.64] ;  /* 0x0000002402047981 */ /* 0x000ee4000c1e1900 */
[----:B---3--:R-:W-:Y:S01]  /*cb20*/  SHF.R.S32.HI R5, RZ, 0x1f, R4 ;  /* 0x0000001fff057819 */ /* 0x008fe20000011404 */
[----:B------:R-:W-:Y:S05]  /*cb30*/  BRA `(.L_x_13660) ;  /* 0x00000ca000007947 */ /* 0x000fea0003800000 */
.L_x_13661:
[----:B------:R-:W3:Y:S02]  /*cb40*/  LDG.E.S16 R4, [R2.64] ;  /* 0x0000002402047981 */ /* 0x000ee4000c1e1700 */
[----:B---3--:R-:W-:Y:S01]  /*cb50*/  SHF.R.S32.HI R5, RZ, 0x1f, R4 ;  /* 0x0000001fff057819 */ /* 0x008fe20000011404 */
[----:B------:R-:W-:Y:S05]  /*cb60*/  BRA `(.L_x_13660) ;  /* 0x00000c7000007947 */ /* 0x000fea0003800000 */
.L_x_13656:
        /* <DEDUP_REMOVED lines=9> */
.L_x_13664:
[----:B------:R-:W3:Y:S02]  /*cc00*/  LDG.E.U16 R2, [R2.64] ;  /* 0x0000002402027981 */ /* 0x000ee4000c1e1500 */
[----:B---3--:R-:W-:-:S06]  /*cc10*/  HADD2.F32 R4, -RZ, R2.H0_H0 ;  /* 0x20000002ff047230 */ /* 0x008fcc0000004100 */
[----:B------:R-:W0:Y:S01]  /*cc20*/  F2I.S64.TRUNC R4, R4 ;  /* 0x0000000400047311 */ /* 0x000e22000020d900 */
[----:B------:R-:W-:Y:S05]  /*cc30*/  BRA `(.L_x_13660) ;  /* 0x00000ba000007947 */ /* 0x000fea0003800000 */
.L_x_13663:
        /* <DEDUP_REMOVED lines=9> */
.L_x_13666:
[----:B------:R-:W3:Y:S02]  /*ccd0*/  LDG.E.U16 R2, [R2.64] ;  /* 0x0000002402027981 */ /* 0x000ee4000c1e1500 */
[----:B---3--:R-:W-:-:S06]  /*cce0*/  HADD2.F32 R4, -RZ, R2.H0_H0 ;  /* 0x20000002ff047230 */ /* 0x008fcc0000004100 */
[----:B------:R-:W0:Y:S01]  /*ccf0*/  F2I.S64.TRUNC R4, R4 ;  /* 0x0000000400047311 */ /* 0x000e22000020d900 */
[----:B------:R-:W-:Y:S05]  /*cd00*/  BRA `(.L_x_13660) ;  /* 0x00000ad000007947 */ /* 0x000fea0003800000 */
.L_x_13665:
[----:B------:R-:W3:Y:S02]  /*cd10*/  LDG.E.64 R2, [R2.64] ;  /* 0x0000002402027981 */ /* 0x000ee4000c1e1b00 */
[----:B---3--:R0:W3:Y:S01]  /*cd20*/  F2I.S64.F64.TRUNC R4, R2 ;  /* 0x0000000200047311 */ /* 0x0080e2000030d900 */
[----:B------:R-:W-:Y:S05]  /*cd30*/  BRA `(.L_x_13660) ;  /* 0x00000aa000007947 */ /* 0x000fea0003800000 */
.L_x_13655:
        /* <DEDUP_REMOVED lines=13> */
.L_x_13669:
[----:B------:R-:W3:Y:S02]  /*ce10*/  LDG.E.64 R2, [R2.64] ;  /* 0x0000002402027981 */ /* 0x000ee4000c1e1b00 */
[----:B---3--:R0:W3:Y:S01]  /*ce20*/  F2I.S64.F64.TRUNC R4, R2 ;  /* 0x0000000200047311 */ /* 0x0080e2000030d900 */
[----:B------:R-:W-:Y:S05]  /*ce30*/  BRA `(.L_x_13660) ;  /* 0x000009a000007947 */ /* 0x000fea0003800000 */
.L_x_13668:
        /* <DEDUP_REMOVED lines=27> */
.L_x_13671:
        /* <DEDUP_REMOVED lines=14> */
.L_x_13670:
[----:B------:R-:W3:Y:S02]  /*d0d0*/  LDG.E.U16 R4, [R2.64] ;  /* 0x0000002402047981 */ /* 0x000ee4000c1e1500 */
[----:B---3--:R-:W-:-:S06]  /*d0e0*/  PRMT R4, RZ, 0x5410, R4 ;  /* 0x00005410ff047816 */ /* 0x008fcc0000000004 */
[----:B------:R-:W0:Y:S01]  /*d0f0*/  F2I.S64.TRUNC R4, R4 ;  /* 0x0000000400047311 */ /* 0x000e22000020d900 */
[----:B------:R-:W-:Y:S05]  /*d100*/  BRA `(.L_x_13660) ;  /* 0x000006d000007947 */ /* 0x000fea0003800000 */
.L_x_13667:
        /* <DEDUP_REMOVED lines=11> */
.L_x_13674:
        /* <DEDUP_REMOVED lines=21> */
.L_x_13678:
[----:B------:R-:W-:Y:S05]  /*d310*/  BSYNC B1 ;  /* 0x0000000000017941 */ /* 0x000fea0003800000 */
.L_x_13677:
[----:B------:R-:W-:Y:S01]  /*d320*/  IMAD.SHL.U32 R2, R2, 0x100000, RZ ;  /* 0x0010000002027824 */ /* 0x000fe200078e00ff */
[----:B------:R-:W-:-:S04]  /*d330*/  LEA R3, R0, 0x3b800000, 0x17 ;  /* 0x3b80000000037811 */ /* 0x000fc800078eb8ff */
[----:B------:R-:W-:Y:S02]  /*d340*/  LOP3.LUT R4, R3, R2, R4, 0xfe, !PT ;  /* 0x0000000203047212 */ /* 0x000fe400078efe04 */
.L_x_13676:
[----:B------:R-:W-:Y:S05]  /*d350*/  BSYNC B0 ;  /* 0x0000000000007941 */ /* 0x000fea0003800000 */
.L_x_13675:
[----:B------:R-:W0:Y:S01]  /*d360*/  F2I.S64.TRUNC R4, R4 ;  /* 0x0000000400047311 */ /* 0x000e22000020d900 */
[----:B------:R-:W-:Y:S05]  /*d370*/  BRA `(.L_x_13660) ;  /* 0x0000046000007947 */ /* 0x000fea0003800000 */
.L_x_13673:
        /* <DEDUP_REMOVED lines=21> */
.L_x_13682:
[----:B------:R-:W-:Y:S05]  /*d4d0*/  BSYNC B1 ;  /* 0x0000000000017941 */ /* 0x000fea0003800000 */
.L_x_13681:
[----:B------:R-:W-:Y:S01]  /*d4e0*/  IMAD.SHL.U32 R2, R2, 0x200000, RZ ;  /* 0x0020000002027824 */ /* 0x000fe200078e00ff */
[----:B------:R-:W-:-:S04]  /*d4f0*/  LEA R3, R0, 0x37800000, 0x17 ;  /* 0x3780000000037811 */ /* 0x000fc800078eb8ff */
[----:B------:R-:W-:Y:S02]  /*d500*/  LOP3.LUT R4, R3, R2, R4, 0xfe, !PT ;  /* 0x0000000203047212 */ /* 0x000fe400078efe04 */
.L_x_13680:
[----:B------:R-:W-:Y:S05]  /*d510*/  BSYNC B0 ;  /* 0x0000000000007941 */ /* 0x000fea0003800000 */
.L_x_13679:
[----:B------:R-:W0:Y:S01]  /*d520*/  F2I.S64.TRUNC R4, R4 ;  /* 0x0000000400047311 */ /* 0x000e22000020d900 */
[----:B------:R-:W-:Y:S05]  /*d530*/  BRA `(.L_x_13660) ;  /* 0x000002a000007947 */ /* 0x000fea0003800000 */
.L_x_13672:
        /* <DEDUP_REMOVED lines=14> */
.L_x_13686:
[----:B------:R-:W-:Y:S05]  /*d620*/  BSYNC B0 ;  /* 0x0000000000007941 */ /* 0x000fea0003800000 */
.L_x_13685:
[----:B------:R-:W0:Y:S01]  /*d630*/  F2I.S64.TRUNC R4, R4 ;  /* 0x0000000400047311 */ /* 0x000e22000020d900 */
[----:B------:R-:W-:Y:S05]  /*d640*/  BRA `(.L_x_13660) ;  /* 0x0000019000007947 */ /* 0x000fea0003800000 */
.L_x_13659:
        /* <DEDUP_REMOVED lines=21> */
.L_x_13684:
[----:B------:R0:W5:Y:S01]  /*d7a0*/  LDG.E.64 R4, [R2.64] ;  /* 0x0000002402047981 */ /* 0x000162000c1e1b00 */
[----:B------:R-:W-:Y:S05]  /*d7b0*/  BRA `(.L_x_13660) ;  /* 0x0000002000007947 */ /* 0x000fea0003800000 */
.L_x_13683:
[----:B------:R0:W5:Y:S01]  /*d7c0*/  LDG.E R4, [R2.64] ;  /* 0x0000002402047981 */ /* 0x000162000c1e1900 */
[----:B------:R-:W-:-:S03]  /*d7d0*/  IMAD.MOV.U32 R5, RZ, RZ, RZ ;  /* 0x000000ffff057224 */ /* 0x000fc600078e00ff */
.L_x_13660:
        /* <DEDUP_REMOVED lines=28> */
.L_x_13690:
[----:B------:R0:W-:Y:S01]  /*d9a0*/  STG.E.U8 [R16.64], R22 ;  /* 0x0000001610007986 */ /* 0x0001e2000c101124 */
[----:B------:R-:W-:Y:S05]  /*d9b0*/  BRA `(.L_x_13692) ;  /* 0x00000d7000007947 */ /* 0x000fea0003800000 */
.L_x_13689:
        /* <DEDUP_REMOVED lines=8> */
.L_x_13694:
[----:B------:R0:W-:Y:S01]  /*da40*/  STG.E [R16.64], R22 ;  /* 0x0000001610007986 */ /* 0x0001e2000c101924 */
[----:B------:R-:W-:Y:S05]  /*da50*/  BRA `(.L_x_13692) ;  /* 0x00000cd000007947 */ /* 0x000fea0003800000 */
.L_x_13693:
[----:B------:R0:W-:Y:S01]  /*da60*/  STG.E.U16 [R16.64], R22 ;  /* 0x0000001610007986 */ /* 0x0001e2000c101524 */
[----:B------:R-:W-:Y:S05]  /*da70*/  BRA `(.L_x_13692) ;  /* 0x00000cb000007947 */ /* 0x000fea0003800000 */
.L_x_13688:
        /* <DEDUP_REMOVED lines=9> */
.L_x_13696:
[----:B------:R-:W0:Y:S02]  /*db10*/  I2F.S64 R0, R2 ;  /* 0x0000000200007312 */ /* 0x000e240000301400 */
[----:B0-----:R-:W-:-:S05]  /*db20*/  F2FP.PACK_AB R0, RZ, R0 ;  /* 0x00000000ff00723e */ /* 0x001fca00000000ff */
[----:B------:R0:W-:Y:S01]  /*db30*/  STG.E.U16 [R16.64], R0 ;  /* 0x0000000010007986 */ /* 0x0001e2000c101524 */
[----:B------:R-:W-:Y:S05]  /*db40*/  BRA `(.L_x_13692) ;  /* 0x00000be000007947 */ /* 0x000fea0003800000 */
.L_x_13695:
        /* <DEDUP_REMOVED lines=10> */
.L_x_13698:
[----:B------:R-:W0:Y:S02]  /*dbf0*/  I2F.S64 R2, R2 ;  /* 0x0000000200027312 */ /* 0x000e240000301400 */
[----:B0-----:R-:W-:-:S04]  /*dc00*/  F2FP.PACK_AB R3, RZ, R2 ;  /* 0x00000002ff03723e */ /* 0x001fc800000000ff */
[----:B------:R-:W-:-:S05]  /*dc10*/  PRMT R3, R3, 0x5410, RZ ;  /* 0x0000541003037816 */ /* 0x000fca00000000ff */
[----:B------:R0:W-:Y:S01]  /*dc20*/  STG.E [R16.64], R3 ;  /* 0x0000000310007986 */ /* 0x0001e2000c101924 */
[----:B------:R-:W-:Y:S05]  /*dc30*/  BRA `(.L_x_13692) ;  /* 0x00000af000007947 */ /* 0x000fea0003800000 */
.L_x_13697:
[----:B------:R-:W0:Y:S02]  /*dc40*/  I2F.F64.S64 R2, R2 ;  /* 0x0000000200027312 */ /* 0x000e240000301c00 */
[----:B0-----:R0:W-:Y:S01]  /*dc50*/  STG.E.64 [R16.64], R2 ;  /* 0x0000000210007986 */ /* 0x0011e2000c101b24 */
[----:B------:R-:W-:Y:S05]  /*dc60*/  BRA `(.L_x_13692) ;  /* 0x00000ac000007947 */ /* 0x000fea0003800000 */
.L_x_13687:
        /* <DEDUP_REMOVED lines=13> */
.L_x_13701:
[----:B------:R-:W0:Y:S01]  /*dd40*/  I2F.F64.S64 R4, R2 ;  /* 0x0000000200047312 */ /* 0x000e220000301c00 */
[----:B------:R-:W-:-:S05]  /*dd50*/  CS2R R6, SRZ ;  /* 0x0000000000067805 */ /* 0x000fca000001ff00 */
[----:B0-----:R0:W-:Y:S01]  /*dd60*/  STG.E.128 [R16.64], R4 ;  /* 0x0000000410007986 */ /* 0x0011e2000c101d24 */
[----:B------:R-:W-:Y:S05]  /*dd70*/  BRA `(.L_x_13692) ;  /* 0x000009b000007947 */ /* 0x000fea0003800000 */
.L_x_13700:
        /* <DEDUP_REMOVED lines=21> */
.L_x_13705:
[----:B------:R-:W-:Y:S05]  /*ded0*/  BSYNC B0 ;  /* 0x0000000000007941 */ /* 0x000fea0003800000 */
.L_x_13704:
[----:B------:R-:W-:-:S05]  /*dee0*/  LOP3.LUT R5, R0, R5, RZ, 0xfc, !PT ;  /* 0x0000000500057212 */ /* 0x000fca00078efcff */
[----:B------:R0:W-:Y:S01]  /*def0*/  STG.E.U8 [R16.64], R5 ;  /* 0x0000000510007986 */ /* 0x0001e2000c101124 */
[----:B------:R-:W-:Y:S05]  /*df00*/  BRA `(.L_x_13692) ;  /* 0x0000082000007947 */ /* 0x000fea0003800000 */
.L_x_13703:
        /* <DEDUP_REMOVED lines=13> */
.L_x_13707:
[----:B------:R-:W-:Y:S01]  /*dfe0*/  IMAD.MOV.U32 R0, RZ, RZ, 0x7f ;  /* 0x0000007fff007424 */ /* 0x000fe200078e00ff */
[----:B------:R-:W-:-:S04]  /*dff0*/  ISETP.GT.U32.AND P0, PT, R4, 0x7f800000, PT ;  /* 0x7f8000000400780c */ /* 0x000fc80003f04070 */
[----:B------:R-:W-:-:S04]  /*e000*/  SEL R0, R0, 0x7c, P0 ;  /* 0x0000007c00007807 */ /* 0x000fc80000000000 */
.L_x_13708:
[----:B------:R-:W-:Y:S05]  /*e010*/  BSYNC B0 ;  /* 0x0000000000007941 */ /* 0x000fea0003800000 */
.L_x_13706:
[----:B------:R-:W-:-:S04]  /*e020*/  LOP3.LUT R2, R3, 0x80000000, RZ, 0xc0, !PT ;  /* 0x8000000003027812 */ /* 0x000fc800078ec0ff */
[----:B------:R-:W-:-:S04]  /*e030*/  SHF.R.U32.HI R3, RZ, 0x18, R2 ;  /* 0x00000018ff037819 */ /* 0x000fc80000011602 */
[----:B------:R-:W-:-:S05]  /*e040*/  LOP3.LUT R3, R0, R3, RZ, 0xfc, !PT ;  /* 0x0000000300037212 */ /* 0x000fca00078efcff */
[----:B------:R0:W-:Y:S01]  /*e050*/  STG.E.U8 [R16.64], R3 ;  /* 0x0000000310007986 */ /* 0x0001e2000c101124 */
[----:B------:R-:W-:Y:S05]  /*e060*/  BRA `(.L_x_13692) ;  /* 0x000006c000007947 */ /* 0x000fea0003800000 */
.L_x_13702:
[----:B------:R-:W0:Y:S02]  /*e070*/  I2F.S64 R0, R2 ;  /* 0x0000000200007312 */ /* 0x000e240000301400 */
[----:B0-----:R-:W-:-:S05]  /*e080*/  F2FP.BF16.PACK_AB R0, RZ, R0 ;  /* 0x00000000ff00723e */ /* 0x001fca00000010ff */
[----:B------:R0:W-:Y:S01]  /*e090*/  STG.E.U16 [R16.64], R0 ;  /* 0x0000000010007986 */ /* 0x0001e2000c101524 */
[----:B------:R-:W-:Y:S05]  /*e0a0*/  BRA `(.L_x_13692) ;  /* 0x0000068000007947 */ /* 0x000fea0003800000 */
.L_x_13699:
        /* <DEDUP_REMOVED lines=10> */
.L_x_13711:
        /* <DEDUP_REMOVED lines=17> */
.L_x_13714:
[----:B------:R-:W-:-:S04]  /*e260*/  LOP3.LUT R2, R3, 0x80000000, RZ, 0xc0, !PT ;  /* 0x8000000003027812 */ /* 0x000fc800078ec0ff */
[----:B------:R-:W-:-:S04]  /*e270*/  SHF.R.U32.HI R3, RZ, 0x18, R2 ;  /* 0x00000018ff037819 */ /* 0x000fc80000011602 */
[----:B------:R-:W-:-:S04]  /*e280*/  LOP3.LUT R0, R0, R3, RZ, 0xfc, !PT ;  /* 0x0000000300007212 */ /* 0x000fc800078efcff */
[----:B------:R-:W-:Y:S02]  /*e290*/  PRMT R8, R0, 0x7610, R8 ;  /* 0x0000761000087816 */ /* 0x000fe40000000008 */
.L_x_13713:
[----:B------:R-:W-:Y:S05]  /*e2a0*/  BSYNC B0 ;  /* 0x0000000000007941 */ /* 0x000fea0003800000 */
.L_x_13712:
[----:B------:R0:W-:Y:S01]  /*e2b0*/  STG.E.U8 [R16.64], R8 ;  /* 0x0000000810007986 */ /* 0x0001e2000c101124 */
[----:B------:R-:W-:Y:S05]  /*e2c0*/  BRA `(.L_x_13692) ;  /* 0x0000046000007947 */ /* 0x000fea0003800000 */
.L_x_13710:
        /* <DEDUP_REMOVED lines=17> */
.L_x_13717:
[----:B------:R-:W-:-:S04]  /*e3e0*/  LOP3.LUT R2, R3, 0x80000000, RZ, 0xc0, !PT ;  /* 0x8000000003027812 */ /* 0x000fc800078ec0ff */
[----:B------:R-:W-:-:S04]  /*e3f0*/  SHF.R.U32.HI R3, RZ, 0x18, R2 ;  /* 0x00000018ff037819 */ /* 0x000fc80000011602 */
[----:B------:R-:W-:-:S04]  /*e400*/  LOP3.LUT R0, R0, R3, RZ, 0xfc, !PT ;  /* 0x0000000300007212 */ /* 0x000fc800078efcff */
[----:B------:R-:W-:Y:S02]  /*e410*/  PRMT R8, R0, 0x7610, R8 ;  /* 0x0000761000087816 */ /* 0x000fe40000000008 */
.L_x_13716:
[----:B------:R-:W-:Y:S05]  /*e420*/  BSYNC B0 ;  /* 0x0000000000007941 */ /* 0x000fea0003800000 */
.L_x_13715:
[----:B------:R0:W-:Y:S01]  /*e430*/  STG.E.U8 [R16.64], R8 ;  /* 0x0000000810007986 */ /* 0x0001e2000c101124 */
[----:B------:R-:W-:Y:S05]  /*e440*/  BRA `(.L_x_13692) ;  /* 0x000002e000007947 */ /* 0x000fea0003800000 */
.L_x_13709:
        /* <DEDUP_REMOVED lines=23> */
.L_x_13691:
        /* <DEDUP_REMOVED lines=20> */
.L_x_13719:
[----:B------:R0:W-:Y:S01]  /*e700*/  STG.E.64 [R16.64], R2 ;  /* 0x0000000210007986 */ /* 0x0001e2000c101b24 */
[----:B------:R-:W-:Y:S05]  /*e710*/  BRA `(.L_x_13692) ;  /* 0x0000001000007947 */ /* 0x000fea0003800000 */
.L_x_13718:
[----:B------:R0:W-:Y:S02]  /*e720*/  STG.E [R16.64], R22 ;  /* 0x0000001610007986 */ /* 0x0001e4000c101924 */
.L_x_13692:
[----:B------:R-:W-:Y:S02]  /*e730*/  IADD3 R25, R25, 0x80, RZ ;  /* 0x0000008019197810 */ /* 0x000fe40007ffe0ff */
.L_x_13459:
[----:B------:R-:W-:Y:S05]  /*e740*/  BSYNC B6 ;  /* 0x0000000000067941 */ /* 0x000fea0003800000 */
.L_x_13458:
        /* <DEDUP_REMOVED lines=283> */
.L_x_13720:
        /* <DEDUP_REMOVED lines=19> */
.L_x_13724:
[----:B------:R0:W5:Y:S01]  /*fa30*/  LDG.E.U8 R22, [R2.64] ;  /* 0x0000002402167981 */ /* 0x000162000c1e1100 */
[----:B------:R-:W-:Y:S01]  /*fa40*/  IMAD.MOV.U32 R23, RZ, RZ, RZ ;  /* 0x000000ffff177224 */ /* 0x000fe200078e00ff */
[----:B------:R-:W-:Y:S05]  /*fa50*/  BRA `(.L_x_13726) ;  /* 0x00000d5000007947 */ /* 0x000fea0003800000 */
.L_x_13723:
        /* <DEDUP_REMOVED lines=8> */
.L_x_13728:
[----:B------:R-:W2:Y:S02]  /*fae0*/  LDG.E R22, [R2.64] ;  /* 0x0000002402167981 */ /* 0x000ea4000c1e1900 */
[----:B--2---:R-:W-:Y:S01]  /*faf0*/  SHF.R.S32.HI R23, RZ, 0x1f, R22 ;  /* 0x0000001fff177819 */ /* 0x004fe20000011416 */
[----:B------:R-:W-:Y:S05]  /*fb00*/  BRA `(.L_x_13726) ;  /* 0x00000ca000007947 */ /* 0x000fea0003800000 */
.L_x_13727:
[----:B------:R-:W2:Y:S02]  /*fb10*/  LDG.E.S16 R22, [R2.64] ;  /* 0x0000002402167981 */ /* 0x000ea4000c1e1700 */
[----:B--2---:R-:W-:Y:S01]  /*fb20*/  SHF.R.S32.HI R23, RZ, 0x1f, R22 ;  /* 0x0000001fff177819 */ /* 0x004fe20000011416 */
[----:B------:R-:W-:Y:S05]  /*fb30*/  BRA `(.L_x_13726) ;  /* 0x00000c7000007947 */ /* 0x000fea0003800000 */
.L_x_13722:
        /* <DEDUP_REMOVED lines=9> */
.L_x_13730:
[----:B------:R-:W2:Y:S02]  /*fbd0*/  LDG.E.U16 R2, [R2.64] ;  /* 0x0000002402027981 */ /* 0x000ea4000c1e1500 */
[----:B--2---:R-:W-:-:S06]  /*fbe0*/  HADD2.F32 R22, -RZ, R2.H0_H0 ;  /* 0x20000002ff167230 */ /* 0x004fcc0000004100 */
[----:B------:R-:W0:Y:S01]  /*fbf0*/  F2I.S64.TRUNC R22, R22 ;  /* 0x0000001600167311 */ /* 0x000e22000020d900 */
[----:B------:R-:W-:Y:S05]  /*fc00*/  BRA `(.L_x_13726) ;  /* 0x00000ba000007947 */ /* 0x000fea0003800000 */
.L_x_13729:
        /* <DEDUP_REMOVED lines=9> */
.L_x_13732:
[----:B------:R-:W2:Y:S02]  /*fca0*/  LDG.E.U16 R2, [R2.64] ;  /* 0x0000002402027981 */ /* 0x000ea4000c1e1500 */
[----:B--2---:R-:W-:-:S06]  /*fcb0*/  HADD2.F32 R22, -RZ, R2.H0_H0 ;  /* 0x20000002ff167230 */ /* 0x004fcc0000004100 */
[----:B------:R-:W0:Y:S01]  /*fcc0*/  F2I.S64.TRUNC R22, R22 ;  /* 0x0000001600167311 */ /* 0x000e22000020d900 */
[----:B------:R-:W-:Y:S05]  /*fcd0*/  BRA `(.L_x_13726) ;  /* 0x00000ad000007947 */ /* 0x000fea0003800000 */
.L_x_13731:
[----:B------:R-:W2:Y:S02]  /*fce0*/  LDG.E.64 R2, [R2.64] ;  /* 0x0000002402027981 */ /* 0x000ea4000c1e1b00 */
[----:B--2---:R0:W1:Y:S01]  /*fcf0*/  F2I.S64.F64.TRUNC R22, R2 ;  /* 0x0000000200167311 */ /* 0x004062000030d900 */
[----:B------:R-:W-:Y:S05]  /*fd00*/  BRA `(.L_x_13726) ;  /* 0x00000aa000007947 */ /* 0x000fea0003800000 */
.L_x_13721:
        /* <DEDUP_REMOVED lines=13> */
.L_x_13735:
[----:B------:R-:W2:Y:S02]  /*fde0*/  LDG.E.64 R2, [R2.64] ;  /* 0x0000002402027981 */ /* 0x000ea4000c1e1b00 */
[----:B--2---:R0:W1:Y:S01]  /*fdf0*/  F2I.S64.F64.TRUNC R22, R2 ;  /* 0x0000000200167311 */ /* 0x004062000030d900 */
[----:B------:R-:W-:Y:S05]  /*fe00*/  BRA `(.L_x_13726) ;  /* 0x000009a000007947 */ /* 0x000fea0003800000 */
.L_x_13734:
        /* <DEDUP_REMOVED lines=27> */
.L_x_13737:
        /* <DEDUP_REMOVED lines=14> */
.L_x_13736:
[----:B------:R-:W2:Y:S02]  /*100a0*/  LDG.E.U16 R22, [R2.64] ;  /* 0x0000002402167981 */ /* 0x000ea4000c1e1500 */
[----:B--2---:R-:W-:-:S06]  /*100b0*/  PRMT R22, RZ, 0x5410, R22 ;  /* 0x00005410ff167816 */ /* 0x004fcc0000000016 */
[----:B------:R-:W0:Y:S01]  /*100c0*/  F2I.S64.TRUNC R22, R22 ;  /* 0x0000001600167311 */ /* 0x000e22000020d900 */
[----:B------:R-:W-:Y:S05]  /*100d0*/  BRA `(.L_x_13726) ;  /* 0x000006d000007947 */ /* 0x000fea0003800000 */
.L_x_13733:
        /* <DEDUP_REMOVED lines=11> */
.L_x_13740:
        /* <DEDUP_REMOVED lines=21> */
.L_x_13744:
[----:B------:R-:W-:Y:S05]  /*102e0*/  BSYNC B1 ;  /* 0x0000000000017941 */ /* 0x000fea0003800000 */
.L_x_13743:
[----:B------:R-:W-:Y:S01]  /*102f0*/  IMAD.SHL.U32 R2, R2, 0x100000, RZ ;  /* 0x0010000002027824 */ /* 0x000fe200078e00ff */
[----:B------:R-:W-:-:S04]  /*10300*/  LEA R3, R0, 0x3b800000, 0x17 ;  /* 0x3b80000000037811 */ /* 0x000fc800078eb8ff */
[----:B------:R-:W-:Y:S02]  /*10310*/  LOP3.LUT R22, R3, R2, R22, 0xfe, !PT ;  /* 0x0000000203167212 */ /* 0x000fe400078efe16 */
.L_x_13742:
[----:B------:R-:W-:Y:S05]  /*10320*/  BSYNC B0 ;  /* 0x0000000000007941 */ /* 0x000fea0003800000 */
.L_x_13741:
[----:B------:R-:W0:Y:S01]  /*10330*/  F2I.S64.TRUNC R22, R22 ;  /* 0x0000001600167311 */ /* 0x000e22000020d900 */
[----:B------:R-:W-:Y:S05]  /*10340*/  BRA `(.L_x_13726) ;  /* 0x0000046000007947 */ /* 0x000fea0003800000 */
.L_x_13739:
        /* <DEDUP_REMOVED lines=21> */
.L_x_13748:
[----:B------:R-:W-:Y:S05]  /*104a0*/  BSYNC B1 ;  /* 0x0000000000017941 */ /* 0x000fea0003800000 */
.L_x_13747:
[----:B------:R-:W-:Y:S01]  /*104b0*/  IMAD.SHL.U32 R2, R2, 0x200000, RZ ;  /* 0x0020000002027824 */ /* 0x000fe200078e00ff */
[----:B------:R-:W-:-:S04]  /*104c0*/  LEA R3, R0, 0x37800000, 0x17 ;  /* 0x3780000000037811 */ /* 0x000fc800078eb8ff */
[----:B------:R-:W-:Y:S02]  /*104d0*/  LOP3.LUT R22, R3, R2, R22, 0xfe, !PT ;  /* 0x0000000203167212 */ /* 0x000fe400078efe16 */
.L_x_13746:
[----:B------:R-:W-:Y:S05]  /*104e0*/  BSYNC B0 ;  /* 0x0000000000007941 */ /* 0x000fea0003800000 */
.L_x_13745:
[----:B------:R-:W0:Y:S01]  /*104f0*/  F2I.S64.TRUNC R22, R22 ;  /* 0x0000001600167311 */ /* 0x000e22000020d900 */
[----:B------:R-:W-:Y:S05]  /*10500*/  BRA `(.L_x_13726) ;  /* 0x000002a000007947 */ /* 0x000fea0003800000 */
.L_x_13738:
        /* <DEDUP_REMOVED lines=14> */
.L_x_13752:
[----:B------:R-:W-:Y:S05]  /*105f0*/  BSYNC B0 ;  /* 0x0000000000007941 */ /* 0x000fea0003800000 */
.L_x_13751:
[----:B------:R-:W0:Y:S01]  /*10600*/  F2I.S64.TRUNC R22, R22 ;  /* 0x0000001600167311 */ /* 0x000e22000020d900 */
[----:B------:R-:W-:Y:S05]  /*10610*/  BRA `(.L_x_13726) ;  /* 0x0000019000007947 */ /* 0x000fea0003800000 */
.L_x_13725:
        /* <DEDUP_REMOVED lines=21> */
.L_x_13750:
[----:B------:R0:W5:Y:S01]  /*10770*/  LDG.E.64 R22, [R2.64] ;  /* 0x0000002402167981 */ /* 0x000162000c1e1b00 */
[----:B------:R-:W-:Y:S05]  /*10780*/  BRA `(.L_x_13726) ;  /* 0x0000002000007947 */ /* 0x000fea0003800000 */
.L_x_13749:
[----:B------:R0:W5:Y:S01]  /*10790*/  LDG.E R22, [R2.64] ;  /* 0x0000002402167981 */ /* 0x000162000c1e1900 */
[----:B------:R-:W-:-:S03]  /*107a0*/  IMAD.MOV.U32 R23, RZ, RZ, RZ ;  /* 0x000000ffff177224 */ /* 0x000fc600078e00ff */
.L_x_13726:
        /* <DEDUP_REMOVED lines=17> */
.L_x_13756:
[----:B------:R0:W5:Y:S01]  /*108c0*/  LDG.E.U8 R18, [R2.64] ;  /* 0x0000002402127981 */ /* 0x000162000c1e1100 */
[----:B------:R-:W-:Y:S01]  /*108d0*/  IMAD.MOV.U32 R19, RZ, RZ, RZ ;  /* 0x000000ffff137224 */ /* 0x000fe200078e00ff */
[----:B------:R-:W-:Y:S05]  /*108e0*/  BRA `(.L_x_13758) ;  /* 0x00000d5000007947 */ /* 0x000fea0003800000 */
.L_x_13755:
        /* <DEDUP_REMOVED lines=8> */
.L_x_13760:
[----:B------:R-:W2:Y:S02]  /*10970*/  LDG.E R18, [R2.64] ;  /* 0x0000002402127981 */ /* 0x000ea4000c1e1900 */
[----:B--2---:R-:W-:Y:S01]  /*10980*/  SHF.R.S32.HI R19, RZ, 0x1f, R18 ;  /* 0x0000001fff137819 */ /* 0x004fe20000011412 */
[----:B------:R-:W-:Y:S05]  /*10990*/  BRA `(.L_x_13758) ;  /* 0x00000ca000007947 */ /* 0x000fea0003800000 */
.L_x_13759:
[----:B------:R-:W2:Y:S02]  /*109a0*/  LDG.E.S16 R18, [R2.64] ;  /* 0x0000002402127981 */ /* 0x000ea4000c1e1700 */
[----:B--2---:R-:W-:Y:S01]  /*109b0*/  SHF.R.S32.HI R19, RZ, 0x1f, R18 ;  /* 0x0000001fff137819 */ /* 0x004fe20000011412 */
[----:B------:R-:W-:Y:S05]  /*109c0*/  BRA `(.L_x_13758) ;  /* 0x00000c7000007947 */ /* 0x000fea0003800000 */
.L_x_13754:
        /* <DEDUP_REMOVED lines=9> */
.L_x_13762:
[----:B------:R-:W2:Y:S02]  /*10a60*/  LDG.E.U16 R2, [R2.64] ;  /* 0x0000002402027981 */ /* 0x000ea4000c1e1500 */
[----:B--2---:R-:W-:-:S06]  /*10a70*/  HADD2.F32 R18, -RZ, R2.H0_H0 ;  /* 0x20000002ff127230 */ /* 0x004fcc0000004100 */
[----:B------:R-:W0:Y:S01]  /*10a80*/  F2I.S64.TRUNC R18, R18 ;  /* 0x0000001200127311 */ /* 0x000e22000020d900 */
[----:B------:R-:W-:Y:S05]  /*10a90*/  BRA `(.L_x_13758) ;  /* 0x00000ba000007947 */ /* 0x000fea0003800000 */
.L_x_13761:
        /* <DEDUP_REMOVED lines=9> */
.L_x_13764:
[----:B------:R-:W2:Y:S02]  /*10b30*/  LDG.E.U16 R2, [R2.64] ;  /* 0x0000002402027981 */ /* 0x000ea4000c1e1500 */
[----:B--2---:R-:W-:-:S06]  /*10b40*/  HADD2.F32 R18, -RZ, R2.H0_H0 ;  /* 0x20000002ff127230 */ /* 0x004fcc0000004100 */
[----:B------:R-:W0:Y:S01]  /*10b50*/  F2I.S64.TRUNC R18, R18 ;  /* 0x0000001200127311 */ /* 0x000e22000020d900 */
[----:B------:R-:W-:Y:S05]  /*10b60*/  BRA `(.L_x_13758) ;  /* 0x00000ad000007947 */ /* 0x000fea0003800000 */
.L_x_13763:
[----:B------:R-:W2:Y:S02]  /*10b70*/  LDG.E.64 R2, [R2.64] ;  /* 0x0000002402027981 */ /* 0x000ea4000c1e1b00 */
[----:B--2---:R0:W2:Y:S01]  /*10b80*/  F2I.S64.F64.TRUNC R18, R2 ;  /* 0x0000000200127311 */ /* 0x0040a2000030d900 */
[----:B------:R-:W-:Y:S05]  /*10b90*/  BRA `(.L_x_13758) ;  /* 0x00000aa000007947 */ /* 0x000fea0003800000 */
.L_x_13753:
        /* <DEDUP_REMOVED lines=13> */
.L_x_13767:
[----:B------:R-:W2:Y:S02]  /*10c70*/  LDG.E.64 R2, [R2.64] ;  /* 0x0000002402027981 */ /* 0x000ea4000c1e1b00 */
[----:B--2---:R0:W2:Y:S01]  /*10c80*/  F2I.S64.F64.TRUNC R18, R2 ;  /* 0x0000000200127311 */ /* 0x0040a2000030d900 */
[----:B------:R-:W-:Y:S05]  /*10c90*/  BRA `(.L_x_13758) ;  /* 0x000009a000007947 */ /* 0x000fea0003800000 */
.L_x_13766:
        /* <DEDUP_REMOVED lines=27> */
.L_x_13769:
        /* <DEDUP_REMOVED lines=14> */
.L_x_13768:
[----:B------:R-:W2:Y:S02]  /*10f30*/  LDG.E.U16 R18, [R2.64] ;  /* 0x0000002402127981 */ /* 0x000ea4000c1e1500 */
[----:B--2---:R-:W-:-:S06]  /*10f40*/  PRMT R18, RZ, 0x5410, R18 ;  /* 0x00005410ff127816 */ /* 0x004fcc0000000012 */
[----:B------:R-:W0:Y:S01]  /*10f50*/  F2I.S64.TRUNC R18, R18 ;  /* 0x0000001200127311 */ /* 0x000e22000020d900 */
[----:B------:R-:W-:Y:S05]  /*10f60*/  BRA `(.L_x_13758) ;  /* 0x000006d000007947 */ /* 0x000fea0003800000 */
.L_x_13765:
        /* <DEDUP_REMOVED lines=11> */
.L_x_13772:
        /* <DEDUP_REMOVED lines=21> */
.L_x_13776:
[----:B------:R-:W-:Y:S05]  /*11170*/  BSYNC B1 ;  /* 0x0000000000017941 */ /* 0x000fea0003800000 */
.L_x_13775:
[----:B------:R-:W-:Y:S01]  /*11180*/  IMAD.SHL.U32 R2, R2, 0x100000, RZ ;  /* 0x0010000002027824 */ /* 0x000fe200078e00ff */
[----:B------:R-:W-:-:S04]  /*11190*/  LEA R3, R0, 0x3b800000, 0x17 ;  /* 0x3b80000000037811 */ /* 0x000fc800078eb8ff */
[----:B------:R-:W-:Y:S02]  /*111a0*/  LOP3.LUT R18, R3, R2, R18, 0xfe, !PT ;  /* 0x0000000203127212 */ /* 0x000fe400078efe12 */
.L_x_13774:
[----:B------:R-:W-:Y:S05]  /*111b0*/  BSYNC B0 ;  /* 0x0000000000007941 */ /* 0x000fea0003800000 */
.L_x_13773:
[----:B------:R-:W0:Y:S01]  /*111c0*/  F2I.S64.TRUNC R18, R18 ;  /* 0x0000001200127311 */ /* 0x000e22000020d900 */
[----:B------:R-:W-:Y:S05]  /*111d0*/  BRA `(.L_x_13758) ;  /* 0x0000046000007947 */ /* 0x000fea0003800000 */
.L_x_13771:
        /* <DEDUP_REMOVED lines=21> */
.L_x_13780:
[----:B------:R-:W-:Y:S05]  /*11330*/  BSYNC B1 ;  /* 0x0000000000017941 */ /* 0x000fea0003800000 */
.L_x_13779:
[----:B------:R-:W-:Y:S01]  /*11340*/  IMAD.SHL.U32 R2, R2, 0x200000, RZ ;  /* 0x0020000002027824 */ /* 0x000fe200078e00ff */
[----:B------:R-:W-:-:S04]  /*11350*/  LEA R3, R0, 0x37800000, 0x17 ;  /* 0x3780000000037811 */ /* 0x000fc800078eb8ff */
[----:B------:R-:W-:Y:S02]  /*11360*/  LOP3.LUT R18, R3, R2, R18, 0xfe, !PT ;  /* 0x0000000203127212 */ /* 0x000fe400078efe12 */
.L_x_13778:
[----:B------:R-:W-:Y:S05]  /*11370*/  BSYNC B0 ;  /* 0x0000000000007941 */ /* 0x000fea0003800000 */
.L_x_13777:
[----:B------:R-:W0:Y:S01]  /*11380*/  F2I.S64.TRUNC R18, R18 ;  /* 0x0000001200127311 */ /* 0x000e22000020d900 */
[----:B------:R-:W-:Y:S05]  /*11390*/  BRA `(.L_x_13758) ;  /* 0x000002a000007947 */ /* 0x000fea0003800000 */
.L_x_13770:
        /* <DEDUP_REMOVED lines=14> */
.L_x_13784:
[----:B------:R-:W-:Y:S05]  /*11480*/  BSYNC B0 ;  /* 0x0000000000007941 */ /* 0x000fea0003800000 */
.L_x_13783:
[----:B------:R-:W0:Y:S01]  /*11490*/  F2I.S64.TRUNC R18, R18 ;  /* 0x0000001200127311 */ /* 0x000e22000020d900 */
[----:B------:R-:W-:Y:S05]  /*114a0*/  BRA `(.L_x_13758) ;  /* 0x0000019000007947 */ /* 0x000fea0003800000 */
.L_x_13757:
        /* <DEDUP_REMOVED lines=21> */
.L_x_13782:
[----:B------:R0:W5:Y:S01]  /*11600*/  LDG.E.64 R18, [R2.64] ;  /* 0x0000002402127981 */ /* 0x000162000c1e1b00 */
[----:B------:R-:W-:Y:S05]  /*11610*/  BRA `(.L_x_13758) ;  /* 0x0000002000007947 */ /* 0x000fea0003800000 */
.L_x_13781:
[----:B------:R0:W5:Y:S01]  /*11620*/  LDG.E R18, [R2.64] ;  /* 0x0000002402127981 */ /* 0x000162000c1e1900 */
[----:B------:R-:W-:-:S03]  /*11630*/  IMAD.MOV.U32 R19, RZ, RZ, RZ ;  /* 0x000000ffff137224 */ /* 0x000fc600078e00ff */
.L_x_13758:
        /* <DEDUP_REMOVED lines=17> */
.L_x_13788:
[----:B------:R0:W5:Y:S01]  /*11750*/  LDG.E.U8 R4, [R24.64] ;  /* 0x0000002418047981 */ /* 0x000162000c1e1100 */
[----:B------:R-:W-:Y:S01]  /*11760*/  IMAD.MOV.U32 R5, RZ, RZ, RZ ;  /* 0x000000ffff057224 */ /* 0x000fe200078e00ff */
[----:B------:R-:W-:Y:S05]  /*11770*/  BRA `(.L_x_13790) ;  /* 0x00000d5000007947 */ /* 0x000fea0003800000 */
.L_x_13787:
        /* <DEDUP_REMOVED lines=8> */
.L_x_13792:
[----:B------:R-:W3:Y:S02]  /*11800*/  LDG.E R4, [R24.64] ;  /* 0x0000002418047981 */ /* 0x000ee4000c1e1900 */
[----:B---3--:R-:W-:Y:S01]  /*11810*/  SHF.R.S32.HI R5, RZ, 0x1f, R4 ;  /* 0x0000001fff057819 */ /* 0x008fe20000011404 */
[----:B------:R-:W-:Y:S05]  /*11820*/  BRA `(.L_x_13790) ;  /* 0x00000ca000007947 */ /* 0x000fea0003800000 */
.L_x_13791:
[----:B------:R-:W3:Y:S02]  /*11830*/  LDG.E.S16 R4, [R24.64] ;  /* 0x0000002418047981 */ /* 0x000ee4000c1e1700 */
[----:B---3--:R-:W-:Y:S01]  /*11840*/  SHF.R.S32.HI R5, RZ, 0x1f, R4 ;  /* 0x0000001fff057819 */ /* 0x008fe20000011404 */
[----:B------:R-:W-:Y:S05]  /*11850*/  BRA `(.L_x_13790) ;  /* 0x00000c7000007947 */ /* 0x000fea0003800000 */
.L_x_13786:
[----:B------:R-:W-:-:S13]  /*11860*/  ISETP.GT.AND P0, PT, R0, 0x6, PT ;  /* 0x000000060000780c */ /* 0x000fda0003f04270 */
[----:B------:R-:W-:Y:S05]  /*11870*/  @P0 BRA `(.L_x_13793) ;  /* 0x000000b000000947 */ /* 0x000fea0003800000 */
[----:B------:R-:W-:-:S13]  /*11880*/  ISETP.NE.AND P0, PT, R0, 0x5, PT ;  /* 0x000000050000780c */ /* 0x000fda0003f05270 */
[----:B------:R-:W-:Y:S05]  /*11890*/  @!P0 BRA `(.L_x_13794) ;  /* 0x0000005000008947 */ /* 0x000fea0003800000 */
[----:B------:R-:W-:-:S13]  /*118a0*/  ISETP.NE.AND P0, PT, R0, 0x6, PT ;  /* 0x000000060000780c */ /* 0x000fda0003f05270 */
[----:B------:R-:W-:Y:S05]  /*118b0*/  @P0 BRA `(.L_x_13789) ;  /* 0x00000a8000000947 */ /* 0x000fea0003800000 */
[----:B------:R-:W3:Y:S02]  /*118c0*/  LDG.E R4, [R24.64] ;  /* 0x0000002418047981 */ /* 0x000ee4000c1e1900 */
[----:B---3--:R-:W0:Y:S01]  /*118d0*/  F2I.S64.TRUNC R4, R4 ;  /* 0x0000000400047311 */ /* 0x008e22000020d900 */
[----:B------:R-:W-:Y:S05]  /*118e0*/  BRA `(.L_x_13790) ;  /* 0x00000be000007947 */ /* 0x000fea0003800000 */
.L_x_13794:
[----:B------:R-:W3:Y:S02]  /*118f0*/  LDG.E.U16 R24, [R24.64] ;  /* 0x0000002418187981 */ /* 0x000ee4000c1e1500 */
[----:B---3--:R-:W-:-:S06]  /*11900*/  HADD2.F32 R4, -RZ, R24.H0_H0 ;  /* 0x20000018ff047230 */ /* 0x008fcc0000004100 */
[----:B------:R-:W0:Y:S01]  /*11910*/  F2I.S64.TRUNC R4, R4 ;  /* 0x0000000400047311 */ /* 0x000e22000020d900 */
[----:B------:R-:W-:Y:S05]  /*11920*/  BRA `(.L_x_13790) ;  /* 0x00000ba000007947 */ /* 0x000fea0003800000 */
.L_x_13793:
[----:B------:R-:W-:-:S13]  /*11930*/  ISETP.NE.AND P0, PT, R0, 0x7, PT ;  /* 0x000000070000780c */ /* 0x000fda0003f05270 */
[----:B------:R-:W-:Y:S05]  /*11940*/  @!P0 BRA `(.L_x_13795) ;  /* 0x000000b000008947 */ /* 0x000fea0003800000 */
[----:B------:R-:W-:-:S13]  /*11950*/  ISETP.NE.AND P0, PT, R0, 0x8, PT ;  /* 0x000000080000780c */ /* 0x000fda0003f05270 */
[----:B------:R-:W-:Y:S05]  /*11960*/  @!P0 BRA `(.L_x_13796) ;  /* 0x0000005000008947 */ /* 0x000fea0003800000 */
[----:B------:R-:W-:-:S13]  /*11970*/  ISETP.NE.AND P0, PT, R0, 0x9, PT ;  /* 0x000000090000780c */ /* 0x000fda0003f05270 */
[----:B------:R-:W-:Y:S05]  /*11980*/  @P0 BRA `(.L_x_13789) ;  /* 0x000009b000000947 */ /* 0x000fea0003800000 */
[----:B------:R-:W3:Y:S02]  /*11990*/  LDG.E R4, [R24.64] ;  /* 0x0000002418047981 */ /* 0x000ee4000c1e1900 */
[----:B---3--:R-:W0:Y:S01]  /*119a0*/  F2I.S64.TRUNC R4, R4 ;  /* 0x0000000400047311 */ /* 0x008e22000020d900 */
[----:B------:R-:W-:Y:S05]  /*119b0*/  BRA `(.L_x_13790) ;  /* 0x00000b1000007947 */ /* 0x000fea0003800000 */
.L_x_13796:
[----:B------:R-:W3:Y:S02]  /*119c0*/  LDG.E.U16 R24, [R24.64] ;  /* 0x0000002418187981 */ /* 0x000ee4000c1e1500 */
[----:B---3--:R-:W-:-:S06]  /*119d0*/  HADD2.F32 R4, -RZ, R24.H0_H0 ;  /* 0x20000018ff047230 */ /* 0x008fcc0000004100 */
[----:B------:R-:W0:Y:S01]  /*119e0*/  F2I.S64.TRUNC R4, R4 ;  /* 0x0000000400047311 */ /* 0x000e22000020d900 */
[----:B------:R-:W-:Y:S05]  /*119f0*/  BRA `(.L_x_13790) ;  /* 0x00000ad000007947 */ /* 0x000fea0003800000 */
.L_x_13795:
[----:B------:R-:W3:Y:S02]  /*11a00*/  LDG.E.64 R4, [R24.64] ;  /* 0x0000002418047981 */ /* 0x000ee4000c1e1b00 */
[----:B---3--:R-:W0:Y:S01]  /*11a10*/  F2I.S64.F64.TRUNC R4, R4 ;  /* 0x0000000400047311 */ /* 0x008e22000030d900 */
[----:B------:R-:W-:Y:S05]  /*11a20*/  BRA `(.L_x_13790) ;  /* 0x00000aa000007947 */ /* 0x000fea0003800000 */
.L_x_13785:
        /* <DEDUP_REMOVED lines=13> */
.L_x_13799:
[----:B------:R-:W3:Y:S02]  /*11b00*/  LDG.E.64 R4, [R24.64] ;  /* 0x0000002418047981 */ /* 0x000ee4000c1e1b00 */
[----:B---3--:R-:W0:Y:S01]  /*11b10*/  F2I.S64.F64.TRUNC R4, R4 ;  /* 0x0000000400047311 */ /* 0x008e22000030d900 */
[----:B------:R-:W-:Y:S05]  /*11b20*/  BRA `(.L_x_13790) ;  /* 0x000009a000007947 */ /* 0x000fea0003800000 */
.L_x_13798:
        /* <DEDUP_REMOVED lines=25> */
[----:B------:R0:W3:Y:S01]  /*11cc0*/  F2I.S64.TRUNC R4, R3 ;  /* 0x0000000300047311 */ /* 0x0000e2000020d900 */
[----:B------:R-:W-:Y:S05]  /*11cd0*/  BRA `(.L_x_13790) ;  /* 0x000007f000007947 */ /* 0x000fea0003800000 */
.L_x_13801:
        /* <DEDUP_REMOVED lines=12> */
[----:B------:R0:W3:Y:S01]  /*11da0*/  F2I.S64.TRUNC R4, R2 ;  /* 0x0000000200047311 */ /* 0x0000e2000020d900 */
[----:B------:R-:W-:Y:S05]  /*11db0*/  BRA `(.L_x_13790) ;  /* 0x0000071000007947 */ /* 0x000fea0003800000 */
.L_x_13800:
[----:B------:R-:W3:Y:S02]  /*11dc0*/  LDG.E.U16 R4, [R24.64] ;  /* 0x0000002418047981 */ /* 0x000ee4000c1e1500 */
[----:B---3--:R-:W-:-:S06]  /*11dd0*/  PRMT R4, RZ, 0x5410, R4 ;  /* 0x00005410ff047816 */ /* 0x008fcc0000000004 */
[----:B------:R-:W0:Y:S01]  /*11de0*/  F2I.S64.TRUNC R4, R4 ;  /* 0x0000000400047311 */ /* 0x000e22000020d900 */
[----:B------:R-:W-:Y:S05]  /*11df0*/  BRA `(.L_x_13790) ;  /* 0x000006d000007947 */ /* 0x000fea0003800000 */
.L_x_13797:
        /* <DEDUP_REMOVED lines=11> */
.L_x_13804:
        /* <DEDUP_REMOVED lines=21> */
.L_x_13808:
[----:B------:R-:W-:Y:S05]  /*12000*/  BSYNC B1 ;  /* 0x0000000000017941 */ /* 0x000fea0003800000 */
.L_x_13807:
[----:B------:R-:W-:Y:S01]  /*12010*/  IMAD.SHL.U32 R2, R2, 0x100000, RZ ;  /* 0x0010000002027824 */ /* 0x000fe200078e00ff */
[----:B------:R-:W-:-:S04]  /*12020*/  LEA R3, R0, 0x3b800000, 0x17 ;  /* 0x3b80000000037811 */ /* 0x000fc800078eb8ff */
[----:B------:R-:W-:Y:S02]  /*12030*/  LOP3.LUT R4, R3, R2, R4, 0xfe, !PT ;  /* 0x0000000203047212 */ /* 0x000fe400078efe04 */
.L_x_13806:
[----:B------:R-:W-:Y:S05]  /*12040*/  BSYNC B0 ;  /* 0x0000000000007941 */ /* 0x000fea0003800000 */
.L_x_13805:
[----:B------:R-:W0:Y:S01]  /*12050*/  F2I.S64.TRUNC R4, R4 ;  /* 0x0000000400047311 */ /* 0x000e22000020d900 */
[----:B------:R-:W-:Y:S05]  /*12060*/  BRA `(.L_x_13790) ;  /* 0x0000046000007947 */ /* 0x000fea0003800000 */
.L_x_13803:
        /* <DEDUP_REMOVED lines=21> */
.L_x_13812:
[----:B------:R-:W-:Y:S05]  /*121c0*/  BSYNC B1 ;  /* 0x0000000000017941 */ /* 0x000fea0003800000 */
.L_x_13811:
[----:B------:R-:W-:Y:S01]  /*121d0*/  IMAD.SHL.U32 R2, R2, 0x200000, RZ ;  /* 0x0020000002027824 */ /* 0x000fe200078e00ff */
[----:B------:R-:W-:-:S04]  /*121e0*/  LEA R3, R0, 0x37800000, 0x17 ;  /* 0x3780000000037811 */ /* 0x000fc800078eb8ff */
[----:B------:R-:W-:Y:S02]  /*121f0*/  LOP3.LUT R4, R3, R2, R4, 0xfe, !PT ;  /* 0x0000000203047212 */ /* 0x000fe400078efe04 */
.L_x_13810:
[----:B------:R-:W-:Y:S05]  /*12200*/  BSYNC B0 ;  /* 0x0000000000007941 */ /* 0x000fea0003800000 */
.L_x_13809:
[----:B------:R-:W0:Y:S01]  /*12210*/  F2I.S64.TRUNC R4, R4 ;  /* 0x0000000400047311 */ /* 0x000e22000020d900 */
[----:B------:R-:W-:Y:S05]  /*12220*/  BRA `(.L_x_13790) ;  /* 0x000002a000007947 */ /* 0x000fea0003800000 */
.L_x_13802:
        /* <DEDUP_REMOVED lines=14> */
.L_x_13816:
[----:B------:R-:W-:Y:S05]  /*12310*/  BSYNC B0 ;  /* 0x0000000000007941 */ /* 0x000fea0003800000 */
.L_x_13815:
[----:B------:R-:W0:Y:S01]  /*12320*/  F2I.S64.TRUNC R4, R4 ;  /* 0x0000000400047311 */ /* 0x000e22000020d900 */
[----:B------:R-:W-:Y:S05]  /*12330*/  BRA `(.L_x_13790) ;  /* 0x0000019000007947 */ /* 0x000fea0003800000 */
.L_x_13789:
        /* <DEDUP_REMOVED lines=21> */
.L_x_13814:
[----:B------:R0:W5:Y:S01]  /*12490*/  LDG.E.64 R4, [R24.64] ;  /* 0x0000002418047981 */ /* 0x000162000c1e1b00 */
[----:B------:R-:W-:Y:S05]  /*124a0*/  BRA `(.L_x_13790) ;  /* 0x0000002000007947 */ /* 0x000fea0003800000 */
.L_x_13813:
[----:B------:R0:W5:Y:S01]  /*124b0*/  LDG.E R4, [R24.64] ;  /* 0x0000002418047981 */ /* 0x000162000c1e1900 */
[----:B------:R-:W-:-:S03]  /*124c0*/  IMAD.MOV.U32 R5, RZ, RZ, RZ ;  /* 0x000000ffff057224 */ /* 0x000fc600078e00ff */
.L_x_13790:
        /* <DEDUP_REMOVED lines=28> */
.L_x_13820:
[----:B------:R-:W-:Y:S01]  /*12690*/  STG.E.U8 [R16.64], R22 ;  /* 0x0000001610007986 */ /* 0x000fe2000c101124 */
[----:B------:R-:W-:Y:S05]  /*126a0*/  EXIT ;  /* 0x000000000000794d */ /* 0x000fea0003800000 */
.L_x_13819:
        /* <DEDUP_REMOVED lines=8> */
.L_x_13823:
[----:B------:R-:W-:Y:S01]  /*12730*/  STG.E [R16.64], R22 ;  /* 0x0000001610007986 */ /* 0x000fe2000c101924 */
[----:B------:R-:W-:Y:S05]  /*12740*/  EXIT ;  /* 0x000000000000794d */ /* 0x000fea0003800000 */
.L_x_13822:
[----:B------:R-:W-:Y:S01]  /*12750*/  STG.E.U16 [R16.64], R22 ;  /* 0x0000001610007986 */ /* 0x000fe2000c101524 */
[----:B------:R-:W-:Y:S05]  /*12760*/  EXIT ;  /* 0x000000000000794d */ /* 0x000fea0003800000 */
.L_x_13818:
[----:B------:R-:W-:-:S13]  /*12770*/  ISETP.GT.AND P0, PT, R0, 0x6, PT ;  /* 0x000000060000780c */ /* 0x000fda0003f04270 */
[----:B------:R-:W-:Y:S05]  /*12780*/  @P0 BRA `(.L_x_13824) ;  /* 0x000000b000000947 */ /* 0x000fea0003800000 */
[----:B------:R-:W-:-:S13]  /*12790*/  ISETP.NE.AND P0, PT, R0, 0x5, PT ;  /* 0x000000050000780c */ /* 0x000fda0003f05270 */
[----:B------:R-:W-:Y:S05]  /*127a0*/  @!P0 BRA `(.L_x_13825) ;  /* 0x0000005000008947 */ /* 0x000fea0003800000 */
[----:B------:R-:W-:-:S13]  /*127b0*/  ISETP.NE.AND P0, PT, R0, 0x6, PT ;  /* 0x000000060000780c */ /* 0x000fda0003f05270 */
[----:B------:R-:W-:Y:S05]  /*127c0*/  @P0 BRA `(.L_x_13821) ;  /* 0x00000ae000000947 */ /* 0x000fea0003800000 */
[----:B------:R-:W0:Y:S02]  /*127d0*/  I2F.S64 R3, R2 ;  /* 0x0000000200037312 */ /* 0x000e240000301400 */
[----:B0-----:R-:W-:Y:S01]  /*127e0*/  STG.E [R16.64], R3 ;  /* 0x0000000310007986 */ /* 0x001fe2000c101924 */
[----:B------:R-:W-:Y:S05]  /*127f0*/  EXIT ;  /* 0x000000000000794d */ /* 0x000fea0003800000 */
.L_x_13825:
[----:B------:R-:W0:Y:S02]  /*12800*/  I2F.S64 R0, R2 ;  /* 0x0000000200007312 */ /* 0x000e240000301400 */
[----:B0-----:R-:W-:-:S05]  /*12810*/  F2FP.PACK_AB R0, RZ, R0 ;  /* 0x00000000ff00723e */ /* 0x001fca00000000ff */
[----:B------:R-:W-:Y:S01]  /*12820*/  STG.E.U16 [R16.64], R0 ;  /* 0x0000000010007986 */ /* 0x000fe2000c101524 */
[----:B------:R-:W-:Y:S05]  /*12830*/  EXIT ;  /* 0x000000000000794d */ /* 0x000fea0003800000 */
.L_x_13824:
        /* <DEDUP_REMOVED lines=8> */
[----:B0-----:R-:W-:Y:S01]  /*128c0*/  STG.E.64 [R16.64], R4 ;  /* 0x0000000410007986 */ /* 0x001fe2000c101b24 */
[----:B------:R-:W-:Y:S05]  /*128d0*/  EXIT ;  /* 0x000000000000794d */ /* 0x000fea0003800000 */
.L_x_13827:
[----:B------:R-:W0:Y:S02]  /*128e0*/  I2F.S64 R2, R2 ;  /* 0x0000000200027312 */ /* 0x000e240000301400 */
[----:B0-----:R-:W-:-:S04]  /*128f0*/  F2FP.PACK_AB R3, RZ, R2 ;  /* 0x00000002ff03723e */ /* 0x001fc800000000ff */
[----:B------:R-:W-:-:S05]  /*12900*/  PRMT R3, R3, 0x5410, RZ ;  /* 0x0000541003037816 */ /* 0x000fca00000000ff */
[----:B------:R-:W-:Y:S01]  /*12910*/  STG.E [R16.64], R3 ;  /* 0x0000000310007986 */ /* 0x000fe2000c101924 */
[----:B------:R-:W-:Y:S05]  /*12920*/  EXIT ;  /* 0x000000000000794d */ /* 0x000fea0003800000 */
.L_x_13826:
[----:B------:R-:W0:Y:S02]  /*12930*/  I2F.F64.S64 R2, R2 ;  /* 0x0000000200027312 */ /* 0x000e240000301c00 */
[----:B0-----:R-:W-:Y:S01]  /*12940*/  STG.E.64 [R16.64], R2 ;  /* 0x0000000210007986 */ /* 0x001fe2000c101b24 */
[----:B------:R-:W-:Y:S05]  /*12950*/  EXIT ;  /* 0x000000000000794d */ /* 0x000fea0003800000 */
.L_x_13817:
        /* <DEDUP_REMOVED lines=11> */
[----:B------:R-:W-:Y:S01]  /*12a10*/  STG.E.U8 [R16.64], R3 ;  /* 0x0000000310007986 */ /* 0x000fe2000c101124 */
[----:B------:R-:W-:Y:S05]  /*12a20*/  EXIT ;  /* 0x000000000000794d */ /* 0x000fea0003800000 */
.L_x_13830:
[----:B------:R-:W0:Y:S01]  /*12a30*/  I2F.F64.S64 R4, R2 ;  /* 0x0000000200047312 */ /* 0x000e220000301c00 */
[----:B------:R-:W-:-:S05]  /*12a40*/  CS2R R6, SRZ ;  /* 0x0000000000067805 */ /* 0x000fca000001ff00 */
[----:B0-----:R-:W-:Y:S01]  /*12a50*/  STG.E.128 [R16.64], R4 ;  /* 0x0000000410007986 */ /* 0x001fe2000c101d24 */
[----:B------:R-:W-:Y:S05]  /*12a60*/  EXIT ;  /* 0x000000000000794d */ /* 0x000fea0003800000 */
.L_x_13829:
        /* <DEDUP_REMOVED lines=21> */
.L_x_13834:
[----:B------:R-:W-:Y:S05]  /*12bc0*/  BSYNC B0 ;  /* 0x0000000000007941 */ /* 0x000fea0003800000 */
.L_x_13833:
[----:B------:R-:W-:-:S05]  /*12bd0*/  LOP3.LUT R5, R0, R5, RZ, 0xfc, !PT ;  /* 0x0000000500057212 */ /* 0x000fca00078efcff */
[----:B------:R-:W-:Y:S01]  /*12be0*/  STG.E.U8 [R16.64], R5 ;  /* 0x0000000510007986 */ /* 0x000fe2000c101124 */
[----:B------:R-:W-:Y:S05]  /*12bf0*/  EXIT ;  /* 0x000000000000794d */ /* 0x000fea0003800000 */
.L_x_13832:
        /* <DEDUP_REMOVED lines=13> */
.L_x_13836:
[----:B------:R-:W-:Y:S01]  /*12cd0*/  IMAD.MOV.U32 R0, RZ, RZ, 0x7f ;  /* 0x0000007fff007424 */ /* 0x000fe200078e00ff */
[----:B------:R-:W-:-:S04]  /*12ce0*/  ISETP.GT.U32.AND P0, PT, R4, 0x7f800000, PT ;  /* 0x7f8000000400780c */ /* 0x000fc80003f04070 */
[----:B------:R-:W-:-:S04]  /*12cf0*/  SEL R0, R0, 0x7c, P0 ;  /* 0x0000007c00007807 */ /* 0x000fc80000000000 */
.L_x_13837:
[----:B------:R-:W-:Y:S05]  /*12d00*/  BSYNC B0 ;  /* 0x0000000000007941 */ /* 0x000fea0003800000 */
.L_x_13835:
[----:B------:R-:W-:-:S04]  /*12d10*/  LOP3.LUT R2, R3, 0x80000000, RZ, 0xc0, !PT ;  /* 0x8000000003027812 */ /* 0x000fc800078ec0ff */
[----:B------:R-:W-:-:S04]  /*12d20*/  SHF.R.U32.HI R3, RZ, 0x18, R2 ;  /* 0x00000018ff037819 */ /* 0x000fc80000011602 */
[----:B------:R-:W-:-:S05]  /*12d30*/  LOP3.LUT R3, R0, R3, RZ, 0xfc, !PT ;  /* 0x0000000300037212 */ /* 0x000fca00078efcff */
[----:B------:R-:W-:Y:S01]  /*12d40*/  STG.E.U8 [R16.64], R3 ;  /* 0x0000000310007986 */ /* 0x000fe2000c101124 */
[----:B------:R-:W-:Y:S05]  /*12d50*/  EXIT ;  /* 0x000000000000794d */ /* 0x000fea0003800000 */
.L_x_13831:
[----:B------:R-:W0:Y:S02]  /*12d60*/  I2F.S64 R0, R2 ;  /* 0x0000000200007312 */ /* 0x000e240000301400 */
[----:B0-----:R-:W-:-:S05]  /*12d70*/  F2FP.BF16.PACK_AB R0, RZ, R0 ;  /* 0x00000000ff00723e */ /* 0x001fca00000010ff */
[----:B------:R-:W-:Y:S01]  /*12d80*/  STG.E.U16 [R16.64], R0 ;  /* 0x0000000010007986 */ /* 0x000fe2000c101524 */
[----:B------:R-:W-:Y:S05]  /*12d90*/  EXIT ;  /* 0x000000000000794d */ /* 0x000fea0003800000 */
.L_x_13828:
        /* <DEDUP_REMOVED lines=10> */
.L_x_13840:
        /* <DEDUP_REMOVED lines=17> */
.L_x_13843:
[----:B------:R-:W-:-:S04]  /*12f50*/  LOP3.LUT R2, R3, 0x80000000, RZ, 0xc0, !PT ;  /* 0x8000000003027812 */ /* 0x000fc800078ec0ff */
[----:B------:R-:W-:-:S04]  /*12f60*/  SHF.R.U32.HI R3, RZ, 0x18, R2 ;  /* 0x00000018ff037819 */ /* 0x000fc80000011602 */
[----:B------:R-:W-:-:S04]  /*12f70*/  LOP3.LUT R0, R0, R3, RZ, 0xfc, !PT ;  /* 0x0000000300007212 */ /* 0x000fc800078efcff */
[----:B------:R-:W-:Y:S02]  /*12f80*/  PRMT R8, R0, 0x7610, R8 ;  /* 0x0000761000087816 */ /* 0x000fe40000000008 */
.L_x_13842:
[----:B------:R-:W-:Y:S05]  /*12f90*/  BSYNC B0 ;  /* 0x0000000000007941 */ /* 0x000fea0003800000 */
.L_x_13841:
[----:B------:R-:W-:Y:S01]  /*12fa0*/  STG.E.U8 [R16.64], R8 ;  /* 0x0000000810007986 */ /* 0x000fe2000c101124 */
[----:B------:R-:W-:Y:S05]  /*12fb0*/  EXIT ;  /* 0x000000000000794d */ /* 0x000fea0003800000 */
.L_x_13839:
        /* <DEDUP_REMOVED lines=17> */
.L_x_13846:
[----:B------:R-:W-:-:S04]  /*130d0*/  LOP3.LUT R2, R3, 0x80000000, RZ, 0xc0, !PT ;  /* 0x8000000003027812 */ /* 0x000fc800078ec0ff */
[----:B------:R-:W-:-:S04]  /*130e0*/  SHF.R.U32.HI R3, RZ, 0x18, R2 ;  /* 0x00000018ff037819 */ /* 0x000fc80000011602 */
[----:B------:R-:W-:-:S04]  /*130f0*/  LOP3.LUT R0, R0, R3, RZ, 0xfc, !PT ;  /* 0x0000000300007212 */ /* 0x000fc800078efcff */
[----:B------:R-:W-:Y:S02]  /*13100*/  PRMT R8, R0, 0x7610, R8 ;  /* 0x0000761000087816 */ /* 0x000fe40000000008 */
.L_x_13845:
[----:B------:R-:W-:Y:S05]  /*13110*/  BSYNC B0 ;  /* 0x0000000000007941 */ /* 0x000fea0003800000 */
.L_x_13844:
[----:B------:R-:W-:Y:S01]  /*13120*/  STG.E.U8 [R16.64], R8 ;  /* 0x0000000810007986 */ /* 0x000fe2000c101124 */
[----:B------:R-:W-:Y:S05]  /*13130*/  EXIT ;  /* 0x000000000000794d */ /* 0x000fea0003800000 */
.L_x_13838:
        /* <DEDUP_REMOVED lines=21> */
[----:B------:R-:W-:Y:S01]  /*13290*/  STG.E.U8 [R16.64], R3 ;  /* 0x0000000310007986 */ /* 0x000fe2000c101124 */
[----:B------:R-:W-:Y:S05]  /*132a0*/  EXIT ;  /* 0x000000000000794d */ /* 0x000fea0003800000 */
.L_x_13821:
        /* <DEDUP_REMOVED lines=20> */
.L_x_13848:
[----:B------:R-:W-:Y:S01]  /*133f0*/  STG.E.64 [R16.64], R2 ;  /* 0x0000000210007986 */ /* 0x000fe2000c101b24 */
[----:B------:R-:W-:Y:S05]  /*13400*/  EXIT ;  /* 0x000000000000794d */ /* 0x000fea0003800000 */
.L_x_13847:
[----:B------:R-:W-:Y:S01]  /*13410*/  STG.E [R16.64], R22 ;  /* 0x0000001610007986 */ /* 0x000fe2000c101924 */
[----:B------:R-:W-:Y:S05]  /*13420*/  EXIT ;  /* 0x000000000000794d */ /* 0x000fea0003800000 */
.L_x_13849:
        /* <DEDUP_REMOVED lines=13> */
.L_x_23007:


//--------------------- .text._ZN2at6native27unrolled_elementwise_kernelIZZZNS0_54_GLOBAL__N__d8c5977b_16_LinearAlgebra_cu_9e10b42f_321716addr_kernel_cudaERNS_14TensorIteratorERKN3c106ScalarES8_ENKUlvE_clEvENKUlvE2_clEvEUllllE0_St5arrayIPcLm4EELi4E23TrivialOffsetCalculatorILi3EjESF_ILi1EjENS0_6memory12LoadWithCastILi3EEENSI_13StoreWithCastILi1EEEEEviT_T0_T2_T3_T4_T5_ --------------------------
	.section	.text._ZN2at6native27unrolled_elementwise_kernelIZZZNS0_54_GLOBAL__N__d8c5977b_16_LinearAlgebra_cu_9e10b42f_321716addr_kernel_cudaERNS_14TensorIteratorERKN3c106ScalarES8_ENKUlvE_clEvENKUlvE2_clEvEUllllE0_St5arrayIPcLm4EELi4E23TrivialOffsetCalculatorILi3EjESF_ILi1EjENS0_6memory12LoadWithCastILi3EEENSI_13StoreWithCastILi1EEEEEviT_T0_T2_T3_T4_T5_,"ax",@progbits
	.sectioninfo	@"SHI_REGISTERS=48"
	.align	128
        .global         _ZN2at6native27unrolled_elementwise_kernelIZZZNS0_54_GLOBAL__N__d8c5977b_16_LinearAlgebra_cu_9e10b42f_321716addr_kernel_cudaERNS_14TensorIteratorERKN3c106ScalarES8_ENKUlvE_clEvENKUlvE2_clEvEUllllE0_St5arrayIPcLm4EELi4E23TrivialOffsetCalculatorILi3EjESF_ILi1EjENS0_6memory12LoadWithCastILi3EEENSI_13StoreWithCastILi1EEEEEviT_T0_T2_T3_T4_T5_
        .type           _ZN2at6native27unrolled_elementwise_kernelIZZZNS0_54_GLOBAL__N__d8c5977b_16_LinearAlgebra_cu_9e10b42f_321716addr_kernel_cudaERNS_14TensorIteratorERKN3c106ScalarES8_ENKUlvE_clEvENKUlvE2_clEvEUllllE0_St5arrayIPcLm4EELi4E23TrivialOffsetCalculatorILi3EjESF_ILi1EjENS0_6memory12LoadWithCastILi3EEENSI_13StoreWithCastILi1EEEEEviT_T0_T2_T3_T4_T5_,@function
        .size           _ZN2at6native27unrolled_elementwise_kernelIZZZNS0_54_GLOBAL__N__d8c5977b_16_LinearAlgebra_cu_9e10b42f_321716addr_kernel_cudaERNS_14TensorIteratorERKN3c106ScalarES8_ENKUlvE_clEvENKUlvE2_clEvEUllllE0_St5arrayIPcLm4EELi4E23TrivialOffsetCalculatorILi3EjESF_ILi1EjENS0_6memory12LoadWithCastILi3EEENSI_13StoreWithCastILi1EEEEEviT_T0_T2_T3_T4_T5_,(.L_x_23008 - _ZN2at6native27unrolled_elementwise_kernelIZZZNS0_54_GLOBAL__N__d8c5977b_16_LinearAlgebra_cu_9e10b42f_321716addr_kernel_cudaERNS_14TensorIteratorERKN3c106ScalarES8_ENKUlvE_clEvENKUlvE2_clEvEUllllE0_St5arrayIPcLm4EELi4E23TrivialOffsetCalculatorILi3EjESF_ILi1EjENS0_6memory12LoadWithCastILi3EEENSI_13StoreWithCastILi1EEEEEviT_T0_T2_T3_T4_T5_)
        .other          _ZN2at6native27unrolled_elementwise_kernelIZZZNS0_54_GLOBAL__N__d8c5977b_16_LinearAlgebra_cu_9e10b42f_321716addr_kernel_cudaERNS_14TensorIteratorERKN3c106ScalarES8_ENKUlvE_clEvENKUlvE2_clEvEUllllE0_St5arrayIPcLm4EELi4E23TrivialOffsetCalculatorILi3EjESF_ILi1EjENS0_6memory12LoadWithCastILi3EEENSI_13StoreWithCastILi1EEEEEviT_T0_T2_T3_T4_T5_,@"STO_CUDA_ENTRY STV_DEFAULT"
_ZN2at6native27unrolled_elementwise_kernelIZZZNS0_54_GLOBAL__N__d8c5977b_16_LinearAlgebra_cu_9e10b42f_321716addr_kernel_cudaERNS_14TensorIteratorERKN3c106ScalarES8_ENKUlvE_clEvENKUlvE2_clEvEUllllE0_St5arrayIPcLm4EELi4E23TrivialOffsetCalculatorILi3EjESF_ILi1EjENS0_6memory12LoadWithCastILi3EEENSI_13StoreWithCastILi1EEEEEviT_T0_T2_T3_T4_T5_:
.text._ZN2at6native27unrolled_elementwise_kernelIZZZNS0_54_GLOBAL__N__d8c5977b_16_LinearAlgebra_cu_9e10b42f_321716addr_kernel_cudaERNS_14TensorIteratorERKN3c106ScalarES8_ENKUlvE_clEvENKUlvE2_clEvEUllllE0_St5arrayIPcLm4EELi4E23TrivialOffsetCalculatorILi3EjESF_ILi1EjENS0_6memory12LoadWithCastILi3EEENSI_13StoreWithCastILi1EEEEEviT_T0_T2_T3_T4_T5_:
        /* <DEDUP_REMOVED lines=34> */
.L_x_13855:
[----:B------:R0:W5:Y:S01]  /*0220*/  LDG.E.U8 R30, [R2.64] ;  /* 0x00000024021e7981 */ /* 0x000162000c1e1100 */
[----:B------:R-:W-:Y:S01]  /*0230*/  IMAD.MOV.U32 R31, RZ, RZ, RZ ;  /* 0x000000ffff1f7224 */ /* 0x000fe200078e00ff */
[----:B------:R-:W-:Y:S05]  /*0240*/  BRA `(.L_x_13857) ;  /* 0x00000d5000007947 */ /* 0x000fea0003800000 */
.L_x_13854:
        /* <DEDUP_REMOVED lines=8> */
.L_x_13859:
[----:B------:R-:W2:Y:S02]  /*02d0*/  LDG.E R30, [R2.64] ;  /* 0x00000024021e7981 */ /* 0x000ea4000c1e1900 */
[----:B--2---:R-:W-:Y:S01]  /*02e0*/  SHF.R.S32.HI R31, RZ, 0x1f, R30 ;  /* 0x0000001fff1f7819 */ /* 0x004fe2000001141e */
[----:B------:R-:W-:Y:S05]  /*02f0*/  BRA `(.L_x_13857) ;  /* 0x00000ca000007947 */ /* 0x000fea0003800000 */
.L_x_13858:
[----:B------:R-:W2:Y:S02]  /*0300*/  LDG.E.S16 R30, [R2.64] ;  /* 0x00000024021e7981 */ /* 0x000ea4000c1e1700 */
[----:B--2---:R-:W-:Y:S01]  /*0310*/  SHF.R.S32.HI R31, RZ, 0x1f, R30 ;  /* 0x0000001fff1f7819 */ /* 0x004fe2000001141e */
[----:B------:R-:W-:Y:S05]  /*0320*/  BRA `(.L_x_13857) ;  /* 0x00000c7000007947 */ /* 0x000fea0003800000 */
.L_x_13853:
        /* <DEDUP_REMOVED lines=9> */
.L_x_13861:
[----:B------:R-:W2:Y:S02]  /*03c0*/  LDG.E.U16 R2, [R2.64] ;  /* 0x0000002402027981 */ /* 0x000ea4000c1e1500 */
[----:B--2---:R-:W-:-:S06]  /*03d0*/  HADD2.F32 R30, -RZ, R2.H0_H0 ;  /* 0x20000002ff1e7230 */ /* 0x004fcc0000004100 */
[----:B------:R-:W0:Y:S01]  /*03e0*/  F2I.S64.TRUNC R30, R30 ;  /* 0x0000001e001e7311 */ /* 0x000e22000020d900 */
[----:B------:R-:W-:Y:S05]  /*03f0*/  BRA `(.L_x_13857) ;  /* 0x00000ba000007947 */ /* 0x000fea0003800000 */
.L_x_13860:
        /* <DEDUP_REMOVED lines=9> */
.L_x_13863:
[----:B------:R-:W2:Y:S02]  /*0490*/  LDG.E.U16 R2, [R2.64] ;  /* 0x0000002402027981 */ /* 0x000ea4000c1e1500 */
[----:B--2---:R-:W-:-:S06]  /*04a0*/  HADD2.F32 R30, -RZ, R2.H0_H0 ;  /* 0x20000002ff1e7230 */ /* 0x004fcc0000004100 */
[----:B------:R-:W0:Y:S01]  /*04b0*/  F2I.S64.TRUNC R30, R30 ;  /* 0x0000001e001e7311 */ /* 0x000e22000020d900 */
[----:B------:R-:W-:Y:S05]  /*04c0*/  BRA `(.L_x_13857) ;  /* 0x00000ad000007947 */ /* 0x000fea0003800000 */
.L_x_13862:
[----:B------:R-:W2:Y:S02]  /*04d0*/  LDG.E.64 R2, [R2.64] ;  /* 0x0000002402027981 */ /* 0x000ea4000c1e1b00 */
[----:B--2---:R0:W1:Y:S01]  /*04e0*/  F2I.S64.F64.TRUNC R30, R2 ;  /* 0x00000002001e7311 */ /* 0x004062000030d900 */
[----:B------:R-:W-:Y:S05]  /*04f0*/  BRA `(.L_x_13857) ;  /* 0x00000aa000007947 */ /* 0x000fea0003800000 */
.L_x_13852:
        /* <DEDUP_REMOVED lines=13> */
.L_x_13866:
[----:B------:R-:W2:Y:S02]  /*05d0*/  LDG.E.64 R2, [R2.64] ;  /* 0x0000002402027981 */ /* 0x000ea4000c1e1b00 */
[----:B--2---:R0:W1:Y:S01]  /*05e0*/  F2I.S64.F64.TRUNC R30, R2 ;  /* 0x00000002001e7311 */ /* 0x004062000030d900 */
[----:B------:R-:W-:Y:S05]  /*05f0*/  BRA `(.L_x_13857) ;  /* 0x000009a000007947 */ /* 0x000fea0003800000 */
.L_x_13865:
        /* <DEDUP_REMOVED lines=27> */
.L_x_13868:
        /* <DEDUP_REMOVED lines=14> */
.L_x_13867:
[----:B------:R-:W2:Y:S02]  /*0890*/  LDG.E.U16 R30, [R2.64] ;  /* 0x00000024021e7981 */ /* 0x000ea4000c1e1500 */
[----:B--2---:R-:W-:-:S06]  /*08a0*/  PRMT R30, RZ, 0x5410, R30 ;  /* 0x00005410ff1e7816 */ /* 0x004fcc000000001e */
[----:B------:R-:W0:Y:S01]  /*08b0*/  F2I.S64.TRUNC R30, R30 ;  /* 0x0000001e001e7311 */ /* 0x000e22000020d900 */
[----:B------:R-:W-:Y:S05]  /*08c0*/  BRA `(.L_x_13857) ;  /* 0x000006d000007947 */ /* 0x000fea0003800000 */
.L_x_13864:
        /* <DEDUP_REMOVED lines=11> */
.L_x_13871:
        /* <DEDUP_REMOVED lines=21> */
.L_x_13875:
[----:B------:R-:W-:Y:S05]  /*0ad0*/  BSYNC B1 ;  /* 0x0000000000017941 */ /* 0x000fea0003800000 */
.L_x_13874:
[----:B------:R-:W-:Y:S01]  /*0ae0*/  IMAD.SHL.U32 R2, R2, 0x100000, RZ ;  /* 0x0010000002027824 */ /* 0x000fe200078e00ff */
[----:B------:R-:W-:-:S04]  /*0af0*/  LEA R3, R0, 0x3b800000, 0x17 ;  /* 0x3b80000000037811 */ /* 0x000fc800078eb8ff */
[----:B------:R-:W-:Y:S02]  /*0b00*/  LOP3.LUT R30, R3, R2, R30, 0xfe, !PT ;  /* 0x00000002031e7212 */ /* 0x000fe400078efe1e */
.L_x_13873:
[----:B------:R-:W-:Y:S05]  /*0b10*/  BSYNC B0 ;  /* 0x0000000000007941 */ /* 0x000fea0003800000 */
.L_x_13872:
[----:B------:R-:W0:Y:S01]  /*0b20*/  F2I.S64.TRUNC R30, R30 ;  /* 0x0000001e001e7311 */ /* 0x000e22000020d900 */
[----:B------:R-:W-:Y:S05]  /*0b30*/  BRA `(.L_x_13857) ;  /* 0x0000046000007947 */ /* 0x000fea0003800000 */
.L_x_13870:
        /* <DEDUP_REMOVED lines=21> */
.L_x_13879:
[----:B------:R-:W-:Y:S05]  /*0c90*/  BSYNC B1 ;  /* 0x0000000000017941 */ /* 0x000fea0003800000 */
.L_x_13878:
[----:B------:R-:W-:Y:S01]  /*0ca0*/  IMAD.SHL.U32 R2, R2, 0x200000, RZ ;  /* 0x0020000002027824 */ /* 0x000fe200078e00ff */
[----:B------:R-:W-:-:S04]  /*0cb0*/  LEA R3, R0, 0x37800000, 0x17 ;  /* 0x3780000000037811 */ /* 0x000fc800078eb8ff */
[----:B------:R-:W-:Y:S02]  /*0cc0*/  LOP3.LUT R30, R3, R2, R30, 0xfe, !PT ;  /* 0x00000002031e7212 */ /* 0x000fe400078efe1e */
.L_x_13877:
[----:B------:R-:W-:Y:S05]  /*0cd0*/  BSYNC B0 ;  /* 0x0000000000007941 */ /* 0x000fea0003800000 */
.L_x_13876:
[----:B------:R-:W0:Y:S01]  /*0ce0*/  F2I.S64.TRUNC R30, R30 ;  /* 0x0000001e001e7311 */ /* 0x000e22000020d900 */
[----:B------:R-:W-:Y:S05]  /*0cf0*/  BRA `(.L_x_13857) ;  /* 0x000002a000007947 */ /* 0x000fea0003800000 */
.L_x_13869:
        /* <DEDUP_REMOVED lines=14> */
.L_x_13883:
[----:B------:R-:W-:Y:S05]  /*0de0*/  BSYNC B0 ;  /* 0x0000000000007941 */ /* 0x000fea0003800000 */
.L_x_13882:
[----:B------:R-:W0:Y:S01]  /*0df0*/  F2I.S64.TRUNC R30, R30 ;  /* 0x0000001e001e7311 */ /* 0x000e22000020d900 */
[----:B------:R-:W-:Y:S05]  /*0e00*/  BRA `(.L_x_13857) ;  /* 0x0000019000007947 */ /* 0x000fea0003800000 */
.L_x_13856:
        /* <DEDUP_REMOVED lines=21> */
.L_x_13881:
[----:B------:R0:W5:Y:S01]  /*0f60*/  LDG.E.64 R30, [R2.64] ;  /* 0x00000024021e7981 */ /* 0x000162000c1e1b00 */
[----:B------:R-:W-:Y:S05]  /*0f70*/  BRA `(.L_x_13857) ;  /* 0x0000002000007947 */ /* 0x000fea0003800000 */
.L_x_13880:
[----:B------:R0:W5:Y:S01]  /*0f80*/  LDG.E R30, [R2.64] ;  /* 0x00000024021e7981 */ /* 0x000162000c1e1900 */
[----:B------:R-:W-:-:S03]  /*0f90*/  IMAD.MOV.U32 R31, RZ, RZ, RZ ;  /* 0x000000ffff1f7224 */ /* 0x000fc600078e00ff */
.L_x_13857:
        /* <DEDUP_REMOVED lines=17> */
.L_x_13887:
[----:B------:R0:W5:Y:S01]  /*10b0*/  LDG.E.U8 R16, [R2.64] ;  /* 0x0000002402107981 */ /* 0x000162000c1e1100 */
[----:B------:R-:W-:Y:S01]  /*10c0*/  IMAD.MOV.U32 R17, RZ, RZ, RZ ;  /* 0x000000ffff117224 */ /* 0x000fe200078e00ff */
[----:B------:R-:W-:Y:S05]  /*10d0*/  BRA `(.L_x_13889) ;  /* 0x00000d5000007947 */ /* 0x000fea0003800000 */
.L_x_13886:
        /* <DEDUP_REMOVED lines=8> */
.L_x_13891:
[----:B------:R-:W2:Y:S02]  /*1160*/  LDG.E R16, [R2.64] ;  /* 0x0000002402107981 */ /* 0x000ea4000c1e1900 */
[----:B--2---:R-:W-:Y:S01]  /*1170*/  SHF.R.S32.HI R17, RZ, 0x1f, R16 ;  /* 0x0000001fff117819 */ /* 0x004fe20000011410 */
[----:B------:R-:W-:Y:S05]  /*1180*/  BRA `(.L_x_13889) ;  /* 0x00000ca000007947 */ /* 0x000fea0003800000 */
.L_x_13890:
[----:B------:R-:W2:Y:S02]  /*1190*/  LDG.E.S16 R16, [R2.64] ;  /* 0x0000002402107981 */ /* 0x000ea4000c1e1700 */
[----:B--2---:R-:W-:Y:S01]  /*11a0*/  SHF.R.S32.HI R17, RZ, 0x1f, R16 ;  /* 0x0000001fff117819 */ /* 0x004fe20000011410 */
[----:B------:R-:W-:Y:S05]  /*11b0*/  BRA `(.L_x_13889) ;  /* 0x00000c7000007947 */ /* 0x000fea0003800000 */
.L_x_13885:
        /* <DEDUP_REMOVED lines=9> */
.L_x_13893:
[----:B------:R-:W2:Y:S02]  /*1250*/  LDG.E.U16 R2, [R2.64] ;  /* 0x0000002402027981 */ /* 0x000ea4000c1e1500 */
[----:B--2---:R-:W-:-:S06]  /*1260*/  HADD2.F32 R16, -RZ, R2.H0_H0 ;  /* 0x20000002ff107230 */ /* 0x004fcc0000004100 */
[----:B------:R-:W0:Y:S01]  /*1270*/  F2I.S64.TRUNC R16, R16 ;  /* 0x0000001000107311 */ /* 0x000e22000020d900 */
[----:B------:R-:W-:Y:S05]  /*1280*/  BRA `(.L_x_13889) ;  /* 0x00000ba000007947 */ /* 0x000fea0003800000 */
.L_x_13892:
        /* <DEDUP_REMOVED lines=9> */
.L_x_13895:
[----:B------:R-:W2:Y:S02]  /*1320*/  LDG.E.U16 R2, [R2.64] ;  /* 0x0000002402027981 */ /* 0x000ea4000c1e1500 */
[----:B--2---:R-:W-:-:S06]  /*1330*/  HADD2.F32 R16, -RZ, R2.H0_H0 ;  /* 0x20000002ff107230 */ /* 0x004fcc0000004100 */
[----:B------:R-:W0:Y:S01]  /*1340*/  F2I.S64.TRUNC R16, R16 ;  /* 0x0000001000107311 */ /* 0x000e22000020d900 */
[----:B------:R-:W-:Y:S05]  /*1350*/  BRA `(.L_x_13889) ;  /* 0x00000ad000007947 */ /* 0x000fea0003800000 */
.L_x_13894:
[----:B------:R-:W2:Y:S02]  /*1360*/  LDG.E.64 R2, [R2.64] ;  /* 0x0000002402027981 */ /* 0x000ea4000c1e1b00 */
[----:B--2---:R0:W2:Y:S01]  /*1370*/  F2I.S64.F64.TRUNC R16, R2 ;  /* 0x0000000200107311 */ /* 0x0040a2000030d900 */
[----:B------:R-:W-:Y:S05]  /*1380*/  BRA `(.L_x_13889) ;  /* 0x00000aa000007947 */ /* 0x000fea0003800000 */
.L_x_13884:
        /* <DEDUP_REMOVED lines=13> */
.L_x_13898:
[----:B------:R-:W2:Y:S02]  /*1460*/  LDG.E.64 R2, [R2.64] ;  /* 0x0000002402027981 */ /* 0x000ea4000c1e1b00 */
[----:B--2---:R0:W2:Y:S01]  /*1470*/  F2I.S64.F64.TRUNC R16, R2 ;  /* 0x0000000200107311 */ /* 0x0040a2000030d900 */
[----:B------:R-:W-:Y:S05]  /*1480*/  BRA `(.L_x_13889) ;  /* 0x000009a000007947 */ /* 0x000fea0003800000 */
.L_x_13897:
        /* <DEDUP_REMOVED lines=27> */
.L_x_13900:
        /* <DEDUP_REMOVED lines=14> */
.L_x_13899:
[----:B------:R-:W2:Y:S02]  /*1720*/  LDG.E.U16 R16, [R2.64] ;  /* 0x0000002402107981 */ /* 0x000ea4000c1e1500 */
[----:B--2---:R-:W-:-:S06]  /*1730*/  PRMT R16, RZ, 0x5410, R16 ;  /* 0x00005410ff107816 */ /* 0x004fcc0000000010 */
[----:B------:R-:W0:Y:S01]  /*1740*/  F2I.S64.TRUNC R16, R16 ;  /* 0x0000001000107311 */ /* 0x000e22000020d900 */
[----:B------:R-:W-:Y:S05]  /*1750*/  BRA `(.L_x_13889) ;  /* 0x000006d000007947 */ /* 0x000fea0003800000 */
.L_x_13896:
        /* <DEDUP_REMOVED lines=11> */
.L_x_13903:
        /* <DEDUP_REMOVED lines=21> */
.L_x_13907:
[----:B------:R-:W-:Y:S05]  /*1960*/  BSYNC B1 ;  /* 0x0000000000017941 */ /* 0x000fea0003800000 */
.L_x_13906:
[----:B------:R-:W-:Y:S01]  /*1970*/  IMAD.SHL.U32 R2, R2, 0x100000, RZ ;  /* 0x0010000002027824 */ /* 0x000fe200078e00ff */
[----:B------:R-:W-:-:S04]  /*1980*/  LEA R3, R0, 0x3b800000, 0x17 ;  /* 0x3b80000000037811 */ /* 0x000fc800078eb8ff */
[----:B------:R-:W-:Y:S02]  /*1990*/  LOP3.LUT R16, R3, R2, R16, 0xfe, !PT ;  /* 0x0000000203107212 */ /* 0x000fe400078efe10 */
.L_x_13905:
[----:B------:R-:W-:Y:S05]  /*19a0*/  BSYNC B0 ;  /* 0x0000000000007941 */ /* 0x000fea0003800000 */
.L_x_13904:
[----:B------:R-:W0:Y:S01]  /*19b0*/  F2I.S64.TRUNC R16, R16 ;  /* 0x0000001000107311 */ /* 0x000e22000020d900 */
[----:B------:R-:W-:Y:S05]  /*19c0*/  BRA `(.L_x_13889) ;  /* 0x0000046000007947 */ /* 0x000fea0003800000 */
.L_x_13902:
        /* <DEDUP_REMOVED lines=21> */
.L_x_13911:
[----:B------:R-:W-:Y:S05]  /*1b20*/  BSYNC B1 ;  /* 0x0000000000017941 */ /* 0x000fea0003800000 */
.L_x_13910:
[----:B------:R-:W-:Y:S01]  /*1b30*/  IMAD.SHL.U32 R2, R2, 0x200000, RZ ;  /* 0x0020000002027824 */ /* 0x000fe200078e00ff */
[----:B------:R-:W-:-:S04]  /*1b40*/  LEA R3, R0, 0x37800000, 0x17 ;  /* 0x3780000000037811 */ /* 0x000fc800078eb8ff */
[----:B------:R-:W-:Y:S02]  /*1b50*/  LOP3.LUT R16, R3, R2, R16, 0xfe, !PT ;  /* 0x0000000203107212 */ /* 0x000fe400078efe10 */
.L_x_13909:
[----:B------:R-:W-:Y:S05]  /*1b60*/  BSYNC B0 ;  /* 0x0000000000007941 */ /* 0x000fea0003800000 */
.L_x_13908:
[----:B------:R-:W0:Y:S01]  /*1b70*/  F2I.S64.TRUNC R16, R16 ;  /* 0x0000001000107311 */ /* 0x000e22000020d900 */
[----:B------:R-:W-:Y:S05]  /*1b80*/  BRA `(.L_x_13889) ;  /* 0x000002a000007947 */ /* 0x000fea0003800000 */
.L_x_13901:
        /* <DEDUP_REMOVED lines=14> */
.L_x_13915:
[----:B------:R-:W-:Y:S05]  /*1c70*/  BSYNC B0 ;  /* 0x0000000000007941 */ /* 0x000fea0003800000 */
.L_x_13914:
[----:B------:R-:W0:Y:S01]  /*1c80*/  F2I.S64.TRUNC R16, R16 ;  /* 0x0000001000107311 */ /* 0x000e22000020d900 */
[----:B------:R-:W-:Y:S05]  /*1c90*/  BRA `(.L_x_13889) ;  /* 0x0000019000007947 */ /* 0x000fea0003800000 */
.L_x_13888:
        /* <DEDUP_REMOVED lines=21> */
.L_x_13913:
[----:B------:R0:W5:Y:S01]  /*1df0*/  LDG.E.64 R16, [R2.64] ;  /* 0x0000002402107981 */ /* 0x000162000c1e1b00 */
[----:B------:R-:W-:Y:S05]  /*1e00*/  BRA `(.L_x_13889) ;  /* 0x0000002000007947 */ /* 0x000fea0003800000 */
.L_x_13912:
[----:B------:R0:W5:Y:S01]  /*1e10*/  LDG.E R16, [R2.64] ;  /* 0x0000002402107981 */ /* 0x000162000c1e1900 */
[----:B------:R-:W-:-:S03]  /*1e20*/  IMAD.MOV.U32 R17, RZ, RZ, RZ ;  /* 0x000000ffff117224 */ /* 0x000fc600078e00ff */
.L_x_13889:
        /* <DEDUP_REMOVED lines=17> */
.L_x_13919:
[----:B------:R0:W5:Y:S01]  /*1f40*/  LDG.E.U8 R38, [R2.64] ;  /* 0x0000002402267981 */ /* 0x000162000c1e1100 */
[----:B------:R-:W-:Y:S01]  /*1f50*/  IMAD.MOV.U32 R39, RZ, RZ, RZ ;  /* 0x000000ffff277224 */ /* 0x000fe200078e00ff */
[----:B------:R-:W-:Y:S05]  /*1f60*/  BRA `(.L_x_13921) ;  /* 0x00000d5000007947 */ /* 0x000fea0003800000 */
.L_x_13918:
        /* <DEDUP_REMOVED lines=8> */
.L_x_13923:
[----:B------:R-:W3:Y:S02]  /*1ff0*/  LDG.E R38, [R2.64] ;  /* 0x0000002402267981 */ /* 0x000ee4000c1e1900 */
[----:B---3--:R-:W-:Y:S01]  /*2000*/  SHF.R.S32.HI R39, RZ, 0x1f, R38 ;  /* 0x0000001fff277819 */ /* 0x008fe20000011426 */
[----:B------:R-:W-:Y:S05]  /*2010*/  BRA `(.L_x_13921) ;  /* 0x00000ca000007947 */ /* 0x000fea0003800000 */
.L_x_13922:
[----:B------:R-:W3:Y:S02]  /*2020*/  LDG.E.S16 R38, [R2.64] ;  /* 0x0000002402267981 */ /* 0x000ee4000c1e1700 */
[----:B---3--:R-:W-:Y:S01]  /*2030*/  SHF.R.S32.HI R39, RZ, 0x1f, R38 ;  /* 0x0000001fff277819 */ /* 0x008fe20000011426 */
[----:B------:R-:W-:Y:S05]  /*2040*/  BRA `(.L_x_13921) ;  /* 0x00000c7000007947 */ /* 0x000fea0003800000 */
.L_x_13917:
        /* <DEDUP_REMOVED lines=9> */
.L_x_13925:
[----:B------:R-:W3:Y:S02]  /*20e0*/  LDG.E.U16 R2, [R2.64] ;  /* 0x0000002402027981 */ /* 0x000ee4000c1e1500 */
[----:B---3--:R-:W-:-:S06]  /*20f0*/  HADD2.F32 R38, -RZ, R2.H0_H0 ;  /* 0x20000002ff267230 */ /* 0x008fcc0000004100 */
[----:B------:R-:W0:Y:S01]  /*2100*/  F2I.S64.TRUNC R38, R38 ;  /* 0x0000002600267311 */ /* 0x000e22000020d900 */
[----:B------:R-:W-:Y:S05]  /*2110*/  BRA `(.L_x_13921) ;  /* 0x00000ba000007947 */ /* 0x000fea0003800000 */
.L_x_13924:
        /* <DEDUP_REMOVED lines=9> */
.L_x_13927:
[----:B------:R-:W3:Y:S02]  /*21b0*/  LDG.E.U16 R2, [R2.64] ;  /* 0x0000002402027981 */ /* 0x000ee4000c1e1500 */
[----:B---3--:R-:W-:-:S06]  /*21c0*/  HADD2.F32 R38, -RZ, R2.H0_H0 ;  /* 0x20000002ff267230 */ /* 0x008fcc0000004100 */
[----:B------:R-:W0:Y:S01]  /*21d0*/  F2I.S64.TRUNC R38, R38 ;  /* 0x0000002600267311 */ /* 0x000e22000020d900 */
[----:B------:R-:W-:Y:S05]  /*21e0*/  BRA `(.L_x_13921) ;  /* 0x00000ad000007947 */ /* 0x000fea0003800000 */
.L_x_13926:
[----:B------:R-:W3:Y:S02]  /*21f0*/  LDG.E.64 R2, [R2.64] ;  /* 0x0000002402027981 */ /* 0x000ee4000c1e1b00 */
[----:B---3--:R0:W3:Y:S01]  /*2200*/  F2I.S64.F64.TRUNC R38, R2 ;  /* 0x0000000200267311 */ /* 0x0080e2000030d900 */
[----:B------:R-:W-:Y:S05]  /*2210*/  BRA `(.L_x_13921) ;  /* 0x00000aa000007947 */ /* 0x000fea0003800000 */
.L_x_13916:
        /* <DEDUP_REMOVED lines=13> */
.L_x_13930:
[----:B------:R-:W3:Y:S02]  /*22f0*/  LDG.E.64 R2, [R2.64] ;  /* 0x0000002402027981 */ /* 0x000ee4000c1e1b00 */
[----:B---3--:R0:W3:Y:S01]  /*2300*/  F2I.S64.F64.TRUNC R38, R2 ;  /* 0x0000000200267311 */ /* 0x0080e2000030d900 */
[----:B------:R-:W-:Y:S05]  /*2310*/  BRA `(.L_x_13921) ;  /* 0x000009a000007947 */ /* 0x000fea0003800000 */
.L_x_13929:
        /* <DEDUP_REMOVED lines=25> */
[----:B------:R0:W3:Y:S01]  /*24b0*/  F2I.S64.TRUNC R38, R5 ;  /* 0x0000000500267311 */ /* 0x0000e2000020d900 */
[----:B------:R-:W-:Y:S05]  /*24c0*/  BRA `(.L_x_13921) ;  /* 0x000007f000007947 */ /* 0x000fea0003800000 */
.L_x_13932:
        /* <DEDUP_REMOVED lines=14> */
.L_x_13931:
[----:B------:R-:W3:Y:S02]  /*25b0*/  LDG.E.U16 R38, [R2.64] ;  /* 0x0000002402267981 */ /* 0x000ee4000c1e1500 */
[----:B---3--:R-:W-:-:S06]  /*25c0*/  PRMT R38, RZ, 0x5410, R38 ;  /* 0x00005410ff267816 */ /* 0x008fcc0000000026 */
[----:B------:R-:W0:Y:S01]  /*25d0*/  F2I.S64.TRUNC R38, R38 ;  /* 0x0000002600267311 */ /* 0x000e22000020d900 */
[----:B------:R-:W-:Y:S05]  /*25e0*/  BRA `(.L_x_13921) ;  /* 0x000006d000007947 */ /* 0x000fea0003800000 */
.L_x_13928:
        /* <DEDUP_REMOVED lines=11> */
.L_x_13935:
        /* <DEDUP_REMOVED lines=21> */
.L_x_13939:
[----:B------:R-:W-:Y:S05]  /*27f0*/  BSYNC B1 ;  /* 0x0000000000017941 */ /* 0x000fea0003800000 */
.L_x_13938:
[----:B------:R-:W-:Y:S01]  /*2800*/  IMAD.SHL.U32 R2, R2, 0x100000, RZ ;  /* 0x0010000002027824 */ /* 0x000fe200078e00ff */
[----:B------:R-:W-:-:S04]  /*2810*/  LEA R3, R0, 0x3b800000, 0x17 ;  /* 0x3b80000000037811 */ /* 0x000fc800078eb8ff */
[----:B------:R-:W-:Y:S02]  /*2820*/  LOP3.LUT R38, R3, R2, R38, 0xfe, !PT ;  /* 0x0000000203267212 */ /* 0x000fe400078efe26 */
.L_x_13937:
[----:B------:R-:W-:Y:S05]  /*2830*/  BSYNC B0 ;  /* 0x0000000000007941 */ /* 0x000fea0003800000 */
.L_x_13936:
[----:B------:R-:W0:Y:S01]  /*2840*/  F2I.S64.TRUNC R38, R38 ;  /* 0x0000002600267311 */ /* 0x000e22000020d900 */
[----:B------:R-:W-:Y:S05]  /*2850*/  BRA `(.L_x_13921) ;  /* 0x0000046000007947 */ /* 0x000fea0003800000 */
.L_x_13934:
        /* <DEDUP_REMOVED lines=21> */
.L_x_13943:
[----:B------:R-:W-:Y:S05]  /*29b0*/  BSYNC B1 ;  /* 0x0000000000017941 */ /* 0x000fea0003800000 */
.L_x_13942:
[----:B------:R-:W-:Y:S01]  /*29c0*/  IMAD.SHL.U32 R2, R2, 0x200000, RZ ;  /* 0x0020000002027824 */ /* 0x000fe200078e00ff */
[----:B------:R-:W-:-:S04]  /*29d0*/  LEA R3, R0, 0x37800000, 0x17 ;  /* 0x3780000000037811 */ /* 0x000fc800078eb8ff */
[----:B------:R-:W-:Y:S02]  /*29e0*/  LOP3.LUT R38, R3, R2, R38, 0xfe, !PT ;  /* 0x0000000203267212 */ /* 0x000fe400078efe26 */
.L_x_13941:
[----:B------:R-:W-:Y:S05]  /*29f0*/  BSYNC B0 ;  /* 0x0000000000007941 */ /* 0x000fea0003800000 */
.L_x_13940:
[----:B------:R-:W0:Y:S01]  /*2a00*/  F2I.S64.TRUNC R38, R38 ;  /* 0x0000002600267311 */ /* 0x000e22000020d900 */
[----:B------:R-:W-:Y:S05]  /*2a10*/  BRA `(.L_x_13921) ;  /* 0x000002a000007947 */ /* 0x000fea0003800000 */
.L_x_13933:
        /* <DEDUP_REMOVED lines=14> */
.L_x_13947:
[----:B------:R-:W-:Y:S05]  /*2b00*/  BSYNC B0 ;  /* 0x0000000000007941 */ /* 0x000fea0003800000 */
.L_x_13946:
[----:B------:R-:W0:Y:S01]  /*2b10*/  F2I.S64.TRUNC R38, R38 ;  /* 0x0000002600267311 */ /* 0x000e22000020d900 */
[----:B------:R-:W-:Y:S05]  /*2b20*/  BRA `(.L_x_13921) ;  /* 0x0000019000007947 */ /* 0x000fea0003800000 */
.L_x_13920:
        /* <DEDUP_REMOVED lines=21> */
.L_x_13945:
[----:B------:R0:W5:Y:S01]  /*2c80*/  LDG.E.64 R38, [R2.64] ;  /* 0x0000002402267981 */ /* 0x000162000c1e1b00 */
[----:B------:R-:W-:Y:S05]  /*2c90*/  BRA `(.L_x_13921) ;  /* 0x0000002000007947 */ /* 0x000fea0003800000 */
.L_x_13944:
[----:B------:R0:W5:Y:S01]  /*2ca0*/  LDG.E R38, [R2.64] ;  /* 0x0000002402267981 */ /* 0x000162000c1e1900 */
[----:B------:R-:W-:-:S03]  /*2cb0*/  IMAD.MOV.U32 R39, RZ, RZ, RZ ;  /* 0x000000ffff277224 */ /* 0x000fc600078e00ff */
.L_x_13921:
[----:B------:R-:W-:-:S04]  /*2cc0*/  IADD3 R42, R42, 0x80, RZ ;  /* 0x000000802a2a7810 */ /* 0x000fc80007ffe0ff */
.L_x_13851:
[----:B-1-34-:R-:W-:Y:S05]  /*2cd0*/  BSYNC B6 ;  /* 0x0000000000067941 */ /* 0x01afea0003800000 */
.L_x_13850:
[----:B------:R-:W-:Y:S01]  /*2ce0*/  ISETP.GE.AND P0, PT, R42, R43, PT ;  /* 0x0000002b2a00720c */ /* 0x000fe20003f06270 */
[----:B------:R-:W-:Y:S01]  /*2cf0*/  BSSY B6, `(.L_x_13948) ;  /* 0x00002c1000067945 */ /* 0x000fe20003800000 */
[----:B------:R-:W-:Y:S01]  /*2d00*/  CS2R R18, SRZ ;  /* 0x0000000000127805 */ /* 0x000fe2000001ff00 */
[----:B------:R-:W-:-:S10]  /*2d10*/  CS2R R36, SRZ ;  /* 0x0000000000247805 */ /* 0x000fd4000001ff00 */
        /* <DEDUP_REMOVED lines=19> */
.L_x_13953:
[----:B------:R0:W5:Y:S01]  /*2e50*/  LDG.E.U8 R32, [R2.64] ;  /* 0x0000002402207981 */ /* 0x000162000c1e1100 */
[----:B------:R-:W-:Y:S01]  /*2e60*/  IMAD.MOV.U32 R33, RZ, RZ, RZ ;  /* 0x000000ffff217224 */ /* 0x000fe200078e00ff */
[----:B------:R-:W-:Y:S05]  /*2e70*/  BRA `(.L_x_13955) ;  /* 0x00000d5000007947 */ /* 0x000fea0003800000 */
.L_x_13952:
        /* <DEDUP_REMOVED lines=8> */
.L_x_13957:
[----:B------:R-:W3:Y:S02]  /*2f00*/  LDG.E R32, [R2.64] ;  /* 0x0000002402207981 */ /* 0x000ee4000c1e1900 */
[----:B---3--:R-:W-:Y:S01]  /*2f10*/  SHF.R.S32.HI R33, RZ, 0x1f, R32 ;  /* 0x0000001fff217819 */ /* 0x008fe20000011420 */
[----:B------:R-:W-:Y:S05]  /*2f20*/  BRA `(.L_x_13955) ;  /* 0x00000ca000007947 */ /* 0x000fea0003800000 */
.L_x_13956:
[----:B------:R-:W3:Y:S02]  /*2f30*/  LDG.E.S16 R32, [R2.64] ;  /* 0x0000002402207981 */ /* 0x000ee4000c1e1700 */
[----:B---3--:R-:W-:Y:S01]  /*2f40*/  SHF.R.S32.HI R33, RZ, 0x1f, R32 ;  /* 0x0000001fff217819 */ /* 0x008fe20000011420 */
[----:B------:R-:W-:Y:S05]  /*2f50*/  BRA `(.L_x_13955) ;  /* 0x00000c7000007947 */ /* 0x000fea0003800000 */
.L_x_13951:
[----:B------:R-:W-:-:S13]  /*2f60*/  ISETP.GT.AND P0, PT, R0, 0x6, PT ;  /* 0x000000060000780c */ /* 0x000fda0003f04270 */
[----:B------:R-:W-:Y:S05]  /*2f70*/  @P0 BRA `(.L_x_13958) ;  /* 0x000000b000000947 */ /* 0x000fea0003800000 */
[----:B------:R-:W-:-:S13]  /*2f80*/  ISETP.NE.AND P0, PT, R0, 0x5, PT ;  /* 0x000000050000780c */ /* 0x000fda0003f05270 */
[----:B------:R-:W-:Y:S05]  /*2f90*/  @!P0 BRA `(.L_x_13959) ;  /* 0x0000005000008947 */ /* 0x000fea0003800000 */
[----:B------:R-:W-:-:S13]  /*2fa0*/  ISETP.NE.AND P0, PT, R0, 0x6, PT ;  /* 0x000000060000780c */ /* 0x000fda0003f05270 */
[----:B------:R-:W-:Y:S05]  /*2fb0*/  @P0 BRA `(.L_x_13954) ;  /* 0x00000a8000000947 */ /* 0x000fea0003800000 */
[----:B------:R-:W3:Y:S02]  /*2fc0*/  LDG.E R2, [R2.64] ;  /* 0x0000002402027981 */ /* 0x000ee4000c1e1900 */
[----:B---3--:R0:W1:Y:S01]  /*2fd0*/  F2I.S64.TRUNC R32, R2 ;  /* 0x0000000200207311 */ /* 0x008062000020d900 */
[----:B------:R-:W-:Y:S05]  /*2fe0*/  BRA `(.L_x_13955) ;  /* 0x00000be000007947 */ /* 0x000fea0003800000 */
.L_x_13959:
[----:B------:R-:W3:Y:S02]  /*2ff0*/  LDG.E.U16 R2, [R2.64] ;  /* 0x0000002402027981 */ /* 0x000ee4000c1e1500 */
[----:B---3--:R-:W-:-:S06]  /*3000*/  HADD2.F32 R32, -RZ, R2.H0_H0 ;  /* 0x20000002ff207230 */ /* 0x008fcc0000004100 */
[----:B------:R-:W0:Y:S01]  /*3010*/  F2I.S64.TRUNC R32, R32 ;  /* 0x0000002000207311 */ /* 0x000e22000020d900 */
[----:B------:R-:W-:Y:S05]  /*3020*/  BRA `(.L_x_13955) ;  /* 0x00000ba000007947 */ /* 0x000fea0003800000 */
.L_x_13958:
[----:B------:R-:W-:-:S13]  /*3030*/  ISETP.NE.AND P0, PT, R0, 0x7, PT ;  /* 0x000000070000780c */ /* 0x000fda0003f05270 */
[----:B------:R-:W-:Y:S05]  /*3040*/  @!P0 BRA `(.L_x_13960) ;  /* 0x000000b000008947 */ /* 0x000fea0003800000 */
[----:B------:R-:W-:-:S13]  /*3050*/  ISETP.NE.AND P0, PT, R0, 0x8, PT ;  /* 0x000000080000780c */ /* 0x000fda0003f05270 */
[----:B------:R-:W-:Y:S05]  /*3060*/  @!P0 BRA `(.L_x_13961) ;  /* 0x0000005000008947 */ /* 0x000fea0003800000 */
[----:B------:R-:W-:-:S13]  /*3070*/  ISETP.NE.AND P0, PT, R0, 0x9, PT ;  /* 0x000000090000780c */ /* 0x000fda0003f05270 */
[----:B------:R-:W-:Y:S05]  /*3080*/  @P0 BRA `(.L_x_13954) ;  /* 0x000009b000000947 */ /* 0x000fea0003800000 */
[----:B------:R-:W3:Y:S02]  /*3090*/  LDG.E R2, [R2.64] ;  /* 0x0000002402027981 */ /* 0x000ee4000c1e1900 */
[----:B---3--:R0:W1:Y:S01]  /*30a0*/  F2I.S64.TRUNC R32, R2 ;  /* 0x0000000200207311 */ /* 0x008062000020d900 */
[----:B------:R-:W-:Y:S05]  /*30b0*/  BRA `(.L_x_13955) ;  /* 0x00000b1000007947 */ /* 0x000fea0003800000 */
.L_x_13961:
[----:B------:R-:W3:Y:S02]  /*30c0*/  LDG.E.U16 R2, [R2.64] ;  /* 0x0000002402027981 */ /* 0x000ee4000c1e1500 */
[----:B---3--:R-:W-:-:S06]  /*30d0*/  HADD2.F32 R32, -RZ, R2.H0_H0 ;  /* 0x20000002ff207230 */ /* 0x008fcc0000004100 */
[----:B------:R-:W0:Y:S01]  /*30e0*/  F2I.S64.TRUNC R32, R32 ;  /* 0x0000002000207311 */ /* 0x000e22000020d900 */
[----:B------:R-:W-:Y:S05]  /*30f0*/  BRA `(.L_x_13955) ;  /* 0x00000ad000007947 */ /* 0x000fea0003800000 */
.L_x_13960:
[----:B------:R-:W3:Y:S02]  /*3100*/  LDG.E.64 R2, [R2.64] ;  /* 0x0000002402027981 */ /* 0x000ee4000c1e1b00 */
[----:B---3--:R0:W1:Y:S01]  /*3110*/  F2I.S64.F64.TRUNC R32, R2 ;  /* 0x0000000200207311 */ /* 0x008062000030d900 */
[----:B------:R-:W-:Y:S05]  /*3120*/  BRA `(.L_x_13955) ;  /* 0x00000aa000007947 */ /* 0x000fea0003800000 */
.L_x_13950:
        /* <DEDUP_REMOVED lines=13> */
.L_x_13964:
[----:B------:R-:W3:Y:S02]  /*3200*/  LDG.E.64 R2, [R2.64] ;  /* 0x0000002402027981 */ /* 0x000ee4000c1e1b00 */
[----:B---3--:R0:W1:Y:S01]  /*3210*/  F2I.S64.F64.TRUNC R32, R2 ;  /* 0x0000000200207311 */ /* 0x008062000030d900 */
[----:B------:R-:W-:Y:S05]  /*3220*/  BRA `(.L_x_13955) ;  /* 0x000009a000007947 */ /* 0x000fea0003800000 */
.L_x_13963:
        /* <DEDUP_REMOVED lines=27> */
.L_x_13966:
        /* <DEDUP_REMOVED lines=14> */
.L_x_13965:
[----:B------:R-:W3:Y:S02]  /*34c0*/  LDG.E.U16 R32, [R2.64] ;  /* 0x0000002402207981 */ /* 0x000ee4000c1e1500 */
[----:B---3--:R-:W-:-:S06]  /*34d0*/  PRMT R32, RZ, 0x5410, R32 ;  /* 0x00005410ff207816 */ /* 0x008fcc0000000020 */
[----:B------:R-:W0:Y:S01]  /*34e0*/  F2I.S64.TRUNC R32, R32 ;  /* 0x0000002000207311 */ /* 0x000e22000020d900 */
[----:B------:R-:W-:Y:S05]  /*34f0*/  BRA `(.L_x_13955) ;  /* 0x000006d000007947 */ /* 0x000fea0003800000 */
.L_x_13962:
        /* <DEDUP_REMOVED lines=11> */
.L_x_13969:
        /* <DEDUP_REMOVED lines=21> */
.L_x_13973:
[----:B------:R-:W-:Y:S05]  /*3700*/  BSYNC B1 ;  /* 0x0000000000017941 */ /* 0x000fea0003800000 */
.L_x_13972:
[----:B------:R-:W-:Y:S01]  /*3710*/  IMAD.SHL.U32 R2, R2, 0x100000, RZ ;  /* 0x0010000002027824 */ /* 0x000fe200078e00ff */
[----:B------:R-:W-:-:S04]  /*3720*/  LEA R3, R0, 0x3b800000, 0x17 ;  /* 0x3b80000000037811 */ /* 0x000fc800078eb8ff */
[----:B------:R-:W-:Y:S02]  /*3730*/  LOP3.LUT R32, R3, R2, R32, 0xfe, !PT ;  /* 0x0000000203207212 */ /* 0x000fe400078efe20 */
.L_x_13971:
[----:B------:R-:W-:Y:S05]  /*3740*/  BSYNC B0 ;  /* 0x0000000000007941 */ /* 0x000fea0003800000 */
.L_x_13970:
[----:B------:R-:W0:Y:S01]  /*3750*/  F2I.S64.TRUNC R32, R32 ;  /* 0x0000002000207311 */ /* 0x000e22000020d900 */
[----:B------:R-:W-:Y:S05]  /*3760*/  BRA `(.L_x_13955) ;  /* 0x0000046000007947 */ /* 0x000fea0003800000 */
.L_x_13968:
        /* <DEDUP_REMOVED lines=21> */
.L_x_13977:
[----:B------:R-:W-:Y:S05]  /*38c0*/  BSYNC B1 ;  /* 0x0000000000017941 */ /* 0x000fea0003800000 */
.L_x_13976:
[----:B------:R-:W-:Y:S01]  /*38d0*/  IMAD.SHL.U32 R2, R2, 0x200000, RZ ;  /* 0x0020000002027824 */ /* 0x000fe200078e00ff */
[----:B------:R-:W-:-:S04]  /*38e0*/  LEA R3, R0, 0x37800000, 0x17 ;  /* 0x3780000000037811 */ /* 0x000fc800078eb8ff */
[----:B------:R-:W-:Y:S02]  /*38f0*/  LOP3.LUT R32, R3, R2, R32, 0xfe, !PT ;  /* 0x0000000203207212 */ /* 0x000fe400078efe20 */
.L_x_13975:
[----:B------:R-:W-:Y:S05]  /*3900*/  BSYNC B0 ;  /* 0x0000000000007941 */ /* 0x000fea0003800000 */
.L_x_13974:
[----:B------:R-:W0:Y:S01]  /*3910*/  F2I.S64.TRUNC R32, R32 ;  /* 0x0000002000207311 */ /* 0x000e22000020d900 */
[----:B------:R-:W-:Y:S05]  /*3920*/  BRA `(.L_x_13955) ;  /* 0x000002a000007947 */ /* 0x000fea0003800000 */
.L_x_13967:
        /* <DEDUP_REMOVED lines=14> */
.L_x_13981:
[----:B------:R-:W-:Y:S05]  /*3a10*/  BSYNC B0 ;  /* 0x0000000000007941 */ /* 0x000fea0003800000 */
.L_x_13980:
[----:B------:R-:W0:Y:S01]  /*3a20*/  F2I.S64.TRUNC R32, R32 ;  /* 0x0000002000207311 */ /* 0x000e22000020d900 */
[----:B------:R-:W-:Y:S05]  /*3a30*/  BRA `(.L_x_13955) ;  /* 0x0000019000007947 */ /* 0x000fea0003800000 */
.L_x_13954:
        /* <DEDUP_REMOVED lines=21> */
.L_x_13979:
[----:B------:R0:W5:Y:S01]  /*3b90*/  LDG.E.64 R32, [R2.64] ;  /* 0x0000002402207981 */ /* 0x000162000c1e1b00 */
[----:B------:R-:W-:Y:S05]  /*3ba0*/  BRA `(.L_x_13955) ;  /* 0x0000002000007947 */ /* 0x000fea0003800000 */
.L_x_13978:
[----:B------:R0:W5:Y:S01]  /*3bb0*/  LDG.E R32, [R2.64] ;  /* 0x0000002402207981 */ /* 0x000162000c1e1900 */
[----:B------:R-:W-:-:S03]  /*3bc0*/  IMAD.MOV.U32 R33, RZ, RZ, RZ ;  /* 0x000000ffff217224 */ /* 0x000fc600078e00ff */
.L_x_13955:
        /* <DEDUP_REMOVED lines=17> */
.L_x_13985:
[----:B------:R0:W5:Y:S01]  /*3ce0*/  LDG.E.U8 R18, [R2.64] ;  /* 0x0000002402127981 */ /* 0x000162000c1e1100 */
[----:B------:R-:W-:Y:S01]  /*3cf0*/  IMAD.MOV.U32 R19, RZ, RZ, RZ ;  /* 0x000000ffff137224 */ /* 0x000fe200078e00ff */
[----:B------:R-:W-:Y:S05]  /*3d00*/  BRA `(.L_x_13987) ;  /* 0x00000d5000007947 */ /* 0x000fea0003800000 */
.L_x_13984:
        /* <DEDUP_REMOVED lines=8> */
.L_x_13989:
[----:B------:R-:W3:Y:S02]  /*3d90*/  LDG.E R18, [R2.64] ;  /* 0x0000002402127981 */ /* 0x000ee4000c1e1900 */
[----:B---3--:R-:W-:Y:S01]  /*3da0*/  SHF.R.S32.HI R19, RZ, 0x1f, R18 ;  /* 0x0000001fff137819 */ /* 0x008fe20000011412 */
[----:B------:R-:W-:Y:S05]  /*3db0*/  BRA `(.L_x_13987) ;  /* 0x00000ca000007947 */ /* 0x000fea0003800000 */
.L_x_13988:
[----:B------:R-:W3:Y:S02]  /*3dc0*/  LDG.E.S16 R18, [R2.64] ;  /* 0x0000002402127981 */ /* 0x000ee4000c1e1700 */
[----:B---3--:R-:W-:Y:S01]  /*3dd0*/  SHF.R.S32.HI R19, RZ, 0x1f, R18 ;  /* 0x0000001fff137819 */ /* 0x008fe20000011412 */
[----:B------:R-:W-:Y:S05]  /*3de0*/  BRA `(.L_x_13987) ;  /* 0x00000c7000007947 */ /* 0x000fea0003800000 */
.L_x_13983:
        /* <DEDUP_REMOVED lines=9> */
.L_x_13991:
[----:B------:R-:W3:Y:S02]  /*3e80*/  LDG.E.U16 R2, [R2.64] ;  /* 0x0000002402027981 */ /* 0x000ee4000c1e1500 */
[----:B---3--:R-:W-:-:S06]  /*3e90*/  HADD2.F32 R18, -RZ, R2.H0_H0 ;  /* 0x20000002ff127230 */ /* 0x008fcc0000004100 */
[----:B------:R-:W0:Y:S01]  /*3ea0*/  F2I.S64.TRUNC R18, R18 ;  /* 0x0000001200127311 */ /* 0x000e22000020d900 */
[----:B------:R-:W-:Y:S05]  /*3eb0*/  BRA `(.L_x_13987) ;  /* 0x00000ba000007947 */ /* 0x000fea0003800000 */
.L_x_13990:
        /* <DEDUP_REMOVED lines=9> */
.L_x_13993:
[----:B------:R-:W3:Y:S02]  /*3f50*/  LDG.E.U16 R2, [R2.64] ;  /* 0x0000002402027981 */ /* 0x000ee4000c1e1500 */
[----:B---3--:R-:W-:-:S06]  /*3f60*/  HADD2.F32 R18, -RZ, R2.H0_H0 ;  /* 0x20000002ff127230 */ /* 0x008fcc0000004100 */
[----:B------:R-:W0:Y:S01]  /*3f70*/  F2I.S64.TRUNC R18, R18 ;  /* 0x0000001200127311 */ /* 0x000e22000020d900 */
[----:B------:R-:W-:Y:S05]  /*3f80*/  BRA `(.L_x_13987) ;  /* 0x00000ad000007947 */ /* 0x000fea0003800000 */
.L_x_13992:
[----:B------:R-:W3:Y:S02]  /*3f90*/  LDG.E.64 R2, [R2.64] ;  /* 0x0000002402027981 */ /* 0x000ee4000c1e1b00 */
[----:B---3--:R0:W3:Y:S01]  /*3fa0*/  F2I.S64.F64.TRUNC R18, R2 ;  /* 0x0000000200127311 */ /* 0x0080e2000030d900 */
[----:B------:R-:W-:Y:S05]  /*3fb0*/  BRA `(.L_x_13987) ;  /* 0x00000aa000007947 */ /* 0x000fea0003800000 */
.L_x_13982:
        /* <DEDUP_REMOVED lines=13> */
.L_x_13996:
[----:B------:R-:W3:Y:S02]  /*4090*/  LDG.E.64 R2, [R2.64] ;  /* 0x0000002402027981 */ /* 0x000ee4000c1e1b00 */
[----:B---3--:R0:W3:Y:S01]  /*40a0*/  F2I.S64.F64.TRUNC R18, R2 ;  /* 0x0000000200127311 */ /* 0x0080e2000030d900 */
[----:B------:R-:W-:Y:S05]  /*40b0*/  BRA `(.L_x_13987) ;  /* 0x000009a000007947 */ /* 0x000fea0003800000 */
.L_x_13995:
        /* <DEDUP_REMOVED lines=27> */
.L_x_13998:
        /* <DEDUP_REMOVED lines=14> */
.L_x_13997:
[----:B------:R-:W3:Y:S02]  /*4350*/  LDG.E.U16 R18, [R2.64] ;  /* 0x0000002402127981 */ /* 0x000ee4000c1e1500 */
[----:B---3--:R-:W-:-:S06]  /*4360*/  PRMT R18, RZ, 0x5410, R18 ;  /* 0x00005410ff127816 */ /* 0x008fcc0000000012 */
[----:B------:R-:W0:Y:S01]  /*4370*/  F2I.S64.TRUNC R18, R18 ;  /* 0x0000001200127311 */ /* 0x000e22000020d900 */
[----:B------:R-:W-:Y:S05]  /*4380*/  BRA `(.L_x_13987) ;  /* 0x000006d000007947 */ /* 0x000fea0003800000 */
.L_x_13994:
        /* <DEDUP_REMOVED lines=11> */
.L_x_14001:
        /* <DEDUP_REMOVED lines=21> */
.L_x_14005:
[----:B------:R-:W-:Y:S05]  /*4590*/  BSYNC B1 ;  /* 0x0000000000017941 */ /* 0x000fea0003800000 */
.L_x_14004:
[----:B------:R-:W-:Y:S01]  /*45a0*/  IMAD.SHL.U32 R2, R2, 0x100000, RZ ;  /* 0x0010000002027824 */ /* 0x000fe200078e00ff */
[----:B------:R-:W-:-:S04]  /*45b0*/  LEA R3, R0, 0x3b800000, 0x17 ;  /* 0x3b80000000037811 */ /* 0x000fc800078eb8ff */
[----:B------:R-:W-:Y:S02]  /*45c0*/  LOP3.LUT R18, R3, R2, R18, 0xfe, !PT ;  /* 0x0000000203127212 */ /* 0x000fe400078efe12 */
.L_x_14003:
[----:B------:R-:W-:Y:S05]  /*45d0*/  BSYNC B0 ;  /* 0x0000000000007941 */ /* 0x000fea0003800000 */
.L_x_14002:
[----:B------:R-:W0:Y:S01]  /*45e0*/  F2I.S64.TRUNC R18, R18 ;  /* 0x0000001200127311 */ /* 0x000e22000020d900 */
[----:B------:R-:W-:Y:S05]  /*45f0*/  BRA `(.L_x_13987) ;  /* 0x0000046000007947 */ /* 0x000fea0003800000 */
.L_x_14000:
        /* <DEDUP_REMOVED lines=21> */
.L_x_14009:
[----:B------:R-:W-:Y:S05]  /*4750*/  BSYNC B1 ;  /* 0x0000000000017941 */ /* 0x000fea0003800000 */
.L_x_14008:
[----:B------:R-:W-:Y:S01]  /*4760*/  IMAD.SHL.U32 R2, R2, 0x200000, RZ ;  /* 0x0020000002027824 */ /* 0x000fe200078e00ff */
[----:B------:R-:W-:-:S04]  /*4770*/  LEA R3, R0, 0x37800000, 0x17 ;  /* 0x3780000000037811 */ /* 0x000fc800078eb8ff */
[----:B------:R-:W-:Y:S02]  /*4780*/  LOP3.LUT R18, R3, R2, R18, 0xfe, !PT ;  /* 0x0000000203127212 */ /* 0x000fe400078efe12 */
.L_x_14007:
[----:B------:R-:W-:Y:S05]  /*4790*/  BSYNC B0 ;  /* 0x0000000000007941 */ /* 0x000fea0003800000 */
.L_x_14006:
[----:B------:R-:W0:Y:S01]  /*47a0*/  F2I.S64.TRUNC R18, R18 ;  /* 0x0000001200127311 */ /* 0x000e22000020d900 */
[----:B------:R-:W-:Y:S05]  /*47b0*/  BRA `(.L_x_13987) ;  /* 0x000002a000007947 */ /* 0x000fea0003800000 */
.L_x_13999:
        /* <DEDUP_REMOVED lines=14> */
.L_x_14013:
[----:B------:R-:W-:Y:S05]  /*48a0*/  BSYNC B0 ;  /* 0x0000000000007941 */ /* 0x000fea0003800000 */
.L_x_14012:
[----:B------:R-:W0:Y:S01]  /*48b0*/  F2I.S64.TRUNC R18, R18 ;  /* 0x0000001200127311 */ /* 0x000e22000020d900 */
[----:B------:R-:W-:Y:S05]  /*48c0*/  BRA `(.L_x_13987) ;  /* 0x0000019000007947 */ /* 0x000fea0003800000 */
.L_x_13986:
        /* <DEDUP_REMOVED lines=21> */
.L_x_14011:
[----:B------:R0:W5:Y:S01]  /*4a20*/  LDG.E.64 R18, [R2.64] ;  /* 0x0000002402127981 */ /* 0x000162000c1e1b00 */
[----:B------:R-:W-:Y:S05]  /*4a30*/  BRA `(.L_x_13987) ;  /* 0x0000002000007947 */ /* 0x000fea0003800000 */
.L_x_14010:
[----:B------:R0:W5:Y:S01]  /*4a40*/  LDG.E R18, [R2.64] ;  /* 0x0000002402127981 */ /* 0x000162000c1e1900 */
[----:B------:R-:W-:-:S03]  /*4a50*/  IMAD.MOV.U32 R19, RZ, RZ, RZ ;  /* 0x000000ffff137224 */ /* 0x000fc600078e00ff */
.L_x_13987:
        /* <DEDUP_REMOVED lines=15> */
[----:B----4-:R-:W-:Y:S01]  /*4b50*/  SHF.R.S32.HI R37, RZ, 0x1f, R36 ;  /* 0x0000001fff257819 */ /* 0x010fe20000011424 */
[----:B------:R-:W-:Y:S05]  /*4b60*/  BRA `(.L_x_14019) ;  /* 0x00000d8000007947 */ /* 0x000fea0003800000 */
.L_x_14017:
[----:B------:R0:W5:Y:S01]  /*4b70*/  LDG.E.U8 R36, [R2.64] ;  /* 0x0000002402247981 */ /* 0x000162000c1e1100 */
[----:B------:R-:W-:Y:S01]  /*4b80*/  IMAD.MOV.U32 R37, RZ, RZ, RZ ;  /* 0x000000ffff257224 */ /* 0x000fe200078e00ff */
[----:B------:R-:W-:Y:S05]  /*4b90*/  BRA `(.L_x_14019) ;  /* 0x00000d5000007947 */ /* 0x000fea0003800000 */
.L_x_14016:
        /* <DEDUP_REMOVED lines=8> */
.L_x_14021:
[----:B------:R-:W4:Y:S02]  /*4c20*/  LDG.E R36, [R2.64] ;  /* 0x0000002402247981 */ /* 0x000f24000c1e1900 */
[----:B----4-:R-:W-:Y:S01]  /*4c30*/  SHF.R.S32.HI R37, RZ, 0x1f, R36 ;  /* 0x0000001fff257819 */ /* 0x010fe20000011424 */
[----:B------:R-:W-:Y:S05]  /*4c40*/  BRA `(.L_x_14019) ;  /* 0x00000ca000007947 */ /* 0x000fea0003800000 */
.L_x_14020:
[----:B------:R-:W4:Y:S02]  /*4c50*/  LDG.E.S16 R36, [R2.64] ;  /* 0x0000002402247981 */ /* 0x000f24000c1e1700 */
[----:B----4-:R-:W-:Y:S01]  /*4c60*/  SHF.R.S32.HI R37, RZ, 0x1f, R36 ;  /* 0x0000001fff257819 */ /* 0x010fe20000011424 */
[----:B------:R-:W-:Y:S05]  /*4c70*/  BRA `(.L_x_14019) ;  /* 0x00000c7000007947 */ /* 0x000fea0003800000 */
.L_x_14015:
[----:B------:R-:W-:-:S13]  /*4c80*/  ISETP.GT.AND P0, PT, R0, 0x6, PT ;  /* 0x000000060000780c */ /* 0x000fda0003f04270 */
[----:B------:R-:W-:Y:S05]  /*4c90*/  @P0 BRA `(.L_x_14022) ;  /* 0x000000b000000947 */ /* 0x000fea0003800000 */
[----:B------:R-:W-:-:S13]  /*4ca0*/  ISETP.NE.AND P0, PT, R0, 0x5, PT ;  /* 0x000000050000780c */ /* 0x000fda0003f05270 */
[----:B------:R-:W-:Y:S05]  /*4cb0*/  @!P0 BRA `(.L_x_14023) ;  /* 0x0000005000008947 */ /* 0x000fea0003800000 */
[----:B------:R-:W-:-:S13]  /*4cc0*/  ISETP.NE.AND P0, PT, R0, 0x6, PT ;  /* 0x000000060000780c */ /* 0x000fda0003f05270 */
[----:B------:R-:W-:Y:S05]  /*4cd0*/  @P0 BRA `(.L_x_14018) ;  /* 0x00000a8000000947 */ /* 0x000fea0003800000 */
[----:B------:R-:W4:Y:S02]  /*4ce0*/  LDG.E R2, [R2.64] ;  /* 0x0000002402027981 */ /* 0x000f24000c1e1900 */
[----:B----4-:R0:W4:Y:S01]  /*4cf0*/  F2I.S64.TRUNC R36, R2 ;  /* 0x0000000200247311 */ /* 0x010122000020d900 */
[----:B------:R-:W-:Y:S05]  /*4d00*/  BRA `(.L_x_14019) ;  /* 0x00000be000007947 */ /* 0x000fea0003800000 */
.L_x_14023:
[----:B------:R-:W4:Y:S02]  /*4d10*/  LDG.E.U16 R2, [R2.64] ;  /* 0x0000002402027981 */ /* 0x000f24000c1e1500 */
[----:B----4-:R-:W-:-:S06]  /*4d20*/  HADD2.F32 R36, -RZ, R2.H0_H0 ;  /* 0x20000002ff247230 */ /* 0x010fcc0000004100 */
[----:B------:R-:W0:Y:S01]  /*4d30*/  F2I.S64.TRUNC R36, R36 ;  /* 0x0000002400247311 */ /* 0x000e22000020d900 */
[----:B------:R-:W-:Y:S05]  /*4d40*/  BRA `(.L_x_14019) ;  /* 0x00000ba000007947 */ /* 0x000fea0003800000 */
.L_x_14022:
[----:B------:R-:W-:-:S13]  /*4d50*/  ISETP.NE.AND P0, PT, R0, 0x7, PT ;  /* 0x000000070000780c */ /* 0x000fda0003f05270 */
[----:B------:R-:W-:Y:S05]  /*4d60*/  @!P0 BRA `(.L_x_14024) ;  /* 0x000000b000008947 */ /* 0x000fea0003800000 */
[----:B------:R-:W-:-:S13]  /*4d70*/  ISETP.NE.AND P0, PT, R0, 0x8, PT ;  /* 0x000000080000780c */ /* 0x000fda0003f05270 */
[----:B------:R-:W-:Y:S05]  /*4d80*/  @!P0 BRA `(.L_x_14025) ;  /* 0x0000005000008947 */ /* 0x000fea0003800000 */
[----:B------:R-:W-:-:S13]  /*4d90*/  ISETP.NE.AND P0, PT, R0, 0x9, PT ;  /* 0x000000090000780c */ /* 0x000fda0003f05270 */
[----:B------:R-:W-:Y:S05]  /*4da0*/  @P0 BRA `(.L_x_14018) ;  /* 0x000009b000000947 */ /* 0x000fea0003800000 */
[----:B------:R-:W4:Y:S02]  /*4db0*/  LDG.E R2, [R2.64] ;  /* 0x0000002402027981 */ /* 0x000f24000c1e1900 */
[----:B----4-:R0:W4:Y:S01]  /*4dc0*/  F2I.S64.TRUNC R36, R2 ;  /* 0x0000000200247311 */ /* 0x010122000020d900 */
[----:B------:R-:W-:Y:S05]  /*4dd0*/  BRA `(.L_x_14019) ;  /* 0x00000b1000007947 */ /* 0x000fea0003800000 */
.L_x_14025:
[----:B------:R-:W4:Y:S02]  /*4de0*/  LDG.E.U16 R2, [R2.64] ;  /* 0x0000002402027981 */ /* 0x000f24000c1e1500 */
[----:B----4-:R-:W-:-:S06]  /*4df0*/  HADD2.F32 R36, -RZ, R2.H0_H0 ;  /* 0x20000002ff247230 */ /* 0x010fcc0000004100 */
[----:B------:R-:W0:Y:S01]  /*4e00*/  F2I.S64.TRUNC R36, R36 ;  /* 0x0000002400247311 */ /* 0x000e22000020d900 */
[----:B------:R-:W-:Y:S05]  /*4e10*/  BRA `(.L_x_14019) ;  /* 0x00000ad000007947 */ /* 0x000fea0003800000 */
.L_x_14024:
[----:B------:R-:W4:Y:S02]  /*4e20*/  LDG.E.64 R2, [R2.64] ;  /* 0x0000002402027981 */ /* 0x000f24000c1e1b00 */
[----:B----4-:R0:W4:Y:S01]  /*4e30*/  F2I.S64.F64.TRUNC R36, R2 ;  /* 0x0000000200247311 */ /* 0x010122000030d900 */
[----:B------:R-:W-:Y:S05]  /*4e40*/  BRA `(.L_x_14019) ;  /* 0x00000aa000007947 */ /* 0x000fea0003800000 */
.L_x_14014:
        /* <DEDUP_REMOVED lines=11> */
[----:B------:R-:W-:Y:S01]  /*4f00*/  SEL R36, RZ, 0x1, !P0 ;  /* 0x00000001ff247807 */ /* 0x000fe20004000000 */
[----:B------:R-:W-:Y:S05]  /*4f10*/  BRA `(.L_x_14019) ;  /* 0x000009d000007947 */ /* 0x000fea0003800000 */
.L_x_14028:
[----:B------:R-:W4:Y:S02]  /*4f20*/  LDG.E.64 R2, [R2.64] ;  /* 0x0000002402027981 */ /* 0x000f24000c1e1b00 */
[----:B----4-:R0:W4:Y:S01]  /*4f30*/  F2I.S64.F64.TRUNC R36, R2 ;  /* 0x0000000200247311 */ /* 0x010122000030d900 */
[----:B------:R-:W-:Y:S05]  /*4f40*/  BRA `(.L_x_14019) ;  /* 0x000009a000007947 */ /* 0x000fea0003800000 */
.L_x_14027:
        /* <DEDUP_REMOVED lines=25> */
[----:B------:R0:W4:Y:S01]  /*50e0*/  F2I.S64.TRUNC R36, R5 ;  /* 0x0000000500247311 */ /* 0x000122000020d900 */
[----:B------:R-:W-:Y:S05]  /*50f0*/  BRA `(.L_x_14019) ;  /* 0x000007f000007947 */ /* 0x000fea0003800000 */
.L_x_14030:
        /* <DEDUP_REMOVED lines=12> */
[----:B------:R0:W4:Y:S01]  /*51c0*/  F2I.S64.TRUNC R36, R4 ;  /* 0x0000000400247311 */ /* 0x000122000020d900 */
[----:B------:R-:W-:Y:S05]  /*51d0*/  BRA `(.L_x_14019) ;  /* 0x0000071000007947 */ /* 0x000fea0003800000 */
.L_x_14029:
[----:B------:R-:W4:Y:S02]  /*51e0*/  LDG.E.U16 R36, [R2.64] ;  /* 0x0000002402247981 */ /* 0x000f24000c1e1500 */
[----:B----4-:R-:W-:-:S06]  /*51f0*/  PRMT R36, RZ, 0x5410, R36 ;  /* 0x00005410ff247816 */ /* 0x010fcc0000000024 */
[----:B------:R-:W0:Y:S01]  /*5200*/  F2I.S64.TRUNC R36, R36 ;  /* 0x0000002400247311 */ /* 0x000e22000020d900 */
[----:B------:R-:W-:Y:S05]  /*5210*/  BRA `(.L_x_14019) ;  /* 0x000006d000007947 */ /* 0x000fea0003800000 */
.L_x_14026:
        /* <DEDUP_REMOVED lines=11> */
.L_x_14033:
        /* <DEDUP_REMOVED lines=21> */
.L_x_14037:
[----:B------:R-:W-:Y:S05]  /*5420*/  BSYNC B1 ;  /* 0x0000000000017941 */ /* 0x000fea0003800000 */
.L_x_14036:
[----:B------:R-:W-:Y:S01]  /*5430*/  IMAD.SHL.U32 R2, R2, 0x100000, RZ ;  /* 0x0010000002027824 */ /* 0x000fe200078e00ff */
[----:B------:R-:W-:-:S04]  /*5440*/  LEA R3, R0, 0x3b800000, 0x17 ;  /* 0x3b80000000037811 */ /* 0x000fc800078eb8ff */
[----:B------:R-:W-:Y:S02]  /*5450*/  LOP3.LUT R36, R3, R2, R36, 0xfe, !PT ;  /* 0x0000000203247212 */ /* 0x000fe400078efe24 */
.L_x_14035:
[----:B------:R-:W-:Y:S05]  /*5460*/  BSYNC B0 ;  /* 0x0000000000007941 */ /* 0x000fea0003800000 */
.L_x_14034:
[----:B------:R-:W0:Y:S01]  /*5470*/  F2I.S64.TRUNC R36, R36 ;  /* 0x0000002400247311 */ /* 0x000e22000020d900 */
[----:B------:R-:W-:Y:S05]  /*5480*/  BRA `(.L_x_14019) ;  /* 0x0000046000007947 */ /* 0x000fea0003800000 */
.L_x_14032:
        /* <DEDUP_REMOVED lines=21> */
.L_x_14041:
[----:B------:R-:W-:Y:S05]  /*55e0*/  BSYNC B1 ;  /* 0x0000000000017941 */ /* 0x000fea0003800000 */
.L_x_14040:
[----:B------:R-:W-:Y:S01]  /*55f0*/  IMAD.SHL.U32 R2, R2, 0x200000, RZ ;  /* 0x0020000002027824 */ /* 0x000fe200078e00ff */
[----:B------:R-:W-:-:S04]  /*5600*/  LEA R3, R0, 0x37800000, 0x17 ;  /* 0x3780000000037811 */ /* 0x000fc800078eb8ff */
[----:B------:R-:W-:Y:S02]  /*5610*/  LOP3.LUT R36, R3, R2, R36, 0xfe, !PT ;  /* 0x0000000203247212 */ /* 0x000fe400078efe24 */
.L_x_14039:
[----:B------:R-:W-:Y:S05]  /*5620*/  BSYNC B0 ;  /* 0x0000000000007941 */ /* 0x000fea0003800000 */
.L_x_14038:
[----:B------:R-:W0:Y:S01]  /*5630*/  F2I.S64.TRUNC R36, R36 ;  /* 0x0000002400247311 */ /* 0x000e22000020d900 */
[----:B------:R-:W-:Y:S05]  /*5640*/  BRA `(.L_x_14019) ;  /* 0x000002a000007947 */ /* 0x000fea0003800000 */
.L_x_14031:
        /* <DEDUP_REMOVED lines=14> */
.L_x_14045:
[----:B------:R-:W-:Y:S05]  /*5730*/  BSYNC B0 ;  /* 0x0000000000007941 */ /* 0x000fea0003800000 */
.L_x_14044:
[----:B------:R-:W0:Y:S01]  /*5740*/  F2I.S64.TRUNC R36, R36 ;  /* 0x0000002400247311 */ /* 0x000e22000020d900 */
[----:B------:R-:W-:Y:S05]  /*5750*/  BRA `(.L_x_14019) ;  /* 0x0000019000007947 */ /* 0x000fea0003800000 */
.L_x_14018:
        /* <DEDUP_REMOVED lines=21> */
.L_x_14043:
[----:B------:R0:W5:Y:S01]  /*58b0*/  LDG.E.64 R36, [R2.64] ;  /* 0x0000002402247981 */ /* 0x000162000c1e1b00 */
[----:B------:R-:W-:Y:S05]  /*58c0*/  BRA `(.L_x_14019) ;  /* 0x0000002000007947 */ /* 0x000fea0003800000 */
.L_x_14042:
[----:B------:R0:W5:Y:S01]  /*58d0*/  LDG.E R36, [R2.64] ;  /* 0x0000002402247981 */ /* 0x000162000c1e1900 */
[----:B------:R-:W-:-:S03]  /*58e0*/  IMAD.MOV.U32 R37, RZ, RZ, RZ ;  /* 0x000000ffff257224 */ /* 0x000fc600078e00ff */
.L_x_14019:
[----:B------:R-:W-:-:S04]  /*58f0*/  IADD3 R42, R42, 0x80, RZ ;  /* 0x000000802a2a7810 */ /* 0x000fc80007ffe0ff */
.L_x_13949:
[----:B------:R-:W-:Y:S05]  /*5900*/  BSYNC B6 ;  /* 0x0000000000067941 */ /* 0x000fea0003800000 */
.L_x_13948:
[----:B------:R-:W-:Y:S01]  /*5910*/  ISETP.GE.AND P0, PT, R42, R43, PT ;  /* 0x0000002b2a00720c */ /* 0x000fe20003f06270 */
[----:B------:R-:W-:Y:S01]  /*5920*/  BSSY B6, `(.L_x_14046) ;  /* 0x00002c3000067945 */ /* 0x000fe20003800000 */
[----:B------:R-:W-:Y:S01]  /*5930*/  CS2R R40, SRZ ;  /* 0x0000000000287805 */ /* 0x000fe2000001ff00 */
[----:B------:R-:W-:Y:S01]  /*5940*/  CS2R R22, SRZ ;  /* 0x0000000000167805 */ /* 0x000fe2000001ff00 */
[----:B------:R-:W-:Y:S01]  /*5950*/  CS2R R24, SRZ ;  /* 0x0000000000187805 */ /* 0x000fe2000001ff00 */
[----:B------:R-:W-:-:S08]  /*5960*/  CS2R R34, SRZ ;  /* 0x0000000000227805 */ /* 0x000fd0000001ff00 */
        /* <DEDUP_REMOVED lines=17> */
[----:B----4-:R-:W-:Y:S01]  /*5a80*/  SHF.R.S32.HI R23, RZ, 0x1f, R22 ;  /* 0x0000001fff177819 */ /* 0x010fe20000011416 */
[----:B------:R-:W-:Y:S05]  /*5a90*/  BRA `(.L_x_14053) ;  /* 0x00000d8000007947 */ /* 0x000fea0003800000 */
.L_x_14051:
[----:B------:R0:W5:Y:S01]  /*5aa0*/  LDG.E.U8 R22, [R2.64] ;  /* 0x0000002402167981 */ /* 0x000162000c1e1100 */
[----:B------:R-:W-:Y:S01]  /*5ab0*/  IMAD.MOV.U32 R23, RZ, RZ, RZ ;  /* 0x000000ffff177224 */ /* 0x000fe200078e00ff */
[----:B------:R-:W-:Y:S05]  /*5ac0*/  BRA `(.L_x_14053) ;  /* 0x00000d5000007947 */ /* 0x000fea0003800000 */
.L_x_14050:
        /* <DEDUP_REMOVED lines=8> */
.L_x_14055:
[----:B----4-:R-:W4:Y:S02]  /*5b50*/  LDG.E R22, [R2.64] ;  /* 0x0000002402167981 */ /* 0x010f24000c1e1900 */
[----:B----4-:R-:W-:Y:S01]  /*5b60*/  SHF.R.S32.HI R23, RZ, 0x1f, R22 ;  /* 0x0000001fff177819 */ /* 0x010fe20000011416 */
[----:B------:R-:W-:Y:S05]  /*5b70*/  BRA `(.L_x_14053) ;  /* 0x00000ca000007947 */ /* 0x000fea0003800000 */
.L_x_14054:
[----:B----4-:R-:W4:Y:S02]  /*5b80*/  LDG.E.S16 R22, [R2.64] ;  /* 0x0000002402167981 */ /* 0x010f24000c1e1700 */
[----:B----4-:R-:W-:Y:S01]  /*5b90*/  SHF.R.S32.HI R23, RZ, 0x1f, R22 ;  /* 0x0000001fff177819 */ /* 0x010fe20000011416 */
[----:B------:R-:W-:Y:S05]  /*5ba0*/  BRA `(.L_x_14053) ;  /* 0x00000c7000007947 */ /* 0x000fea0003800000 */
.L_x_14049:
[----:B------:R-:W-:-:S13]  /*5bb0*/  ISETP.GT.AND P0, PT, R0, 0x6, PT ;  /* 0x000000060000780c */ /* 0x000fda0003f04270 */
[----:B------:R-:W-:Y:S05]  /*5bc0*/  @P0 BRA `(.L_x_14056) ;  /* 0x000000b000000947 */ /* 0x000fea0003800000 */
[----:B------:R-:W-:-:S13]  /*5bd0*/  ISETP.NE.AND P0, PT, R0, 0x5, PT ;  /* 0x000000050000780c */ /* 0x000fda0003f05270 */
[----:B------:R-:W-:Y:S05]  /*5be0*/  @!P0 BRA `(.L_x_14057) ;  /* 0x0000005000008947 */ /* 0x000fea0003800000 */
[----:B------:R-:W-:-:S13]  /*5bf0*/  ISETP.NE.AND P0, PT, R0, 0x6, PT ;  /* 0x000000060000780c */ /* 0x000fda0003f05270 */
[----:B------:R-:W-:Y:S05]  /*5c00*/  @P0 BRA `(.L_x_14052) ;  /* 0x00000a8000000947 */ /* 0x000fea0003800000 */
[----:B----4-:R-:W4:Y:S02]  /*5c10*/  LDG.E R2, [R2.64] ;  /* 0x0000002402027981 */ /* 0x010f24000c1e1900 */
[----:B----4-:R0:W4:Y:S01]  /*5c20*/  F2I.S64.TRUNC R22, R2 ;  /* 0x0000000200167311 */ /* 0x010122000020d900 */
[----:B------:R-:W-:Y:S05]  /*5c30*/  BRA `(.L_x_14053) ;  /* 0x00000be000007947 */ /* 0x000fea0003800000 */
.L_x_14057:
[----:B----4-:R-:W4:Y:S02]  /*5c40*/  LDG.E.U16 R2, [R2.64] ;  /* 0x0000002402027981 */ /* 0x010f24000c1e1500 */
[----:B----4-:R-:W-:-:S06]  /*5c50*/  HADD2.F32 R22, -RZ, R2.H0_H0 ;  /* 0x20000002ff167230 */ /* 0x010fcc0000004100 */
[----:B------:R-:W0:Y:S01]  /*5c60*/  F2I.S64.TRUNC R22, R22 ;  /* 0x0000001600167311 */ /* 0x000e22000020d900 */
[----:B------:R-:W-:Y:S05]  /*5c70*/  BRA `(.L_x_14053) ;  /* 0x00000ba000007947 */ /* 0x000fea0003800000 */
.L_x_14056:
[----:B------:R-:W-:-:S13]  /*5c80*/  ISETP.NE.AND P0, PT, R0, 0x7, PT ;  /* 0x000000070000780c */ /* 0x000fda0003f05270 */
[----:B------:R-:W-:Y:S05]  /*5c90*/  @!P0 BRA `(.L_x_14058) ;  /* 0x000000b000008947 */ /* 0x000fea0003800000 */
[----:B------:R-:W-:-:S13]  /*5ca0*/  ISETP.NE.AND P0, PT, R0, 0x8, PT ;  /* 0x000000080000780c */ /* 0x000fda0003f05270 */
[----:B------:R-:W-:Y:S05]  /*5cb0*/  @!P0 BRA `(.L_x_14059) ;  /* 0x0000005000008947 */ /* 0x000fea0003800000 */
[----:B------:R-:W-:-:S13]  /*5cc0*/  ISETP.NE.AND P0, PT, R0, 0x9, PT ;  /* 0x000000090000780c */ /* 0x000fda0003f05270 */
[----:B------:R-:W-:Y:S05]  /*5cd0*/  @P0 BRA `(.L_x_14052) ;  /* 0x000009b000000947 */ /* 0x000fea0003800000 */
[----:B----4-:R-:W4:Y:S02]  /*5ce0*/  LDG.E R2, [R2.64] ;  /* 0x0000002402027981 */ /* 0x010f24000c1e1900 */
[----:B----4-:R0:W4:Y:S01]  /*5cf0*/  F2I.S64.TRUNC R22, R2 ;  /* 0x0000000200167311 */ /* 0x010122000020d900 */
[----:B------:R-:W-:Y:S05]  /*5d00*/  BRA `(.L_x_14053) ;  /* 0x00000b1000007947 */ /* 0x000fea0003800000 */
.L_x_14059:
[----:B----4-:R-:W4:Y:S02]  /*5d10*/  LDG.E.U16 R2, [R2.64] ;  /* 0x0000002402027981 */ /* 0x010f24000c1e1500 */
[----:B----4-:R-:W-:-:S06]  /*5d20*/  HADD2.F32 R22, -RZ, R2.H0_H0 ;  /* 0x20000002ff167230 */ /* 0x010fcc0000004100 */
[----:B------:R-:W0:Y:S01]  /*5d30*/  F2I.S64.TRUNC R22, R22 ;  /* 0x0000001600167311 */ /* 0x000e22000020d900 */
[----:B------:R-:W-:Y:S05]  /*5d40*/  BRA `(.L_x_14053) ;  /* 0x00000ad000007947 */ /* 0x000fea0003800000 */
.L_x_14058:
[----:B----4-:R-:W4:Y:S02]  /*5d50*/  LDG.E.64 R2, [R2.64] ;  /* 0x0000002402027981 */ /* 0x010f24000c1e1b00 */
[----:B----4-:R0:W4:Y:S01]  /*5d60*/  F2I.S64.F64.TRUNC R22, R2 ;  /* 0x0000000200167311 */ /* 0x010122000030d900 */
[----:B------:R-:W-:Y:S05]  /*5d70*/  BRA `(.L_x_14053) ;  /* 0x00000aa000007947 */ /* 0x000fea0003800000 */
.L_x_14048:
        /* <DEDUP_REMOVED lines=11> */
[----:B------:R-:W-:Y:S01]  /*5e30*/  SEL R22, RZ, 0x1, !P0 ;  /* 0x00000001ff167807 */ /* 0x000fe20004000000 */
[----:B------:R-:W-:Y:S05]  /*5e40*/  BRA `(.L_x_14053) ;  /* 0x000009d000007947 */ /* 0x000fea0003800000 */
.L_x_14062:
[----:B----4-:R-:W4:Y:S02]  /*5e50*/  LDG.E.64 R2, [R2.64] ;  /* 0x0000002402027981 */ /* 0x010f24000c1e1b00 */
[----:B----4-:R0:W4:Y:S01]  /*5e60*/  F2I.S64.F64.TRUNC R22, R2 ;  /* 0x0000000200167311 */ /* 0x010122000030d900 */
[----:B------:R-:W-:Y:S05]  /*5e70*/  BRA `(.L_x_14053) ;  /* 0x000009a000007947 */ /* 0x000fea0003800000 */
.L_x_14061:
        /* <DEDUP_REMOVED lines=27> */
.L_x_14064:
        /* <DEDUP_REMOVED lines=14> */
.L_x_14063:
[----:B----4-:R-:W4:Y:S02]  /*6110*/  LDG.E.U16 R22, [R2.64] ;  /* 0x0000002402167981 */ /* 0x010f24000c1e1500 */
[----:B----4-:R-:W-:-:S06]  /*6120*/  PRMT R22, RZ, 0x5410, R22 ;  /* 0x00005410ff167816 */ /* 0x010fcc0000000016 */
[----:B------:R-:W0:Y:S01]  /*6130*/  F2I.S64.TRUNC R22, R22 ;  /* 0x0000001600167311 */ /* 0x000e22000020d900 */
[----:B------:R-:W-:Y:S05]  /*6140*/  BRA `(.L_x_14053) ;  /* 0x000006d000007947 */ /* 0x000fea0003800000 */
.L_x_14060:
        /* <DEDUP_REMOVED lines=11> */
.L_x_14067:
        /* <DEDUP_REMOVED lines=21> */
.L_x_14071:
[----:B------:R-:W-:Y:S05]  /*6350*/  BSYNC B1 ;  /* 0x0000000000017941 */ /* 0x000fea0003800000 */
.L_x_14070:
[----:B------:R-:W-:Y:S01]  /*6360*/  IMAD.SHL.U32 R2, R2, 0x100000, RZ ;  /* 0x0010000002027824 */ /* 0x000fe200078e00ff */
[----:B------:R-:W-:-:S04]  /*6370*/  LEA R3, R0, 0x3b800000, 0x17 ;  /* 0x3b80000000037811 */ /* 0x000fc800078eb8ff */
[----:B------:R-:W-:Y:S02]  /*6380*/  LOP3.LUT R22, R3, R2, R22, 0xfe, !PT ;  /* 0x0000000203167212 */ /* 0x000fe400078efe16 */
.L_x_14069:
[----:B------:R-:W-:Y:S05]  /*6390*/  BSYNC B0 ;  /* 0x0000000000007941 */ /* 0x000fea0003800000 */
.L_x_14068:
[----:B------:R-:W0:Y:S01]  /*63a0*/  F2I.S64.TRUNC R22, R22 ;  /* 0x0000001600167311 */ /* 0x000e22000020d900 */
[----:B------:R-:W-:Y:S05]  /*63b0*/  BRA `(.L_x_14053) ;  /* 0x0000046000007947 */ /* 0x000fea0003800000 */
.L_x_14066:
        /* <DEDUP_REMOVED lines=21> */
.L_x_14075:
[----:B------:R-:W-:Y:S05]  /*6510*/  BSYNC B1 ;  /* 0x0000000000017941 */ /* 0x000fea0003800000 */
.L_x_14074:
[----:B------:R-:W-:Y:S01]  /*6520*/  IMAD.SHL.U32 R2, R2, 0x200000, RZ ;  /* 0x0020000002027824 */ /* 0x000fe200078e00ff */
[----:B------:R-:W-:-:S04]  /*6530*/  LEA R3, R0, 0x37800000, 0x17 ;  /* 0x3780000000037811 */ /* 0x000fc800078eb8ff */
[----:B------:R-:W-:Y:S02]  /*6540*/  LOP3.LUT R22, R3, R2, R22, 0xfe, !PT ;  /* 0x0000000203167212 */ /* 0x000fe400078efe16 */
.L_x_14073:
[----:B------:R-:W-:Y:S05]  /*6550*/  BSYNC B0 ;  /* 0x0000000000007941 */ /* 0x000fea0003800000 */
.L_x_14072:
[----:B------:R-:W0:Y:S01]  /*6560*/  F2I.S64.TRUNC R22, R22 ;  /* 0x0000001600167311 */ /* 0x000e22000020d900 */
[----:B------:R-:W-:Y:S05]  /*6570*/  BRA `(.L_x_14053) ;  /* 0x000002a000007947 */ /* 0x000fea0003800000 */
.L_x_14065:
        /* <DEDUP_REMOVED lines=14> */
.L_x_14079:
[----:B------:R-:W-:Y:S05]  /*6660*/  BSYNC B0 ;  /* 0x0000000000007941 */ /* 0x000fea0003800000 */
.L_x_14078:
[----:B------:R-:W0:Y:S01]  /*6670*/  F2I.S64.TRUNC R22, R22 ;  /* 0x0000001600167311 */ /* 0x000e22000020d900 */
[----:B------:R-:W-:Y:S05]  /*6680*/  BRA `(.L_x_14053) ;  /* 0x0000019000007947 */ /* 0x000fea0003800000 */
.L_x_14052:
        /* <DEDUP_REMOVED lines=21> */
.L_x_14077:
[----:B------:R0:W5:Y:S01]  /*67e0*/  LDG.E.64 R22, [R2.64] ;  /* 0x0000002402167981 */ /* 0x000162000c1e1b00 */
[----:B------:R-:W-:Y:S05]  /*67f0*/  BRA `(.L_x_14053) ;  /* 0x0000002000007947 */ /* 0x000fea0003800000 */
.L_x_14076:
[----:B------:R0:W5:Y:S01]  /*6800*/  LDG.E R22, [R2.64] ;  /* 0x0000002402167981 */ /* 0x000162000c1e1900 */
[----:B------:R-:W-:-:S03]  /*6810*/  IMAD.MOV.U32 R23, RZ, RZ, RZ ;  /* 0x000000ffff177224 */ /* 0x000fc600078e00ff */
.L_x_14053:
        /* <DEDUP_REMOVED lines=17> */
.L_x_14083:
[----:B------:R0:W5:Y:S01]  /*6930*/  LDG.E.U8 R24, [R2.64] ;  /* 0x0000002402187981 */ /* 0x000162000c1e1100 */
[----:B------:R-:W-:Y:S01]  /*6940*/  IMAD.MOV.U32 R25, RZ, RZ, RZ ;  /* 0x000000ffff197224 */ /* 0x000fe200078e00ff */
[----:B------:R-:W-:Y:S05]  /*6950*/  BRA `(.L_x_14085) ;  /* 0x00000d5000007947 */ /* 0x000fea0003800000 */
.L_x_14082:
        /* <DEDUP_REMOVED lines=8> */
.L_x_14087:
[----:B----4-:R-:W4:Y:S02]  /*69e0*/  LDG.E R24, [R2.64] ;  /* 0x0000002402187981 */ /* 0x010f24000c1e1900 */
[----:B----4-:R-:W-:Y:S01]  /*69f0*/  SHF.R.S32.HI R25, RZ, 0x1f, R24 ;  /* 0x0000001fff197819 */ /* 0x010fe20000011418 */
[----:B------:R-:W-:Y:S05]  /*6a00*/  BRA `(.L_x_14085) ;  /* 0x00000ca000007947 */ /* 0x000fea0003800000 */
.L_x_14086:
[----:B----4-:R-:W4:Y:S02]  /*6a10*/  LDG.E.S16 R24, [R2.64] ;  /* 0x0000002402187981 */ /* 0x010f24000c1e1700 */
[----:B----4-:R-:W-:Y:S01]  /*6a20*/  SHF.R.S32.HI R25, RZ, 0x1f, R24 ;  /* 0x0000001fff197819 */ /* 0x010fe20000011418 */
[----:B------:R-:W-:Y:S05]  /*6a30*/  BRA `(.L_x_14085) ;  /* 0x00000c7000007947 */ /* 0x000fea0003800000 */
.L_x_14081:
        /* <DEDUP_REMOVED lines=9> */
.L_x_14089:
[----:B----4-:R-:W4:Y:S02]  /*6ad0*/  LDG.E.U16 R2, [R2.64] ;  /* 0x0000002402027981 */ /* 0x010f24000c1e1500 */
[----:B----4-:R-:W-:-:S06]  /*6ae0*/  HADD2.F32 R24, -RZ, R2.H0_H0 ;  /* 0x20000002ff187230 */ /* 0x010fcc0000004100 */
[----:B------:R-:W0:Y:S01]  /*6af0*/  F2I.S64.TRUNC R24, R24 ;  /* 0x0000001800187311 */ /* 0x000e22000020d900 */
[----:B------:R-:W-:Y:S05]  /*6b00*/  BRA `(.L_x_14085) ;  /* 0x00000ba000007947 */ /* 0x000fea0003800000 */
.L_x_14088:
        /* <DEDUP_REMOVED lines=9> */
.L_x_14091:
[----:B----4-:R-:W4:Y:S02]  /*6ba0*/  LDG.E.U16 R2, [R2.64] ;  /* 0x0000002402027981 */ /* 0x010f24000c1e1500 */
[----:B----4-:R-:W-:-:S06]  /*6bb0*/  HADD2.F32 R24, -RZ, R2.H0_H0 ;  /* 0x20000002ff187230 */ /* 0x010fcc0000004100 */
[----:B------:R-:W0:Y:S01]  /*6bc0*/  F2I.S64.TRUNC R24, R24 ;  /* 0x0000001800187311 */ /* 0x000e22000020d900 */
[----:B------:R-:W-:Y:S05]  /*6bd0*/  BRA `(.L_x_14085) ;  /* 0x00000ad000007947 */ /* 0x000fea0003800000 */
.L_x_14090:
[----:B----4-:R-:W4:Y:S02]  /*6be0*/  LDG.E.64 R2, [R2.64] ;  /* 0x0000002402027981 */ /* 0x010f24000c1e1b00 */
[----:B----4-:R0:W4:Y:S01]  /*6bf0*/  F2I.S64.F64.TRUNC R24, R2 ;  /* 0x0000000200187311 */ /* 0x010122000030d900 */
[----:B------:R-:W-:Y:S05]  /*6c00*/  BRA `(.L_x_14085) ;  /* 0x00000aa000007947 */ /* 0x000fea0003800000 */
.L_x_14080:
        /* <DEDUP_REMOVED lines=13> */
.L_x_14094:
[----:B----4-:R-:W4:Y:S02]  /*6ce0*/  LDG.E.64 R2, [R2.64] ;  /* 0x0000002402027981 */ /* 0x010f24000c1e1b00 */
[----:B----4-:R0:W4:Y:S01]  /*6cf0*/  F2I.S64.F64.TRUNC R24, R2 ;  /* 0x0000000200187311 */ /* 0x010122000030d900 */
[----:B------:R-:W-:Y:S05]  /*6d00*/  BRA `(.L_x_14085) ;  /* 0x000009a000007947 */ /* 0x000fea0003800000 */
.L_x_14093:
        /* <DEDUP_REMOVED lines=27> */
.L_x_14096:
        /* <DEDUP_REMOVED lines=14> */
.L_x_14095:
[----:B----4-:R-:W4:Y:S02]  /*6fa0*/  LDG.E.U16 R24, [R2.64] ;  /* 0x0000002402187981 */ /* 0x010f24000c1e1500 */
[----:B----4-:R-:W-:-:S06]  /*6fb0*/  PRMT R24, RZ, 0x5410, R24 ;  /* 0x00005410ff187816 */ /* 0x010fcc0000000018 */
[----:B------:R-:W0:Y:S01]  /*6fc0*/  F2I.S64.TRUNC R24, R24 ;  /* 0x0000001800187311 */ /* 0x000e22000020d900 */
[----:B------:R-:W-:Y:S05]  /*6fd0*/  BRA `(.L_x_14085) ;  /* 0x000006d000007947 */ /* 0x000fea0003800000 */
.L_x_14092:
        /* <DEDUP_REMOVED lines=11> */
.L_x_14099:
        /* <DEDUP_REMOVED lines=21> */
.L_x_14103:
[----:B------:R-:W-:Y:S05]  /*71e0*/  BSYNC B1 ;  /* 0x0000000000017941 */ /* 0x000fea0003800000 */
.L_x_14102:
[----:B------:R-:W-:Y:S01]  /*71f0*/  IMAD.SHL.U32 R2, R2, 0x100000, RZ ;  /* 0x0010000002027824 */ /* 0x000fe200078e00ff */
[----:B------:R-:W-:-:S04]  /*7200*/  LEA R3, R0, 0x3b800000, 0x17 ;  /* 0x3b80000000037811 */ /* 0x000fc800078eb8ff */
[----:B------:R-:W-:Y:S02]  /*7210*/  LOP3.LUT R24, R3, R2, R24, 0xfe, !PT ;  /* 0x0000000203187212 */ /* 0x000fe400078efe18 */
.L_x_14101:
[----:B------:R-:W-:Y:S05]  /*7220*/  BSYNC B0 ;  /* 0x0000000000007941 */ /* 0x000fea0003800000 */
.L_x_14100:
[----:B------:R-:W0:Y:S01]  /*7230*/  F2I.S64.TRUNC R24, R24 ;  /* 0x0000001800187311 */ /* 0x000e22000020d900 */
[----:B------:R-:W-:Y:S05]  /*7240*/  BRA `(.L_x_14085) ;  /* 0x0000046000007947 */ /* 0x000fea0003800000 */
.L_x_14098:
        /* <DEDUP_REMOVED lines=21> */
.L_x_14107:
[----:B------:R-:W-:Y:S05]  /*73a0*/  BSYNC B1 ;  /* 0x0000000000017941 */ /* 0x000fea0003800000 */
.L_x_14106:
[----:B------:R-:W-:Y:S01]  /*73b0*/  IMAD.SHL.U32 R2, R2, 0x200000, RZ ;  /* 0x0020000002027824 */ /* 0x000fe200078e00ff */
[----:B------:R-:W-:-:S04]  /*73c0*/  LEA R3, R0, 0x37800000, 0x17 ;  /* 0x3780000000037811 */ /* 0x000fc800078eb8ff */
[----:B------:R-:W-:Y:S02]  /*73d0*/  LOP3.LUT R24, R3, R2, R24, 0xfe, !PT ;  /* 0x0000000203187212 */ /* 0x000fe400078efe18 */
.L_x_14105:
[----:B------:R-:W-:Y:S05]  /*73e0*/  BSYNC B0 ;  /* 0x0000000000007941 */ /* 0x000fea0003800000 */
.L_x_14104:
[----:B------:R-:W0:Y:S01]  /*73f0*/  F2I.S64.TRUNC R24, R24 ;  /* 0x0000001800187311 */ /* 0x000e22000020d900 */
[----:B------:R-:W-:Y:S05]  /*7400*/  BRA `(.L_x_14085) ;  /* 0x000002a000007947 */ /* 0x000fea0003800000 */
.L_x_14097:
        /* <DEDUP_REMOVED lines=14> */
.L_x_14111:
[----:B------:R-:W-:Y:S05]  /*74f0*/  BSYNC B0 ;  /* 0x0000000000007941 */ /* 0x000fea0003800000 */
.L_x_14110:
[----:B------:R-:W0:Y:S01]  /*7500*/  F2I.S64.TRUNC R24, R24 ;  /* 0x0000001800187311 */ /* 0x000e22000020d900 */
[----:B------:R-:W-:Y:S05]  /*7510*/  BRA `(.L_x_14085) ;  /* 0x0000019000007947 */ /* 0x000fea0003800000 */
.L_x_14084:
        /* <DEDUP_REMOVED lines=21> */
.L_x_14109:
[----:B------:R0:W5:Y:S01]  /*7670*/  LDG.E.64 R24, [R2.64] ;  /* 0x0000002402187981 */ /* 0x000162000c1e1b00 */
[----:B------:R-:W-:Y:S05]  /*7680*/  BRA `(.L_x_14085) ;  /* 0x0000002000007947 */ /* 0x000fea0003800000 */
.L_x_14108:
[----:B------:R0:W5:Y:S01]  /*7690*/  LDG.E R24, [R2.64] ;  /* 0x0000002402187981 */ /* 0x000162000c1e1900 */
[----:B------:R-:W-:-:S03]  /*76a0*/  IMAD.MOV.U32 R25, RZ, RZ, RZ ;  /* 0x000000ffff197224 */ /* 0x000fc600078e00ff */
.L_x_14085:
        /* <DEDUP_REMOVED lines=17> */
.L_x_14115:
[----:B------:R0:W5:Y:S01]  /*77c0*/  LDG.E.U8 R34, [R2.64] ;  /* 0x0000002402227981 */ /* 0x000162000c1e1100 */
[----:B------:R-:W-:Y:S01]  /*77d0*/  IMAD.MOV.U32 R35, RZ, RZ, RZ ;  /* 0x000000ffff237224 */ /* 0x000fe200078e00ff */
[----:B------:R-:W-:Y:S05]  /*77e0*/  BRA `(.L_x_14117) ;  /* 0x00000d5000007947 */ /* 0x000fea0003800000 */
.L_x_14114:
        /* <DEDUP_REMOVED lines=8> */
.L_x_14119:
[----:B----4-:R-:W4:Y:S02]  /*7870*/  LDG.E R34, [R2.64] ;  /* 0x0000002402227981 */ /* 0x010f24000c1e1900 */
[----:B----4-:R-:W-:Y:S01]  /*7880*/  SHF.R.S32.HI R35, RZ, 0x1f, R34 ;  /* 0x0000001fff237819 */ /* 0x010fe20000011422 */
[----:B------:R-:W-:Y:S05]  /*7890*/  BRA `(.L_x_14117) ;  /* 0x00000ca000007947 */ /* 0x000fea0003800000 */
.L_x_14118:
[----:B----4-:R-:W4:Y:S02]  /*78a0*/  LDG.E.S16 R34, [R2.64] ;  /* 0x0000002402227981 */ /* 0x010f24000c1e1700 */
[----:B----4-:R-:W-:Y:S01]  /*78b0*/  SHF.R.S32.HI R35, RZ, 0x1f, R34 ;  /* 0x0000001fff237819 */ /* 0x010fe20000011422 */
[----:B------:R-:W-:Y:S05]  /*78c0*/  BRA `(.L_x_14117) ;  /* 0x00000c7000007947 */ /* 0x000fea0003800000 */
.L_x_14113:
        /* <DEDUP_REMOVED lines=9> */
.L_x_14121:
[----:B----4-:R-:W4:Y:S02]  /*7960*/  LDG.E.U16 R2, [R2.64] ;  /* 0x0000002402027981 */ /* 0x010f24000c1e1500 */
[----:B----4-:R-:W-:-:S06]  /*7970*/  HADD2.F32 R34, -RZ, R2.H0_H0 ;  /* 0x20000002ff227230 */ /* 0x010fcc0000004100 */
[----:B------:R-:W0:Y:S01]  /*7980*/  F2I.S64.TRUNC R34, R34 ;  /* 0x0000002200227311 */ /* 0x000e22000020d900 */
[----:B------:R-:W-:Y:S05]  /*7990*/  BRA `(.L_x_14117) ;  /* 0x00000ba000007947 */ /* 0x000fea0003800000 */
.L_x_14120:
        /* <DEDUP_REMOVED lines=9> */
.L_x_14123:
[----:B----4-:R-:W4:Y:S02]  /*7a30*/  LDG.E.U16 R2, [R2.64] ;  /* 0x0000002402027981 */ /* 0x010f24000c1e1500 */
[----:B----4-:R-:W-:-:S06]  /*7a40*/  HADD2.F32 R34, -RZ, R2.H0_H0 ;  /* 0x20000002ff227230 */ /* 0x010fcc0000004100 */
[----:B------:R-:W0:Y:S01]  /*7a50*/  F2I.S64.TRUNC R34, R34 ;  /* 0x0000002200227311 */ /* 0x000e22000020d900 */
[----:B------:R-:W-:Y:S05]  /*7a60*/  BRA `(.L_x_14117) ;  /* 0x00000ad000007947 */ /* 0x000fea0003800000 */
.L_x_14122:
[----:B----4-:R-:W4:Y:S02]  /*7a70*/  LDG.E.64 R2, [R2.64] ;  /* 0x0000002402027981 */ /* 0x010f24000c1e1b00 */
[----:B----4-:R0:W4:Y:S01]  /*7a80*/  F2I.S64.F64.TRUNC R34, R2 ;  /* 0x0000000200227311 */ /* 0x010122000030d900 */
[----:B------:R-:W-:Y:S05]  /*7a90*/  BRA `(.L_x_14117) ;  /* 0x00000aa000007947 */ /* 0x000fea0003800000 */
.L_x_14112:
        /* <DEDUP_REMOVED lines=13> */
.L_x_14126:
[----:B----4-:R-:W4:Y:S02]  /*7b70*/  LDG.E.64 R2, [R2.64] ;  /* 0x0000002402027981 */ /* 0x010f24000c1e1b00 */
[----:B----4-:R0:W4:Y:S01]  /*7b80*/  F2I.S64.F64.TRUNC R34, R2 ;  /* 0x0000000200227311 */ /* 0x010122000030d900 */
[----:B------:R-:W-:Y:S05]  /*7b90*/  BRA `(.L_x_14117) ;  /* 0x000009a000007947 */ /* 0x000fea0003800000 */
.L_x_14125:
        /* <DEDUP_REMOVED lines=27> */
.L_x_14128:
        /* <DEDUP_REMOVED lines=14> */
.L_x_14127:
[----:B----4-:R-:W4:Y:S02]  /*7e30*/  LDG.E.U16 R34, [R2.64] ;  /* 0x0000002402227981 */ /* 0x010f24000c1e1500 */
[----:B----4-:R-:W-:-:S06]  /*7e40*/  PRMT R34, RZ, 0x5410, R34 ;  /* 0x00005410ff227816 */ /* 0x010fcc0000000022 */
[----:B------:R-:W0:Y:S01]  /*7e50*/  F2I.S64.TRUNC R34, R34 ;  /* 0x0000002200227311 */ /* 0x000e22000020d900 */
[----:B------:R-:W-:Y:S05]  /*7e60*/  BRA `(.L_x_14117) ;  /* 0x000006d000007947 */ /* 0x000fea0003800000 */
.L_x_14124:
        /* <DEDUP_REMOVED lines=11> */
.L_x_14131:
        /* <DEDUP_REMOVED lines=21> */
.L_x_14135:
[----:B------:R-:W-:Y:S05]  /*8070*/  BSYNC B1 ;  /* 0x0000000000017941 */ /* 0x000fea0003800000 */
.L_x_14134:
[----:B------:R-:W-:Y:S01]  /*8080*/  IMAD.SHL.U32 R2, R2, 0x100000, RZ ;  /* 0x0010000002027824 */ /* 0x000fe200078e00ff */
[----:B------:R-:W-:-:S04]  /*8090*/  LEA R3, R0, 0x3b800000, 0x17 ;  /* 0x3b80000000037811 */ /* 0x000fc800078eb8ff */
[----:B------:R-:W-:Y:S02]  /*80a0*/  LOP3.LUT R34, R3, R2, R34, 0xfe, !PT ;  /* 0x0000000203227212 */ /* 0x000fe400078efe22 */
.L_x_14133:
[----:B------:R-:W-:Y:S05]  /*80b0*/  BSYNC B0 ;  /* 0x0000000000007941 */ /* 0x000fea0003800000 */
.L_x_14132:
[----:B------:R-:W0:Y:S01]  /*80c0*/  F2I.S64.TRUNC R34, R34 ;  /* 0x0000002200227311 */ /* 0x000e22000020d900 */
[----:B------:R-:W-:Y:S05]  /*80d0*/  BRA `(.L_x_14117) ;  /* 0x0000046000007947 */ /* 0x000fea0003800000 */
.L_x_14130:
        /* <DEDUP_REMOVED lines=21> */
.L_x_14139:
[----:B------:R-:W-:Y:S05]  /*8230*/  BSYNC B1 ;  /* 0x0000000000017941 */ /* 0x000fea0003800000 */
.L_x_14138:
[----:B------:R-:W-:Y:S01]  /*8240*/  IMAD.SHL.U32 R2, R2, 0x200000, RZ ;  /* 0x0020000002027824 */ /* 0x000fe200078e00ff */
[----:B------:R-:W-:-:S04]  /*8250*/  LEA R3, R0, 0x37800000, 0x17 ;  /* 0x3780000000037811 */ /* 0x000fc800078eb8ff */
[----:B------:R-:W-:Y:S02]  /*8260*/  LOP3.LUT R34, R3, R2, R34, 0xfe, !PT ;  /* 0x0000000203227212 */ /* 0x000fe400078efe22 */
.L_x_14137:
[----:B------:R-:W-:Y:S05]  /*8270*/  BSYNC B0 ;  /* 0x0000000000007941 */ /* 0x000fea0003800000 */
.L_x_14136:
[----:B------:R-:W0:Y:S01]  /*8280*/  F2I.S64.TRUNC R34, R34 ;  /* 0x0000002200227311 */ /* 0x000e22000020d900 */
[----:B------:R-:W-:Y:S05]  /*8290*/  BRA `(.L_x_14117) ;  /* 0x000002a000007947 */ /* 0x000fea0003800000 */
.L_x_14129:
        /* <DEDUP_REMOVED lines=14> */
.L_x_14143:
[----:B------:R-:W-:Y:S05]  /*8380*/  BSYNC B0 ;  /* 0x0000000000007941 */ /* 0x000fea0003800000 */
.L_x_14142:
[----:B------:R-:W0:Y:S01]  /*8390*/  F2I.S64.TRUNC R34, R34 ;  /* 0x0000002200227311 */ /* 0x000e22000020d900 */
[----:B------:R-:W-:Y:S05]  /*83a0*/  BRA `(.L_x_14117) ;  /* 0x0000019000007947 */ /* 0x000fea0003800000 */
.L_x_14116:
        /* <DEDUP_REMOVED lines=21> */
.L_x_14141:
[----:B------:R0:W5:Y:S01]  /*8500*/  LDG.E.64 R34, [R2.64] ;  /* 0x0000002402227981 */ /* 0x000162000c1e1b00 */
[----:B------:R-:W-:Y:S05]  /*8510*/  BRA `(.L_x_14117) ;  /* 0x0000002000007947 */ /* 0x000fea0003800000 */
.L_x_14140:
[----:B------:R0:W5:Y:S01]  /*8520*/  LDG.E R34, [R2.64] ;  /* 0x0000002402227981 */ /* 0x000162000c1e1900 */
[----:B------:R-:W-:-:S03]  /*8530*/  IMAD.MOV.U32 R35, RZ, RZ, RZ ;  /* 0x000000ffff237224 */ /* 0x000fc600078e00ff */
.L_x_14117:
[----:B------:R-:W-:-:S04]  /*8540*/  IADD3 R42, R42, 0x80, RZ ;  /* 0x000000802a2a7810 */ /* 0x000fc80007ffe0ff */
.L_x_14047:
[----:B------:R-:W-:Y:S05]  /*8550*/  BSYNC B6 ;  /* 0x0000000000067941 */ /* 0x000fea0003800000 */
.L_x_14046:
        /* <DEDUP_REMOVED lines=23> */
.L_x_14149:
[----:B------:R0:W5:Y:S01]  /*86d0*/  LDG.E.U8 R26, [R2.64] ;  /* 0x00000024021a7981 */ /* 0x000162000c1e1100 */
[----:B------:R-:W-:Y:S01]  /*86e0*/  IMAD.MOV.U32 R27, RZ, RZ, RZ ;  /* 0x000000ffff1b7224 */ /* 0x000fe200078e00ff */
[----:B------:R-:W-:Y:S05]  /*86f0*/  BRA `(.L_x_14151) ;  /* 0x00000d5000007947 */ /* 0x000fea0003800000 */
.L_x_14148:
        /* <DEDUP_REMOVED lines=8> */
.L_x_14153:
[----:B----4-:R-:W4:Y:S02]  /*8780*/  LDG.E R26, [R2.64] ;  /* 0x00000024021a7981 */ /* 0x010f24000c1e1900 */
[----:B----4-:R-:W-:Y:S01]  /*8790*/  SHF.R.S32.HI R27, RZ, 0x1f, R26 ;  /* 0x0000001fff1b7819 */ /* 0x010fe2000001141a */
[----:B------:R-:W-:Y:S05]  /*87a0*/  BRA `(.L_x_14151) ;  /* 0x00000ca000007947 */ /* 0x000fea0003800000 */
.L_x_14152:
[----:B----4-:R-:W4:Y:S02]  /*87b0*/  LDG.E.S16 R26, [R2.64] ;  /* 0x00000024021a7981 */ /* 0x010f24000c1e1700 */
[----:B----4-:R-:W-:Y:S01]  /*87c0*/  SHF.R.S32.HI R27, RZ, 0x1f, R26 ;  /* 0x0000001fff1b7819 */ /* 0x010fe2000001141a */
[----:B------:R-:W-:Y:S05]  /*87d0*/  BRA `(.L_x_14151) ;  /* 0x00000c7000007947 */ /* 0x000fea0003800000 */
.L_x_14147:
        /* <DEDUP_REMOVED lines=9> */
.L_x_14155:
[----:B----4-:R-:W4:Y:S02]  /*8870*/  LDG.E.U16 R2, [R2.64] ;  /* 0x0000002402027981 */ /* 0x010f24000c1e1500 */
[----:B----4-:R-:W-:-:S06]  /*8880*/  HADD2.F32 R26, -RZ, R2.H0_H0 ;  /* 0x20000002ff1a7230 */ /* 0x010fcc0000004100 */
[----:B------:R-:W0:Y:S01]  /*8890*/  F2I.S64.TRUNC R26, R26 ;  /* 0x0000001a001a7311 */ /* 0x000e22000020d900 */
[----:B------:R-:W-:Y:S05]  /*88a0*/  BRA `(.L_x_14151) ;  /* 0x00000ba000007947 */ /* 0x000fea0003800000 */
.L_x_14154:
        /* <DEDUP_REMOVED lines=9> */
.L_x_14157:
[----:B----4-:R-:W4:Y:S02]  /*8940*/  LDG.E.U16 R2, [R2.64] ;  /* 0x0000002402027981 */ /* 0x010f24000c1e1500 */
[----:B----4-:R-:W-:-:S06]  /*8950*/  HADD2.F32 R26, -RZ, R2.H0_H0 ;  /* 0x20000002ff1a7230 */ /* 0x010fcc0000004100 */
[----:B------:R-:W0:Y:S01]  /*8960*/  F2I.S64.TRUNC R26, R26 ;  /* 0x0000001a001a7311 */ /* 0x000e22000020d900 */
[----:B------:R-:W-:Y:S05]  /*8970*/  BRA `(.L_x_14151) ;  /* 0x00000ad000007947 */ /* 0x000fea0003800000 */
.L_x_14156:
[----:B----4-:R-:W4:Y:S02]  /*8980*/  LDG.E.64 R2, [R2.64] ;  /* 0x0000002402027981 */ /* 0x010f24000c1e1b00 */
[----:B----4-:R0:W4:Y:S01]  /*8990*/  F2I.S64.F64.TRUNC R26, R2 ;  /* 0x00000002001a7311 */ /* 0x010122000030d900 */
[----:B------:R-:W-:Y:S05]  /*89a0*/  BRA `(.L_x_14151) ;  /* 0x00000aa000007947 */ /* 0x000fea0003800000 */
.L_x_14146:
        /* <DEDUP_REMOVED lines=13> */
.L_x_14160:
[----:B----4-:R-:W4:Y:S02]  /*8a80*/  LDG.E.64 R2, [R2.64] ;  /* 0x0000002402027981 */ /* 0x010f24000c1e1b00 */
[----:B----4-:R0:W4:Y:S01]  /*8a90*/  F2I.S64.F64.TRUNC R26, R2 ;  /* 0x00000002001a7311 */ /* 0x010122000030d900 */
[----:B------:R-:W-:Y:S05]  /*8aa0*/  BRA `(.L_x_14151) ;  /* 0x000009a000007947 */ /* 0x000fea0003800000 */
.L_x_14159:
        /* <DEDUP_REMOVED lines=27> */
.L_x_14162:
        /* <DEDUP_REMOVED lines=14> */
.L_x_14161:
[----:B----4-:R-:W4:Y:S02]  /*8d40*/  LDG.E.U16 R26, [R2.64] ;  /* 0x00000024021a7981 */ /* 0x010f24000c1e1500 */
[----:B----4-:R-:W-:-:S06]  /*8d50*/  PRMT R26, RZ, 0x5410, R26 ;  /* 0x00005410ff1a7816 */ /* 0x010fcc000000001a */
[----:B------:R-:W0:Y:S01]  /*8d60*/  F2I.S64.TRUNC R26, R26 ;  /* 0x0000001a001a7311 */ /* 0x000e22000020d900 */
[----:B------:R-:W-:Y:S05]  /*8d70*/  BRA `(.L_x_14151) ;  /* 0x000006d000007947 */ /* 0x000fea0003800000 */
.L_x_14158:
        /* <DEDUP_REMOVED lines=11> */
.L_x_14165:
        /* <DEDUP_REMOVED lines=21> */
.L_x_14169:
[----:B------:R-:W-:Y:S05]  /*8f80*/  BSYNC B1 ;  /* 0x0000000000017941 */ /* 0x000fea0003800000 */
.L_x_14168:
[----:B------:R-:W-:Y:S01]  /*8f90*/  IMAD.SHL.U32 R2, R2, 0x100000, RZ ;  /* 0x0010000002027824 */ /* 0x000fe200078e00ff */
[----:B------:R-:W-:-:S04]  /*8fa0*/  LEA R3, R0, 0x3b800000, 0x17 ;  /* 0x3b80000000037811 */ /* 0x000fc800078eb8ff */
[----:B------:R-:W-:Y:S02]  /*8fb0*/  LOP3.LUT R26, R3, R2, R26, 0xfe, !PT ;  /* 0x00000002031a7212 */ /* 0x000fe400078efe1a */
.L_x_14167:
[----:B------:R-:W-:Y:S05]  /*8fc0*/  BSYNC B0 ;  /* 0x0000000000007941 */ /* 0x000fea0003800000 */
.L_x_14166:
[----:B------:R-:W0:Y:S01]  /*8fd0*/  F2I.S64.TRUNC R26, R26 ;  /* 0x0000001a001a7311 */ /* 0x000e22000020d900 */
[----:B------:R-:W-:Y:S05]  /*8fe0*/  BRA `(.L_x_14151) ;  /* 0x0000046000007947 */ /* 0x000fea0003800000 */
.L_x_14164:
        /* <DEDUP_REMOVED lines=21> */
.L_x_14173:
[----:B------:R-:W-:Y:S05]  /*9140*/  BSYNC B1 ;  /* 0x0000000000017941 */ /* 0x000fea0003800000 */
.L_x_14172:
[----:B------:R-:W-:Y:S01]  /*9150*/  IMAD.SHL.U32 R2, R2, 0x200000, RZ ;  /* 0x0020000002027824 */ /* 0x000fe200078e00ff */
[----:B------:R-:W-:-:S04]  /*9160*/  LEA R3, R0, 0x37800000, 0x17 ;  /* 0x3780000000037811 */ /* 0x000fc800078eb8ff */
[----:B------:R-:W-:Y:S02]  /*9170*/  LOP3.LUT R26, R3, R2, R26, 0xfe, !PT ;  /* 0x00000002031a7212 */ /* 0x000fe400078efe1a */
.L_x_14171:
[----:B------:R-:W-:Y:S05]  /*9180*/  BSYNC B0 ;  /* 0x0000000000007941 */ /* 0x000fea0003800000 */
.L_x_14170:
[----:B------:R-:W0:Y:S01]  /*9190*/  F2I.S64.TRUNC R26, R26 ;  /* 0x0000001a001a7311 */ /* 0x000e22000020d900 */
[----:B------:R-:W-:Y:S05]  /*91a0*/  BRA `(.L_x_14151) ;  /* 0x000002a000007947 */ /* 0x000fea0003800000 */
.L_x_14163:
        /* <DEDUP_REMOVED lines=14> */
.L_x_14177:
[----:B------:R-:W-:Y:S05]  /*9290*/  BSYNC B0 ;  /* 0x0000000000007941 */ /* 0x000fea0003800000 */
.L_x_14176:
[----:B------:R-:W0:Y:S01]  /*92a0*/  F2I.S64.TRUNC R26, R26 ;  /* 0x0000001a001a7311 */ /* 0x000e22000020d900 */
[----:B------:R-:W-:Y:S05]  /*92b0*/  BRA `(.L_x_14151) ;  /* 0x0000019000007947 */ /* 0x000fea0003800000 */
.L_x_14150:
        /* <DEDUP_REMOVED lines=21> */
.L_x_14175:
[----:B------:R0:W5:Y:S01]  /*9410*/  LDG.E.64 R26, [R2.64] ;  /* 0x00000024021a7981 */ /* 0x000162000c1e1b00 */
[----:B------:R-:W-:Y:S05]  /*9420*/  BRA `(.L_x_14151) ;  /* 0x0000002000007947 */ /* 0x000fea0003800000 */
.L_x_14174:
[----:B------:R0:W5:Y:S01]  /*9430*/  LDG.E R26, [R2.64] ;  /* 0x00000024021a7981 */ /* 0x000162000c1e1900 */
[----:B------:R-:W-:-:S03]  /*9440*/  IMAD.MOV.U32 R27, RZ, RZ, RZ ;  /* 0x000000ffff1b7224 */ /* 0x000fc600078e00ff */
.L_x_14151:
        /* <DEDUP_REMOVED lines=18> */
.L_x_14181:
[----:B------:R0:W5:Y:S01]  /*9570*/  LDG.E.U8 R28, [R2.64] ;  /* 0x00000024021c7981 */ /* 0x000162000c1e1100 */
[----:B------:R-:W-:Y:S01]  /*9580*/  IMAD.MOV.U32 R29, RZ, RZ, RZ ;  /* 0x000000ffff1d7224 */ /* 0x000fe200078e00ff */
[----:B------:R-:W-:Y:S05]  /*9590*/  BRA `(.L_x_14183) ;  /* 0x00000d5000007947 */ /* 0x000fea0003800000 */
.L_x_14180:
        /* <DEDUP_REMOVED lines=8> */
.L_x_14185:
[----:B----4-:R-:W4:Y:S02]  /*9620*/  LDG.E R28, [R2.64] ;  /* 0x00000024021c7981 */ /* 0x010f24000c1e1900 */
[----:B----4-:R-:W-:Y:S01]  /*9630*/  SHF.R.S32.HI R29, RZ, 0x1f, R28 ;  /* 0x0000001fff1d7819 */ /* 0x010fe2000001141c */
[----:B------:R-:W-:Y:S05]  /*9640*/  BRA `(.L_x_14183) ;  /* 0x00000ca000007947 */ /* 0x000fea0003800000 */
.L_x_14184:
[----:B----4-:R-:W4:Y:S02]  /*9650*/  LDG.E.S16 R28, [R2.64] ;  /* 0x00000024021c7981 */ /* 0x010f24000c1e1700 */
[----:B----4-:R-:W-:Y:S01]  /*9660*/  SHF.R.S32.HI R29, RZ, 0x1f, R28 ;  /* 0x0000001fff1d7819 */ /* 0x010fe2000001141c */
[----:B------:R-:W-:Y:S05]  /*9670*/  BRA `(.L_x_14183) ;  /* 0x00000c7000007947 */ /* 0x000fea0003800000 */
.L_x_14179:
        /* <DEDUP_REMOVED lines=9> */
.L_x_14187:
[----:B----4-:R-:W4:Y:S02]  /*9710*/  LDG.E.U16 R2, [R2.64] ;  /* 0x0000002402027981 */ /* 0x010f24000c1e1500 */
[----:B----4-:R-:W-:-:S06]  /*9720*/  HADD2.F32 R28, -RZ, R2.H0_H0 ;  /* 0x20000002ff1c7230 */ /* 0x010fcc0000004100 */
[----:B------:R-:W0:Y:S01]  /*9730*/  F2I.S64.TRUNC R28, R28 ;  /* 0x0000001c001c7311 */ /* 0x000e22000020d900 */
[----:B------:R-:W-:Y:S05]  /*9740*/  BRA `(.L_x_14183) ;  /* 0x00000ba000007947 */ /* 0x000fea0003800000 */
.L_x_14186:
        /* <DEDUP_REMOVED lines=9> */
.L_x_14189:
[----:B----4-:R-:W4:Y:S02]  /*97e0*/  LDG.E.U16 R2, [R2.64] ;  /* 0x0000002402027981 */ /* 0x010f24000c1e1500 */
[----:B----4-:R-:W-:-:S06]  /*97f0*/  HADD2.F32 R28, -RZ, R2.H0_H0 ;  /* 0x20000002ff1c7230 */ /* 0x010fcc0000004100 */
[----:B------:R-:W0:Y:S01]  /*9800*/  F2I.S64.TRUNC R28, R28 ;  /* 0x0000001c001c7311 */ /* 0x000e22000020d900 */
[----:B------:R-:W-:Y:S05]  /*9810*/  BRA `(.L_x_14183) ;  /* 0x00000ad000007947 */ /* 0x000fea0003800000 */
.L_x_14188:
[----:B----4-:R-:W4:Y:S02]  /*9820*/  LDG.E.64 R2, [R2.64] ;  /* 0x0000002402027981 */ /* 0x010f24000c1e1b00 */
[----:B----4-:R0:W4:Y:S01]  /*9830*/  F2I.S64.F64.TRUNC R28, R2 ;  /* 0x00000002001c7311 */ /* 0x010122000030d900 */
[----:B------:R-:W-:Y:S05]  /*9840*/  BRA `(.L_x_14183) ;  /* 0x00000aa000007947 */ /* 0x000fea0003800000 */
.L_x_14178:
        /* <DEDUP_REMOVED lines=13> */
.L_x_14192:
[----:B----4-:R-:W4:Y:S02]  /*9920*/  LDG.E.64 R2, [R2.64] ;  /* 0x0000002402027981 */ /* 0x010f24000c1e1b00 */
[----:B----4-:R0:W4:Y:S01]  /*9930*/  F2I.S64.F64.TRUNC R28, R2 ;  /* 0x00000002001c7311 */ /* 0x010122000030d900 */
[----:B------:R-:W-:Y:S05]  /*9940*/  BRA `(.L_x_14183) ;  /* 0x000009a000007947 */ /* 0x000fea0003800000 */
.L_x_14191:
        /* <DEDUP_REMOVED lines=27> */
.L_x_14194:
        /* <DEDUP_REMOVED lines=14> */
.L_x_14193:
[----:B----4-:R-:W4:Y:S02]  /*9be0*/  LDG.E.U16 R28, [R2.64] ;  /* 0x00000024021c7981 */ /* 0x010f24000c1e1500 */
[----:B----4-:R-:W-:-:S06]  /*9bf0*/  PRMT R28, RZ, 0x5410, R28 ;  /* 0x00005410ff1c7816 */ /* 0x010fcc000000001c */
[----:B------:R-:W0:Y:S01]  /*9c00*/  F2I.S64.TRUNC R28, R28 ;  /* 0x0000001c001c7311 */ /* 0x000e22000020d900 */
[----:B------:R-:W-:Y:S05]  /*9c10*/  BRA `(.L_x_14183) ;  /* 0x000006d000007947 */ /* 0x000fea0003800000 */
.L_x_14190:
        /* <DEDUP_REMOVED lines=11> */
.L_x_14197:
        /* <DEDUP_REMOVED lines=21> */
.L_x_14201:
[----:B------:R-:W-:Y:S05]  /*9e20*/  BSYNC B1 ;  /* 0x0000000000017941 */ /* 0x000fea0003800000 */
.L_x_14200:
[----:B------:R-:W-:Y:S01]  /*9e30*/  IMAD.SHL.U32 R2, R2, 0x100000, RZ ;  /* 0x0010000002027824 */ /* 0x000fe200078e00ff */
[----:B------:R-:W-:-:S04]  /*9e40*/  LEA R3, R0, 0x3b800000, 0x17 ;  /* 0x3b80000000037811 */ /* 0x000fc800078eb8ff */
[----:B------:R-:W-:Y:S02]  /*9e50*/  LOP3.LUT R28, R3, R2, R28, 0xfe, !PT ;  /* 0x00000002031c7212 */ /* 0x000fe400078efe1c */
.L_x_14199:
[----:B------:R-:W-:Y:S05]  /*9e60*/  BSYNC B0 ;  /* 0x0000000000007941 */ /* 0x000fea0003800000 */
.L_x_14198:
[----:B------:R-:W0:Y:S01]  /*9e70*/  F2I.S64.TRUNC R28, R28 ;  /* 0x0000001c001c7311 */ /* 0x000e22000020d900 */
[----:B------:R-:W-:Y:S05]  /*9e80*/  BRA `(.L_x_14183) ;  /* 0x0000046000007947 */ /* 0x000fea0003800000 */
.L_x_14196:
        /* <DEDUP_REMOVED lines=21> */
.L_x_14205:
[----:B------:R-:W-:Y:S05]  /*9fe0*/  BSYNC B1 ;  /* 0x0000000000017941 */ /* 0x000fea0003800000 */
.L_x_14204:
[----:B------:R-:W-:Y:S01]  /*9ff0*/  IMAD.SHL.U32 R2, R2, 0x200000, RZ ;  /* 0x0020000002027824 */ /* 0x000fe200078e00ff */
[----:B------:R-:W-:-:S04]  /*a000*/  LEA R3, R0, 0x37800000, 0x17 ;  /* 0x3780000000037811 */ /* 0x000fc800078eb8ff */
[----:B------:R-:W-:Y:S02]  /*a010*/  LOP3.LUT R28, R3, R2, R28, 0xfe, !PT ;  /* 0x00000002031c7212 */ /* 0x000fe400078efe1c */
.L_x_14203:
[----:B------:R-:W-:Y:S05]  /*a020*/  BSYNC B0 ;  /* 0x0000000000007941 */ /* 0x000fea0003800000 */
.L_x_14202:
[----:B------:R-:W0:Y:S01]  /*a030*/  F2I.S64.TRUNC R28, R28 ;  /* 0x0000001c001c7311 */ /* 0x000e22000020d900 */
[----:B------:R-:W-:Y:S05]  /*a040*/  BRA `(.L_x_14183) ;  /* 0x000002a000007947 */ /* 0x000fea0003800000 */
.L_x_14195:
        /* <DEDUP_REMOVED lines=14> */
.L_x_14209:
[----:B------:R-:W-:Y:S05]  /*a130*/  BSYNC B0 ;  /* 0x0000000000007941 */ /* 0x000fea0003800000 */
.L_x_14208:
[----:B------:R-:W0:Y:S01]  /*a140*/  F2I.S64.TRUNC R28, R28 ;  /* 0x0000001c001c7311 */ /* 0x000e22000020d900 */
[----:B------:R-:W-:Y:S05]  /*a150*/  BRA `(.L_x_14183) ;  /* 0x0000019000007947 */ /* 0x000fea0003800000 */
.L_x_14182:
        /* <DEDUP_REMOVED lines=21> */
.L_x_14207:
[----:B------:R0:W5:Y:S01]  /*a2b0*/  LDG.E.64 R28, [R2.64] ;  /* 0x00000024021c7981 */ /* 0x000162000c1e1b00 */
[----:B------:R-:W-:Y:S05]  /*a2c0*/  BRA `(.L_x_14183) ;  /* 0x0000002000007947 */ /* 0x000fea0003800000 */
.L_x_14206:
[----:B------:R0:W5:Y:S01]  /*a2d0*/  LDG.E R28, [R2.64] ;  /* 0x00000024021c7981 */ /* 0x000162000c1e1900 */
[----:B------:R-:W-:-:S03]  /*a2e0*/  IMAD.MOV.U32 R29, RZ, RZ, RZ ;  /* 0x000000ffff1d7224 */ /* 0x000fc600078e00ff */
.L_x_14183:
        /* <DEDUP_REMOVED lines=18> */
.L_x_14213:
[----:B------:R0:W5:Y:S01]  /*a410*/  LDG.E.U8 R40, [R2.64] ;  /* 0x0000002402287981 */ /* 0x000162000c1e1100 */
[----:B------:R-:W-:Y:S01]  /*a420*/  IMAD.MOV.U32 R41, RZ, RZ, RZ ;  /* 0x000000ffff297224 */ /* 0x000fe200078e00ff */
[----:B------:R-:W-:Y:S05]  /*a430*/  BRA `(.L_x_14145) ;  /* 0x00000d4000007947 */ /* 0x000fea0003800000 */
.L_x_14212:
        /* <DEDUP_REMOVED lines=8> */
.L_x_14216:
[----:B----4-:R-:W4:Y:S02]  /*a4c0*/  LDG.E R40, [R2.64] ;  /* 0x0000002402287981 */ /* 0x010f24000c1e1900 */
[----:B----4-:R-:W-:Y:S01]  /*a4d0*/  SHF.R.S32.HI R41, RZ, 0x1f, R40 ;  /* 0x0000001fff297819 */ /* 0x010fe20000011428 */
[----:B------:R-:W-:Y:S05]  /*a4e0*/  BRA `(.L_x_14145) ;  /* 0x00000c9000007947 */ /* 0x000fea0003800000 */
.L_x_14215:
[----:B----4-:R-:W4:Y:S02]  /*a4f0*/  LDG.E.S16 R40, [R2.64] ;  /* 0x0000002402287981 */ /* 0x010f24000c1e1700 */
[----:B----4-:R-:W-:Y:S01]  /*a500*/  SHF.R.S32.HI R41, RZ, 0x1f, R40 ;  /* 0x0000001fff297819 */ /* 0x010fe20000011428 */
[----:B------:R-:W-:Y:S05]  /*a510*/  BRA `(.L_x_14145) ;  /* 0x00000c6000007947 */ /* 0x000fea0003800000 */
.L_x_14211:
        /* <DEDUP_REMOVED lines=9> */
.L_x_14218:
[----:B----4-:R-:W4:Y:S02]  /*a5b0*/  LDG.E.U16 R2, [R2.64] ;  /* 0x0000002402027981 */ /* 0x010f24000c1e1500 */
[----:B----4-:R-:W-:-:S06]  /*a5c0*/  HADD2.F32 R40, -RZ, R2.H0_H0 ;  /* 0x20000002ff287230 */ /* 0x010fcc0000004100 */
[----:B------:R-:W0:Y:S01]  /*a5d0*/  F2I.S64.TRUNC R40, R40 ;  /* 0x0000002800287311 */ /* 0x000e22000020d900 */
[----:B------:R-:W-:Y:S05]  /*a5e0*/  BRA `(.L_x_14145) ;  /* 0x00000b9000007947 */ /* 0x000fea0003800000 */
.L_x_14217:
        /* <DEDUP_REMOVED lines=9> */
.L_x_14220:
[----:B----4-:R-:W4:Y:S02]  /*a680*/  LDG.E.U16 R2, [R2.64] ;  /* 0x0000002402027981 */ /* 0x010f24000c1e1500 */
[----:B----4-:R-:W-:-:S06]  /*a690*/  HADD2.F32 R40, -RZ, R2.H0_H0 ;  /* 0x20000002ff287230 */ /* 0x010fcc0000004100 */
[----:B------:R-:W0:Y:S01]  /*a6a0*/  F2I.S64.TRUNC R40, R40 ;  /* 0x0000002800287311 */ /* 0x000e22000020d900 */
[----:B------:R-:W-:Y:S05]  /*a6b0*/  BRA `(.L_x_14145) ;  /* 0x00000ac000007947 */ /* 0x000fea0003800000 */
.L_x_14219:
[----:B----4-:R-:W4:Y:S02]  /*a6c0*/  LDG.E.64 R2, [R2.64] ;  /* 0x0000002402027981 */ /* 0x010f24000c1e1b00 */
[----:B----4-:R0:W4:Y:S01]  /*a6d0*/  F2I.S64.F64.TRUNC R40, R2 ;  /* 0x0000000200287311 */ /* 0x010122000030d900 */
[----:B------:R-:W-:Y:S05]  /*a6e0*/  BRA `(.L_x_14145) ;  /* 0x00000a9000007947 */ /* 0x000fea0003800000 */
.L_x_14210:
        /* <DEDUP_REMOVED lines=13> */
.L_x_14223:
[----:B----4-:R-:W4:Y:S02]  /*a7c0*/  LDG.E.64 R2, [R2.64] ;  /* 0x0000002402027981 */ /* 0x010f24000c1e1b00 */
[----:B----4-:R0:W4:Y:S01]  /*a7d0*/  F2I.S64.F64.TRUNC R40, R2 ;  /* 0x0000000200287311 */ /* 0x010122000030d900 */
[----:B------:R-:W-:Y:S05]  /*a7e0*/  BRA `(.L_x_14145) ;  /* 0x0000099000007947 */ /* 0x000fea0003800000 */
.L_x_14222:
        /* <DEDUP_REMOVED lines=27> */
.L_x_14225:
        /* <DEDUP_REMOVED lines=14> */
.L_x_14224:
[----:B----4-:R-:W4:Y:S02]  /*aa80*/  LDG.E.U16 R40, [R2.64] ;  /* 0x0000002402287981 */ /* 0x010f24000c1e1500 */
[----:B----4-:R-:W-:-:S06]  /*aa90*/  PRMT R40, RZ, 0x5410, R40 ;  /* 0x00005410ff287816 */ /* 0x010fcc0000000028 */
[----:B------:R-:W0:Y:S01]  /*aaa0*/  F2I.S64.TRUNC R40, R40 ;  /* 0x0000002800287311 */ /* 0x000e22000020d900 */
[----:B------:R-:W-:Y:S05]  /*aab0*/  BRA `(.L_x_14145) ;  /* 0x000006c000007947 */ /* 0x000fea0003800000 */
.L_x_14221:
        /* <DEDUP_REMOVED lines=11> */
.L_x_14228:
        /* <DEDUP_REMOVED lines=21> */
.L_x_14232:
[----:B------:R-:W-:Y:S05]  /*acc0*/  BSYNC B1 ;  /* 0x0000000000017941 */ /* 0x000fea0003800000 */
.L_x_14231:
[----:B------:R-:W-:Y:S01]  /*acd0*/  IMAD.SHL.U32 R2, R2, 0x100000, RZ ;  /* 0x0010000002027824 */ /* 0x000fe200078e00ff */
[----:B------:R-:W-:-:S04]  /*ace0*/  LEA R3, R0, 0x3b800000, 0x17 ;  /* 0x3b80000000037811 */ /* 0x000fc800078eb8ff */
[----:B------:R-:W-:Y:S02]  /*acf0*/  LOP3.LUT R40, R3, R2, R40, 0xfe, !PT ;  /* 0x0000000203287212 */ /* 0x000fe400078efe28 */
.L_x_14230:
[----:B------:R-:W-:Y:S05]  /*ad00*/  BSYNC B0 ;  /* 0x0000000000007941 */ /* 0x000fea0003800000 */
.L_x_14229:
[----:B------:R-:W0:Y:S01]  /*ad10*/  F2I.S64.TRUNC R40, R40 ;  /* 0x0000002800287311 */ /* 0x000e22000020d900 */
[----:B------:R-:W-:Y:S05]  /*ad20*/  BRA `(.L_x_14145) ;  /* 0x0000045000007947 */ /* 0x000fea0003800000 */
.L_x_14227:
        /* <DEDUP_REMOVED lines=21> */
.L_x_14236:
[----:B------:R-:W-:Y:S05]  /*ae80*/  BSYNC B1 ;  /* 0x0000000000017941 */ /* 0x000fea0003800000 */
.L_x_14235:
[----:B------:R-:W-:Y:S01]  /*ae90*/  IMAD.SHL.U32 R2, R2, 0x200000, RZ ;  /* 0x0020000002027824 */ /* 0x000fe200078e00ff */
[----:B------:R-:W-:-:S04]  /*aea0*/  LEA R3, R0, 0x37800000, 0x17 ;  /* 0x3780000000037811 */ /* 0x000fc800078eb8ff */
[----:B------:R-:W-:Y:S02]  /*aeb0*/  LOP3.LUT R40, R3, R2, R40, 0xfe, !PT ;  /* 0x0000000203287212 */ /* 0x000fe400078efe28 */
.L_x_14234:
[----:B------:R-:W-:Y:S05]  /*aec0*/  BSYNC B0 ;  /* 0x0000000000007941 */ /* 0x000fea0003800000 */
.L_x_14233:
[----:B------:R-:W0:Y:S01]  /*aed0*/  F2I.S64.TRUNC R40, R40 ;  /* 0x0000002800287311 */ /* 0x000e22000020d900 */
[----:B------:R-:W-:Y:S05]  /*aee0*/  BRA `(.L_x_14145) ;  /* 0x0000029000007947 */ /* 0x000fea0003800000 */
.L_x_14226:
        /* <DEDUP_REMOVED lines=14> */
.L_x_14240:
[----:B------:R-:W-:Y:S05]  /*afd0*/  BSYNC B0 ;  /* 0x0000000000007941 */ /* 0x000fea0003800000 */
.L_x_14239:
[----:B------:R-:W0:Y:S01]  /*afe0*/  F2I.S64.TRUNC R40, R40 ;  /* 0x0000002800287311 */ /* 0x000e22000020d900 */
[----:B------:R-:W-:Y:S05]  /*aff0*/  BRA `(.L_x_14145) ;  /* 0x0000018000007947 */ /* 0x000fea0003800000 */
.L_x_14214:
        /* <DEDUP_REMOVED lines=20> */
.L_x_14238:
[----:B------:R0:W5:Y:S01]  /*b140*/  LDG.E.64 R40, [R2.64] ;  /* 0x0000002402287981 */ /* 0x000162000c1e1b00 */
[----:B------:R-:W-:Y:S05]  /*b150*/  BRA `(.L_x_14145) ;  /* 0x0000002000007947 */ /* 0x000fea0003800000 */
.L_x_14237:
[----:B------:R0:W5:Y:S01]  /*b160*/  LDG.E R40, [R2.64] ;  /* 0x0000002402287981 */ /* 0x000162000c1e1900 */
[----:B------:R-:W-:-:S03]  /*b170*/  IMAD.MOV.U32 R41, RZ, RZ, RZ ;  /* 0x000000ffff297224 */ /* 0x000fc600078e00ff */
.L_x_14145:
[----:B------:R-:W-:Y:S05]  /*b180*/  BSYNC B6 ;  /* 0x0000000000067941 */ /* 0x000fea0003800000 */
.L_x_14144:
[----:B-1---5:R-:W-:Y:S01]  /*b190*/  IMAD R9, R33, c[0x0][0x168], RZ ;  /* 0x00005a0021097a24 */ /* 0x022fe200078e02ff */
[----:B0-----:R-:W0:Y:S01]  /*b1a0*/  S2R R2, SR_TID.X ;  /* 0x0000000000027919 */ /* 0x001e220000002100 */
[----:B------:R-:W-:Y:S01]  /*b1b0*/  IMAD R3, R31, c[0x0][0x168], RZ ;  /* 0x00005a001f037a24 */ /* 0x000fe200078e02ff */
[----:B------:R-:W-:Y:S01]  /*b1c0*/  BSSY B6, `(.L_x_14241) ;  /* 0x0000137000067945 */ /* 0x000fe20003800000 */
[----:B---3--:R-:W-:Y:S02]  /*b1d0*/  IMAD R7, R19, c[0x0][0x170], RZ ;  /* 0x00005c0013077a24 */ /* 0x008fe400078e02ff */
[C---:B------:R-:W-:Y:S02]  /*b1e0*/  IMAD R9, R32.reuse, c[0x0][0x16c], R9 ;  /* 0x00005b0020097a24 */ /* 0x040fe400078e0209 */
[----:B------:R-:W-:-:S04]  /*b1f0*/  IMAD.WIDE.U32 R32, R32, c[0x0][0x168], RZ ;  /* 0x00005a0020207a25 */ /* 0x000fc800078e00ff */
[C---:B------:R-:W-:Y:S02]  /*b200*/  IMAD R3, R30.reuse, c[0x0][0x16c], R3 ;  /* 0x00005b001e037a24 */ /* 0x040fe400078e0203 */
[----:B------:R-:W-:-:S04]  /*b210*/  IMAD.WIDE.U32 R4, R30, c[0x0][0x168], RZ ;  /* 0x00005a001e047a25 */ /* 0x000fc800078e00ff */
[C---:B------:R-:W-:Y:S02]  /*b220*/  IMAD R7, R18.reuse, c[0x0][0x174], R7 ;  /* 0x00005d0012077a24 */ /* 0x040fe400078e0207 */
[----:B------:R-:W-:-:S04]  /*b230*/  IMAD.WIDE.U32 R18, R18, c[0x0][0x170], RZ ;  /* 0x00005c0012127a25 */ /* 0x000fc800078e00ff */
[----:B------:R-:W-:Y:S01]  /*b240*/  IMAD.IADD R33, R33, 0x1, R9 ;  /* 0x0000000121217824 */ /* 0x000fe200078e0209 */
[----:B0-----:R-:W-:Y:S01]  /*b250*/  ISETP.GE.AND P0, PT, R2, R43, PT ;  /* 0x0000002b0200720c */ /* 0x001fe20003f06270 */
[----:B----4-:R-:W-:Y:S02]  /*b260*/  IMAD R9, R23, c[0x0][0x168], RZ ;  /* 0x00005a0017097a24 */ /* 0x010fe400078e02ff */
[----:B------:R-:W-:Y:S02]  /*b270*/  IMAD.IADD R5, R5, 0x1, R3 ;  /* 0x0000000105057824 */ /* 0x000fe400078e0203 */
[----:B------:R-:W-:Y:S02]  /*b280*/  IMAD.IADD R3, R19, 0x1, R7 ;  /* 0x0000000113037824 */ /* 0x000fe400078e0207 */
[----:B------:R-:W-:Y:S02]  /*b290*/  IMAD R11, R27, c[0x0][0x168], RZ ;  /* 0x00005a001b0b7a24 */ /* 0x000fe400078e02ff */
[----:B------:R-:W-:-:S02]  /*b2a0*/  IMAD R13, R22, c[0x0][0x16c], R9 ;  /* 0x00005b00160d7a24 */ /* 0x000fc400078e0209 */
[----:B------:R-:W-:Y:S02]  /*b2b0*/  IMAD R9, R25, c[0x0][0x170], RZ ;  /* 0x00005c0019097a24 */ /* 0x000fe400078e02ff */
[----:B------:R-:W-:Y:S02]  /*b2c0*/  IMAD R7, R3, R36, RZ ;  /* 0x0000002403077224 */ /* 0x000fe400078e02ff */
[----:B------:R-:W-:Y:S02]  /*b2d0*/  IMAD R15, R29, c[0x0][0x170], RZ ;  /* 0x00005c001d0f7a24 */ /* 0x000fe400078e02ff */
[----:B--2---:R-:W-:Y:S02]  /*b2e0*/  IMAD R3, R17, c[0x0][0x170], RZ ;  /* 0x00005c0011037a24 */ /* 0x004fe400078e02ff */
[----:B------:R-:W-:Y:S02]  /*b2f0*/  IMAD R17, R26, c[0x0][0x16c], R11 ;  /* 0x00005b001a117a24 */ /* 0x000fe400078e020b */
[----:B------:R-:W-:-:S02]  /*b300*/  IMAD R11, R24, c[0x0][0x174], R9 ;  /* 0x00005d00180b7a24 */ /* 0x000fc400078e0209 */
[C---:B------:R-:W-:Y:S02]  /*b310*/  IMAD R15, R28.reuse, c[0x0][0x174], R15 ;  /* 0x00005d001c0f7a24 */ /* 0x040fe400078e020f */
[----:B------:R-:W-:Y:S02]  /*b320*/  IMAD.WIDE.U32 R8, R28, c[0x0][0x170], RZ ;  /* 0x00005c001c087a25 */ /* 0x000fe400078e00ff */
[----:B------:R-:W0:Y:S02]  /*b330*/  LDC.U8 R28, c[0x0][0x1b4] ;  /* 0x00006d00ff1c7b82 */ /* 0x000e240000000000 */
[----:B------:R-:W-:-:S04]  /*b340*/  IMAD.WIDE.U32 R24, R24, c[0x0][0x170], RZ ;  /* 0x00005c0018187a25 */ /* 0x000fc800078e00ff */
[----:B------:R-:W-:Y:S02]  /*b350*/  IMAD R37, R37, R18, R7 ;  /* 0x0000001225257224 */ /* 0x000fe400078e0207 */
[C---:B------:R-:W-:Y:S02]  /*b360*/  IMAD R3, R16.reuse, c[0x0][0x174], R3 ;  /* 0x00005d0010037a24 */ /* 0x040fe400078e0203 */
[----:B------:R-:W-:-:S04]  /*b370*/  IMAD.WIDE.U32 R6, R16, c[0x0][0x170], RZ ;  /* 0x00005c0010067a25 */ /* 0x000fc800078e00ff */
[----:B------:R-:W-:-:S04]  /*b380*/  IMAD.WIDE.U32 R22, R22, c[0x0][0x168], RZ ;  /* 0x00005a0016167a25 */ /* 0x000fc800078e00ff */
[----:B------:R-:W-:-:S04]  /*b390*/  IMAD.WIDE.U32 R26, R26, c[0x0][0x168], RZ ;  /* 0x00005a001a1a7a25 */ /* 0x000fc800078e00ff */
[----:B------:R-:W-:Y:S02]  /*b3a0*/  IMAD.IADD R11, R25, 0x1, R11 ;  /* 0x00000001190b7824 */ /* 0x000fe400078e020b */
[----:B------:R-:W-:Y:S02]  /*b3b0*/  IMAD.IADD R9, R9, 0x1, R15 ;  /* 0x0000000109097824 */ /* 0x000fe400078e020f */
[----:B------:R-:W-:Y:S02]  /*b3c0*/  IMAD.IADD R23, R23, 0x1, R13 ;  /* 0x0000000117177824 */ /* 0x000fe400078e020d */
[----:B------:R-:W-:Y:S02]  /*b3d0*/  IMAD.IADD R27, R27, 0x1, R17 ;  /* 0x000000011b1b7824 */ /* 0x000fe400078e0211 */
[----:B------:R-:W-:Y:S02]  /*b3e0*/  IMAD R11, R11, R34, RZ ;  /* 0x000000220b0b7224 */ /* 0x000fe400078e02ff */
[----:B------:R-:W-:-:S02]  /*b3f0*/  IMAD.IADD R3, R7, 0x1, R3 ;  /* 0x0000000107037824 */ /* 0x000fc400078e0203 */
[----:B------:R-:W-:Y:S02]  /*b400*/  IMAD R9, R9, R40, RZ ;  /* 0x0000002809097224 */ /* 0x000fe400078e02ff */
[----:B------:R-:W-:-:S04]  /*b410*/  IMAD.WIDE.U32 R30, R36, R18, R32 ;  /* 0x00000012241e7225 */ /* 0x000fc800078e0020 */
[----:B------:R-:W-:-:S04]  /*b420*/  IMAD.WIDE.U32 R16, R34, R24, R22 ;  /* 0x0000001822107225 */ /* 0x000fc800078e0016 */
[----:B------:R-:W-:Y:S02]  /*b430*/  IMAD R11, R35, R24, R11 ;  /* 0x00000018230b7224 */ /* 0x000fe400078e020b */
[----:B------:R-:W-:-:S04]  /*b440*/  IMAD.WIDE.U32 R18, R40, R8, R26 ;  /* 0x0000000828127225 */ /* 0x000fc800078e001a */
[----:B------:R-:W-:Y:S02]  /*b450*/  IMAD R9, R41, R8, R9 ;  /* 0x0000000829097224 */ /* 0x000fe400078e0209 */
[----:B------:R-:W-:Y:S02]  /*b460*/  IMAD R3, R3, R38, RZ ;  /* 0x0000002603037224 */ /* 0x000fe400078e02ff */
[----:B------:R-:W-:Y:S02]  /*b470*/  IMAD.IADD R23, R31, 0x1, R37 ;  /* 0x000000011f177824 */ /* 0x000fe400078e0225 */
[----:B------:R-:W-:Y:S02]  /*b480*/  IMAD.IADD R25, R17, 0x1, R11 ;  /* 0x0000000111197824 */ /* 0x000fe400078e020b */
[----:B------:R-:W-:Y:S02]  /*b490*/  IMAD.IADD R27, R19, 0x1, R9 ;  /* 0x00000001131b7824 */ /* 0x000fe400078e0209 */
[----:B------:R-:W-:-:S04]  /*b4a0*/  IMAD.WIDE.U32 R4, R38, R6, R4 ;  /* 0x0000000626047225 */ /* 0x000fc800078e0004 */
[----:B------:R-:W-:Y:S02]  /*b4b0*/  IMAD R3, R39, R6, R3 ;  /* 0x0000000627037224 */ /* 0x000fe400078e0203 */
[----:B------:R-:W-:Y:S02]  /*b4c0*/  IMAD.MOV.U32 R22, RZ, RZ, R30 ;  /* 0x000000ffff167224 */ /* 0x000fe400078e001e */
[----:B------:R-:W-:Y:S02]  /*b4d0*/  IMAD.MOV.U32 R24, RZ, RZ, R16 ;  /* 0x000000ffff187224 */ /* 0x000fe400078e0010 */
[----:B------:R-:W-:Y:S01]  /*b4e0*/  IMAD.MOV.U32 R26, RZ, RZ, R18 ;  /* 0x000000ffff1a7224 */ /* 0x000fe200078e0012 */
[----:B------:R-:W-:Y:S05]  /*b4f0*/  @P0 BRA `(.L_x_14242) ;  /* 0x0000103000000947 */ /* 0x000fea0003800000 */
[----:B0-----:R-:W-:Y:S01]  /*b500*/  IMAD R0, R44, 0x200, R2 ;  /* 0x000002002c007824 */ /* 0x001fe200078e0202 */
[----:B------:R-:W-:Y:S01]  /*b510*/  PRMT R6, R28, 0x9910, RZ ;  /* 0x000099101c067816 */ /* 0x000fe200000000ff */
[----:B------:R-:W-:Y:S01]  /*b520*/  IMAD.IADD R11, R5, 0x1, R3 ;  /* 0x00000001050b7824 */ /* 0x000fe200078e0203 */
[----:B------:R-:W-:Y:S01]  /*b530*/  IADD3 R29, R2, 0x80, RZ ;  /* 0x00000080021d7810 */ /* 0x000fe20007ffe0ff */
[----:B------:R-:W-:-:S02]  /*b540*/  IMAD R8, R0, c[0x0][0x1b8], RZ ;  /* 0x00006e0000087a24 */ /* 0x000fc400078e02ff */
[----:B------:R-:W-:Y:S02]  /*b550*/  IMAD.MOV.U32 R0, RZ, RZ, R6 ;  /* 0x000000ffff007224 */ /* 0x000fe400078e0006 */
[----:B------:R-:W-:Y:S01]  /*b560*/  IMAD.MOV.U32 R10, RZ, RZ, R4 ;  /* 0x000000ffff0a7224 */ /* 0x000fe200078e0004 */
        /* <DEDUP_REMOVED lines=15> */
.L_x_14246:
[----:B------:R0:W-:Y:S01]  /*b660*/  STG.E.U8 [R8.64], R4 ;  /* 0x0000000408007986 */ /* 0x0001e2000c101124 */
[----:B------:R-:W-:Y:S01]  /*b670*/  IMAD.MOV.U32 R2, RZ, RZ, R29 ;  /* 0x000000ffff027224 */ /* 0x000fe200078e001d */
[----:B------:R-:W-:Y:S05]  /*b680*/  BRA `(.L_x_14242) ;  /* 0x00000ea000007947 */ /* 0x000fea0003800000 */
.L_x_14245:
        /* <DEDUP_REMOVED lines=9> */
.L_x_14249:
[----:B------:R0:W-:Y:S01]  /*b720*/  STG.E [R8.64], R4 ;  /* 0x0000000408007986 */ /* 0x0001e2000c101924 */
[----:B------:R-:W-:Y:S01]  /*b730*/  IMAD.MOV.U32 R2, RZ, RZ, R29 ;  /* 0x000000ffff027224 */ /* 0x000fe200078e001d */
[----:B------:R-:W-:Y:S05]  /*b740*/  BRA `(.L_x_14242) ;  /* 0x00000de000007947 */ /* 0x000fea0003800000 */
.L_x_14248:
[----:B------:R0:W-:Y:S01]  /*b750*/  STG.E.U16 [R8.64], R4 ;  /* 0x0000000408007986 */ /* 0x0001e2000c101524 */
[----:B------:R-:W-:Y:S01]  /*b760*/  IMAD.MOV.U32 R2, RZ, RZ, R29 ;  /* 0x000000ffff027224 */ /* 0x000fe200078e001d */
[----:B------:R-:W-:Y:S05]  /*b770*/  BRA `(.L_x_14242) ;  /* 0x00000db000007947 */ /* 0x000fea0003800000 */
.L_x_14244:
[----:B------:R-:W-:-:S13]  /*b780*/  ISETP.GT.AND P0, PT, R0, 0x6, PT ;  /* 0x000000060000780c */ /* 0x000fda0003f04270 */
[----:B------:R-:W-:Y:S05]  /*b790*/  @P0 BRA `(.L_x_14250) ;  /* 0x000000d000000947 */ /* 0x000fea0003800000 */
[----:B------:R-:W-:-:S13]  /*b7a0*/  ISETP.NE.AND P0, PT, R0, 0x5, PT ;  /* 0x000000050000780c */ /* 0x000fda0003f05270 */
[----:B------:R-:W-:Y:S05]  /*b7b0*/  @!P0 BRA `(.L_x_14251) ;  /* 0x0000006000008947 */ /* 0x000fea0003800000 */
[----:B------:R-:W-:-:S13]  /*b7c0*/  ISETP.NE.AND P0, PT, R0, 0x6, PT ;  /* 0x000000060000780c */ /* 0x000fda0003f05270 */
[----:B------:R-:W-:Y:S05]  /*b7d0*/  @P0 BRA `(.L_x_14247) ;  /* 0x00000bb000000947 */ /* 0x000fea0003800000 */
[----:B------:R-:W0:Y:S01]  /*b7e0*/  I2F.S64 R11, R10 ;  /* 0x0000000a000b7312 */ /* 0x000e220000301400 */
[----:B------:R-:W-:Y:S01]  /*b7f0*/  IMAD.MOV.U32 R2, RZ, RZ, R29 ;  /* 0x000000ffff027224 */ /* 0x000fe200078e001d */
[----:B0-----:R0:W-:Y:S01]  /*b800*/  STG.E [R8.64], R11 ;  /* 0x0000000b08007986 */ /* 0x0011e2000c101924 */
[----:B------:R-:W-:Y:S05]  /*b810*/  BRA `(.L_x_14242) ;  /* 0x00000d1000007947 */ /* 0x000fea0003800000 */
.L_x_14251:
[----:B------:R-:W0:Y:S01]  /*b820*/  I2F.S64 R0, R10 ;  /* 0x0000000a00007312 */ /* 0x000e220000301400 */
[----:B------:R-:W-:Y:S01]  /*b830*/  IMAD.MOV.U32 R2, RZ, RZ, R29 ;  /* 0x000000ffff027224 */ /* 0x000fe200078e001d */
[----:B0-----:R-:W-:-:S05]  /*b840*/  F2FP.PACK_AB R0, RZ, R0 ;  /* 0x00000000ff00723e */ /* 0x001fca00000000ff */
[----:B------:R0:W-:Y:S01]  /*b850*/  STG.E.U16 [R8.64], R0 ;  /* 0x0000000008007986 */ /* 0x0001e2000c101524 */
[----:B------:R-:W-:Y:S05]  /*b860*/  BRA `(.L_x_14242) ;  /* 0x00000cc000007947 */ /* 0x000fea0003800000 */
.L_x_14250:
[----:B------:R-:W-:-:S13]  /*b870*/  ISETP.NE.AND P0, PT, R0, 0x7, PT ;  /* 0x000000070000780c */ /* 0x000fda0003f05270 */
[----:B------:R-:W-:Y:S05]  /*b880*/  @!P0 BRA `(.L_x_14252) ;  /* 0x000000f000008947 */ /* 0x000fea0003800000 */
[----:B------:R-:W-:-:S13]  /*b890*/  ISETP.NE.AND P0, PT, R0, 0x8, PT ;  /* 0x000000080000780c */ /* 0x000fda0003f05270 */
[----:B------:R-:W-:Y:S05]  /*b8a0*/  @!P0 BRA `(.L_x_14253) ;  /* 0x0000007000008947 */ /* 0x000fea0003800000 */
[----:B------:R-:W-:-:S13]  /*b8b0*/  ISETP.NE.AND P0, PT, R0, 0x9, PT ;  /* 0x000000090000780c */ /* 0x000fda0003f05270 */
[----:B------:R-:W-:Y:S05]  /*b8c0*/  @P0 BRA `(.L_x_14247) ;  /* 0x00000ac000000947 */ /* 0x000fea0003800000 */
[----:B------:R-:W0:Y:S01]  /*b8d0*/  I2F.S64 R4, R10 ;  /* 0x0000000a00047312 */ /* 0x000e220000301400 */
[----:B------:R-:W-:Y:S02]  /*b8e0*/  IMAD.MOV.U32 R5, RZ, RZ, RZ ;  /* 0x000000ffff057224 */ /* 0x000fe400078e00ff */
[----:B------:R-:W-:-:S03]  /*b8f0*/  IMAD.MOV.U32 R2, RZ, RZ, R29 ;  /* 0x000000ffff027224 */ /* 0x000fc600078e001d */
[----:B0-----:R0:W-:Y:S01]  /*b900*/  STG.E.64 [R8.64], R4 ;  /* 0x0000000408007986 */ /* 0x0011e2000c101b24 */
[----:B------:R-:W-:Y:S05]  /*b910*/  BRA `(.L_x_14242) ;  /* 0x00000c1000007947 */ /* 0x000fea0003800000 */
.L_x_14253:
[----:B------:R-:W0:Y:S01]  /*b920*/  I2F.S64 R10, R10 ;  /* 0x0000000a000a7312 */ /* 0x000e220000301400 */
[----:B------:R-:W-:Y:S01]  /*b930*/  IMAD.MOV.U32 R2, RZ, RZ, R29 ;  /* 0x000000ffff027224 */ /* 0x000fe200078e001d */
[----:B0-----:R-:W-:-:S04]  /*b940*/  F2FP.PACK_AB R3, RZ, R10 ;  /* 0x0000000aff03723e */ /* 0x001fc800000000ff */
[----:B------:R-:W-:-:S05]  /*b950*/  PRMT R3, R3, 0x5410, RZ ;  /* 0x0000541003037816 */ /* 0x000fca00000000ff */
[----:B------:R0:W-:Y:S01]  /*b960*/  STG.E [R8.64], R3 ;  /* 0x0000000308007986 */ /* 0x0001e2000c101924 */
[----:B------:R-:W-:Y:S05]  /*b970*/  BRA `(.L_x_14242) ;  /* 0x00000bb000007947 */ /* 0x000fea0003800000 */
.L_x_14252:
[----:B------:R-:W0:Y:S01]  /*b980*/  I2F.F64.S64 R4, R10 ;  /* 0x0000000a00047312 */ /* 0x000e220000301c00 */
[----:B------:R-:W-:Y:S01]  /*b990*/  IMAD.MOV.U32 R2, RZ, RZ, R29 ;  /* 0x000000ffff027224 */ /* 0x000fe200078e001d */
[----:B0-----:R0:W-:Y:S01]  /*b9a0*/  STG.E.64 [R8.64], R4 ;  /* 0x0000000408007986 */ /* 0x0011e2000c101b24 */
[----:B------:R-:W-:Y:S05]  /*b9b0*/  BRA `(.L_x_14242) ;  /* 0x00000b7000007947 */ /* 0x000fea0003800000 */
.L_x_14243:
        /* <DEDUP_REMOVED lines=8> */
[----:B------:R-:W-:Y:S01]  /*ba40*/  ISETP.NE.U32.AND P0, PT, R4, RZ, PT ;  /* 0x000000ff0400720c */ /* 0x000fe20003f05070 */
[----:B------:R-:W-:-:S03]  /*ba50*/  IMAD.MOV.U32 R2, RZ, RZ, R29 ;  /* 0x000000ffff027224 */ /* 0x000fc600078e001d */
[----:B------:R-:W-:-:S04]  /*ba60*/  ISETP.NE.AND.EX P0, PT, R11, RZ, PT, P0 ;  /* 0x000000ff0b00720c */ /* 0x000fc80003f05300 */
[----:B------:R-:W-:-:S05]  /*ba70*/  SEL R3, RZ, 0x1, !P0 ;  /* 0x00000001ff037807 */ /* 0x000fca0004000000 */
[----:B------:R0:W-:Y:S01]  /*ba80*/  STG.E.U8 [R8.64], R3 ;  /* 0x0000000308007986 */ /* 0x0001e2000c101124 */
[----:B------:R-:W-:Y:S05]  /*ba90*/  BRA `(.L_x_14242) ;  /* 0x00000a9000007947 */ /* 0x000fea0003800000 */
.L_x_14256:
[----:B------:R-:W0:Y:S01]  /*baa0*/  I2F.F64.S64 R4, R10 ;  /* 0x0000000a00047312 */ /* 0x000e220000301c00 */
[----:B------:R-:W-:Y:S01]  /*bab0*/  CS2R R6, SRZ ;  /* 0x0000000000067805 */ /* 0x000fe2000001ff00 */
[----:B------:R-:W-:-:S04]  /*bac0*/  IMAD.MOV.U32 R2, RZ, RZ, R29 ;  /* 0x000000ffff027224 */ /* 0x000fc800078e001d */
[----:B0-----:R0:W-:Y:S01]  /*bad0*/  STG.E.128 [R8.64], R4 ;  /* 0x0000000408007986 */ /* 0x0011e2000c101d24 */
[----:B------:R-:W-:Y:S05]  /*bae0*/  BRA `(.L_x_14242) ;  /* 0x00000a4000007947 */ /* 0x000fea0003800000 */
.L_x_14255:
        /* <DEDUP_REMOVED lines=21> */
.L_x_14260:
[----:B------:R-:W-:Y:S05]  /*bc40*/  BSYNC B0 ;  /* 0x0000000000007941 */ /* 0x000fea0003800000 */
.L_x_14259:
[----:B------:R-:W-:Y:S01]  /*bc50*/  LOP3.LUT R3, R0, R3, RZ, 0xfc, !PT ;  /* 0x0000000300037212 */ /* 0x000fe200078efcff */
[----:B------:R-:W-:-:S04]  /*bc60*/  IMAD.MOV.U32 R2, RZ, RZ, R29 ;  /* 0x000000ffff027224 */ /* 0x000fc800078e001d */
[----:B------:R0:W-:Y:S01]  /*bc70*/  STG.E.U8 [R8.64], R3 ;  /* 0x0000000308007986 */ /* 0x0001e2000c101124 */
[----:B------:R-:W-:Y:S05]  /*bc80*/  BRA `(.L_x_14242) ;  /* 0x000008a000007947 */ /* 0x000fea0003800000 */
.L_x_14258:
        /* <DEDUP_REMOVED lines=13> */
.L_x_14262:
[----:B------:R-:W-:Y:S01]  /*bd60*/  IMAD.MOV.U32 R0, RZ, RZ, 0x7f ;  /* 0x0000007fff007424 */ /* 0x000fe200078e00ff */
[----:B------:R-:W-:-:S04]  /*bd70*/  ISETP.GT.U32.AND P0, PT, R2, 0x7f800000, PT ;  /* 0x7f8000000200780c */ /* 0x000fc80003f04070 */
[----:B------:R-:W-:-:S04]  /*bd80*/  SEL R0, R0, 0x7c, P0 ;  /* 0x0000007c00007807 */ /* 0x000fc80000000000 */
.L_x_14263:
[----:B------:R-:W-:Y:S05]  /*bd90*/  BSYNC B0 ;  /* 0x0000000000007941 */ /* 0x000fea0003800000 */
.L_x_14261:
[----:B------:R-:W-:-:S04]  /*bda0*/  LOP3.LUT R2, R11, 0x80000000, RZ, 0xc0, !PT ;  /* 0x800000000b027812 */ /* 0x000fc800078ec0ff */
[----:B------:R-:W-:Y:S01]  /*bdb0*/  SHF.R.U32.HI R3, RZ, 0x18, R2 ;  /* 0x00000018ff037819 */ /* 0x000fe20000011602 */
[----:B------:R-:W-:-:S03]  /*bdc0*/  IMAD.MOV.U32 R2, RZ, RZ, R29 ;  /* 0x000000ffff027224 */ /* 0x000fc600078e001d */
[----:B------:R-:W-:-:S05]  /*bdd0*/  LOP3.LUT R3, R0, R3, RZ, 0xfc, !PT ;  /* 0x0000000300037212 */ /* 0x000fca00078efcff */
[----:B------:R0:W-:Y:S01]  /*bde0*/  STG.E.U8 [R8.64], R3 ;  /* 0x0000000308007986 */ /* 0x0001e2000c101124 */
[----:B------:R-:W-:Y:S05]  /*bdf0*/  BRA `(.L_x_14242) ;  /* 0x0000073000007947 */ /* 0x000fea0003800000 */
.L_x_14257:
[----:B------:R-:W0:Y:S01]  /*be00*/  I2F.S64 R0, R10 ;  /* 0x0000000a00007312 */ /* 0x000e220000301400 */
[----:B------:R-:W-:Y:S01]  /*be10*/  IMAD.MOV.U32 R2, RZ, RZ, R29 ;  /* 0x000000ffff027224 */ /* 0x000fe200078e001d */
[----:B0-----:R-:W-:-:S05]  /*be20*/  F2FP.BF16.PACK_AB R0, RZ, R0 ;  /* 0x00000000ff00723e */ /* 0x001fca00000010ff */
[----:B------:R0:W-:Y:S01]  /*be30*/  STG.E.U16 [R8.64], R0 ;  /* 0x0000000008007986 */ /* 0x0001e2000c101524 */
[----:B------:R-:W-:Y:S05]  /*be40*/  BRA `(.L_x_14242) ;  /* 0x000006e000007947 */ /* 0x000fea0003800000 */
.L_x_14254:
        /* <DEDUP_REMOVED lines=11> */
.L_x_14266:
        /* <DEDUP_REMOVED lines=17> */
.L_x_14269:
[----:B------:R-:W-:-:S04]  /*c010*/  LOP3.LUT R2, R11, 0x80000000, RZ, 0xc0, !PT ;  /* 0x800000000b027812 */ /* 0x000fc800078ec0ff */
[----:B------:R-:W-:-:S04]  /*c020*/  SHF.R.U32.HI R3, RZ, 0x18, R2 ;  /* 0x00000018ff037819 */ /* 0x000fc80000011602 */
[----:B------:R-:W-:-:S04]  /*c030*/  LOP3.LUT R0, R0, R3, RZ, 0xfc, !PT ;  /* 0x0000000300007212 */ /* 0x000fc800078efcff */
[----:B------:R-:W-:Y:S02]  /*c040*/  PRMT R4, R0, 0x7610, R4 ;  /* 0x0000761000047816 */ /* 0x000fe40000000004 */
.L_x_14268:
[----:B------:R-:W-:Y:S05]  /*c050*/  BSYNC B0 ;  /* 0x0000000000007941 */ /* 0x000fea0003800000 */
.L_x_14267:
[----:B------:R0:W-:Y:S01]  /*c060*/  STG.E.U8 [R8.64], R4 ;  /* 0x0000000408007986 */ /* 0x0001e2000c101124 */
[----:B------:R-:W-:Y:S01]  /*c070*/  IMAD.MOV.U32 R2, RZ, RZ, R29 ;  /* 0x000000ffff027224 */ /* 0x000fe200078e001d */
[----:B------:R-:W-:Y:S05]  /*c080*/  BRA `(.L_x_14242) ;  /* 0x000004a000007947 */ /* 0x000fea0003800000 */
.L_x_14265:
        /* <DEDUP_REMOVED lines=17> */
.L_x_14272:
[----:B------:R-:W-:-:S04]  /*c1a0*/  LOP3.LUT R2, R11, 0x80000000, RZ, 0xc0, !PT ;  /* 0x800000000b027812 */ /* 0x000fc800078ec0ff */
[----:B------:R-:W-:-:S04]  /*c1b0*/  SHF.R.U32.HI R3, RZ, 0x18, R2 ;  /* 0x00000018ff037819 */ /* 0x000fc80000011602 */
[----:B------:R-:W-:-:S04]  /*c1c0*/  LOP3.LUT R0, R0, R3, RZ, 0xfc, !PT ;  /* 0x0000000300007212 */ /* 0x000fc800078efcff */
[----:B------:R-:W-:Y:S02]  /*c1d0*/  PRMT R4, R0, 0x7610, R4 ;  /* 0x0000761000047816 */ /* 0x000fe40000000004 */
.L_x_14271:
[----:B------:R-:W-:Y:S05]  /*c1e0*/  BSYNC B0 ;  /* 0x0000000000007941 */ /* 0x000fea0003800000 */
.L_x_14270:
[----:B------:R0:W-:Y:S01]  /*c1f0*/  STG.E.U8 [R8.64], R4 ;  /* 0x0000000408007986 */ /* 0x0001e2000c101124 */
[----:B------:R-:W-:Y:S01]  /*c200*/  IMAD.MOV.U32 R2, RZ, RZ, R29 ;  /* 0x000000ffff027224 */ /* 0x000fe200078e001d */
[----:B------:R-:W-:Y:S05]  /*c210*/  BRA `(.L_x_14242) ;  /* 0x0000031000007947 */ /* 0x000fea0003800000 */
.L_x_14264:
        /* <DEDUP_REMOVED lines=23> */
.L_x_14247:
        /* <DEDUP_REMOVED lines=21> */
.L_x_14274:
[----:B------:R0:W-:Y:S01]  /*c4e0*/  STG.E.64 [R8.64], R10 ;  /* 0x0000000a08007986 */ /* 0x0001e2000c101b24 */
[----:B------:R-:W-:Y:S01]  /*c4f0*/  IMAD.MOV.U32 R2, RZ, RZ, R29 ;  /* 0x000000ffff027224 */ /* 0x000fe200078e001d */
[----:B------:R-:W-:Y:S05]  /*c500*/  BRA `(.L_x_14242) ;  /* 0x0000002000007947 */ /* 0x000fea0003800000 */
.L_x_14273:
[----:B------:R0:W-:Y:S01]  /*c510*/  STG.E [R8.64], R4 ;  /* 0x0000000408007986 */ /* 0x0001e2000c101924 */
[----:B------:R-:W-:-:S03]  /*c520*/  IMAD.MOV.U32 R2, RZ, RZ, R29 ;  /* 0x000000ffff027224 */ /* 0x000fc600078e001d */
.L_x_14242:
[----:B0-----:R-:W-:Y:S05]  /*c530*/  BSYNC B6 ;  /* 0x0000000000067941 */ /* 0x001fea0003800000 */
.L_x_14241:
        /* <DEDUP_REMOVED lines=21> */
.L_x_14280:
[----:B------:R0:W-:Y:S01]  /*c690*/  STG.E.U8 [R4.64], R30 ;  /* 0x0000001e04007986 */ /* 0x0001e2000c101124 */
[----:B------:R-:W-:Y:S05]  /*c6a0*/  BRA `(.L_x_14282) ;  /* 0x00000d4000007947 */ /* 0x000fea0003800000 */
.L_x_14279:
        /* <DEDUP_REMOVED lines=8> */
.L_x_14284:
[----:B------:R0:W-:Y:S01]  /*c730*/  STG.E [R4.64], R30 ;  /* 0x0000001e04007986 */ /* 0x0001e2000c101924 */
[----:B------:R-:W-:Y:S05]  /*c740*/  BRA `(.L_x_14282) ;  /* 0x00000ca000007947 */ /* 0x000fea0003800000 */
.L_x_14283:
[----:B------:R0:W-:Y:S01]  /*c750*/  STG.E.U16 [R4.64], R30 ;  /* 0x0000001e04007986 */ /* 0x0001e2000c101524 */
[----:B------:R-:W-:Y:S05]  /*c760*/  BRA `(.L_x_14282) ;  /* 0x00000c8000007947 */ /* 0x000fea0003800000 */
.L_x_14278:
        /* <DEDUP_REMOVED lines=9> */
.L_x_14286:
[----:B------:R-:W0:Y:S02]  /*c800*/  I2F.S64 R0, R22 ;  /* 0x0000001600007312 */ /* 0x000e240000301400 */
[----:B0-----:R-:W-:-:S05]  /*c810*/  F2FP.PACK_AB R0, RZ, R0 ;  /* 0x00000000ff00723e */ /* 0x001fca00000000ff */
[----:B------:R0:W-:Y:S01]  /*c820*/  STG.E.U16 [R4.64], R0 ;  /* 0x0000000004007986 */ /* 0x0001e2000c101524 */
[----:B------:R-:W-:Y:S05]  /*c830*/  BRA `(.L_x_14282) ;  /* 0x00000bb000007947 */ /* 0x000fea0003800000 */
.L_x_14285:
        /* <DEDUP_REMOVED lines=10> */
.L_x_14288:
[----:B------:R-:W0:Y:S02]  /*c8e0*/  I2F.S64 R22, R22 ;  /* 0x0000001600167312 */ /* 0x000e240000301400 */
[----:B0-----:R-:W-:-:S04]  /*c8f0*/  F2FP.PACK_AB R3, RZ, R22 ;  /* 0x00000016ff03723e */ /* 0x001fc800000000ff */
[----:B------:R-:W-:-:S05]  /*c900*/  PRMT R3, R3, 0x5410, RZ ;  /* 0x0000541003037816 */ /* 0x000fca00000000ff */
[----:B------:R0:W-:Y:S01]  /*c910*/  STG.E [R4.64], R3 ;  /* 0x0000000304007986 */ /* 0x0001e2000c101924 */
[----:B------:R-:W-:Y:S05]  /*c920*/  BRA `(.L_x_14282) ;  /* 0x00000ac000007947 */ /* 0x000fea0003800000 */
.L_x_14287:
[----:B------:R-:W0:Y:S02]  /*c930*/  I2F.F64.S64 R22, R22 ;  /* 0x0000001600167312 */ /* 0x000e240000301c00 */
[----:B0-----:R0:W-:Y:S01]  /*c940*/  STG.E.64 [R4.64], R22 ;  /* 0x0000001604007986 */ /* 0x0011e2000c101b24 */
[----:B------:R-:W-:Y:S05]  /*c950*/  BRA `(.L_x_14282) ;  /* 0x00000a9000007947 */ /* 0x000fea0003800000 */
.L_x_14277:
        /* <DEDUP_REMOVED lines=13> */
.L_x_14291:
[----:B------:R-:W0:Y:S01]  /*ca30*/  I2F.F64.S64 R8, R22 ;  /* 0x0000001600087312 */ /* 0x000e220000301c00 */
[----:B------:R-:W-:-:S05]  /*ca40*/  CS2R R10, SRZ ;  /* 0x00000000000a7805 */ /* 0x000fca000001ff00 */
[----:B0-----:R0:W-:Y:S01]  /*ca50*/  STG.E.128 [R4.64], R8 ;  /* 0x0000000804007986 */ /* 0x0011e2000c101d24 */
[----:B------:R-:W-:Y:S05]  /*ca60*/  BRA `(.L_x_14282) ;  /* 0x0000098000007947 */ /* 0x000fea0003800000 */
.L_x_14290:
        /* <DEDUP_REMOVED lines=21> */
.L_x_14295:
[----:B------:R-:W-:Y:S05]  /*cbc0*/  BSYNC B0 ;  /* 0x0000000000007941 */ /* 0x000fea0003800000 */
.L_x_14294:
[----:B------:R-:W-:-:S05]  /*cbd0*/  LOP3.LUT R7, R0, R7, RZ, 0xfc, !PT ;  /* 0x0000000700077212 */ /* 0x000fca00078efcff */
[----:B------:R0:W-:Y:S01]  /*cbe0*/  STG.E.U8 [R4.64], R7 ;  /* 0x0000000704007986 */ /* 0x0001e2000c101124 */
[----:B------:R-:W-:Y:S05]  /*cbf0*/  BRA `(.L_x_14282) ;  /* 0x000007f000007947 */ /* 0x000fea0003800000 */
.L_x_14293:
        /* <DEDUP_REMOVED lines=13> */
.L_x_14297:
[----:B------:R-:W-:Y:S01]  /*ccd0*/  IMAD.MOV.U32 R0, RZ, RZ, 0x7f ;  /* 0x0000007fff007424 */ /* 0x000fe200078e00ff */
[----:B------:R-:W-:-:S04]  /*cce0*/  ISETP.GT.U32.AND P0, PT, R3, 0x7f800000, PT ;  /* 0x7f8000000300780c */ /* 0x000fc80003f04070 */
[----:B------:R-:W-:-:S04]  /*ccf0*/  SEL R0, R0, 0x7c, P0 ;  /* 0x0000007c00007807 */ /* 0x000fc80000000000 */
.L_x_14298:
[----:B------:R-:W-:Y:S05]  /*cd00*/  BSYNC B0 ;  /* 0x0000000000007941 */ /* 0x000fea0003800000 */
.L_x_14296:
[----:B------:R-:W-:-:S04]  /*cd10*/  LOP3.LUT R3, R23, 0x80000000, RZ, 0xc0, !PT ;  /* 0x8000000017037812 */ /* 0x000fc800078ec0ff */
[----:B------:R-:W-:-:S04]  /*cd20*/  SHF.R.U32.HI R3, RZ, 0x18, R3 ;  /* 0x00000018ff037819 */ /* 0x000fc80000011603 */
[----:B------:R-:W-:-:S05]  /*cd30*/  LOP3.LUT R3, R0, R3, RZ, 0xfc, !PT ;  /* 0x0000000300037212 */ /* 0x000fca00078efcff */
[----:B------:R0:W-:Y:S01]  /*cd40*/  STG.E.U8 [R4.64], R3 ;  /* 0x0000000304007986 */ /* 0x0001e2000c101124 */
[----:B------:R-:W-:Y:S05]  /*cd50*/  BRA `(.L_x_14282) ;  /* 0x0000069000007947 */ /* 0x000fea0003800000 */
.L_x_14292:
[----:B------:R-:W0:Y:S02]  /*cd60*/  I2F.S64 R0, R22 ;  /* 0x0000001600007312 */ /* 0x000e240000301400 */
[----:B0-----:R-:W-:-:S05]  /*cd70*/  F2FP.BF16.PACK_AB R0, RZ, R0 ;  /* 0x00000000ff00723e */ /* 0x001fca00000010ff */
[----:B------:R0:W-:Y:S01]  /*cd80*/  STG.E.U16 [R4.64], R0 ;  /* 0x0000000004007986 */ /* 0x0001e2000c101524 */
[----:B------:R-:W-:Y:S05]  /*cd90*/  BRA `(.L_x_14282) ;  /* 0x0000065000007947 */ /* 0x000fea0003800000 */
.L_x_14289:
        /* <DEDUP_REMOVED lines=10> */
.L_x_14301:
        /* <DEDUP_REMOVED lines=17> */
.L_x_14304:
[----:B------:R-:W-:-:S04]  /*cf50*/  LOP3.LUT R0, R23, 0x80000000, RZ, 0xc0, !PT ;  /* 0x8000000017007812 */ /* 0x000fc800078ec0ff */
[----:B------:R-:W-:-:S04]  /*cf60*/  SHF.R.U32.HI R0, RZ, 0x18, R0 ;  /* 0x00000018ff007819 */ /* 0x000fc80000011600 */
[----:B------:R-:W-:Y:S02]  /*cf70*/  LOP3.LUT R0, R3, R0, RZ, 0xfc, !PT ;  /* 0x0000000003007212 */ /* 0x000fe400078efcff */
.L_x_14303:
[----:B------:R-:W-:Y:S05]  /*cf80*/  BSYNC B0 ;  /* 0x0000000000007941 */ /* 0x000fea0003800000 */
.L_x_14302:
[----:B------:R0:W-:Y:S01]  /*cf90*/  STG.E.U8 [R4.64], R0 ;  /* 0x0000000004007986 */ /* 0x0001e2000c101124 */
[----:B------:R-:W-:Y:S05]  /*cfa0*/  BRA `(.L_x_14282) ;  /* 0x0000044000007947 */ /* 0x000fea0003800000 */
.L_x_14300:
        /* <DEDUP_REMOVED lines=17> */
.L_x_14307:
[----:B------:R-:W-:-:S04]  /*d0c0*/  LOP3.LUT R0, R23, 0x80000000, RZ, 0xc0, !PT ;  /* 0x8000000017007812 */ /* 0x000fc800078ec0ff */
[----:B------:R-:W-:-:S04]  /*d0d0*/  SHF.R.U32.HI R0, RZ, 0x18, R0 ;  /* 0x00000018ff007819 */ /* 0x000fc80000011600 */
[----:B------:R-:W-:Y:S02]  /*d0e0*/  LOP3.LUT R0, R3, R0, RZ, 0xfc, !PT ;  /* 0x0000000003007212 */ /* 0x000fe400078efcff */
.L_x_14306:
[----:B------:R-:W-:Y:S05]  /*d0f0*/  BSYNC B0 ;  /* 0x0000000000007941 */ /* 0x000fea0003800000 */
.L_x_14305:
[----:B------:R0:W-:Y:S01]  /*d100*/  STG.E.U8 [R4.64], R0 ;  /* 0x0000000004007986 */ /* 0x0001e2000c101124 */
[----:B------:R-:W-:Y:S05]  /*d110*/  BRA `(.L_x_14282) ;  /* 0x000002d000007947 */ /* 0x000fea0003800000 */
.L_x_14299:
        /* <DEDUP_REMOVED lines=22> */
.L_x_14281:
        /* <DEDUP_REMOVED lines=20> */
.L_x_14309:
[----:B------:R0:W-:Y:S01]  /*d3c0*/  STG.E.64 [R4.64], R22 ;  /* 0x0000001604007986 */ /* 0x0001e2000c101b24 */
[----:B------:R-:W-:Y:S05]  /*d3d0*/  BRA `(.L_x_14282) ;  /* 0x0000001000007947 */ /* 0x000fea0003800000 */
.L_x_14308:
[----:B------:R0:W-:Y:S02]  /*d3e0*/  STG.E [R4.64], R30 ;  /* 0x0000001e04007986 */ /* 0x0001e4000c101924 */
.L_x_14282:
        /* <DEDUP_REMOVED lines=21> */
.L_x_14313:
[----:B------:R0:W-:Y:S01]  /*d540*/  STG.E.U8 [R4.64], R16 ;  /* 0x0000001004007986 */ /* 0x0001e2000c101124 */
[----:B------:R-:W-:Y:S05]  /*d550*/  BRA `(.L_x_14315) ;  /* 0x00000d4000007947 */ /* 0x000fea0003800000 */
.L_x_14312:
        /* <DEDUP_REMOVED lines=8> */
.L_x_14317:
[----:B------:R0:W-:Y:S01]  /*d5e0*/  STG.E [R4.64], R16 ;  /* 0x0000001004007986 */ /* 0x0001e2000c101924 */
[----:B------:R-:W-:Y:S05]  /*d5f0*/  BRA `(.L_x_14315) ;  /* 0x00000ca000007947 */ /* 0x000fea0003800000 */
.L_x_14316:
[----:B------:R0:W-:Y:S01]  /*d600*/  STG.E.U16 [R4.64], R16 ;  /* 0x0000001004007986 */ /* 0x0001e2000c101524 */
[----:B------:R-:W-:Y:S05]  /*d610*/  BRA `(.L_x_14315) ;  /* 0x00000c8000007947 */ /* 0x000fea0003800000 */
.L_x_14311:
        /* <DEDUP_REMOVED lines=9> */
.L_x_14319:
[----:B------:R-:W0:Y:S02]  /*d6b0*/  I2F.S64 R0, R24 ;  /* 0x0000001800007312 */ /* 0x000e240000301400 */
[----:B0-----:R-:W-:-:S05]  /*d6c0*/  F2FP.PACK_AB R0, RZ, R0 ;  /* 0x00000000ff00723e */ /* 0x001fca00000000ff */
[----:B------:R0:W-:Y:S01]  /*d6d0*/  STG.E.U16 [R4.64], R0 ;  /* 0x0000000004007986 */ /* 0x0001e2000c101524 */
[----:B------:R-:W-:Y:S05]  /*d6e0*/  BRA `(.L_x_14315) ;  /* 0x00000bb000007947 */ /* 0x000fea0003800000 */
.L_x_14318:
        /* <DEDUP_REMOVED lines=10> */
.L_x_14321:
[----:B------:R-:W0:Y:S02]  /*d790*/  I2F.S64 R24, R24 ;  /* 0x0000001800187312 */ /* 0x000e240000301400 */
[----:B0-----:R-:W-:-:S04]  /*d7a0*/  F2FP.PACK_AB R3, RZ, R24 ;  /* 0x00000018ff03723e */ /* 0x001fc800000000ff */
[----:B------:R-:W-:-:S05]  /*d7b0*/  PRMT R3, R3, 0x5410, RZ ;  /* 0x0000541003037816 */ /* 0x000fca00000000ff */
[----:B------:R0:W-:Y:S01]  /*d7c0*/  STG.E [R4.64], R3 ;  /* 0x0000000304007986 */ /* 0x0001e2000c101924 */
[----:B------:R-:W-:Y:S05]  /*d7d0*/  BRA `(.L_x_14315) ;  /* 0x00000ac000007947 */ /* 0x000fea0003800000 */
.L_x_14320:
[----:B------:R-:W0:Y:S02]  /*d7e0*/  I2F.F64.S64 R24, R24 ;  /* 0x0000001800187312 */ /* 0x000e240000301c00 */
[----:B0-----:R0:W-:Y:S01]  /*d7f0*/  STG.E.64 [R4.64], R24 ;  /* 0x0000001804007986 */ /* 0x0011e2000c101b24 */
[----:B------:R-:W-:Y:S05]  /*d800*/  BRA `(.L_x_14315) ;  /* 0x00000a9000007947 */ /* 0x000fea0003800000 */
.L_x_14310:
        /* <DEDUP_REMOVED lines=13> */
.L_x_14324:
[----:B------:R-:W0:Y:S01]  /*d8e0*/  I2F.F64.S64 R8, R24 ;  /* 0x0000001800087312 */ /* 0x000e220000301c00 */
[----:B------:R-:W-:-:S05]  /*d8f0*/  CS2R R10, SRZ ;  /* 0x00000000000a7805 */ /* 0x000fca000001ff00 */
[----:B0-----:R0:W-:Y:S01]  /*d900*/  STG.E.128 [R4.64], R8 ;  /* 0x0000000804007986 */ /* 0x0011e2000c101d24 */
[----:B------:R-:W-:Y:S05]  /*d910*/  BRA `(.L_x_14315) ;  /* 0x0000098000007947 */ /* 0x000fea0003800000 */
.L_x_14323:
        /* <DEDUP_REMOVED lines=21> */
.L_x_14328:
[----:B------:R-:W-:Y:S05]  /*da70*/  BSYNC B0 ;  /* 0x0000000000007941 */ /* 0x000fea0003800000 */
.L_x_14327:
[----:B------:R-:W-:-:S05]  /*da80*/  LOP3.LUT R7, R0, R7, RZ, 0xfc, !PT ;  /* 0x0000000700077212 */ /* 0x000fca00078efcff */
[----:B------:R0:W-:Y:S01]  /*da90*/  STG.E.U8 [R4.64], R7 ;  /* 0x0000000704007986 */ /* 0x0001e2000c101124 */
[----:B------:R-:W-:Y:S05]  /*daa0*/  BRA `(.L_x_14315) ;  /* 0x000007f000007947 */ /* 0x000fea0003800000 */
.L_x_14326:
        /* <DEDUP_REMOVED lines=13> */
.L_x_14330:
[----:B------:R-:W-:Y:S01]  /*db80*/  IMAD.MOV.U32 R0, RZ, RZ, 0x7f ;  /* 0x0000007fff007424 */ /* 0x000fe200078e00ff */
[----:B------:R-:W-:-:S04]  /*db90*/  ISETP.GT.U32.AND P0, PT, R3, 0x7f800000, PT ;  /* 0x7f8000000300780c */ /* 0x000fc80003f04070 */
[----:B------:R-:W-:-:S04]  /*dba0*/  SEL R0, R0, 0x7c, P0 ;  /* 0x0000007c00007807 */ /* 0x000fc80000000000 */
.L_x_14331:
[----:B------:R-:W-:Y:S05]  /*dbb0*/  BSYNC B0 ;  /* 0x0000000000007941 */ /* 0x000fea0003800000 */
.L_x_14329:
[----:B------:R-:W-:-:S04]  /*dbc0*/  LOP3.LUT R3, R25, 0x80000000, RZ, 0xc0, !PT ;  /* 0x8000000019037812 */ /* 0x000fc800078ec0ff */
[----:B------:R-:W-:-:S04]  /*dbd0*/  SHF.R.U32.HI R3, RZ, 0x18, R3 ;  /* 0x00000018ff037819 */ /* 0x000fc80000011603 */
[----:B------:R-:W-:-:S05]  /*dbe0*/  LOP3.LUT R3, R0, R3, RZ, 0xfc, !PT ;  /* 0x0000000300037212 */ /* 0x000fca00078efcff */
[----:B------:R0:W-:Y:S01]  /*dbf0*/  STG.E.U8 [R4.64], R3 ;  /* 0x0000000304007986 */ /* 0x0001e2000c101124 */
[----:B------:R-:W-:Y:S05]  /*dc00*/  BRA `(.L_x_14315) ;  /* 0x0000069000007947 */ /* 0x000fea0003800000 */
.L_x_14325:
[----:B------:R-:W0:Y:S02]  /*dc10*/  I2F.S64 R0, R24 ;  /* 0x0000001800007312 */ /* 0x000e240000301400 */
[----:B0-----:R-:W-:-:S05]  /*dc20*/  F2FP.BF16.PACK_AB R0, RZ, R0 ;  /* 0x00000000ff00723e */ /* 0x001fca00000010ff */
[----:B------:R0:W-:Y:S01]  /*dc30*/  STG.E.U16 [R4.64], R0 ;  /* 0x0000000004007986 */ /* 0x0001e2000c101524 */
[----:B------:R-:W-:Y:S05]  /*dc40*/  BRA `(.L_x_14315) ;  /* 0x0000065000007947 */ /* 0x000fea0003800000 */
.L_x_14322:
        /* <DEDUP_REMOVED lines=10> */
.L_x_14334:
        /* <DEDUP_REMOVED lines=17> */
.L_x_14337:
[----:B------:R-:W-:-:S04]  /*de00*/  LOP3.LUT R0, R25, 0x80000000, RZ, 0xc0, !PT ;  /* 0x8000000019007812 */ /* 0x000fc800078ec0ff */
[----:B------:R-:W-:-:S04]  /*de10*/  SHF.R.U32.HI R0, RZ, 0x18, R0 ;  /* 0x00000018ff007819 */ /* 0x000fc80000011600 */
[----:B------:R-:W-:Y:S02]  /*de20*/  LOP3.LUT R0, R3, R0, RZ, 0xfc, !PT ;  /* 0x0000000003007212 */ /* 0x000fe400078efcff */
.L_x_14336:
[----:B------:R-:W-:Y:S05]  /*de30*/  BSYNC B0 ;  /* 0x0000000000007941 */ /* 0x000fea0003800000 */
.L_x_14335:
[----:B------:R0:W-:Y:S01]  /*de40*/  STG.E.U8 [R4.64], R0 ;  /* 0x0000000004007986 */ /* 0x0001e2000c101124 */
[----:B------:R-:W-:Y:S05]  /*de50*/  BRA `(.L_x_14315) ;  /* 0x0000044000007947 */ /* 0x000fea0003800000 */
.L_x_14333:
        /* <DEDUP_REMOVED lines=17> */
.L_x_14340:
[----:B------:R-:W-:-:S04]  /*df70*/  LOP3.LUT R0, R25, 0x80000000, RZ, 0xc0, !PT ;  /* 0x8000000019007812 */ /* 0x000fc800078ec0ff */
[----:B------:R-:W-:-:S04]  /*df80*/  SHF.R.U32.HI R0, RZ, 0x18, R0 ;  /* 0x00000018ff007819 */ /* 0x000fc80000011600 */
[----:B------:R-:W-:Y:S02]  /*df90*/  LOP3.LUT R0, R3, R0, RZ, 0xfc, !PT ;  /* 0x0000000003007212 */ /* 0x000fe400078efcff */
.L_x_14339:
[----:B------:R-:W-:Y:S05]  /*dfa0*/  BSYNC B0 ;  /* 0x0000000000007941 */ /* 0x000fea0003800000 */
.L_x_14338:
[----:B------:R0:W-:Y:S01]  /*dfb0*/  STG.E.U8 [R4.64], R0 ;  /* 0x0000000004007986 */ /* 0x0001e2000c101124 */
[----:B------:R-:W-:Y:S05]  /*dfc0*/  BRA `(.L_x_14315) ;  /* 0x000002d000007947 */ /* 0x000fea0003800000 */
.L_x_14332:
        /* <DEDUP_REMOVED lines=22> */
.L_x_14314:
        /* <DEDUP_REMOVED lines=20> */
.L_x_14342:
[----:B------:R0:W-:Y:S01]  /*e270*/  STG.E.64 [R4.64], R24 ;  /* 0x0000001804007986 */ /* 0x0001e2000c101b24 */
[----:B------:R-:W-:Y:S05]  /*e280*/  BRA `(.L_x_14315) ;  /* 0x0000001000007947 */ /* 0x000fea0003800000 */
.L_x_14341:
[----:B------:R0:W-:Y:S02]  /*e290*/  STG.E [R4.64], R16 ;  /* 0x0000001004007986 */ /* 0x0001e4000c101924 */
.L_x_14315:
[----:B------:R-:W-:Y:S02]  /*e2a0*/  IADD3 R2, R2, 0x80, RZ ;  /* 0x0000008002027810 */ /* 0x000fe40007ffe0ff */
.L_x_14276:
[----:B------:R-:W-:Y:S05]  /*e2b0*/  BSYNC B6 ;  /* 0x0000000000067941 */ /* 0x000fea0003800000 */
.L_x_14275:
        /* <DEDUP_REMOVED lines=19> */
.L_x_14346:
[----:B------:R-:W-:Y:S01]  /*e3f0*/  STG.E.U8 [R2.64], R18 ;  /* 0x0000001202007986 */ /* 0x000fe2000c101124 */
[----:B------:R-:W-:Y:S05]  /*e400*/  EXIT ;  /* 0x000000000000794d */ /* 0x000fea0003800000 */
.L_x_14345:
        /* <DEDUP_REMOVED lines=8> */
.L_x_14349:
[----:B------:R-:W-:Y:S01]  /*e490*/  STG.E [R2.64], R18 ;  /* 0x0000001202007986 */ /* 0x000fe2000c101924 */
[----:B------:R-:W-:Y:S05]  /*e4a0*/  EXIT ;  /* 0x000000000000794d */ /* 0x000fea0003800000 */
.L_x_14348:
[----:B------:R-:W-:Y:S01]  /*e4b0*/  STG.E.U16 [R2.64], R18 ;  /* 0x0000001202007986 */ /* 0x000fe2000c101524 */
[----:B------:R-:W-:Y:S05]  /*e4c0*/  EXIT ;  /* 0x000000000000794d */ /* 0x000fea0003800000 */
.L_x_14344:
        /* <DEDUP_REMOVED lines=9> */
.L_x_14351:
[----:B------:R-:W0:Y:S02]  /*e560*/  I2F.S64 R0, R26 ;  /* 0x0000001a00007312 */ /* 0x000e240000301400 */
[----:B0-----:R-:W-:-:S05]  /*e570*/  F2FP.PACK_AB R0, RZ, R0 ;  /* 0x00000000ff00723e */ /* 0x001fca00000000ff */
[----:B------:R-:W-:Y:S01]  /*e580*/  STG.E.U16 [R2.64], R0 ;  /* 0x0000000002007986 */ /* 0x000fe2000c101524 */
[----:B------:R-:W-:Y:S05]  /*e590*/  EXIT ;  /* 0x000000000000794d */ /* 0x000fea0003800000 */
.L_x_14350:
        /* <DEDUP_REMOVED lines=10> */
.L_x_14353:
[----:B------:R-:W0:Y:S02]  /*e640*/  I2F.S64 R26, R26 ;  /* 0x0000001a001a7312 */ /* 0x000e240000301400 */
[----:B0-----:R-:W-:-:S04]  /*e650*/  F2FP.PACK_AB R5, RZ, R26 ;  /* 0x0000001aff05723e */ /* 0x001fc800000000ff */
[----:B------:R-:W-:-:S05]  /*e660*/  PRMT R5, R5, 0x5410, RZ ;  /* 0x0000541005057816 */ /* 0x000fca00000000ff */
[----:B------:R-:W-:Y:S01]  /*e670*/  STG.E [R2.64], R5 ;  /* 0x0000000502007986 */ /* 0x000fe2000c101924 */
[----:B------:R-:W-:Y:S05]  /*e680*/  EXIT ;  /* 0x000000000000794d */ /* 0x000fea0003800000 */
.L_x_14352:
[----:B------:R-:W0:Y:S02]  /*e690*/  I2F.F64.S64 R26, R26 ;  /* 0x0000001a001a7312 */ /* 0x000e240000301c00 */
[----:B0-----:R-:W-:Y:S01]  /*e6a0*/  STG.E.64 [R2.64], R26 ;  /* 0x0000001a02007986 */ /* 0x001fe2000c101b24 */
[----:B------:R-:W-:Y:S05]  /*e6b0*/  EXIT ;  /* 0x000000000000794d */ /* 0x000fea0003800000 */
.L_x_14343:
        /* <DEDUP_REMOVED lines=13> */
.L_x_14356:
[----:B------:R-:W0:Y:S01]  /*e790*/  I2F.F64.S64 R4, R26 ;  /* 0x0000001a00047312 */ /* 0x000e220000301c00 */
[----:B------:R-:W-:-:S05]  /*e7a0*/  CS2R R6, SRZ ;  /* 0x0000000000067805 */ /* 0x000fca000001ff00 */
[----:B0-----:R-:W-:Y:S01]  /*e7b0*/  STG.E.128 [R2.64], R4 ;  /* 0x0000000402007986 */ /* 0x001fe2000c101d24 */
[----:B------:R-:W-:Y:S05]  /*e7c0*/  EXIT ;  /* 0x000000000000794d */ /* 0x000fea0003800000 */
.L_x_14355:
        /* <DEDUP_REMOVED lines=21> */
.L_x_14360:
[----:B------:R-:W-:Y:S05]  /*e920*/  BSYNC B0 ;  /* 0x0000000000007941 */ /* 0x000fea0003800000 */
.L_x_14359:
[----:B------:R-:W-:-:S05]  /*e930*/  LOP3.LUT R5, R0, R5, RZ, 0xfc, !PT ;  /* 0x0000000500057212 */ /* 0x000fca00078efcff */
[----:B------:R-:W-:Y:S01]  /*e940*/  STG.E.U8 [R2.64], R5 ;  /* 0x0000000502007986 */ /* 0x000fe2000c101124 */
[----:B------:R-:W-:Y:S05]  /*e950*/  EXIT ;  /* 0x000000000000794d */ /* 0x000fea0003800000 */
.L_x_14358:
        /* <DEDUP_REMOVED lines=13> */
.L_x_14362:
[----:B------:R-:W-:Y:S01]  /*ea30*/  IMAD.MOV.U32 R0, RZ, RZ, 0x7f ;  /* 0x0000007fff007424 */ /* 0x000fe200078e00ff */
[----:B------:R-:W-:-:S04]  /*ea40*/  ISETP.GT.U32.AND P0, PT, R4, 0x7f800000, PT ;  /* 0x7f8000000400780c */ /* 0x000fc80003f04070 */
[----:B------:R-:W-:-:S04]  /*ea50*/  SEL R0, R0, 0x7c, P0 ;  /* 0x0000007c00007807 */ /* 0x000fc80000000000 */
.L_x_14363:
[----:B------:R-:W-:Y:S05]  /*ea60*/  BSYNC B0 ;  /* 0x0000000000007941 */ /* 0x000fea0003800000 */
.L_x_14361:
[----:B------:R-:W-:-:S04]  /*ea70*/  LOP3.LUT R4, R27, 0x80000000, RZ, 0xc0, !PT ;  /* 0x800000001b047812 */ /* 0x000fc800078ec0ff */
[----:B------:R-:W-:-:S04]  /*ea80*/  SHF.R.U32.HI R5, RZ, 0x18, R4 ;  /* 0x00000018ff057819 */ /* 0x000fc80000011604 */
[----:B------:R-:W-:-:S05]  /*ea90*/  LOP3.LUT R5, R0, R5, RZ, 0xfc, !PT ;  /* 0x0000000500057212 */ /* 0x000fca00078efcff */
[----:B------:R-:W-:Y:S01]  /*eaa0*/  STG.E.U8 [R2.64], R5 ;  /* 0x0000000502007986 */ /* 0x000fe2000c101124 */
[----:B------:R-:W-:Y:S05]  /*eab0*/  EXIT ;  /* 0x000000000000794d */ /* 0x000fea0003800000 */
.L_x_14357:
[----:B------:R-:W0:Y:S02]  /*eac0*/  I2F.S64 R0, R26 ;  /* 0x0000001a00007312 */ /* 0x000e240000301400 */
[----:B0-----:R-:W-:-:S05]  /*ead0*/  F2FP.BF16.PACK_AB R0, RZ, R0 ;  /* 0x00000000ff00723e */ /* 0x001fca00000010ff */
[----:B------:R-:W-:Y:S01]  /*eae0*/  STG.E.U16 [R2.64], R0 ;  /* 0x0000000002007986 */ /* 0x000fe2000c101524 */
[----:B------:R-:W-:Y:S05]  /*eaf0*/  EXIT ;  /* 0x000000000000794d */ /* 0x000fea0003800000 */
.L_x_14354:
        /* <DEDUP_REMOVED lines=10> */
.L_x_14366:
        /* <DEDUP_REMOVED lines=17> */
.L_x_14369:
[----:B------:R-:W-:-:S04]  /*ecb0*/  LOP3.LUT R0, R27, 0x80000000, RZ, 0xc0, !PT ;  /* 0x800000001b007812 */ /* 0x000fc800078ec0ff */
[----:B------:R-:W-:-:S04]  /*ecc0*/  SHF.R.U32.HI R5, RZ, 0x18, R0 ;  /* 0x00000018ff057819 */ /* 0x000fc80000011600 */
[----:B------:R-:W-:-:S04]  /*ecd0*/  LOP3.LUT R4, R4, R5, RZ, 0xfc, !PT ;  /* 0x0000000504047212 */ /* 0x000fc800078efcff */
[----:B------:R-:W-:Y:S02]  /*ece0*/  PRMT R0, R4, 0x7610, R0 ;  /* 0x0000761004007816 */ /* 0x000fe40000000000 */
.L_x_14368:
[----:B------:R-:W-:Y:S05]  /*ecf0*/  BSYNC B0 ;  /* 0x0000000000007941 */ /* 0x000fea0003800000 */
.L_x_14367:
[----:B------:R-:W-:Y:S01]  /*ed00*/  STG.E.U8 [R2.64], R0 ;  /* 0x0000000002007986 */ /* 0x000fe2000c101124 */
[----:B------:R-:W-:Y:S05]  /*ed10*/  EXIT ;  /* 0x000000000000794d */ /* 0x000fea0003800000 */
.L_x_14365:
        /* <DEDUP_REMOVED lines=17> */
.L_x_14372:
[----:B------:R-:W-:-:S04]  /*ee30*/  LOP3.LUT R0, R27, 0x80000000, RZ, 0xc0, !PT ;  /* 0x800000001b007812 */ /* 0x000fc800078ec0ff */
[----:B------:R-:W-:-:S04]  /*ee40*/  SHF.R.U32.HI R5, RZ, 0x18, R0 ;  /* 0x00000018ff057819 */ /* 0x000fc80000011600 */
[----:B------:R-:W-:-:S04]  /*ee50*/  LOP3.LUT R4, R4, R5, RZ, 0xfc, !PT ;  /* 0x0000000504047212 */ /* 0x000fc800078efcff */
[----:B------:R-:W-:Y:S02]  /*ee60*/  PRMT R0, R4, 0x7610, R0 ;  /* 0x0000761004007816 */ /* 0x000fe40000000000 */
.L_x_14371:
[----:B------:R-:W-:Y:S05]  /*ee70*/  BSYNC B0 ;  /* 0x0000000000007941 */ /* 0x000fea0003800000 */
.L_x_14370:
[----:B------:R-:W-:Y:S01]  /*ee80*/  STG.E.U8 [R2.64], R0 ;  /* 0x0000000002007986 */ /* 0x000fe2000c101124 */
[----:B------:R-:W-:Y:S05]  /*ee90*/  EXIT ;  /* 0x000000000000794d */ /* 0x000fea0003800000 */
.L_x_14364:
        /* <DEDUP_REMOVED lines=22> */
.L_x_14347:
        /* <DEDUP_REMOVED lines=20> */
.L_x_14374:
[----:B------:R-:W-:Y:S01]  /*f140*/  STG.E.64 [R2.64], R26 ;  /* 0x0000001a02007986 */ /* 0x000fe2000c101b24 */
[----:B------:R-:W-:Y:S05]  /*f150*/  EXIT ;  /* 0x000000000000794d */ /* 0x000fea0003800000 */
.L_x_14373:
[----:B------:R-:W-:Y:S01]  /*f160*/  STG.E [R2.64], R18 ;  /* 0x0000001202007986 */ /* 0x000fe2000c101924 */
[----:B------:R-:W-:Y:S05]  /*f170*/  EXIT ;  /* 0x000000000000794d */ /* 0x000fea0003800000 */
.L_x_14375:
        /* <DEDUP_REMOVED lines=16> */
.L_x_23008:


//--------------------- .text._ZN2at6native18elementwise_kernelILi128ELi2EZNS0_22gpu_kernel_impl_nocastIZZZNS0_54_GLOBAL__N__d8c5977b_16_LinearAlgebra_cu_9e10b42f_321716addr_kernel_cudaERNS_14TensorIteratorERKN3c106ScalarES9_ENKUlvE_clEvENKUlvE2_clEvEUllllE0_EEvRNS_18TensorIteratorBaseERKT_EUliE_EEviT1_ --------------------------
	.section	.text._ZN2at6native18elementwise_kernelILi128ELi2EZNS0_22gpu_kernel_impl_nocastIZZZNS0_54_GLOBAL__N__d8c5977b_16_LinearAlgebra_cu_9e10b42f_321716addr_kernel_cudaERNS_14TensorIteratorERKN3c106ScalarES9_ENKUlvE_clEvENKUlvE2_clEvEUllllE0_EEvRNS_18TensorIteratorBaseERKT_EUliE_EEviT1_,"ax",@progbits
	.sectioninfo	@"SHI_REGISTERS=20"
	.align	128
        .global         _ZN2at6native18elementwise_kernelILi128ELi2EZNS0_22gpu_kernel_impl_nocastIZZZNS0_54_GLOBAL__N__d8c5977b_16_LinearAlgebra_cu_9e10b42f_321716addr_kernel_cudaERNS_14TensorIteratorERKN3c106ScalarES9_ENKUlvE_clEvENKUlvE2_clEvEUllllE0_EEvRNS_18TensorIteratorBaseERKT_EUliE_EEviT1_
        .type           _ZN2at6native18elementwise_kernelILi128ELi2EZNS0_22gpu_kernel_impl_nocastIZZZNS0_54_GLOBAL__N__d8c5977b_16_LinearAlgebra_cu_9e10b42f_321716addr_kernel_cudaERNS_14TensorIteratorERKN3c106ScalarES9_ENKUlvE_clEvENKUlvE2_clEvEUllllE0_EEvRNS_18TensorIteratorBaseERKT_EUliE_EEviT1_,@function
        .size           _ZN2at6native18elementwise_kernelILi128ELi2EZNS0_22gpu_kernel_impl_nocastIZZZNS0_54_GLOBAL__N__d8c5977b_16_LinearAlgebra_cu_9e10b42f_321716addr_kernel_cudaERNS_14TensorIteratorERKN3c106ScalarES9_ENKUlvE_clEvENKUlvE2_clEvEUllllE0_EEvRNS_18TensorIteratorBaseERKT_EUliE_EEviT1_,(.L_x_23009 - _ZN2at6native18elementwise_kernelILi128ELi2EZNS0_22gpu_kernel_impl_nocastIZZZNS0_54_GLOBAL__N__d8c5977b_16_LinearAlgebra_cu_9e10b42f_321716addr_kernel_cudaERNS_14TensorIteratorERKN3c106ScalarES9_ENKUlvE_clEvENKUlvE2_clEvEUllllE0_EEvRNS_18TensorIteratorBaseERKT_EUliE_EEviT1_)
        .other          _ZN2at6native18elementwise_kernelILi128ELi2EZNS0_22gpu_kernel_impl_nocastIZZZNS0_54_GLOBAL__N__d8c5977b_16_LinearAlgebra_cu_9e10b42f_321716addr_kernel_cudaERNS_14TensorIteratorERKN3c106ScalarES9_ENKUlvE_clEvENKUlvE2_clEvEUllllE0_EEvRNS_18TensorIteratorBaseERKT_EUliE_EEviT1_,@"STO_CUDA_ENTRY STV_DEFAULT"
_ZN2at6native18elementwise_kernelILi128ELi2EZNS0_22gpu_kernel_impl_nocastIZZZNS0_54_GLOBAL__N__d8c5977b_16_LinearAlgebra_cu_9e10b42f_321716addr_kernel_cudaERNS_14TensorIteratorERKN3c106ScalarES9_ENKUlvE_clEvENKUlvE2_clEvEUllllE0_EEvRNS_18TensorIteratorBaseERKT_EUliE_EEviT1_:
.text._ZN2at6native18elementwise_kernelILi128ELi2EZNS0_22gpu_kernel_impl_nocastIZZZNS0_54_GLOBAL__N__d8c5977b_16_LinearAlgebra_cu_9e10b42f_321716addr_kernel_cudaERNS_14TensorIteratorERKN3c106ScalarES9_ENKUlvE_clEvENKUlvE2_clEvEUllllE0_EEvRNS_18TensorIteratorBaseERKT_EUliE_EEviT1_:
        /* <DEDUP_REMOVED lines=287> */
.L_x_14378:
[----:B------:R-:W-:Y:S02]  /*11f0*/  IADD3 R10, P1, R4, c[0x0][0x438], RZ ;  /* 0x00010e00040a7a10 */ /* 0x000fe40007f3e0ff */
[----:B------:R-:W-:Y:S02]  /*1200*/  IADD3 R12, P2, R5, c[0x0][0x440], RZ ;  /* 0x00011000050c7a10 */ /* 0x000fe40007f5e0ff */
[----:B------:R-:W-:Y:S02]  /*1210*/  IADD3 R6, P0, R3, c[0x0][0x430], RZ ;  /* 0x00010c0003067a10 */ /* 0x000fe40007f1e0ff */
[----:B------:R-:W-:-:S02]  /*1220*/  IADD3.X R11, RZ, c[0x0][0x43c], RZ, P1, !PT ;  /* 0x00010f00ff0b7a10 */ /* 0x000fc40000ffe4ff */
[----:B------:R-:W-:Y:S02]  /*1230*/  IADD3.X R13, RZ, c[0x0][0x444], RZ, P2, !PT ;  /* 0x00011100ff0d7a10 */ /* 0x000fe400017fe4ff */
[----:B------:R-:W-:Y:S02]  /*1240*/  IADD3.X R7, RZ, c[0x0][0x434], RZ, P0, !PT ;  /* 0x00010d00ff077a10 */ /* 0x000fe400007fe4ff */
[----:B------:R-:W2:Y:S04]  /*1250*/  LDG.E.64 R10, [R10.64] ;  /* 0x000000040a0a7981 */ /* 0x000ea8000c1e1b00 */
[----:B------:R-:W2:Y:S04]  /*1260*/  LDG.E.64 R8, [R12.64] ;  /* 0x000000040c087981 */ /* 0x000ea8000c1e1b00 */
[----:B------:R-:W3:Y:S01]  /*1270*/  LDG.E.64 R6, [R6.64] ;  /* 0x0000000406067981 */ /* 0x000ee2000c1e1b00 */
[----:B------:R-:W-:Y:S01]  /*1280*/  IADD3 R2, P0, R2, c[0x0][0x428], RZ ;  /* 0x00010a0002027a10 */ /* 0x000fe20007f1e0ff */
[----:B--2---:R-:W-:-:S02]  /*1290*/  IMAD R9, R9, R10, RZ ;  /* 0x0000000a09097224 */ /* 0x004fc400078e02ff */
[----:B------:R-:W-:-:S04]  /*12a0*/  IMAD.WIDE.U32 R4, R8, R10, RZ ;  /* 0x0000000a08047225 */ /* 0x000fc800078e00ff */
[----:B---3--:R-:W-:Y:S02]  /*12b0*/  IMAD R3, R7, c[0x0][0x448], RZ ;  /* 0x0001120007037a24 */ /* 0x008fe400078e02ff */
[----:B------:R-:W-:Y:S02]  /*12c0*/  IMAD R17, R8, R11, R9 ;  /* 0x0000000b08117224 */ /* 0x000fe400078e0209 */
[C---:B------:R-:W-:Y:S02]  /*12d0*/  IMAD R15, R6.reuse, c[0x0][0x44c], R3 ;  /* 0x00011300060f7a24 */ /* 0x040fe400078e0203 */
[----:B------:R-:W-:Y:S01]  /*12e0*/  IMAD.WIDE.U32 R8, R6, c[0x0][0x448], RZ ;  /* 0x0001120006087a25 */ /* 0x000fe200078e00ff */
[----:B------:R-:W-:-:S04]  /*12f0*/  IADD3 R3, R5, R17, RZ ;  /* 0x0000001105037210 */ /* 0x000fc80007ffe0ff */
[----:B------:R-:W-:Y:S01]  /*1300*/  IADD3 R9, R9, R15, RZ ;  /* 0x0000000f09097210 */ /* 0x000fe20007ffe0ff */
[----:B------:R-:W-:-:S04]  /*1310*/  IMAD R3, R3, c[0x0][0x450], RZ ;  /* 0x0001140003037a24 */ /* 0x000fc800078e02ff */
[C---:B------:R-:W-:Y:S02]  /*1320*/  IMAD R7, R4.reuse, c[0x0][0x454], R3 ;  /* 0x0001150004077a24 */ /* 0x040fe400078e0203 */
[----:B------:R-:W-:Y:S01]  /*1330*/  IMAD.WIDE.U32 R4, R4, c[0x0][0x450], R8 ;  /* 0x0001140004047a25 */ /* 0x000fe200078e0008 */
[----:B------:R-:W-:-:S04]  /*1340*/  IADD3.X R3, RZ, c[0x0][0x42c], RZ, P0, !PT ;  /* 0x00010b00ff037a10 */ /* 0x000fc800007fe4ff */
[----:B------:R-:W-:-:S05]  /*1350*/  IADD3 R5, R5, R7, RZ ;  /* 0x0000000705057210 */ /* 0x000fca0007ffe0ff */
[----:B------:R0:W-:Y:S01]  /*1360*/  STG.E.64 [R2.64], R4 ;  /* 0x0000000402007986 */ /* 0x0001e2000c101b04 */
[----:B------:R-:W-:-:S03]  /*1370*/  IADD3 R9, R0, 0x80, RZ ;  /* 0x0000008000097810 */ /* 0x000fc60007ffe0ff */
.L_x_14377:
[----:B------:R-:W-:Y:S05]  /*1380*/  BSYNC B0 ;  /* 0x0000000000007941 */ /* 0x000fea0003800000 */
.L_x_14376:
[----:B------:R-:W-:-:S13]  /*1390*/  ISETP.GE.AND P0, PT, R9, c[0x0][0x160], PT ;  /* 0x0000580009007a0c */ /* 0x000fda0003f06270 */
[----:B------:R-:W-:Y:S05]  /*13a0*/  @P0 EXIT ;  /* 0x000000000000094d */ /* 0x000fea0003800000 */
[----:B------:R-:W-:Y:S01]  /*13b0*/  ISETP.NE.AND P0, PT, RZ, c[0x0][0x168], PT ;  /* 0x00005a00ff007a0c */ /* 0x000fe20003f05270 */
[----:B0-----:R-:W-:Y:S01]  /*13c0*/  HFMA2.MMA R4, -RZ, RZ, 0, 0 ;  /* 0x00000000ff047435 */ /* 0x001fe200000001ff */
        /* <DEDUP_REMOVED lines=277> */
.L_x_14379:
        /* <DEDUP_REMOVED lines=17> */
[----:B------:R-:W-:Y:S01]  /*2630*/  IMAD R3, R3, c[0x0][0x450], RZ ;  /* 0x0001140003037a24 */ /* 0x000fe200078e02ff */
[----:B------:R-:W-:-:S03]  /*2640*/  IADD3 R8, P0, R0, c[0x0][0x428], RZ ;  /* 0x00010a0000087a10 */ /* 0x000fc60007f1e0ff */
[C---:B------:R-:W-:Y:S02]  /*2650*/  IMAD R5, R2.reuse, c[0x0][0x454], R3 ;  /* 0x0001150002057a24 */ /* 0x040fe400078e0203 */
[----:B------:R-:W-:Y:S01]  /*2660*/  IMAD.WIDE.U32 R2, R2, c[0x0][0x450], R6 ;  /* 0x0001140002027a25 */ /* 0x000fe200078e0006 */
[----:B------:R-:W-:-:S04]  /*2670*/  IADD3.X R9, RZ, c[0x0][0x42c], RZ, P0, !PT ;  /* 0x00010b00ff097a10 */ /* 0x000fc800007fe4ff */
[----:B------:R-:W-:-:S05]  /*2680*/  IADD3 R3, R3, R5, RZ ;  /* 0x0000000503037210 */ /* 0x000fca0007ffe0ff */
[----:B------:R-:W-:Y:S01]  /*2690*/  STG.E.64 [R8.64], R2 ;  /* 0x0000000208007986 */ /* 0x000fe2000c101b04 */
[----:B------:R-:W-:Y:S05]  /*26a0*/  EXIT ;  /* 0x000000000000794d */ /* 0x000fea0003800000 */
.L_x_14380:
        /* <DEDUP_REMOVED lines=13> */
.L_x_23009:


//--------------------- .text._ZN2at6native27unrolled_elementwise_kernelIZZZNS0_54_GLOBAL__N__d8c5977b_16_LinearAlgebra_cu_9e10b42f_321716addr_kernel_cudaERNS_14TensorIteratorERKN3c106ScalarES8_ENKUlvE_clEvENKUlvE2_clEvEUllllE0_St5arrayIPcLm4EELi4E23TrivialOffsetCalculatorILi3EjESF_ILi1EjENS0_6memory15LoadWithoutCastENSI_16StoreWithoutCastEEEviT_T0_T2_T3_T4_T5_ --------------------------
	.section	.text._ZN2at6native27unrolled_elementwise_kernelIZZZNS0_54_GLOBAL__N__d8c5977b_16_LinearAlgebra_cu_9e10b42f_321716addr_kernel_cudaERNS_14TensorIteratorERKN3c106ScalarES8_ENKUlvE_clEvENKUlvE2_clEvEUllllE0_St5arrayIPcLm4EELi4E23TrivialOffsetCalculatorILi3EjESF_ILi1EjENS0_6memory15LoadWithoutCastENSI_16StoreWithoutCastEEEviT_T0_T2_T3_T4_T5_,"ax",@progbits
	.sectioninfo	@"SHI_REGISTERS=32"
	.align	128
        .global         _ZN2at6native27unrolled_elementwise_kernelIZZZNS0_54_GLOBAL__N__d8c5977b_16_LinearAlgebra_cu_9e10b42f_321716addr_kernel_cudaERNS_14TensorIteratorERKN3c106ScalarES8_ENKUlvE_clEvENKUlvE2_clEvEUllllE0_St5arrayIPcLm4EELi4E23TrivialOffsetCalculatorILi3EjESF_ILi1EjENS0_6memory15LoadWithoutCastENSI_16StoreWithoutCastEEEviT_T0_T2_T3_T4_T5_
        .type           _ZN2at6native27unrolled_elementwise_kernelIZZZNS0_54_GLOBAL__N__d8c5977b_16_LinearAlgebra_cu_9e10b42f_321716addr_kernel_cudaERNS_14TensorIteratorERKN3c106ScalarES8_ENKUlvE_clEvENKUlvE2_clEvEUllllE0_St5arrayIPcLm4EELi4E23TrivialOffsetCalculatorILi3EjESF_ILi1EjENS0_6memory15LoadWithoutCastENSI_16StoreWithoutCastEEEviT_T0_T2_T3_T4_T5_,@function
        .size           _ZN2at6native27unrolled_elementwise_kernelIZZZNS0_54_GLOBAL__N__d8c5977b_16_LinearAlgebra_cu_9e10b42f_321716addr_kernel_cudaERNS_14TensorIteratorERKN3c106ScalarES8_ENKUlvE_clEvENKUlvE2_clEvEUllllE0_St5arrayIPcLm4EELi4E23TrivialOffsetCalculatorILi3EjESF_ILi1EjENS0_6memory15LoadWithoutCastENSI_16StoreWithoutCastEEEviT_T0_T2_T3_T4_T5_,(.L_x_23010 - _ZN2at6native27unrolled_elementwise_kernelIZZZNS0_54_GLOBAL__N__d8c5977b_16_LinearAlgebra_cu_9e10b42f_321716addr_kernel_cudaERNS_14TensorIteratorERKN3c106ScalarES8_ENKUlvE_clEvENKUlvE2_clEvEUllllE0_St5arrayIPcLm4EELi4E23TrivialOffsetCalculatorILi3EjESF_ILi1EjENS0_6memory15LoadWithoutCastENSI_16StoreWithoutCastEEEviT_T0_T2_T3_T4_T5_)
        .other          _ZN2at6native27unrolled_elementwise_kernelIZZZNS0_54_GLOBAL__N__d8c5977b_16_LinearAlgebra_cu_9e10b42f_321716addr_kernel_cudaERNS_14TensorIteratorERKN3c106ScalarES8_ENKUlvE_clEvENKUlvE2_clEvEUllllE0_St5arrayIPcLm4EELi4E23TrivialOffsetCalculatorILi3EjESF_ILi1EjENS0_6memory15LoadWithoutCastENSI_16StoreWithoutCastEEEviT_T0_T2_T3_T4_T5_,@"STO_CUDA_ENTRY STV_DEFAULT"
_ZN2at6native27unrolled_elementwise_kernelIZZZNS0_54_GLOBAL__N__d8c5977b_16_LinearAlgebra_cu_9e10b42f_321716addr_kernel_cudaERNS_14TensorIteratorERKN3c106ScalarES8_ENKUlvE_clEvENKUlvE2_clEvEUllllE0_St5arrayIPcLm4EELi4E23TrivialOffsetCalculatorILi3EjESF_ILi1EjENS0_6memory15LoadWithoutCastENSI_16StoreWithoutCastEEEviT_T0_T2_T3_T4_T5_:
.text._ZN2at6native27unrolled_elementwise_kernelIZZZNS0_54_GLOBAL__N__d8c5977b_16_LinearAlgebra_cu_9e10b42f_321716addr_kernel_cudaERNS_14TensorIteratorERKN3c106ScalarES8_ENKUlvE_clEvENKUlvE2_clEvEUllllE0_St5arrayIPcLm4EELi4E23TrivialOffsetCalculatorILi3EjESF_ILi1EjENS0_6memory15LoadWithoutCastENSI_16StoreWithoutCastEEEviT_T0_T2_T3_T4_T5_:
        /* <DEDUP_REMOVED lines=11> */
[----:B------:R-:W-:Y:S02]  /*00b0*/  @!P0 MOV R21, 0x8 ;  /* 0x0000000800158802 */ /* 0x000fe40000000f00 */
[----:B------:R-:W-:-:S03]  /*00c0*/  @!P0 IADD3 R5, R5, 0x80, RZ ;  /* 0x0000008005058810 */ /* 0x000fc60007ffe0ff */
[----:B------:R-:W-:Y:S01]  /*00d0*/  @!P0 IMAD.WIDE.U32 R10, R20, R21, c[0x0][0x190] ;  /* 0x00006400140a8625 */ /* 0x000fe200078e0015 */
[----:B------:R-:W-:-:S03]  /*00e0*/  ISETP.GE.AND P1, PT, R5, R2, PT ;  /* 0x000000020500720c */ /* 0x000fc60003f26270 */
[CC--:B------:R-:W-:Y:S01]  /*00f0*/  @!P0 IMAD.WIDE.U32 R8, R20.reuse, R21.reuse, c[0x0][0x188] ;  /* 0x0000620014088625 */ /* 0x0c0fe200078e0015 */
[----:B------:R0:W2:Y:S04]  /*0100*/  @!P0 LDG.E.64 R18, [R10.64] ;  /* 0x000000040a128981 */ /* 0x0000a8000c1e1b00 */
[----:B------:R1:W3:Y:S01]  /*0110*/  @!P0 LDG.E.64 R22, [R8.64] ;  /* 0x0000000408168981 */ /* 0x0002e2000c1e1b00 */
[----:B------:R-:W-:Y:S01]  /*0120*/  CS2R R16, SRZ ;  /* 0x0000000000107805 */ /* 0x000fe2000001ff00 */
[----:B------:R-:W-:-:S03]  /*0130*/  @!P0 IMAD.WIDE.U32 R20, R20, R21, c[0x0][0x198] ;  /* 0x0000660014148625 */ /* 0x000fc600078e0015 */
[----:B------:R-:W-:Y:S02]  /*0140*/  @!P1 LEA R4, R0, R5, 0x9 ;  /* 0x0000000500049211 */ /* 0x000fe400078e48ff */
[----:B------:R-:W-:Y:S01]  /*0150*/  @!P1 MOV R25, 0x8 ;  /* 0x0000000800199802 */ /* 0x000fe20000000f00 */
[----:B------:R2:W4:Y:S01]  /*0160*/  @!P0 LDG.E.64 R16, [R20.64] ;  /* 0x0000000414108981 */ /* 0x000522000c1e1b00 */
[----:B------:R-:W-:-:S03]  /*0170*/  CS2R R6, SRZ ;  /* 0x0000000000067805 */ /* 0x000fc6000001ff00 */
[----:B------:R-:W-:Y:S01]  /*0180*/  @!P1 IMAD.WIDE.U32 R28, R4, R25, c[0x0][0x190] ;  /* 0x00006400041c9625 */ /* 0x000fe200078e0019 */
[----:B------:R-:W-:-:S03]  /*0190*/  CS2R R12, SRZ ;  /* 0x00000000000c7805 */ /* 0x000fc6000001ff00 */
[CC--:B------:R-:W-:Y:S01]  /*01a0*/  @!P1 IMAD.WIDE.U32 R26, R4.reuse, R25.reuse, c[0x0][0x188] ;  /* 0x00006200041a9625 */ /* 0x0c0fe200078e0019 */
[----:B------:R1:W4:Y:S04]  /*01b0*/  @!P1 LDG.E.64 R6, [R28.64] ;  /* 0x000000041c069981 */ /* 0x000328000c1e1b00 */
[----:B------:R1:W4:Y:S01]  /*01c0*/  @!P1 LDG.E.64 R12, [R26.64] ;  /* 0x000000041a0c9981 */ /* 0x000322000c1e1b00 */
[----:B------:R-:W-:Y:S01]  /*01d0*/  CS2R R14, SRZ ;  /* 0x00000000000e7805 */ /* 0x000fe2000001ff00 */
[----:B0-----:R-:W-:-:S05]  /*01e0*/  @!P1 IMAD.WIDE.U32 R10, R4, R25, c[0x0][0x198] ;  /* 0x00006600040a9625 */ /* 0x001fca00078e0019 */
[----:B------:R0:W4:Y:S01]  /*01f0*/  @!P1 LDG.E.64 R14, [R10.64] ;  /* 0x000000040a0e9981 */ /* 0x000122000c1e1b00 */
[----:B------:R-:W-:-:S04]  /*0200*/  @!P1 IADD3 R5, R5, 0x80, RZ ;  /* 0x0000008005059810 */ /* 0x000fc80007ffe0ff */
[----:B------:R-:W-:Y:S01]  /*0210*/  ISETP.GE.AND P2, PT, R5, R2, PT ;  /* 0x000000020500720c */ /* 0x000fe20003f46270 */
[----:B-1----:R-:W-:Y:S01]  /*0220*/  CS2R R8, SRZ ;  /* 0x0000000000087805 */ /* 0x002fe2000001ff00 */
[----:B0-----:R-:W-:-:S11]  /*0230*/  CS2R R10, SRZ ;  /* 0x00000000000a7805 */ /* 0x001fd6000001ff00 */
[----:B------:R-:W-:Y:S02]  /*0240*/  @!P2 LEA R25, R0, R5, 0x9 ;  /* 0x000000050019a211 */ /* 0x000fe400078e48ff */
[----:B------:R-:W-:-:S05]  /*0250*/  @!P2 MOV R4, 0x8 ;  /* 0x000000080004a802 */ /* 0x000fca0000000f00 */
[----:B------:R-:W-:-:S05]  /*0260*/  @!P2 IMAD.WIDE.U32 R26, R25, R4, c[0x0][0x188] ;  /* 0x00006200191aa625 */ /* 0x000fca00078e0004 */
[----:B------:R0:W4:Y:S01]  /*0270*/  @!P2 LDG.E.64 R8, [R26.64] ;  /* 0x000000041a08a981 */ /* 0x000122000c1e1b00 */
[----:B------:R-:W-:-:S04]  /*0280*/  @!P2 IADD3 R5, R5, 0x80, RZ ;  /* 0x000000800505a810 */ /* 0x000fc80007ffe0ff */
[----:B------:R-:W-:Y:S01]  /*0290*/  ISETP.GE.AND P1, PT, R5, R2, PT ;  /* 0x000000020500720c */ /* 0x000fe20003f26270 */
[----:B0-----:R-:W-:-:S12]  /*02a0*/  @!P2 IMAD.WIDE.U32 R26, R25, R4, c[0x0][0x198] ;  /* 0x00006600191aa625 */ /* 0x001fd800078e0004 */
[----:B------:R-:W-:Y:S01]  /*02b0*/  @!P1 LEA R5, R0, R5, 0x9 ;  /* 0x0000000500059211 */ /* 0x000fe200078e48ff */
[----:B--2---:R-:W-:-:S04]  /*02c0*/  IMAD R21, R19, c[0x0][0x170], RZ ;  /* 0x00005c0013157a24 */ /* 0x004fc800078e02ff */
[C---:B------:R-:W-:Y:S02]  /*02d0*/  IMAD R21, R18.reuse, c[0x0][0x174], R21 ;  /* 0x00005d0012157a24 */ /* 0x040fe400078e0215 */
[----:B---3--:R-:W-:Y:S02]  /*02e0*/  IMAD R23, R23, c[0x0][0x168], RZ ;  /* 0x00005a0017177a24 */ /* 0x008fe400078e02ff */
[----:B------:R-:W-:-:S04]  /*02f0*/  IMAD.WIDE.U32 R18, R18, c[0x0][0x170], RZ ;  /* 0x00005c0012127a25 */ /* 0x000fc800078e00ff */
[C---:B------:R-:W-:Y:S01]  /*0300*/  IMAD R29, R22.reuse, c[0x0][0x16c], R23 ;  /* 0x00005b00161d7a24 */ /* 0x040fe200078e0217 */
[----:B------:R-:W-:Y:S01]  /*0310*/  IADD3 R19, R19, R21, RZ ;  /* 0x0000001513137210 */ /* 0x000fe20007ffe0ff */
[----:B------:R-:W-:-:S04]  /*0320*/  IMAD.WIDE.U32 R22, R22, c[0x0][0x168], RZ ;  /* 0x00005a0016167a25 */ /* 0x000fc800078e00ff */
[----:B------:R-:W-:Y:S01]  /*0330*/  @!P2 IMAD.WIDE.U32 R20, R25, R4, c[0x0][0x190] ;  /* 0x000064001914a625 */ /* 0x000fe200078e0004 */
[----:B------:R-:W-:-:S03]  /*0340*/  IADD3 R23, R23, R29, RZ ;  /* 0x0000001d17177210 */ /* 0x000fc60007ffe0ff */
[----:B----4-:R-:W-:Y:S01]  /*0350*/  IMAD R19, R19, R16, RZ ;  /* 0x0000001013137224 */ /* 0x010fe200078e02ff */
[----:B------:R0:W2:Y:S01]  /*0360*/  @!P2 LDG.E.64 R10, [R20.64] ;  /* 0x00000004140aa981 */ /* 0x0000a2000c1e1b00 */
[----:B------:R-:W-:-:S04]  /*0370*/  IMAD.WIDE.U32 R22, R16, R18, R22 ;  /* 0x0000001210167225 */ /* 0x000fc800078e0016 */
[----:B------:R-:W-:Y:S02]  /*0380*/  IMAD R17, R17, R18, R19 ;  /* 0x0000001211117224 */ /* 0x000fe400078e0213 */
[----:B------:R-:W-:Y:S01]  /*0390*/  CS2R R18, SRZ ;  /* 0x0000000000127805 */ /* 0x000fe2000001ff00 */
[----:B------:R-:W-:Y:S02]  /*03a0*/  IMAD R29, R7, c[0x0][0x170], RZ ;  /* 0x00005c00071d7a24 */ /* 0x000fe400078e02ff */
[----:B------:R-:W-:Y:S02]  /*03b0*/  IMAD R13, R13, c[0x0][0x168], RZ ;  /* 0x00005a000d0d7a24 */ /* 0x000fe400078e02ff */
[C---:B------:R-:W-:Y:S01]  /*03c0*/  IMAD R29, R6.reuse, c[0x0][0x174], R29 ;  /* 0x00005d00061d7a24 */ /* 0x040fe200078e021d */
[----:B------:R1:W3:Y:S01]  /*03d0*/  @!P2 LDG.E.64 R18, [R26.64] ;  /* 0x000000041a12a981 */ /* 0x0002e2000c1e1b00 */
[----:B------:R-:W-:-:S04]  /*03e0*/  IMAD.WIDE.U32 R6, R6, c[0x0][0x170], RZ ;  /* 0x00005c0006067a25 */ /* 0x000fc800078e00ff */
[C---:B0-----:R-:W-:Y:S01]  /*03f0*/  IMAD R21, R12.reuse, c[0x0][0x16c], R13 ;  /* 0x00005b000c157a24 */ /* 0x041fe200078e020d */
[----:B------:R-:W-:Y:S01]  /*0400*/  IADD3 R29, R7, R29, RZ ;  /* 0x0000001d071d7210 */ /* 0x000fe20007ffe0ff */
[----:B------:R-:W-:Y:S01]  /*0410*/  IMAD.WIDE.U32 R12, R12, c[0x0][0x168], RZ ;  /* 0x00005a000c0c7a25 */ /* 0x000fe200078e00ff */
[----:B------:R-:W-:-:S03]  /*0420*/  @!P1 MOV R4, 0x8 ;  /* 0x0000000800049802 */ /* 0x000fc60000000f00 */
[----:B------:R-:W-:Y:S01]  /*0430*/  IMAD R29, R29, R14, RZ ;  /* 0x0000000e1d1d7224 */ /* 0x000fe200078e02ff */
[----:B------:R-:W-:Y:S01]  /*0440*/  IADD3 R13, R13, R21, RZ ;  /* 0x000000150d0d7210 */ /* 0x000fe20007ffe0ff */
[----:B------:R-:W-:Y:S02]  /*0450*/  CS2R R24, SRZ ;  /* 0x0000000000187805 */ /* 0x000fe4000001ff00 */
[-C--:B------:R-:W-:Y:S02]  /*0460*/  IMAD R29, R15, R6.reuse, R29 ;  /* 0x000000060f1d7224 */ /* 0x080fe400078e021d */
[----:B------:R-:W-:Y:S02]  /*0470*/  IMAD.WIDE.U32 R12, R14, R6, R12 ;  /* 0x000000060e0c7225 */ /* 0x000fe400078e000c */
[----:B------:R-:W-:Y:S02]  /*0480*/  CS2R R14, SRZ ;  /* 0x00000000000e7805 */ /* 0x000fe4000001ff00 */
[----:B------:R-:W-:-:S04]  /*0490*/  @!P1 IMAD.WIDE.U32 R6, R5, R4, c[0x0][0x188] ;  /* 0x0000620005069625 */ /* 0x000fc800078e0004 */
[----:B------:R-:W-:Y:S01]  /*04a0*/  @!P1 IMAD.WIDE.U32 R20, R5, R4, c[0x0][0x190] ;  /* 0x0000640005149625 */ /* 0x000fe200078e0004 */
[----:B------:R0:W4:Y:S04]  /*04b0*/  @!P1 LDG.E.64 R24, [R6.64] ;  /* 0x0000000406189981 */ /* 0x000128000c1e1b00 */
[----:B------:R-:W4:Y:S01]  /*04c0*/  @!P1 LDG.E.64 R14, [R20.64] ;  /* 0x00000004140e9981 */ /* 0x000f22000c1e1b00 */
[----:B------:R-:W-:-:S04]  /*04d0*/  IMAD R9, R9, c[0x0][0x168], RZ ;  /* 0x00005a0009097a24 */ /* 0x000fc800078e02ff */
[C---:B------:R-:W-:Y:S02]  /*04e0*/  IMAD R28, R8.reuse, c[0x0][0x16c], R9 ;  /* 0x00005b00081c7a24 */ /* 0x040fe400078e0209 */
[----:B------:R-:W-:Y:S01]  /*04f0*/  IMAD.WIDE.U32 R8, R8, c[0x0][0x168], RZ ;  /* 0x00005a0008087a25 */ /* 0x000fe200078e00ff */
[----:B-1----:R-:W-:-:S03]  /*0500*/  CS2R R26, SRZ ;  /* 0x00000000001a7805 */ /* 0x002fc6000001ff00 */
[----:B------:R-:W-:Y:S01]  /*0510*/  @!P1 IMAD.WIDE.U32 R4, R5, R4, c[0x0][0x198] ;  /* 0x0000660005049625 */ /* 0x000fe200078e0004 */
[----:B------:R-:W-:-:S04]  /*0520*/  IADD3 R9, R9, R28, RZ ;  /* 0x0000001c09097210 */ /* 0x000fc80007ffe0ff */
[----:B------:R3:W5:Y:S01]  /*0530*/  @!P1 LDG.E.64 R26, [R4.64] ;  /* 0x00000004041a9981 */ /* 0x000762000c1e1b00 */
[----:B------:R-:W-:Y:S02]  /*0540*/  IADD3 R23, R23, R17, RZ ;  /* 0x0000001117177210 */ /* 0x000fe40007ffe0ff */
[----:B0-----:R-:W-:Y:S02]  /*0550*/  IADD3 R6, R3, 0x80, RZ ;  /* 0x0000008003067810 */ /* 0x001fe40007ffe0ff */
[----:B------:R-:W-:Y:S02]  /*0560*/  MOV R7, R3 ;  /* 0x0000000300077202 */ /* 0x000fe40000000f00 */
[----:B------:R-:W-:-:S04]  /*0570*/  @!P0 MOV R7, R6 ;  /* 0x0000000600078202 */ /* 0x000fc80000000f00 */
[----:B------:R-:W-:Y:S01]  /*0580*/  ISETP.GE.AND P1, PT, R7, R2, PT ;  /* 0x000000020700720c */ /* 0x000fe20003f26270 */
[----:B------:R-:W-:Y:S01]  /*0590*/  BSSY B0, `(.L_x_14381) ;  /* 0x0000021000007945 */ /* 0x000fe20003800000 */
[----:B--2---:R-:W-:-:S04]  /*05a0*/  IMAD R11, R11, c[0x0][0x170], RZ ;  /* 0x00005c000b0b7a24 */ /* 0x004fc800078e02ff */
[C---:B------:R-:W-:Y:S02]  /*05b0*/  IMAD R16, R10.reuse, c[0x0][0x174], R11 ;  /* 0x00005d000a107a24 */ /* 0x040fe400078e020b */
[----:B------:R-:W-:-:S06]  /*05c0*/  IMAD.WIDE.U32 R10, R10, c[0x0][0x170], RZ ;  /* 0x00005c000a0a7a25 */ /* 0x000fcc00078e00ff */
[----:B---3--:R-:W-:Y:S01]  /*05d0*/  IMAD.WIDE.U32 R4, R18, R10, R8 ;  /* 0x0000000a12047225 */ /* 0x008fe200078e0008 */
[----:B------:R-:W-:Y:S02]  /*05e0*/  @!P0 LEA R9, R0, R3, 0x9 ;  /* 0x0000000300098211 */ /* 0x000fe400078e48ff */
[----:B------:R-:W-:-:S05]  /*05f0*/  @!P0 MOV R8, 0x8 ;  /* 0x0000000800088802 */ /* 0x000fca0000000f00 */
[----:B------:R-:W-:-:S05]  /*0600*/  @!P0 IMAD.WIDE.U32 R8, R9, R8, c[0x0][0x180] ;  /* 0x0000600009088625 */ /* 0x000fca00078e0008 */
[----:B------:R0:W-:Y:S01]  /*0610*/  @!P0 STG.E.64 [R8.64], R22 ;  /* 0x0000001608008986 */ /* 0x0001e2000c101b04 */
[----:B------:R-:W-:-:S05]  /*0620*/  IADD3 R11, R11, R16, RZ ;  /* 0x000000100b0b7210 */ /* 0x000fca0007ffe0ff */
[----:B------:R-:W-:Y:S02]  /*0630*/  IMAD R11, R11, R18, RZ ;  /* 0x000000120b0b7224 */ /* 0x000fe400078e02ff */
[----:B----4-:R-:W-:Y:S02]  /*0640*/  IMAD R3, R25, c[0x0][0x168], RZ ;  /* 0x00005a0019037a24 */ /* 0x010fe400078e02ff */
[----:B------:R-:W-:Y:S02]  /*0650*/  IMAD R15, R15, c[0x0][0x170], RZ ;  /* 0x00005c000f0f7a24 */ /* 0x000fe400078e02ff */
[----:B------:R-:W-:Y:S02]  /*0660*/  IMAD R3, R24, c[0x0][0x16c], R3 ;  /* 0x00005b0018037a24 */ /* 0x000fe400078e0203 */
[----:B------:R-:W-:Y:S02]  /*0670*/  IMAD R17, R14, c[0x0][0x174], R15 ;  /* 0x00005d000e117a24 */ /* 0x000fe400078e020f */
[----:B------:R-:W-:-:S04]  /*0680*/  IMAD.WIDE.U32 R24, R24, c[0x0][0x168], RZ ;  /* 0x00005a0018187a25 */ /* 0x000fc800078e00ff */
[----:B------:R-:W-:Y:S01]  /*0690*/  IMAD.WIDE.U32 R14, R14, c[0x0][0x170], RZ ;  /* 0x00005c000e0e7a25 */ /* 0x000fe200078e00ff */
[----:B------:R-:W-:-:S03]  /*06a0*/  IADD3 R3, R25, R3, RZ ;  /* 0x0000000319037210 */ /* 0x000fc60007ffe0ff */
[----:B------:R-:W-:Y:S01]  /*06b0*/  IMAD R11, R19, R10, R11 ;  /* 0x0000000a130b7224 */ /* 0x000fe200078e020b */
[----:B------:R-:W-:Y:S01]  /*06c0*/  IADD3 R17, R15, R17, RZ ;  /* 0x000000110f117210 */ /* 0x000fe20007ffe0ff */
[----:B------:R-:W-:Y:S05]  /*06d0*/  @P1 BRA `(.L_x_14382) ;  /* 0x000000c000001947 */ /* 0x000fea0003800000 */
[----:B0-----:R-:W-:Y:S01]  /*06e0*/  LEA R8, R0, R7, 0x9 ;  /* 0x0000000700087211 */ /* 0x001fe200078e48ff */
[----:B------:R-:W-:Y:S01]  /*06f0*/  HFMA2.MMA R19, -RZ, RZ, 0, 4.76837158203125e-07 ;  /* 0x00000008ff137435 */ /* 0x000fe200000001ff */
[----:B------:R-:W-:Y:S02]  /*0700*/  IADD3 R7, R7, 0x80, RZ ;  /* 0x0000008007077810 */ /* 0x000fe40007ffe0ff */
[----:B------:R-:W-:Y:S02]  /*0710*/  IADD3 R13, R13, R29, RZ ;  /* 0x0000001d0d0d7210 */ /* 0x000fe40007ffe0ff */
[----:B------:R-:W-:Y:S02]  /*0720*/  ISETP.GE.AND P0, PT, R7, R2, PT ;  /* 0x000000020700720c */ /* 0x000fe40003f06270 */
[----:B------:R-:W-:-:S03]  /*0730*/  IADD3 R5, R5, R11, RZ ;  /* 0x0000000b05057210 */ /* 0x000fc60007ffe0ff */
[----:B------:R-:W-:-:S05]  /*0740*/  IMAD.WIDE.U32 R8, R8, R19, c[0x0][0x180] ;  /* 0x0000600008087625 */ /* 0x000fca00078e0013 */
[----:B------:R0:W-:Y:S03]  /*0750*/  STG.E.64 [R8.64], R12 ;  /* 0x0000000c08007986 */ /* 0x0001e6000c101b04 */
[----:B------:R-:W-:Y:S02]  /*0760*/  @!P0 LEA R10, R0, R7, 0x9 ;  /* 0x00000007000a8211 */ /* 0x000fe400078e48ff */
[----:B------:R-:W-:-:S03]  /*0770*/  @!P0 IADD3 R7, R7, 0x80, RZ ;  /* 0x0000008007078810 */ /* 0x000fc60007ffe0ff */
[----:B------:R-:W-:-:S05]  /*0780*/  @!P0 IMAD.WIDE.U32 R10, R10, R19, c[0x0][0x180] ;  /* 0x000060000a0a8625 */ /* 0x000fca00078e0013 */
[----:B------:R0:W-:Y:S02]  /*0790*/  @!P0 STG.E.64 [R10.64], R4 ;  /* 0x000000040a008986 */ /* 0x0001e4000c101b04 */
.L_x_14382:
[----:B0-----:R-:W-:Y:S05]  /*07a0*/  BSYNC B0 ;  /* 0x0000000000007941 */ /* 0x001fea0003800000 */
.L_x_14381:
[----:B------:R-:W-:Y:S01]  /*07b0*/  ISETP.GE.AND P0, PT, R7, R2, PT ;  /* 0x000000020700720c */ /* 0x000fe20003f06270 */
[----:B-----5:R-:W-:Y:S01]  /*07c0*/  IMAD R17, R17, R26, RZ ;  /* 0x0000001a11117224 */ /* 0x020fe200078e02ff */
[----:B------:R-:W-:-:S03]  /*07d0*/  MOV R2, R24 ;  /* 0x0000001800027202 */ /* 0x000fc60000000f00 */
[-C--:B------:R-:W-:Y:S02]  /*07e0*/  IMAD R17, R27, R14.reuse, R17 ;  /* 0x0000000e1b117224 */ /* 0x080fe400078e0211 */
[----:B------:R-:W-:-:S06]  /*07f0*/  IMAD.WIDE.U32 R4, R26, R14, R2 ;  /* 0x0000000e1a047225 */ /* 0x000fcc00078e0002 */
[----:B------:R-:W-:Y:S05]  /*0800*/  @P0 EXIT ;  /* 0x000000000000094d */ /* 0x000fea0003800000 */
[----:B------:R-:W-:Y:S01]  /*0810*/  HFMA2.MMA R3, -RZ, RZ, 0, 4.76837158203125e-07 ;  /* 0x00000008ff037435 */ /* 0x000fe200000001ff */
[----:B------:R-:W-:Y:S02]  /*0820*/  LEA R2, R0, R7, 0x9 ;  /* 0x0000000700027211 */ /* 0x000fe400078e48ff */
[----:B------:R-:W-:-:S07]  /*0830*/  IADD3 R5, R5, R17, RZ ;  /* 0x0000001105057210 */ /* 0x000fce0007ffe0ff */
[----:B------:R-:W-:-:S05]  /*0840*/  IMAD.WIDE.U32 R2, R2, R3, c[0x0][0x180] ;  /* 0x0000600002027625 */ /* 0x000fca00078e0003 */
[----:B------:R-:W-:Y:S01]  /*0850*/  STG.E.64 [R2.64], R4 ;  /* 0x0000000402007986 */ /* 0x000fe2000c101b04 */
[----:B------:R-:W-:Y:S05]  /*0860*/  EXIT ;  /* 0x000000000000794d */ /* 0x000fea0003800000 */
.L_x_14383:
        /* <DEDUP_REMOVED lines=9> */
.L_x_23010:


//--------------------- .text._ZN2at6native29vectorized_elementwise_kernelILi2EZZZNS0_54_GLOBAL__N__d8c5977b_16_LinearAlgebra_cu_9e10b42f_321716addr_kernel_cudaERNS_14TensorIteratorERKN3c106ScalarES8_ENKUlvE_clEvENKUlvE2_clEvEUllllE0_St5arrayIPcLm4EEEEviT0_T1_ --------------------------
	.section	.text._ZN2at6native29vectorized_elementwise_kernelILi2EZZZNS0_54_GLOBAL__N__d8c5977b_16_LinearAlgebra_cu_9e10b42f_321716addr_kernel_cudaERNS_14TensorIteratorERKN3c106ScalarES8_ENKUlvE_clEvENKUlvE2_clEvEUllllE0_St5arrayIPcLm4EEEEviT0_T1_,"ax",@progbits
	.sectioninfo	@"SHI_REGISTERS=56"
	.align	128
        .global         _ZN2at6native29vectorized_elementwise_kernelILi2EZZZNS0_54_GLOBAL__N__d8c5977b_16_LinearAlgebra_cu_9e10b42f_321716addr_kernel_cudaERNS_14TensorIteratorERKN3c106ScalarES8_ENKUlvE_clEvENKUlvE2_clEvEUllllE0_St5arrayIPcLm4EEEEviT0_T1_
        .type           _ZN2at6native29vectorized_elementwise_kernelILi2EZZZNS0_54_GLOBAL__N__d8c5977b_16_LinearAlgebra_cu_9e10b42f_321716addr_kernel_cudaERNS_14TensorIteratorERKN3c106ScalarES8_ENKUlvE_clEvENKUlvE2_clEvEUllllE0_St5arrayIPcLm4EEEEviT0_T1_,@function
        .size           _ZN2at6native29vectorized_elementwise_kernelILi2EZZZNS0_54_GLOBAL__N__d8c5977b_16_LinearAlgebra_cu_9e10b42f_321716addr_kernel_cudaERNS_14TensorIteratorERKN3c106ScalarES8_ENKUlvE_clEvENKUlvE2_clEvEUllllE0_St5arrayIPcLm4EEEEviT0_T1_,(.L_x_23011 - _ZN2at6native29vectorized_elementwise_kernelILi2EZZZNS0_54_GLOBAL__N__d8c5977b_16_LinearAlgebra_cu_9e10b42f_321716addr_kernel_cudaERNS_14TensorIteratorERKN3c106ScalarES8_ENKUlvE_clEvENKUlvE2_clEvEUllllE0_St5arrayIPcLm4EEEEviT0_T1_)
        .other          _ZN2at6native29vectorized_elementwise_kernelILi2EZZZNS0_54_GLOBAL__N__d8c5977b_16_LinearAlgebra_cu_9e10b42f_321716addr_kernel_cudaERNS_14TensorIteratorERKN3c106ScalarES8_ENKUlvE_clEvENKUlvE2_clEvEUllllE0_St5arrayIPcLm4EEEEviT0_T1_,@"STO_CUDA_ENTRY STV_DEFAULT"
_ZN2at6native29vectorized_elementwise_kernelILi2EZZZNS0_54_GLOBAL__N__d8c5977b_16_LinearAlgebra_cu_9e10b42f_321716addr_kernel_cudaERNS_14TensorIteratorERKN3c106ScalarES8_ENKUlvE_clEvENKUlvE2_clEvEUllllE0_St5arrayIPcLm4EEEEviT0_T1_:
.text._ZN2at6native29vectorized_elementwise_kernelILi2EZZZNS0_54_GLOBAL__N__d8c5977b_16_LinearAlgebra_cu_9e10b42f_321716addr_kernel_cudaERNS_14TensorIteratorERKN3c106ScalarES8_ENKUlvE_clEvENKUlvE2_clEvEUllllE0_St5arrayIPcLm4EEEEviT0_T1_:
        /* <DEDUP_REMOVED lines=11> */
[----:B0-----:R-:W-:-:S04]  /*00b0*/  IMAD.WIDE.U32 R40, R0, 0x10, R40 ;  /* 0x0000001000287825 */ /* 0x001fc800078e0028 */
[----:B------:R-:W-:Y:S01]  /*00c0*/  IMAD.WIDE.U32 R46, R0, 0x10, R4 ;  /* 0x00000010002e7825 */ /* 0x000fe200078e0004 */
[----:B------:R0:W2:Y:S04]  /*00d0*/  LDG.E.128 R20, [R40.64+0x800] ;  /* 0x0008000428147981 */ /* 0x0000a8000c1e1d00 */
[----:B------:R-:W3:Y:S01]  /*00e0*/  LDG.E.128 R4, [R40.64] ;  /* 0x0000000428047981 */ /* 0x000ee2000c1e1d00 */
[----:B------:R-:W-:-:S03]  /*00f0*/  IMAD.WIDE R52, R2, R3, c[0x0][0x198] ;  /* 0x0000660002347625 */ /* 0x000fc600078e0203 */
[----:B------:R-:W4:Y:S03]  /*0100*/  LDG.E.128 R8, [R46.64] ;  /* 0x000000042e087981 */ /* 0x000f26000c1e1d00 */
[----:B------:R-:W-:Y:S01]  /*0110*/  IMAD.WIDE.U32 R52, R0, 0x10, R52 ;  /* 0x0000001000347825 */ /* 0x000fe200078e0034 */
[----:B------:R1:W5:Y:S04]  /*0120*/  LDG.E.128 R16, [R46.64+0x800] ;  /* 0x000800042e107981 */ /* 0x000368000c1e1d00 */
[----:B------:R-:W2:Y:S04]  /*0130*/  LDG.E.128 R12, [R52.64] ;  /* 0x00000004340c7981 */ /* 0x000ea8000c1e1d00 */
[----:B------:R5:W2:Y:S04]  /*0140*/  LDG.E.128 R24, [R52.64+0x800] ;  /* 0x0008000434187981 */ /* 0x000aa8000c1e1d00 */
[----:B------:R1:W5:Y:S04]  /*0150*/  LDG.E.128 R32, [R46.64+0x1800] ;  /* 0x001800042e207981 */ /* 0x000368000c1e1d00 */
[----:B------:R1:W5:Y:S04]  /*0160*/  LDG.E.128 R28, [R46.64+0x1000] ;  /* 0x001000042e1c7981 */ /* 0x000368000c1e1d00 */
[----:B------:R0:W5:Y:S01]  /*0170*/  LDG.E.128 R36, [R40.64+0x1000] ;  /* 0x0010000428247981 */ /* 0x000162000c1e1d00 */
[----:B---3--:R-:W-:-:S02]  /*0180*/  IMAD R43, R5, c[0x0][0x170], RZ ;  /* 0x00005c00052b7a24 */ /* 0x008fc400078e02ff */
[----:B------:R-:W-:-:S04]  /*0190*/  IMAD.WIDE.U32 R44, R4, c[0x0][0x170], RZ ;  /* 0x00005c00042c7a25 */ /* 0x000fc800078e00ff */
[----:B----4-:R-:W-:Y:S02]  /*01a0*/  IMAD R5, R9, c[0x0][0x168], RZ ;  /* 0x00005a0009057a24 */ /* 0x010fe400078e02ff */
[----:B------:R-:W-:Y:S02]  /*01b0*/  IMAD R43, R4, c[0x0][0x174], R43 ;  /* 0x00005d00042b7a24 */ /* 0x000fe400078e022b */
[C---:B------:R-:W-:Y:S02]  /*01c0*/  IMAD R49, R8.reuse, c[0x0][0x16c], R5 ;  /* 0x00005b0008317a24 */ /* 0x040fe400078e0205 */
[----:B------:R-:W-:Y:S01]  /*01d0*/  IMAD.WIDE.U32 R8, R8, c[0x0][0x168], RZ ;  /* 0x00005a0008087a25 */ /* 0x000fe200078e00ff */
[----:B------:R-:W-:Y:S02]  /*01e0*/  IADD3 R5, R45, R43, RZ ;  /* 0x0000002b2d057210 */ /* 0x000fe40007ffe0ff */
[----:B0-----:R-:W3:Y:S02]  /*01f0*/  LDG.E.128 R40, [R40.64+0x1800] ;  /* 0x0018000428287981 */ /* 0x001ee4000c1e1d00 */
[----:B------:R-:W-:Y:S01]  /*0200*/  IADD3 R9, R9, R49, RZ ;  /* 0x0000003109097210 */ /* 0x000fe20007ffe0ff */
[----:B--2---:R-:W-:Y:S01]  /*0210*/  IMAD R45, R5, R12, RZ ;  /* 0x0000000c052d7224 */ /* 0x004fe200078e02ff */
[----:B------:R5:W2:Y:S03]  /*0220*/  LDG.E.128 R48, [R52.64+0x1800] ;  /* 0x0018000434307981 */ /* 0x000aa6000c1e1d00 */
[----:B------:R-:W-:-:S04]  /*0230*/  IMAD.WIDE.U32 R4, R12, R44, R8 ;  /* 0x0000002c0c047225 */ /* 0x000fc800078e0008 */
[----:B------:R-:W-:Y:S02]  /*0240*/  IMAD R13, R13, R44, R45 ;  /* 0x0000002c0d0d7224 */ /* 0x000fe400078e022d */
[----:B-1----:R5:W4:Y:S01]  /*0250*/  LDG.E.128 R44, [R52.64+0x1000] ;  /* 0x00100004342c7981 */ /* 0x002b22000c1e1d00 */
[----:B------:R-:W-:Y:S02]  /*0260*/  IMAD R7, R7, c[0x0][0x170], RZ ;  /* 0x00005c0007077a24 */ /* 0x000fe400078e02ff */
[----:B------:R-:W-:Y:S02]  /*0270*/  IMAD R9, R11, c[0x0][0x168], RZ ;  /* 0x00005a000b097a24 */ /* 0x000fe400078e02ff */
[C---:B------:R-:W-:Y:S02]  /*0280*/  IMAD R8, R6.reuse, c[0x0][0x174], R7 ;  /* 0x00005d0006087a24 */ /* 0x040fe400078e0207 */
[----:B------:R-:W-:-:S04]  /*0290*/  IMAD.WIDE.U32 R6, R6, c[0x0][0x170], RZ ;  /* 0x00005c0006067a25 */ /* 0x000fc800078e00ff */
[C---:B------:R-:W-:Y:S01]  /*02a0*/  IMAD R9, R10.reuse, c[0x0][0x16c], R9 ;  /* 0x00005b000a097a24 */ /* 0x040fe200078e0209 */
[----:B------:R-:W-:Y:S01]  /*02b0*/  IADD3 R7, R7, R8, RZ ;  /* 0x0000000807077210 */ /* 0x000fe20007ffe0ff */
[----:B------:R-:W-:-:S04]  /*02c0*/  IMAD.WIDE.U32 R10, R10, c[0x0][0x168], RZ ;  /* 0x00005a000a0a7a25 */ /* 0x000fc800078e00ff */
[----:B------:R-:W-:Y:S01]  /*02d0*/  IMAD R7, R7, R14, RZ ;  /* 0x0000000e07077224 */ /* 0x000fe200078e02ff */
[----:B------:R-:W-:Y:S01]  /*02e0*/  IADD3 R11, R11, R9, RZ ;  /* 0x000000090b0b7210 */ /* 0x000fe20007ffe0ff */
[----:B------:R-:W-:Y:S02]  /*02f0*/  IMAD R9, R21, c[0x0][0x170], RZ ;  /* 0x00005c0015097a24 */ /* 0x000fe400078e02ff */
[----:B------:R-:W-:Y:S02]  /*0300*/  IMAD R7, R15, R6, R7 ;  /* 0x000000060f077224 */ /* 0x000fe400078e0207 */
[----:B-----5:R-:W-:Y:S02]  /*0310*/  IMAD R53, R19, c[0x0][0x168], RZ ;  /* 0x00005a0013357a24 */ /* 0x020fe400078e02ff */
[----:B------:R-:W-:Y:S02]  /*0320*/  IMAD R15, R17, c[0x0][0x168], RZ ;  /* 0x00005a00110f7a24 */ /* 0x000fe400078e02ff */
[----:B------:R-:W-:-:S02]  /*0330*/  IMAD R19, R20, c[0x0][0x174], R9 ;  /* 0x00005d0014137a24 */ /* 0x000fc400078e0209 */
[----:B------:R-:W-:-:S04]  /*0340*/  IMAD.WIDE.U32 R20, R20, c[0x0][0x170], RZ ;  /* 0x00005c0014147a25 */ /* 0x000fc800078e00ff */
[C---:B------:R-:W-:Y:S01]  /*0350*/  IMAD R15, R16.reuse, c[0x0][0x16c], R15 ;  /* 0x00005b00100f7a24 */ /* 0x040fe200078e020f */
[----:B------:R-:W-:Y:S01]  /*0360*/  IADD3 R19, R21, R19, RZ ;  /* 0x0000001315137210 */ /* 0x000fe20007ffe0ff */
[----:B------:R-:W-:-:S04]  /*0370*/  IMAD.WIDE.U32 R16, R16, c[0x0][0x168], RZ ;  /* 0x00005a0010107a25 */ /* 0x000fc800078e00ff */
[----:B------:R-:W-:Y:S01]  /*0380*/  IMAD R21, R19, R24, RZ ;  /* 0x0000001813157224 */ /* 0x000fe200078e02ff */
[----:B------:R-:W-:Y:S01]  /*0390*/  IADD3 R17, R17, R15, RZ ;  /* 0x0000000f11117210 */ /* 0x000fe20007ffe0ff */
[----:B------:R-:W-:Y:S02]  /*03a0*/  IMAD R19, R23, c[0x0][0x170], RZ ;  /* 0x00005c0017137a24 */ /* 0x000fe400078e02ff */
[----:B------:R-:W-:-:S04]  /*03b0*/  IMAD.WIDE.U32 R10, R14, R6, R10 ;  /* 0x000000060e0a7225 */ /* 0x000fc800078e000a */
[----:B------:R-:W-:-:S04]  /*03c0*/  IMAD.WIDE.U32 R14, R24, R20, R16 ;  /* 0x00000014180e7225 */ /* 0x000fc800078e0010 */
[C---:B------:R-:W-:Y:S02]  /*03d0*/  IMAD R17, R22.reuse, c[0x0][0x174], R19 ;  /* 0x00005d0016117a24 */ /* 0x040fe400078e0213 */
[----:B------:R-:W-:-:S04]  /*03e0*/  IMAD.WIDE.U32 R22, R22, c[0x0][0x170], RZ ;  /* 0x00005c0016167a25 */ /* 0x000fc800078e00ff */
[----:B------:R-:W-:Y:S02]  /*03f0*/  IMAD R19, R33, c[0x0][0x168], RZ ;  /* 0x00005a0021137a24 */ /* 0x000fe400078e02ff */
[----:B------:R-:W-:Y:S01]  /*0400*/  IMAD R35, R35, c[0x0][0x168], RZ ;  /* 0x00005a0023237a24 */ /* 0x000fe200078e02ff */
[----:B------:R-:W-:Y:S01]  /*0410*/  IADD3 R23, R23, R17, RZ ;  /* 0x0000001117177210 */ /* 0x000fe20007ffe0ff */
[----:B------:R-:W-:Y:S02]  /*0420*/  IMAD R25, R25, R20, R21 ;  /* 0x0000001419197224 */ /* 0x000fe400078e0215 */
[C---:B------:R-:W-:Y:S02]  /*0430*/  IMAD R17, R32.reuse, c[0x0][0x16c], R19 ;  /* 0x00005b0020117a24 */ /* 0x040fe400078e0213 */
[----:B------:R-:W-:Y:S02]  /*0440*/  IMAD R21, R29, c[0x0][0x168], RZ ;  /* 0x00005a001d157a24 */ /* 0x000fe400078e02ff */
[----:B------:R-:W-:-:S04]  /*0450*/  IMAD.WIDE.U32 R32, R32, c[0x0][0x168], RZ ;  /* 0x00005a0020207a25 */ /* 0x000fc800078e00ff */
[C---:B------:R-:W-:Y:S02]  /*0460*/  IMAD R19, R34.reuse, c[0x0][0x16c], R35 ;  /* 0x00005b0022137a24 */ /* 0x040fe400078e0223 */
[----:B------:R-:W-:Y:S01]  /*0470*/  IMAD.WIDE.U32 R34, R34, c[0x0][0x168], RZ ;  /* 0x00005a0022227a25 */ /* 0x000fe200078e00ff */
[----:B------:R-:W-:-:S03]  /*0480*/  IADD3 R33, R33, R17, RZ ;  /* 0x0000001121217210 */ /* 0x000fc60007ffe0ff */
[C---:B------:R-:W-:Y:S01]  /*0490*/  IMAD R21, R28.reuse, c[0x0][0x16c], R21 ;  /* 0x00005b001c157a24 */ /* 0x040fe200078e0215 */
[----:B------:R-:W-:Y:S01]  /*04a0*/  IADD3 R35, R35, R19, RZ ;  /* 0x0000001323237210 */ /* 0x000fe20007ffe0ff */
[----:B------:R-:W-:-:S04]  /*04b0*/  IMAD.WIDE.U32 R28, R28, c[0x0][0x168], RZ ;  /* 0x00005a001c1c7a25 */ /* 0x000fc800078e00ff */
[----:B------:R-:W-:Y:S02]  /*04c0*/  IMAD R17, R37, c[0x0][0x170], RZ ;  /* 0x00005c0025117a24 */ /* 0x000fe400078e02ff */
[----:B------:R-:W-:Y:S02]  /*04d0*/  IMAD R19, R39, c[0x0][0x170], RZ ;  /* 0x00005c0027137a24 */ /* 0x000fe400078e02ff */
[----:B------:R-:W-:Y:S01]  /*04e0*/  IMAD R23, R23, R26, RZ ;  /* 0x0000001a17177224 */ /* 0x000fe200078e02ff */
[----:B------:R-:W-:Y:S01]  /*04f0*/  IADD3 R29, R29, R21, RZ ;  /* 0x000000151d1d7210 */ /* 0x000fe20007ffe0ff */
[----:B------:R-:W-:Y:S02]  /*0500*/  IMAD R17, R36, c[0x0][0x174], R17 ;  /* 0x00005d0024117a24 */ /* 0x000fe400078e0211 */
[C---:B------:R-:W-:Y:S02]  /*0510*/  IMAD R53, R18.reuse, c[0x0][0x16c], R53 ;  /* 0x00005b0012357a24 */ /* 0x040fe400078e0235 */
[----:B------:R-:W-:-:S04]  /*0520*/  IMAD.WIDE.U32 R8, R18, c[0x0][0x168], RZ ;  /* 0x00005a0012087a25 */ /* 0x000fc800078e00ff */
[----:B------:R-:W-:-:S04]  /*0530*/  IMAD.WIDE.U32 R36, R36, c[0x0][0x170], RZ ;  /* 0x00005c0024247a25 */ /* 0x000fc800078e00ff */
[C---:B------:R-:W-:Y:S02]  /*0540*/  IMAD R21, R38.reuse, c[0x0][0x174], R19 ;  /* 0x00005d0026157a24 */ /* 0x040fe400078e0213 */
[----:B------:R-:W-:Y:S02]  /*0550*/  IMAD R23, R27, R22, R23 ;  /* 0x000000161b177224 */ /* 0x000fe400078e0217 */
[----:B------:R-:W-:Y:S01]  /*0560*/  IMAD.WIDE.U32 R38, R38, c[0x0][0x170], RZ ;  /* 0x00005c0026267a25 */ /* 0x000fe200078e00ff */
[----:B------:R-:W-:Y:S02]  /*0570*/  IADD3 R9, R9, R53, RZ ;  /* 0x0000003509097210 */ /* 0x000fe40007ffe0ff */
[----:B------:R-:W-:Y:S01]  /*0580*/  IADD3 R19, R37, R17, RZ ;  /* 0x0000001125137210 */ /* 0x000fe20007ffe0ff */
[----:B------:R-:W-:Y:S01]  /*0590*/  IMAD R53, R31, c[0x0][0x168], RZ ;  /* 0x00005a001f357a24 */ /* 0x000fe200078e02ff */
[----:B------:R-:W-:-:S03]  /*05a0*/  IADD3 R17, R39, R21, RZ ;  /* 0x0000001527117210 */ /* 0x000fc60007ffe0ff */
[C---:B------:R-:W-:Y:S02]  /*05b0*/  IMAD R53, R30.reuse, c[0x0][0x16c], R53 ;  /* 0x00005b001e357a24 */ /* 0x040fe400078e0235 */
[----:B------:R-:W-:-:S04]  /*05c0*/  IMAD.WIDE.U32 R30, R30, c[0x0][0x168], RZ ;  /* 0x00005a001e1e7a25 */ /* 0x000fc800078e00ff */
[----:B------:R-:W-:Y:S01]  /*05d0*/  IMAD.WIDE.U32 R2, R2, R3, c[0x0][0x180] ;  /* 0x0000600002027625 */ /* 0x000fe200078e0003 */
[----:B------:R-:W-:-:S03]  /*05e0*/  IADD3 R31, R31, R53, RZ ;  /* 0x000000351f1f7210 */ /* 0x000fc60007ffe0ff */
[----:B------:R-:W-:Y:S01]  /*05f0*/  IMAD.WIDE.U32 R8, R26, R22, R8 ;  /* 0x000000161a087225 */ /* 0x000fe200078e0008 */
[----:B------:R-:W-:Y:S02]  /*0600*/  IADD3 R5, R5, R13, RZ ;  /* 0x0000000d05057210 */ /* 0x000fe40007ffe0ff */
[----:B------:R-:W-:Y:S01]  /*0610*/  IADD3 R7, R11, R7, RZ ;  /* 0x000000070b077210 */ /* 0x000fe20007ffe0ff */
[----:B------:R-:W-:Y:S01]  /*0620*/  IMAD.WIDE R2, R0, 0x10, R2 ;  /* 0x0000001000027825 */ /* 0x000fe200078e0202 */
[----:B------:R-:W-:Y:S02]  /*0630*/  MOV R6, R10 ;  /* 0x0000000a00067202 */ /* 0x000fe40000000f00 */
[----:B------:R-:W-:Y:S02]  /*0640*/  IADD3 R25, R15, R25, RZ ;  /* 0x000000190f197210 */ /* 0x000fe40007ffe0ff */
[----:B------:R-:W-:Y:S01]  /*0650*/  IADD3 R23, R9, R23, RZ ;  /* 0x0000001709177210 */ /* 0x000fe20007ffe0ff */
[----:B------:R0:W-:Y:S02]  /*0660*/  STG.E.128 [R2.64], R4 ;  /* 0x0000000402007986 */ /* 0x0001e4000c101d04 */
[----:B0-----:R-:W-:-:S02]  /*0670*/  MOV R4, R14 ;  /* 0x0000000e00047202 */ /* 0x001fc40000000f00 */
[----:B------:R-:W-:Y:S02]  /*0680*/  MOV R5, R25 ;  /* 0x0000001900057202 */ /* 0x000fe40000000f00 */
[----:B------:R-:W-:Y:S02]  /*0690*/  MOV R6, R8 ;  /* 0x0000000800067202 */ /* 0x000fe40000000f00 */
[----:B------:R-:W-:-:S05]  /*06a0*/  MOV R7, R23 ;  /* 0x0000001700077202 */ /* 0x000fca0000000f00 */
[----:B------:R-:W-:Y:S01]  /*06b0*/  STG.E.128 [R2.64+0x800], R4 ;  /* 0x0008000402007986 */ /* 0x000fe2000c101d04 */
[----:B---3--:R-:W-:Y:S02]  /*06c0*/  IMAD R27, R41, c[0x0][0x170], RZ ;  /* 0x00005c00291b7a24 */ /* 0x008fe400078e02ff */
[----:B------:R-:W-:Y:S02]  /*06d0*/  IMAD R43, R43, c[0x0][0x170], RZ ;  /* 0x00005c002b2b7a24 */ /* 0x000fe400078e02ff */
[----:B------:R-:W-:Y:S02]  /*06e0*/  IMAD R27, R40, c[0x0][0x174], R27 ;  /* 0x00005d00281b7a24 */ /* 0x000fe400078e021b */
[----:B------:R-:W-:Y:S02]  /*06f0*/  IMAD R37, R42, c[0x0][0x174], R43 ;  /* 0x00005d002a257a24 */ /* 0x000fe400078e022b */
[----:B------:R-:W-:-:S04]  /*0700*/  IMAD.WIDE.U32 R40, R40, c[0x0][0x170], RZ ;  /* 0x00005c0028287a25 */ /* 0x000fc800078e00ff */
[----:B------:R-:W-:-:S04]  /*0710*/  IMAD.WIDE.U32 R42, R42, c[0x0][0x170], RZ ;  /* 0x00005c002a2a7a25 */ /* 0x000fc800078e00ff */
[----:B----4-:R-:W-:Y:S01]  /*0720*/  IMAD R21, R19, R44, RZ ;  /* 0x0000002c13157224 */ /* 0x010fe200078e02ff */
[----:B------:R-:W-:Y:S01]  /*0730*/  IADD3 R19, R41, R27, RZ ;  /* 0x0000001b29137210 */ /* 0x000fe20007ffe0ff */
[----:B------:R-:W-:Y:S01]  /*0740*/  IMAD R39, R17, R46, RZ ;  /* 0x0000002e11277224 */ /* 0x000fe200078e02ff */
[----:B------:R-:W-:-:S03]  /*0750*/  IADD3 R17, R43, R37, RZ ;  /* 0x000000252b117210 */ /* 0x000fc60007ffe0ff */
[----:B--2---:R-:W-:Y:S02]  /*0760*/  IMAD R19, R19, R48, RZ ;  /* 0x0000003013137224 */ /* 0x004fe400078e02ff */
[----:B------:R-:W-:Y:S02]  /*0770*/  IMAD R17, R17, R50, RZ ;  /* 0x0000003211117224 */ /* 0x000fe400078e02ff */
[----:B------:R-:W-:-:S04]  /*0780*/  IMAD.WIDE.U32 R28, R44, R36, R28 ;  /* 0x000000242c1c7225 */ /* 0x000fc800078e001c */
[----:B------:R-:W-:Y:S02]  /*0790*/  IMAD R45, R45, R36, R21 ;  /* 0x000000242d2d7224 */ /* 0x000fe400078e0215 */
[----:B------:R-:W-:-:S04]  /*07a0*/  IMAD.WIDE.U32 R30, R46, R38, R30 ;  /* 0x000000262e1e7225 */ /* 0x000fc800078e001e */
[----:B------:R-:W-:Y:S02]  /*07b0*/  IMAD R39, R47, R38, R39 ;  /* 0x000000262f277224 */ /* 0x000fe400078e0227 */
[----:B------:R-:W-:-:S04]  /*07c0*/  IMAD.WIDE.U32 R32, R48, R40, R32 ;  /* 0x0000002830207225 */ /* 0x000fc800078e0020 */
[----:B------:R-:W-:Y:S02]  /*07d0*/  IMAD R19, R49, R40, R19 ;  /* 0x0000002831137224 */ /* 0x000fe400078e0213 */
[----:B------:R-:W-:-:S04]  /*07e0*/  IMAD.WIDE.U32 R34, R50, R42, R34 ;  /* 0x0000002a32227225 */ /* 0x000fc800078e0022 */
[----:B------:R-:W-:Y:S01]  /*07f0*/  IMAD R17, R51, R42, R17 ;  /* 0x0000002a33117224 */ /* 0x000fe200078e0211 */
[----:B------:R-:W-:Y:S02]  /*0800*/  IADD3 R29, R29, R45, RZ ;  /* 0x0000002d1d1d7210 */ /* 0x000fe40007ffe0ff */
[----:B------:R-:W-:Y:S02]  /*0810*/  IADD3 R31, R31, R39, RZ ;  /* 0x000000271f1f7210 */ /* 0x000fe40007ffe0ff */
[----:B------:R-:W-:Y:S02]  /*0820*/  IADD3 R33, R33, R19, RZ ;  /* 0x0000001321217210 */ /* 0x000fe40007ffe0ff */
[----:B------:R-:W-:Y:S01]  /*0830*/  IADD3 R35, R35, R17, RZ ;  /* 0x0000001123237210 */ /* 0x000fe20007ffe0ff */
[----:B------:R-:W-:Y:S04]  /*0840*/  STG.E.128 [R2.64+0x1000], R28 ;  /* 0x0010001c02007986 */ /* 0x000fe8000c101d04 */
[----:B------:R-:W-:Y:S01]  /*0850*/  STG.E.128 [R2.64+0x1800], R32 ;  /* 0x0018002002007986 */ /* 0x000fe2000c101d04 */
[----:B------:R-:W-:Y:S05]  /*0860*/  EXIT ;  /* 0x000000000000794d */ /* 0x000fea0003800000 */
.L_x_14384:
[----:B------:R-:W0:Y:S01]  /*0870*/  S2R R3, SR_TID.X ;  /* 0x0000000000037919 */ /* 0x000e220000002100 */
[----:B------:R-:W-:Y:S01]  /*0880*/  CS2R R36, SRZ ;  /* 0x0000000000247805 */ /* 0x000fe2000001ff00 */
[----:B------:R-:W-:Y:S01]  /*0890*/  CS2R R32, SRZ ;  /* 0x0000000000207805 */ /* 0x000fe2000001ff00 */
[----:B0-----:R-:W-:-:S02]  /*08a0*/  ISETP.GE.AND P0, PT, R3, R0, PT ;  /* 0x000000000300720c */ /* 0x001fc40003f06270 */
[----:B------:R-:W-:-:S11]  /*08b0*/  MOV R41, R3 ;  /* 0x0000000300297202 */ /* 0x000fd60000000f00 */
[----:B------:R-:W-:Y:S02]  /*08c0*/  @!P0 IADD3 R8, R2, R41, RZ ;  /* 0x0000002902088210 */ /* 0x000fe40007ffe0ff */
[----:B------:R-:W-:-:S05]  /*08d0*/  @!P0 MOV R9, 0x8 ;  /* 0x0000000800098802 */ /* 0x000fca0000000f00 */
[----:B------:R-:W-:-:S04]  /*08e0*/  @!P0 IMAD.WIDE.U32 R6, R8, R9, c[0x0][0x190] ;  /* 0x0000640008068625 */ /* 0x000fc800078e0009 */
[CC--:B------:R-:W-:Y:S01]  /*08f0*/  @!P0 IMAD.WIDE.U32 R4, R8.reuse, R9.reuse, c[0x0][0x188] ;  /* 0x0000620008048625 */ /* 0x0c0fe200078e0009 */
[----:B------:R0:W2:Y:S04]  /*0900*/  @!P0 LDG.E.64 R36, [R6.64] ;  /* 0x0000000406248981 */ /* 0x0000a8000c1e1b00 */
[----:B------:R1:W3:Y:S01]  /*0910*/  @!P0 LDG.E.64 R32, [R4.64] ;  /* 0x0000000404208981 */ /* 0x0002e2000c1e1b00 */
[----:B------:R-:W-:Y:S01]  /*0920*/  CS2R R34, SRZ ;  /* 0x0000000000227805 */ /* 0x000fe2000001ff00 */
[----:B------:R-:W-:-:S05]  /*0930*/  @!P0 IMAD.WIDE.U32 R8, R8, R9, c[0x0][0x198] ;  /* 0x0000660008088625 */ /* 0x000fca00078e0009 */
[----:B------:R4:W5:Y:S01]  /*0940*/  @!P0 LDG.E.64 R34, [R8.64] ;  /* 0x0000000408228981 */ /* 0x000962000c1e1b00 */
[----:B------:R-:W-:-:S04]  /*0950*/  @!P0 IADD3 R41, R41, 0x80, RZ ;  /* 0x0000008029298810 */ /* 0x000fc80007ffe0ff */
[----:B------:R-:W-:-:S13]  /*0960*/  ISETP.GE.AND P4, PT, R41, R0, PT ;  /* 0x000000002900720c */ /* 0x000fda0003f86270 */
[----:B------:R-:W-:Y:S02]  /*0970*/  @!P4 IADD3 R22, R2, R41, RZ ;  /* 0x000000290216c210 */ /* 0x000fe40007ffe0ff */
[----:B------:R-:W-:-:S04]  /*0980*/  @!P4 IADD3 R41, R41, 0x80, RZ ;  /* 0x000000802929c810 */ /* 0x000fc80007ffe0ff */
[----:B------:R-:W-:Y:S02]  /*0990*/  ISETP.GE.AND P1, PT, R41, R0, PT ;  /* 0x000000002900720c */ /* 0x000fe40003f26270 */
[----:B------:R-:W-:-:S11]  /*09a0*/  @!P4 MOV R23, 0x8 ;  /* 0x000000080017c802 */ /* 0x000fd60000000f00 */
[----:B------:R-:W-:Y:S02]  /*09b0*/  @!P1 IADD3 R30, R2, R41, RZ ;  /* 0x00000029021e9210 */ /* 0x000fe40007ffe0ff */
[----:B------:R-:W-:-:S04]  /*09c0*/  @!P1 IADD3 R41, R41, 0x80, RZ ;  /* 0x0000008029299810 */ /* 0x000fc80007ffe0ff */
[----:B------:R-:W-:Y:S01]  /*09d0*/  ISETP.GE.AND P2, PT, R41, R0, PT ;  /* 0x000000002900720c */ /* 0x000fe20003f46270 */
[----:B------:R-:W-:Y:S01]  /*09e0*/  CS2R R46, SRZ ;  /* 0x00000000002e7805 */ /* 0x000fe2000001ff00 */
[----:B------:R-:W-:Y:S01]  /*09f0*/  @!P4 IMAD.WIDE.U32 R10, R22, R23, c[0x0][0x188] ;  /* 0x00006200160ac625 */ /* 0x000fe200078e0017 */
[----:B-1----:R-:W-:-:S04]  /*0a00*/  CS2R R4, SRZ ;  /* 0x0000000000047805 */ /* 0x002fc8000001ff00 */
[----:B------:R1:W5:Y:S01]  /*0a10*/  @!P4 LDG.E.64 R46, [R10.64] ;  /* 0x000000040a2ec981 */ /* 0x000362000c1e1b00 */
[----:B------:R-:W-:-:S05]  /*0a20*/  @!P4 IMAD.WIDE.U32 R20, R22, R23, c[0x0][0x190] ;  /* 0x000064001614c625 */ /* 0x000fca00078e0017 */
[----:B------:R-:W-:Y:S01]  /*0a30*/  @!P2 IADD3 R50, R2, R41, RZ ;  /* 0x000000290232a210 */ /* 0x000fe20007ffe0ff */
[----:B------:R4:W5:Y:S01]  /*0a40*/  @!P4 LDG.E.64 R4, [R20.64] ;  /* 0x000000041404c981 */ /* 0x000962000c1e1b00 */
[----:B------:R-:W-:-:S04]  /*0a50*/  @!P2 IADD3 R41, R41, 0x80, RZ ;  /* 0x000000802929a810 */ /* 0x000fc80007ffe0ff */
[----:B------:R-:W-:Y:S01]  /*0a60*/  ISETP.GE.AND P3, PT, R41, R0, PT ;  /* 0x000000002900720c */ /* 0x000fe20003f66270 */
[----:B0-----:R-:W-:Y:S01]  /*0a70*/  CS2R R6, SRZ ;  /* 0x0000000000067805 */ /* 0x001fe2000001ff00 */
[----:B------:R-:W-:Y:S01]  /*0a80*/  @!P1 MOV R31, 0x8 ;  /* 0x00000008001f9802 */ /* 0x000fe20000000f00 */
[----:B------:R-:W-:Y:S01]  /*0a90*/  @!P4 IMAD.WIDE.U32 R22, R22, R23, c[0x0][0x198] ;  /* 0x000066001616c625 */ /* 0x000fe200078e0017 */
[----:B-1----:R-:W-:-:S03]  /*0aa0*/  CS2R R10, SRZ ;  /* 0x00000000000a7805 */ /* 0x002fc6000001ff00 */
[----:B------:R-:W-:Y:S01]  /*0ab0*/  @!P1 IMAD.WIDE.U32 R26, R30, R31, c[0x0][0x190] ;  /* 0x000064001e1a9625 */ /* 0x000fe200078e001f */
[----:B------:R0:W5:Y:S01]  /*0ac0*/  @!P4 LDG.E.64 R6, [R22.64] ;  /* 0x000000041606c981 */ /* 0x000162000c1e1b00 */
[----:B------:R-:W-:-:S03]  /*0ad0*/  @!P2 MOV R51, 0x8 ;  /* 0x000000080033a802 */ /* 0x000fc60000000f00 */
[----:B------:R1:W5:Y:S01]  /*0ae0*/  @!P1 LDG.E.64 R10, [R26.64] ;  /* 0x000000041a0a9981 */ /* 0x000362000c1e1b00 */
[----:B------:R-:W-:Y:S02]  /*0af0*/  @!P3 IADD3 R28, R2, R41, RZ ;  /* 0x00000029021cb210 */ /* 0x000fe40007ffe0ff */
[----:B------:R-:W-:-:S04]  /*0b00*/  @!P3 IADD3 R41, R41, 0x80, RZ ;  /* 0x000000802929b810 */ /* 0x000fc80007ffe0ff */
[----:B------:R-:W-:Y:S01]  /*0b10*/  ISETP.GE.AND P4, PT, R41, R0, PT ;  /* 0x000000002900720c */ /* 0x000fe20003f86270 */
[----:B----4-:R-:W-:Y:S01]  /*0b20*/  CS2R R8, SRZ ;  /* 0x0000000000087805 */ /* 0x010fe2000001ff00 */
[----:B------:R-:W-:Y:S01]  /*0b30*/  CS2R R14, SRZ ;  /* 0x00000000000e7805 */ /* 0x000fe2000001ff00 */
[----:B------:R-:W-:Y:S01]  /*0b40*/  CS2R R16, SRZ ;  /* 0x0000000000107805 */ /* 0x000fe2000001ff00 */
[----:B------:R-:W-:Y:S01]  /*0b50*/  CS2R R18, SRZ ;  /* 0x0000000000127805 */ /* 0x000fe2000001ff00 */
[----:B------:R-:W-:Y:S01]  /*0b60*/  @!P2 IMAD.WIDE.U32 R38, R50, R51, c[0x0][0x188] ;  /* 0x000062003226a625 */ /* 0x000fe200078e0033 */
[----:B------:R-:W-:-:S03]  /*0b70*/  CS2R R12, SRZ ;  /* 0x00000000000c7805 */ /* 0x000fc6000001ff00 */
[----:B------:R-:W-:Y:S01]  /*0b80*/  @!P2 IMAD.WIDE.U32 R48, R50, R51, c[0x0][0x190] ;  /* 0x000064003230a625 */ /* 0x000fe200078e0033 */
[----:B------:R4:W5:Y:S03]  /*0b90*/  @!P2 LDG.E.64 R14, [R38.64] ;  /* 0x00000004260ea981 */ /* 0x000966000c1e1b00 */
[----:B------:R-:W-:Y:S01]  /*0ba0*/  @!P1 IMAD.WIDE.U32 R24, R30, R31, c[0x0][0x188] ;  /* 0x000062001e189625 */ /* 0x000fe200078e001f */
[----:B------:R-:W-:Y:S01]  /*0bb0*/  @!P4 IADD3 R43, R2, R41, RZ ;  /* 0x00000029022bc210 */ /* 0x000fe20007ffe0ff */
[----:B------:R0:W5:Y:S02]  /*0bc0*/  @!P2 LDG.E.64 R16, [R48.64] ;  /* 0x000000043010a981 */ /* 0x000164000c1e1b00 */
[----:B------:R-:W-:Y:S01]  /*0bd0*/  @!P2 IMAD.WIDE.U32 R50, R50, R51, c[0x0][0x198] ;  /* 0x000066003232a625 */ /* 0x000fe200078e0033 */
[----:B------:R-:W-:Y:S01]  /*0be0*/  @!P4 IADD3 R41, R41, 0x80, RZ ;  /* 0x000000802929c810 */ /* 0x000fe20007ffe0ff */
[----:B------:R0:W5:Y:S02]  /*0bf0*/  @!P1 LDG.E.64 R8, [R24.64] ;  /* 0x0000000418089981 */ /* 0x000164000c1e1b00 */
[----:B------:R-:W-:-:S02]  /*0c00*/  @!P1 IMAD.WIDE.U32 R30, R30, R31, c[0x0][0x198] ;  /* 0x000066001e1e9625 */ /* 0x000fc400078e001f */
[----:B------:R1:W5:Y:S01]  /*0c10*/  @!P2 LDG.E.64 R18, [R50.64] ;  /* 0x000000043212a981 */ /* 0x000362000c1e1b00 */
[----:B------:R-:W-:Y:S02]  /*0c20*/  ISETP.GE.AND P2, PT, R41, R0, PT ;  /* 0x000000002900720c */ /* 0x000fe40003f46270 */
[----:B------:R-:W-:Y:S01]  /*0c30*/  @!P3 MOV R29, 0x8 ;  /* 0x00000008001db802 */ /* 0x000fe20000000f00 */
[----:B------:R1:W5:Y:S01]  /*0c40*/  @!P1 LDG.E.64 R12, [R30.64] ;  /* 0x000000041e0c9981 */ /* 0x000362000c1e1b00 */
[----:B------:R-:W-:-:S03]  /*0c50*/  CS2R R20, SRZ ;  /* 0x0000000000147805 */ /* 0x000fc6000001ff00 */
[----:B------:R-:W-:Y:S01]  /*0c60*/  @!P3 IMAD.WIDE.U32 R44, R28, R29, c[0x0][0x188] ;  /* 0x000062001c2cb625 */ /* 0x000fe200078e001d */
[----:B0-----:R-:W-:-:S04]  /*0c70*/  CS2R R22, SRZ ;  /* 0x0000000000167805 */ /* 0x001fc8000001ff00 */
[----:B------:R0:W5:Y:S01]  /*0c80*/  @!P3 LDG.E.64 R20, [R44.64] ;  /* 0x000000042c14b981 */ /* 0x000162000c1e1b00 */
[----:B------:R-:W-:Y:S01]  /*0c90*/  @!P2 IADD3 R52, R2, R41, RZ ;  /* 0x000000290234a210 */ /* 0x000fe20007ffe0ff */
[CC--:B----4-:R-:W-:Y:S01]  /*0ca0*/  @!P3 IMAD.WIDE.U32 R38, R28.reuse, R29.reuse, c[0x0][0x190] ;  /* 0x000064001c26b625 */ /* 0x0d0fe200078e001d */
[----:B------:R-:W-:Y:S02]  /*0cb0*/  @!P2 IADD3 R41, R41, 0x80, RZ ;  /* 0x000000802929a810 */ /* 0x000fe40007ffe0ff */
[----:B------:R-:W-:Y:S02]  /*0cc0*/  @!P4 MOV R40, 0x8 ;  /* 0x000000080028c802 */ /* 0x000fe40000000f00 */
[----:B------:R-:W-:Y:S01]  /*0cd0*/  ISETP.GE.AND P1, PT, R41, R0, PT ;  /* 0x000000002900720c */ /* 0x000fe20003f26270 */
[----:B-1----:R-:W-:Y:S01]  /*0ce0*/  CS2R R26, SRZ ;  /* 0x00000000001a7805 */ /* 0x002fe2000001ff00 */
[----:B------:R1:W4:Y:S01]  /*0cf0*/  @!P3 LDG.E.64 R22, [R38.64] ;  /* 0x000000042616b981 */ /* 0x000322000c1e1b00 */
[----:B------:R-:W-:Y:S01]  /*0d00*/  @!P3 IMAD.WIDE.U32 R48, R28, R29, c[0x0][0x198] ;  /* 0x000066001c30b625 */ /* 0x000fe200078e001d */
[----:B------:R-:W-:Y:S01]  /*0d10*/  CS2R R24, SRZ ;  /* 0x0000000000187805 */ /* 0x000fe2000001ff00 */
[----:B------:R-:W-:Y:S01]  /*0d20*/  CS2R R28, SRZ ;  /* 0x00000000001c7805 */ /* 0x000fe2000001ff00 */
[----:B------:R-:W-:Y:S01]  /*0d30*/  CS2R R30, SRZ ;  /* 0x00000000001e7805 */ /* 0x000fe2000001ff00 */
[----:B------:R-:W-:-:S03]  /*0d40*/  @!P4 IMAD.WIDE.U32 R50, R43, R40, c[0x0][0x188] ;  /* 0x000062002b32c625 */ /* 0x000fc600078e0028 */
[----:B------:R2:W4:Y:S01]  /*0d50*/  @!P3 LDG.E.64 R24, [R48.64] ;  /* 0x000000043018b981 */ /* 0x000522000c1e1b00 */
[----:B-1----:R-:W-:-:S03]  /*0d60*/  @!P4 IMAD.WIDE.U32 R38, R43, R40, c[0x0][0x190] ;  /* 0x000064002b26c625 */ /* 0x002fc600078e0028 */
[----:B------:R1:W4:Y:S01]  /*0d70*/  @!P4 LDG.E.64 R26, [R50.64] ;  /* 0x00000004321ac981 */ /* 0x000322000c1e1b00 */
[----:B------:R-:W-:-:S03]  /*0d80*/  @!P4 IMAD.WIDE.U32 R42, R43, R40, c[0x0][0x198] ;  /* 0x000066002b2ac625 */ /* 0x000fc600078e0028 */
[----:B------:R1:W4:Y:S01]  /*0d90*/  @!P4 LDG.E.64 R28, [R38.64] ;  /* 0x00000004261cc981 */ /* 0x000322000c1e1b00 */
[----:B0-----:R-:W-:-:S03]  /*0da0*/  @!P1 IADD3 R44, R2, R41, RZ ;  /* 0x00000029022c9210 */ /* 0x001fc60007ffe0ff */
[----:B------:R0:W4:Y:S01]  /*0db0*/  @!P4 LDG.E.64 R30, [R42.64] ;  /* 0x000000042a1ec981 */ /* 0x000122000c1e1b00 */
[----:B-1----:R-:W-:Y:S01]  /*0dc0*/  CS2R R38, SRZ ;  /* 0x0000000000267805 */ /* 0x002fe2000001ff00 */
[----:B------:R-:W-:Y:S01]  /*0dd0*/  CS2R R40, SRZ ;  /* 0x0000000000287805 */ /* 0x000fe2000001ff00 */
[----:B--2---:R-:W-:Y:S02]  /*0de0*/  IMAD R37, R37, c[0x0][0x170], RZ ;  /* 0x00005c0025257a24 */ /* 0x004fe400078e02ff */
[----:B---3--:R-:W-:Y:S02]  /*0df0*/  IMAD R33, R33, c[0x0][0x168], RZ ;  /* 0x00005a0021217a24 */ /* 0x008fe400078e02ff */
[C---:B------:R-:W-:Y:S02]  /*0e00*/  IMAD R45, R36.reuse, c[0x0][0x174], R37 ;  /* 0x00005d00242d7a24 */ /* 0x040fe400078e0225 */
[----:B------:R-:W-:-:S04]  /*0e10*/  IMAD.WIDE.U32 R36, R36, c[0x0][0x170], RZ ;  /* 0x00005c0024247a25 */ /* 0x000fc800078e00ff */
[C---:B------:R-:W-:Y:S01]  /*0e20*/  IMAD R53, R32.reuse, c[0x0][0x16c], R33 ;  /* 0x00005b0020357a24 */ /* 0x040fe200078e0221 */
[----:B------:R-:W-:Y:S01]  /*0e30*/  IADD3 R37, R37, R45, RZ ;  /* 0x0000002d25257210 */ /* 0x000fe20007ffe0ff */
[----:B------:R-:W-:-:S04]  /*0e40*/  IMAD.WIDE.U32 R32, R32, c[0x0][0x168], RZ ;  /* 0x00005a0020207a25 */ /* 0x000fc800078e00ff */
[----:B-----5:R-:W-:Y:S01]  /*0e50*/  IMAD R37, R37, R34, RZ ;  /* 0x0000002225257224 */ /* 0x020fe200078e02ff */
[----:B------:R-:W-:Y:S02]  /*0e60*/  IADD3 R33, R33, R53, RZ ;  /* 0x0000003521217210 */ /* 0x000fe40007ffe0ff */
[----:B------:R-:W-:Y:S01]  /*0e70*/  @!P2 MOV R53, 0x8 ;  /* 0x000000080035a802 */ /* 0x000fe20000000f00 */
[-C--:B------:R-:W-:Y:S02]  /*0e80*/  IMAD R51, R35, R36.reuse, R37 ;  /* 0x0000002423337224 */ /* 0x080fe400078e0225 */
[----:B------:R-:W-:Y:S02]  /*0e90*/  IMAD.WIDE.U32 R32, R34, R36, R32 ;  /* 0x0000002422207225 */ /* 0x000fe400078e0020 */
[----:B------:R-:W-:Y:S02]  /*0ea0*/  CS2R R34, SRZ ;  /* 0x0000000000227805 */ /* 0x000fe4000001ff00 */
[----:B0-----:R-:W-:Y:S01]  /*0eb0*/  @!P2 IMAD.WIDE.U32 R42, R52, R53, c[0x0][0x188] ;  /* 0x00006200342aa625 */ /* 0x001fe200078e0035 */
[----:B------:R-:W-:-:S03]  /*0ec0*/  @!P1 MOV R45, 0x8 ;  /* 0x00000008002d9802 */ /* 0x000fc60000000f00 */
[CC--:B------:R-:W-:Y:S01]  /*0ed0*/  @!P2 IMAD.WIDE.U32 R48, R52.reuse, R53.reuse, c[0x0][0x190] ;  /* 0x000064003430a625 */ /* 0x0c0fe200078e0035 */
[----:B------:R-:W-:Y:S01]  /*0ee0*/  CS2R R36, SRZ ;  /* 0x0000000000247805 */ /* 0x000fe2000001ff00 */
[----:B------:R0:W2:Y:S02]  /*0ef0*/  @!P2 LDG.E.64 R34, [R42.64] ;  /* 0x000000042a22a981 */ /* 0x0000a4000c1e1b00 */
[----:B------:R-:W-:-:S03]  /*0f00*/  @!P2 IMAD.WIDE.U32 R52, R52, R53, c[0x0][0x198] ;  /* 0x000066003434a625 */ /* 0x000fc600078e0035 */
[----:B------:R1:W3:Y:S04]  /*0f10*/  @!P2 LDG.E.64 R36, [R48.64] ;  /* 0x000000043024a981 */ /* 0x0002e8000c1e1b00 */
[----:B------:R5:W3:Y:S01]  /*0f20*/  @!P2 LDG.E.64 R38, [R52.64] ;  /* 0x000000043426a981 */ /* 0x000ae2000c1e1b00 */
[----:B0-----:R-:W-:Y:S01]  /*0f30*/  CS2R R42, SRZ ;  /* 0x00000000002a7805 */ /* 0x001fe2000001ff00 */
[----:B-1----:R-:W-:-:S04]  /*0f40*/  @!P1 IMAD.WIDE.U32 R48, R44, R45, c[0x0][0x188] ;  /* 0x000062002c309625 */ /* 0x002fc800078e002d */
[CC--:B-----5:R-:W-:Y:S01]  /*0f50*/  @!P1 IMAD.WIDE.U32 R52, R44.reuse, R45.reuse, c[0x0][0x190] ;  /* 0x000064002c349625 */ /* 0x0e0fe200078e002d */
[----:B------:R0:W5:Y:S04]  /*0f60*/  @!P1 LDG.E.64 R40, [R48.64] ;  /* 0x0000000430289981 */ /* 0x000168000c1e1b00 */
[----:B------:R-:W5:Y:S01]  /*0f70*/  @!P1 LDG.E.64 R42, [R52.64] ;  /* 0x00000004342a9981 */ /* 0x000f62000c1e1b00 */
[----:B0-----:R-:W-:Y:S02]  /*0f80*/  @!P1 IMAD.WIDE.U32 R48, R44, R45, c[0x0][0x198] ;  /* 0x000066002c309625 */ /* 0x001fe400078e002d */
[----:B------:R-:W-:-:S06]  /*0f90*/  CS2R R44, SRZ ;  /* 0x00000000002c7805 */ /* 0x000fcc000001ff00 */
[----:B------:R0:W5:Y:S01]  /*0fa0*/  @!P1 LDG.E.64 R44, [R48.64] ;  /* 0x00000004302c9981 */ /* 0x000162000c1e1b00 */
[----:B------:R-:W-:-:S04]  /*0fb0*/  IMAD R47, R47, c[0x0][0x168], RZ ;  /* 0x00005a002f2f7a24 */ /* 0x000fc800078e02ff */
[C---:B------:R-:W-:Y:S02]  /*0fc0*/  IMAD R50, R46.reuse, c[0x0][0x16c], R47 ;  /* 0x00005b002e327a24 */ /* 0x040fe400078e022f */
[----:B------:R-:W-:-:S04]  /*0fd0*/  IMAD.WIDE.U32 R46, R46, c[0x0][0x168], RZ ;  /* 0x00005a002e2e7a25 */ /* 0x000fc800078e00ff */
[----:B------:R-:W-:Y:S01]  /*0fe0*/  IMAD R5, R5, c[0x0][0x170], RZ ;  /* 0x00005c0005057a24 */ /* 0x000fe200078e02ff */
[----:B------:R-:W-:-:S03]  /*0ff0*/  IADD3 R47, R47, R50, RZ ;  /* 0x000000322f2f7210 */ /* 0x000fc60007ffe0ff */
[C---:B------:R-:W-:Y:S02]  /*1000*/  IMAD R50, R4.reuse, c[0x0][0x174], R5 ;  /* 0x00005d0004327a24 */ /* 0x040fe400078e0205 */
[----:B------:R-:W-:-:S05]  /*1010*/  IMAD.WIDE.U32 R4, R4, c[0x0][0x170], RZ ;  /* 0x00005c0004047a25 */ /* 0x000fca00078e00ff */
[----:B------:R-:W-:-:S05]  /*1020*/  IADD3 R5, R5, R50, RZ ;  /* 0x0000003205057210 */ /* 0x000fca0007ffe0ff */
[----:B------:R-:W-:-:S04]  /*1030*/  IMAD R5, R5, R6, RZ ;  /* 0x0000000605057224 */ /* 0x000fc800078e02ff */
[----:B------:R-:W-:Y:S02]  /*1040*/  IMAD R7, R7, R4, R5 ;  /* 0x0000000407077224 */ /* 0x000fe400078e0205 */
[----:B------:R-:W-:-:S04]  /*1050*/  IMAD R5, R11, c[0x0][0x170], RZ ;  /* 0x00005c000b057a24 */ /* 0x000fc800078e02ff */
[C---:B------:R-:W-:Y:S02]  /*1060*/  IMAD R5, R10.reuse, c[0x0][0x174], R5 ;  /* 0x00005d000a057a24 */ /* 0x040fe400078e0205 */
[----:B------:R-:W-:-:S05]  /*1070*/  IMAD.WIDE.U32 R10, R10, c[0x0][0x170], RZ ;  /* 0x00005c000a0a7a25 */ /* 0x000fca00078e00ff */
[----:B------:R-:W-:Y:S01]  /*1080*/  IADD3 R5, R11, R5, RZ ;  /* 0x000000050b057210 */ /* 0x000fe20007ffe0ff */
[----:B------:R-:W-:-:S04]  /*1090*/  IMAD R9, R9, c[0x0][0x168], RZ ;  /* 0x00005a0009097a24 */ /* 0x000fc800078e02ff */
[----:B------:R-:W-:Y:S02]  /*10a0*/  IMAD R11, R5, R12, RZ ;  /* 0x0000000c050b7224 */ /* 0x000fe400078e02ff */
[C---:B0-----:R-:W-:Y:S02]  /*10b0*/  IMAD R49, R8.reuse, c[0x0][0x16c], R9 ;  /* 0x00005b0008317a24 */ /* 0x041fe400078e0209 */
[----:B------:R-:W-:-:S04]  /*10c0*/  IMAD.WIDE.U32 R8, R8, c[0x0][0x168], RZ ;  /* 0x00005a0008087a25 */ /* 0x000fc800078e00ff */
[----:B------:R-:W-:Y:S02]  /*10d0*/  IMAD R13, R13, R10, R11 ;  /* 0x0000000a0d0d7224 */ /* 0x000fe400078e020b */
[----:B------:R-:W-:Y:S02]  /*10e0*/  IMAD R11, R15, c[0x0][0x168], RZ ;  /* 0x00005a000f0b7a24 */ /* 0x000fe400078e02ff */
[----:B------:R-:W-:Y:S01]  /*10f0*/  IMAD R17, R17, c[0x0][0x170], RZ ;  /* 0x00005c0011117a24 */ /* 0x000fe200078e02ff */
[----:B------:R-:W-:Y:S01]  /*1100*/  IADD3 R9, R9, R49, RZ ;  /* 0x0000003109097210 */ /* 0x000fe20007ffe0ff */
[C---:B------:R-:W-:Y:S02]  /*1110*/  IMAD R11, R14.reuse, c[0x0][0x16c], R11 ;  /* 0x00005b000e0b7a24 */ /* 0x040fe400078e020b */
[----:B------:R-:W-:-:S04]  /*1120*/  IMAD.WIDE.U32 R14, R14, c[0x0][0x168], RZ ;  /* 0x00005a000e0e7a25 */ /* 0x000fc800078e00ff */
[C---:B------:R-:W-:Y:S02]  /*1130*/  IMAD R49, R16.reuse, c[0x0][0x174], R17 ;  /* 0x00005d0010317a24 */ /* 0x040fe400078e0211 */
[----:B------:R-:W-:Y:S01]  /*1140*/  IMAD.WIDE.U32 R16, R16, c[0x0][0x170], RZ ;  /* 0x00005c0010107a25 */ /* 0x000fe200078e00ff */
[----:B------:R-:W-:-:S03]  /*1150*/  IADD3 R15, R15, R11, RZ ;  /* 0x0000000b0f0f7210 */ /* 0x000fc60007ffe0ff */
[----:B------:R-:W-:Y:S01]  /*1160*/  IMAD R21, R21, c[0x0][0x168], RZ ;  /* 0x00005a0015157a24 */ /* 0x000fe200078e02ff */
[----:B------:R-:W-:-:S03]  /*1170*/  IADD3 R11, R17, R49, RZ ;  /* 0x00000031110b7210 */ /* 0x000fc60007ffe0ff */
[C---:B------:R-:W-:Y:S02]  /*1180*/  IMAD R49, R20.reuse, c[0x0][0x16c], R21 ;  /* 0x00005b0014317a24 */ /* 0x040fe400078e0215 */
[----:B------:R-:W-:-:S04]  /*1190*/  IMAD.WIDE.U32 R20, R20, c[0x0][0x168], RZ ;  /* 0x00005a0014147a25 */ /* 0x000fc800078e00ff */
[----:B----4-:R-:W-:Y:S01]  /*11a0*/  IMAD R23, R23, c[0x0][0x170], RZ ;  /* 0x00005c0017177a24 */ /* 0x010fe200078e02ff */
[----:B------:R-:W-:Y:S01]  /*11b0*/  IADD3 R21, R21, R49, RZ ;  /* 0x0000003115157210 */ /* 0x000fe20007ffe0ff */
[----:B------:R-:W-:Y:S02]  /*11c0*/  IMAD R17, R11, R18, RZ ;  /* 0x000000120b117224 */ /* 0x000fe400078e02ff */
[C---:B------:R-:W-:Y:S02]  /*11d0*/  IMAD R49, R22.reuse, c[0x0][0x174], R23 ;  /* 0x00005d0016317a24 */ /* 0x040fe400078e0217 */
[----:B------:R-:W-:-:S04]  /*11e0*/  IMAD.WIDE.U32 R22, R22, c[0x0][0x170], RZ ;  /* 0x00005c0016167a25 */ /* 0x000fc800078e00ff */
[----:B------:R-:W-:Y:S01]  /*11f0*/  IMAD.WIDE.U32 R46, R6, R4, R46 ;  /* 0x00000004062e7225 */ /* 0x000fe200078e002e */
[----:B------:R-:W-:-:S03]  /*1200*/  IADD3 R6, R3, 0x80, RZ ;  /* 0x0000008003067810 */ /* 0x000fc60007ffe0ff */
[----:B------:R-:W-:Y:S02]  /*1210*/  IMAD R17, R19, R16, R17 ;  /* 0x0000001013117224 */ /* 0x000fe400078e0211 */
[----:B------:R-:W-:Y:S01]  /*1220*/  IMAD.WIDE.U32 R4, R12, R10, R8 ;  /* 0x0000000a0c047225 */ /* 0x000fe200078e0008 */
[----:B------:R-:W-:-:S03]  /*1230*/  MOV R9, R3 ;  /* 0x0000000300097202 */ /* 0x000fc60000000f00 */
[----:B------:R-:W-:Y:S01]  /*1240*/  IMAD R19, R27, c[0x0][0x168], RZ ;  /* 0x00005a001b137a24 */ /* 0x000fe200078e02ff */
[----:B------:R-:W-:Y:S01]  /*1250*/  @!P0 IADD3 R27, R2, R3, RZ ;  /* 0x00000003021b8210 */ /* 0x000fe20007ffe0ff */
[----:B------:R-:W-:Y:S01]  /*1260*/  IMAD.WIDE.U32 R10, R18, R16, R14 ;  /* 0x00000010120a7225 */ /* 0x000fe200078e000e */
[----:B------:R-:W-:-:S03]  /*1270*/  IADD3 R3, R23, R49, RZ ;  /* 0x0000003117037210 */ /* 0x000fc60007ffe0ff */
[----:B------:R-:W-:Y:S02]  /*1280*/  IMAD R15, R29, c[0x0][0x170], RZ ;  /* 0x00005c001d0f7a24 */ /* 0x000fe400078e02ff */
[C---:B------:R-:W-:Y:S02]  /*1290*/  IMAD R23, R26.reuse, c[0x0][0x16c], R19 ;  /* 0x00005b001a177a24 */ /* 0x040fe400078e0213 */
[----:B------:R-:W-:-:S04]  /*12a0*/  IMAD.WIDE.U32 R18, R26, c[0x0][0x168], RZ ;  /* 0x00005a001a127a25 */ /* 0x000fc800078e00ff */
[C---:B------:R-:W-:Y:S02]  /*12b0*/  IMAD R49, R28.reuse, c[0x0][0x174], R15 ;  /* 0x00005d001c317a24 */ /* 0x040fe400078e020f */
[----:B------:R-:W-:Y:S02]  /*12c0*/  IMAD R3, R3, R24, RZ ;  /* 0x0000001803037224 */ /* 0x000fe400078e02ff */
[----:B------:R-:W-:Y:S01]  /*12d0*/  IMAD.WIDE.U32 R28, R28, c[0x0][0x170], RZ ;  /* 0x00005c001c1c7a25 */ /* 0x000fe200078e00ff */
[----:B------:R-:W-:Y:S02]  /*12e0*/  @!P0 MOV R26, 0x8 ;  /* 0x00000008001a8802 */ /* 0x000fe40000000f00 */
[----:B------:R-:W-:Y:S01]  /*12f0*/  IADD3 R19, R19, R23, RZ ;  /* 0x0000001713137210 */ /* 0x000fe20007ffe0ff */
[----:B------:R-:W-:-:S04]  /*1300*/  IMAD.WIDE.U32 R14, R24, R22, R20 ;  /* 0x00000016180e7225 */ /* 0x000fc800078e0014 */
[----:B------:R-:W-:Y:S01]  /*1310*/  IMAD R23, R25, R22, R3 ;  /* 0x0000001619177224 */ /* 0x000fe200078e0203 */
[----:B------:R-:W-:Y:S01]  /*1320*/  IADD3 R3, R29, R49, RZ ;  /* 0x000000311d037210 */ /* 0x000fe20007ffe0ff */
[----:B------:R-:W-:Y:S01]  /*1330*/  @!P0 IMAD.WIDE.U32 R26, R27, R26, c[0x0][0x180] ;  /* 0x000060001b1a8625 */ /* 0x000fe200078e001a */
[----:B------:R-:W-:Y:S02]  /*1340*/  IADD3 R33, R33, R51, RZ ;  /* 0x0000003321217210 */ /* 0x000fe40007ffe0ff */
[----:B------:R-:W-:Y:S01]  /*1350*/  @!P0 MOV R9, R6 ;  /* 0x0000000600098202 */ /* 0x000fe20000000f00 */
[----:B------:R-:W-:Y:S02]  /*1360*/  IMAD R3, R3, R30, RZ ;  /* 0x0000001e03037224 */ /* 0x000fe400078e02ff */
[----:B------:R0:W-:Y:S01]  /*1370*/  @!P0 STG.E.64 [R26.64], R32 ;  /* 0x000000201a008986 */ /* 0x0001e2000c101b04 */
[----:B------:R-:W-:Y:S01]  /*1380*/  ISETP.GE.AND P0, PT, R9, R0, PT ;  /* 0x000000000900720c */ /* 0x000fe20003f06270 */
[-C--:B------:R-:W-:Y:S01]  /*1390*/  IMAD R31, R31, R28.reuse, R3 ;  /* 0x0000001c1f1f7224 */ /* 0x080fe200078e0203 */
[----:B------:R-:W-:Y:S01]  /*13a0*/  BSSY B0, `(.L_x_14385) ;  /* 0x000004e000007945 */ /* 0x000fe20003800000 */
[----:B------:R-:W-:Y:S01]  /*13b0*/  IMAD.WIDE.U32 R18, R30, R28, R18 ;  /* 0x0000001c1e127225 */ /* 0x000fe200078e0012 */
[----:B------:R-:W-:Y:S03]  /*13c0*/  BSSY B1, `(.L_x_14386) ;  /* 0x0000044000017945 */ /* 0x000fe60003800000 */
[----:B--2---:R-:W-:-:S02]  /*13d0*/  IMAD R25, R35, c[0x0][0x168], RZ ;  /* 0x00005a0023197a24 */ /* 0x004fc400078e02ff */
[----:B---3--:R-:W-:-:S04]  /*13e0*/  IMAD R21, R37, c[0x0][0x170], RZ ;  /* 0x00005c0025157a24 */ /* 0x008fc800078e02ff */
[C---:B------:R-:W-:Y:S02]  /*13f0*/  IMAD R21, R36.reuse, c[0x0][0x174], R21 ;  /* 0x00005d0024157a24 */ /* 0x040fe400078e0215 */
[----:B------:R-:W-:-:S04]  /*1400*/  IMAD.WIDE.U32 R36, R36, c[0x0][0x170], RZ ;  /* 0x00005c0024247a25 */ /* 0x000fc800078e00ff */
[----:B------:R-:W-:Y:S02]  /*1410*/  IMAD R25, R34, c[0x0][0x16c], R25 ;  /* 0x00005b0022197a24 */ /* 0x000fe400078e0219 */
[----:B-----5:R-:W-:Y:S02]  /*1420*/  IMAD R41, R41, c[0x0][0x168], RZ ;  /* 0x00005a0029297a24 */ /* 0x020fe400078e02ff */
[----:B------:R-:W-:-:S04]  /*1430*/  IMAD R29, R43, c[0x0][0x170], RZ ;  /* 0x00005c002b1d7a24 */ /* 0x000fc800078e02ff */
[C---:B------:R-:W-:Y:S02]  /*1440*/  IMAD R29, R42.reuse, c[0x0][0x174], R29 ;  /* 0x00005d002a1d7a24 */ /* 0x040fe400078e021d */
[----:B------:R-:W-:Y:S01]  /*1450*/  IMAD.WIDE.U32 R42, R42, c[0x0][0x170], RZ ;  /* 0x00005c002a2a7a25 */ /* 0x000fe200078e00ff */
[----:B------:R-:W-:-:S03]  /*1460*/  IADD3 R21, R37, R21, RZ ;  /* 0x0000001525157210 */ /* 0x000fc60007ffe0ff */
[----:B------:R-:W-:Y:S01]  /*1470*/  IMAD.WIDE.U32 R34, R34, c[0x0][0x168], RZ ;  /* 0x00005a0022227a25 */ /* 0x000fe200078e00ff */
[----:B------:R-:W-:-:S03]  /*1480*/  IADD3 R3, R43, R29, RZ ;  /* 0x0000001d2b037210 */ /* 0x000fc60007ffe0ff */
[C---:B0-----:R-:W-:Y:S02]  /*1490*/  IMAD R27, R40.reuse, c[0x0][0x16c], R41 ;  /* 0x00005b00281b7a24 */ /* 0x041fe400078e0229 */
[----:B------:R-:W-:Y:S01]  /*14a0*/  IMAD.WIDE.U32 R40, R40, c[0x0][0x168], RZ ;  /* 0x00005a0028287a25 */ /* 0x000fe200078e00ff */
[----:B------:R-:W-:-:S03]  /*14b0*/  IADD3 R35, R35, R25, RZ ;  /* 0x0000001923237210 */ /* 0x000fc60007ffe0ff */
[----:B------:R-:W-:Y:S01]  /*14c0*/  IMAD R25, R21, R38, RZ ;  /* 0x0000002615197224 */ /* 0x000fe200078e02ff */
[----:B------:R-:W-:Y:S01]  /*14d0*/  IADD3 R41, R41, R27, RZ ;  /* 0x0000001b29297210 */ /* 0x000fe20007ffe0ff */
[----:B------:R-:W-:Y:S02]  /*14e0*/  IMAD R3, R3, R44, RZ ;  /* 0x0000002c03037224 */ /* 0x000fe400078e02ff */
[-C--:B------:R-:W-:Y:S02]  /*14f0*/  IMAD R37, R39, R36.reuse, R25 ;  /* 0x0000002427257224 */ /* 0x080fe400078e0219 */
[----:B------:R-:W-:-:S04]  /*1500*/  IMAD.WIDE.U32 R20, R38, R36, R34 ;  /* 0x0000002426147225 */ /* 0x000fc800078e0022 */
[----:B------:R-:W-:-:S04]  /*1510*/  IMAD.WIDE.U32 R24, R44, R42, R40 ;  /* 0x0000002a2c187225 */ /* 0x000fc800078e0028 */
[----:B------:R-:W-:Y:S01]  /*1520*/  IMAD R3, R45, R42, R3 ;  /* 0x0000002a2d037224 */ /* 0x000fe200078e0203 */
[----:B------:R-:W-:Y:S02]  /*1530*/  IADD3 R29, R11, R17, RZ ;  /* 0x000000110b1d7210 */ /* 0x000fe40007ffe0ff */
[----:B------:R-:W-:Y:S02]  /*1540*/  IADD3 R27, R15, R23, RZ ;  /* 0x000000170f1b7210 */ /* 0x000fe40007ffe0ff */
[----:B------:R-:W-:Y:S02]  /*1550*/  IADD3 R23, R19, R31, RZ ;  /* 0x0000001f13177210 */ /* 0x000fe40007ffe0ff */
[----:B------:R-:W-:Y:S02]  /*1560*/  IADD3 R17, R21, R37, RZ ;  /* 0x0000002515117210 */ /* 0x000fe40007ffe0ff */
[----:B------:R-:W-:Y:S01]  /*1570*/  IADD3 R3, R25, R3, RZ ;  /* 0x0000000319037210 */ /* 0x000fe20007ffe0ff */
[----:B------:R-:W-:Y:S05]  /*1580*/  @P0 BRA `(.L_x_14387) ;  /* 0x000000e000000947 */ /* 0x000fea0003800000 */
[----:B------:R-:W-:Y:S01]  /*1590*/  HFMA2.MMA R31, -RZ, RZ, 0, 4.76837158203125e-07 ;  /* 0x00000008ff1f7435 */ /* 0x000fe200000001ff */
[----:B------:R-:W-:-:S02]  /*15a0*/  IADD3 R6, R2, R9, RZ ;  /* 0x0000000902067210 */ /* 0x000fc40007ffe0ff */
[----:B------:R-:W-:Y:S02]  /*15b0*/  IADD3 R47, R47, R7, RZ ;  /* 0x000000072f2f7210 */ /* 0x000fe40007ffe0ff */
[----:B------:R-:W-:-:S04]  /*15c0*/  IADD3 R9, R9, 0x80, RZ ;  /* 0x0000008009097810 */ /* 0x000fc80007ffe0ff */
[----:B------:R-:W-:Y:S01]  /*15d0*/  ISETP.GE.AND P0, PT, R9, R0, PT ;  /* 0x000000000900720c */ /* 0x000fe20003f06270 */
[----:B------:R-:W-:-:S05]  /*15e0*/  IMAD.WIDE.U32 R6, R6, R31, c[0x0][0x180] ;  /* 0x0000600006067625 */ /* 0x000fca00078e001f */
[----:B------:R0:W-:Y:S07]  /*15f0*/  STG.E.64 [R6.64], R46 ;  /* 0x0000002e06007986 */ /* 0x0001ee000c101b04 */
[----:B------:R-:W-:Y:S05]  /*1600*/  @P0 BRA `(.L_x_14388) ;  /* 0x000000e000000947 */ /* 0x000fea0003800000 */
[----:B0-----:R-:W-:Y:S02]  /*1610*/  IADD3 R6, R2, R9, RZ ;  /* 0x0000000902067210 */ /* 0x001fe40007ffe0ff */
[----:B------:R-:W-:Y:S02]  /*1620*/  MOV R7, 0x8 ;  /* 0x0000000800077802 */ /* 0x000fe40000000f00 */
[----:B------:R-:W-:-:S02]  /*1630*/  IADD3 R5, R5, R13, RZ ;  /* 0x0000000d05057210 */ /* 0x000fc40007ffe0ff */
[----:B------:R-:W-:Y:S01]  /*1640*/  IADD3 R9, R9, 0x80, RZ ;  /* 0x0000008009097810 */ /* 0x000fe20007ffe0ff */
[----:B------:R-:W-:-:S05]  /*1650*/  IMAD.WIDE.U32 R6, R6, R7, c[0x0][0x180] ;  /* 0x0000600006067625 */ /* 0x000fca00078e0007 */
[----:B------:R0:W-:Y:S02]  /*1660*/  STG.E.64 [R6.64], R4 ;  /* 0x0000000406007986 */ /* 0x0001e4000c101b04 */
.L_x_14387:
[----:B------:R-:W-:-:S13]  /*1670*/  ISETP.GE.AND P0, PT, R9, R0, PT ;  /* 0x000000000900720c */ /* 0x000fda0003f06270 */
[----:B------:R-:W-:Y:S05]  /*1680*/  @P0 BRA `(.L_x_14389) ;  /* 0x000000e000000947 */ /* 0x000fea0003800000 */
[----:B0-----:R-:W-:Y:S02]  /*1690*/  IADD3 R4, R2, R9, RZ ;  /* 0x0000000902047210 */ /* 0x001fe40007ffe0ff */
[----:B------:R-:W-:Y:S02]  /*16a0*/  MOV R5, 0x8 ;  /* 0x0000000800057802 */ /* 0x000fe40000000f00 */
[----:B------:R-:W-:Y:S02]  /*16b0*/  MOV R28, R10 ;  /* 0x0000000a001c7202 */ /* 0x000fe40000000f00 */
[----:B------:R-:W-:Y:S01]  /*16c0*/  IADD3 R9, R9, 0x80, RZ ;  /* 0x0000008009097810 */ /* 0x000fe20007ffe0ff */
[----:B------:R-:W-:-:S05]  /*16d0*/  IMAD.WIDE.U32 R4, R4, R5, c[0x0][0x180] ;  /* 0x0000600004047625 */ /* 0x000fca00078e0005 */
[----:B------:R0:W-:Y:S02]  /*16e0*/  STG.E.64 [R4.64], R28 ;  /* 0x0000001c04007986 */ /* 0x0001e4000c101b04 */
.L_x_14388:
[----:B------:R-:W-:-:S13]  /*16f0*/  ISETP.GE.AND P0, PT, R9, R0, PT ;  /* 0x000000000900720c */ /* 0x000fda0003f06270 */
[----:B------:R-:W-:Y:S05]  /*1700*/  @P0 BRA `(.L_x_14390) ;  /* 0x000000f000000947 */ /* 0x000fea0003800000 */
[----:B0-----:R-:W-:Y:S01]  /*1710*/  HFMA2.MMA R5, -RZ, RZ, 0, 4.76837158203125e-07 ;  /* 0x00000008ff057435 */ /* 0x001fe200000001ff */
[----:B------:R-:W-:Y:S02]  /*1720*/  IADD3 R4, R2, R9, RZ ;  /* 0x0000000902047210 */ /* 0x000fe40007ffe0ff */
[----:B------:R-:W-:Y:S02]  /*1730*/  MOV R26, R14 ;  /* 0x0000000e001a7202 */ /* 0x000fe40000000f00 */
[----:B------:R-:W-:-:S05]  /*1740*/  IADD3 R9, R9, 0x80, RZ ;  /* 0x0000008009097810 */ /* 0x000fca0007ffe0ff */
[----:B------:R-:W-:-:S05]  /*1750*/  IMAD.WIDE.U32 R4, R4, R5, c[0x0][0x180] ;  /* 0x0000600004047625 */ /* 0x000fca00078e0005 */
[----:B------:R0:W-:Y:S02]  /*1760*/  STG.E.64 [R4.64], R26 ;  /* 0x0000001a04007986 */ /* 0x0001e4000c101b04 */
.L_x_14389:
[----:B------:R-:W-:-:S13]  /*1770*/  ISETP.GE.AND P0, PT, R9, R0, PT ;  /* 0x000000000900720c */ /* 0x000fda0003f06270 */
[----:B------:R-:W-:Y:S01]  /*1780*/  @P0 BREAK B1 ;  /* 0x0000000000010942 */ /* 0x000fe20003800000 */
[----:B------:R-:W-:Y:S05]  /*1790*/  @P0 BRA `(.L_x_14391) ;  /* 0x000000e000000947 */ /* 0x000fea0003800000 */
[----:B0-----:R-:W-:Y:S01]  /*17a0*/  HFMA2.MMA R5, -RZ, RZ, 0, 4.76837158203125e-07 ;  /* 0x00000008ff057435 */ /* 0x001fe200000001ff */
[----:B------:R-:W-:Y:S02]  /*17b0*/  IADD3 R4, R2, R9, RZ ;  /* 0x0000000902047210 */ /* 0x000fe40007ffe0ff */
[----:B------:R-:W-:Y:S02]  /*17c0*/  MOV R22, R18 ;  /* 0x0000001200167202 */ /* 0x000fe40000000f00 */
[----:B------:R-:W-:-:S05]  /*17d0*/  IADD3 R9, R9, 0x80, RZ ;  /* 0x0000008009097810 */ /* 0x000fca0007ffe0ff */
[----:B------:R-:W-:-:S05]  /*17e0*/  IMAD.WIDE.U32 R4, R4, R5, c[0x0][0x180] ;  /* 0x0000600004047625 */ /* 0x000fca00078e0005 */
[----:B------:R0:W-:Y:S02]  /*17f0*/  STG.E.64 [R4.64], R22 ;  /* 0x0000001604007986 */ /* 0x0001e4000c101b04 */
.L_x_14390:
[----:B------:R-:W-:Y:S05]  /*1800*/  BSYNC B1 ;  /* 0x0000000000017941 */ /* 0x000fea0003800000 */
.L_x_14386:
[----:B------:R-:W-:-:S13]  /*1810*/  ISETP.GE.AND P0, PT, R9, R0, PT ;  /* 0x000000000900720c */ /* 0x000fda0003f06270 */
[----:B0-----:R-:W-:Y:S02]  /*1820*/  @!P0 IADD3 R4, R2, R9, RZ ;  /* 0x0000000902048210 */ /* 0x001fe40007ffe0ff */
[----:B------:R-:W-:Y:S02]  /*1830*/  @!P0 MOV R5, 0x8 ;  /* 0x0000000800058802 */ /* 0x000fe40000000f00 */
[----:B------:R-:W-:Y:S02]  /*1840*/  @!P0 MOV R16, R20 ;  /* 0x0000001400108202 */ /* 0x000fe40000000f00 */
[----:B------:R-:W-:Y:S01]  /*1850*/  @!P0 IADD3 R9, R9, 0x80, RZ ;  /* 0x0000008009098810 */ /* 0x000fe20007ffe0ff */
[----:B------:R-:W-:-:S05]  /*1860*/  @!P0 IMAD.WIDE.U32 R4, R4, R5, c[0x0][0x180] ;  /* 0x0000600004048625 */ /* 0x000fca00078e0005 */
[----:B------:R0:W-:Y:S02]  /*1870*/  @!P0 STG.E.64 [R4.64], R16 ;  /* 0x0000001004008986 */ /* 0x0001e4000c101b04 */
.L_x_14391:
[----:B------:R-:W-:Y:S05]  /*1880*/  BSYNC B0 ;  /* 0x0000000000007941 */ /* 0x000fea0003800000 */
.L_x_14385:
[----:B------:R-:W-:Y:S01]  /*1890*/  WARPSYNC 0xffffffff ;  /* 0xffffffff00007948 */ /* 0x000fe20003800000 */
[----:B------:R-:W-:-:S13]  /*18a0*/  ISETP.GE.AND P0, PT, R9, R0, PT ;  /* 0x000000000900720c */ /* 0x000fda0003f06270 */
[----:B------:R-:W-:Y:S05]  /*18b0*/  @P0 EXIT ;  /* 0x000000000000094d */ /* 0x000fea0003800000 */
[----:B0-----:R-:W-:Y:S01]  /*18c0*/  HFMA2.MMA R5, -RZ, RZ, 0, 4.76837158203125e-07 ;  /* 0x00000008ff057435 */ /* 0x001fe200000001ff */
[----:B------:R-:W-:Y:S02]  /*18d0*/  IADD3 R4, R2, R9, RZ ;  /* 0x0000000902047210 */ /* 0x000fe40007ffe0ff */
[----:B------:R-:W-:-:S07]  /*18e0*/  MOV R2, R24 ;  /* 0x0000001800027202 */ /* 0x000fce0000000f00 */
[----:B------:R-:W-:-:S05]  /*18f0*/  IMAD.WIDE.U32 R4, R4, R5, c[0x0][0x180] ;  /* 0x0000600004047625 */ /* 0x000fca00078e0005 */
[----:B------:R-:W-:Y:S01]  /*1900*/  STG.E.64 [R4.64], R2 ;  /* 0x0000000204007986 */ /* 0x000fe2000c101b04 */
[----:B------:R-:W-:Y:S05]  /*1910*/  EXIT ;  /* 0x000000000000794d */ /* 0x000fea0003800000 */
.L_x_14392:
        /* <DEDUP_REMOVED lines=14> */
.L_x_23011:


//--------------------- .text._ZN2at6native29vectorized_elementwise_kernelILi4EZZZNS0_54_GLOBAL__N__d8c5977b_16_LinearAlgebra_cu_9e10b42f_321716addr_kernel_cudaERNS_14TensorIteratorERKN3c106ScalarES8_ENKUlvE_clEvENKUlvE2_clEvEUllllE0_St5arrayIPcLm4EEEEviT0_T1_ --------------------------
	.section	.text._ZN2at6native29vectorized_elementwise_kernelILi4EZZZNS0_54_GLOBAL__N__d8c5977b_16_LinearAlgebra_cu_9e10b42f_321716addr_kernel_cudaERNS_14TensorIteratorERKN3c106ScalarES8_ENKUlvE_clEvENKUlvE2_clEvEUllllE0_St5arrayIPcLm4EEEEviT0_T1_,"ax",@progbits
	.sectioninfo	@"SHI_REGISTERS=56"
	.align	128
        .global         _ZN2at6native29vectorized_elementwise_kernelILi4EZZZNS0_54_GLOBAL__N__d8c5977b_16_LinearAlgebra_cu_9e10b42f_321716addr_kernel_cudaERNS_14TensorIteratorERKN3c106ScalarES8_ENKUlvE_clEvENKUlvE2_clEvEUllllE0_St5arrayIPcLm4EEEEviT0_T1_
        .type           _ZN2at6native29vectorized_elementwise_kernelILi4EZZZNS0_54_GLOBAL__N__d8c5977b_16_LinearAlgebra_cu_9e10b42f_321716addr_kernel_cudaERNS_14TensorIteratorERKN3c106ScalarES8_ENKUlvE_clEvENKUlvE2_clEvEUllllE0_St5arrayIPcLm4EEEEviT0_T1_,@function
        .size           _ZN2at6native29vectorized_elementwise_kernelILi4EZZZNS0_54_GLOBAL__N__d8c5977b_16_LinearAlgebra_cu_9e10b42f_321716addr_kernel_cudaERNS_14TensorIteratorERKN3c106ScalarES8_ENKUlvE_clEvENKUlvE2_clEvEUllllE0_St5arrayIPcLm4EEEEviT0_T1_,(.L_x_23012 - _ZN2at6native29vectorized_elementwise_kernelILi4EZZZNS0_54_GLOBAL__N__d8c5977b_16_LinearAlgebra_cu_9e10b42f_321716addr_kernel_cudaERNS_14TensorIteratorERKN3c106ScalarES8_ENKUlvE_clEvENKUlvE2_clEvEUllllE0_St5arrayIPcLm4EEEEviT0_T1_)
        .other          _ZN2at6native29vectorized_elementwise_kernelILi4EZZZNS0_54_GLOBAL__N__d8c5977b_16_LinearAlgebra_cu_9e10b42f_321716addr_kernel_cudaERNS_14TensorIteratorERKN3c106ScalarES8_ENKUlvE_clEvENKUlvE2_clEvEUllllE0_St5arrayIPcLm4EEEEviT0_T1_,@"STO_CUDA_ENTRY STV_DEFAULT"
_ZN2at6native29vectorized_elementwise_kernelILi4EZZZNS0_54_GLOBAL__N__d8c5977b_16_LinearAlgebra_cu_9e10b42f_321716addr_kernel_cudaERNS_14TensorIteratorERKN3c106ScalarES8_ENKUlvE_clEvENKUlvE2_clEvEUllllE0_St5arrayIPcLm4EEEEviT0_T1_:
.text._ZN2at6native29vectorized_elementwise_kernelILi4EZZZNS0_54_GLOBAL__N__d8c5977b_16_LinearAlgebra_cu_9e10b42f_321716addr_kernel_cudaERNS_14TensorIteratorERKN3c106ScalarES8_ENKUlvE_clEvENKUlvE2_clEvEUllllE0_St5arrayIPcLm4EEEEviT0_T1_:
        /* <DEDUP_REMOVED lines=135> */
.L_x_14393:
        /* <DEDUP_REMOVED lines=224> */
.L_x_14396:
        /* <DEDUP_REMOVED lines=8> */
.L_x_14397:
        /* <DEDUP_REMOVED lines=8> */
.L_x_14398:
        /* <DEDUP_REMOVED lines=9> */
.L_x_14399:
[----:B------:R-:W-:Y:S05]  /*1800*/  BSYNC B1 ;  /* 0x0000000000017941 */ /* 0x000fea0003800000 */
.L_x_14395:
[----:B------:R-:W-:-:S13]  /*1810*/  ISETP.GE.AND P0, PT, R9, R0, PT ;  /* 0x000000000900720c */ /* 0x000fda0003f06270 */
[----:B0-----:R-:W-:Y:S02]  /*1820*/  @!P0 IADD3 R4, R2, R9, RZ ;  /* 0x0000000902048210 */ /* 0x001fe40007ffe0ff */
[----:B------:R-:W-:Y:S02]  /*1830*/  @!P0 MOV R5, 0x8 ;  /* 0x0000000800058802 */ /* 0x000fe40000000f00 */
[----:B------:R-:W-:Y:S02]  /*1840*/  @!P0 MOV R16, R20 ;  /* 0x0000001400108202 */ /* 0x000fe40000000f00 */
[----:B------:R-:W-:Y:S01]  /*1850*/  @!P0 IADD3 R9, R9, 0x80, RZ ;  /* 0x0000008009098810 */ /* 0x000fe20007ffe0ff */
[----:B------:R-:W-:-:S05]  /*1860*/  @!P0 IMAD.WIDE.U32 R4, R4, R5, c[0x0][0x180] ;  /* 0x0000600004048625 */ /* 0x000fca00078e0005 */
[----:B------:R0:W-:Y:S02]  /*1870*/  @!P0 STG.E.64 [R4.64], R16 ;  /* 0x0000001004008986 */ /* 0x0001e4000c101b04 */
.L_x_14400:
[----:B------:R-:W-:Y:S05]  /*1880*/  BSYNC B0 ;  /* 0x0000000000007941 */ /* 0x000fea0003800000 */
.L_x_14394:
        /* <DEDUP_REMOVED lines=9> */
.L_x_14401:
        /* <DEDUP_REMOVED lines=14> */
.L_x_23012:


//--------------------- .text._ZN2at6native29vectorized_elementwise_kernelILi8EZZZNS0_54_GLOBAL__N__d8c5977b_16_LinearAlgebra_cu_9e10b42f_321716addr_kernel_cudaERNS_14TensorIteratorERKN3c106ScalarES8_ENKUlvE_clEvENKUlvE2_clEvEUllllE0_St5arrayIPcLm4EEEEviT0_T1_ --------------------------
	.section	.text._ZN2at6native29vectorized_elementwise_kernelILi8EZZZNS0_54_GLOBAL__N__d8c5977b_16_LinearAlgebra_cu_9e10b42f_321716addr_kernel_cudaERNS_14TensorIteratorERKN3c106ScalarES8_ENKUlvE_clEvENKUlvE2_clEvEUllllE0_St5arrayIPcLm4EEEEviT0_T1_,"ax",@progbits
	.sectioninfo	@"SHI_REGISTERS=4"
	.align	128
        .global         _ZN2at6native29vectorized_elementwise_kernelILi8EZZZNS0_54_GLOBAL__N__d8c5977b_16_LinearAlgebra_cu_9e10b42f_321716addr_kernel_cudaERNS_14TensorIteratorERKN3c106ScalarES8_ENKUlvE_clEvENKUlvE2_clEvEUllllE0_St5arrayIPcLm4EEEEviT0_T1_
        .type           _ZN2at6native29vectorized_elementwise_kernelILi8EZZZNS0_54_GLOBAL__N__d8c5977b_16_LinearAlgebra_cu_9e10b42f_321716addr_kernel_cudaERNS_14TensorIteratorERKN3c106ScalarES8_ENKUlvE_clEvENKUlvE2_clEvEUllllE0_St5arrayIPcLm4EEEEviT0_T1_,@function
        .size           _ZN2at6native29vectorized_elementwise_kernelILi8EZZZNS0_54_GLOBAL__N__d8c5977b_16_LinearAlgebra_cu_9e10b42f_321716addr_kernel_cudaERNS_14TensorIteratorERKN3c106ScalarES8_ENKUlvE_clEvENKUlvE2_clEvEUllllE0_St5arrayIPcLm4EEEEviT0_T1_,(.L_x_23013 - _ZN2at6native29vectorized_elementwise_kernelILi8EZZZNS0_54_GLOBAL__N__d8c5977b_16_LinearAlgebra_cu_9e10b42f_321716addr_kernel_cudaERNS_14TensorIteratorERKN3c106ScalarES8_ENKUlvE_clEvENKUlvE2_clEvEUllllE0_St5arrayIPcLm4EEEEviT0_T1_)
        .other          _ZN2at6native29vectorized_elementwise_kernelILi8EZZZNS0_54_GLOBAL__N__d8c5977b_16_LinearAlgebra_cu_9e10b42f_321716addr_kernel_cudaERNS_14TensorIteratorERKN3c106ScalarES8_ENKUlvE_clEvENKUlvE2_clEvEUllllE0_St5arrayIPcLm4EEEEviT0_T1_,@"STO_CUDA_ENTRY STV_DEFAULT"
_ZN2at6native29vectorized_elementwise_kernelILi8EZZZNS0_54_GLOBAL__N__d8c5977b_16_LinearAlgebra_cu_9e10b42f_321716addr_kernel_cudaERNS_14TensorIteratorERKN3c106ScalarES8_ENKUlvE_clEvENKUlvE2_clEvEUllllE0_St5arrayIPcLm4EEEEviT0_T1_:
.text._ZN2at6native29vectorized_elementwise_kernelILi8EZZZNS0_54_GLOBAL__N__d8c5977b_16_LinearAlgebra_cu_9e10b42f_321716addr_kernel_cudaERNS_14TensorIteratorERKN3c106ScalarES8_ENKUlvE_clEvENKUlvE2_clEvEUllllE0_St5arrayIPcLm4EEEEviT0_T1_:
[----:B------:R-:W-:Y:S02]  /*0000*/  MOV R1, c[0x0][0x28] ;  /* 0x00000a0000017a02 */ /* 0x000fe40000000f00 */
[----:B------:R-:W-:Y:S05]  /*0010*/  EXIT ;  /* 0x000000000000794d */ /* 0x000fea0003800000 */
.L_x_14402:
        /* <DEDUP_REMOVED lines=14> */
.L_x_23013:


//--------------------- .text._ZN2at6native18elementwise_kernelILi128ELi4EZNS0_15gpu_kernel_implIZZZNS0_54_GLOBAL__N__d8c5977b_16_LinearAlgebra_cu_9e10b42f_321716addr_kernel_cudaERNS_14TensorIteratorERKN3c106ScalarES9_ENKUlvE_clEvENKUlvE2_clEvEUllllE_EEvRNS_18TensorIteratorBaseERKT_EUliE_EEviT1_ --------------------------
	.section	.text._ZN2at6native18elementwise_kernelILi128ELi4EZNS0_15gpu_kernel_implIZZZNS0_54_GLOBAL__N__d8c5977b_16_LinearAlgebra_cu_9e10b42f_321716addr_kernel_cudaERNS_14TensorIteratorERKN3c106ScalarES9_ENKUlvE_clEvENKUlvE2_clEvEUllllE_EEvRNS_18TensorIteratorBaseERKT_EUliE_EEviT1_,"ax",@progbits
	.sectioninfo	@"SHI_REGISTERS=28"
	.align	128
        .global         _ZN2at6native18elementwise_kernelILi128ELi4EZNS0_15gpu_kernel_implIZZZNS0_54_GLOBAL__N__d8c5977b_16_LinearAlgebra_cu_9e10b42f_321716addr_kernel_cudaERNS_14TensorIteratorERKN3c106ScalarES9_ENKUlvE_clEvENKUlvE2_clEvEUllllE_EEvRNS_18TensorIteratorBaseERKT_EUliE_EEviT1_
        .type           _ZN2at6native18elementwise_kernelILi128ELi4EZNS0_15gpu_kernel_implIZZZNS0_54_GLOBAL__N__d8c5977b_16_LinearAlgebra_cu_9e10b42f_321716addr_kernel_cudaERNS_14TensorIteratorERKN3c106ScalarES9_ENKUlvE_clEvENKUlvE2_clEvEUllllE_EEvRNS_18TensorIteratorBaseERKT_EUliE_EEviT1_,@function
        .size           _ZN2at6native18elementwise_kernelILi128ELi4EZNS0_15gpu_kernel_implIZZZNS0_54_GLOBAL__N__d8c5977b_16_LinearAlgebra_cu_9e10b42f_321716addr_kernel_cudaERNS_14TensorIteratorERKN3c106ScalarES9_ENKUlvE_clEvENKUlvE2_clEvEUllllE_EEvRNS_18TensorIteratorBaseERKT_EUliE_EEviT1_,(.L_x_23014 - _ZN2at6native18elementwise_kernelILi128ELi4EZNS0_15gpu_kernel_implIZZZNS0_54_GLOBAL__N__d8c5977b_16_LinearAlgebra_cu_9e10b42f_321716addr_kernel_cudaERNS_14TensorIteratorERKN3c106ScalarES9_ENKUlvE_clEvENKUlvE2_clEvEUllllE_EEvRNS_18TensorIteratorBaseERKT_EUliE_EEviT1_)
        .other          _ZN2at6native18elementwise_kernelILi128ELi4EZNS0_15gpu_kernel_implIZZZNS0_54_GLOBAL__N__d8c5977b_16_LinearAlgebra_cu_9e10b42f_321716addr_kernel_cudaERNS_14TensorIteratorERKN3c106ScalarES9_ENKUlvE_clEvENKUlvE2_clEvEUllllE_EEvRNS_18TensorIteratorBaseERKT_EUliE_EEviT1_,@"STO_CUDA_ENTRY STV_DEFAULT"
_ZN2at6native18elementwise_kernelILi128ELi4EZNS0_15gpu_kernel_implIZZZNS0_54_GLOBAL__N__d8c5977b_16_LinearAlgebra_cu_9e10b42f_321716addr_kernel_cudaERNS_14TensorIteratorERKN3c106ScalarES9_ENKUlvE_clEvENKUlvE2_clEvEUllllE_EEvRNS_18TensorIteratorBaseERKT_EUliE_EEviT1_:
.text._ZN2at6native18elementwise_kernelILi128ELi4EZNS0_15gpu_kernel_implIZZZNS0_54_GLOBAL__N__d8c5977b_16_LinearAlgebra_cu_9e10b42f_321716addr_kernel_cudaERNS_14TensorIteratorERKN3c106ScalarES9_ENKUlvE_clEvENKUlvE2_clEvEUllllE_EEvRNS_18TensorIteratorBaseERKT_EUliE_EEviT1_:
        /* <DEDUP_REMOVED lines=262> */
.L_x_14405:
        /* <DEDUP_REMOVED lines=29> */
.L_x_14406:
        /* <DEDUP_REMOVED lines=17> */
.L_x_14410:
[----:B------:R0:W5:Y:S01]  /*1340*/  LDG.E.U8 R18, [R2.64] ;  /* 0x0000002402127981 */ /* 0x000162000c1e1100 */
[----:B------:R-:W-:Y:S01]  /*1350*/  IMAD.MOV.U32 R19, RZ, RZ, RZ ;  /* 0x000000ffff137224 */ /* 0x000fe200078e00ff */
[----:B------:R-:W-:Y:S05]  /*1360*/  BRA `(.L_x_14412) ;  /* 0x00000d5000007947 */ /* 0x000fea0003800000 */
.L_x_14409:
        /* <DEDUP_REMOVED lines=8> */
.L_x_14414:
[----:B------:R-:W2:Y:S02]  /*13f0*/  LDG.E R18, [R2.64] ;  /* 0x0000002402127981 */ /* 0x000ea4000c1e1900 */
[----:B--2---:R-:W-:Y:S01]  /*1400*/  SHF.R.S32.HI R19, RZ, 0x1f, R18 ;  /* 0x0000001fff137819 */ /* 0x004fe20000011412 */
[----:B------:R-:W-:Y:S05]  /*1410*/  BRA `(.L_x_14412) ;  /* 0x00000ca000007947 */ /* 0x000fea0003800000 */
.L_x_14413:
[----:B------:R-:W2:Y:S02]  /*1420*/  LDG.E.S16 R18, [R2.64] ;  /* 0x0000002402127981 */ /* 0x000ea4000c1e1700 */
[----:B--2---:R-:W-:Y:S01]  /*1430*/  SHF.R.S32.HI R19, RZ, 0x1f, R18 ;  /* 0x0000001fff137819 */ /* 0x004fe20000011412 */
[----:B------:R-:W-:Y:S05]  /*1440*/  BRA `(.L_x_14412) ;  /* 0x00000c7000007947 */ /* 0x000fea0003800000 */
.L_x_14408:
        /* <DEDUP_REMOVED lines=9> */
.L_x_14416:
[----:B------:R-:W2:Y:S02]  /*14e0*/  LDG.E.U16 R2, [R2.64] ;  /* 0x0000002402027981 */ /* 0x000ea4000c1e1500 */
[----:B--2---:R-:W-:-:S06]  /*14f0*/  HADD2.F32 R18, -RZ, R2.H0_H0 ;  /* 0x20000002ff127230 */ /* 0x004fcc0000004100 */
[----:B------:R-:W0:Y:S01]  /*1500*/  F2I.S64.TRUNC R18, R18 ;  /* 0x0000001200127311 */ /* 0x000e22000020d900 */
[----:B------:R-:W-:Y:S05]  /*1510*/  BRA `(.L_x_14412) ;  /* 0x00000ba000007947 */ /* 0x000fea0003800000 */
.L_x_14415:
        /* <DEDUP_REMOVED lines=9> */
.L_x_14418:
[----:B------:R-:W2:Y:S02]  /*15b0*/  LDG.E.U16 R2, [R2.64] ;  /* 0x0000002402027981 */ /* 0x000ea4000c1e1500 */
[----:B--2---:R-:W-:-:S06]  /*15c0*/  HADD2.F32 R18, -RZ, R2.H0_H0 ;  /* 0x20000002ff127230 */ /* 0x004fcc0000004100 */
[----:B------:R-:W0:Y:S01]  /*15d0*/  F2I.S64.TRUNC R18, R18 ;  /* 0x0000001200127311 */ /* 0x000e22000020d900 */
[----:B------:R-:W-:Y:S05]  /*15e0*/  BRA `(.L_x_14412) ;  /* 0x00000ad000007947 */ /* 0x000fea0003800000 */
.L_x_14417:
[----:B------:R-:W2:Y:S02]  /*15f0*/  LDG.E.64 R2, [R2.64] ;  /* 0x0000002402027981 */ /* 0x000ea4000c1e1b00 */
[----:B--2---:R0:W1:Y:S01]  /*1600*/  F2I.S64.F64.TRUNC R18, R2 ;  /* 0x0000000200127311 */ /* 0x004062000030d900 */
[----:B------:R-:W-:Y:S05]  /*1610*/  BRA `(.L_x_14412) ;  /* 0x00000aa000007947 */ /* 0x000fea0003800000 */
.L_x_14407:
        /* <DEDUP_REMOVED lines=13> */
.L_x_14421:
[----:B------:R-:W2:Y:S02]  /*16f0*/  LDG.E.64 R2, [R2.64] ;  /* 0x0000002402027981 */ /* 0x000ea4000c1e1b00 */
[----:B--2---:R0:W1:Y:S01]  /*1700*/  F2I.S64.F64.TRUNC R18, R2 ;  /* 0x0000000200127311 */ /* 0x004062000030d900 */
[----:B------:R-:W-:Y:S05]  /*1710*/  BRA `(.L_x_14412) ;  /* 0x000009a000007947 */ /* 0x000fea0003800000 */
.L_x_14420:
        /* <DEDUP_REMOVED lines=27> */
.L_x_14423:
        /* <DEDUP_REMOVED lines=14> */
.L_x_14422:
[----:B------:R-:W2:Y:S02]  /*19b0*/  LDG.E.U16 R18, [R2.64] ;  /* 0x0000002402127981 */ /* 0x000ea4000c1e1500 */
[----:B--2---:R-:W-:-:S06]  /*19c0*/  PRMT R18, RZ, 0x5410, R18 ;  /* 0x00005410ff127816 */ /* 0x004fcc0000000012 */
[----:B------:R-:W0:Y:S01]  /*19d0*/  F2I.S64.TRUNC R18, R18 ;  /* 0x0000001200127311 */ /* 0x000e22000020d900 */
[----:B------:R-:W-:Y:S05]  /*19e0*/  BRA `(.L_x_14412) ;  /* 0x000006d000007947 */ /* 0x000fea0003800000 */
.L_x_14419:
        /* <DEDUP_REMOVED lines=11> */
.L_x_14426:
        /* <DEDUP_REMOVED lines=21> */
.L_x_14430:
[----:B------:R-:W-:Y:S05]  /*1bf0*/  BSYNC B1 ;  /* 0x0000000000017941 */ /* 0x000fea0003800000 */
.L_x_14429:
[----:B------:R-:W-:Y:S01]  /*1c00*/  IMAD.SHL.U32 R2, R2, 0x100000, RZ ;  /* 0x0010000002027824 */ /* 0x000fe200078e00ff */
[----:B------:R-:W-:-:S04]  /*1c10*/  LEA R3, R0, 0x3b800000, 0x17 ;  /* 0x3b80000000037811 */ /* 0x000fc800078eb8ff */
[----:B------:R-:W-:Y:S02]  /*1c20*/  LOP3.LUT R18, R3, R2, R18, 0xfe, !PT ;  /* 0x0000000203127212 */ /* 0x000fe400078efe12 */
.L_x_14428:
[----:B------:R-:W-:Y:S05]  /*1c30*/  BSYNC B0 ;  /* 0x0000000000007941 */ /* 0x000fea0003800000 */
.L_x_14427:
[----:B------:R-:W0:Y:S01]  /*1c40*/  F2I.S64.TRUNC R18, R18 ;  /* 0x0000001200127311 */ /* 0x000e22000020d900 */
[----:B------:R-:W-:Y:S05]  /*1c50*/  BRA `(.L_x_14412) ;  /* 0x0000046000007947 */ /* 0x000fea0003800000 */
.L_x_14425:
        /* <DEDUP_REMOVED lines=21> */
.L_x_14434:
[----:B------:R-:W-:Y:S05]  /*1db0*/  BSYNC B1 ;  /* 0x0000000000017941 */ /* 0x000fea0003800000 */
.L_x_14433:
[----:B------:R-:W-:Y:S01]  /*1dc0*/  IMAD.SHL.U32 R2, R2, 0x200000, RZ ;  /* 0x0020000002027824 */ /* 0x000fe200078e00ff */
[----:B------:R-:W-:-:S04]  /*1dd0*/  LEA R3, R0, 0x37800000, 0x17 ;  /* 0x3780000000037811 */ /* 0x000fc800078eb8ff */
[----:B------:R-:W-:Y:S02]  /*1de0*/  LOP3.LUT R18, R3, R2, R18, 0xfe, !PT ;  /* 0x0000000203127212 */ /* 0x000fe400078efe12 */
.L_x_14432:
[----:B------:R-:W-:Y:S05]  /*1df0*/  BSYNC B0 ;  /* 0x0000000000007941 */ /* 0x000fea0003800000 */
.L_x_14431:
[----:B------:R-:W0:Y:S01]  /*1e00*/  F2I.S64.TRUNC R18, R18 ;  /* 0x0000001200127311 */ /* 0x000e22000020d900 */
[----:B------:R-:W-:Y:S05]  /*1e10*/  BRA `(.L_x_14412) ;  /* 0x000002a000007947 */ /* 0x000fea0003800000 */
.L_x_14424:
        /* <DEDUP_REMOVED lines=14> */
.L_x_14438:
[----:B------:R-:W-:Y:S05]  /*1f00*/  BSYNC B0 ;  /* 0x0000000000007941 */ /* 0x000fea0003800000 */
.L_x_14437:
[----:B------:R-:W0:Y:S01]  /*1f10*/  F2I.S64.TRUNC R18, R18 ;  /* 0x0000001200127311 */ /* 0x000e22000020d900 */
[----:B------:R-:W-:Y:S05]  /*1f20*/  BRA `(.L_x_14412) ;  /* 0x0000019000007947 */ /* 0x000fea0003800000 */
.L_x_14411:
        /* <DEDUP_REMOVED lines=21> */
.L_x_14436:
[----:B------:R0:W5:Y:S01]  /*2080*/  LDG.E.64 R18, [R2.64] ;  /* 0x0000002402127981 */ /* 0x000162000c1e1b00 */
[----:B------:R-:W-:Y:S05]  /*2090*/  BRA `(.L_x_14412) ;  /* 0x0000002000007947 */ /* 0x000fea0003800000 */
.L_x_14435:
[----:B------:R0:W5:Y:S01]  /*20a0*/  LDG.E R18, [R2.64] ;  /* 0x0000002402127981 */ /* 0x000162000c1e1900 */
[----:B------:R-:W-:-:S03]  /*20b0*/  IMAD.MOV.U32 R19, RZ, RZ, RZ ;  /* 0x000000ffff137224 */ /* 0x000fc600078e00ff */
.L_x_14412:
        /* <DEDUP_REMOVED lines=17> */
.L_x_14442:
[----:B------:R0:W5:Y:S01]  /*21d0*/  LDG.E.U8 R2, [R24.64] ;  /* 0x0000002418027981 */ /* 0x000162000c1e1100 */
[----:B------:R-:W-:Y:S01]  /*21e0*/  IMAD.MOV.U32 R3, RZ, RZ, RZ ;  /* 0x000000ffff037224 */ /* 0x000fe200078e00ff */
[----:B------:R-:W-:Y:S05]  /*21f0*/  BRA `(.L_x_14444) ;  /* 0x00000d5000007947 */ /* 0x000fea0003800000 */
.L_x_14441:
        /* <DEDUP_REMOVED lines=8> */
.L_x_14446:
[----:B------:R-:W2:Y:S02]  /*2280*/  LDG.E R2, [R24.64] ;  /* 0x0000002418027981 */ /* 0x000ea4000c1e1900 */
[----:B--2---:R-:W-:Y:S01]  /*2290*/  SHF.R.S32.HI R3, RZ, 0x1f, R2 ;  /* 0x0000001fff037819 */ /* 0x004fe20000011402 */
[----:B------:R-:W-:Y:S05]  /*22a0*/  BRA `(.L_x_14444) ;  /* 0x00000ca000007947 */ /* 0x000fea0003800000 */
.L_x_14445:
[----:B------:R-:W2:Y:S02]  /*22b0*/  LDG.E.S16 R2, [R24.64] ;  /* 0x0000002418027981 */ /* 0x000ea4000c1e1700 */
[----:B--2---:R-:W-:Y:S01]  /*22c0*/  SHF.R.S32.HI R3, RZ, 0x1f, R2 ;  /* 0x0000001fff037819 */ /* 0x004fe20000011402 */
[----:B------:R-:W-:Y:S05]  /*22d0*/  BRA `(.L_x_14444) ;  /* 0x00000c7000007947 */ /* 0x000fea0003800000 */
.L_x_14440:
[----:B------:R-:W-:-:S13]  /*22e0*/  ISETP.GT.AND P0, PT, R0, 0x6, PT ;  /* 0x000000060000780c */ /* 0x000fda0003f04270 */
[----:B------:R-:W-:Y:S05]  /*22f0*/  @P0 BRA `(.L_x_14447) ;  /* 0x000000b000000947 */ /* 0x000fea0003800000 */
[----:B------:R-:W-:-:S13]  /*2300*/  ISETP.NE.AND P0, PT, R0, 0x5, PT ;  /* 0x000000050000780c */ /* 0x000fda0003f05270 */
[----:B------:R-:W-:Y:S05]  /*2310*/  @!P0 BRA `(.L_x_14448) ;  /* 0x0000005000008947 */ /* 0x000fea0003800000 */
[----:B------:R-:W-:-:S13]  /*2320*/  ISETP.NE.AND P0, PT, R0, 0x6, PT ;  /* 0x000000060000780c */ /* 0x000fda0003f05270 */
[----:B------:R-:W-:Y:S05]  /*2330*/  @P0 BRA `(.L_x_14443) ;  /* 0x00000a8000000947 */ /* 0x000fea0003800000 */
[----:B------:R-:W2:Y:S02]  /*2340*/  LDG.E R2, [R24.64] ;  /* 0x0000002418027981 */ /* 0x000ea4000c1e1900 */
[----:B--2---:R-:W0:Y:S01]  /*2350*/  F2I.S64.TRUNC R2, R2 ;  /* 0x0000000200027311 */ /* 0x004e22000020d900 */
[----:B------:R-:W-:Y:S05]  /*2360*/  BRA `(.L_x_14444) ;  /* 0x00000be000007947 */ /* 0x000fea0003800000 */
.L_x_14448:
[----:B------:R-:W2:Y:S02]  /*2370*/  LDG.E.U16 R24, [R24.64] ;  /* 0x0000002418187981 */ /* 0x000ea4000c1e1500 */
[----:B--2---:R-:W-:-:S06]  /*2380*/  HADD2.F32 R2, -RZ, R24.H0_H0 ;  /* 0x20000018ff027230 */ /* 0x004fcc0000004100 */
[----:B------:R-:W0:Y:S01]  /*2390*/  F2I.S64.TRUNC R2, R2 ;  /* 0x0000000200027311 */ /* 0x000e22000020d900 */
[----:B------:R-:W-:Y:S05]  /*23a0*/  BRA `(.L_x_14444) ;  /* 0x00000ba000007947 */ /* 0x000fea0003800000 */
.L_x_14447:
[----:B------:R-:W-:-:S13]  /*23b0*/  ISETP.NE.AND P0, PT, R0, 0x7, PT ;  /* 0x000000070000780c */ /* 0x000fda0003f05270 */
[----:B------:R-:W-:Y:S05]  /*23c0*/  @!P0 BRA `(.L_x_14449) ;  /* 0x000000b000008947 */ /* 0x000fea0003800000 */
[----:B------:R-:W-:-:S13]  /*23d0*/  ISETP.NE.AND P0, PT, R0, 0x8, PT ;  /* 0x000000080000780c */ /* 0x000fda0003f05270 */
[----:B------:R-:W-:Y:S05]  /*23e0*/  @!P0 BRA `(.L_x_14450) ;  /* 0x0000005000008947 */ /* 0x000fea0003800000 */
[----:B------:R-:W-:-:S13]  /*23f0*/  ISETP.NE.AND P0, PT, R0, 0x9, PT ;  /* 0x000000090000780c */ /* 0x000fda0003f05270 */
[----:B------:R-:W-:Y:S05]  /*2400*/  @P0 BRA `(.L_x_14443) ;  /* 0x000009b000000947 */ /* 0x000fea0003800000 */
[----:B------:R-:W2:Y:S02]  /*2410*/  LDG.E R2, [R24.64] ;  /* 0x0000002418027981 */ /* 0x000ea4000c1e1900 */
[----:B--2---:R-:W0:Y:S01]  /*2420*/  F2I.S64.TRUNC R2, R2 ;  /* 0x0000000200027311 */ /* 0x004e22000020d900 */
[----:B------:R-:W-:Y:S05]  /*2430*/  BRA `(.L_x_14444) ;  /* 0x00000b1000007947 */ /* 0x000fea0003800000 */
.L_x_14450:
[----:B------:R-:W2:Y:S02]  /*2440*/  LDG.E.U16 R24, [R24.64] ;  /* 0x0000002418187981 */ /* 0x000ea4000c1e1500 */
[----:B--2---:R-:W-:-:S06]  /*2450*/  HADD2.F32 R2, -RZ, R24.H0_H0 ;  /* 0x20000018ff027230 */ /* 0x004fcc0000004100 */
[----:B------:R-:W0:Y:S01]  /*2460*/  F2I.S64.TRUNC R2, R2 ;  /* 0x0000000200027311 */ /* 0x000e22000020d900 */
[----:B------:R-:W-:Y:S05]  /*2470*/  BRA `(.L_x_14444) ;  /* 0x00000ad000007947 */ /* 0x000fea0003800000 */
.L_x_14449:
[----:B------:R-:W2:Y:S02]  /*2480*/  LDG.E.64 R2, [R24.64] ;  /* 0x0000002418027981 */ /* 0x000ea4000c1e1b00 */
[----:B--2---:R-:W0:Y:S01]  /*2490*/  F2I.S64.F64.TRUNC R2, R2 ;  /* 0x0000000200027311 */ /* 0x004e22000030d900 */
[----:B------:R-:W-:Y:S05]  /*24a0*/  BRA `(.L_x_14444) ;  /* 0x00000aa000007947 */ /* 0x000fea0003800000 */
.L_x_14439:
        /* <DEDUP_REMOVED lines=13> */
.L_x_14453:
[----:B------:R-:W2:Y:S02]  /*2580*/  LDG.E.64 R2, [R24.64] ;  /* 0x0000002418027981 */ /* 0x000ea4000c1e1b00 */
[----:B--2---:R-:W0:Y:S01]  /*2590*/  F2I.S64.F64.TRUNC R2, R2 ;  /* 0x0000000200027311 */ /* 0x004e22000030d900 */
[----:B------:R-:W-:Y:S05]  /*25a0*/  BRA `(.L_x_14444) ;  /* 0x000009a000007947 */ /* 0x000fea0003800000 */
.L_x_14452:
        /* <DEDUP_REMOVED lines=25> */
[----:B------:R-:W0:Y:S01]  /*2740*/  F2I.S64.TRUNC R2, R3 ;  /* 0x0000000300027311 */ /* 0x000e22000020d900 */
[----:B------:R-:W-:Y:S05]  /*2750*/  BRA `(.L_x_14444) ;  /* 0x000007f000007947 */ /* 0x000fea0003800000 */
.L_x_14455:
        /* <DEDUP_REMOVED lines=14> */
.L_x_14454:
[----:B------:R-:W2:Y:S02]  /*2840*/  LDG.E.U16 R2, [R24.64] ;  /* 0x0000002418027981 */ /* 0x000ea4000c1e1500 */
[----:B--2---:R-:W-:-:S06]  /*2850*/  PRMT R2, RZ, 0x5410, R2 ;  /* 0x00005410ff027816 */ /* 0x004fcc0000000002 */
[----:B------:R-:W0:Y:S01]  /*2860*/  F2I.S64.TRUNC R2, R2 ;  /* 0x0000000200027311 */ /* 0x000e22000020d900 */
[----:B------:R-:W-:Y:S05]  /*2870*/  BRA `(.L_x_14444) ;  /* 0x000006d000007947 */ /* 0x000fea0003800000 */
.L_x_14451:
        /* <DEDUP_REMOVED lines=11> */
.L_x_14458:
        /* <DEDUP_REMOVED lines=21> */
.L_x_14462:
[----:B------:R-:W-:Y:S05]  /*2a80*/  BSYNC B1 ;  /* 0x0000000000017941 */ /* 0x000fea0003800000 */
.L_x_14461:
[----:B------:R-:W-:Y:S01]  /*2a90*/  IMAD.SHL.U32 R2, R2, 0x100000, RZ ;  /* 0x0010000002027824 */ /* 0x000fe200078e00ff */
[----:B------:R-:W-:-:S04]  /*2aa0*/  LEA R3, R0, 0x3b800000, 0x17 ;  /* 0x3b80000000037811 */ /* 0x000fc800078eb8ff */
[----:B------:R-:W-:Y:S02]  /*2ab0*/  LOP3.LUT R2, R3, R2, R4, 0xfe, !PT ;  /* 0x0000000203027212 */ /* 0x000fe400078efe04 */
.L_x_14460:
[----:B------:R-:W-:Y:S05]  /*2ac0*/  BSYNC B0 ;  /* 0x0000000000007941 */ /* 0x000fea0003800000 */
.L_x_14459:
[----:B------:R-:W0:Y:S01]  /*2ad0*/  F2I.S64.TRUNC R2, R2 ;  /* 0x0000000200027311 */ /* 0x000e22000020d900 */
[----:B------:R-:W-:Y:S05]  /*2ae0*/  BRA `(.L_x_14444) ;  /* 0x0000046000007947 */ /* 0x000fea0003800000 */
.L_x_14457:
        /* <DEDUP_REMOVED lines=21> */
.L_x_14466:
[----:B------:R-:W-:Y:S05]  /*2c40*/  BSYNC B1 ;  /* 0x0000000000017941 */ /* 0x000fea0003800000 */
.L_x_14465:
[----:B------:R-:W-:Y:S01]  /*2c50*/  IMAD.SHL.U32 R2, R2, 0x200000, RZ ;  /* 0x0020000002027824 */ /* 0x000fe200078e00ff */
[----:B------:R-:W-:-:S04]  /*2c60*/  LEA R3, R0, 0x37800000, 0x17 ;  /* 0x3780000000037811 */ /* 0x000fc800078eb8ff */
[----:B------:R-:W-:Y:S02]  /*2c70*/  LOP3.LUT R2, R3, R2, R4, 0xfe, !PT ;  /* 0x0000000203027212 */ /* 0x000fe400078efe04 */
.L_x_14464:
[----:B------:R-:W-:Y:S05]  /*2c80*/  BSYNC B0 ;  /* 0x0000000000007941 */ /* 0x000fea0003800000 */
.L_x_14463:
[----:B------:R-:W0:Y:S01]  /*2c90*/  F2I.S64.TRUNC R2, R2 ;  /* 0x0000000200027311 */ /* 0x000e22000020d900 */
[----:B------:R-:W-:Y:S05]  /*2ca0*/  BRA `(.L_x_14444) ;  /* 0x000002a000007947 */ /* 0x000fea0003800000 */
.L_x_14456:
        /* <DEDUP_REMOVED lines=14> */
.L_x_14470:
[----:B------:R-:W-:Y:S05]  /*2d90*/  BSYNC B0 ;  /* 0x0000000000007941 */ /* 0x000fea0003800000 */
.L_x_14469:
[----:B------:R-:W0:Y:S01]  /*2da0*/  F2I.S64.TRUNC R2, R2 ;  /* 0x0000000200027311 */ /* 0x000e22000020d900 */
[----:B------:R-:W-:Y:S05]  /*2db0*/  BRA `(.L_x_14444) ;  /* 0x0000019000007947 */ /* 0x000fea0003800000 */
.L_x_14443:
        /* <DEDUP_REMOVED lines=21> */
.L_x_14468:
[----:B------:R0:W5:Y:S01]  /*2f10*/  LDG.E.64 R2, [R24.64] ;  /* 0x0000002418027981 */ /* 0x000162000c1e1b00 */
[----:B------:R-:W-:Y:S05]  /*2f20*/  BRA `(.L_x_14444) ;  /* 0x0000002000007947 */ /* 0x000fea0003800000 */
.L_x_14467:
[----:B------:R0:W5:Y:S01]  /*2f30*/  LDG.E R2, [R24.64] ;  /* 0x0000002418027981 */ /* 0x000162000c1e1900 */
[----:B------:R-:W-:-:S03]  /*2f40*/  IMAD.MOV.U32 R3, RZ, RZ, RZ ;  /* 0x000000ffff037224 */ /* 0x000fc600078e00ff */
.L_x_14444:
[----:B------:R-:W2:Y:S01]  /*2f50*/  LDC.U8 R6, c[0x0][0x458] ;  /* 0x00011600ff067b82 */ /* 0x000ea20000000000 */
[-C--:B01---5:R-:W-:Y:S02]  /*2f60*/  IMAD R3, R3, R18.reuse, RZ ;  /* 0x0000001203037224 */ /* 0x0a3fe400078e02ff */
[----:B------:R-:W-:-:S04]  /*2f70*/  IMAD.WIDE.U32 R4, R2, R18, RZ ;  /* 0x0000001202047225 */ /* 0x000fc800078e00ff */
[----:B------:R-:W-:-:S04]  /*2f80*/  IMAD R3, R19, R2, R3 ;  /* 0x0000000213037224 */ /* 0x000fc800078e0203 */
[----:B------:R-:W-:-:S04]  /*2f90*/  IMAD.IADD R0, R5, 0x1, R3 ;  /* 0x0000000105007824 */ /* 0x000fc800078e0203 */
[----:B------:R-:W-:-:S04]  /*2fa0*/  IMAD R5, R0, c[0x0][0x448], RZ ;  /* 0x0001120000057a24 */ /* 0x000fc800078e02ff */
[----:B------:R-:W-:Y:S01]  /*2fb0*/  IMAD R5, R4, c[0x0][0x44c], R5 ;  /* 0x0001130004057a24 */ /* 0x000fe200078e0205 */
[----:B--2---:R-:W-:-:S05]  /*2fc0*/  PRMT R2, R6, 0x9910, RZ ;  /* 0x0000991006027816 */ /* 0x004fca00000000ff */
[----:B------:R-:W-:Y:S02]  /*2fd0*/  IMAD.MOV.U32 R0, RZ, RZ, R2 ;  /* 0x000000ffff007224 */ /* 0x000fe400078e0002 */
[----:B------:R-:W-:-:S03]  /*2fe0*/  IMAD.WIDE.U32 R2, R4, c[0x0][0x448], RZ ;  /* 0x0001120004027a25 */ /* 0x000fc600078e00ff */
[----:B------:R-:W-:Y:S01]  /*2ff0*/  ISETP.GT.AND P0, PT, R0, 0x9, PT ;  /* 0x000000090000780c */ /* 0x000fe20003f04270 */
[----:B------:R-:W-:Y:S02]  /*3000*/  IMAD.IADD R5, R3, 0x1, R5 ;  /* 0x0000000103057824 */ /* 0x000fe400078e0205 */
[----:B------:R-:W-:-:S10]  /*3010*/  IMAD.MOV.U32 R4, RZ, RZ, R2 ;  /* 0x000000ffff047224 */ /* 0x000fd400078e0002 */
        /* <DEDUP_REMOVED lines=11> */
.L_x_14474:
[----:B------:R0:W-:Y:S01]  /*30d0*/  STG.E.U8 [R16.64], R2 ;  /* 0x0000000210007986 */ /* 0x0001e2000c101124 */
[----:B------:R-:W-:Y:S05]  /*30e0*/  BRA `(.L_x_14476) ;  /* 0x00000d6000007947 */ /* 0x000fea0003800000 */
.L_x_14473:
        /* <DEDUP_REMOVED lines=8> */
.L_x_14478:
[----:B------:R0:W-:Y:S01]  /*3170*/  STG.E [R16.64], R2 ;  /* 0x0000000210007986 */ /* 0x0001e2000c101924 */
[----:B------:R-:W-:Y:S05]  /*3180*/  BRA `(.L_x_14476) ;  /* 0x00000cc000007947 */ /* 0x000fea0003800000 */
.L_x_14477:
[----:B------:R0:W-:Y:S01]  /*3190*/  STG.E.U16 [R16.64], R2 ;  /* 0x0000000210007986 */ /* 0x0001e2000c101524 */
[----:B------:R-:W-:Y:S05]  /*31a0*/  BRA `(.L_x_14476) ;  /* 0x00000ca000007947 */ /* 0x000fea0003800000 */
.L_x_14472:
        /* <DEDUP_REMOVED lines=9> */
.L_x_14480:
[----:B------:R-:W0:Y:S02]  /*3240*/  I2F.S64 R0, R4 ;  /* 0x0000000400007312 */ /* 0x000e240000301400 */
[----:B0-----:R-:W-:-:S05]  /*3250*/  F2FP.PACK_AB R0, RZ, R0 ;  /* 0x00000000ff00723e */ /* 0x001fca00000000ff */
[----:B------:R0:W-:Y:S01]  /*3260*/  STG.E.U16 [R16.64], R0 ;  /* 0x0000000010007986 */ /* 0x0001e2000c101524 */
[----:B------:R-:W-:Y:S05]  /*3270*/  BRA `(.L_x_14476) ;  /* 0x00000bd000007947 */ /* 0x000fea0003800000 */
.L_x_14479:
        /* <DEDUP_REMOVED lines=10> */
.L_x_14482:
[----:B------:R-:W0:Y:S02]  /*3320*/  I2F.S64 R4, R4 ;  /* 0x0000000400047312 */ /* 0x000e240000301400 */
[----:B0-----:R-:W-:-:S04]  /*3330*/  F2FP.PACK_AB R3, RZ, R4 ;  /* 0x00000004ff03723e */ /* 0x001fc800000000ff */
[----:B------:R-:W-:-:S05]  /*3340*/  PRMT R3, R3, 0x5410, RZ ;  /* 0x0000541003037816 */ /* 0x000fca00000000ff */
[----:B------:R0:W-:Y:S01]  /*3350*/  STG.E [R16.64], R3 ;  /* 0x0000000310007986 */ /* 0x0001e2000c101924 */
[----:B------:R-:W-:Y:S05]  /*3360*/  BRA `(.L_x_14476) ;  /* 0x00000ae000007947 */ /* 0x000fea0003800000 */
.L_x_14481:
[----:B------:R-:W0:Y:S02]  /*3370*/  I2F.F64.S64 R2, R4 ;  /* 0x0000000400027312 */ /* 0x000e240000301c00 */
[----:B0-----:R0:W-:Y:S01]  /*3380*/  STG.E.64 [R16.64], R2 ;  /* 0x0000000210007986 */ /* 0x0011e2000c101b24 */
[----:B------:R-:W-:Y:S05]  /*3390*/  BRA `(.L_x_14476) ;  /* 0x00000ab000007947 */ /* 0x000fea0003800000 */
.L_x_14471:
        /* <DEDUP_REMOVED lines=13> */
.L_x_14485:
[----:B------:R-:W0:Y:S01]  /*3470*/  I2F.F64.S64 R4, R4 ;  /* 0x0000000400047312 */ /* 0x000e220000301c00 */
[----:B------:R-:W-:-:S05]  /*3480*/  CS2R R6, SRZ ;  /* 0x0000000000067805 */ /* 0x000fca000001ff00 */
[----:B0-----:R0:W-:Y:S01]  /*3490*/  STG.E.128 [R16.64], R4 ;  /* 0x0000000410007986 */ /* 0x0011e2000c101d24 */
[----:B------:R-:W-:Y:S05]  /*34a0*/  BRA `(.L_x_14476) ;  /* 0x000009a000007947 */ /* 0x000fea0003800000 */
.L_x_14484:
        /* <DEDUP_REMOVED lines=21> */
.L_x_14489:
[----:B------:R-:W-:Y:S05]  /*3600*/  BSYNC B0 ;  /* 0x0000000000007941 */ /* 0x000fea0003800000 */
.L_x_14488:
[----:B------:R-:W-:-:S05]  /*3610*/  LOP3.LUT R3, R0, R3, RZ, 0xfc, !PT ;  /* 0x0000000300037212 */ /* 0x000fca00078efcff */
[----:B------:R0:W-:Y:S01]  /*3620*/  STG.E.U8 [R16.64], R3 ;  /* 0x0000000310007986 */ /* 0x0001e2000c101124 */
[----:B------:R-:W-:Y:S05]  /*3630*/  BRA `(.L_x_14476) ;  /* 0x0000081000007947 */ /* 0x000fea0003800000 */
.L_x_14487:
        /* <DEDUP_REMOVED lines=13> */
.L_x_14491:
[----:B------:R-:W-:Y:S01]  /*3710*/  IMAD.MOV.U32 R0, RZ, RZ, 0x7f ;  /* 0x0000007fff007424 */ /* 0x000fe200078e00ff */
[----:B------:R-:W-:-:S04]  /*3720*/  ISETP.GT.U32.AND P0, PT, R2, 0x7f800000, PT ;  /* 0x7f8000000200780c */ /* 0x000fc80003f04070 */
[----:B------:R-:W-:-:S04]  /*3730*/  SEL R0, R0, 0x7c, P0 ;  /* 0x0000007c00007807 */ /* 0x000fc80000000000 */
.L_x_14492:
[----:B------:R-:W-:Y:S05]  /*3740*/  BSYNC B0 ;  /* 0x0000000000007941 */ /* 0x000fea0003800000 */
.L_x_14490:
[----:B------:R-:W-:-:S04]  /*3750*/  LOP3.LUT R2, R5, 0x80000000, RZ, 0xc0, !PT ;  /* 0x8000000005027812 */ /* 0x000fc800078ec0ff */
[----:B------:R-:W-:-:S04]  /*3760*/  SHF.R.U32.HI R3, RZ, 0x18, R2 ;  /* 0x00000018ff037819 */ /* 0x000fc80000011602 */
[----:B------:R-:W-:-:S05]  /*3770*/  LOP3.LUT R3, R0, R3, RZ, 0xfc, !PT ;  /* 0x0000000300037212 */ /* 0x000fca00078efcff */
[----:B------:R0:W-:Y:S01]  /*3780*/  STG.E.U8 [R16.64], R3 ;  /* 0x0000000310007986 */ /* 0x0001e2000c101124 */
[----:B------:R-:W-:Y:S05]  /*3790*/  BRA `(.L_x_14476) ;  /* 0x000006b000007947 */ /* 0x000fea0003800000 */
.L_x_14486:
[----:B------:R-:W0:Y:S02]  /*37a0*/  I2F.S64 R0, R4 ;  /* 0x0000000400007312 */ /* 0x000e240000301400 */
[----:B0-----:R-:W-:-:S05]  /*37b0*/  F2FP.BF16.PACK_AB R0, RZ, R0 ;  /* 0x00000000ff00723e */ /* 0x001fca00000010ff */
[----:B------:R0:W-:Y:S01]  /*37c0*/  STG.E.U16 [R16.64], R0 ;  /* 0x0000000010007986 */ /* 0x0001e2000c101524 */
[----:B------:R-:W-:Y:S05]  /*37d0*/  BRA `(.L_x_14476) ;  /* 0x0000067000007947 */ /* 0x000fea0003800000 */
.L_x_14483:
        /* <DEDUP_REMOVED lines=10> */
.L_x_14495:
        /* <DEDUP_REMOVED lines=17> */
.L_x_14498:
[----:B------:R-:W-:-:S04]  /*3990*/  LOP3.LUT R2, R5, 0x80000000, RZ, 0xc0, !PT ;  /* 0x8000000005027812 */ /* 0x000fc800078ec0ff */
[----:B------:R-:W-:-:S04]  /*39a0*/  SHF.R.U32.HI R3, RZ, 0x18, R2 ;  /* 0x00000018ff037819 */ /* 0x000fc80000011602 */
[----:B------:R-:W-:-:S04]  /*39b0*/  LOP3.LUT R0, R0, R3, RZ, 0xfc, !PT ;  /* 0x0000000300007212 */ /* 0x000fc800078efcff */
[----:B------:R-:W-:Y:S02]  /*39c0*/  PRMT R8, R0, 0x7610, R8 ;  /* 0x0000761000087816 */ /* 0x000fe40000000008 */
.L_x_14497:
[----:B------:R-:W-:Y:S05]  /*39d0*/  BSYNC B0 ;  /* 0x0000000000007941 */ /* 0x000fea0003800000 */
.L_x_14496:
[----:B------:R0:W-:Y:S01]  /*39e0*/  STG.E.U8 [R16.64], R8 ;  /* 0x0000000810007986 */ /* 0x0001e2000c101124 */
[----:B------:R-:W-:Y:S05]  /*39f0*/  BRA `(.L_x_14476) ;  /* 0x0000045000007947 */ /* 0x000fea0003800000 */
.L_x_14494:
        /* <DEDUP_REMOVED lines=17> */
.L_x_14501:
[----:B------:R-:W-:-:S04]  /*3b10*/  LOP3.LUT R2, R5, 0x80000000, RZ, 0xc0, !PT ;  /* 0x8000000005027812 */ /* 0x000fc800078ec0ff */
[----:B------:R-:W-:-:S04]  /*3b20*/  SHF.R.U32.HI R3, RZ, 0x18, R2 ;  /* 0x00000018ff037819 */ /* 0x000fc80000011602 */
[----:B------:R-:W-:-:S04]  /*3b30*/  LOP3.LUT R0, R0, R3, RZ, 0xfc, !PT ;  /* 0x0000000300007212 */ /* 0x000fc800078efcff */
[----:B------:R-:W-:Y:S02]  /*3b40*/  PRMT R8, R0, 0x7610, R8 ;  /* 0x0000761000087816 */ /* 0x000fe40000000008 */
.L_x_14500:
[----:B------:R-:W-:Y:S05]  /*3b50*/  BSYNC B0 ;  /* 0x0000000000007941 */ /* 0x000fea0003800000 */
.L_x_14499:
[----:B------:R0:W-:Y:S01]  /*3b60*/  STG.E.U8 [R16.64], R8 ;  /* 0x0000000810007986 */ /* 0x0001e2000c101124 */
[----:B------:R-:W-:Y:S05]  /*3b70*/  BRA `(.L_x_14476) ;  /* 0x000002d000007947 */ /* 0x000fea0003800000 */
.L_x_14493:
        /* <DEDUP_REMOVED lines=22> */
.L_x_14475:
        /* <DEDUP_REMOVED lines=20> */
.L_x_14503:
[----:B------:R0:W-:Y:S01]  /*3e20*/  STG.E.64 [R16.64], R4 ;  /* 0x0000000410007986 */ /* 0x0001e2000c101b24 */
[----:B------:R-:W-:Y:S05]  /*3e30*/  BRA `(.L_x_14476) ;  /* 0x0000001000007947 */ /* 0x000fea0003800000 */
.L_x_14502:
[----:B------:R0:W-:Y:S02]  /*3e40*/  STG.E [R16.64], R2 ;  /* 0x0000000210007986 */ /* 0x0001e4000c101924 */
.L_x_14476:
[----:B------:R-:W-:-:S05]  /*3e50*/  IMAD R22, R22, 0x200, R23 ;  /* 0x0000020016167824 */ /* 0x000fca00078e0217 */
[----:B------:R-:W-:Y:S02]  /*3e60*/  IADD3 R25, R22, 0x80, RZ ;  /* 0x0000008016197810 */ /* 0x000fe40007ffe0ff */
.L_x_14404:
[----:B------:R-:W-:Y:S05]  /*3e70*/  BSYNC B6 ;  /* 0x0000000000067941 */ /* 0x000fea0003800000 */
.L_x_14403:
        /* <DEDUP_REMOVED lines=258> */
.L_x_14506:
        /* <DEDUP_REMOVED lines=29> */
.L_x_14507:
        /* <DEDUP_REMOVED lines=17> */
.L_x_14511:
[----:B------:R0:W5:Y:S01]  /*5180*/  LDG.E.U8 R18, [R2.64] ;  /* 0x0000002402127981 */ /* 0x000162000c1e1100 */
[----:B------:R-:W-:Y:S01]  /*5190*/  IMAD.MOV.U32 R19, RZ, RZ, RZ ;  /* 0x000000ffff137224 */ /* 0x000fe200078e00ff */
[----:B------:R-:W-:Y:S05]  /*51a0*/  BRA `(.L_x_14513) ;  /* 0x00000d5000007947 */ /* 0x000fea0003800000 */
.L_x_14510:
        /* <DEDUP_REMOVED lines=8> */
.L_x_14515:
[----:B------:R-:W2:Y:S02]  /*5230*/  LDG.E R18, [R2.64] ;  /* 0x0000002402127981 */ /* 0x000ea4000c1e1900 */
[----:B--2---:R-:W-:Y:S01]  /*5240*/  SHF.R.S32.HI R19, RZ, 0x1f, R18 ;  /* 0x0000001fff137819 */ /* 0x004fe20000011412 */
[----:B------:R-:W-:Y:S05]  /*5250*/  BRA `(.L_x_14513) ;  /* 0x00000ca000007947 */ /* 0x000fea0003800000 */
.L_x_14514:
[----:B------:R-:W2:Y:S02]  /*5260*/  LDG.E.S16 R18, [R2.64] ;  /* 0x0000002402127981 */ /* 0x000ea4000c1e1700 */
[----:B--2---:R-:W-:Y:S01]  /*5270*/  SHF.R.S32.HI R19, RZ, 0x1f, R18 ;  /* 0x0000001fff137819 */ /* 0x004fe20000011412 */
[----:B------:R-:W-:Y:S05]  /*5280*/  BRA `(.L_x_14513) ;  /* 0x00000c7000007947 */ /* 0x000fea0003800000 */
.L_x_14509:
        /* <DEDUP_REMOVED lines=9> */
.L_x_14517:
[----:B------:R-:W2:Y:S02]  /*5320*/  LDG.E.U16 R2, [R2.64] ;  /* 0x0000002402027981 */ /* 0x000ea4000c1e1500 */
[----:B--2---:R-:W-:-:S06]  /*5330*/  HADD2.F32 R18, -RZ, R2.H0_H0 ;  /* 0x20000002ff127230 */ /* 0x004fcc0000004100 */
[----:B------:R-:W0:Y:S01]  /*5340*/  F2I.S64.TRUNC R18, R18 ;  /* 0x0000001200127311 */ /* 0x000e22000020d900 */
[----:B------:R-:W-:Y:S05]  /*5350*/  BRA `(.L_x_14513) ;  /* 0x00000ba000007947 */ /* 0x000fea0003800000 */
.L_x_14516:
        /* <DEDUP_REMOVED lines=9> */
.L_x_14519:
[----:B------:R-:W2:Y:S02]  /*53f0*/  LDG.E.U16 R2, [R2.64] ;  /* 0x0000002402027981 */ /* 0x000ea4000c1e1500 */
[----:B--2---:R-:W-:-:S06]  /*5400*/  HADD2.F32 R18, -RZ, R2.H0_H0 ;  /* 0x20000002ff127230 */ /* 0x004fcc0000004100 */
[----:B------:R-:W0:Y:S01]  /*5410*/  F2I.S64.TRUNC R18, R18 ;  /* 0x0000001200127311 */ /* 0x000e22000020d900 */
[----:B------:R-:W-:Y:S05]  /*5420*/  BRA `(.L_x_14513) ;  /* 0x00000ad000007947 */ /* 0x000fea0003800000 */
.L_x_14518:
[----:B------:R-:W2:Y:S02]  /*5430*/  LDG.E.64 R2, [R2.64] ;  /* 0x0000002402027981 */ /* 0x000ea4000c1e1b00 */
[----:B--2---:R0:W1:Y:S01]  /*5440*/  F2I.S64.F64.TRUNC R18, R2 ;  /* 0x0000000200127311 */ /* 0x004062000030d900 */
[----:B------:R-:W-:Y:S05]  /*5450*/  BRA `(.L_x_14513) ;  /* 0x00000aa000007947 */ /* 0x000fea0003800000 */
.L_x_14508:
        /* <DEDUP_REMOVED lines=13> */
.L_x_14522:
[----:B------:R-:W2:Y:S02]  /*5530*/  LDG.E.64 R2, [R2.64] ;  /* 0x0000002402027981 */ /* 0x000ea4000c1e1b00 */
[----:B--2---:R0:W1:Y:S01]  /*5540*/  F2I.S64.F64.TRUNC R18, R2 ;  /* 0x0000000200127311 */ /* 0x004062000030d900 */
[----:B------:R-:W-:Y:S05]  /*5550*/  BRA `(.L_x_14513) ;  /* 0x000009a000007947 */ /* 0x000fea0003800000 */
.L_x_14521:
        /* <DEDUP_REMOVED lines=27> */
.L_x_14524:
        /* <DEDUP_REMOVED lines=14> */
.L_x_14523:
[----:B------:R-:W2:Y:S02]  /*57f0*/  LDG.E.U16 R18, [R2.64] ;  /* 0x0000002402127981 */ /* 0x000ea4000c1e1500 */
[----:B--2---:R-:W-:-:S06]  /*5800*/  PRMT R18, RZ, 0x5410, R18 ;  /* 0x00005410ff127816 */ /* 0x004fcc0000000012 */
[----:B------:R-:W0:Y:S01]  /*5810*/  F2I.S64.TRUNC R18, R18 ;  /* 0x0000001200127311 */ /* 0x000e22000020d900 */
[----:B------:R-:W-:Y:S05]  /*5820*/  BRA `(.L_x_14513) ;  /* 0x000006d000007947 */ /* 0x000fea0003800000 */
.L_x_14520:
        /* <DEDUP_REMOVED lines=11> */
.L_x_14527:
        /* <DEDUP_REMOVED lines=21> */
.L_x_14531:
[----:B------:R-:W-:Y:S05]  /*5a30*/  BSYNC B1 ;  /* 0x0000000000017941 */ /* 0x000fea0003800000 */
.L_x_14530:
[----:B------:R-:W-:Y:S01]  /*5a40*/  IMAD.SHL.U32 R2, R2, 0x100000, RZ ;  /* 0x0010000002027824 */ /* 0x000fe200078e00ff */
[----:B------:R-:W-:-:S04]  /*5a50*/  LEA R3, R0, 0x3b800000, 0x17 ;  /* 0x3b80000000037811 */ /* 0x000fc800078eb8ff */
[----:B------:R-:W-:Y:S02]  /*5a60*/  LOP3.LUT R18, R3, R2, R18, 0xfe, !PT ;  /* 0x0000000203127212 */ /* 0x000fe400078efe12 */
.L_x_14529:
[----:B------:R-:W-:Y:S05]  /*5a70*/  BSYNC B0 ;  /* 0x0000000000007941 */ /* 0x000fea0003800000 */
.L_x_14528:
[----:B------:R-:W0:Y:S01]  /*5a80*/  F2I.S64.TRUNC R18, R18 ;  /* 0x0000001200127311 */ /* 0x000e22000020d900 */
[----:B------:R-:W-:Y:S05]  /*5a90*/  BRA `(.L_x_14513) ;  /* 0x0000046000007947 */ /* 0x000fea0003800000 */
.L_x_14526:
        /* <DEDUP_REMOVED lines=21> */
.L_x_14535:
[----:B------:R-:W-:Y:S05]  /*5bf0*/  BSYNC B1 ;  /* 0x0000000000017941 */ /* 0x000fea0003800000 */
.L_x_14534:
[----:B------:R-:W-:Y:S01]  /*5c00*/  IMAD.SHL.U32 R2, R2, 0x200000, RZ ;  /* 0x0020000002027824 */ /* 0x000fe200078e00ff */
[----:B------:R-:W-:-:S04]  /*5c10*/  LEA R3, R0, 0x37800000, 0x17 ;  /* 0x3780000000037811 */ /* 0x000fc800078eb8ff */
[----:B------:R-:W-:Y:S02]  /*5c20*/  LOP3.LUT R18, R3, R2, R18, 0xfe, !PT ;  /* 0x0000000203127212 */ /* 0x000fe400078efe12 */
.L_x_14533:
[----:B------:R-:W-:Y:S05]  /*5c30*/  BSYNC B0 ;  /* 0x0000000000007941 */ /* 0x000fea0003800000 */
.L_x_14532:
[----:B------:R-:W0:Y:S01]  /*5c40*/  F2I.S64.TRUNC R18, R18 ;  /* 0x0000001200127311 */ /* 0x000e22000020d900 */
[----:B------:R-:W-:Y:S05]  /*5c50*/  BRA `(.L_x_14513) ;  /* 0x000002a000007947 */ /* 0x000fea0003800000 */
.L_x_14525:
        /* <DEDUP_REMOVED lines=14> */
.L_x_14539:
[----:B------:R-:W-:Y:S05]  /*5d40*/  BSYNC B0 ;  /* 0x0000000000007941 */ /* 0x000fea0003800000 */
.L_x_14538:
[----:B------:R-:W0:Y:S01]  /*5d50*/  F2I.S64.TRUNC R18, R18 ;  /* 0x0000001200127311 */ /* 0x000e22000020d900 */
[----:B------:R-:W-:Y:S05]  /*5d60*/  BRA `(.L_x_14513) ;  /* 0x0000019000007947 */ /* 0x000fea0003800000 */
.L_x_14512:
        /* <DEDUP_REMOVED lines=21> */
.L_x_14537:
[----:B------:R0:W5:Y:S01]  /*5ec0*/  LDG.E.64 R18, [R2.64] ;  /* 0x0000002402127981 */ /* 0x000162000c1e1b00 */
[----:B------:R-:W-:Y:S05]  /*5ed0*/  BRA `(.L_x_14513) ;  /* 0x0000002000007947 */ /* 0x000fea0003800000 */
.L_x_14536:
[----:B------:R0:W5:Y:S01]  /*5ee0*/  LDG.E R18, [R2.64] ;  /* 0x0000002402127981 */ /* 0x000162000c1e1900 */
[----:B------:R-:W-:-:S03]  /*5ef0*/  IMAD.MOV.U32 R19, RZ, RZ, RZ ;  /* 0x000000ffff137224 */ /* 0x000fc600078e00ff */
.L_x_14513:
        /* <DEDUP_REMOVED lines=17> */
.L_x_14543:
[----:B------:R0:W5:Y:S01]  /*6010*/  LDG.E.U8 R2, [R22.64] ;  /* 0x0000002416027981 */ /* 0x000162000c1e1100 */
[----:B------:R-:W-:Y:S01]  /*6020*/  IMAD.MOV.U32 R3, RZ, RZ, RZ ;  /* 0x000000ffff037224 */ /* 0x000fe200078e00ff */
[----:B------:R-:W-:Y:S05]  /*6030*/  BRA `(.L_x_14545) ;  /* 0x00000d5000007947 */ /* 0x000fea0003800000 */
.L_x_14542:
        /* <DEDUP_REMOVED lines=8> */
.L_x_14547:
[----:B------:R-:W2:Y:S02]  /*60c0*/  LDG.E R2, [R22.64] ;  /* 0x0000002416027981 */ /* 0x000ea4000c1e1900 */
[----:B--2---:R-:W-:Y:S01]  /*60d0*/  SHF.R.S32.HI R3, RZ, 0x1f, R2 ;  /* 0x0000001fff037819 */ /* 0x004fe20000011402 */
[----:B------:R-:W-:Y:S05]  /*60e0*/  BRA `(.L_x_14545) ;  /* 0x00000ca000007947 */ /* 0x000fea0003800000 */
.L_x_14546:
[----:B------:R-:W2:Y:S02]  /*60f0*/  LDG.E.S16 R2, [R22.64] ;  /* 0x0000002416027981 */ /* 0x000ea4000c1e1700 */
[----:B--2---:R-:W-:Y:S01]  /*6100*/  SHF.R.S32.HI R3, RZ, 0x1f, R2 ;  /* 0x0000001fff037819 */ /* 0x004fe20000011402 */
[----:B------:R-:W-:Y:S05]  /*6110*/  BRA `(.L_x_14545) ;  /* 0x00000c7000007947 */ /* 0x000fea0003800000 */
.L_x_14541:
        /* <DEDUP_REMOVED lines=9> */
.L_x_14549:
[----:B------:R-:W2:Y:S02]  /*61b0*/  LDG.E.U16 R22, [R22.64] ;  /* 0x0000002416167981 */ /* 0x000ea4000c1e1500 */
[----:B--2---:R-:W-:-:S06]  /*61c0*/  HADD2.F32 R2, -RZ, R22.H0_H0 ;  /* 0x20000016ff027230 */ /* 0x004fcc0000004100 */
[----:B------:R-:W0:Y:S01]  /*61d0*/  F2I.S64.TRUNC R2, R2 ;  /* 0x0000000200027311 */ /* 0x000e22000020d900 */
[----:B------:R-:W-:Y:S05]  /*61e0*/  BRA `(.L_x_14545) ;  /* 0x00000ba000007947 */ /* 0x000fea0003800000 */
.L_x_14548:
        /* <DEDUP_REMOVED lines=9> */
.L_x_14551:
[----:B------:R-:W2:Y:S02]  /*6280*/  LDG.E.U16 R22, [R22.64] ;  /* 0x0000002416167981 */ /* 0x000ea4000c1e1500 */
[----:B--2---:R-:W-:-:S06]  /*6290*/  HADD2.F32 R2, -RZ, R22.H0_H0 ;  /* 0x20000016ff027230 */ /* 0x004fcc0000004100 */
[----:B------:R-:W0:Y:S01]  /*62a0*/  F2I.S64.TRUNC R2, R2 ;  /* 0x0000000200027311 */ /* 0x000e22000020d900 */
[----:B------:R-:W-:Y:S05]  /*62b0*/  BRA `(.L_x_14545) ;  /* 0x00000ad000007947 */ /* 0x000fea0003800000 */
.L_x_14550:
[----:B------:R-:W2:Y:S02]  /*62c0*/  LDG.E.64 R2, [R22.64] ;  /* 0x0000002416027981 */ /* 0x000ea4000c1e1b00 */
[----:B--2---:R-:W0:Y:S01]  /*62d0*/  F2I.S64.F64.TRUNC R2, R2 ;  /* 0x0000000200027311 */ /* 0x004e22000030d900 */
[----:B------:R-:W-:Y:S05]  /*62e0*/  BRA `(.L_x_14545) ;  /* 0x00000aa000007947 */ /* 0x000fea0003800000 */
.L_x_14540:
        /* <DEDUP_REMOVED lines=13> */
.L_x_14554:
[----:B------:R-:W2:Y:S02]  /*63c0*/  LDG.E.64 R2, [R22.64] ;  /* 0x0000002416027981 */ /* 0x000ea4000c1e1b00 */
[----:B--2---:R-:W0:Y:S01]  /*63d0*/  F2I.S64.F64.TRUNC R2, R2 ;  /* 0x0000000200027311 */ /* 0x004e22000030d900 */
[----:B------:R-:W-:Y:S05]  /*63e0*/  BRA `(.L_x_14545) ;  /* 0x000009a000007947 */ /* 0x000fea0003800000 */
.L_x_14553:
        /* <DEDUP_REMOVED lines=27> */
.L_x_14556:
        /* <DEDUP_REMOVED lines=14> */
.L_x_14555:
[----:B------:R-:W2:Y:S02]  /*6680*/  LDG.E.U16 R2, [R22.64] ;  /* 0x0000002416027981 */ /* 0x000ea4000c1e1500 */
[----:B--2---:R-:W-:-:S06]  /*6690*/  PRMT R2, RZ, 0x5410, R2 ;  /* 0x00005410ff027816 */ /* 0x004fcc0000000002 */
[----:B------:R-:W0:Y:S01]  /*66a0*/  F2I.S64.TRUNC R2, R2 ;  /* 0x0000000200027311 */ /* 0x000e22000020d900 */
[----:B------:R-:W-:Y:S05]  /*66b0*/  BRA `(.L_x_14545) ;  /* 0x000006d000007947 */ /* 0x000fea0003800000 */
.L_x_14552:
        /* <DEDUP_REMOVED lines=11> */
.L_x_14559:
        /* <DEDUP_REMOVED lines=21> */
.L_x_14563:
[----:B------:R-:W-:Y:S05]  /*68c0*/  BSYNC B1 ;  /* 0x0000000000017941 */ /* 0x000fea0003800000 */
.L_x_14562:
[----:B------:R-:W-:Y:S01]  /*68d0*/  IMAD.SHL.U32 R2, R2, 0x100000, RZ ;  /* 0x0010000002027824 */ /* 0x000fe200078e00ff */
[----:B------:R-:W-:-:S04]  /*68e0*/  LEA R3, R0, 0x3b800000, 0x17 ;  /* 0x3b80000000037811 */ /* 0x000fc800078eb8ff */
[----:B------:R-:W-:Y:S02]  /*68f0*/  LOP3.LUT R2, R3, R2, R4, 0xfe, !PT ;  /* 0x0000000203027212 */ /* 0x000fe400078efe04 */
.L_x_14561:
[----:B------:R-:W-:Y:S05]  /*6900*/  BSYNC B0 ;  /* 0x0000000000007941 */ /* 0x000fea0003800000 */
.L_x_14560:
[----:B------:R-:W0:Y:S01]  /*6910*/  F2I.S64.TRUNC R2, R2 ;  /* 0x0000000200027311 */ /* 0x000e22000020d900 */
[----:B------:R-:W-:Y:S05]  /*6920*/  BRA `(.L_x_14545) ;  /* 0x0000046000007947 */ /* 0x000fea0003800000 */
.L_x_14558:
        /* <DEDUP_REMOVED lines=21> */
.L_x_14567:
[----:B------:R-:W-:Y:S05]  /*6a80*/  BSYNC B1 ;  /* 0x0000000000017941 */ /* 0x000fea0003800000 */
.L_x_14566:
[----:B------:R-:W-:Y:S01]  /*6a90*/  IMAD.SHL.U32 R2, R2, 0x200000, RZ ;  /* 0x0020000002027824 */ /* 0x000fe200078e00ff */
[----:B------:R-:W-:-:S04]  /*6aa0*/  LEA R3, R0, 0x37800000, 0x17 ;  /* 0x3780000000037811 */ /* 0x000fc800078eb8ff */
[----:B------:R-:W-:Y:S02]  /*6ab0*/  LOP3.LUT R2, R3, R2, R4, 0xfe, !PT ;  /* 0x0000000203027212 */ /* 0x000fe400078efe04 */
.L_x_14565:
[----:B------:R-:W-:Y:S05]  /*6ac0*/  BSYNC B0 ;  /* 0x0000000000007941 */ /* 0x000fea0003800000 */
.L_x_14564:
[----:B------:R-:W0:Y:S01]  /*6ad0*/  F2I.S64.TRUNC R2, R2 ;  /* 0x0000000200027311 */ /* 0x000e22000020d900 */
[----:B------:R-:W-:Y:S05]  /*6ae0*/  BRA `(.L_x_14545) ;  /* 0x000002a000007947 */ /* 0x000fea0003800000 */
.L_x_14557:
        /* <DEDUP_REMOVED lines=14> */
.L_x_14571:
[----:B------:R-:W-:Y:S05]  /*6bd0*/  BSYNC B0 ;  /* 0x0000000000007941 */ /* 0x000fea0003800000 */
.L_x_14570:
[----:B------:R-:W0:Y:S01]  /*6be0*/  F2I.S64.TRUNC R2, R2 ;  /* 0x0000000200027311 */ /* 0x000e22000020d900 */
[----:B------:R-:W-:Y:S05]  /*6bf0*/  BRA `(.L_x_14545) ;  /* 0x0000019000007947 */ /* 0x000fea0003800000 */
.L_x_14544:
        /* <DEDUP_REMOVED lines=21> */
.L_x_14569:
[----:B------:R0:W5:Y:S01]  /*6d50*/  LDG.E.64 R2, [R22.64] ;  /* 0x0000002416027981 */ /* 0x000162000c1e1b00 */
[----:B------:R-:W-:Y:S05]  /*6d60*/  BRA `(.L_x_14545) ;  /* 0x0000002000007947 */ /* 0x000fea0003800000 */
.L_x_14568:
[----:B------:R0:W5:Y:S01]  /*6d70*/  LDG.E R2, [R22.64] ;  /* 0x0000002416027981 */ /* 0x000162000c1e1900 */
[----:B------:R-:W-:-:S03]  /*6d80*/  IMAD.MOV.U32 R3, RZ, RZ, RZ ;  /* 0x000000ffff037224 */ /* 0x000fc600078e00ff */
.L_x_14545:
        /* <DEDUP_REMOVED lines=24> */
.L_x_14575:
[----:B------:R0:W-:Y:S01]  /*6f10*/  STG.E.U8 [R16.64], R2 ;  /* 0x0000000210007986 */ /* 0x0001e2000c101124 */
[----:B------:R-:W-:Y:S05]  /*6f20*/  BRA `(.L_x_14577) ;  /* 0x00000d6000007947 */ /* 0x000fea0003800000 */
.L_x_14574:
        /* <DEDUP_REMOVED lines=8> */
.L_x_14579:
[----:B------:R0:W-:Y:S01]  /*6fb0*/  STG.E [R16.64], R2 ;  /* 0x0000000210007986 */ /* 0x0001e2000c101924 */
[----:B------:R-:W-:Y:S05]  /*6fc0*/  BRA `(.L_x_14577) ;  /* 0x00000cc000007947 */ /* 0x000fea0003800000 */
.L_x_14578:
[----:B------:R0:W-:Y:S01]  /*6fd0*/  STG.E.U16 [R16.64], R2 ;  /* 0x0000000210007986 */ /* 0x0001e2000c101524 */
[----:B------:R-:W-:Y:S05]  /*6fe0*/  BRA `(.L_x_14577) ;  /* 0x00000ca000007947 */ /* 0x000fea0003800000 */
.L_x_14573:
        /* <DEDUP_REMOVED lines=9> */
.L_x_14581:
[----:B------:R-:W0:Y:S02]  /*7080*/  I2F.S64 R0, R4 ;  /* 0x0000000400007312 */ /* 0x000e240000301400 */
[----:B0-----:R-:W-:-:S05]  /*7090*/  F2FP.PACK_AB R0, RZ, R0 ;  /* 0x00000000ff00723e */ /* 0x001fca00000000ff */
[----:B------:R0:W-:Y:S01]  /*70a0*/  STG.E.U16 [R16.64], R0 ;  /* 0x0000000010007986 */ /* 0x0001e2000c101524 */
[----:B------:R-:W-:Y:S05]  /*70b0*/  BRA `(.L_x_14577) ;  /* 0x00000bd000007947 */ /* 0x000fea0003800000 */
.L_x_14580:
        /* <DEDUP_REMOVED lines=10> */
.L_x_14583:
[----:B------:R-:W0:Y:S02]  /*7160*/  I2F.S64 R4, R4 ;  /* 0x0000000400047312 */ /* 0x000e240000301400 */
[----:B0-----:R-:W-:-:S04]  /*7170*/  F2FP.PACK_AB R3, RZ, R4 ;  /* 0x00000004ff03723e */ /* 0x001fc800000000ff */
[----:B------:R-:W-:-:S05]  /*7180*/  PRMT R3, R3, 0x5410, RZ ;  /* 0x0000541003037816 */ /* 0x000fca00000000ff */
[----:B------:R0:W-:Y:S01]  /*7190*/  STG.E [R16.64], R3 ;  /* 0x0000000310007986 */ /* 0x0001e2000c101924 */
[----:B------:R-:W-:Y:S05]  /*71a0*/  BRA `(.L_x_14577) ;  /* 0x00000ae000007947 */ /* 0x000fea0003800000 */
.L_x_14582:
[----:B------:R-:W0:Y:S02]  /*71b0*/  I2F.F64.S64 R2, R4 ;  /* 0x0000000400027312 */ /* 0x000e240000301c00 */
[----:B0-----:R0:W-:Y:S01]  /*71c0*/  STG.E.64 [R16.64], R2 ;  /* 0x0000000210007986 */ /* 0x0011e2000c101b24 */
[----:B------:R-:W-:Y:S05]  /*71d0*/  BRA `(.L_x_14577) ;  /* 0x00000ab000007947 */ /* 0x000fea0003800000 */
.L_x_14572:
        /* <DEDUP_REMOVED lines=13> */
.L_x_14586:
[----:B------:R-:W0:Y:S01]  /*72b0*/  I2F.F64.S64 R4, R4 ;  /* 0x0000000400047312 */ /* 0x000e220000301c00 */
[----:B------:R-:W-:-:S05]  /*72c0*/  CS2R R6, SRZ ;  /* 0x0000000000067805 */ /* 0x000fca000001ff00 */
[----:B0-----:R0:W-:Y:S01]  /*72d0*/  STG.E.128 [R16.64], R4 ;  /* 0x0000000410007986 */ /* 0x0011e2000c101d24 */
[----:B------:R-:W-:Y:S05]  /*72e0*/  BRA `(.L_x_14577) ;  /* 0x000009a000007947 */ /* 0x000fea0003800000 */
.L_x_14585:
        /* <DEDUP_REMOVED lines=21> */
.L_x_14590:
[----:B------:R-:W-:Y:S05]  /*7440*/  BSYNC B0 ;  /* 0x0000000000007941 */ /* 0x000fea0003800000 */
.L_x_14589:
[----:B------:R-:W-:-:S05]  /*7450*/  LOP3.LUT R3, R0, R3, RZ, 0xfc, !PT ;  /* 0x0000000300037212 */ /* 0x000fca00078efcff */
[----:B------:R0:W-:Y:S01]  /*7460*/  STG.E.U8 [R16.64], R3 ;  /* 0x0000000310007986 */ /* 0x0001e2000c101124 */
[----:B------:R-:W-:Y:S05]  /*7470*/  BRA `(.L_x_14577) ;  /* 0x0000081000007947 */ /* 0x000fea0003800000 */
.L_x_14588:
        /* <DEDUP_REMOVED lines=13> */
.L_x_14592:
[----:B------:R-:W-:Y:S01]  /*7550*/  IMAD.MOV.U32 R0, RZ, RZ, 0x7f ;  /* 0x0000007fff007424 */ /* 0x000fe200078e00ff */
[----:B------:R-:W-:-:S04]  /*7560*/  ISETP.GT.U32.AND P0, PT, R2, 0x7f800000, PT ;  /* 0x7f8000000200780c */ /* 0x000fc80003f04070 */
[----:B------:R-:W-:-:S04]  /*7570*/  SEL R0, R0, 0x7c, P0 ;  /* 0x0000007c00007807 */ /* 0x000fc80000000000 */
.L_x_14593:
[----:B------:R-:W-:Y:S05]  /*7580*/  BSYNC B0 ;  /* 0x0000000000007941 */ /* 0x000fea0003800000 */
.L_x_14591:
[----:B------:R-:W-:-:S04]  /*7590*/  LOP3.LUT R2, R5, 0x80000000, RZ, 0xc0, !PT ;  /* 0x8000000005027812 */ /* 0x000fc800078ec0ff */
[----:B------:R-:W-:-:S04]  /*75a0*/  SHF.R.U32.HI R3, RZ, 0x18, R2 ;  /* 0x00000018ff037819 */ /* 0x000fc80000011602 */
[----:B------:R-:W-:-:S05]  /*75b0*/  LOP3.LUT R3, R0, R3, RZ, 0xfc, !PT ;  /* 0x0000000300037212 */ /* 0x000fca00078efcff */
[----:B------:R0:W-:Y:S01]  /*75c0*/  STG.E.U8 [R16.64], R3 ;  /* 0x0000000310007986 */ /* 0x0001e2000c101124 */
[----:B------:R-:W-:Y:S05]  /*75d0*/  BRA `(.L_x_14577) ;  /* 0x000006b000007947 */ /* 0x000fea0003800000 */
.L_x_14587:
[----:B------:R-:W0:Y:S02]  /*75e0*/  I2F.S64 R0, R4 ;  /* 0x0000000400007312 */ /* 0x000e240000301400 */
[----:B0-----:R-:W-:-:S05]  /*75f0*/  F2FP.BF16.PACK_AB R0, RZ, R0 ;  /* 0x00000000ff00723e */ /* 0x001fca00000010ff */
[----:B------:R0:W-:Y:S01]  /*7600*/  STG.E.U16 [R16.64], R0 ;  /* 0x0000000010007986 */ /* 0x0001e2000c101524 */
[----:B------:R-:W-:Y:S05]  /*7610*/  BRA `(.L_x_14577) ;  /* 0x0000067000007947 */ /* 0x000fea0003800000 */
.L_x_14584:
        /* <DEDUP_REMOVED lines=10> */
.L_x_14596:
        /* <DEDUP_REMOVED lines=17> */
.L_x_14599:
[----:B------:R-:W-:-:S04]  /*77d0*/  LOP3.LUT R2, R5, 0x80000000, RZ, 0xc0, !PT ;  /* 0x8000000005027812 */ /* 0x000fc800078ec0ff */
[----:B------:R-:W-:-:S04]  /*77e0*/  SHF.R.U32.HI R3, RZ, 0x18, R2 ;  /* 0x00000018ff037819 */ /* 0x000fc80000011602 */
[----:B------:R-:W-:-:S04]  /*77f0*/  LOP3.LUT R0, R0, R3, RZ, 0xfc, !PT ;  /* 0x0000000300007212 */ /* 0x000fc800078efcff */
[----:B------:R-:W-:Y:S02]  /*7800*/  PRMT R8, R0, 0x7610, R8 ;  /* 0x0000761000087816 */ /* 0x000fe40000000008 */
.L_x_14598:
[----:B------:R-:W-:Y:S05]  /*7810*/  BSYNC B0 ;  /* 0x0000000000007941 */ /* 0x000fea0003800000 */
.L_x_14597:
[----:B------:R0:W-:Y:S01]  /*7820*/  STG.E.U8 [R16.64], R8 ;  /* 0x0000000810007986 */ /* 0x0001e2000c101124 */
[----:B------:R-:W-:Y:S05]  /*7830*/  BRA `(.L_x_14577) ;  /* 0x0000045000007947 */ /* 0x000fea0003800000 */
.L_x_14595:
        /* <DEDUP_REMOVED lines=17> */
.L_x_14602:
[----:B------:R-:W-:-:S04]  /*7950*/  LOP3.LUT R2, R5, 0x80000000, RZ, 0xc0, !PT ;  /* 0x8000000005027812 */ /* 0x000fc800078ec0ff */
[----:B------:R-:W-:-:S04]  /*7960*/  SHF.R.U32.HI R3, RZ, 0x18, R2 ;  /* 0x00000018ff037819 */ /* 0x000fc80000011602 */
[----:B------:R-:W-:-:S04]  /*7970*/  LOP3.LUT R0, R0, R3, RZ, 0xfc, !PT ;  /* 0x0000000300007212 */ /* 0x000fc800078efcff */
[----:B------:R-:W-:Y:S02]  /*7980*/  PRMT R8, R0, 0x7610, R8 ;  /* 0x0000761000087816 */ /* 0x000fe40000000008 */
.L_x_14601:
[----:B------:R-:W-:Y:S05]  /*7990*/  BSYNC B0 ;  /* 0x0000000000007941 */ /* 0x000fea0003800000 */
.L_x_14600:
[----:B------:R0:W-:Y:S01]  /*79a0*/  STG.E.U8 [R16.64], R8 ;  /* 0x0000000810007986 */ /* 0x0001e2000c101124 */
[----:B------:R-:W-:Y:S05]  /*79b0*/  BRA `(.L_x_14577) ;  /* 0x000002d000007947 */ /* 0x000fea0003800000 */
.L_x_14594:
        /* <DEDUP_REMOVED lines=22> */
.L_x_14576:
        /* <DEDUP_REMOVED lines=20> */
.L_x_14604:
[----:B------:R0:W-:Y:S01]  /*7c60*/  STG.E.64 [R16.64], R4 ;  /* 0x0000000410007986 */ /* 0x0001e2000c101b24 */
[----:B------:R-:W-:Y:S05]  /*7c70*/  BRA `(.L_x_14577) ;  /* 0x0000001000007947 */ /* 0x000fea0003800000 */
.L_x_14603:
[----:B------:R0:W-:Y:S02]  /*7c80*/  STG.E [R16.64], R2 ;  /* 0x0000000210007986 */ /* 0x0001e4000c101924 */
.L_x_14577:
        /* <DEDUP_REMOVED lines=258> */
.L_x_14605:
        /* <DEDUP_REMOVED lines=29> */
.L_x_14606:
        /* <DEDUP_REMOVED lines=17> */
.L_x_14610:
[----:B------:R0:W5:Y:S01]  /*8f90*/  LDG.E.U8 R18, [R2.64] ;  /* 0x0000002402127981 */ /* 0x000162000c1e1100 */
[----:B------:R-:W-:Y:S01]  /*8fa0*/  IMAD.MOV.U32 R19, RZ, RZ, RZ ;  /* 0x000000ffff137224 */ /* 0x000fe200078e00ff */
[----:B------:R-:W-:Y:S05]  /*8fb0*/  BRA `(.L_x_14612) ;  /* 0x00000d5000007947 */ /* 0x000fea0003800000 */
.L_x_14609:
        /* <DEDUP_REMOVED lines=8> */
.L_x_14614:
[----:B------:R-:W2:Y:S02]  /*9040*/  LDG.E R18, [R2.64] ;  /* 0x0000002402127981 */ /* 0x000ea4000c1e1900 */
[----:B--2---:R-:W-:Y:S01]  /*9050*/  SHF.R.S32.HI R19, RZ, 0x1f, R18 ;  /* 0x0000001fff137819 */ /* 0x004fe20000011412 */
[----:B------:R-:W-:Y:S05]  /*9060*/  BRA `(.L_x_14612) ;  /* 0x00000ca000007947 */ /* 0x000fea0003800000 */
.L_x_14613:
[----:B------:R-:W2:Y:S02]  /*9070*/  LDG.E.S16 R18, [R2.64] ;  /* 0x0000002402127981 */ /* 0x000ea4000c1e1700 */
[----:B--2---:R-:W-:Y:S01]  /*9080*/  SHF.R.S32.HI R19, RZ, 0x1f, R18 ;  /* 0x0000001fff137819 */ /* 0x004fe20000011412 */
[----:B------:R-:W-:Y:S05]  /*9090*/  BRA `(.L_x_14612) ;  /* 0x00000c7000007947 */ /* 0x000fea0003800000 */
.L_x_14608:
        /* <DEDUP_REMOVED lines=9> */
.L_x_14616:
[----:B------:R-:W2:Y:S02]  /*9130*/  LDG.E.U16 R2, [R2.64] ;  /* 0x0000002402027981 */ /* 0x000ea4000c1e1500 */
[----:B--2---:R-:W-:-:S06]  /*9140*/  HADD2.F32 R18, -RZ, R2.H0_H0 ;  /* 0x20000002ff127230 */ /* 0x004fcc0000004100 */
[----:B------:R-:W0:Y:S01]  /*9150*/  F2I.S64.TRUNC R18, R18 ;  /* 0x0000001200127311 */ /* 0x000e22000020d900 */
[----:B------:R-:W-:Y:S05]  /*9160*/  BRA `(.L_x_14612) ;  /* 0x00000ba000007947 */ /* 0x000fea0003800000 */
.L_x_14615:
        /* <DEDUP_REMOVED lines=9> */
.L_x_14618:
[----:B------:R-:W2:Y:S02]  /*9200*/  LDG.E.U16 R2, [R2.64] ;  /* 0x0000002402027981 */ /* 0x000ea4000c1e1500 */
[----:B--2---:R-:W-:-:S06]  /*9210*/  HADD2.F32 R18, -RZ, R2.H0_H0 ;  /* 0x20000002ff127230 */ /* 0x004fcc0000004100 */
[----:B------:R-:W0:Y:S01]  /*9220*/  F2I.S64.TRUNC R18, R18 ;  /* 0x0000001200127311 */ /* 0x000e22000020d900 */
[----:B------:R-:W-:Y:S05]  /*9230*/  BRA `(.L_x_14612) ;  /* 0x00000ad000007947 */ /* 0x000fea0003800000 */
.L_x_14617:
[----:B------:R-:W2:Y:S02]  /*9240*/  LDG.E.64 R2, [R2.64] ;  /* 0x0000002402027981 */ /* 0x000ea4000c1e1b00 */
[----:B--2---:R0:W1:Y:S01]  /*9250*/  F2I.S64.F64.TRUNC R18, R2 ;  /* 0x0000000200127311 */ /* 0x004062000030d900 */
[----:B------:R-:W-:Y:S05]  /*9260*/  BRA `(.L_x_14612) ;  /* 0x00000aa000007947 */ /* 0x000fea0003800000 */
.L_x_14607:
        /* <DEDUP_REMOVED lines=13> */
.L_x_14621:
[----:B------:R-:W2:Y:S02]  /*9340*/  LDG.E.64 R2, [R2.64] ;  /* 0x0000002402027981 */ /* 0x000ea4000c1e1b00 */
[----:B--2---:R0:W1:Y:S01]  /*9350*/  F2I.S64.F64.TRUNC R18, R2 ;  /* 0x0000000200127311 */ /* 0x004062000030d900 */
[----:B------:R-:W-:Y:S05]  /*9360*/  BRA `(.L_x_14612) ;  /* 0x000009a000007947 */ /* 0x000fea0003800000 */
.L_x_14620:
        /* <DEDUP_REMOVED lines=27> */
.L_x_14623:
        /* <DEDUP_REMOVED lines=14> */
.L_x_14622:
[----:B------:R-:W2:Y:S02]  /*9600*/  LDG.E.U16 R18, [R2.64] ;  /* 0x0000002402127981 */ /* 0x000ea4000c1e1500 */
[----:B--2---:R-:W-:-:S06]  /*9610*/  PRMT R18, RZ, 0x5410, R18 ;  /* 0x00005410ff127816 */ /* 0x004fcc0000000012 */
[----:B------:R-:W0:Y:S01]  /*9620*/  F2I.S64.TRUNC R18, R18 ;  /* 0x0000001200127311 */ /* 0x000e22000020d900 */
[----:B------:R-:W-:Y:S05]  /*9630*/  BRA `(.L_x_14612) ;  /* 0x000006d000007947 */ /* 0x000fea0003800000 */
.L_x_14619:
        /* <DEDUP_REMOVED lines=11> */
.L_x_14626:
        /* <DEDUP_REMOVED lines=21> */
.L_x_14630:
[----:B------:R-:W-:Y:S05]  /*9840*/  BSYNC B1 ;  /* 0x0000000000017941 */ /* 0x000fea0003800000 */
.L_x_14629:
[----:B------:R-:W-:Y:S01]  /*9850*/  IMAD.SHL.U32 R2, R2, 0x100000, RZ ;  /* 0x0010000002027824 */ /* 0x000fe200078e00ff */
[----:B------:R-:W-:-:S04]  /*9860*/  LEA R3, R0, 0x3b800000, 0x17 ;  /* 0x3b80000000037811 */ /* 0x000fc800078eb8ff */
[----:B------:R-:W-:Y:S02]  /*9870*/  LOP3.LUT R18, R3, R2, R18, 0xfe, !PT ;  /* 0x0000000203127212 */ /* 0x000fe400078efe12 */
.L_x_14628:
[----:B------:R-:W-:Y:S05]  /*9880*/  BSYNC B0 ;  /* 0x0000000000007941 */ /* 0x000fea0003800000 */
.L_x_14627:
[----:B------:R-:W0:Y:S01]  /*9890*/  F2I.S64.TRUNC R18, R18 ;  /* 0x0000001200127311 */ /* 0x000e22000020d900 */
[----:B------:R-:W-:Y:S05]  /*98a0*/  BRA `(.L_x_14612) ;  /* 0x0000046000007947 */ /* 0x000fea0003800000 */
.L_x_14625:
        /* <DEDUP_REMOVED lines=21> */
.L_x_14634:
[----:B------:R-:W-:Y:S05]  /*9a00*/  BSYNC B1 ;  /* 0x0000000000017941 */ /* 0x000fea0003800000 */
.L_x_14633:
[----:B------:R-:W-:Y:S01]  /*9a10*/  IMAD.SHL.U32 R2, R2, 0x200000, RZ ;  /* 0x0020000002027824 */ /* 0x000fe200078e00ff */
[----:B------:R-:W-:-:S04]  /*9a20*/  LEA R3, R0, 0x37800000, 0x17 ;  /* 0x3780000000037811 */ /* 0x000fc800078eb8ff */
[----:B------:R-:W-:Y:S02]  /*9a30*/  LOP3.LUT R18, R3, R2, R18, 0xfe, !PT ;  /* 0x0000000203127212 */ /* 0x000fe400078efe12 */
.L_x_14632:
[----:B------:R-:W-:Y:S05]  /*9a40*/  BSYNC B0 ;  /* 0x0000000000007941 */ /* 0x000fea0003800000 */
.L_x_14631:
[----:B------:R-:W0:Y:S01]  /*9a50*/  F2I.S64.TRUNC R18, R18 ;  /* 0x0000001200127311 */ /* 0x000e22000020d900 */
[----:B------:R-:W-:Y:S05]  /*9a60*/  BRA `(.L_x_14612) ;  /* 0x000002a000007947 */ /* 0x000fea0003800000 */
.L_x_14624:
        /* <DEDUP_REMOVED lines=14> */
.L_x_14638:
[----:B------:R-:W-:Y:S05]  /*9b50*/  BSYNC B0 ;  /* 0x0000000000007941 */ /* 0x000fea0003800000 */
.L_x_14637:
[----:B------:R-:W0:Y:S01]  /*9b60*/  F2I.S64.TRUNC R18, R18 ;  /* 0x0000001200127311 */ /* 0x000e22000020d900 */
[----:B------:R-:W-:Y:S05]  /*9b70*/  BRA `(.L_x_14612) ;  /* 0x0000019000007947 */ /* 0x000fea0003800000 */
.L_x_14611:
        /* <DEDUP_REMOVED lines=21> */
.L_x_14636:
[----:B------:R0:W5:Y:S01]  /*9cd0*/  LDG.E.64 R18, [R2.64] ;  /* 0x0000002402127981 */ /* 0x000162000c1e1b00 */
[----:B------:R-:W-:Y:S05]  /*9ce0*/  BRA `(.L_x_14612) ;  /* 0x0000002000007947 */ /* 0x000fea0003800000 */
.L_x_14635:
[----:B------:R0:W5:Y:S01]  /*9cf0*/  LDG.E R18, [R2.64] ;  /* 0x0000002402127981 */ /* 0x000162000c1e1900 */
[----:B------:R-:W-:-:S03]  /*9d00*/  IMAD.MOV.U32 R19, RZ, RZ, RZ ;  /* 0x000000ffff137224 */ /* 0x000fc600078e00ff */
.L_x_14612:
        /* <DEDUP_REMOVED lines=17> */
.L_x_14642:
[----:B------:R0:W5:Y:S01]  /*9e20*/  LDG.E.U8 R2, [R22.64] ;  /* 0x0000002416027981 */ /* 0x000162000c1e1100 */
[----:B------:R-:W-:Y:S01]  /*9e30*/  IMAD.MOV.U32 R3, RZ, RZ, RZ ;  /* 0x000000ffff037224 */ /* 0x000fe200078e00ff */
[----:B------:R-:W-:Y:S05]  /*9e40*/  BRA `(.L_x_14644) ;  /* 0x00000d5000007947 */ /* 0x000fea0003800000 */
.L_x_14641:
        /* <DEDUP_REMOVED lines=8> */
.L_x_14646:
[----:B------:R-:W2:Y:S02]  /*9ed0*/  LDG.E R2, [R22.64] ;  /* 0x0000002416027981 */ /* 0x000ea4000c1e1900 */
[----:B--2---:R-:W-:Y:S01]  /*9ee0*/  SHF.R.S32.HI R3, RZ, 0x1f, R2 ;  /* 0x0000001fff037819 */ /* 0x004fe20000011402 */
[----:B------:R-:W-:Y:S05]  /*9ef0*/  BRA `(.L_x_14644) ;  /* 0x00000ca000007947 */ /* 0x000fea0003800000 */
.L_x_14645:
[----:B------:R-:W2:Y:S02]  /*9f00*/  LDG.E.S16 R2, [R22.64] ;  /* 0x0000002416027981 */ /* 0x000ea4000c1e1700 */
[----:B--2---:R-:W-:Y:S01]  /*9f10*/  SHF.R.S32.HI R3, RZ, 0x1f, R2 ;  /* 0x0000001fff037819 */ /* 0x004fe20000011402 */
[----:B------:R-:W-:Y:S05]  /*9f20*/  BRA `(.L_x_14644) ;  /* 0x00000c7000007947 */ /* 0x000fea0003800000 */
.L_x_14640:
        /* <DEDUP_REMOVED lines=9> */
.L_x_14648:
[----:B------:R-:W2:Y:S02]  /*9fc0*/  LDG.E.U16 R22, [R22.64] ;  /* 0x0000002416167981 */ /* 0x000ea4000c1e1500 */
[----:B--2---:R-:W-:-:S06]  /*9fd0*/  HADD2.F32 R2, -RZ, R22.H0_H0 ;  /* 0x20000016ff027230 */ /* 0x004fcc0000004100 */
[----:B------:R-:W0:Y:S01]  /*9fe0*/  F2I.S64.TRUNC R2, R2 ;  /* 0x0000000200027311 */ /* 0x000e22000020d900 */
[----:B------:R-:W-:Y:S05]  /*9ff0*/  BRA `(.L_x_14644) ;  /* 0x00000ba000007947 */ /* 0x000fea0003800000 */
.L_x_14647:
        /* <DEDUP_REMOVED lines=9> */
.L_x_14650:
[----:B------:R-:W2:Y:S02]  /*a090*/  LDG.E.U16 R22, [R22.64] ;  /* 0x0000002416167981 */ /* 0x000ea4000c1e1500 */
[----:B--2---:R-:W-:-:S06]  /*a0a0*/  HADD2.F32 R2, -RZ, R22.H0_H0 ;  /* 0x20000016ff027230 */ /* 0x004fcc0000004100 */
[----:B------:R-:W0:Y:S01]  /*a0b0*/  F2I.S64.TRUNC R2, R2 ;  /* 0x0000000200027311 */ /* 0x000e22000020d900 */
[----:B------:R-:W-:Y:S05]  /*a0c0*/  BRA `(.L_x_14644) ;  /* 0x00000ad000007947 */ /* 0x000fea0003800000 */
.L_x_14649:
[----:B------:R-:W2:Y:S02]  /*a0d0*/  LDG.E.64 R2, [R22.64] ;  /* 0x0000002416027981 */ /* 0x000ea4000c1e1b00 */
[----:B--2---:R-:W0:Y:S01]  /*a0e0*/  F2I.S64.F64.TRUNC R2, R2 ;  /* 0x0000000200027311 */ /* 0x004e22000030d900 */
[----:B------:R-:W-:Y:S05]  /*a0f0*/  BRA `(.L_x_14644) ;  /* 0x00000aa000007947 */ /* 0x000fea0003800000 */
.L_x_14639:
        /* <DEDUP_REMOVED lines=13> */
.L_x_14653:
[----:B------:R-:W2:Y:S02]  /*a1d0*/  LDG.E.64 R2, [R22.64] ;  /* 0x0000002416027981 */ /* 0x000ea4000c1e1b00 */
[----:B--2---:R-:W0:Y:S01]  /*a1e0*/  F2I.S64.F64.TRUNC R2, R2 ;  /* 0x0000000200027311 */ /* 0x004e22000030d900 */
[----:B------:R-:W-:Y:S05]  /*a1f0*/  BRA `(.L_x_14644) ;  /* 0x000009a000007947 */ /* 0x000fea0003800000 */
.L_x_14652:
        /* <DEDUP_REMOVED lines=27> */
.L_x_14655:
        /* <DEDUP_REMOVED lines=14> */
.L_x_14654:
[----:B------:R-:W2:Y:S02]  /*a490*/  LDG.E.U16 R2, [R22.64] ;  /* 0x0000002416027981 */ /* 0x000ea4000c1e1500 */
[----:B--2---:R-:W-:-:S06]  /*a4a0*/  PRMT R2, RZ, 0x5410, R2 ;  /* 0x00005410ff027816 */ /* 0x004fcc0000000002 */
[----:B------:R-:W0:Y:S01]  /*a4b0*/  F2I.S64.TRUNC R2, R2 ;  /* 0x0000000200027311 */ /* 0x000e22000020d900 */
[----:B------:R-:W-:Y:S05]  /*a4c0*/  BRA `(.L_x_14644) ;  /* 0x000006d000007947 */ /* 0x000fea0003800000 */
.L_x_14651:
        /* <DEDUP_REMOVED lines=11> */
.L_x_14658:
        /* <DEDUP_REMOVED lines=21> */
.L_x_14662:
[----:B------:R-:W-:Y:S05]  /*a6d0*/  BSYNC B1 ;  /* 0x0000000000017941 */ /* 0x000fea0003800000 */
.L_x_14661:
[----:B------:R-:W-:Y:S01]  /*a6e0*/  IMAD.SHL.U32 R2, R2, 0x100000, RZ ;  /* 0x0010000002027824 */ /* 0x000fe200078e00ff */
[----:B------:R-:W-:-:S04]  /*a6f0*/  LEA R3, R0, 0x3b800000, 0x17 ;  /* 0x3b80000000037811 */ /* 0x000fc800078eb8ff */
[----:B------:R-:W-:Y:S02]  /*a700*/  LOP3.LUT R2, R3, R2, R4, 0xfe, !PT ;  /* 0x0000000203027212 */ /* 0x000fe400078efe04 */
.L_x_14660:
[----:B------:R-:W-:Y:S05]  /*a710*/  BSYNC B0 ;  /* 0x0000000000007941 */ /* 0x000fea0003800000 */
.L_x_14659:
[----:B------:R-:W0:Y:S01]  /*a720*/  F2I.S64.TRUNC R2, R2 ;  /* 0x0000000200027311 */ /* 0x000e22000020d900 */
[----:B------:R-:W-:Y:S05]  /*a730*/  BRA `(.L_x_14644) ;  /* 0x0000046000007947 */ /* 0x000fea0003800000 */
.L_x_14657:
        /* <DEDUP_REMOVED lines=21> */
.L_x_14666:
[----:B------:R-:W-:Y:S05]  /*a890*/  BSYNC B1 ;  /* 0x0000000000017941 */ /* 0x000fea0003800000 */
.L_x_14665:
[----:B------:R-:W-:Y:S01]  /*a8a0*/  IMAD.SHL.U32 R2, R2, 0x200000, RZ ;  /* 0x0020000002027824 */ /* 0x000fe200078e00ff */
[----:B------:R-:W-:-:S04]  /*a8b0*/  LEA R3, R0, 0x37800000, 0x17 ;  /* 0x3780000000037811 */ /* 0x000fc800078eb8ff */
[----:B------:R-:W-:Y:S02]  /*a8c0*/  LOP3.LUT R2, R3, R2, R4, 0xfe, !PT ;  /* 0x0000000203027212 */ /* 0x000fe400078efe04 */
.L_x_14664:
[----:B------:R-:W-:Y:S05]  /*a8d0*/  BSYNC B0 ;  /* 0x0000000000007941 */ /* 0x000fea0003800000 */
.L_x_14663:
[----:B------:R-:W0:Y:S01]  /*a8e0*/  F2I.S64.TRUNC R2, R2 ;  /* 0x0000000200027311 */ /* 0x000e22000020d900 */
[----:B------:R-:W-:Y:S05]  /*a8f0*/  BRA `(.L_x_14644) ;  /* 0x000002a000007947 */ /* 0x000fea0003800000 */
.L_x_14656:
        /* <DEDUP_REMOVED lines=14> */
.L_x_14670:
[----:B------:R-:W-:Y:S05]  /*a9e0*/  BSYNC B0 ;  /* 0x0000000000007941 */ /* 0x000fea0003800000 */
.L_x_14669:
[----:B------:R-:W0:Y:S01]  /*a9f0*/  F2I.S64.TRUNC R2, R2 ;  /* 0x0000000200027311 */ /* 0x000e22000020d900 */
[----:B------:R-:W-:Y:S05]  /*aa00*/  BRA `(.L_x_14644) ;  /* 0x0000019000007947 */ /* 0x000fea0003800000 */
.L_x_14643:
        /* <DEDUP_REMOVED lines=21> */
.L_x_14668:
[----:B------:R0:W5:Y:S01]  /*ab60*/  LDG.E.64 R2, [R22.64] ;  /* 0x0000002416027981 */ /* 0x000162000c1e1b00 */
[----:B------:R-:W-:Y:S05]  /*ab70*/  BRA `(.L_x_14644) ;  /* 0x0000002000007947 */ /* 0x000fea0003800000 */
.L_x_14667:
[----:B------:R0:W5:Y:S01]  /*ab80*/  LDG.E R2, [R22.64] ;  /* 0x0000002416027981 */ /* 0x000162000c1e1900 */
[----:B------:R-:W-:-:S03]  /*ab90*/  IMAD.MOV.U32 R3, RZ, RZ, RZ ;  /* 0x000000ffff037224 */ /* 0x000fc600078e00ff */
.L_x_14644:
        /* <DEDUP_REMOVED lines=24> */
.L_x_14674:
[----:B------:R0:W-:Y:S01]  /*ad20*/  STG.E.U8 [R16.64], R2 ;  /* 0x0000000210007986 */ /* 0x0001e2000c101124 */
[----:B------:R-:W-:Y:S05]  /*ad30*/  BRA `(.L_x_14676) ;  /* 0x00000d6000007947 */ /* 0x000fea0003800000 */
.L_x_14673:
        /* <DEDUP_REMOVED lines=8> */
.L_x_14678:
[----:B------:R0:W-:Y:S01]  /*adc0*/  STG.E [R16.64], R2 ;  /* 0x0000000210007986 */ /* 0x0001e2000c101924 */
[----:B------:R-:W-:Y:S05]  /*add0*/  BRA `(.L_x_14676) ;  /* 0x00000cc000007947 */ /* 0x000fea0003800000 */
.L_x_14677:
[----:B------:R0:W-:Y:S01]  /*ade0*/  STG.E.U16 [R16.64], R2 ;  /* 0x0000000210007986 */ /* 0x0001e2000c101524 */
[----:B------:R-:W-:Y:S05]  /*adf0*/  BRA `(.L_x_14676) ;  /* 0x00000ca000007947 */ /* 0x000fea0003800000 */
.L_x_14672:
        /* <DEDUP_REMOVED lines=9> */
.L_x_14680:
[----:B------:R-:W0:Y:S02]  /*ae90*/  I2F.S64 R0, R4 ;  /* 0x0000000400007312 */ /* 0x000e240000301400 */
[----:B0-----:R-:W-:-:S05]  /*aea0*/  F2FP.PACK_AB R0, RZ, R0 ;  /* 0x00000000ff00723e */ /* 0x001fca00000000ff */
[----:B------:R0:W-:Y:S01]  /*aeb0*/  STG.E.U16 [R16.64], R0 ;  /* 0x0000000010007986 */ /* 0x0001e2000c101524 */
[----:B------:R-:W-:Y:S05]  /*aec0*/  BRA `(.L_x_14676) ;  /* 0x00000bd000007947 */ /* 0x000fea0003800000 */
.L_x_14679:
        /* <DEDUP_REMOVED lines=10> */
.L_x_14682:
[----:B------:R-:W0:Y:S02]  /*af70*/  I2F.S64 R4, R4 ;  /* 0x0000000400047312 */ /* 0x000e240000301400 */
[----:B0-----:R-:W-:-:S04]  /*af80*/  F2FP.PACK_AB R3, RZ, R4 ;  /* 0x00000004ff03723e */ /* 0x001fc800000000ff */
[----:B------:R-:W-:-:S05]  /*af90*/  PRMT R3, R3, 0x5410, RZ ;  /* 0x0000541003037816 */ /* 0x000fca00000000ff */
[----:B------:R0:W-:Y:S01]  /*afa0*/  STG.E [R16.64], R3 ;  /* 0x0000000310007986 */ /* 0x0001e2000c101924 */
[----:B------:R-:W-:Y:S05]  /*afb0*/  BRA `(.L_x_14676) ;  /* 0x00000ae000007947 */ /* 0x000fea0003800000 */
.L_x_14681:
[----:B------:R-:W0:Y:S02]  /*afc0*/  I2F.F64.S64 R2, R4 ;  /* 0x0000000400027312 */ /* 0x000e240000301c00 */
[----:B0-----:R0:W-:Y:S01]  /*afd0*/  STG.E.64 [R16.64], R2 ;  /* 0x0000000210007986 */ /* 0x0011e2000c101b24 */
[----:B------:R-:W-:Y:S05]  /*afe0*/  BRA `(.L_x_14676) ;  /* 0x00000ab000007947 */ /* 0x000fea0003800000 */
.L_x_14671:
        /* <DEDUP_REMOVED lines=13> */
.L_x_14685:
[----:B------:R-:W0:Y:S01]  /*b0c0*/  I2F.F64.S64 R4, R4 ;  /* 0x0000000400047312 */ /* 0x000e220000301c00 */
[----:B------:R-:W-:-:S05]  /*b0d0*/  CS2R R6, SRZ ;  /* 0x0000000000067805 */ /* 0x000fca000001ff00 */
[----:B0-----:R0:W-:Y:S01]  /*b0e0*/  STG.E.128 [R16.64], R4 ;  /* 0x0000000410007986 */ /* 0x0011e2000c101d24 */
[----:B------:R-:W-:Y:S05]  /*b0f0*/  BRA `(.L_x_14676) ;  /* 0x000009a000007947 */ /* 0x000fea0003800000 */
.L_x_14684:
        /* <DEDUP_REMOVED lines=21> */
.L_x_14689:
[----:B------:R-:W-:Y:S05]  /*b250*/  BSYNC B0 ;  /* 0x0000000000007941 */ /* 0x000fea0003800000 */
.L_x_14688:
[----:B------:R-:W-:-:S05]  /*b260*/  LOP3.LUT R3, R0, R3, RZ, 0xfc, !PT ;  /* 0x0000000300037212 */ /* 0x000fca00078efcff */
[----:B------:R0:W-:Y:S01]  /*b270*/  STG.E.U8 [R16.64], R3 ;  /* 0x0000000310007986 */ /* 0x0001e2000c101124 */
[----:B------:R-:W-:Y:S05]  /*b280*/  BRA `(.L_x_14676) ;  /* 0x0000081000007947 */ /* 0x000fea0003800000 */
.L_x_14687:
        /* <DEDUP_REMOVED lines=13> */
.L_x_14691:
[----:B------:R-:W-:Y:S01]  /*b360*/  IMAD.MOV.U32 R0, RZ, RZ, 0x7f ;  /* 0x0000007fff007424 */ /* 0x000fe200078e00ff */
[----:B------:R-:W-:-:S04]  /*b370*/  ISETP.GT.U32.AND P0, PT, R2, 0x7f800000, PT ;  /* 0x7f8000000200780c */ /* 0x000fc80003f04070 */
[----:B------:R-:W-:-:S04]  /*b380*/  SEL R0, R0, 0x7c, P0 ;  /* 0x0000007c00007807 */ /* 0x000fc80000000000 */
.L_x_14692:
[----:B------:R-:W-:Y:S05]  /*b390*/  BSYNC B0 ;  /* 0x0000000000007941 */ /* 0x000fea0003800000 */
.L_x_14690:
[----:B------:R-:W-:-:S04]  /*b3a0*/  LOP3.LUT R2, R5, 0x80000000, RZ, 0xc0, !PT ;  /* 0x8000000005027812 */ /* 0x000fc800078ec0ff */
[----:B------:R-:W-:-:S04]  /*b3b0*/  SHF.R.U32.HI R3, RZ, 0x18, R2 ;  /* 0x00000018ff037819 */ /* 0x000fc80000011602 */
[----:B------:R-:W-:-:S05]  /*b3c0*/  LOP3.LUT R3, R0, R3, RZ, 0xfc, !PT ;  /* 0x0000000300037212 */ /* 0x000fca00078efcff */
[----:B------:R0:W-:Y:S01]  /*b3d0*/  STG.E.U8 [R16.64], R3 ;  /* 0x0000000310007986 */ /* 0x0001e2000c101124 */
[----:B------:R-:W-:Y:S05]  /*b3e0*/  BRA `(.L_x_14676) ;  /* 0x000006b000007947 */ /* 0x000fea0003800000 */
.L_x_14686:
[----:B------:R-:W0:Y:S02]  /*b3f0*/  I2F.S64 R0, R4 ;  /* 0x0000000400007312 */ /* 0x000e240000301400 */
[----:B0-----:R-:W-:-:S05]  /*b400*/  F2FP.BF16.PACK_AB R0, RZ, R0 ;  /* 0x00000000ff00723e */ /* 0x001fca00000010ff */
[----:B------:R0:W-:Y:S01]  /*b410*/  STG.E.U16 [R16.64], R0 ;  /* 0x0000000010007986 */ /* 0x0001e2000c101524 */
[----:B------:R-:W-:Y:S05]  /*b420*/  BRA `(.L_x_14676) ;  /* 0x0000067000007947 */ /* 0x000fea0003800000 */
.L_x_14683:
        /* <DEDUP_REMOVED lines=10> */
.L_x_14695:
        /* <DEDUP_REMOVED lines=17> */
.L_x_14698:
[----:B------:R-:W-:-:S04]  /*b5e0*/  LOP3.LUT R2, R5, 0x80000000, RZ, 0xc0, !PT ;  /* 0x8000000005027812 */ /* 0x000fc800078ec0ff */
[----:B------:R-:W-:-:S04]  /*b5f0*/  SHF.R.U32.HI R3, RZ, 0x18, R2 ;  /* 0x00000018ff037819 */ /* 0x000fc80000011602 */
[----:B------:R-:W-:-:S04]  /*b600*/  LOP3.LUT R0, R0, R3, RZ, 0xfc, !PT ;  /* 0x0000000300007212 */ /* 0x000fc800078efcff */
[----:B------:R-:W-:Y:S02]  /*b610*/  PRMT R8, R0, 0x7610, R8 ;  /* 0x0000761000087816 */ /* 0x000fe40000000008 */
.L_x_14697:
[----:B------:R-:W-:Y:S05]  /*b620*/  BSYNC B0 ;  /* 0x0000000000007941 */ /* 0x000fea0003800000 */
.L_x_14696:
[----:B------:R0:W-:Y:S01]  /*b630*/  STG.E.U8 [R16.64], R8 ;  /* 0x0000000810007986 */ /* 0x0001e2000c101124 */
[----:B------:R-:W-:Y:S05]  /*b640*/  BRA `(.L_x_14676) ;  /* 0x0000045000007947 */ /* 0x000fea0003800000 */
.L_x_14694:
        /* <DEDUP_REMOVED lines=17> */
.L_x_14701:
[----:B------:R-:W-:-:S04]  /*b760*/  LOP3.LUT R2, R5, 0x80000000, RZ, 0xc0, !PT ;  /* 0x8000000005027812 */ /* 0x000fc800078ec0ff */
[----:B------:R-:W-:-:S04]  /*b770*/  SHF.R.U32.HI R3, RZ, 0x18, R2 ;  /* 0x00000018ff037819 */ /* 0x000fc80000011602 */
[----:B------:R-:W-:-:S04]  /*b780*/  LOP3.LUT R0, R0, R3, RZ, 0xfc, !PT ;  /* 0x0000000300007212 */ /* 0x000fc800078efcff */
[----:B------:R-:W-:Y:S02]  /*b790*/  PRMT R8, R0, 0x7610, R8 ;  /* 0x0000761000087816 */ /* 0x000fe40000000008 */
.L_x_14700:
[----:B------:R-:W-:Y:S05]  /*b7a0*/  BSYNC B0 ;  /* 0x0000000000007941 */ /* 0x000fea0003800000 */
.L_x_14699:
[----:B------:R0:W-:Y:S01]  /*b7b0*/  STG.E.U8 [R16.64], R8 ;  /* 0x0000000810007986 */ /* 0x0001e2000c101124 */
[----:B------:R-:W-:Y:S05]  /*b7c0*/  BRA `(.L_x_14676) ;  /* 0x000002d000007947 */ /* 0x000fea0003800000 */
.L_x_14693:
        /* <DEDUP_REMOVED lines=22> */
.L_x_14675:
        /* <DEDUP_REMOVED lines=20> */
.L_x_14703:
[----:B------:R0:W-:Y:S01]  /*ba70*/  STG.E.64 [R16.64], R4 ;  /* 0x0000000410007986 */ /* 0x0001e2000c101b24 */
[----:B------:R-:W-:Y:S05]  /*ba80*/  BRA `(.L_x_14676) ;  /* 0x0000001000007947 */ /* 0x000fea0003800000 */
.L_x_14702:
[----:B------:R0:W-:Y:S02]  /*ba90*/  STG.E [R16.64], R2 ;  /* 0x0000000210007986 */ /* 0x0001e4000c101924 */
.L_x_14676:
[----:B------:R-:W-:Y:S02]  /*baa0*/  IADD3 R25, R25, 0x80, RZ ;  /* 0x0000008019197810 */ /* 0x000fe40007ffe0ff */
.L_x_14505:
[----:B------:R-:W-:Y:S05]  /*bab0*/  BSYNC B6 ;  /* 0x0000000000067941 */ /* 0x000fea0003800000 */
.L_x_14504:
        /* <DEDUP_REMOVED lines=257> */
.L_x_14704:
        /* <DEDUP_REMOVED lines=29> */
.L_x_14705:
        /* <DEDUP_REMOVED lines=17> */
.L_x_14709:
[----:B------:R0:W5:Y:S01]  /*cdb0*/  LDG.E.U8 R18, [R2.64] ;  /* 0x0000002402127981 */ /* 0x000162000c1e1100 */
[----:B------:R-:W-:Y:S01]  /*cdc0*/  IMAD.MOV.U32 R19, RZ, RZ, RZ ;  /* 0x000000ffff137224 */ /* 0x000fe200078e00ff */
[----:B------:R-:W-:Y:S05]  /*cdd0*/  BRA `(.L_x_14711) ;  /* 0x00000d5000007947 */ /* 0x000fea0003800000 */
.L_x_14708:
        /* <DEDUP_REMOVED lines=8> */
.L_x_14713:
[----:B------:R-:W2:Y:S02]  /*ce60*/  LDG.E R18, [R2.64] ;  /* 0x0000002402127981 */ /* 0x000ea4000c1e1900 */
[----:B--2---:R-:W-:Y:S01]  /*ce70*/  SHF.R.S32.HI R19, RZ, 0x1f, R18 ;  /* 0x0000001fff137819 */ /* 0x004fe20000011412 */
[----:B------:R-:W-:Y:S05]  /*ce80*/  BRA `(.L_x_14711) ;  /* 0x00000ca000007947 */ /* 0x000fea0003800000 */
.L_x_14712:
[----:B------:R-:W2:Y:S02]  /*ce90*/  LDG.E.S16 R18, [R2.64] ;  /* 0x0000002402127981 */ /* 0x000ea4000c1e1700 */
[----:B--2---:R-:W-:Y:S01]  /*cea0*/  SHF.R.S32.HI R19, RZ, 0x1f, R18 ;  /* 0x0000001fff137819 */ /* 0x004fe20000011412 */
[----:B------:R-:W-:Y:S05]  /*ceb0*/  BRA `(.L_x_14711) ;  /* 0x00000c7000007947 */ /* 0x000fea0003800000 */
.L_x_14707:
        /* <DEDUP_REMOVED lines=9> */
.L_x_14715:
[----:B------:R-:W2:Y:S02]  /*cf50*/  LDG.E.U16 R2, [R2.64] ;  /* 0x0000002402027981 */ /* 0x000ea4000c1e1500 */
[----:B--2---:R-:W-:-:S06]  /*cf60*/  HADD2.F32 R18, -RZ, R2.H0_H0 ;  /* 0x20000002ff127230 */ /* 0x004fcc0000004100 */
[----:B------:R-:W0:Y:S01]  /*cf70*/  F2I.S64.TRUNC R18, R18 ;  /* 0x0000001200127311 */ /* 0x000e22000020d900 */
[----:B------:R-:W-:Y:S05]  /*cf80*/  BRA `(.L_x_14711) ;  /* 0x00000ba000007947 */ /* 0x000fea0003800000 */
.L_x_14714:
        /* <DEDUP_REMOVED lines=9> */
.L_x_14717:
[----:B------:R-:W2:Y:S02]  /*d020*/  LDG.E.U16 R2, [R2.64] ;  /* 0x0000002402027981 */ /* 0x000ea4000c1e1500 */
[----:B--2---:R-:W-:-:S06]  /*d030*/  HADD2.F32 R18, -RZ, R2.H0_H0 ;  /* 0x20000002ff127230 */ /* 0x004fcc0000004100 */
[----:B------:R-:W0:Y:S01]  /*d040*/  F2I.S64.TRUNC R18, R18 ;  /* 0x0000001200127311 */ /* 0x000e22000020d900 */
[----:B------:R-:W-:Y:S05]  /*d050*/  BRA `(.L_x_14711) ;  /* 0x00000ad000007947 */ /* 0x000fea0003800000 */
.L_x_14716:
[----:B------:R-:W2:Y:S02]  /*d060*/  LDG.E.64 R2, [R2.64] ;  /* 0x0000002402027981 */ /* 0x000ea4000c1e1b00 */
[----:B--2---:R0:W1:Y:S01]  /*d070*/  F2I.S64.F64.TRUNC R18, R2 ;  /* 0x0000000200127311 */ /* 0x004062000030d900 */
[----:B------:R-:W-:Y:S05]  /*d080*/  BRA `(.L_x_14711) ;  /* 0x00000aa000007947 */ /* 0x000fea0003800000 */
.L_x_14706:
        /* <DEDUP_REMOVED lines=13> */
.L_x_14720:
[----:B------:R-:W2:Y:S02]  /*d160*/  LDG.E.64 R2, [R2.64] ;  /* 0x0000002402027981 */ /* 0x000ea4000c1e1b00 */
[----:B--2---:R0:W1:Y:S01]  /*d170*/  F2I.S64.F64.TRUNC R18, R2 ;  /* 0x0000000200127311 */ /* 0x004062000030d900 */
[----:B------:R-:W-:Y:S05]  /*d180*/  BRA `(.L_x_14711) ;  /* 0x000009a000007947 */ /* 0x000fea0003800000 */
.L_x_14719:
        /* <DEDUP_REMOVED lines=27> */
.L_x_14722:
        /* <DEDUP_REMOVED lines=14> */
.L_x_14721:
[----:B------:R-:W2:Y:S02]  /*d420*/  LDG.E.U16 R18, [R2.64] ;  /* 0x0000002402127981 */ /* 0x000ea4000c1e1500 */
[----:B--2---:R-:W-:-:S06]  /*d430*/  PRMT R18, RZ, 0x5410, R18 ;  /* 0x00005410ff127816 */ /* 0x004fcc0000000012 */
[----:B------:R-:W0:Y:S01]  /*d440*/  F2I.S64.TRUNC R18, R18 ;  /* 0x0000001200127311 */ /* 0x000e22000020d900 */
[----:B------:R-:W-:Y:S05]  /*d450*/  BRA `(.L_x_14711) ;  /* 0x000006d000007947 */ /* 0x000fea0003800000 */
.L_x_14718:
        /* <DEDUP_REMOVED lines=11> */
.L_x_14725:
        /* <DEDUP_REMOVED lines=21> */
.L_x_14729:
[----:B------:R-:W-:Y:S05]  /*d660*/  BSYNC B1 ;  /* 0x0000000000017941 */ /* 0x000fea0003800000 */
.L_x_14728:
[----:B------:R-:W-:Y:S01]  /*d670*/  IMAD.SHL.U32 R2, R2, 0x100000, RZ ;  /* 0x0010000002027824 */ /* 0x000fe200078e00ff */
[----:B------:R-:W-:-:S04]  /*d680*/  LEA R3, R0, 0x3b800000, 0x17 ;  /* 0x3b80000000037811 */ /* 0x000fc800078eb8ff */
[----:B------:R-:W-:Y:S02]  /*d690*/  LOP3.LUT R18, R3, R2, R18, 0xfe, !PT ;  /* 0x0000000203127212 */ /* 0x000fe400078efe12 */
.L_x_14727:
[----:B------:R-:W-:Y:S05]  /*d6a0*/  BSYNC B0 ;  /* 0x0000000000007941 */ /* 0x000fea0003800000 */
.L_x_14726:
[----:B------:R-:W0:Y:S01]  /*d6b0*/  F2I.S64.TRUNC R18, R18 ;  /* 0x0000001200127311 */ /* 0x000e22000020d900 */
[----:B------:R-:W-:Y:S05]  /*d6c0*/  BRA `(.L_x_14711) ;  /* 0x0000046000007947 */ /* 0x000fea0003800000 */
.L_x_14724:
        /* <DEDUP_REMOVED lines=21> */
.L_x_14733:
[----:B------:R-:W-:Y:S05]  /*d820*/  BSYNC B1 ;  /* 0x0000000000017941 */ /* 0x000fea0003800000 */
.L_x_14732:
[----:B------:R-:W-:Y:S01]  /*d830*/  IMAD.SHL.U32 R2, R2, 0x200000, RZ ;  /* 0x0020000002027824 */ /* 0x000fe200078e00ff */
[----:B------:R-:W-:-:S04]  /*d840*/  LEA R3, R0, 0x37800000, 0x17 ;  /* 0x3780000000037811 */ /* 0x000fc800078eb8ff */
[----:B------:R-:W-:Y:S02]  /*d850*/  LOP3.LUT R18, R3, R2, R18, 0xfe, !PT ;  /* 0x0000000203127212 */ /* 0x000fe400078efe12 */
.L_x_14731:
[----:B------:R-:W-:Y:S05]  /*d860*/  BSYNC B0 ;  /* 0x0000000000007941 */ /* 0x000fea0003800000 */
.L_x_14730:
[----:B------:R-:W0:Y:S01]  /*d870*/  F2I.S64.TRUNC R18, R18 ;  /* 0x0000001200127311 */ /* 0x000e22000020d900 */
[----:B------:R-:W-:Y:S05]  /*d880*/  BRA `(.L_x_14711) ;  /* 0x000002a000007947 */ /* 0x000fea0003800000 */
.L_x_14723:
        /* <DEDUP_REMOVED lines=14> */
.L_x_14737:
[----:B------:R-:W-:Y:S05]  /*d970*/  BSYNC B0 ;  /* 0x0000000000007941 */ /* 0x000fea0003800000 */
.L_x_14736:
[----:B------:R-:W0:Y:S01]  /*d980*/  F2I.S64.TRUNC R18, R18 ;  /* 0x0000001200127311 */ /* 0x000e22000020d900 */
[----:B------:R-:W-:Y:S05]  /*d990*/  BRA `(.L_x_14711) ;  /* 0x0000019000007947 */ /* 0x000fea0003800000 */
.L_x_14710:
        /* <DEDUP_REMOVED lines=21> */
.L_x_14735:
[----:B------:R0:W5:Y:S01]  /*daf0*/  LDG.E.64 R18, [R2.64] ;  /* 0x0000002402127981 */ /* 0x000162000c1e1b00 */
[----:B------:R-:W-:Y:S05]  /*db00*/  BRA `(.L_x_14711) ;  /* 0x0000002000007947 */ /* 0x000fea0003800000 */
.L_x_14734:
[----:B------:R0:W5:Y:S01]  /*db10*/  LDG.E R18, [R2.64] ;  /* 0x0000002402127981 */ /* 0x000162000c1e1900 */
[----:B------:R-:W-:-:S03]  /*db20*/  IMAD.MOV.U32 R19, RZ, RZ, RZ ;  /* 0x000000ffff137224 */ /* 0x000fc600078e00ff */
.L_x_14711:
        /* <DEDUP_REMOVED lines=17> */
.L_x_14741:
[----:B------:R0:W5:Y:S01]  /*dc40*/  LDG.E.U8 R2, [R22.64] ;  /* 0x0000002416027981 */ /* 0x000162000c1e1100 */
[----:B------:R-:W-:Y:S01]  /*dc50*/  IMAD.MOV.U32 R3, RZ, RZ, RZ ;  /* 0x000000ffff037224 */ /* 0x000fe200078e00ff */
[----:B------:R-:W-:Y:S05]  /*dc60*/  BRA `(.L_x_14743) ;  /* 0x00000d5000007947 */ /* 0x000fea0003800000 */
.L_x_14740:
        /* <DEDUP_REMOVED lines=8> */
.L_x_14745:
[----:B------:R-:W2:Y:S02]  /*dcf0*/  LDG.E R2, [R22.64] ;  /* 0x0000002416027981 */ /* 0x000ea4000c1e1900 */
[----:B--2---:R-:W-:Y:S01]  /*dd00*/  SHF.R.S32.HI R3, RZ, 0x1f, R2 ;  /* 0x0000001fff037819 */ /* 0x004fe20000011402 */
[----:B------:R-:W-:Y:S05]  /*dd10*/  BRA `(.L_x_14743) ;  /* 0x00000ca000007947 */ /* 0x000fea0003800000 */
.L_x_14744:
[----:B------:R-:W2:Y:S02]  /*dd20*/  LDG.E.S16 R2, [R22.64] ;  /* 0x0000002416027981 */ /* 0x000ea4000c1e1700 */
[----:B--2---:R-:W-:Y:S01]  /*dd30*/  SHF.R.S32.HI R3, RZ, 0x1f, R2 ;  /* 0x0000001fff037819 */ /* 0x004fe20000011402 */
[----:B------:R-:W-:Y:S05]  /*dd40*/  BRA `(.L_x_14743) ;  /* 0x00000c7000007947 */ /* 0x000fea0003800000 */
.L_x_14739:
        /* <DEDUP_REMOVED lines=9> */
.L_x_14747:
[----:B------:R-:W2:Y:S02]  /*dde0*/  LDG.E.U16 R22, [R22.64] ;  /* 0x0000002416167981 */ /* 0x000ea4000c1e1500 */
[----:B--2---:R-:W-:-:S06]  /*ddf0*/  HADD2.F32 R2, -RZ, R22.H0_H0 ;  /* 0x20000016ff027230 */ /* 0x004fcc0000004100 */
[----:B------:R-:W0:Y:S01]  /*de00*/  F2I.S64.TRUNC R2, R2 ;  /* 0x0000000200027311 */ /* 0x000e22000020d900 */
[----:B------:R-:W-:Y:S05]  /*de10*/  BRA `(.L_x_14743) ;  /* 0x00000ba000007947 */ /* 0x000fea0003800000 */
.L_x_14746:
        /* <DEDUP_REMOVED lines=9> */
.L_x_14749:
[----:B------:R-:W2:Y:S02]  /*deb0*/  LDG.E.U16 R22, [R22.64] ;  /* 0x0000002416167981 */ /* 0x000ea4000c1e1500 */
[----:B--2---:R-:W-:-:S06]  /*dec0*/  HADD2.F32 R2, -RZ, R22.H0_H0 ;  /* 0x20000016ff027230 */ /* 0x004fcc0000004100 */
[----:B------:R-:W0:Y:S01]  /*ded0*/  F2I.S64.TRUNC R2, R2 ;  /* 0x0000000200027311 */ /* 0x000e22000020d900 */
[----:B------:R-:W-:Y:S05]  /*dee0*/  BRA `(.L_x_14743) ;  /* 0x00000ad000007947 */ /* 0x000fea0003800000 */
.L_x_14748:
[----:B------:R-:W2:Y:S02]  /*def0*/  LDG.E.64 R2, [R22.64] ;  /* 0x0000002416027981 */ /* 0x000ea4000c1e1b00 */
[----:B--2---:R-:W0:Y:S01]  /*df00*/  F2I.S64.F64.TRUNC R2, R2 ;  /* 0x0000000200027311 */ /* 0x004e22000030d900 */
[----:B------:R-:W-:Y:S05]  /*df10*/  BRA `(.L_x_14743) ;  /* 0x00000aa000007947 */ /* 0x000fea0003800000 */
.L_x_14738:
        /* <DEDUP_REMOVED lines=13> */
.L_x_14752:
[----:B------:R-:W2:Y:S02]  /*dff0*/  LDG.E.64 R2, [R22.64] ;  /* 0x0000002416027981 */ /* 0x000ea4000c1e1b00 */
[----:B--2---:R-:W0:Y:S01]  /*e000*/  F2I.S64.F64.TRUNC R2, R2 ;  /* 0x0000000200027311 */ /* 0x004e22000030d900 */
[----:B------:R-:W-:Y:S05]  /*e010*/  BRA `(.L_x_14743) ;  /* 0x000009a000007947 */ /* 0x000fea0003800000 */
.L_x_14751:
        /* <DEDUP_REMOVED lines=27> */
.L_x_14754:
        /* <DEDUP_REMOVED lines=14> */
.L_x_14753:
[----:B------:R-:W2:Y:S02]  /*e2b0*/  LDG.E.U16 R2, [R22.64] ;  /* 0x0000002416027981 */ /* 0x000ea4000c1e1500 */
[----:B--2---:R-:W-:-:S06]  /*e2c0*/  PRMT R2, RZ, 0x5410, R2 ;  /* 0x00005410ff027816 */ /* 0x004fcc0000000002 */
[----:B------:R-:W0:Y:S01]  /*e2d0*/  F2I.S64.TRUNC R2, R2 ;  /* 0x0000000200027311 */ /* 0x000e22000020d900 */
[----:B------:R-:W-:Y:S05]  /*e2e0*/  BRA `(.L_x_14743) ;  /* 0x000006d000007947 */ /* 0x000fea0003800000 */
.L_x_14750:
        /* <DEDUP_REMOVED lines=11> */
.L_x_14757:
        /* <DEDUP_REMOVED lines=21> */
.L_x_14761:
[----:B------:R-:W-:Y:S05]  /*e4f0*/  BSYNC B1 ;  /* 0x0000000000017941 */ /* 0x000fea0003800000 */
.L_x_14760:
[----:B------:R-:W-:Y:S01]  /*e500*/  IMAD.SHL.U32 R2, R2, 0x100000, RZ ;  /* 0x0010000002027824 */ /* 0x000fe200078e00ff */
[----:B------:R-:W-:-:S04]  /*e510*/  LEA R3, R0, 0x3b800000, 0x17 ;  /* 0x3b80000000037811 */ /* 0x000fc800078eb8ff */
[----:B------:R-:W-:Y:S02]  /*e520*/  LOP3.LUT R2, R3, R2, R4, 0xfe, !PT ;  /* 0x0000000203027212 */ /* 0x000fe400078efe04 */
.L_x_14759:
[----:B------:R-:W-:Y:S05]  /*e530*/  BSYNC B0 ;  /* 0x0000000000007941 */ /* 0x000fea0003800000 */
.L_x_14758:
[----:B------:R-:W0:Y:S01]  /*e540*/  F2I.S64.TRUNC R2, R2 ;  /* 0x0000000200027311 */ /* 0x000e22000020d900 */
[----:B------:R-:W-:Y:S05]  /*e550*/  BRA `(.L_x_14743) ;  /* 0x0000046000007947 */ /* 0x000fea0003800000 */
.L_x_14756:
        /* <DEDUP_REMOVED lines=21> */
.L_x_14765:
[----:B------:R-:W-:Y:S05]  /*e6b0*/  BSYNC B1 ;  /* 0x0000000000017941 */ /* 0x000fea0003800000 */
.L_x_14764:
[----:B------:R-:W-:Y:S01]  /*e6c0*/  IMAD.SHL.U32 R2, R2, 0x200000, RZ ;  /* 0x0020000002027824 */ /* 0x000fe200078e00ff */
[----:B------:R-:W-:-:S04]  /*e6d0*/  LEA R3, R0, 0x37800000, 0x17 ;  /* 0x3780000000037811 */ /* 0x000fc800078eb8ff */
[----:B------:R-:W-:Y:S02]  /*e6e0*/  LOP3.LUT R2, R3, R2, R4, 0xfe, !PT ;  /* 0x0000000203027212 */ /* 0x000fe400078efe04 */
.L_x_14763:
[----:B------:R-:W-:Y:S05]  /*e6f0*/  BSYNC B0 ;  /* 0x0000000000007941 */ /* 0x000fea0003800000 */
.L_x_14762:
[----:B------:R-:W0:Y:S01]  /*e700*/  F2I.S64.TRUNC R2, R2 ;  /* 0x0000000200027311 */ /* 0x000e22000020d900 */
[----:B------:R-:W-:Y:S05]  /*e710*/  BRA `(.L_x_14743) ;  /* 0x000002a000007947 */ /* 0x000fea0003800000 */
.L_x_14755:
        /* <DEDUP_REMOVED lines=14> */
.L_x_14769:
[----:B------:R-:W-:Y:S05]  /*e800*/  BSYNC B0 ;  /* 0x0000000000007941 */ /* 0x000fea0003800000 */
.L_x_14768:
[----:B------:R-:W0:Y:S01]  /*e810*/  F2I.S64.TRUNC R2, R2 ;  /* 0x0000000200027311 */ /* 0x000e22000020d900 */
[----:B------:R-:W-:Y:S05]  /*e820*/  BRA `(.L_x_14743) ;  /* 0x0000019000007947 */ /* 0x000fea0003800000 */
.L_x_14742:
        /* <DEDUP_REMOVED lines=21> */
.L_x_14767:
[----:B------:R0:W5:Y:S01]  /*e980*/  LDG.E.64 R2, [R22.64] ;  /* 0x0000002416027981 */ /* 0x000162000c1e1b00 */
[----:B------:R-:W-:Y:S05]  /*e990*/  BRA `(.L_x_14743) ;  /* 0x0000002000007947 */ /* 0x000fea0003800000 */
.L_x_14766:
[----:B------:R0:W5:Y:S01]  /*e9a0*/  LDG.E R2, [R22.64] ;  /* 0x0000002416027981 */ /* 0x000162000c1e1900 */
[----:B------:R-:W-:-:S03]  /*e9b0*/  IMAD.MOV.U32 R3, RZ, RZ, RZ ;  /* 0x000000ffff037224 */ /* 0x000fc600078e00ff */
.L_x_14743:
        /* <DEDUP_REMOVED lines=24> */
.L_x_14773:
[----:B------:R-:W-:Y:S01]  /*eb40*/  STG.E.U8 [R16.64], R2 ;  /* 0x0000000210007986 */ /* 0x000fe2000c101124 */
[----:B------:R-:W-:Y:S05]  /*eb50*/  EXIT ;  /* 0x000000000000794d */ /* 0x000fea0003800000 */
.L_x_14772:
        /* <DEDUP_REMOVED lines=8> */
.L_x_14776:
[----:B------:R-:W-:Y:S01]  /*ebe0*/  STG.E [R16.64], R2 ;  /* 0x0000000210007986 */ /* 0x000fe2000c101924 */
[----:B------:R-:W-:Y:S05]  /*ebf0*/  EXIT ;  /* 0x000000000000794d */ /* 0x000fea0003800000 */
.L_x_14775:
[----:B------:R-:W-:Y:S01]  /*ec00*/  STG.E.U16 [R16.64], R2 ;  /* 0x0000000210007986 */ /* 0x000fe2000c101524 */
[----:B------:R-:W-:Y:S05]  /*ec10*/  EXIT ;  /* 0x000000000000794d */ /* 0x000fea0003800000 */
.L_x_14771:
        /* <DEDUP_REMOVED lines=9> */
.L_x_14778:
[----:B------:R-:W0:Y:S02]  /*ecb0*/  I2F.S64 R0, R4 ;  /* 0x0000000400007312 */ /* 0x000e240000301400 */
[----:B0-----:R-:W-:-:S05]  /*ecc0*/  F2FP.PACK_AB R0, RZ, R0 ;  /* 0x00000000ff00723e */ /* 0x001fca00000000ff */
[----:B------:R-:W-:Y:S01]  /*ecd0*/  STG.E.U16 [R16.64], R0 ;  /* 0x0000000010007986 */ /* 0x000fe2000c101524 */
[----:B------:R-:W-:Y:S05]  /*ece0*/  EXIT ;  /* 0x000000000000794d */ /* 0x000fea0003800000 */
.L_x_14777:
        /* <DEDUP_REMOVED lines=10> */
.L_x_14780:
[----:B------:R-:W0:Y:S02]  /*ed90*/  I2F.S64 R4, R4 ;  /* 0x0000000400047312 */ /* 0x000e240000301400 */
[----:B0-----:R-:W-:-:S04]  /*eda0*/  F2FP.PACK_AB R3, RZ, R4 ;  /* 0x00000004ff03723e */ /* 0x001fc800000000ff */
[----:B------:R-:W-:-:S05]  /*edb0*/  PRMT R3, R3, 0x5410, RZ ;  /* 0x0000541003037816 */ /* 0x000fca00000000ff */
[----:B------:R-:W-:Y:S01]  /*edc0*/  STG.E [R16.64], R3 ;  /* 0x0000000310007986 */ /* 0x000fe2000c101924 */
[----:B------:R-:W-:Y:S05]  /*edd0*/  EXIT ;  /* 0x000000000000794d */ /* 0x000fea0003800000 */
.L_x_14779:
[----:B------:R-:W0:Y:S02]  /*ede0*/  I2F.F64.S64 R2, R4 ;  /* 0x0000000400027312 */ /* 0x000e240000301c00 */
[----:B0-----:R-:W-:Y:S01]  /*edf0*/  STG.E.64 [R16.64], R2 ;  /* 0x0000000210007986 */ /* 0x001fe2000c101b24 */
[----:B------:R-:W-:Y:S05]  /*ee00*/  EXIT ;  /* 0x000000000000794d */ /* 0x000fea0003800000 */
.L_x_14770:
        /* <DEDUP_REMOVED lines=13> */
.L_x_14783:
[----:B------:R-:W0:Y:S01]  /*eee0*/  I2F.F64.S64 R4, R4 ;  /* 0x0000000400047312 */ /* 0x000e220000301c00 */
[----:B------:R-:W-:-:S05]  /*eef0*/  CS2R R6, SRZ ;  /* 0x0000000000067805 */ /* 0x000fca000001ff00 */
[----:B0-----:R-:W-:Y:S01]  /*ef00*/  STG.E.128 [R16.64], R4 ;  /* 0x0000000410007986 */ /* 0x001fe2000c101d24 */
[----:B------:R-:W-:Y:S05]  /*ef10*/  EXIT ;  /* 0x000000000000794d */ /* 0x000fea0003800000 */
.L_x_14782:
        /* <DEDUP_REMOVED lines=21> */
.L_x_14787:
[----:B------:R-:W-:Y:S05]  /*f070*/  BSYNC B0 ;  /* 0x0000000000007941 */ /* 0x000fea0003800000 */
.L_x_14786:
[----:B------:R-:W-:-:S05]  /*f080*/  LOP3.LUT R3, R0, R3, RZ, 0xfc, !PT ;  /* 0x0000000300037212 */ /* 0x000fca00078efcff */
[----:B------:R-:W-:Y:S01]  /*f090*/  STG.E.U8 [R16.64], R3 ;  /* 0x0000000310007986 */ /* 0x000fe2000c101124 */
[----:B------:R-:W-:Y:S05]  /*f0a0*/  EXIT ;  /* 0x000000000000794d */ /* 0x000fea0003800000 */
.L_x_14785:
        /* <DEDUP_REMOVED lines=13> */
.L_x_14789:
[----:B------:R-:W-:Y:S01]  /*f180*/  IMAD.MOV.U32 R0, RZ, RZ, 0x7f ;  /* 0x0000007fff007424 */ /* 0x000fe200078e00ff */
[----:B------:R-:W-:-:S04]  /*f190*/  ISETP.GT.U32.AND P0, PT, R2, 0x7f800000, PT ;  /* 0x7f8000000200780c */ /* 0x000fc80003f04070 */
[----:B------:R-:W-:-:S04]  /*f1a0*/  SEL R0, R0, 0x7c, P0 ;  /* 0x0000007c00007807 */ /* 0x000fc80000000000 */
.L_x_14790:
[----:B------:R-:W-:Y:S05]  /*f1b0*/  BSYNC B0 ;  /* 0x0000000000007941 */ /* 0x000fea0003800000 */
.L_x_14788:
[----:B------:R-:W-:-:S04]  /*f1c0*/  LOP3.LUT R2, R5, 0x80000000, RZ, 0xc0, !PT ;  /* 0x8000000005027812 */ /* 0x000fc800078ec0ff */
[----:B------:R-:W-:-:S04]  /*f1d0*/  SHF.R.U32.HI R3, RZ, 0x18, R2 ;  /* 0x00000018ff037819 */ /* 0x000fc80000011602 */
[----:B------:R-:W-:-:S05]  /*f1e0*/  LOP3.LUT R3, R0, R3, RZ, 0xfc, !PT ;  /* 0x0000000300037212 */ /* 0x000fca00078efcff */
[----:B------:R-:W-:Y:S01]  /*f1f0*/  STG.E.U8 [R16.64], R3 ;  /* 0x0000000310007986 */ /* 0x000fe2000c101124 */
[----:B------:R-:W-:Y:S05]  /*f200*/  EXIT ;  /* 0x000000000000794d */ /* 0x000fea0003800000 */
.L_x_14784:
[----:B------:R-:W0:Y:S02]  /*f210*/  I2F.S64 R0, R4 ;  /* 0x0000000400007312 */ /* 0x000e240000301400 */
[----:B0-----:R-:W-:-:S05]  /*f220*/  F2FP.BF16.PACK_AB R0, RZ, R0 ;  /* 0x00000000ff00723e */ /* 0x001fca00000010ff */
[----:B------:R-:W-:Y:S01]  /*f230*/  STG.E.U16 [R16.64], R0 ;  /* 0x0000000010007986 */ /* 0x000fe2000c101524 */
[----:B------:R-:W-:Y:S05]  /*f240*/  EXIT ;  /* 0x000000000000794d */ /* 0x000fea0003800000 */
.L_x_14781:
        /* <DEDUP_REMOVED lines=10> */
.L_x_14793:
        /* <DEDUP_REMOVED lines=17> */
.L_x_14796:
[----:B------:R-:W-:-:S04]  /*f400*/  LOP3.LUT R2, R5, 0x80000000, RZ, 0xc0, !PT ;  /* 0x8000000005027812 */ /* 0x000fc800078ec0ff */
[----:B------:R-:W-:-:S04]  /*f410*/  SHF.R.U32.HI R3, RZ, 0x18, R2 ;  /* 0x00000018ff037819 */ /* 0x000fc80000011602 */
[----:B------:R-:W-:-:S04]  /*f420*/  LOP3.LUT R0, R0, R3, RZ, 0xfc, !PT ;  /* 0x0000000300007212 */ /* 0x000fc800078efcff */
[----:B------:R-:W-:Y:S02]  /*f430*/  PRMT R8, R0, 0x7610, R8 ;  /* 0x0000761000087816 */ /* 0x000fe40000000008 */
.L_x_14795:
[----:B------:R-:W-:Y:S05]  /*f440*/  BSYNC B0 ;  /* 0x0000000000007941 */ /* 0x000fea0003800000 */
.L_x_14794:
[----:B------:R-:W-:Y:S01]  /*f450*/  STG.E.U8 [R16.64], R8 ;  /* 0x0000000810007986 */ /* 0x000fe2000c101124 */
[----:B------:R-:W-:Y:S05]  /*f460*/  EXIT ;  /* 0x000000000000794d */ /* 0x000fea0003800000 */
.L_x_14792:
        /* <DEDUP_REMOVED lines=17> */
.L_x_14799:
[----:B------:R-:W-:-:S04]  /*f580*/  LOP3.LUT R2, R5, 0x80000000, RZ, 0xc0, !PT ;  /* 0x8000000005027812 */ /* 0x000fc800078ec0ff */
[----:B------:R-:W-:-:S04]  /*f590*/  SHF.R.U32.HI R3, RZ, 0x18, R2 ;  /* 0x00000018ff037819 */ /* 0x000fc80000011602 */
[----:B------:R-:W-:-:S04]  /*f5a0*/  LOP3.LUT R0, R0, R3, RZ, 0xfc, !PT ;  /* 0x0000000300007212 */ /* 0x000fc800078efcff */
[----:B------:R-:W-:Y:S02]  /*f5b0*/  PRMT R8, R0, 0x7610, R8 ;  /* 0x0000761000087816 */ /* 0x000fe40000000008 */
.L_x_14798:
[----:B------:R-:W-:Y:S05]  /*f5c0*/  BSYNC B0 ;  /* 0x0000000000007941 */ /* 0x000fea0003800000 */
.L_x_14797:
[----:B------:R-:W-:Y:S01]  /*f5d0*/  STG.E.U8 [R16.64], R8 ;  /* 0x0000000810007986 */ /* 0x000fe2000c101124 */
[----:B------:R-:W-:Y:S05]  /*f5e0*/  EXIT ;  /* 0x000000000000794d */ /* 0x000fea0003800000 */
.L_x_14791:
        /* <DEDUP_REMOVED lines=22> */
.L_x_14774:
        /* <DEDUP_REMOVED lines=20> */
.L_x_14801:
[----:B------:R-:W-:Y:S01]  /*f890*/  STG.E.64 [R16.64], R4 ;  /* 0x0000000410007986 */ /* 0x000fe2000c101b24 */
[----:B------:R-:W-:Y:S05]  /*f8a0*/  EXIT ;  /* 0x000000000000794d */ /* 0x000fea0003800000 */
.L_x_14800:
[----:B------:R-:W-:Y:S01]  /*f8b0*/  STG.E [R16.64], R2 ;  /* 0x0000000210007986 */ /* 0x000fe2000c101924 */
[----:B------:R-:W-:Y:S05]  /*f8c0*/  EXIT ;  /* 0x000000000000794d */ /* 0x000fea0003800000 */
.L_x_14802:
        /* <DEDUP_REMOVED lines=11> */
.L_x_23014:


//--------------------- .text._ZN2at6native27unrolled_elementwise_kernelIZZZNS0_54_GLOBAL__N__d8c5977b_16_LinearAlgebra_cu_9e10b42f_321716addr_kernel_cudaERNS_14TensorIteratorERKN3c106ScalarES8_ENKUlvE_clEvENKUlvE2_clEvEUllllE_St5arrayIPcLm4EELi4E23TrivialOffsetCalculatorILi3EjESF_ILi1EjENS0_6memory12LoadWithCastILi3EEENSI_13StoreWithCastILi1EEEEEviT_T0_T2_T3_T4_T5_ --------------------------
	.section	.text._ZN2at6native27unrolled_elementwise_kernelIZZZNS0_54_GLOBAL__N__d8c5977b_16_LinearAlgebra_cu_9e10b42f_321716addr_kernel_cudaERNS_14TensorIteratorERKN3c106ScalarES8_ENKUlvE_clEvENKUlvE2_clEvEUllllE_St5arrayIPcLm4EELi4E23TrivialOffsetCalculatorILi3EjESF_ILi1EjENS0_6memory12LoadWithCastILi3EEENSI_13StoreWithCastILi1EEEEEviT_T0_T2_T3_T4_T5_,"ax",@progbits
	.sectioninfo	@"SHI_REGISTERS=40"
	.align	128
        .global         _ZN2at6native27unrolled_elementwise_kernelIZZZNS0_54_GLOBAL__N__d8c5977b_16_LinearAlgebra_cu_9e10b42f_321716addr_kernel_cudaERNS_14TensorIteratorERKN3c106ScalarES8_ENKUlvE_clEvENKUlvE2_clEvEUllllE_St5arrayIPcLm4EELi4E23TrivialOffsetCalculatorILi3EjESF_ILi1EjENS0_6memory12LoadWithCastILi3EEENSI_13StoreWithCastILi1EEEEEviT_T0_T2_T3_T4_T5_
        .type           _ZN2at6native27unrolled_elementwise_kernelIZZZNS0_54_GLOBAL__N__d8c5977b_16_LinearAlgebra_cu_9e10b42f_321716addr_kernel_cudaERNS_14TensorIteratorERKN3c106ScalarES8_ENKUlvE_clEvENKUlvE2_clEvEUllllE_St5arrayIPcLm4EELi4E23TrivialOffsetCalculatorILi3EjESF_ILi1EjENS0_6memory12LoadWithCastILi3EEENSI_13StoreWithCastILi1EEEEEviT_T0_T2_T3_T4_T5_,@function
        .size           _ZN2at6native27unrolled_elementwise_kernelIZZZNS0_54_GLOBAL__N__d8c5977b_16_LinearAlgebra_cu_9e10b42f_321716addr_kernel_cudaERNS_14TensorIteratorERKN3c106ScalarES8_ENKUlvE_clEvENKUlvE2_clEvEUllllE_St5arrayIPcLm4EELi4E23TrivialOffsetCalculatorILi3EjESF_ILi1EjENS0_6memory12LoadWithCastILi3EEENSI_13StoreWithCastILi1EEEEEviT_T0_T2_T3_T4_T5_,(.L_x_23015 - _ZN2at6native27unrolled_elementwise_kernelIZZZNS0_54_GLOBAL__N__d8c5977b_16_LinearAlgebra_cu_9e10b42f_321716addr_kernel_cudaERNS_14TensorIteratorERKN3c106ScalarES8_ENKUlvE_clEvENKUlvE2_clEvEUllllE_St5arrayIPcLm4EELi4E23TrivialOffsetCalculatorILi3EjESF_ILi1EjENS0_6memory12LoadWithCastILi3EEENSI_13StoreWithCastILi1EEEEEviT_T0_T2_T3_T4_T5_)
        .other          _ZN2at6native27unrolled_elementwise_kernelIZZZNS0_54_GLOBAL__N__d8c5977b_16_LinearAlgebra_cu_9e10b42f_321716addr_kernel_cudaERNS_14TensorIteratorERKN3c106ScalarES8_ENKUlvE_clEvENKUlvE2_clEvEUllllE_St5arrayIPcLm4EELi4E23TrivialOffsetCalculatorILi3EjESF_ILi1EjENS0_6memory12LoadWithCastILi3EEENSI_13StoreWithCastILi1EEEEEviT_T0_T2_T3_T4_T5_,@"STO_CUDA_ENTRY STV_DEFAULT"
_ZN2at6native27unrolled_elementwise_kernelIZZZNS0_54_GLOBAL__N__d8c5977b_16_LinearAlgebra_cu_9e10b42f_321716addr_kernel_cudaERNS_14TensorIteratorERKN3c106ScalarES8_ENKUlvE_clEvENKUlvE2_clEvEUllllE_St5arrayIPcLm4EELi4E23TrivialOffsetCalculatorILi3EjESF_ILi1EjENS0_6memory12LoadWithCastILi3EEENSI_13StoreWithCastILi1EEEEEviT_T0_T2_T3_T4_T5_:
.text._ZN2at6native27unrolled_elementwise_kernelIZZZNS0_54_GLOBAL__N__d8c5977b_16_LinearAlgebra_cu_9e10b42f_321716addr_kernel_cudaERNS_14TensorIteratorERKN3c106ScalarES8_ENKUlvE_clEvENKUlvE2_clEvEUllllE_St5arrayIPcLm4EELi4E23TrivialOffsetCalculatorILi3EjESF_ILi1EjENS0_6memory12LoadWithCastILi3EEENSI_13StoreWithCastILi1EEEEEviT_T0_T2_T3_T4_T5_:
        /* <DEDUP_REMOVED lines=16> */
[----:B------:R-:W-:Y:S01]  /*0100*/  LOP3.LUT R0, R35, 0xff, RZ, 0xc0, !PT ;  /* 0x000000ff23007812 */ /* 0x000fe200078ec0ff */
        /* <DEDUP_REMOVED lines=26> */
.L_x_14805:
        /* <DEDUP_REMOVED lines=17> */
.L_x_14809:
[----:B------:R0:W5:Y:S01]  /*03c0*/  LDG.E.U8 R22, [R2.64] ;  /* 0x0000002402167981 */ /* 0x000162000c1e1100 */
[----:B------:R-:W-:Y:S01]  /*03d0*/  IMAD.MOV.U32 R23, RZ, RZ, RZ ;  /* 0x000000ffff177224 */ /* 0x000fe200078e00ff */
[----:B------:R-:W-:Y:S05]  /*03e0*/  BRA `(.L_x_14811) ;  /* 0x00000d6000007947 */ /* 0x000fea0003800000 */
.L_x_14808:
        /* <DEDUP_REMOVED lines=8> */
.L_x_14813:
[----:B------:R-:W2:Y:S02]  /*0470*/  LDG.E R22, [R2.64] ;  /* 0x0000002402167981 */ /* 0x000ea4000c1e1900 */
[----:B--2---:R-:W-:Y:S01]  /*0480*/  SHF.R.S32.HI R23, RZ, 0x1f, R22 ;  /* 0x0000001fff177819 */ /* 0x004fe20000011416 */
[----:B------:R-:W-:Y:S05]  /*0490*/  BRA `(.L_x_14811) ;  /* 0x00000cb000007947 */ /* 0x000fea0003800000 */
.L_x_14812:
[----:B------:R-:W2:Y:S02]  /*04a0*/  LDG.E.S16 R22, [R2.64] ;  /* 0x0000002402167981 */ /* 0x000ea4000c1e1700 */
[----:B--2---:R-:W-:Y:S01]  /*04b0*/  SHF.R.S32.HI R23, RZ, 0x1f, R22 ;  /* 0x0000001fff177819 */ /* 0x004fe20000011416 */
[----:B------:R-:W-:Y:S05]  /*04c0*/  BRA `(.L_x_14811) ;  /* 0x00000c8000007947 */ /* 0x000fea0003800000 */
.L_x_14807:
        /* <DEDUP_REMOVED lines=9> */
.L_x_14815:
[----:B------:R-:W2:Y:S02]  /*0560*/  LDG.E.U16 R2, [R2.64] ;  /* 0x0000002402027981 */ /* 0x000ea4000c1e1500 */
[----:B--2---:R-:W-:-:S06]  /*0570*/  HADD2.F32 R22, -RZ, R2.H0_H0 ;  /* 0x20000002ff167230 */ /* 0x004fcc0000004100 */
[----:B------:R-:W0:Y:S01]  /*0580*/  F2I.S64.TRUNC R22, R22 ;  /* 0x0000001600167311 */ /* 0x000e22000020d900 */
[----:B------:R-:W-:Y:S05]  /*0590*/  BRA `(.L_x_14811) ;  /* 0x00000bb000007947 */ /* 0x000fea0003800000 */
.L_x_14814:
        /* <DEDUP_REMOVED lines=9> */
.L_x_14817:
[----:B------:R-:W2:Y:S02]  /*0630*/  LDG.E.U16 R2, [R2.64] ;  /* 0x0000002402027981 */ /* 0x000ea4000c1e1500 */
[----:B--2---:R-:W-:-:S06]  /*0640*/  HADD2.F32 R22, -RZ, R2.H0_H0 ;  /* 0x20000002ff167230 */ /* 0x004fcc0000004100 */
[----:B------:R-:W0:Y:S01]  /*0650*/  F2I.S64.TRUNC R22, R22 ;  /* 0x0000001600167311 */ /* 0x000e22000020d900 */
[----:B------:R-:W-:Y:S05]  /*0660*/  BRA `(.L_x_14811) ;  /* 0x00000ae000007947 */ /* 0x000fea0003800000 */
.L_x_14816:
[----:B------:R-:W2:Y:S02]  /*0670*/  LDG.E.64 R2, [R2.64] ;  /* 0x0000002402027981 */ /* 0x000ea4000c1e1b00 */
[----:B--2---:R0:W1:Y:S01]  /*0680*/  F2I.S64.F64.TRUNC R22, R2 ;  /* 0x0000000200167311 */ /* 0x004062000030d900 */
[----:B------:R-:W-:Y:S05]  /*0690*/  BRA `(.L_x_14811) ;  /* 0x00000ab000007947 */ /* 0x000fea0003800000 */
.L_x_14806:
        /* <DEDUP_REMOVED lines=13> */
.L_x_14820:
[----:B------:R-:W2:Y:S02]  /*0770*/  LDG.E.64 R2, [R2.64] ;  /* 0x0000002402027981 */ /* 0x000ea4000c1e1b00 */
[----:B--2---:R0:W1:Y:S01]  /*0780*/  F2I.S64.F64.TRUNC R22, R2 ;  /* 0x0000000200167311 */ /* 0x004062000030d900 */
[----:B------:R-:W-:Y:S05]  /*0790*/  BRA `(.L_x_14811) ;  /* 0x000009b000007947 */ /* 0x000fea0003800000 */
.L_x_14819:
        /* <DEDUP_REMOVED lines=27> */
.L_x_14822:
        /* <DEDUP_REMOVED lines=15> */
.L_x_14821:
[----:B------:R-:W2:Y:S02]  /*0a40*/  LDG.E.U16 R22, [R2.64] ;  /* 0x0000002402167981 */ /* 0x000ea4000c1e1500 */
[----:B--2---:R-:W-:-:S06]  /*0a50*/  PRMT R22, RZ, 0x5410, R22 ;  /* 0x00005410ff167816 */ /* 0x004fcc0000000016 */
[----:B------:R-:W0:Y:S01]  /*0a60*/  F2I.S64.TRUNC R22, R22 ;  /* 0x0000001600167311 */ /* 0x000e22000020d900 */
[----:B------:R-:W-:Y:S05]  /*0a70*/  BRA `(.L_x_14811) ;  /* 0x000006d000007947 */ /* 0x000fea0003800000 */
.L_x_14818:
        /* <DEDUP_REMOVED lines=11> */
.L_x_14825:
        /* <DEDUP_REMOVED lines=21> */
.L_x_14829:
[----:B------:R-:W-:Y:S05]  /*0c80*/  BSYNC B1 ;  /* 0x0000000000017941 */ /* 0x000fea0003800000 */
.L_x_14828:
[----:B------:R-:W-:Y:S01]  /*0c90*/  IMAD.SHL.U32 R2, R2, 0x100000, RZ ;  /* 0x0010000002027824 */ /* 0x000fe200078e00ff */
[----:B------:R-:W-:-:S04]  /*0ca0*/  LEA R3, R0, 0x3b800000, 0x17 ;  /* 0x3b80000000037811 */ /* 0x000fc800078eb8ff */
[----:B------:R-:W-:Y:S02]  /*0cb0*/  LOP3.LUT R22, R3, R2, R22, 0xfe, !PT ;  /* 0x0000000203167212 */ /* 0x000fe400078efe16 */
.L_x_14827:
[----:B------:R-:W-:Y:S05]  /*0cc0*/  BSYNC B0 ;  /* 0x0000000000007941 */ /* 0x000fea0003800000 */
.L_x_14826:
[----:B------:R-:W0:Y:S01]  /*0cd0*/  F2I.S64.TRUNC R22, R22 ;  /* 0x0000001600167311 */ /* 0x000e22000020d900 */
[----:B------:R-:W-:Y:S05]  /*0ce0*/  BRA `(.L_x_14811) ;  /* 0x0000046000007947 */ /* 0x000fea0003800000 */
.L_x_14824:
        /* <DEDUP_REMOVED lines=21> */
.L_x_14833:
[----:B------:R-:W-:Y:S05]  /*0e40*/  BSYNC B1 ;  /* 0x0000000000017941 */ /* 0x000fea0003800000 */
.L_x_14832:
[----:B------:R-:W-:Y:S01]  /*0e50*/  IMAD.SHL.U32 R2, R2, 0x200000, RZ ;  /* 0x0020000002027824 */ /* 0x000fe200078e00ff */
[----:B------:R-:W-:-:S04]  /*0e60*/  LEA R3, R0, 0x37800000, 0x17 ;  /* 0x3780000000037811 */ /* 0x000fc800078eb8ff */
[----:B------:R-:W-:Y:S02]  /*0e70*/  LOP3.LUT R22, R3, R2, R22, 0xfe, !PT ;  /* 0x0000000203167212 */ /* 0x000fe400078efe16 */
.L_x_14831:
[----:B------:R-:W-:Y:S05]  /*0e80*/  BSYNC B0 ;  /* 0x0000000000007941 */ /* 0x000fea0003800000 */
.L_x_14830:
[----:B------:R-:W0:Y:S01]  /*0e90*/  F2I.S64.TRUNC R22, R22 ;  /* 0x0000001600167311 */ /* 0x000e22000020d900 */
[----:B------:R-:W-:Y:S05]  /*0ea0*/  BRA `(.L_x_14811) ;  /* 0x000002a000007947 */ /* 0x000fea0003800000 */
.L_x_14823:
        /* <DEDUP_REMOVED lines=14> */
.L_x_14837:
[----:B------:R-:W-:Y:S05]  /*0f90*/  BSYNC B0 ;  /* 0x0000000000007941 */ /* 0x000fea0003800000 */
.L_x_14836:
[----:B------:R-:W0:Y:S01]  /*0fa0*/  F2I.S64.TRUNC R22, R22 ;  /* 0x0000001600167311 */ /* 0x000e22000020d900 */
[----:B------:R-:W-:Y:S05]  /*0fb0*/  BRA `(.L_x_14811) ;  /* 0x0000019000007947 */ /* 0x000fea0003800000 */
.L_x_14810:
        /* <DEDUP_REMOVED lines=21> */
.L_x_14835:
[----:B------:R0:W5:Y:S01]  /*1110*/  LDG.E.64 R22, [R2.64] ;  /* 0x0000002402167981 */ /* 0x000162000c1e1b00 */
[----:B------:R-:W-:Y:S05]  /*1120*/  BRA `(.L_x_14811) ;  /* 0x0000002000007947 */ /* 0x000fea0003800000 */
.L_x_14834:
[----:B------:R0:W5:Y:S01]  /*1130*/  LDG.E R22, [R2.64] ;  /* 0x0000002402167981 */ /* 0x000162000c1e1900 */
[----:B------:R-:W-:-:S03]  /*1140*/  IMAD.MOV.U32 R23, RZ, RZ, RZ ;  /* 0x000000ffff177224 */ /* 0x000fc600078e00ff */
.L_x_14811:
        /* <DEDUP_REMOVED lines=17> */
.L_x_14841:
[----:B------:R0:W5:Y:S01]  /*1260*/  LDG.E.U8 R30, [R2.64] ;  /* 0x00000024021e7981 */ /* 0x000162000c1e1100 */
[----:B------:R-:W-:Y:S01]  /*1270*/  IMAD.MOV.U32 R31, RZ, RZ, RZ ;  /* 0x000000ffff1f7224 */ /* 0x000fe200078e00ff */
[----:B------:R-:W-:Y:S05]  /*1280*/  BRA `(.L_x_14843) ;  /* 0x00000d5000007947 */ /* 0x000fea0003800000 */
.L_x_14840:
        /* <DEDUP_REMOVED lines=8> */
.L_x_14845:
[----:B------:R-:W2:Y:S02]  /*1310*/  LDG.E R30, [R2.64] ;  /* 0x00000024021e7981 */ /* 0x000ea4000c1e1900 */
[----:B--2---:R-:W-:Y:S01]  /*1320*/  SHF.R.S32.HI R31, RZ, 0x1f, R30 ;  /* 0x0000001fff1f7819 */ /* 0x004fe2000001141e */
[----:B------:R-:W-:Y:S05]  /*1330*/  BRA `(.L_x_14843) ;  /* 0x00000ca000007947 */ /* 0x000fea0003800000 */
.L_x_14844:
[----:B------:R-:W2:Y:S02]  /*1340*/  LDG.E.S16 R30, [R2.64] ;  /* 0x00000024021e7981 */ /* 0x000ea4000c1e1700 */
[----:B--2---:R-:W-:Y:S01]  /*1350*/  SHF.R.S32.HI R31, RZ, 0x1f, R30 ;  /* 0x0000001fff1f7819 */ /* 0x004fe2000001141e */
[----:B------:R-:W-:Y:S05]  /*1360*/  BRA `(.L_x_14843) ;  /* 0x00000c7000007947 */ /* 0x000fea0003800000 */
.L_x_14839:
        /* <DEDUP_REMOVED lines=9> */
.L_x_14847:
[----:B------:R-:W2:Y:S02]  /*1400*/  LDG.E.U16 R2, [R2.64] ;  /* 0x0000002402027981 */ /* 0x000ea4000c1e1500 */
[----:B--2---:R-:W-:-:S06]  /*1410*/  HADD2.F32 R30, -RZ, R2.H0_H0 ;  /* 0x20000002ff1e7230 */ /* 0x004fcc0000004100 */
[----:B------:R-:W0:Y:S01]  /*1420*/  F2I.S64.TRUNC R30, R30 ;  /* 0x0000001e001e7311 */ /* 0x000e22000020d900 */
[----:B------:R-:W-:Y:S05]  /*1430*/  BRA `(.L_x_14843) ;  /* 0x00000ba000007947 */ /* 0x000fea0003800000 */
.L_x_14846:
        /* <DEDUP_REMOVED lines=9> */
.L_x_14849:
[----:B------:R-:W2:Y:S02]  /*14d0*/  LDG.E.U16 R2, [R2.64] ;  /* 0x0000002402027981 */ /* 0x000ea4000c1e1500 */
[----:B--2---:R-:W-:-:S06]  /*14e0*/  HADD2.F32 R30, -RZ, R2.H0_H0 ;  /* 0x20000002ff1e7230 */ /* 0x004fcc0000004100 */
[----:B------:R-:W0:Y:S01]  /*14f0*/  F2I.S64.TRUNC R30, R30 ;  /* 0x0000001e001e7311 */ /* 0x000e22000020d900 */
[----:B------:R-:W-:Y:S05]  /*1500*/  BRA `(.L_x_14843) ;  /* 0x00000ad000007947 */ /* 0x000fea0003800000 */
.L_x_14848:
[----:B------:R-:W2:Y:S02]  /*1510*/  LDG.E.64 R2, [R2.64] ;  /* 0x0000002402027981 */ /* 0x000ea4000c1e1b00 */
[----:B--2---:R0:W2:Y:S01]  /*1520*/  F2I.S64.F64.TRUNC R30, R2 ;  /* 0x00000002001e7311 */ /* 0x0040a2000030d900 */
[----:B------:R-:W-:Y:S05]  /*1530*/  BRA `(.L_x_14843) ;  /* 0x00000aa000007947 */ /* 0x000fea0003800000 */
.L_x_14838:
        /* <DEDUP_REMOVED lines=13> */
.L_x_14852:
[----:B------:R-:W2:Y:S02]  /*1610*/  LDG.E.64 R2, [R2.64] ;  /* 0x0000002402027981 */ /* 0x000ea4000c1e1b00 */
[----:B--2---:R0:W2:Y:S01]  /*1620*/  F2I.S64.F64.TRUNC R30, R2 ;  /* 0x00000002001e7311 */ /* 0x0040a2000030d900 */
[----:B------:R-:W-:Y:S05]  /*1630*/  BRA `(.L_x_14843) ;  /* 0x000009a000007947 */ /* 0x000fea0003800000 */
.L_x_14851:
        /* <DEDUP_REMOVED lines=27> */
.L_x_14854:
        /* <DEDUP_REMOVED lines=14> */
.L_x_14853:
[----:B------:R-:W2:Y:S02]  /*18d0*/  LDG.E.U16 R30, [R2.64] ;  /* 0x00000024021e7981 */ /* 0x000ea4000c1e1500 */
[----:B--2---:R-:W-:-:S06]  /*18e0*/  PRMT R30, RZ, 0x5410, R30 ;  /* 0x00005410ff1e7816 */ /* 0x004fcc000000001e */
[----:B------:R-:W0:Y:S01]  /*18f0*/  F2I.S64.TRUNC R30, R30 ;  /* 0x0000001e001e7311 */ /* 0x000e22000020d900 */
[----:B------:R-:W-:Y:S05]  /*1900*/  BRA `(.L_x_14843) ;  /* 0x000006d000007947 */ /* 0x000fea0003800000 */
.L_x_14850:
        /* <DEDUP_REMOVED lines=11> */
.L_x_14857:
        /* <DEDUP_REMOVED lines=21> */
.L_x_14861:
[----:B------:R-:W-:Y:S05]  /*1b10*/  BSYNC B1 ;  /* 0x0000000000017941 */ /* 0x000fea0003800000 */
.L_x_14860:
[----:B------:R-:W-:Y:S01]  /*1b20*/  IMAD.SHL.U32 R2, R2, 0x100000, RZ ;  /* 0x0010000002027824 */ /* 0x000fe200078e00ff */
[----:B------:R-:W-:-:S04]  /*1b30*/  LEA R3, R0, 0x3b800000, 0x17 ;  /* 0x3b80000000037811 */ /* 0x000fc800078eb8ff */
[----:B------:R-:W-:Y:S02]  /*1b40*/  LOP3.LUT R30, R3, R2, R30, 0xfe, !PT ;  /* 0x00000002031e7212 */ /* 0x000fe400078efe1e */
.L_x_14859:
[----:B------:R-:W-:Y:S05]  /*1b50*/  BSYNC B0 ;  /* 0x0000000000007941 */ /* 0x000fea0003800000 */
.L_x_14858:
[----:B------:R-:W0:Y:S01]  /*1b60*/  F2I.S64.TRUNC R30, R30 ;  /* 0x0000001e001e7311 */ /* 0x000e22000020d900 */
[----:B------:R-:W-:Y:S05]  /*1b70*/  BRA `(.L_x_14843) ;  /* 0x0000046000007947 */ /* 0x000fea0003800000 */
.L_x_14856:
        /* <DEDUP_REMOVED lines=21> */
.L_x_14865:
[----:B------:R-:W-:Y:S05]  /*1cd0*/  BSYNC B1 ;  /* 0x0000000000017941 */ /* 0x000fea0003800000 */
.L_x_14864:
[----:B------:R-:W-:Y:S01]  /*1ce0*/  IMAD.SHL.U32 R2, R2, 0x200000, RZ ;  /* 0x0020000002027824 */ /* 0x000fe200078e00ff */
[----:B------:R-:W-:-:S04]  /*1cf0*/  LEA R3, R0, 0x37800000, 0x17 ;  /* 0x3780000000037811 */ /* 0x000fc800078eb8ff */
[----:B------:R-:W-:Y:S02]  /*1d00*/  LOP3.LUT R30, R3, R2, R30, 0xfe, !PT ;  /* 0x00000002031e7212 */ /* 0x000fe400078efe1e */
.L_x_14863:
[----:B------:R-:W-:Y:S05]  /*1d10*/  BSYNC B0 ;  /* 0x0000000000007941 */ /* 0x000fea0003800000 */
.L_x_14862:
[----:B------:R-:W0:Y:S01]  /*1d20*/  F2I.S64.TRUNC R30, R30 ;  /* 0x0000001e001e7311 */ /* 0x000e22000020d900 */
[----:B------:R-:W-:Y:S05]  /*1d30*/  BRA `(.L_x_14843) ;  /* 0x000002a000007947 */ /* 0x000fea0003800000 */
.L_x_14855:
        /* <DEDUP_REMOVED lines=14> */
.L_x_14869:
[----:B------:R-:W-:Y:S05]  /*1e20*/  BSYNC B0 ;  /* 0x0000000000007941 */ /* 0x000fea0003800000 */
.L_x_14868:
[----:B------:R-:W0:Y:S01]  /*1e30*/  F2I.S64.TRUNC R30, R30 ;  /* 0x0000001e001e7311 */ /* 0x000e22000020d900 */
[----:B------:R-:W-:Y:S05]  /*1e40*/  BRA `(.L_x_14843) ;  /* 0x0000019000007947 */ /* 0x000fea0003800000 */
.L_x_14842:
        /* <DEDUP_REMOVED lines=21> */
.L_x_14867:
[----:B------:R0:W5:Y:S01]  /*1fa0*/  LDG.E.64 R30, [R2.64] ;  /* 0x00000024021e7981 */ /* 0x000162000c1e1b00 */
[----:B------:R-:W-:Y:S05]  /*1fb0*/  BRA `(.L_x_14843) ;  /* 0x0000002000007947 */ /* 0x000fea0003800000 */
.L_x_14866:
[----:B------:R0:W5:Y:S01]  /*1fc0*/  LDG.E R30, [R2.64] ;  /* 0x00000024021e7981 */ /* 0x000162000c1e1900 */
[----:B------:R-:W-:-:S03]  /*1fd0*/  IMAD.MOV.U32 R31, RZ, RZ, RZ ;  /* 0x000000ffff1f7224 */ /* 0x000fc600078e00ff */
.L_x_14843:
[----:B------:R-:W3:Y:S02]  /*1fe0*/  S2R R34, SR_TID.X ;  /* 0x0000000000227919 */ /* 0x000ee40000002100 */
[----:B---3--:R-:W-:Y:S02]  /*1ff0*/  IADD3 R34, R34, 0x80, RZ ;  /* 0x0000008022227810 */ /* 0x008fe40007ffe0ff */
.L_x_14804:
[----:B-1-34-:R-:W-:Y:S05]  /*2000*/  BSYNC B6 ;  /* 0x0000000000067941 */ /* 0x01afea0003800000 */
.L_x_14803:
[----:B------:R-:W-:Y:S01]  /*2010*/  ISETP.GE.AND P0, PT, R34, R36, PT ;  /* 0x000000242200720c */ /* 0x000fe20003f06270 */
[----:B------:R-:W-:Y:S01]  /*2020*/  BSSY B6, `(.L_x_14870) ;  /* 0x00001f2000067945 */ /* 0x000fe20003800000 */
[----:B------:R-:W-:-:S11]  /*2030*/  CS2R R28, SRZ ;  /* 0x00000000001c7805 */ /* 0x000fd6000001ff00 */
[----:B------:R-:W-:Y:S05]  /*2040*/  @P0 BRA `(.L_x_14871) ;  /* 0x00001ef000000947 */ /* 0x000fea0003800000 */
[----:B0-----:R-:W-:Y:S01]  /*2050*/  IMAD.MOV.U32 R3, RZ, RZ, 0x1 ;  /* 0x00000001ff037424 */ /* 0x001fe200078e00ff */
        /* <DEDUP_REMOVED lines=27> */
.L_x_14872:
        /* <DEDUP_REMOVED lines=17> */
.L_x_14876:
[----:B------:R0:W5:Y:S01]  /*2320*/  LDG.E.U8 R24, [R2.64] ;  /* 0x0000002402187981 */ /* 0x000162000c1e1100 */
[----:B------:R-:W-:Y:S01]  /*2330*/  IMAD.MOV.U32 R25, RZ, RZ, RZ ;  /* 0x000000ffff197224 */ /* 0x000fe200078e00ff */
[----:B------:R-:W-:Y:S05]  /*2340*/  BRA `(.L_x_14878) ;  /* 0x00000d5000007947 */ /* 0x000fea0003800000 */
.L_x_14875:
        /* <DEDUP_REMOVED lines=8> */
.L_x_14880:
[----:B------:R-:W3:Y:S02]  /*23d0*/  LDG.E R24, [R2.64] ;  /* 0x0000002402187981 */ /* 0x000ee4000c1e1900 */
[----:B---3--:R-:W-:Y:S01]  /*23e0*/  SHF.R.S32.HI R25, RZ, 0x1f, R24 ;  /* 0x0000001fff197819 */ /* 0x008fe20000011418 */
[----:B------:R-:W-:Y:S05]  /*23f0*/  BRA `(.L_x_14878) ;  /* 0x00000ca000007947 */ /* 0x000fea0003800000 */
.L_x_14879:
[----:B------:R-:W3:Y:S02]  /*2400*/  LDG.E.S16 R24, [R2.64] ;  /* 0x0000002402187981 */ /* 0x000ee4000c1e1700 */
[----:B---3--:R-:W-:Y:S01]  /*2410*/  SHF.R.S32.HI R25, RZ, 0x1f, R24 ;  /* 0x0000001fff197819 */ /* 0x008fe20000011418 */
[----:B------:R-:W-:Y:S05]  /*2420*/  BRA `(.L_x_14878) ;  /* 0x00000c7000007947 */ /* 0x000fea0003800000 */
.L_x_14874:
        /* <DEDUP_REMOVED lines=9> */
.L_x_14882:
[----:B------:R-:W3:Y:S02]  /*24c0*/  LDG.E.U16 R2, [R2.64] ;  /* 0x0000002402027981 */ /* 0x000ee4000c1e1500 */
[----:B---3--:R-:W-:-:S06]  /*24d0*/  HADD2.F32 R24, -RZ, R2.H0_H0 ;  /* 0x20000002ff187230 */ /* 0x008fcc0000004100 */
[----:B------:R-:W0:Y:S01]  /*24e0*/  F2I.S64.TRUNC R24, R24 ;  /* 0x0000001800187311 */ /* 0x000e22000020d900 */
[----:B------:R-:W-:Y:S05]  /*24f0*/  BRA `(.L_x_14878) ;  /* 0x00000ba000007947 */ /* 0x000fea0003800000 */
.L_x_14881:
        /* <DEDUP_REMOVED lines=9> */
.L_x_14884:
[----:B------:R-:W3:Y:S02]  /*2590*/  LDG.E.U16 R2, [R2.64] ;  /* 0x0000002402027981 */ /* 0x000ee4000c1e1500 */
[----:B---3--:R-:W-:-:S06]  /*25a0*/  HADD2.F32 R24, -RZ, R2.H0_H0 ;  /* 0x20000002ff187230 */ /* 0x008fcc0000004100 */
[----:B------:R-:W0:Y:S01]  /*25b0*/  F2I.S64.TRUNC R24, R24 ;  /* 0x0000001800187311 */ /* 0x000e22000020d900 */
[----:B------:R-:W-:Y:S05]  /*25c0*/  BRA `(.L_x_14878) ;  /* 0x00000ad000007947 */ /* 0x000fea0003800000 */
.L_x_14883:
[----:B------:R-:W3:Y:S02]  /*25d0*/  LDG.E.64 R2, [R2.64] ;  /* 0x0000002402027981 */ /* 0x000ee4000c1e1b00 */
[----:B---3--:R0:W1:Y:S01]  /*25e0*/  F2I.S64.F64.TRUNC R24, R2 ;  /* 0x0000000200187311 */ /* 0x008062000030d900 */
[----:B------:R-:W-:Y:S05]  /*25f0*/  BRA `(.L_x_14878) ;  /* 0x00000aa000007947 */ /* 0x000fea0003800000 */
.L_x_14873:
        /* <DEDUP_REMOVED lines=13> */
.L_x_14887:
[----:B------:R-:W3:Y:S02]  /*26d0*/  LDG.E.64 R2, [R2.64] ;  /* 0x0000002402027981 */ /* 0x000ee4000c1e1b00 */
[----:B---3--:R0:W1:Y:S01]  /*26e0*/  F2I.S64.F64.TRUNC R24, R2 ;  /* 0x0000000200187311 */ /* 0x008062000030d900 */
[----:B------:R-:W-:Y:S05]  /*26f0*/  BRA `(.L_x_14878) ;  /* 0x000009a000007947 */ /* 0x000fea0003800000 */
.L_x_14886:
        /* <DEDUP_REMOVED lines=27> */
.L_x_14889:
        /* <DEDUP_REMOVED lines=14> */
.L_x_14888:
[----:B------:R-:W3:Y:S02]  /*2990*/  LDG.E.U16 R24, [R2.64] ;  /* 0x0000002402187981 */ /* 0x000ee4000c1e1500 */
[----:B---3--:R-:W-:-:S06]  /*29a0*/  PRMT R24, RZ, 0x5410, R24 ;  /* 0x00005410ff187816 */ /* 0x008fcc0000000018 */
[----:B------:R-:W0:Y:S01]  /*29b0*/  F2I.S64.TRUNC R24, R24 ;  /* 0x0000001800187311 */ /* 0x000e22000020d900 */
[----:B------:R-:W-:Y:S05]  /*29c0*/  BRA `(.L_x_14878) ;  /* 0x000006d000007947 */ /* 0x000fea0003800000 */
.L_x_14885:
        /* <DEDUP_REMOVED lines=11> */
.L_x_14892:
        /* <DEDUP_REMOVED lines=21> */
.L_x_14896:
[----:B------:R-:W-:Y:S05]  /*2bd0*/  BSYNC B1 ;  /* 0x0000000000017941 */ /* 0x000fea0003800000 */
.L_x_14895:
[----:B------:R-:W-:Y:S01]  /*2be0*/  IMAD.SHL.U32 R2, R2, 0x100000, RZ ;  /* 0x0010000002027824 */ /* 0x000fe200078e00ff */
[----:B------:R-:W-:-:S04]  /*2bf0*/  LEA R3, R0, 0x3b800000, 0x17 ;  /* 0x3b80000000037811 */ /* 0x000fc800078eb8ff */
[----:B------:R-:W-:Y:S02]  /*2c00*/  LOP3.LUT R24, R3, R2, R24, 0xfe, !PT ;  /* 0x0000000203187212 */ /* 0x000fe400078efe18 */
.L_x_14894:
[----:B------:R-:W-:Y:S05]  /*2c10*/  BSYNC B0 ;  /* 0x0000000000007941 */ /* 0x000fea0003800000 */
.L_x_14893:
[----:B------:R-:W0:Y:S01]  /*2c20*/  F2I.S64.TRUNC R24, R24 ;  /* 0x0000001800187311 */ /* 0x000e22000020d900 */
[----:B------:R-:W-:Y:S05]  /*2c30*/  BRA `(.L_x_14878) ;  /* 0x0000046000007947 */ /* 0x000fea0003800000 */
.L_x_14891:
        /* <DEDUP_REMOVED lines=21> */
.L_x_14900:
[----:B------:R-:W-:Y:S05]  /*2d90*/  BSYNC B1 ;  /* 0x0000000000017941 */ /* 0x000fea0003800000 */
.L_x_14899:
[----:B------:R-:W-:Y:S01]  /*2da0*/  IMAD.SHL.U32 R2, R2, 0x200000, RZ ;  /* 0x0020000002027824 */ /* 0x000fe200078e00ff */
[----:B------:R-:W-:-:S04]  /*2db0*/  LEA R3, R0, 0x37800000, 0x17 ;  /* 0x3780000000037811 */ /* 0x000fc800078eb8ff */
[----:B------:R-:W-:Y:S02]  /*2dc0*/  LOP3.LUT R24, R3, R2, R24, 0xfe, !PT ;  /* 0x0000000203187212 */ /* 0x000fe400078efe18 */
.L_x_14898:
[----:B------:R-:W-:Y:S05]  /*2dd0*/  BSYNC B0 ;  /* 0x0000000000007941 */ /* 0x000fea0003800000 */
.L_x_14897:
[----:B------:R-:W0:Y:S01]  /*2de0*/  F2I.S64.TRUNC R24, R24 ;  /* 0x0000001800187311 */ /* 0x000e22000020d900 */
[----:B------:R-:W-:Y:S05]  /*2df0*/  BRA `(.L_x_14878) ;  /* 0x000002a000007947 */ /* 0x000fea0003800000 */
.L_x_14890:
        /* <DEDUP_REMOVED lines=14> */
.L_x_14904:
[----:B------:R-:W-:Y:S05]  /*2ee0*/  BSYNC B0 ;  /* 0x0000000000007941 */ /* 0x000fea0003800000 */
.L_x_14903:
[----:B------:R-:W0:Y:S01]  /*2ef0*/  F2I.S64.TRUNC R24, R24 ;  /* 0x0000001800187311 */ /* 0x000e22000020d900 */
[----:B------:R-:W-:Y:S05]  /*2f00*/  BRA `(.L_x_14878) ;  /* 0x0000019000007947 */ /* 0x000fea0003800000 */
.L_x_14877:
        /* <DEDUP_REMOVED lines=21> */
.L_x_14902:
[----:B------:R0:W5:Y:S01]  /*3060*/  LDG.E.64 R24, [R2.64] ;  /* 0x0000002402187981 */ /* 0x000162000c1e1b00 */
[----:B------:R-:W-:Y:S05]  /*3070*/  BRA `(.L_x_14878) ;  /* 0x0000002000007947 */ /* 0x000fea0003800000 */
.L_x_14901:
[----:B------:R0:W5:Y:S01]  /*3080*/  LDG.E R24, [R2.64] ;  /* 0x0000002402187981 */ /* 0x000162000c1e1900 */
[----:B------:R-:W-:-:S03]  /*3090*/  IMAD.MOV.U32 R25, RZ, RZ, RZ ;  /* 0x000000ffff197224 */ /* 0x000fc600078e00ff */
.L_x_14878:
        /* <DEDUP_REMOVED lines=17> */
.L_x_14908:
[----:B------:R0:W5:Y:S01]  /*31b0*/  LDG.E.U8 R28, [R2.64] ;  /* 0x00000024021c7981 */ /* 0x000162000c1e1100 */
[----:B------:R-:W-:Y:S01]  /*31c0*/  IMAD.MOV.U32 R29, RZ, RZ, RZ ;  /* 0x000000ffff1d7224 */ /* 0x000fe200078e00ff */
[----:B------:R-:W-:Y:S05]  /*31d0*/  BRA `(.L_x_14910) ;  /* 0x00000d5000007947 */ /* 0x000fea0003800000 */
.L_x_14907:
        /* <DEDUP_REMOVED lines=8> */
.L_x_14912:
[----:B------:R-:W3:Y:S02]  /*3260*/  LDG.E R28, [R2.64] ;  /* 0x00000024021c7981 */ /* 0x000ee4000c1e1900 */
[----:B---3--:R-:W-:Y:S01]  /*3270*/  SHF.R.S32.HI R29, RZ, 0x1f, R28 ;  /* 0x0000001fff1d7819 */ /* 0x008fe2000001141c */
[----:B------:R-:W-:Y:S05]  /*3280*/  BRA `(.L_x_14910) ;  /* 0x00000ca000007947 */ /* 0x000fea0003800000 */
.L_x_14911:
[----:B------:R-:W3:Y:S02]  /*3290*/  LDG.E.S16 R28, [R2.64] ;  /* 0x00000024021c7981 */ /* 0x000ee4000c1e1700 */
[----:B---3--:R-:W-:Y:S01]  /*32a0*/  SHF.R.S32.HI R29, RZ, 0x1f, R28 ;  /* 0x0000001fff1d7819 */ /* 0x008fe2000001141c */
[----:B------:R-:W-:Y:S05]  /*32b0*/  BRA `(.L_x_14910) ;  /* 0x00000c7000007947 */ /* 0x000fea0003800000 */
.L_x_14906:
        /* <DEDUP_REMOVED lines=9> */
.L_x_14914:
[----:B------:R-:W3:Y:S02]  /*3350*/  LDG.E.U16 R2, [R2.64] ;  /* 0x0000002402027981 */ /* 0x000ee4000c1e1500 */
[----:B---3--:R-:W-:-:S06]  /*3360*/  HADD2.F32 R28, -RZ, R2.H0_H0 ;  /* 0x20000002ff1c7230 */ /* 0x008fcc0000004100 */
[----:B------:R-:W0:Y:S01]  /*3370*/  F2I.S64.TRUNC R28, R28 ;  /* 0x0000001c001c7311 */ /* 0x000e22000020d900 */
[----:B------:R-:W-:Y:S05]  /*3380*/  BRA `(.L_x_14910) ;  /* 0x00000ba000007947 */ /* 0x000fea0003800000 */
.L_x_14913:
        /* <DEDUP_REMOVED lines=9> */
.L_x_14916:
[----:B------:R-:W3:Y:S02]  /*3420*/  LDG.E.U16 R2, [R2.64] ;  /* 0x0000002402027981 */ /* 0x000ee4000c1e1500 */
[----:B---3--:R-:W-:-:S06]  /*3430*/  HADD2.F32 R28, -RZ, R2.H0_H0 ;  /* 0x20000002ff1c7230 */ /* 0x008fcc0000004100 */
[----:B------:R-:W0:Y:S01]  /*3440*/  F2I.S64.TRUNC R28, R28 ;  /* 0x0000001c001c7311 */ /* 0x000e22000020d900 */
[----:B------:R-:W-:Y:S05]  /*3450*/  BRA `(.L_x_14910) ;  /* 0x00000ad000007947 */ /* 0x000fea0003800000 */
.L_x_14915:
[----:B------:R-:W3:Y:S02]  /*3460*/  LDG.E.64 R2, [R2.64] ;  /* 0x0000002402027981 */ /* 0x000ee4000c1e1b00 */
[----:B---3--:R0:W3:Y:S01]  /*3470*/  F2I.S64.F64.TRUNC R28, R2 ;  /* 0x00000002001c7311 */ /* 0x0080e2000030d900 */
[----:B------:R-:W-:Y:S05]  /*3480*/  BRA `(.L_x_14910) ;  /* 0x00000aa000007947 */ /* 0x000fea0003800000 */
.L_x_14905:
        /* <DEDUP_REMOVED lines=13> */
.L_x_14919:
[----:B------:R-:W3:Y:S02]  /*3560*/  LDG.E.64 R2, [R2.64] ;  /* 0x0000002402027981 */ /* 0x000ee4000c1e1b00 */
[----:B---3--:R0:W3:Y:S01]  /*3570*/  F2I.S64.F64.TRUNC R28, R2 ;  /* 0x00000002001c7311 */ /* 0x0080e2000030d900 */
[----:B------:R-:W-:Y:S05]  /*3580*/  BRA `(.L_x_14910) ;  /* 0x000009a000007947 */ /* 0x000fea0003800000 */
.L_x_14918:
        /* <DEDUP_REMOVED lines=27> */
.L_x_14921:
        /* <DEDUP_REMOVED lines=14> */
.L_x_14920:
[----:B------:R-:W3:Y:S02]  /*3820*/  LDG.E.U16 R28, [R2.64] ;  /* 0x00000024021c7981 */ /* 0x000ee4000c1e1500 */
[----:B---3--:R-:W-:-:S06]  /*3830*/  PRMT R28, RZ, 0x5410, R28 ;  /* 0x00005410ff1c7816 */ /* 0x008fcc000000001c */
[----:B------:R-:W0:Y:S01]  /*3840*/  F2I.S64.TRUNC R28, R28 ;  /* 0x0000001c001c7311 */ /* 0x000e22000020d900 */
[----:B------:R-:W-:Y:S05]  /*3850*/  BRA `(.L_x_14910) ;  /* 0x000006d000007947 */ /* 0x000fea0003800000 */
.L_x_14917:
        /* <DEDUP_REMOVED lines=11> */
.L_x_14924:
        /* <DEDUP_REMOVED lines=21> */
.L_x_14928:
[----:B------:R-:W-:Y:S05]  /*3a60*/  BSYNC B1 ;  /* 0x0000000000017941 */ /* 0x000fea0003800000 */
.L_x_14927:
[----:B------:R-:W-:Y:S01]  /*3a70*/  IMAD.SHL.U32 R2, R2, 0x100000, RZ ;  /* 0x0010000002027824 */ /* 0x000fe200078e00ff */
[----:B------:R-:W-:-:S04]  /*3a80*/  LEA R3, R0, 0x3b800000, 0x17 ;  /* 0x3b80000000037811 */ /* 0x000fc800078eb8ff */
[----:B------:R-:W-:Y:S02]  /*3a90*/  LOP3.LUT R28, R3, R2, R28, 0xfe, !PT ;  /* 0x00000002031c7212 */ /* 0x000fe400078efe1c */
.L_x_14926:
[----:B------:R-:W-:Y:S05]  /*3aa0*/  BSYNC B0 ;  /* 0x0000000000007941 */ /* 0x000fea0003800000 */
.L_x_14925:
[----:B------:R-:W0:Y:S01]  /*3ab0*/  F2I.S64.TRUNC R28, R28 ;  /* 0x0000001c001c7311 */ /* 0x000e22000020d900 */
[----:B------:R-:W-:Y:S05]  /*3ac0*/  BRA `(.L_x_14910) ;  /* 0x0000046000007947 */ /* 0x000fea0003800000 */
.L_x_14923:
        /* <DEDUP_REMOVED lines=21> */
.L_x_14932:
[----:B------:R-:W-:Y:S05]  /*3c20*/  BSYNC B1 ;  /* 0x0000000000017941 */ /* 0x000fea0003800000 */
.L_x_14931:
[----:B------:R-:W-:Y:S01]  /*3c30*/  IMAD.SHL.U32 R2, R2, 0x200000, RZ ;  /* 0x0020000002027824 */ /* 0x000fe200078e00ff */
[----:B------:R-:W-:-:S04]  /*3c40*/  LEA R3, R0, 0x37800000, 0x17 ;  /* 0x3780000000037811 */ /* 0x000fc800078eb8ff */
[----:B------:R-:W-:Y:S02]  /*3c50*/  LOP3.LUT R28, R3, R2, R28, 0xfe, !PT ;  /* 0x00000002031c7212 */ /* 0x000fe400078efe1c */
.L_x_14930:
[----:B------:R-:W-:Y:S05]  /*3c60*/  BSYNC B0 ;  /* 0x0000000000007941 */ /* 0x000fea0003800000 */
.L_x_14929:
[----:B------:R-:W0:Y:S01]  /*3c70*/  F2I.S64.TRUNC R28, R28 ;  /* 0x0000001c001c7311 */ /* 0x000e22000020d900 */
[----:B------:R-:W-:Y:S05]  /*3c80*/  BRA `(.L_x_14910) ;  /* 0x000002a000007947 */ /* 0x000fea0003800000 */
.L_x_14922:
        /* <DEDUP_REMOVED lines=14> */
.L_x_14936:
[----:B------:R-:W-:Y:S05]  /*3d70*/  BSYNC B0 ;  /* 0x0000000000007941 */ /* 0x000fea0003800000 */
.L_x_14935:
[----:B------:R-:W0:Y:S01]  /*3d80*/  F2I.S64.TRUNC R28, R28 ;  /* 0x0000001c001c7311 */ /* 0x000e22000020d900 */
[----:B------:R-:W-:Y:S05]  /*3d90*/  BRA `(.L_x_14910) ;  /* 0x0000019000007947 */ /* 0x000fea0003800000 */
.L_x_14909:
        /* <DEDUP_REMOVED lines=21> */
.L_x_14934:
[----:B------:R0:W5:Y:S01]  /*3ef0*/  LDG.E.64 R28, [R2.64] ;  /* 0x00000024021c7981 */ /* 0x000162000c1e1b00 */
[----:B------:R-:W-:Y:S05]  /*3f00*/  BRA `(.L_x_14910) ;  /* 0x0000002000007947 */ /* 0x000fea0003800000 */
.L_x_14933:
[----:B------:R0:W5:Y:S01]  /*3f10*/  LDG.E R28, [R2.64] ;  /* 0x00000024021c7981 */ /* 0x000162000c1e1900 */
[----:B------:R-:W-:-:S03]  /*3f20*/  IMAD.MOV.U32 R29, RZ, RZ, RZ ;  /* 0x000000ffff1d7224 */ /* 0x000fc600078e00ff */
.L_x_14910:
[----:B------:R-:W-:-:S04]  /*3f30*/  IADD3 R34, R34, 0x80, RZ ;  /* 0x0000008022227810 */ /* 0x000fc80007ffe0ff */
.L_x_14871:
[----:B------:R-:W-:Y:S05]  /*3f40*/  BSYNC B6 ;  /* 0x0000000000067941 */ /* 0x000fea0003800000 */
.L_x_14870:
[----:B------:R-:W-:Y:S01]  /*3f50*/  ISETP.GE.AND P0, PT, R34, R36, PT ;  /* 0x000000242200720c */ /* 0x000fe20003f06270 */
[----:B------:R-:W-:Y:S01]  /*3f60*/  BSSY B6, `(.L_x_14937) ;  /* 0x00001f5000067945 */ /* 0x000fe20003800000 */
[----:B------:R-:W-:Y:S01]  /*3f70*/  CS2R R32, SRZ ;  /* 0x0000000000207805 */ /* 0x000fe2000001ff00 */
[----:B------:R-:W-:Y:S01]  /*3f80*/  CS2R R16, SRZ ;  /* 0x0000000000107805 */ /* 0x000fe2000001ff00 */
[----:B------:R-:W-:-:S09]  /*3f90*/  CS2R R26, SRZ ;  /* 0x00000000001a7805 */ /* 0x000fd2000001ff00 */
        /* <DEDUP_REMOVED lines=29> */
.L_x_14939:
        /* <DEDUP_REMOVED lines=18> */
.L_x_14943:
[----:B------:R0:W5:Y:S01]  /*4290*/  LDG.E.U8 R16, [R2.64] ;  /* 0x0000002402107981 */ /* 0x000162000c1e1100 */
[----:B------:R-:W-:Y:S01]  /*42a0*/  IMAD.MOV.U32 R17, RZ, RZ, RZ ;  /* 0x000000ffff117224 */ /* 0x000fe200078e00ff */
[----:B------:R-:W-:Y:S05]  /*42b0*/  BRA `(.L_x_14945) ;  /* 0x00000d5000007947 */ /* 0x000fea0003800000 */
.L_x_14942:
        /* <DEDUP_REMOVED lines=8> */
.L_x_14947:
[----:B------:R-:W4:Y:S02]  /*4340*/  LDG.E R16, [R2.64] ;  /* 0x0000002402107981 */ /* 0x000f24000c1e1900 */
[----:B----4-:R-:W-:Y:S01]  /*4350*/  SHF.R.S32.HI R17, RZ, 0x1f, R16 ;  /* 0x0000001fff117819 */ /* 0x010fe20000011410 */
[----:B------:R-:W-:Y:S05]  /*4360*/  BRA `(.L_x_14945) ;  /* 0x00000ca000007947 */ /* 0x000fea0003800000 */
.L_x_14946:
[----:B------:R-:W4:Y:S02]  /*4370*/  LDG.E.S16 R16, [R2.64] ;  /* 0x0000002402107981 */ /* 0x000f24000c1e1700 */
[----:B----4-:R-:W-:Y:S01]  /*4380*/  SHF.R.S32.HI R17, RZ, 0x1f, R16 ;  /* 0x0000001fff117819 */ /* 0x010fe20000011410 */
[----:B------:R-:W-:Y:S05]  /*4390*/  BRA `(.L_x_14945) ;  /* 0x00000c7000007947 */ /* 0x000fea0003800000 */
.L_x_14941:
        /* <DEDUP_REMOVED lines=9> */
.L_x_14949:
[----:B------:R-:W4:Y:S02]  /*4430*/  LDG.E.U16 R2, [R2.64] ;  /* 0x0000002402027981 */ /* 0x000f24000c1e1500 */
[----:B----4-:R-:W-:-:S06]  /*4440*/  HADD2.F32 R16, -RZ, R2.H0_H0 ;  /* 0x20000002ff107230 */ /* 0x010fcc0000004100 */
[----:B------:R-:W0:Y:S01]  /*4450*/  F2I.S64.TRUNC R16, R16 ;  /* 0x0000001000107311 */ /* 0x000e22000020d900 */
[----:B------:R-:W-:Y:S05]  /*4460*/  BRA `(.L_x_14945) ;  /* 0x00000ba000007947 */ /* 0x000fea0003800000 */
.L_x_14948:
        /* <DEDUP_REMOVED lines=9> */
.L_x_14951:
[----:B------:R-:W4:Y:S02]  /*4500*/  LDG.E.U16 R2, [R2.64] ;  /* 0x0000002402027981 */ /* 0x000f24000c1e1500 */
[----:B----4-:R-:W-:-:S06]  /*4510*/  HADD2.F32 R16, -RZ, R2.H0_H0 ;  /* 0x20000002ff107230 */ /* 0x010fcc0000004100 */
[----:B------:R-:W0:Y:S01]  /*4520*/  F2I.S64.TRUNC R16, R16 ;  /* 0x0000001000107311 */ /* 0x000e22000020d900 */
[----:B------:R-:W-:Y:S05]  /*4530*/  BRA `(.L_x_14945) ;  /* 0x00000ad000007947 */ /* 0x000fea0003800000 */
.L_x_14950:
[----:B------:R-:W4:Y:S02]  /*4540*/  LDG.E.64 R2, [R2.64] ;  /* 0x0000002402027981 */ /* 0x000f24000c1e1b00 */
[----:B----4-:R0:W4:Y:S01]  /*4550*/  F2I.S64.F64.TRUNC R16, R2 ;  /* 0x0000000200107311 */ /* 0x010122000030d900 */
[----:B------:R-:W-:Y:S05]  /*4560*/  BRA `(.L_x_14945) ;  /* 0x00000aa000007947 */ /* 0x000fea0003800000 */
.L_x_14940:
        /* <DEDUP_REMOVED lines=13> */
.L_x_14954:
[----:B------:R-:W4:Y:S02]  /*4640*/  LDG.E.64 R2, [R2.64] ;  /* 0x0000002402027981 */ /* 0x000f24000c1e1b00 */
[----:B----4-:R0:W4:Y:S01]  /*4650*/  F2I.S64.F64.TRUNC R16, R2 ;  /* 0x0000000200107311 */ /* 0x010122000030d900 */
[----:B------:R-:W-:Y:S05]  /*4660*/  BRA `(.L_x_14945) ;  /* 0x000009a000007947 */ /* 0x000fea0003800000 */
.L_x_14953:
        /* <DEDUP_REMOVED lines=27> */
.L_x_14956:
        /* <DEDUP_REMOVED lines=14> */
.L_x_14955:
[----:B------:R-:W4:Y:S02]  /*4900*/  LDG.E.U16 R16, [R2.64] ;  /* 0x0000002402107981 */ /* 0x000f24000c1e1500 */
[----:B----4-:R-:W-:-:S06]  /*4910*/  PRMT R16, RZ, 0x5410, R16 ;  /* 0x00005410ff107816 */ /* 0x010fcc0000000010 */
[----:B------:R-:W0:Y:S01]  /*4920*/  F2I.S64.TRUNC R16, R16 ;  /* 0x0000001000107311 */ /* 0x000e22000020d900 */
[----:B------:R-:W-:Y:S05]  /*4930*/  BRA `(.L_x_14945) ;  /* 0x000006d000007947 */ /* 0x000fea0003800000 */
.L_x_14952:
        /* <DEDUP_REMOVED lines=11> */
.L_x_14959:
        /* <DEDUP_REMOVED lines=21> */
.L_x_14963:
[----:B------:R-:W-:Y:S05]  /*4b40*/  BSYNC B1 ;  /* 0x0000000000017941 */ /* 0x000fea0003800000 */
.L_x_14962:
[----:B------:R-:W-:Y:S01]  /*4b50*/  IMAD.SHL.U32 R2, R2, 0x100000, RZ ;  /* 0x0010000002027824 */ /* 0x000fe200078e00ff */
[----:B------:R-:W-:-:S04]  /*4b60*/  LEA R3, R0, 0x3b800000, 0x17 ;  /* 0x3b80000000037811 */ /* 0x000fc800078eb8ff */
[----:B------:R-:W-:Y:S02]  /*4b70*/  LOP3.LUT R16, R3, R2, R16, 0xfe, !PT ;  /* 0x0000000203107212 */ /* 0x000fe400078efe10 */
.L_x_14961:
[----:B------:R-:W-:Y:S05]  /*4b80*/  BSYNC B0 ;  /* 0x0000000000007941 */ /* 0x000fea0003800000 */
.L_x_14960:
[----:B------:R-:W0:Y:S01]  /*4b90*/  F2I.S64.TRUNC R16, R16 ;  /* 0x0000001000107311 */ /* 0x000e22000020d900 */
[----:B------:R-:W-:Y:S05]  /*4ba0*/  BRA `(.L_x_14945) ;  /* 0x0000046000007947 */ /* 0x000fea0003800000 */
.L_x_14958:
        /* <DEDUP_REMOVED lines=21> */
.L_x_14967:
[----:B------:R-:W-:Y:S05]  /*4d00*/  BSYNC B1 ;  /* 0x0000000000017941 */ /* 0x000fea0003800000 */
.L_x_14966:
[----:B------:R-:W-:Y:S01]  /*4d10*/  IMAD.SHL.U32 R2, R2, 0x200000, RZ ;  /* 0x0020000002027824 */ /* 0x000fe200078e00ff */
[----:B------:R-:W-:-:S04]  /*4d20*/  LEA R3, R0, 0x37800000, 0x17 ;  /* 0x3780000000037811 */ /* 0x000fc800078eb8ff */
[----:B------:R-:W-:Y:S02]  /*4d30*/  LOP3.LUT R16, R3, R2, R16, 0xfe, !PT ;  /* 0x0000000203107212 */ /* 0x000fe400078efe10 */
.L_x_14965:
[----:B------:R-:W-:Y:S05]  /*4d40*/  BSYNC B0 ;  /* 0x0000000000007941 */ /* 0x000fea0003800000 */
.L_x_14964:
[----:B------:R-:W0:Y:S01]  /*4d50*/  F2I.S64.TRUNC R16, R16 ;  /* 0x0000001000107311 */ /* 0x000e22000020d900 */
[----:B------:R-:W-:Y:S05]  /*4d60*/  BRA `(.L_x_14945) ;  /* 0x000002a000007947 */ /* 0x000fea0003800000 */
.L_x_14957:
        /* <DEDUP_REMOVED lines=14> */
.L_x_14971:
[----:B------:R-:W-:Y:S05]  /*4e50*/  BSYNC B0 ;  /* 0x0000000000007941 */ /* 0x000fea0003800000 */
.L_x_14970:
[----:B------:R-:W0:Y:S01]  /*4e60*/  F2I.S64.TRUNC R16, R16 ;  /* 0x0000001000107311 */ /* 0x000e22000020d900 */
[----:B------:R-:W-:Y:S05]  /*4e70*/  BRA `(.L_x_14945) ;  /* 0x0000019000007947 */ /* 0x000fea0003800000 */
.L_x_14944:
        /* <DEDUP_REMOVED lines=21> */
.L_x_14969:
[----:B------:R0:W5:Y:S01]  /*4fd0*/  LDG.E.64 R16, [R2.64] ;  /* 0x0000002402107981 */ /* 0x000162000c1e1b00 */
[----:B------:R-:W-:Y:S05]  /*4fe0*/  BRA `(.L_x_14945) ;  /* 0x0000002000007947 */ /* 0x000fea0003800000 */
.L_x_14968:
[----:B------:R0:W5:Y:S01]  /*4ff0*/  LDG.E R16, [R2.64] ;  /* 0x0000002402107981 */ /* 0x000162000c1e1900 */
[----:B------:R-:W-:-:S03]  /*5000*/  IMAD.MOV.U32 R17, RZ, RZ, RZ ;  /* 0x000000ffff117224 */ /* 0x000fc600078e00ff */
.L_x_14945:
        /* <DEDUP_REMOVED lines=17> */
.L_x_14975:
[----:B------:R0:W5:Y:S01]  /*5120*/  LDG.E.U8 R26, [R2.64] ;  /* 0x00000024021a7981 */ /* 0x000162000c1e1100 */
[----:B------:R-:W-:Y:S01]  /*5130*/  IMAD.MOV.U32 R27, RZ, RZ, RZ ;  /* 0x000000ffff1b7224 */ /* 0x000fe200078e00ff */
[----:B------:R-:W-:Y:S05]  /*5140*/  BRA `(.L_x_14977) ;  /* 0x00000d5000007947 */ /* 0x000fea0003800000 */
.L_x_14974:
        /* <DEDUP_REMOVED lines=8> */
.L_x_14979:
[----:B----4-:R-:W4:Y:S02]  /*51d0*/  LDG.E R26, [R2.64] ;  /* 0x00000024021a7981 */ /* 0x010f24000c1e1900 */
[----:B----4-:R-:W-:Y:S01]  /*51e0*/  SHF.R.S32.HI R27, RZ, 0x1f, R26 ;  /* 0x0000001fff1b7819 */ /* 0x010fe2000001141a */
[----:B------:R-:W-:Y:S05]  /*51f0*/  BRA `(.L_x_14977) ;  /* 0x00000ca000007947 */ /* 0x000fea0003800000 */
.L_x_14978:
[----:B----4-:R-:W4:Y:S02]  /*5200*/  LDG.E.S16 R26, [R2.64] ;  /* 0x00000024021a7981 */ /* 0x010f24000c1e1700 */
[----:B----4-:R-:W-:Y:S01]  /*5210*/  SHF.R.S32.HI R27, RZ, 0x1f, R26 ;  /* 0x0000001fff1b7819 */ /* 0x010fe2000001141a */
[----:B------:R-:W-:Y:S05]  /*5220*/  BRA `(.L_x_14977) ;  /* 0x00000c7000007947 */ /* 0x000fea0003800000 */
.L_x_14973:
        /* <DEDUP_REMOVED lines=9> */
.L_x_14981:
[----:B----4-:R-:W4:Y:S02]  /*52c0*/  LDG.E.U16 R2, [R2.64] ;  /* 0x0000002402027981 */ /* 0x010f24000c1e1500 */
[----:B----4-:R-:W-:-:S06]  /*52d0*/  HADD2.F32 R26, -RZ, R2.H0_H0 ;  /* 0x20000002ff1a7230 */ /* 0x010fcc0000004100 */
[----:B------:R-:W0:Y:S01]  /*52e0*/  F2I.S64.TRUNC R26, R26 ;  /* 0x0000001a001a7311 */ /* 0x000e22000020d900 */
[----:B------:R-:W-:Y:S05]  /*52f0*/  BRA `(.L_x_14977) ;  /* 0x00000ba000007947 */ /* 0x000fea0003800000 */
.L_x_14980:
        /* <DEDUP_REMOVED lines=9> */
.L_x_14983:
[----:B----4-:R-:W4:Y:S02]  /*5390*/  LDG.E.U16 R2, [R2.64] ;  /* 0x0000002402027981 */ /* 0x010f24000c1e1500 */
[----:B----4-:R-:W-:-:S06]  /*53a0*/  HADD2.F32 R26, -RZ, R2.H0_H0 ;  /* 0x20000002ff1a7230 */ /* 0x010fcc0000004100 */
[----:B------:R-:W0:Y:S01]  /*53b0*/  F2I.S64.TRUNC R26, R26 ;  /* 0x0000001a001a7311 */ /* 0x000e22000020d900 */
[----:B------:R-:W-:Y:S05]  /*53c0*/  BRA `(.L_x_14977) ;  /* 0x00000ad000007947 */ /* 0x000fea0003800000 */
.L_x_14982:
[----:B----4-:R-:W4:Y:S02]  /*53d0*/  LDG.E.64 R2, [R2.64] ;  /* 0x0000002402027981 */ /* 0x010f24000c1e1b00 */
[----:B----4-:R0:W4:Y:S01]  /*53e0*/  F2I.S64.F64.TRUNC R26, R2 ;  /* 0x00000002001a7311 */ /* 0x010122000030d900 */
[----:B------:R-:W-:Y:S05]  /*53f0*/  BRA `(.L_x_14977) ;  /* 0x00000aa000007947 */ /* 0x000fea0003800000 */
.L_x_14972:
        /* <DEDUP_REMOVED lines=13> */
.L_x_14986:
[----:B----4-:R-:W4:Y:S02]  /*54d0*/  LDG.E.64 R2, [R2.64] ;  /* 0x0000002402027981 */ /* 0x010f24000c1e1b00 */
[----:B----4-:R0:W4:Y:S01]  /*54e0*/  F2I.S64.F64.TRUNC R26, R2 ;  /* 0x00000002001a7311 */ /* 0x010122000030d900 */
[----:B------:R-:W-:Y:S05]  /*54f0*/  BRA `(.L_x_14977) ;  /* 0x000009a000007947 */ /* 0x000fea0003800000 */
.L_x_14985:
        /* <DEDUP_REMOVED lines=27> */
.L_x_14988:
        /* <DEDUP_REMOVED lines=14> */
.L_x_14987:
[----:B----4-:R-:W4:Y:S02]  /*5790*/  LDG.E.U16 R26, [R2.64] ;  /* 0x00000024021a7981 */ /* 0x010f24000c1e1500 */
[----:B----4-:R-:W-:-:S06]  /*57a0*/  PRMT R26, RZ, 0x5410, R26 ;  /* 0x00005410ff1a7816 */ /* 0x010fcc000000001a */
[----:B------:R-:W0:Y:S01]  /*57b0*/  F2I.S64.TRUNC R26, R26 ;  /* 0x0000001a001a7311 */ /* 0x000e22000020d900 */
[----:B------:R-:W-:Y:S05]  /*57c0*/  BRA `(.L_x_14977) ;  /* 0x000006d000007947 */ /* 0x000fea0003800000 */
.L_x_14984:
        /* <DEDUP_REMOVED lines=11> */
.L_x_14991:
        /* <DEDUP_REMOVED lines=21> */
.L_x_14995:
[----:B------:R-:W-:Y:S05]  /*59d0*/  BSYNC B1 ;  /* 0x0000000000017941 */ /* 0x000fea0003800000 */
.L_x_14994:
[----:B------:R-:W-:Y:S01]  /*59e0*/  IMAD.SHL.U32 R2, R2, 0x100000, RZ ;  /* 0x0010000002027824 */ /* 0x000fe200078e00ff */
[----:B------:R-:W-:-:S04]  /*59f0*/  LEA R3, R0, 0x3b800000, 0x17 ;  /* 0x3b80000000037811 */ /* 0x000fc800078eb8ff */
[----:B------:R-:W-:Y:S02]  /*5a00*/  LOP3.LUT R26, R3, R2, R26, 0xfe, !PT ;  /* 0x00000002031a7212 */ /* 0x000fe400078efe1a */
.L_x_14993:
[----:B------:R-:W-:Y:S05]  /*5a10*/  BSYNC B0 ;  /* 0x0000000000007941 */ /* 0x000fea0003800000 */
.L_x_14992:
[----:B------:R-:W0:Y:S01]  /*5a20*/  F2I.S64.TRUNC R26, R26 ;  /* 0x0000001a001a7311 */ /* 0x000e22000020d900 */
[----:B------:R-:W-:Y:S05]  /*5a30*/  BRA `(.L_x_14977) ;  /* 0x0000046000007947 */ /* 0x000fea0003800000 */
.L_x_14990:
        /* <DEDUP_REMOVED lines=21> */
.L_x_14999:
[----:B------:R-:W-:Y:S05]  /*5b90*/  BSYNC B1 ;  /* 0x0000000000017941 */ /* 0x000fea0003800000 */
.L_x_14998:
[----:B------:R-:W-:Y:S01]  /*5ba0*/  IMAD.SHL.U32 R2, R2, 0x200000, RZ ;  /* 0x0020000002027824 */ /* 0x000fe200078e00ff */
[----:B------:R-:W-:-:S04]  /*5bb0*/  LEA R3, R0, 0x37800000, 0x17 ;  /* 0x3780000000037811 */ /* 0x000fc800078eb8ff */
[----:B------:R-:W-:Y:S02]  /*5bc0*/  LOP3.LUT R26, R3, R2, R26, 0xfe, !PT ;  /* 0x00000002031a7212 */ /* 0x000fe400078efe1a */
.L_x_14997:
[----:B------:R-:W-:Y:S05]  /*5bd0*/  BSYNC B0 ;  /* 0x0000000000007941 */ /* 0x000fea0003800000 */
.L_x_14996:
[----:B------:R-:W0:Y:S01]  /*5be0*/  F2I.S64.TRUNC R26, R26 ;  /* 0x0000001a001a7311 */ /* 0x000e22000020d900 */
[----:B------:R-:W-:Y:S05]  /*5bf0*/  BRA `(.L_x_14977) ;  /* 0x000002a000007947 */ /* 0x000fea0003800000 */
.L_x_14989:
        /* <DEDUP_REMOVED lines=14> */
.L_x_15003:
[----:B------:R-:W-:Y:S05]  /*5ce0*/  BSYNC B0 ;  /* 0x0000000000007941 */ /* 0x000fea0003800000 */
.L_x_15002:
[----:B------:R-:W0:Y:S01]  /*5cf0*/  F2I.S64.TRUNC R26, R26 ;  /* 0x0000001a001a7311 */ /* 0x000e22000020d900 */
[----:B------:R-:W-:Y:S05]  /*5d00*/  BRA `(.L_x_14977) ;  /* 0x0000019000007947 */ /* 0x000fea0003800000 */
.L_x_14976:
        /* <DEDUP_REMOVED lines=21> */
.L_x_15001:
[----:B------:R0:W5:Y:S01]  /*5e60*/  LDG.E.64 R26, [R2.64] ;  /* 0x00000024021a7981 */ /* 0x000162000c1e1b00 */
[----:B------:R-:W-:Y:S05]  /*5e70*/  BRA `(.L_x_14977) ;  /* 0x0000002000007947 */ /* 0x000fea0003800000 */
.L_x_15000:
[----:B------:R0:W5:Y:S01]  /*5e80*/  LDG.E R26, [R2.64] ;  /* 0x00000024021a7981 */ /* 0x000162000c1e1900 */
[----:B------:R-:W-:-:S03]  /*5e90*/  IMAD.MOV.U32 R27, RZ, RZ, RZ ;  /* 0x000000ffff1b7224 */ /* 0x000fc600078e00ff */
.L_x_14977:
[----:B------:R-:W-:-:S04]  /*5ea0*/  IADD3 R34, R34, 0x80, RZ ;  /* 0x0000008022227810 */ /* 0x000fc80007ffe0ff */
.L_x_14938:
[----:B------:R-:W-:Y:S05]  /*5eb0*/  BSYNC B6 ;  /* 0x0000000000067941 */ /* 0x000fea0003800000 */
.L_x_14937:
        /* <DEDUP_REMOVED lines=32> */
.L_x_15006:
        /* <DEDUP_REMOVED lines=18> */
.L_x_15010:
[----:B------:R0:W5:Y:S01]  /*61e0*/  LDG.E.U8 R18, [R2.64] ;  /* 0x0000002402127981 */ /* 0x000162000c1e1100 */
[----:B------:R-:W-:Y:S01]  /*61f0*/  IMAD.MOV.U32 R19, RZ, RZ, RZ ;  /* 0x000000ffff137224 */ /* 0x000fe200078e00ff */
[----:B------:R-:W-:Y:S05]  /*6200*/  BRA `(.L_x_15012) ;  /* 0x00000d5000007947 */ /* 0x000fea0003800000 */
.L_x_15009:
        /* <DEDUP_REMOVED lines=8> */
.L_x_15014:
[----:B----4-:R-:W4:Y:S02]  /*6290*/  LDG.E R18, [R2.64] ;  /* 0x0000002402127981 */ /* 0x010f24000c1e1900 */
[----:B----4-:R-:W-:Y:S01]  /*62a0*/  SHF.R.S32.HI R19, RZ, 0x1f, R18 ;  /* 0x0000001fff137819 */ /* 0x010fe20000011412 */
[----:B------:R-:W-:Y:S05]  /*62b0*/  BRA `(.L_x_15012) ;  /* 0x00000ca000007947 */ /* 0x000fea0003800000 */
.L_x_15013:
[----:B----4-:R-:W4:Y:S02]  /*62c0*/  LDG.E.S16 R18, [R2.64] ;  /* 0x0000002402127981 */ /* 0x010f24000c1e1700 */
[----:B----4-:R-:W-:Y:S01]  /*62d0*/  SHF.R.S32.HI R19, RZ, 0x1f, R18 ;  /* 0x0000001fff137819 */ /* 0x010fe20000011412 */
[----:B------:R-:W-:Y:S05]  /*62e0*/  BRA `(.L_x_15012) ;  /* 0x00000c7000007947 */ /* 0x000fea0003800000 */
.L_x_15008:
        /* <DEDUP_REMOVED lines=9> */
.L_x_15016:
[----:B----4-:R-:W4:Y:S02]  /*6380*/  LDG.E.U16 R2, [R2.64] ;  /* 0x0000002402027981 */ /* 0x010f24000c1e1500 */
[----:B----4-:R-:W-:-:S06]  /*6390*/  HADD2.F32 R18, -RZ, R2.H0_H0 ;  /* 0x20000002ff127230 */ /* 0x010fcc0000004100 */
[----:B------:R-:W0:Y:S01]  /*63a0*/  F2I.S64.TRUNC R18, R18 ;  /* 0x0000001200127311 */ /* 0x000e22000020d900 */
[----:B------:R-:W-:Y:S05]  /*63b0*/  BRA `(.L_x_15012) ;  /* 0x00000ba000007947 */ /* 0x000fea0003800000 */
.L_x_15015:
        /* <DEDUP_REMOVED lines=9> */
.L_x_15018:
[----:B----4-:R-:W4:Y:S02]  /*6450*/  LDG.E.U16 R2, [R2.64] ;  /* 0x0000002402027981 */ /* 0x010f24000c1e1500 */
[----:B----4-:R-:W-:-:S06]  /*6460*/  HADD2.F32 R18, -RZ, R2.H0_H0 ;  /* 0x20000002ff127230 */ /* 0x010fcc0000004100 */
[----:B------:R-:W0:Y:S01]  /*6470*/  F2I.S64.TRUNC R18, R18 ;  /* 0x0000001200127311 */ /* 0x000e22000020d900 */
[----:B------:R-:W-:Y:S05]  /*6480*/  BRA `(.L_x_15012) ;  /* 0x00000ad000007947 */ /* 0x000fea0003800000 */
.L_x_15017:
[----:B----4-:R-:W4:Y:S02]  /*6490*/  LDG.E.64 R2, [R2.64] ;  /* 0x0000002402027981 */ /* 0x010f24000c1e1b00 */
[----:B----4-:R0:W4:Y:S01]  /*64a0*/  F2I.S64.F64.TRUNC R18, R2 ;  /* 0x0000000200127311 */ /* 0x010122000030d900 */
[----:B------:R-:W-:Y:S05]  /*64b0*/  BRA `(.L_x_15012) ;  /* 0x00000aa000007947 */ /* 0x000fea0003800000 */
.L_x_15007:
        /* <DEDUP_REMOVED lines=13> */
.L_x_15021:
[----:B----4-:R-:W4:Y:S02]  /*6590*/  LDG.E.64 R2, [R2.64] ;  /* 0x0000002402027981 */ /* 0x010f24000c1e1b00 */
[----:B----4-:R0:W4:Y:S01]  /*65a0*/  F2I.S64.F64.TRUNC R18, R2 ;  /* 0x0000000200127311 */ /* 0x010122000030d900 */
[----:B------:R-:W-:Y:S05]  /*65b0*/  BRA `(.L_x_15012) ;  /* 0x000009a000007947 */ /* 0x000fea0003800000 */
.L_x_15020:
        /* <DEDUP_REMOVED lines=27> */
.L_x_15023:
        /* <DEDUP_REMOVED lines=14> */
.L_x_15022:
[----:B----4-:R-:W4:Y:S02]  /*6850*/  LDG.E.U16 R18, [R2.64] ;  /* 0x0000002402127981 */ /* 0x010f24000c1e1500 */
[----:B----4-:R-:W-:-:S06]  /*6860*/  PRMT R18, RZ, 0x5410, R18 ;  /* 0x00005410ff127816 */ /* 0x010fcc0000000012 */
[----:B------:R-:W0:Y:S01]  /*6870*/  F2I.S64.TRUNC R18, R18 ;  /* 0x0000001200127311 */ /* 0x000e22000020d900 */
[----:B------:R-:W-:Y:S05]  /*6880*/  BRA `(.L_x_15012) ;  /* 0x000006d000007947 */ /* 0x000fea0003800000 */
.L_x_15019:
        /* <DEDUP_REMOVED lines=11> */
.L_x_15026:
        /* <DEDUP_REMOVED lines=21> */
.L_x_15030:
[----:B------:R-:W-:Y:S05]  /*6a90*/  BSYNC B1 ;  /* 0x0000000000017941 */ /* 0x000fea0003800000 */
.L_x_15029:
[----:B------:R-:W-:Y:S01]  /*6aa0*/  IMAD.SHL.U32 R2, R2, 0x100000, RZ ;  /* 0x0010000002027824 */ /* 0x000fe200078e00ff */
[----:B------:R-:W-:-:S04]  /*6ab0*/  LEA R3, R0, 0x3b800000, 0x17 ;  /* 0x3b80000000037811 */ /* 0x000fc800078eb8ff */
[----:B------:R-:W-:Y:S02]  /*6ac0*/  LOP3.LUT R18, R3, R2, R18, 0xfe, !PT ;  /* 0x0000000203127212 */ /* 0x000fe400078efe12 */
.L_x_15028:
[----:B------:R-:W-:Y:S05]  /*6ad0*/  BSYNC B0 ;  /* 0x0000000000007941 */ /* 0x000fea0003800000 */
.L_x_15027:
[----:B------:R-:W0:Y:S01]  /*6ae0*/  F2I.S64.TRUNC R18, R18 ;  /* 0x0000001200127311 */ /* 0x000e22000020d900 */
[----:B------:R-:W-:Y:S05]  /*6af0*/  BRA `(.L_x_15012) ;  /* 0x0000046000007947 */ /* 0x000fea0003800000 */
.L_x_15025:
        /* <DEDUP_REMOVED lines=21> */
.L_x_15034:
[----:B------:R-:W-:Y:S05]  /*6c50*/  BSYNC B1 ;  /* 0x0000000000017941 */ /* 0x000fea0003800000 */
.L_x_15033:
[----:B------:R-:W-:Y:S01]  /*6c60*/  IMAD.SHL.U32 R2, R2, 0x200000, RZ ;  /* 0x0020000002027824 */ /* 0x000fe200078e00ff */
[----:B------:R-:W-:-:S04]  /*6c70*/  LEA R3, R0, 0x37800000, 0x17 ;  /* 0x3780000000037811 */ /* 0x000fc800078eb8ff */
[----:B------:R-:W-:Y:S02]  /*6c80*/  LOP3.LUT R18, R3, R2, R18, 0xfe, !PT ;  /* 0x0000000203127212 */ /* 0x000fe400078efe12 */
.L_x_15032:
[----:B------:R-:W-:Y:S05]  /*6c90*/  BSYNC B0 ;  /* 0x0000000000007941 */ /* 0x000fea0003800000 */
.L_x_15031:
[----:B------:R-:W0:Y:S01]  /*6ca0*/  F2I.S64.TRUNC R18, R18 ;  /* 0x0000001200127311 */ /* 0x000e22000020d900 */
[----:B------:R-:W-:Y:S05]  /*6cb0*/  BRA `(.L_x_15012) ;  /* 0x000002a000007947 */ /* 0x000fea0003800000 */
.L_x_15024:
        /* <DEDUP_REMOVED lines=14> */
.L_x_15038:
[----:B------:R-:W-:Y:S05]  /*6da0*/  BSYNC B0 ;  /* 0x0000000000007941 */ /* 0x000fea0003800000 */
.L_x_15037:
[----:B------:R-:W0:Y:S01]  /*6db0*/  F2I.S64.TRUNC R18, R18 ;  /* 0x0000001200127311 */ /* 0x000e22000020d900 */
[----:B------:R-:W-:Y:S05]  /*6dc0*/  BRA `(.L_x_15012) ;  /* 0x0000019000007947 */ /* 0x000fea0003800000 */
.L_x_15011:
        /* <DEDUP_REMOVED lines=21> */
.L_x_15036:
[----:B------:R0:W5:Y:S01]  /*6f20*/  LDG.E.64 R18, [R2.64] ;  /* 0x0000002402127981 */ /* 0x000162000c1e1b00 */
[----:B------:R-:W-:Y:S05]  /*6f30*/  BRA `(.L_x_15012) ;  /* 0x0000002000007947 */ /* 0x000fea0003800000 */
.L_x_15035:
[----:B------:R0:W5:Y:S01]  /*6f40*/  LDG.E R18, [R2.64] ;  /* 0x0000002402127981 */ /* 0x000162000c1e1900 */
[----:B------:R-:W-:-:S03]  /*6f50*/  IMAD.MOV.U32 R19, RZ, RZ, RZ ;  /* 0x000000ffff137224 */ /* 0x000fc600078e00ff */
.L_x_15012:
        /* <DEDUP_REMOVED lines=18> */
.L_x_15042:
[----:B------:R0:W5:Y:S01]  /*7080*/  LDG.E.U8 R32, [R2.64] ;  /* 0x0000002402207981 */ /* 0x000162000c1e1100 */
[----:B------:R-:W-:Y:S01]  /*7090*/  IMAD.MOV.U32 R33, RZ, RZ, RZ ;  /* 0x000000ffff217224 */ /* 0x000fe200078e00ff */
[----:B------:R-:W-:Y:S05]  /*70a0*/  BRA `(.L_x_15005) ;  /* 0x00000d4000007947 */ /* 0x000fea0003800000 */
.L_x_15041:
        /* <DEDUP_REMOVED lines=8> */
.L_x_15045:
[----:B----4-:R-:W4:Y:S02]  /*7130*/  LDG.E R32, [R2.64] ;  /* 0x0000002402207981 */ /* 0x010f24000c1e1900 */
[----:B----4-:R-:W-:Y:S01]  /*7140*/  SHF.R.S32.HI R33, RZ, 0x1f, R32 ;  /* 0x0000001fff217819 */ /* 0x010fe20000011420 */
[----:B------:R-:W-:Y:S05]  /*7150*/  BRA `(.L_x_15005) ;  /* 0x00000c9000007947 */ /* 0x000fea0003800000 */
.L_x_15044:
[----:B----4-:R-:W4:Y:S02]  /*7160*/  LDG.E.S16 R32, [R2.64] ;  /* 0x0000002402207981 */ /* 0x010f24000c1e1700 */
[----:B----4-:R-:W-:Y:S01]  /*7170*/  SHF.R.S32.HI R33, RZ, 0x1f, R32 ;  /* 0x0000001fff217819 */ /* 0x010fe20000011420 */
[----:B------:R-:W-:Y:S05]  /*7180*/  BRA `(.L_x_15005) ;  /* 0x00000c6000007947 */ /* 0x000fea0003800000 */
.L_x_15040:
        /* <DEDUP_REMOVED lines=9> */
.L_x_15047:
[----:B----4-:R-:W4:Y:S02]  /*7220*/  LDG.E.U16 R2, [R2.64] ;  /* 0x0000002402027981 */ /* 0x010f24000c1e1500 */
[----:B----4-:R-:W-:-:S06]  /*7230*/  HADD2.F32 R32, -RZ, R2.H0_H0 ;  /* 0x20000002ff207230 */ /* 0x010fcc0000004100 */
[----:B------:R-:W0:Y:S01]  /*7240*/  F2I.S64.TRUNC R32, R32 ;  /* 0x0000002000207311 */ /* 0x000e22000020d900 */
[----:B------:R-:W-:Y:S05]  /*7250*/  BRA `(.L_x_15005) ;  /* 0x00000b9000007947 */ /* 0x000fea0003800000 */
.L_x_15046:
        /* <DEDUP_REMOVED lines=9> */
.L_x_15049:
[----:B----4-:R-:W4:Y:S02]  /*72f0*/  LDG.E.U16 R2, [R2.64] ;  /* 0x0000002402027981 */ /* 0x010f24000c1e1500 */
[----:B----4-:R-:W-:-:S06]  /*7300*/  HADD2.F32 R32, -RZ, R2.H0_H0 ;  /* 0x20000002ff207230 */ /* 0x010fcc0000004100 */
[----:B------:R-:W0:Y:S01]  /*7310*/  F2I.S64.TRUNC R32, R32 ;  /* 0x0000002000207311 */ /* 0x000e22000020d900 */
[----:B------:R-:W-:Y:S05]  /*7320*/  BRA `(.L_x_15005) ;  /* 0x00000ac000007947 */ /* 0x000fea0003800000 */
.L_x_15048:
[----:B----4-:R-:W4:Y:S02]  /*7330*/  LDG.E.64 R2, [R2.64] ;  /* 0x0000002402027981 */ /* 0x010f24000c1e1b00 */
[----:B----4-:R0:W4:Y:S01]  /*7340*/  F2I.S64.F64.TRUNC R32, R2 ;  /* 0x0000000200207311 */ /* 0x010122000030d900 */
[----:B------:R-:W-:Y:S05]  /*7350*/  BRA `(.L_x_15005) ;  /* 0x00000a9000007947 */ /* 0x000fea0003800000 */
.L_x_15039:
        /* <DEDUP_REMOVED lines=13> */
.L_x_15052:
[----:B----4-:R-:W4:Y:S02]  /*7430*/  LDG.E.64 R2, [R2.64] ;  /* 0x0000002402027981 */ /* 0x010f24000c1e1b00 */
[----:B----4-:R0:W4:Y:S01]  /*7440*/  F2I.S64.F64.TRUNC R32, R2 ;  /* 0x0000000200207311 */ /* 0x010122000030d900 */
[----:B------:R-:W-:Y:S05]  /*7450*/  BRA `(.L_x_15005) ;  /* 0x0000099000007947 */ /* 0x000fea0003800000 */
.L_x_15051:
        /* <DEDUP_REMOVED lines=27> */
.L_x_15054:
        /* <DEDUP_REMOVED lines=14> */
.L_x_15053:
[----:B----4-:R-:W4:Y:S02]  /*76f0*/  LDG.E.U16 R32, [R2.64] ;  /* 0x0000002402207981 */ /* 0x010f24000c1e1500 */
[----:B----4-:R-:W-:-:S06]  /*7700*/  PRMT R32, RZ, 0x5410, R32 ;  /* 0x00005410ff207816 */ /* 0x010fcc0000000020 */
[----:B------:R-:W0:Y:S01]  /*7710*/  F2I.S64.TRUNC R32, R32 ;  /* 0x0000002000207311 */ /* 0x000e22000020d900 */
[----:B------:R-:W-:Y:S05]  /*7720*/  BRA `(.L_x_15005) ;  /* 0x000006c000007947 */ /* 0x000fea0003800000 */
.L_x_15050:
        /* <DEDUP_REMOVED lines=11> */
.L_x_15057:
        /* <DEDUP_REMOVED lines=21> */
.L_x_15061:
[----:B------:R-:W-:Y:S05]  /*7930*/  BSYNC B1 ;  /* 0x0000000000017941 */ /* 0x000fea0003800000 */
.L_x_15060:
[----:B------:R-:W-:Y:S01]  /*7940*/  IMAD.SHL.U32 R2, R2, 0x100000, RZ ;  /* 0x0010000002027824 */ /* 0x000fe200078e00ff */
[----:B------:R-:W-:-:S04]  /*7950*/  LEA R3, R0, 0x3b800000, 0x17 ;  /* 0x3b80000000037811 */ /* 0x000fc800078eb8ff */
[----:B------:R-:W-:Y:S02]  /*7960*/  LOP3.LUT R32, R3, R2, R32, 0xfe, !PT ;  /* 0x0000000203207212 */ /* 0x000fe400078efe20 */
.L_x_15059:
[----:B------:R-:W-:Y:S05]  /*7970*/  BSYNC B0 ;  /* 0x0000000000007941 */ /* 0x000fea0003800000 */
.L_x_15058:
[----:B------:R-:W0:Y:S01]  /*7980*/  F2I.S64.TRUNC R32, R32 ;  /* 0x0000002000207311 */ /* 0x000e22000020d900 */
[----:B------:R-:W-:Y:S05]  /*7990*/  BRA `(.L_x_15005) ;  /* 0x0000045000007947 */ /* 0x000fea0003800000 */
.L_x_15056:
        /* <DEDUP_REMOVED lines=21> */
.L_x_15065:
[----:B------:R-:W-:Y:S05]  /*7af0*/  BSYNC B1 ;  /* 0x0000000000017941 */ /* 0x000fea0003800000 */
.L_x_15064:
[----:B------:R-:W-:Y:S01]  /*7b00*/  IMAD.SHL.U32 R2, R2, 0x200000, RZ ;  /* 0x0020000002027824 */ /* 0x000fe200078e00ff */
[----:B------:R-:W-:-:S04]  /*7b10*/  LEA R3, R0, 0x37800000, 0x17 ;  /* 0x3780000000037811 */ /* 0x000fc800078eb8ff */
[----:B------:R-:W-:Y:S02]  /*7b20*/  LOP3.LUT R32, R3, R2, R32, 0xfe, !PT ;  /* 0x0000000203207212 */ /* 0x000fe400078efe20 */
.L_x_15063:
[----:B------:R-:W-:Y:S05]  /*7b30*/  BSYNC B0 ;  /* 0x0000000000007941 */ /* 0x000fea0003800000 */
.L_x_15062:
[----:B------:R-:W0:Y:S01]  /*7b40*/  F2I.S64.TRUNC R32, R32 ;  /* 0x0000002000207311 */ /* 0x000e22000020d900 */
[----:B------:R-:W-:Y:S05]  /*7b50*/  BRA `(.L_x_15005) ;  /* 0x0000029000007947 */ /* 0x000fea0003800000 */
.L_x_15055:
        /* <DEDUP_REMOVED lines=14> */
.L_x_15069:
[----:B------:R-:W-:Y:S05]  /*7c40*/  BSYNC B0 ;  /* 0x0000000000007941 */ /* 0x000fea0003800000 */
.L_x_15068:
[----:B------:R-:W0:Y:S01]  /*7c50*/  F2I.S64.TRUNC R32, R32 ;  /* 0x0000002000207311 */ /* 0x000e22000020d900 */
[----:B------:R-:W-:Y:S05]  /*7c60*/  BRA `(.L_x_15005) ;  /* 0x0000018000007947 */ /* 0x000fea0003800000 */
.L_x_15043:
        /* <DEDUP_REMOVED lines=20> */
.L_x_15067:
[----:B------:R0:W5:Y:S01]  /*7db0*/  LDG.E.64 R32, [R2.64] ;  /* 0x0000002402207981 */ /* 0x000162000c1e1b00 */
[----:B------:R-:W-:Y:S05]  /*7dc0*/  BRA `(.L_x_15005) ;  /* 0x0000002000007947 */ /* 0x000fea0003800000 */
.L_x_15066:
[----:B------:R0:W5:Y:S01]  /*7dd0*/  LDG.E R32, [R2.64] ;  /* 0x0000002402207981 */ /* 0x000162000c1e1900 */
[----:B------:R-:W-:-:S03]  /*7de0*/  IMAD.MOV.U32 R33, RZ, RZ, RZ ;  /* 0x000000ffff217224 */ /* 0x000fc600078e00ff */
.L_x_15005:
[----:B------:R-:W-:Y:S05]  /*7df0*/  BSYNC B6 ;  /* 0x0000000000067941 */ /* 0x000fea0003800000 */
.L_x_15004:
[----:B0-----:R-:W0:Y:S01]  /*7e00*/  S2R R2, SR_TID.X ;  /* 0x0000000000027919 */ /* 0x001e220000002100 */
[----:B-1---5:R-:W-:Y:S01]  /*7e10*/  IMAD R3, R25, c[0x0][0x168], RZ ;  /* 0x00005a0019037a24 */ /* 0x022fe200078e02ff */
[----:B------:R-:W1:Y:S01]  /*7e20*/  LDC.U8 R12, c[0x0][0x1ac] ;  /* 0x00006b00ff0c7b82 */ /* 0x000e620000000000 */
[----:B----4-:R-:W-:Y:S01]  /*7e30*/  IMAD R5, R17, c[0x0][0x168], RZ ;  /* 0x00005a0011057a24 */ /* 0x010fe200078e02ff */
[----:B------:R-:W-:Y:S01]  /*7e40*/  BSSY B6, `(.L_x_15070) ;  /* 0x0000126000067945 */ /* 0x000fe20003800000 */
[C---:B------:R-:W-:Y:S02]  /*7e50*/  IMAD R3, R24.reuse, c[0x0][0x16c], R3 ;  /* 0x00005b0018037a24 */ /* 0x040fe400078e0203 */
[----:B------:R-:W-:-:S04]  /*7e60*/  IMAD.WIDE.U32 R24, R24, c[0x0][0x168], RZ ;  /* 0x00005a0018187a25 */ /* 0x000fc800078e00ff */
[----:B------:R-:W-:Y:S02]  /*7e70*/  IMAD R7, R19, c[0x0][0x168], RZ ;  /* 0x00005a0013077a24 */ /* 0x000fe400078e02ff */
[C---:B------:R-:W-:Y:S02]  /*7e80*/  IMAD R9, R16.reuse, c[0x0][0x16c], R5 ;  /* 0x00005b0010097a24 */ /* 0x040fe400078e0205 */
[----:B------:R-:W-:Y:S02]  /*7e90*/  IMAD R5, R23, c[0x0][0x168], RZ ;  /* 0x00005a0017057a24 */ /* 0x000fe400078e02ff */
[----:B------:R-:W-:-:S04]  /*7ea0*/  IMAD.WIDE.U32 R16, R16, c[0x0][0x168], RZ ;  /* 0x00005a0010107a25 */ /* 0x000fc800078e00ff */
[----:B------:R-:W-:Y:S02]  /*7eb0*/  IMAD R11, R18, c[0x0][0x16c], R7 ;  /* 0x00005b00120b7a24 */ /* 0x000fe400078e0207 */
[----:B------:R-:W-:Y:S01]  /*7ec0*/  IMAD.IADD R3, R25, 0x1, R3 ;  /* 0x0000000119037824 */ /* 0x000fe200078e0203 */
[----:B0-----:R-:W-:Y:S01]  /*7ed0*/  ISETP.GE.AND P0, PT, R2, R36, PT ;  /* 0x000000240200720c */ /* 0x001fe20003f06270 */
[----:B------:R-:W-:-:S04]  /*7ee0*/  IMAD.WIDE.U32 R18, R18, c[0x0][0x168], RZ ;  /* 0x00005a0012127a25 */ /* 0x000fc800078e00ff */
[C---:B------:R-:W-:Y:S02]  /*7ef0*/  IMAD R7, R22.reuse, c[0x0][0x16c], R5 ;  /* 0x00005b0016077a24 */ /* 0x040fe400078e0205 */
[----:B------:R-:W-:Y:S02]  /*7f00*/  IMAD.IADD R5, R17, 0x1, R9 ;  /* 0x0000000111057824 */ /* 0x000fe400078e0209 */
[----:B---3--:R-:W-:Y:S02]  /*7f10*/  IMAD R9, R3, R28, RZ ;  /* 0x0000001c03097224 */ /* 0x008fe400078e02ff */
[----:B------:R-:W-:Y:S02]  /*7f20*/  IMAD.IADD R3, R19, 0x1, R11 ;  /* 0x0000000113037824 */ /* 0x000fe400078e020b */
[----:B------:R-:W-:-:S04]  /*7f30*/  IMAD.WIDE.U32 R22, R22, c[0x0][0x168], RZ ;  /* 0x00005a0016167a25 */ /* 0x000fc800078e00ff */
[----:B------:R-:W-:Y:S02]  /*7f40*/  IMAD R5, R5, R26, RZ ;  /* 0x0000001a05057224 */ /* 0x000fe400078e02ff */
[----:B------:R-:W-:Y:S02]  /*7f50*/  IMAD R11, R3, R32, RZ ;  /* 0x00000020030b7224 */ /* 0x000fe400078e02ff */
[----:B------:R-:W-:Y:S02]  /*7f60*/  IMAD.IADD R3, R23, 0x1, R7 ;  /* 0x0000000117037824 */ /* 0x000fe400078e0207 */
[----:B------:R-:W-:-:S04]  /*7f70*/  IMAD.WIDE.U32 R34, R24, R28, RZ ;  /* 0x0000001c18227225 */ /* 0x000fc800078e00ff */
[----:B------:R-:W-:Y:S02]  /*7f80*/  IMAD R9, R29, R24, R9 ;  /* 0x000000181d097224 */ /* 0x000fe400078e0209 */
[----:B------:R-:W-:-:S04]  /*7f90*/  IMAD.WIDE.U32 R28, R16, R26, RZ ;  /* 0x0000001a101c7225 */ /* 0x000fc800078e00ff */
[----:B------:R-:W-:Y:S02]  /*7fa0*/  IMAD R5, R27, R16, R5 ;  /* 0x000000101b057224 */ /* 0x000fe400078e0205 */
[----:B--2---:R-:W-:Y:S02]  /*7fb0*/  IMAD R3, R3, R30, RZ ;  /* 0x0000001e03037224 */ /* 0x004fe400078e02ff */
[----:B------:R-:W-:-:S04]  /*7fc0*/  IMAD.WIDE.U32 R24, R18, R32, RZ ;  /* 0x0000002012187225 */ /* 0x000fc800078e00ff */
[----:B------:R-:W-:Y:S02]  /*7fd0*/  IMAD R11, R33, R18, R11 ;  /* 0x00000012210b7224 */ /* 0x000fe400078e020b */
[----:B------:R-:W-:Y:S02]  /*7fe0*/  IMAD.IADD R19, R29, 0x1, R5 ;  /* 0x000000011d137824 */ /* 0x000fe400078e0205 */
[----:B------:R-:W-:-:S04]  /*7ff0*/  IMAD.WIDE.U32 R4, R22, R30, RZ ;  /* 0x0000001e16047225 */ /* 0x000fc800078e00ff */
[----:B------:R-:W-:Y:S02]  /*8000*/  IMAD R3, R31, R22, R3 ;  /* 0x000000161f037224 */ /* 0x000fe400078e0203 */
[----:B------:R-:W-:Y:S02]  /*8010*/  IMAD.IADD R23, R35, 0x1, R9 ;  /* 0x0000000123177824 */ /* 0x000fe400078e0209 */
[----:B------:R-:W-:Y:S02]  /*8020*/  IMAD.IADD R17, R25, 0x1, R11 ;  /* 0x0000000119117824 */ /* 0x000fe400078e020b */
[----:B------:R-:W-:Y:S02]  /*8030*/  IMAD.MOV.U32 R22, RZ, RZ, R34 ;  /* 0x000000ffff167224 */ /* 0x000fe400078e0022 */
[----:B------:R-:W-:Y:S02]  /*8040*/  IMAD.MOV.U32 R18, RZ, RZ, R28 ;  /* 0x000000ffff127224 */ /* 0x000fe400078e001c */
[----:B------:R-:W-:Y:S01]  /*8050*/  IMAD.MOV.U32 R16, RZ, RZ, R24 ;  /* 0x000000ffff107224 */ /* 0x000fe200078e0018 */
[----:B------:R-:W-:Y:S05]  /*8060*/  @P0 BRA `(.L_x_15071) ;  /* 0x0000103000000947 */ /* 0x000fea0003800000 */
[----:B-1----:R-:W-:Y:S01]  /*8070*/  IMAD R0, R37, 0x200, R2 ;  /* 0x0000020025007824 */ /* 0x002fe200078e0202 */
        /* <DEDUP_REMOVED lines=21> */
.L_x_15075:
[----:B------:R0:W-:Y:S01]  /*81d0*/  STG.E.U8 [R8.64], R4 ;  /* 0x0000000408007986 */ /* 0x0001e2000c101124 */
[----:B------:R-:W-:Y:S01]  /*81e0*/  IMAD.MOV.U32 R2, RZ, RZ, R26 ;  /* 0x000000ffff027224 */ /* 0x000fe200078e001a */
[----:B------:R-:W-:Y:S05]  /*81f0*/  BRA `(.L_x_15071) ;  /* 0x00000ea000007947 */ /* 0x000fea0003800000 */
.L_x_15074:
        /* <DEDUP_REMOVED lines=9> */
.L_x_15078:
[----:B------:R0:W-:Y:S01]  /*8290*/  STG.E [R8.64], R4 ;  /* 0x0000000408007986 */ /* 0x0001e2000c101924 */
[----:B------:R-:W-:Y:S01]  /*82a0*/  IMAD.MOV.U32 R2, RZ, RZ, R26 ;  /* 0x000000ffff027224 */ /* 0x000fe200078e001a */
[----:B------:R-:W-:Y:S05]  /*82b0*/  BRA `(.L_x_15071) ;  /* 0x00000de000007947 */ /* 0x000fea0003800000 */
.L_x_15077:
[----:B------:R0:W-:Y:S01]  /*82c0*/  STG.E.U16 [R8.64], R4 ;  /* 0x0000000408007986 */ /* 0x0001e2000c101524 */
[----:B------:R-:W-:Y:S01]  /*82d0*/  IMAD.MOV.U32 R2, RZ, RZ, R26 ;  /* 0x000000ffff027224 */ /* 0x000fe200078e001a */
[----:B------:R-:W-:Y:S05]  /*82e0*/  BRA `(.L_x_15071) ;  /* 0x00000db000007947 */ /* 0x000fea0003800000 */
.L_x_15073:
        /* <DEDUP_REMOVED lines=10> */
.L_x_15080:
[----:B------:R-:W0:Y:S01]  /*8390*/  I2F.S64 R0, R10 ;  /* 0x0000000a00007312 */ /* 0x000e220000301400 */
[----:B------:R-:W-:Y:S01]  /*83a0*/  IMAD.MOV.U32 R2, RZ, RZ, R26 ;  /* 0x000000ffff027224 */ /* 0x000fe200078e001a */
[----:B0-----:R-:W-:-:S05]  /*83b0*/  F2FP.PACK_AB R0, RZ, R0 ;  /* 0x00000000ff00723e */ /* 0x001fca00000000ff */
[----:B------:R0:W-:Y:S01]  /*83c0*/  STG.E.U16 [R8.64], R0 ;  /* 0x0000000008007986 */ /* 0x0001e2000c101524 */
[----:B------:R-:W-:Y:S05]  /*83d0*/  BRA `(.L_x_15071) ;  /* 0x00000cc000007947 */ /* 0x000fea0003800000 */
.L_x_15079:
        /* <DEDUP_REMOVED lines=11> */
.L_x_15082:
[----:B------:R-:W0:Y:S01]  /*8490*/  I2F.S64 R10, R10 ;  /* 0x0000000a000a7312 */ /* 0x000e220000301400 */
[----:B------:R-:W-:Y:S01]  /*84a0*/  IMAD.MOV.U32 R2, RZ, RZ, R26 ;  /* 0x000000ffff027224 */ /* 0x000fe200078e001a */
[----:B0-----:R-:W-:-:S04]  /*84b0*/  F2FP.PACK_AB R3, RZ, R10 ;  /* 0x0000000aff03723e */ /* 0x001fc800000000ff */
[----:B------:R-:W-:-:S05]  /*84c0*/  PRMT R3, R3, 0x5410, RZ ;  /* 0x0000541003037816 */ /* 0x000fca00000000ff */
[----:B------:R0:W-:Y:S01]  /*84d0*/  STG.E [R8.64], R3 ;  /* 0x0000000308007986 */ /* 0x0001e2000c101924 */
[----:B------:R-:W-:Y:S05]  /*84e0*/  BRA `(.L_x_15071) ;  /* 0x00000bb000007947 */ /* 0x000fea0003800000 */
.L_x_15081:
[----:B------:R-:W0:Y:S01]  /*84f0*/  I2F.F64.S64 R4, R10 ;  /* 0x0000000a00047312 */ /* 0x000e220000301c00 */
[----:B------:R-:W-:Y:S01]  /*8500*/  IMAD.MOV.U32 R2, RZ, RZ, R26 ;  /* 0x000000ffff027224 */ /* 0x000fe200078e001a */
[----:B0-----:R0:W-:Y:S01]  /*8510*/  STG.E.64 [R8.64], R4 ;  /* 0x0000000408007986 */ /* 0x0011e2000c101b24 */
[----:B------:R-:W-:Y:S05]  /*8520*/  BRA `(.L_x_15071) ;  /* 0x00000b7000007947 */ /* 0x000fea0003800000 */
.L_x_15072:
        /* <DEDUP_REMOVED lines=14> */
.L_x_15085:
[----:B------:R-:W0:Y:S01]  /*8610*/  I2F.F64.S64 R4, R10 ;  /* 0x0000000a00047312 */ /* 0x000e220000301c00 */
[----:B------:R-:W-:Y:S01]  /*8620*/  CS2R R6, SRZ ;  /* 0x0000000000067805 */ /* 0x000fe2000001ff00 */
[----:B------:R-:W-:-:S04]  /*8630*/  IMAD.MOV.U32 R2, RZ, RZ, R26 ;  /* 0x000000ffff027224 */ /* 0x000fc800078e001a */
[----:B0-----:R0:W-:Y:S01]  /*8640*/  STG.E.128 [R8.64], R4 ;  /* 0x0000000408007986 */ /* 0x0011e2000c101d24 */
[----:B------:R-:W-:Y:S05]  /*8650*/  BRA `(.L_x_15071) ;  /* 0x00000a4000007947 */ /* 0x000fea0003800000 */
.L_x_15084:
        /* <DEDUP_REMOVED lines=21> */
.L_x_15089:
[----:B------:R-:W-:Y:S05]  /*87b0*/  BSYNC B0 ;  /* 0x0000000000007941 */ /* 0x000fea0003800000 */
.L_x_15088:
[----:B------:R-:W-:Y:S01]  /*87c0*/  LOP3.LUT R3, R0, R3, RZ, 0xfc, !PT ;  /* 0x0000000300037212 */ /* 0x000fe200078efcff */
[----:B------:R-:W-:-:S04]  /*87d0*/  IMAD.MOV.U32 R2, RZ, RZ, R26 ;  /* 0x000000ffff027224 */ /* 0x000fc800078e001a */
[----:B------:R0:W-:Y:S01]  /*87e0*/  STG.E.U8 [R8.64], R3 ;  /* 0x0000000308007986 */ /* 0x0001e2000c101124 */
[----:B------:R-:W-:Y:S05]  /*87f0*/  BRA `(.L_x_15071) ;  /* 0x000008a000007947 */ /* 0x000fea0003800000 */
.L_x_15087:
        /* <DEDUP_REMOVED lines=13> */
.L_x_15091:
[----:B------:R-:W-:Y:S01]  /*88d0*/  IMAD.MOV.U32 R0, RZ, RZ, 0x7f ;  /* 0x0000007fff007424 */ /* 0x000fe200078e00ff */
[----:B------:R-:W-:-:S04]  /*88e0*/  ISETP.GT.U32.AND P0, PT, R2, 0x7f800000, PT ;  /* 0x7f8000000200780c */ /* 0x000fc80003f04070 */
[----:B------:R-:W-:-:S04]  /*88f0*/  SEL R0, R0, 0x7c, P0 ;  /* 0x0000007c00007807 */ /* 0x000fc80000000000 */
.L_x_15092:
[----:B------:R-:W-:Y:S05]  /*8900*/  BSYNC B0 ;  /* 0x0000000000007941 */ /* 0x000fea0003800000 */
.L_x_15090:
[----:B------:R-:W-:-:S04]  /*8910*/  LOP3.LUT R2, R11, 0x80000000, RZ, 0xc0, !PT ;  /* 0x800000000b027812 */ /* 0x000fc800078ec0ff */
[----:B------:R-:W-:Y:S01]  /*8920*/  SHF.R.U32.HI R3, RZ, 0x18, R2 ;  /* 0x00000018ff037819 */ /* 0x000fe20000011602 */
[----:B------:R-:W-:-:S03]  /*8930*/  IMAD.MOV.U32 R2, RZ, RZ, R26 ;  /* 0x000000ffff027224 */ /* 0x000fc600078e001a */
[----:B------:R-:W-:-:S05]  /*8940*/  LOP3.LUT R3, R0, R3, RZ, 0xfc, !PT ;  /* 0x0000000300037212 */ /* 0x000fca00078efcff */
[----:B------:R0:W-:Y:S01]  /*8950*/  STG.E.U8 [R8.64], R3 ;  /* 0x0000000308007986 */ /* 0x0001e2000c101124 */
[----:B------:R-:W-:Y:S05]  /*8960*/  BRA `(.L_x_15071) ;  /* 0x0000073000007947 */ /* 0x000fea0003800000 */
.L_x_15086:
[----:B------:R-:W0:Y:S01]  /*8970*/  I2F.S64 R0, R10 ;  /* 0x0000000a00007312 */ /* 0x000e220000301400 */
[----:B------:R-:W-:Y:S01]  /*8980*/  IMAD.MOV.U32 R2, RZ, RZ, R26 ;  /* 0x000000ffff027224 */ /* 0x000fe200078e001a */
[----:B0-----:R-:W-:-:S05]  /*8990*/  F2FP.BF16.PACK_AB R0, RZ, R0 ;  /* 0x00000000ff00723e */ /* 0x001fca00000010ff */
[----:B------:R0:W-:Y:S01]  /*89a0*/  STG.E.U16 [R8.64], R0 ;  /* 0x0000000008007986 */ /* 0x0001e2000c101524 */
[----:B------:R-:W-:Y:S05]  /*89b0*/  BRA `(.L_x_15071) ;  /* 0x000006e000007947 */ /* 0x000fea0003800000 */
.L_x_15083:
        /* <DEDUP_REMOVED lines=11> */
.L_x_15095:
        /* <DEDUP_REMOVED lines=17> */
.L_x_15098:
[----:B------:R-:W-:-:S04]  /*8b80*/  LOP3.LUT R2, R11, 0x80000000, RZ, 0xc0, !PT ;  /* 0x800000000b027812 */ /* 0x000fc800078ec0ff */
[----:B------:R-:W-:-:S04]  /*8b90*/  SHF.R.U32.HI R3, RZ, 0x18, R2 ;  /* 0x00000018ff037819 */ /* 0x000fc80000011602 */
[----:B------:R-:W-:-:S04]  /*8ba0*/  LOP3.LUT R0, R0, R3, RZ, 0xfc, !PT ;  /* 0x0000000300007212 */ /* 0x000fc800078efcff */
[----:B------:R-:W-:Y:S02]  /*8bb0*/  PRMT R4, R0, 0x7610, R4 ;  /* 0x0000761000047816 */ /* 0x000fe40000000004 */
.L_x_15097:
[----:B------:R-:W-:Y:S05]  /*8bc0*/  BSYNC B0 ;  /* 0x0000000000007941 */ /* 0x000fea0003800000 */
.L_x_15096:
[----:B------:R0:W-:Y:S01]  /*8bd0*/  STG.E.U8 [R8.64], R4 ;  /* 0x0000000408007986 */ /* 0x0001e2000c101124 */
[----:B------:R-:W-:Y:S01]  /*8be0*/  IMAD.MOV.U32 R2, RZ, RZ, R26 ;  /* 0x000000ffff027224 */ /* 0x000fe200078e001a */
[----:B------:R-:W-:Y:S05]  /*8bf0*/  BRA `(.L_x_15071) ;  /* 0x000004a000007947 */ /* 0x000fea0003800000 */
.L_x_15094:
        /* <DEDUP_REMOVED lines=17> */
.L_x_15101:
[----:B------:R-:W-:-:S04]  /*8d10*/  LOP3.LUT R2, R11, 0x80000000, RZ, 0xc0, !PT ;  /* 0x800000000b027812 */ /* 0x000fc800078ec0ff */
[----:B------:R-:W-:-:S04]  /*8d20*/  SHF.R.U32.HI R3, RZ, 0x18, R2 ;  /* 0x00000018ff037819 */ /* 0x000fc80000011602 */
[----:B------:R-:W-:-:S04]  /*8d30*/  LOP3.LUT R0, R0, R3, RZ, 0xfc, !PT ;  /* 0x0000000300007212 */ /* 0x000fc800078efcff */
[----:B------:R-:W-:Y:S02]  /*8d40*/  PRMT R4, R0, 0x7610, R4 ;  /* 0x0000761000047816 */ /* 0x000fe40000000004 */
.L_x_15100:
[----:B------:R-:W-:Y:S05]  /*8d50*/  BSYNC B0 ;  /* 0x0000000000007941 */ /* 0x000fea0003800000 */
.L_x_15099:
[----:B------:R0:W-:Y:S01]  /*8d60*/  STG.E.U8 [R8.64], R4 ;  /* 0x0000000408007986 */ /* 0x0001e2000c101124 */
[----:B------:R-:W-:Y:S01]  /*8d70*/  IMAD.MOV.U32 R2, RZ, RZ, R26 ;  /* 0x000000ffff027224 */ /* 0x000fe200078e001a */
[----:B------:R-:W-:Y:S05]  /*8d80*/  BRA `(.L_x_15071) ;  /* 0x0000031000007947 */ /* 0x000fea0003800000 */
.L_x_15093:
        /* <DEDUP_REMOVED lines=23> */
.L_x_15076:
        /* <DEDUP_REMOVED lines=21> */
.L_x_15103:
[----:B------:R0:W-:Y:S01]  /*9050*/  STG.E.64 [R8.64], R10 ;  /* 0x0000000a08007986 */ /* 0x0001e2000c101b24 */
[----:B------:R-:W-:Y:S01]  /*9060*/  IMAD.MOV.U32 R2, RZ, RZ, R26 ;  /* 0x000000ffff027224 */ /* 0x000fe200078e001a */
[----:B------:R-:W-:Y:S05]  /*9070*/  BRA `(.L_x_15071) ;  /* 0x0000002000007947 */ /* 0x000fea0003800000 */
.L_x_15102:
[----:B------:R0:W-:Y:S01]  /*9080*/  STG.E [R8.64], R4 ;  /* 0x0000000408007986 */ /* 0x0001e2000c101924 */
[----:B------:R-:W-:-:S03]  /*9090*/  IMAD.MOV.U32 R2, RZ, RZ, R26 ;  /* 0x000000ffff027224 */ /* 0x000fc600078e001a */
.L_x_15071:
[----:B-1----:R-:W-:Y:S05]  /*90a0*/  BSYNC B6 ;  /* 0x0000000000067941 */ /* 0x002fea0003800000 */
.L_x_15070:
[----:B------:R-:W-:Y:S01]  /*90b0*/  ISETP.GE.AND P0, PT, R2, R36, PT ;  /* 0x000000240200720c */ /* 0x000fe20003f06270 */
[----:B------:R-:W-:-:S12]  /*90c0*/  BSSY B6, `(.L_x_15104) ;  /* 0x00001d9000067945 */ /* 0x000fd80003800000 */
[----:B------:R-:W-:Y:S05]  /*90d0*/  @P0 BRA `(.L_x_15105) ;  /* 0x00001d7000000947 */ /* 0x000fea0003800000 */
[----:B------:R-:W1:Y:S01]  /*90e0*/  LDC.U8 R26, c[0x0][0x1ac] ;  /* 0x00006b00ff1a7b82 */ /* 0x000e620000000000 */
[----:B0-----:R-:W-:-:S04]  /*90f0*/  IMAD R0, R37, 0x200, R2 ;  /* 0x0000020025007824 */ /* 0x001fc800078e0202 */
[----:B------:R-:W-:-:S05]  /*9100*/  IMAD R8, R0, c[0x0][0x1b0], RZ ;  /* 0x00006c0000087a24 */ /* 0x000fca00078e02ff */
[----:B------:R-:W-:-:S05]  /*9110*/  IADD3 R8, P0, R8, c[0x0][0x178], RZ ;  /* 0x00005e0008087a10 */ /* 0x000fca0007f1e0ff */
[----:B------:R-:W-:Y:S01]  /*9120*/  IMAD.X R9, RZ, RZ, c[0x0][0x17c], P0 ;  /* 0x00005f00ff097624 */ /* 0x000fe200000e06ff */
[----:B-1----:R-:W-:-:S05]  /*9130*/  PRMT R3, R26, 0x9910, RZ ;  /* 0x000099101a037816 */ /* 0x002fca00000000ff */
        /* <DEDUP_REMOVED lines=13> */
.L_x_15109:
[----:B------:R0:W-:Y:S01]  /*9210*/  STG.E.U8 [R8.64], R34 ;  /* 0x0000002208007986 */ /* 0x0001e2000c101124 */
[----:B------:R-:W-:Y:S05]  /*9220*/  BRA `(.L_x_15111) ;  /* 0x00000d6000007947 */ /* 0x000fea0003800000 */
.L_x_15108:
        /* <DEDUP_REMOVED lines=8> */
.L_x_15113:
[----:B------:R0:W-:Y:S01]  /*92b0*/  STG.E [R8.64], R34 ;  /* 0x0000002208007986 */ /* 0x0001e2000c101924 */
[----:B------:R-:W-:Y:S05]  /*92c0*/  BRA `(.L_x_15111) ;  /* 0x00000cc000007947 */ /* 0x000fea0003800000 */
.L_x_15112:
[----:B------:R0:W-:Y:S01]  /*92d0*/  STG.E.U16 [R8.64], R34 ;  /* 0x0000002208007986 */ /* 0x0001e2000c101524 */
[----:B------:R-:W-:Y:S05]  /*92e0*/  BRA `(.L_x_15111) ;  /* 0x00000ca000007947 */ /* 0x000fea0003800000 */
.L_x_15107:
        /* <DEDUP_REMOVED lines=9> */
.L_x_15115:
[----:B------:R-:W0:Y:S02]  /*9380*/  I2F.S64 R0, R22 ;  /* 0x0000001600007312 */ /* 0x000e240000301400 */
[----:B0-----:R-:W-:-:S05]  /*9390*/  F2FP.PACK_AB R0, RZ, R0 ;  /* 0x00000000ff00723e */ /* 0x001fca00000000ff */
[----:B------:R0:W-:Y:S01]  /*93a0*/  STG.E.U16 [R8.64], R0 ;  /* 0x0000000008007986 */ /* 0x0001e2000c101524 */
[----:B------:R-:W-:Y:S05]  /*93b0*/  BRA `(.L_x_15111) ;  /* 0x00000bd000007947 */ /* 0x000fea0003800000 */
.L_x_15114:
        /* <DEDUP_REMOVED lines=10> */
.L_x_15117:
[----:B------:R-:W0:Y:S02]  /*9460*/  I2F.S64 R22, R22 ;  /* 0x0000001600167312 */ /* 0x000e240000301400 */
[----:B0-----:R-:W-:-:S04]  /*9470*/  F2FP.PACK_AB R3, RZ, R22 ;  /* 0x00000016ff03723e */ /* 0x001fc800000000ff */
[----:B------:R-:W-:-:S05]  /*9480*/  PRMT R3, R3, 0x5410, RZ ;  /* 0x0000541003037816 */ /* 0x000fca00000000ff */
[----:B------:R0:W-:Y:S01]  /*9490*/  STG.E [R8.64], R3 ;  /* 0x0000000308007986 */ /* 0x0001e2000c101924 */
[----:B------:R-:W-:Y:S05]  /*94a0*/  BRA `(.L_x_15111) ;  /* 0x00000ae000007947 */ /* 0x000fea0003800000 */
.L_x_15116:
[----:B------:R-:W0:Y:S02]  /*94b0*/  I2F.F64.S64 R22, R22 ;  /* 0x0000001600167312 */ /* 0x000e240000301c00 */
[----:B0-----:R0:W-:Y:S01]  /*94c0*/  STG.E.64 [R8.64], R22 ;  /* 0x0000001608007986 */ /* 0x0011e2000c101b24 */
[----:B------:R-:W-:Y:S05]  /*94d0*/  BRA `(.L_x_15111) ;  /* 0x00000ab000007947 */ /* 0x000fea0003800000 */
.L_x_15106:
        /* <DEDUP_REMOVED lines=13> */
.L_x_15120:
[----:B------:R-:W0:Y:S01]  /*95b0*/  I2F.F64.S64 R4, R22 ;  /* 0x0000001600047312 */ /* 0x000e220000301c00 */
[----:B------:R-:W-:-:S05]  /*95c0*/  CS2R R6, SRZ ;  /* 0x0000000000067805 */ /* 0x000fca000001ff00 */
[----:B0-----:R0:W-:Y:S01]  /*95d0*/  STG.E.128 [R8.64], R4 ;  /* 0x0000000408007986 */ /* 0x0011e2000c101d24 */
[----:B------:R-:W-:Y:S05]  /*95e0*/  BRA `(.L_x_15111) ;  /* 0x000009a000007947 */ /* 0x000fea0003800000 */
.L_x_15119:
        /* <DEDUP_REMOVED lines=21> */
.L_x_15124:
[----:B------:R-:W-:Y:S05]  /*9740*/  BSYNC B0 ;  /* 0x0000000000007941 */ /* 0x000fea0003800000 */
.L_x_15123:
[----:B------:R-:W-:-:S05]  /*9750*/  LOP3.LUT R5, R0, R5, RZ, 0xfc, !PT ;  /* 0x0000000500057212 */ /* 0x000fca00078efcff */
[----:B------:R0:W-:Y:S01]  /*9760*/  STG.E.U8 [R8.64], R5 ;  /* 0x0000000508007986 */ /* 0x0001e2000c101124 */
[----:B------:R-:W-:Y:S05]  /*9770*/  BRA `(.L_x_15111) ;  /* 0x0000081000007947 */ /* 0x000fea0003800000 */
.L_x_15122:
        /* <DEDUP_REMOVED lines=13> */
.L_x_15126:
[----:B------:R-:W-:Y:S01]  /*9850*/  IMAD.MOV.U32 R0, RZ, RZ, 0x7f ;  /* 0x0000007fff007424 */ /* 0x000fe200078e00ff */
[----:B------:R-:W-:-:S04]  /*9860*/  ISETP.GT.U32.AND P0, PT, R3, 0x7f800000, PT ;  /* 0x7f8000000300780c */ /* 0x000fc80003f04070 */
[----:B------:R-:W-:-:S04]  /*9870*/  SEL R0, R0, 0x7c, P0 ;  /* 0x0000007c00007807 */ /* 0x000fc80000000000 */
.L_x_15127:
[----:B------:R-:W-:Y:S05]  /*9880*/  BSYNC B0 ;  /* 0x0000000000007941 */ /* 0x000fea0003800000 */
.L_x_15125:
[----:B------:R-:W-:-:S04]  /*9890*/  LOP3.LUT R3, R23, 0x80000000, RZ, 0xc0, !PT ;  /* 0x8000000017037812 */ /* 0x000fc800078ec0ff */
[----:B------:R-:W-:-:S04]  /*98a0*/  SHF.R.U32.HI R3, RZ, 0x18, R3 ;  /* 0x00000018ff037819 */ /* 0x000fc80000011603 */
[----:B------:R-:W-:-:S05]  /*98b0*/  LOP3.LUT R3, R0, R3, RZ, 0xfc, !PT ;  /* 0x0000000300037212 */ /* 0x000fca00078efcff */
[----:B------:R0:W-:Y:S01]  /*98c0*/  STG.E.U8 [R8.64], R3 ;  /* 0x0000000308007986 */ /* 0x0001e2000c101124 */
[----:B------:R-:W-:Y:S05]  /*98d0*/  BRA `(.L_x_15111) ;  /* 0x000006b000007947 */ /* 0x000fea0003800000 */
.L_x_15121:
[----:B------:R-:W0:Y:S02]  /*98e0*/  I2F.S64 R0, R22 ;  /* 0x0000001600007312 */ /* 0x000e240000301400 */
[----:B0-----:R-:W-:-:S05]  /*98f0*/  F2FP.BF16.PACK_AB R0, RZ, R0 ;  /* 0x00000000ff00723e */ /* 0x001fca00000010ff */
[----:B------:R0:W-:Y:S01]  /*9900*/  STG.E.U16 [R8.64], R0 ;  /* 0x0000000008007986 */ /* 0x0001e2000c101524 */
[----:B------:R-:W-:Y:S05]  /*9910*/  BRA `(.L_x_15111) ;  /* 0x0000067000007947 */ /* 0x000fea0003800000 */
.L_x_15118:
        /* <DEDUP_REMOVED lines=10> */
.L_x_15130:
        /* <DEDUP_REMOVED lines=17> */
.L_x_15133:
[----:B------:R-:W-:-:S04]  /*9ad0*/  LOP3.LUT R3, R23, 0x80000000, RZ, 0xc0, !PT ;  /* 0x8000000017037812 */ /* 0x000fc800078ec0ff */
[----:B------:R-:W-:-:S04]  /*9ae0*/  SHF.R.U32.HI R3, RZ, 0x18, R3 ;  /* 0x00000018ff037819 */ /* 0x000fc80000011603 */
[----:B------:R-:W-:-:S04]  /*9af0*/  LOP3.LUT R0, R0, R3, RZ, 0xfc, !PT ;  /* 0x0000000300007212 */ /* 0x000fc800078efcff */
[----:B------:R-:W-:Y:S02]  /*9b00*/  PRMT R4, R0, 0x7610, R4 ;  /* 0x0000761000047816 */ /* 0x000fe40000000004 */
.L_x_15132:
[----:B------:R-:W-:Y:S05]  /*9b10*/  BSYNC B0 ;  /* 0x0000000000007941 */ /* 0x000fea0003800000 */
.L_x_15131:
[----:B------:R0:W-:Y:S01]  /*9b20*/  STG.E.U8 [R8.64], R4 ;  /* 0x0000000408007986 */ /* 0x0001e2000c101124 */
[----:B------:R-:W-:Y:S05]  /*9b30*/  BRA `(.L_x_15111) ;  /* 0x0000045000007947 */ /* 0x000fea0003800000 */
.L_x_15129:
        /* <DEDUP_REMOVED lines=17> */
.L_x_15136:
[----:B------:R-:W-:-:S04]  /*9c50*/  LOP3.LUT R3, R23, 0x80000000, RZ, 0xc0, !PT ;  /* 0x8000000017037812 */ /* 0x000fc800078ec0ff */
[----:B------:R-:W-:-:S04]  /*9c60*/  SHF.R.U32.HI R3, RZ, 0x18, R3 ;  /* 0x00000018ff037819 */ /* 0x000fc80000011603 */
[----:B------:R-:W-:-:S04]  /*9c70*/  LOP3.LUT R0, R0, R3, RZ, 0xfc, !PT ;  /* 0x0000000300007212 */ /* 0x000fc800078efcff */
[----:B------:R-:W-:Y:S02]  /*9c80*/  PRMT R4, R0, 0x7610, R4 ;  /* 0x0000761000047816 */ /* 0x000fe40000000004 */
.L_x_15135:
[----:B------:R-:W-:Y:S05]  /*9c90*/  BSYNC B0 ;  /* 0x0000000000007941 */ /* 0x000fea0003800000 */
.L_x_15134:
[----:B------:R0:W-:Y:S01]  /*9ca0*/  STG.E.U8 [R8.64], R4 ;  /* 0x0000000408007986 */ /* 0x0001e2000c101124 */
[----:B------:R-:W-:Y:S05]  /*9cb0*/  BRA `(.L_x_15111) ;  /* 0x000002d000007947 */ /* 0x000fea0003800000 */
.L_x_15128:
        /* <DEDUP_REMOVED lines=22> */
.L_x_15110:
        /* <DEDUP_REMOVED lines=20> */
.L_x_15138:
[----:B------:R0:W-:Y:S01]  /*9f60*/  STG.E.64 [R8.64], R22 ;  /* 0x0000001608007986 */ /* 0x0001e2000c101b24 */
[----:B------:R-:W-:Y:S05]  /*9f70*/  BRA `(.L_x_15111) ;  /* 0x0000001000007947 */ /* 0x000fea0003800000 */
.L_x_15137:
[----:B------:R0:W-:Y:S02]  /*9f80*/  STG.E [R8.64], R34 ;  /* 0x0000002208007986 */ /* 0x0001e4000c101924 */
.L_x_15111:
        /* <DEDUP_REMOVED lines=21> */
.L_x_15142:
[----:B------:R0:W-:Y:S01]  /*a0e0*/  STG.E.U8 [R4.64], R28 ;  /* 0x0000001c04007986 */ /* 0x0001e2000c101124 */
[----:B------:R-:W-:Y:S05]  /*a0f0*/  BRA `(.L_x_15144) ;  /* 0x00000d4000007947 */ /* 0x000fea0003800000 */
.L_x_15141:
        /* <DEDUP_REMOVED lines=8> */
.L_x_15146:
[----:B------:R0:W-:Y:S01]  /*a180*/  STG.E [R4.64], R28 ;  /* 0x0000001c04007986 */ /* 0x0001e2000c101924 */
[----:B------:R-:W-:Y:S05]  /*a190*/  BRA `(.L_x_15144) ;  /* 0x00000ca000007947 */ /* 0x000fea0003800000 */
.L_x_15145:
[----:B------:R0:W-:Y:S01]  /*a1a0*/  STG.E.U16 [R4.64], R28 ;  /* 0x0000001c04007986 */ /* 0x0001e2000c101524 */
[----:B------:R-:W-:Y:S05]  /*a1b0*/  BRA `(.L_x_15144) ;  /* 0x00000c8000007947 */ /* 0x000fea0003800000 */
.L_x_15140:
        /* <DEDUP_REMOVED lines=9> */
.L_x_15148:
[----:B------:R-:W0:Y:S02]  /*a250*/  I2F.S64 R0, R18 ;  /* 0x0000001200007312 */ /* 0x000e240000301400 */
[----:B0-----:R-:W-:-:S05]  /*a260*/  F2FP.PACK_AB R0, RZ, R0 ;  /* 0x00000000ff00723e */ /* 0x001fca00000000ff */
[----:B------:R0:W-:Y:S01]  /*a270*/  STG.E.U16 [R4.64], R0 ;  /* 0x0000000004007986 */ /* 0x0001e2000c101524 */
[----:B------:R-:W-:Y:S05]  /*a280*/  BRA `(.L_x_15144) ;  /* 0x00000bb000007947 */ /* 0x000fea0003800000 */
.L_x_15147:
        /* <DEDUP_REMOVED lines=10> */
.L_x_15150:
[----:B------:R-:W0:Y:S02]  /*a330*/  I2F.S64 R18, R18 ;  /* 0x0000001200127312 */ /* 0x000e240000301400 */
[----:B0-----:R-:W-:-:S04]  /*a340*/  F2FP.PACK_AB R3, RZ, R18 ;  /* 0x00000012ff03723e */ /* 0x001fc800000000ff */
[----:B------:R-:W-:-:S05]  /*a350*/  PRMT R3, R3, 0x5410, RZ ;  /* 0x0000541003037816 */ /* 0x000fca00000000ff */
[----:B------:R0:W-:Y:S01]  /*a360*/  STG.E [R4.64], R3 ;  /* 0x0000000304007986 */ /* 0x0001e2000c101924 */
[----:B------:R-:W-:Y:S05]  /*a370*/  BRA `(.L_x_15144) ;  /* 0x00000ac000007947 */ /* 0x000fea0003800000 */
.L_x_15149:
[----:B------:R-:W0:Y:S02]  /*a380*/  I2F.F64.S64 R18, R18 ;  /* 0x0000001200127312 */ /* 0x000e240000301c00 */
[----:B0-----:R0:W-:Y:S01]  /*a390*/  STG.E.64 [R4.64], R18 ;  /* 0x0000001204007986 */ /* 0x0011e2000c101b24 */
[----:B------:R-:W-:Y:S05]  /*a3a0*/  BRA `(.L_x_15144) ;  /* 0x00000a9000007947 */ /* 0x000fea0003800000 */
.L_x_15139:
        /* <DEDUP_REMOVED lines=13> */
.L_x_15153:
[----:B------:R-:W0:Y:S01]  /*a480*/  I2F.F64.S64 R8, R18 ;  /* 0x0000001200087312 */ /* 0x000e220000301c00 */
[----:B------:R-:W-:-:S05]  /*a490*/  CS2R R10, SRZ ;  /* 0x00000000000a7805 */ /* 0x000fca000001ff00 */
[----:B0-----:R0:W-:Y:S01]  /*a4a0*/  STG.E.128 [R4.64], R8 ;  /* 0x0000000804007986 */ /* 0x0011e2000c101d24 */
[----:B------:R-:W-:Y:S05]  /*a4b0*/  BRA `(.L_x_15144) ;  /* 0x0000098000007947 */ /* 0x000fea0003800000 */
.L_x_15152:
        /* <DEDUP_REMOVED lines=21> */
.L_x_15157:
[----:B------:R-:W-:Y:S05]  /*a610*/  BSYNC B0 ;  /* 0x0000000000007941 */ /* 0x000fea0003800000 */
.L_x_15156:
[----:B------:R-:W-:-:S05]  /*a620*/  LOP3.LUT R7, R0, R7, RZ, 0xfc, !PT ;  /* 0x0000000700077212 */ /* 0x000fca00078efcff */
[----:B------:R0:W-:Y:S01]  /*a630*/  STG.E.U8 [R4.64], R7 ;  /* 0x0000000704007986 */ /* 0x0001e2000c101124 */
[----:B------:R-:W-:Y:S05]  /*a640*/  BRA `(.L_x_15144) ;  /* 0x000007f000007947 */ /* 0x000fea0003800000 */
.L_x_15155:
        /* <DEDUP_REMOVED lines=13> */
.L_x_15159:
[----:B------:R-:W-:Y:S01]  /*a720*/  IMAD.MOV.U32 R0, RZ, RZ, 0x7f ;  /* 0x0000007fff007424 */ /* 0x000fe200078e00ff */
[----:B------:R-:W-:-:S04]  /*a730*/  ISETP.GT.U32.AND P0, PT, R3, 0x7f800000, PT ;  /* 0x7f8000000300780c */ /* 0x000fc80003f04070 */
[----:B------:R-:W-:-:S04]  /*a740*/  SEL R0, R0, 0x7c, P0 ;  /* 0x0000007c00007807 */ /* 0x000fc80000000000 */
.L_x_15160:
[----:B------:R-:W-:Y:S05]  /*a750*/  BSYNC B0 ;  /* 0x0000000000007941 */ /* 0x000fea0003800000 */
.L_x_15158:
[----:B------:R-:W-:-:S04]  /*a760*/  LOP3.LUT R3, R19, 0x80000000, RZ, 0xc0, !PT ;  /* 0x8000000013037812 */ /* 0x000fc800078ec0ff */
[----:B------:R-:W-:-:S04]  /*a770*/  SHF.R.U32.HI R3, RZ, 0x18, R3 ;  /* 0x00000018ff037819 */ /* 0x000fc80000011603 */
[----:B------:R-:W-:-:S05]  /*a780*/  LOP3.LUT R3, R0, R3, RZ, 0xfc, !PT ;  /* 0x0000000300037212 */ /* 0x000fca00078efcff */
[----:B------:R0:W-:Y:S01]  /*a790*/  STG.E.U8 [R4.64], R3 ;  /* 0x0000000304007986 */ /* 0x0001e2000c101124 */
[----:B------:R-:W-:Y:S05]  /*a7a0*/  BRA `(.L_x_15144) ;  /* 0x0000069000007947 */ /* 0x000fea0003800000 */
.L_x_15154:
[----:B------:R-:W0:Y:S02]  /*a7b0*/  I2F.S64 R0, R18 ;  /* 0x0000001200007312 */ /* 0x000e240000301400 */
[----:B0-----:R-:W-:-:S05]  /*a7c0*/  F2FP.BF16.PACK_AB R0, RZ, R0 ;  /* 0x00000000ff00723e */ /* 0x001fca00000010ff */
[----:B------:R0:W-:Y:S01]  /*a7d0*/  STG.E.U16 [R4.64], R0 ;  /* 0x0000000004007986 */ /* 0x0001e2000c101524 */
[----:B------:R-:W-:Y:S05]  /*a7e0*/  BRA `(.L_x_15144) ;  /* 0x0000065000007947 */ /* 0x000fea0003800000 */
.L_x_15151:
        /* <DEDUP_REMOVED lines=10> */
.L_x_15163:
        /* <DEDUP_REMOVED lines=17> */
.L_x_15166:
[----:B------:R-:W-:-:S04]  /*a9a0*/  LOP3.LUT R0, R19, 0x80000000, RZ, 0xc0, !PT ;  /* 0x8000000013007812 */ /* 0x000fc800078ec0ff */
[----:B------:R-:W-:-:S04]  /*a9b0*/  SHF.R.U32.HI R0, RZ, 0x18, R0 ;  /* 0x00000018ff007819 */ /* 0x000fc80000011600 */
[----:B------:R-:W-:Y:S02]  /*a9c0*/  LOP3.LUT R0, R3, R0, RZ, 0xfc, !PT ;  /* 0x0000000003007212 */ /* 0x000fe400078efcff */
.L_x_15165:
[----:B------:R-:W-:Y:S05]  /*a9d0*/  BSYNC B0 ;  /* 0x0000000000007941 */ /* 0x000fea0003800000 */
.L_x_15164:
[----:B------:R0:W-:Y:S01]  /*a9e0*/  STG.E.U8 [R4.64], R0 ;  /* 0x0000000004007986 */ /* 0x0001e2000c101124 */
[----:B------:R-:W-:Y:S05]  /*a9f0*/  BRA `(.L_x_15144) ;  /* 0x0000044000007947 */ /* 0x000fea0003800000 */
.L_x_15162:
        /* <DEDUP_REMOVED lines=17> */
.L_x_15169:
[----:B------:R-:W-:-:S04]  /*ab10*/  LOP3.LUT R0, R19, 0x80000000, RZ, 0xc0, !PT ;  /* 0x8000000013007812 */ /* 0x000fc800078ec0ff */
[----:B------:R-:W-:-:S04]  /*ab20*/  SHF.R.U32.HI R0, RZ, 0x18, R0 ;  /* 0x00000018ff007819 */ /* 0x000fc80000011600 */
[----:B------:R-:W-:Y:S02]  /*ab30*/  LOP3.LUT R0, R3, R0, RZ, 0xfc, !PT ;  /* 0x0000000003007212 */ /* 0x000fe400078efcff */
.L_x_15168:
[----:B------:R-:W-:Y:S05]  /*ab40*/  BSYNC B0 ;  /* 0x0000000000007941 */ /* 0x000fea0003800000 */
.L_x_15167:
[----:B------:R0:W-:Y:S01]  /*ab50*/  STG.E.U8 [R4.64], R0 ;  /* 0x0000000004007986 */ /* 0x0001e2000c101124 */
[----:B------:R-:W-:Y:S05]  /*ab60*/  BRA `(.L_x_15144) ;  /* 0x000002d000007947 */ /* 0x000fea0003800000 */
.L_x_15161:
        /* <DEDUP_REMOVED lines=22> */
.L_x_15143:
        /* <DEDUP_REMOVED lines=20> */
.L_x_15171:
[----:B------:R0:W-:Y:S01]  /*ae10*/  STG.E.64 [R4.64], R18 ;  /* 0x0000001204007986 */ /* 0x0001e2000c101b24 */
[----:B------:R-:W-:Y:S05]  /*ae20*/  BRA `(.L_x_15144) ;  /* 0x0000001000007947 */ /* 0x000fea0003800000 */
.L_x_15170:
[----:B------:R0:W-:Y:S02]  /*ae30*/  STG.E [R4.64], R28 ;  /* 0x0000001c04007986 */ /* 0x0001e4000c101924 */
.L_x_15144:
[----:B------:R-:W-:Y:S02]  /*ae40*/  IADD3 R2, R2, 0x80, RZ ;  /* 0x0000008002027810 */ /* 0x000fe40007ffe0ff */
.L_x_15105:
[----:B------:R-:W-:Y:S05]  /*ae50*/  BSYNC B6 ;  /* 0x0000000000067941 */ /* 0x000fea0003800000 */
.L_x_15104:
[----:B------:R-:W-:-:S13]  /*ae60*/  ISETP.GE.AND P0, PT, R2, R36, PT ;  /* 0x000000240200720c */ /* 0x000fda0003f06270 */
[----:B------:R-:W-:Y:S05]  /*ae70*/  @P0 EXIT ;  /* 0x000000000000094d */ /* 0x000fea0003800000 */
[----:B0-----:R-:W0:Y:S01]  /*ae80*/  LDC.U8 R4, c[0x0][0x1ac] ;  /* 0x00006b00ff047b82 */ /* 0x001e220000000000 */
[----:B------:R-:W-:-:S04]  /*ae90*/  IMAD R2, R37, 0x200, R2 ;  /* 0x0000020025027824 */ /* 0x000fc800078e0202 */
        /* <DEDUP_REMOVED lines=16> */
.L_x_15175:
[----:B------:R-:W-:Y:S01]  /*afa0*/  STG.E.U8 [R2.64], R24 ;  /* 0x0000001802007986 */ /* 0x000fe2000c101124 */
[----:B------:R-:W-:Y:S05]  /*afb0*/  EXIT ;  /* 0x000000000000794d */ /* 0x000fea0003800000 */
.L_x_15174:
        /* <DEDUP_REMOVED lines=8> */
.L_x_15178:
[----:B------:R-:W-:Y:S01]  /*b040*/  STG.E [R2.64], R24 ;  /* 0x0000001802007986 */ /* 0x000fe2000c101924 */
[----:B------:R-:W-:Y:S05]  /*b050*/  EXIT ;  /* 0x000000000000794d */ /* 0x000fea0003800000 */
.L_x_15177:
[----:B------:R-:W-:Y:S01]  /*b060*/  STG.E.U16 [R2.64], R24 ;  /* 0x0000001802007986 */ /* 0x000fe2000c101524 */
[----:B------:R-:W-:Y:S05]  /*b070*/  EXIT ;  /* 0x000000000000794d */ /* 0x000fea0003800000 */
.L_x_15173:
        /* <DEDUP_REMOVED lines=9> */
.L_x_15180:
[----:B------:R-:W0:Y:S02]  /*b110*/  I2F.S64 R0, R16 ;  /* 0x0000001000007312 */ /* 0x000e240000301400 */
[----:B0-----:R-:W-:-:S05]  /*b120*/  F2FP.PACK_AB R0, RZ, R0 ;  /* 0x00000000ff00723e */ /* 0x001fca00000000ff */
[----:B------:R-:W-:Y:S01]  /*b130*/  STG.E.U16 [R2.64], R0 ;  /* 0x0000000002007986 */ /* 0x000fe2000c101524 */
[----:B------:R-:W-:Y:S05]  /*b140*/  EXIT ;  /* 0x000000000000794d */ /* 0x000fea0003800000 */
.L_x_15179:
        /* <DEDUP_REMOVED lines=10> */
.L_x_15182:
[----:B------:R-:W0:Y:S02]  /*b1f0*/  I2F.S64 R16, R16 ;  /* 0x0000001000107312 */ /* 0x000e240000301400 */
[----:B0-----:R-:W-:-:S04]  /*b200*/  F2FP.PACK_AB R5, RZ, R16 ;  /* 0x00000010ff05723e */ /* 0x001fc800000000ff */
[----:B------:R-:W-:-:S05]  /*b210*/  PRMT R5, R5, 0x5410, RZ ;  /* 0x0000541005057816 */ /* 0x000fca00000000ff */
[----:B------:R-:W-:Y:S01]  /*b220*/  STG.E [R2.64], R5 ;  /* 0x0000000502007986 */ /* 0x000fe2000c101924 */
[----:B------:R-:W-:Y:S05]  /*b230*/  EXIT ;  /* 0x000000000000794d */ /* 0x000fea0003800000 */
.L_x_15181:
[----:B------:R-:W0:Y:S02]  /*b240*/  I2F.F64.S64 R16, R16 ;  /* 0x0000001000107312 */ /* 0x000e240000301c00 */
[----:B0-----:R-:W-:Y:S01]  /*b250*/  STG.E.64 [R2.64], R16 ;  /* 0x0000001002007986 */ /* 0x001fe2000c101b24 */
[----:B------:R-:W-:Y:S05]  /*b260*/  EXIT ;  /* 0x000000000000794d */ /* 0x000fea0003800000 */
.L_x_15172:
        /* <DEDUP_REMOVED lines=13> */
.L_x_15185:
[----:B------:R-:W0:Y:S01]  /*b340*/  I2F.F64.S64 R16, R16 ;  /* 0x0000001000107312 */ /* 0x000e220000301c00 */
[----:B------:R-:W-:-:S05]  /*b350*/  CS2R R18, SRZ ;  /* 0x0000000000127805 */ /* 0x000fca000001ff00 */
[----:B0-----:R-:W-:Y:S01]  /*b360*/  STG.E.128 [R2.64], R16 ;  /* 0x0000001002007986 */ /* 0x001fe2000c101d24 */
[----:B------:R-:W-:Y:S05]  /*b370*/  EXIT ;  /* 0x000000000000794d */ /* 0x000fea0003800000 */
.L_x_15184:
        /* <DEDUP_REMOVED lines=21> */
.L_x_15189:
[----:B------:R-:W-:Y:S05]  /*b4d0*/  BSYNC B0 ;  /* 0x0000000000007941 */ /* 0x000fea0003800000 */
.L_x_15188:
[----:B------:R-:W-:-:S05]  /*b4e0*/  LOP3.LUT R5, R0, R5, RZ, 0xfc, !PT ;  /* 0x0000000500057212 */ /* 0x000fca00078efcff */
[----:B------:R-:W-:Y:S01]  /*b4f0*/  STG.E.U8 [R2.64], R5 ;  /* 0x0000000502007986 */ /* 0x000fe2000c101124 */
[----:B------:R-:W-:Y:S05]  /*b500*/  EXIT ;  /* 0x000000000000794d */ /* 0x000fea0003800000 */
.L_x_15187:
        /* <DEDUP_REMOVED lines=13> */
.L_x_15191:
[----:B------:R-:W-:Y:S01]  /*b5e0*/  IMAD.MOV.U32 R0, RZ, RZ, 0x7f ;  /* 0x0000007fff007424 */ /* 0x000fe200078e00ff */
[----:B------:R-:W-:-:S04]  /*b5f0*/  ISETP.GT.U32.AND P0, PT, R4, 0x7f800000, PT ;  /* 0x7f8000000400780c */ /* 0x000fc80003f04070 */
[----:B------:R-:W-:-:S04]  /*b600*/  SEL R0, R0, 0x7c, P0 ;  /* 0x0000007c00007807 */ /* 0x000fc80000000000 */
.L_x_15192:
[----:B------:R-:W-:Y:S05]  /*b610*/  BSYNC B0 ;  /* 0x0000000000007941 */ /* 0x000fea0003800000 */
.L_x_15190:
[----:B------:R-:W-:-:S04]  /*b620*/  LOP3.LUT R4, R17, 0x80000000, RZ, 0xc0, !PT ;  /* 0x8000000011047812 */ /* 0x000fc800078ec0ff */
[----:B------:R-:W-:-:S04]  /*b630*/  SHF.R.U32.HI R5, RZ, 0x18, R4 ;  /* 0x00000018ff057819 */ /* 0x000fc80000011604 */
[----:B------:R-:W-:-:S05]  /*b640*/  LOP3.LUT R5, R0, R5, RZ, 0xfc, !PT ;  /* 0x0000000500057212 */ /* 0x000fca00078efcff */
[----:B------:R-:W-:Y:S01]  /*b650*/  STG.E.U8 [R2.64], R5 ;  /* 0x0000000502007986 */ /* 0x000fe2000c101124 */
[----:B------:R-:W-:Y:S05]  /*b660*/  EXIT ;  /* 0x000000000000794d */ /* 0x000fea0003800000 */
.L_x_15186:
[----:B------:R-:W0:Y:S02]  /*b670*/  I2F.S64 R0, R16 ;  /* 0x0000001000007312 */ /* 0x000e240000301400 */
[----:B0-----:R-:W-:-:S05]  /*b680*/  F2FP.BF16.PACK_AB R0, RZ, R0 ;  /* 0x00000000ff00723e */ /* 0x001fca00000010ff */
[----:B------:R-:W-:Y:S01]  /*b690*/  STG.E.U16 [R2.64], R0 ;  /* 0x0000000002007986 */ /* 0x000fe2000c101524 */
[----:B------:R-:W-:Y:S05]  /*b6a0*/  EXIT ;  /* 0x000000000000794d */ /* 0x000fea0003800000 */
.L_x_15183:
        /* <DEDUP_REMOVED lines=10> */
.L_x_15195:
        /* <DEDUP_REMOVED lines=17> */
.L_x_15198:
[----:B------:R-:W-:-:S04]  /*b860*/  LOP3.LUT R0, R17, 0x80000000, RZ, 0xc0, !PT ;  /* 0x8000000011007812 */ /* 0x000fc800078ec0ff */
[----:B------:R-:W-:-:S04]  /*b870*/  SHF.R.U32.HI R5, RZ, 0x18, R0 ;  /* 0x00000018ff057819 */ /* 0x000fc80000011600 */
[----:B------:R-:W-:-:S04]  /*b880*/  LOP3.LUT R4, R4, R5, RZ, 0xfc, !PT ;  /* 0x0000000504047212 */ /* 0x000fc800078efcff */
[----:B------:R-:W-:Y:S02]  /*b890*/  PRMT R0, R4, 0x7610, R0 ;  /* 0x0000761004007816 */ /* 0x000fe40000000000 */
.L_x_15197:
[----:B------:R-:W-:Y:S05]  /*b8a0*/  BSYNC B0 ;  /* 0x0000000000007941 */ /* 0x000fea0003800000 */
.L_x_15196:
[----:B------:R-:W-:Y:S01]  /*b8b0*/  STG.E.U8 [R2.64], R0 ;  /* 0x0000000002007986 */ /* 0x000fe2000c101124 */
[----:B------:R-:W-:Y:S05]  /*b8c0*/  EXIT ;  /* 0x000000000000794d */ /* 0x000fea0003800000 */
.L_x_15194:
        /* <DEDUP_REMOVED lines=17> */
.L_x_15201:
[----:B------:R-:W-:-:S04]  /*b9e0*/  LOP3.LUT R0, R17, 0x80000000, RZ, 0xc0, !PT ;  /* 0x8000000011007812 */ /* 0x000fc800078ec0ff */
[----:B------:R-:W-:-:S04]  /*b9f0*/  SHF.R.U32.HI R5, RZ, 0x18, R0 ;  /* 0x00000018ff057819 */ /* 0x000fc80000011600 */
[----:B------:R-:W-:-:S04]  /*ba00*/  LOP3.LUT R4, R4, R5, RZ, 0xfc, !PT ;  /* 0x0000000504047212 */ /* 0x000fc800078efcff */
[----:B------:R-:W-:Y:S02]  /*ba10*/  PRMT R0, R4, 0x7610, R0 ;  /* 0x0000761004007816 */ /* 0x000fe40000000000 */
.L_x_15200:
[----:B------:R-:W-:Y:S05]  /*ba20*/  BSYNC B0 ;  /* 0x0000000000007941 */ /* 0x000fea0003800000 */
.L_x_15199:
[----:B------:R-:W-:Y:S01]  /*ba30*/  STG.E.U8 [R2.64], R0 ;  /* 0x0000000002007986 */ /* 0x000fe2000c101124 */
[----:B------:R-:W-:Y:S05]  /*ba40*/  EXIT ;  /* 0x000000000000794d */ /* 0x000fea0003800000 */
.L_x_15193:
        /* <DEDUP_REMOVED lines=22> */
.L_x_15176:
        /* <DEDUP_REMOVED lines=20> */
.L_x_15203:
[----:B------:R-:W-:Y:S01]  /*bcf0*/  STG.E.64 [R2.64], R16 ;  /* 0x0000001002007986 */ /* 0x000fe2000c101b24 */
[----:B------:R-:W-:Y:S05]  /*bd00*/  EXIT ;  /* 0x000000000000794d */ /* 0x000fea0003800000 */
.L_x_15202:
[----:B------:R-:W-:Y:S01]  /*bd10*/  STG.E [R2.64], R24 ;  /* 0x0000001802007986 */ /* 0x000fe2000c101924 */
[----:B------:R-:W-:Y:S05]  /*bd20*/  EXIT ;  /* 0x000000000000794d */ /* 0x000fea0003800000 */
.L_x_15204:
        /* <DEDUP_REMOVED lines=13> */
.L_x_23015:


//--------------------- .text._ZN2at6native18elementwise_kernelILi128ELi2EZNS0_22gpu_kernel_impl_nocastIZZZNS0_54_GLOBAL__N__d8c5977b_16_LinearAlgebra_cu_9e10b42f_321716addr_kernel_cudaERNS_14TensorIteratorERKN3c106ScalarES9_ENKUlvE_clEvENKUlvE2_clEvEUllllE_EEvRNS_18TensorIteratorBaseERKT_EUliE_EEviT1_ --------------------------
	.section	.text._ZN2at6native18elementwise_kernelILi128ELi2EZNS0_22gpu_kernel_impl_nocastIZZZNS0_54_GLOBAL__N__d8c5977b_16_LinearAlgebra_cu_9e10b42f_321716addr_kernel_cudaERNS_14TensorIteratorERKN3c106ScalarES9_ENKUlvE_clEvENKUlvE2_clEvEUllllE_EEvRNS_18TensorIteratorBaseERKT_EUliE_EEviT1_,"ax",@progbits
	.sectioninfo	@"SHI_REGISTERS=14"
	.align	128
        .global         _ZN2at6native18elementwise_kernelILi128ELi2EZNS0_22gpu_kernel_impl_nocastIZZZNS0_54_GLOBAL__N__d8c5977b_16_LinearAlgebra_cu_9e10b42f_321716addr_kernel_cudaERNS_14TensorIteratorERKN3c106ScalarES9_ENKUlvE_clEvENKUlvE2_clEvEUllllE_EEvRNS_18TensorIteratorBaseERKT_EUliE_EEviT1_
        .type           _ZN2at6native18elementwise_kernelILi128ELi2EZNS0_22gpu_kernel_impl_nocastIZZZNS0_54_GLOBAL__N__d8c5977b_16_LinearAlgebra_cu_9e10b42f_321716addr_kernel_cudaERNS_14TensorIteratorERKN3c106ScalarES9_ENKUlvE_clEvENKUlvE2_clEvEUllllE_EEvRNS_18TensorIteratorBaseERKT_EUliE_EEviT1_,@function
        .size           _ZN2at6native18elementwise_kernelILi128ELi2EZNS0_22gpu_kernel_impl_nocastIZZZNS0_54_GLOBAL__N__d8c5977b_16_LinearAlgebra_cu_9e10b42f_321716addr_kernel_cudaERNS_14TensorIteratorERKN3c106ScalarES9_ENKUlvE_clEvENKUlvE2_clEvEUllllE_EEvRNS_18TensorIteratorBaseERKT_EUliE_EEviT1_,(.L_x_23016 - _ZN2at6native18elementwise_kernelILi128ELi2EZNS0_22gpu_kernel_impl_nocastIZZZNS0_54_GLOBAL__N__d8c5977b_16_LinearAlgebra_cu_9e10b42f_321716addr_kernel_cudaERNS_14TensorIteratorERKN3c106ScalarES9_ENKUlvE_clEvENKUlvE2_clEvEUllllE_EEvRNS_18TensorIteratorBaseERKT_EUliE_EEviT1_)
        .other          _ZN2at6native18elementwise_kernelILi128ELi2EZNS0_22gpu_kernel_impl_nocastIZZZNS0_54_GLOBAL__N__d8c5977b_16_LinearAlgebra_cu_9e10b42f_321716addr_kernel_cudaERNS_14TensorIteratorERKN3c106ScalarES9_ENKUlvE_clEvENKUlvE2_clEvEUllllE_EEvRNS_18TensorIteratorBaseERKT_EUliE_EEviT1_,@"STO_CUDA_ENTRY STV_DEFAULT"
_ZN2at6native18elementwise_kernelILi128ELi2EZNS0_22gpu_kernel_impl_nocastIZZZNS0_54_GLOBAL__N__d8c5977b_16_LinearAlgebra_cu_9e10b42f_321716addr_kernel_cudaERNS_14TensorIteratorERKN3c106ScalarES9_ENKUlvE_clEvENKUlvE2_clEvEUllllE_EEvRNS_18TensorIteratorBaseERKT_EUliE_EEviT1_:
.text._ZN2at6native18elementwise_kernelILi128ELi2EZNS0_22gpu_kernel_impl_nocastIZZZNS0_54_GLOBAL__N__d8c5977b_16_LinearAlgebra_cu_9e10b42f_321716addr_kernel_cudaERNS_14TensorIteratorERKN3c106ScalarES9_ENKUlvE_clEvENKUlvE2_clEvEUllllE_EEvRNS_18TensorIteratorBaseERKT_EUliE_EEviT1_:
        /* <DEDUP_REMOVED lines=262> */
.L_x_15207:
[----:B------:R-:W-:Y:S02]  /*1060*/  IADD3 R4, P1, R4, c[0x0][0x440], RZ ;  /* 0x0001100004047a10 */ /* 0x000fe40007f3e0ff */
[----:B------:R-:W-:Y:S02]  /*1070*/  IADD3 R6, P0, R3, c[0x0][0x438], RZ ;  /* 0x00010e0003067a10 */ /* 0x000fe40007f1e0ff */
[----:B------:R-:W-:Y:S02]  /*1080*/  IADD3.X R5, RZ, c[0x0][0x444], RZ, P1, !PT ;  /* 0x00011100ff057a10 */ /* 0x000fe40000ffe4ff */
[----:B------:R-:W-:-:S04]  /*1090*/  IADD3.X R7, RZ, c[0x0][0x43c], RZ, P0, !PT ;  /* 0x00010f00ff077a10 */ /* 0x000fc800007fe4ff */
[----:B------:R-:W2:Y:S04]  /*10a0*/  LDG.E.64 R4, [R4.64] ;  /* 0x0000000404047981 */ /* 0x000ea8000c1e1b00 */
[----:B------:R-:W2:Y:S01]  /*10b0*/  LDG.E.64 R6, [R6.64] ;  /* 0x0000000406067981 */ /* 0x000ea2000c1e1b00 */
[----:B------:R-:W-:-:S04]  /*10c0*/  IADD3 R10, P0, R2, c[0x0][0x428], RZ ;  /* 0x00010a00020a7a10 */ /* 0x000fc80007f1e0ff */
[----:B------:R-:W-:Y:S01]  /*10d0*/  IADD3.X R11, RZ, c[0x0][0x42c], RZ, P0, !PT ;  /* 0x00010b00ff0b7a10 */ /* 0x000fe200007fe4ff */
[-C--:B--2---:R-:W-:Y:S02]  /*10e0*/  IMAD R3, R5, R6.reuse, RZ ;  /* 0x0000000605037224 */ /* 0x084fe400078e02ff */
[----:B------:R-:W-:-:S04]  /*10f0*/  IMAD.WIDE.U32 R8, R4, R6, RZ ;  /* 0x0000000604087225 */ /* 0x000fc800078e00ff */
[----:B------:R-:W-:-:S05]  /*1100*/  IMAD R3, R4, R7, R3 ;  /* 0x0000000704037224 */ /* 0x000fca00078e0203 */
[----:B------:R-:W-:-:S05]  /*1110*/  IADD3 R3, R9, R3, RZ ;  /* 0x0000000309037210 */ /* 0x000fca0007ffe0ff */
[----:B------:R-:W-:Y:S02]  /*1120*/  IMAD R9, R3, c[0x0][0x448], RZ ;  /* 0x0001120003097a24 */ /* 0x000fe400078e02ff */
[----:B------:R-:W-:-:S04]  /*1130*/  IMAD.WIDE.U32 R2, R8, c[0x0][0x448], RZ ;  /* 0x0001120008027a25 */ /* 0x000fc800078e00ff */
[----:B------:R-:W-:-:S05]  /*1140*/  IMAD R9, R8, c[0x0][0x44c], R9 ;  /* 0x0001130008097a24 */ /* 0x000fca00078e0209 */
[----:B------:R-:W-:Y:S02]  /*1150*/  IADD3 R3, R3, R9, RZ ;  /* 0x0000000903037210 */ /* 0x000fe40007ffe0ff */
[----:B------:R-:W-:-:S03]  /*1160*/  IADD3 R9, R0, 0x80, RZ ;  /* 0x0000008000097810 */ /* 0x000fc60007ffe0ff */
[----:B------:R0:W-:Y:S04]  /*1170*/  STG.E.64 [R10.64], R2 ;  /* 0x000000020a007986 */ /* 0x0001e8000c101b04 */
.L_x_15206:
[----:B------:R-:W-:Y:S05]  /*1180*/  BSYNC B0 ;  /* 0x0000000000007941 */ /* 0x000fea0003800000 */
.L_x_15205:
        /* <DEDUP_REMOVED lines=255> */
.L_x_15208:
        /* <DEDUP_REMOVED lines=15> */
[----:B------:R-:W-:-:S05]  /*2270*/  IADD3 R3, R3, R9, RZ ;  /* 0x0000000903037210 */ /* 0x000fca0007ffe0ff */
[----:B------:R-:W-:Y:S01]  /*2280*/  STG.E.64 [R10.64], R2 ;  /* 0x000000020a007986 */ /* 0x000fe2000c101b04 */
[----:B------:R-:W-:Y:S05]  /*2290*/  EXIT ;  /* 0x000000000000794d */ /* 0x000fea0003800000 */
.L_x_15209:
        /* <DEDUP_REMOVED lines=14> */
.L_x_23016:


//--------------------- .text._ZN2at6native27unrolled_elementwise_kernelIZZZNS0_54_GLOBAL__N__d8c5977b_16_LinearAlgebra_cu_9e10b42f_321716addr_kernel_cudaERNS_14TensorIteratorERKN3c106ScalarES8_ENKUlvE_clEvENKUlvE2_clEvEUllllE_St5arrayIPcLm4EELi4E23TrivialOffsetCalculatorILi3EjESF_ILi1EjENS0_6memory15LoadWithoutCastENSI_16StoreWithoutCastEEEviT_T0_T2_T3_T4_T5_ --------------------------
	.section	.text._ZN2at6native27unrolled_elementwise_kernelIZZZNS0_54_GLOBAL__N__d8c5977b_16_LinearAlgebra_cu_9e10b42f_321716addr_kernel_cudaERNS_14TensorIteratorERKN3c106ScalarES8_ENKUlvE_clEvENKUlvE2_clEvEUllllE_St5arrayIPcLm4EELi4E23TrivialOffsetCalculatorILi3EjESF_ILi1EjENS0_6memory15LoadWithoutCastENSI_16StoreWithoutCastEEEviT_T0_T2_T3_T4_T5_,"ax",@progbits
	.sectioninfo	@"SHI_REGISTERS=32"
	.align	128
        .global         _ZN2at6native27unrolled_elementwise_kernelIZZZNS0_54_GLOBAL__N__d8c5977b_16_LinearAlgebra_cu_9e10b42f_321716addr_kernel_cudaERNS_14TensorIteratorERKN3c106ScalarES8_ENKUlvE_clEvENKUlvE2_clEvEUllllE_St5arrayIPcLm4EELi4E23TrivialOffsetCalculatorILi3EjESF_ILi1EjENS0_6memory15LoadWithoutCastENSI_16StoreWithoutCastEEEviT_T0_T2_T3_T4_T5_
        .type           _ZN2at6native27unrolled_elementwise_kernelIZZZNS0_54_GLOBAL__N__d8c5977b_16_LinearAlgebra_cu_9e10b42f_321716addr_kernel_cudaERNS_14TensorIteratorERKN3c106ScalarES8_ENKUlvE_clEvENKUlvE2_clEvEUllllE_St5arrayIPcLm4EELi4E23TrivialOffsetCalculatorILi3EjESF_ILi1EjENS0_6memory15LoadWithoutCastENSI_16StoreWithoutCastEEEviT_T0_T2_T3_T4_T5_,@function
        .size           _ZN2at6native27unrolled_elementwise_kernelIZZZNS0_54_GLOBAL__N__d8c5977b_16_LinearAlgebra_cu_9e10b42f_321716addr_kernel_cudaERNS_14TensorIteratorERKN3c106ScalarES8_ENKUlvE_clEvENKUlvE2_clEvEUllllE_St5arrayIPcLm4EELi4E23TrivialOffsetCalculatorILi3EjESF_ILi1EjENS0_6memory15LoadWithoutCastENSI_16StoreWithoutCastEEEviT_T0_T2_T3_T4_T5_,(.L_x_23017 - _ZN2at6native27unrolled_elementwise_kernelIZZZNS0_54_GLOBAL__N__d8c5977b_16_LinearAlgebra_cu_9e10b42f_321716addr_kernel_cudaERNS_14TensorIteratorERKN3c106ScalarES8_ENKUlvE_clEvENKUlvE2_clEvEUllllE_St5arrayIPcLm4EELi4E23TrivialOffsetCalculatorILi3EjESF_ILi1EjENS0_6memory15LoadWithoutCastENSI_16StoreWithoutCastEEEviT_T0_T2_T3_T4_T5_)
        .other          _ZN2at6native27unrolled_elementwise_kernelIZZZNS0_54_GLOBAL__N__d8c5977b_16_LinearAlgebra_cu_9e10b42f_321716addr_kernel_cudaERNS_14TensorIteratorERKN3c106ScalarES8_ENKUlvE_clEvENKUlvE2_clEvEUllllE_St5arrayIPcLm4EELi4E23TrivialOffsetCalculatorILi3EjESF_ILi1EjENS0_6memory15LoadWithoutCastENSI_16StoreWithoutCastEEEviT_T0_T2_T3_T4_T5_,@"STO_CUDA_ENTRY STV_DEFAULT"
_ZN2at6native27unrolled_elementwise_kernelIZZZNS0_54_GLOBAL__N__d8c5977b_16_LinearAlgebra_cu_9e10b42f_321716addr_kernel_cudaERNS_14TensorIteratorERKN3c106ScalarES8_ENKUlvE_clEvENKUlvE2_clEvEUllllE_St5arrayIPcLm4EELi4E23TrivialOffsetCalculatorILi3EjESF_ILi1EjENS0_6memory15LoadWithoutCastENSI_16StoreWithoutCastEEEviT_T0_T2_T3_T4_T5_:
.text._ZN2at6native27unrolled_elementwise_kernelIZZZNS0_54_GLOBAL__N__d8c5977b_16_LinearAlgebra_cu_9e10b42f_321716addr_kernel_cudaERNS_14TensorIteratorERKN3c106ScalarES8_ENKUlvE_clEvENKUlvE2_clEvEUllllE_St5arrayIPcLm4EELi4E23TrivialOffsetCalculatorILi3EjESF_ILi1EjENS0_6memory15LoadWithoutCastENSI_16StoreWithoutCastEEEviT_T0_T2_T3_T4_T5_:
[----:B------:R-:W-:Y:S02]  /*0000*/  MOV R1, c[0x0][0x28] ;  /* 0x00000a0000017a02 */ /* 0x000fe40000000f00 */
[----:B------:R-:W0:Y:S01]  /*0010*/  S2R R10, SR_CTAID.X ;  /* 0x00000000000a7919 */ /* 0x000e220000002500 */
[----:B------:R-:W-:Y:S01]  /*0020*/  MOV R3, 0xfffffe00 ;  /* 0xfffffe0000037802 */ /* 0x000fe20000000f00 */
[----:B------:R-:W-:Y:S01]  /*0030*/  CS2R R16, SRZ ;  /* 0x0000000000107805 */ /* 0x000fe2000001ff00 */
[----:B------:R-:W-:Y:S01]  /*0040*/  ULDC.64 UR4, c[0x0][0x118] ;  /* 0x0000460000047ab9 */ /* 0x000fe20000000a00 */
[----:B------:R-:W1:Y:S02]  /*0050*/  S2R R11, SR_TID.X ;  /* 0x00000000000b7919 */ /* 0x000e640000002100 */
        /* <DEDUP_REMOVED lines=12> */
[----:B------:R-:W-:Y:S01]  /*0120*/  CS2R R18, SRZ ;  /* 0x0000000000127805 */ /* 0x000fe2000001ff00 */
[----:B------:R-:W-:Y:S01]  /*0130*/  @!P0 IMAD.WIDE.U32 R6, R6, R7, c[0x0][0x190] ;  /* 0x0000640006068625 */ /* 0x000fe200078e0007 */
[----:B------:R-:W-:-:S04]  /*0140*/  @!P1 MOV R23, 0x8 ;  /* 0x0000000800179802 */ /* 0x000fc80000000f00 */
[----:B------:R1:W3:Y:S06]  /*0150*/  @!P0 LDG.E.64 R18, [R6.64] ;  /* 0x0000000406128981 */ /* 0x0002ec000c1e1b00 */
[----:B------:R-:W-:Y:S02]  /*0160*/  @!P3 LEA R24, R10, R5, 0x9 ;  /* 0x000000050a18b211 */ /* 0x000fe400078e48ff */
[----:B------:R-:W-:Y:S02]  /*0170*/  @!P3 IADD3 R5, R5, 0x80, RZ ;  /* 0x000000800505b810 */ /* 0x000fe40007ffe0ff */
[----:B------:R-:W-:-:S02]  /*0180*/  @!P3 MOV R25, 0x8 ;  /* 0x000000080019b802 */ /* 0x000fc40000000f00 */
[----:B------:R-:W-:Y:S01]  /*0190*/  ISETP.GE.AND P2, PT, R5, R0, PT ;  /* 0x000000000500720c */ /* 0x000fe20003f46270 */
[----:B------:R-:W-:Y:S01]  /*01a0*/  CS2R R12, SRZ ;  /* 0x00000000000c7805 */ /* 0x000fe2000001ff00 */
[----:B------:R-:W-:Y:S01]  /*01b0*/  @!P1 IMAD.WIDE.U32 R14, R22, R23, c[0x0][0x188] ;  /* 0x00006200160e9625 */ /* 0x000fe200078e0017 */
[----:B0-----:R-:W-:-:S03]  /*01c0*/  CS2R R2, SRZ ;  /* 0x0000000000027805 */ /* 0x001fc6000001ff00 */
[----:B------:R-:W-:Y:S01]  /*01d0*/  @!P3 IMAD.WIDE.U32 R28, R24, R25, c[0x0][0x188] ;  /* 0x00006200181cb625 */ /* 0x000fe200078e0019 */
[----:B------:R0:W4:Y:S04]  /*01e0*/  @!P1 LDG.E.64 R12, [R14.64] ;  /* 0x000000040e0c9981 */ /* 0x000128000c1e1b00 */
[----:B------:R0:W4:Y:S02]  /*01f0*/  @!P3 LDG.E.64 R2, [R28.64] ;  /* 0x000000041c02b981 */ /* 0x000124000c1e1b00 */
[----:B------:R-:W-:Y:S02]  /*0200*/  @!P2 LEA R26, R10, R5, 0x9 ;  /* 0x000000050a1aa211 */ /* 0x000fe400078e48ff */
[----:B------:R-:W-:Y:S01]  /*0210*/  @!P2 MOV R27, 0x8 ;  /* 0x00000008001ba802 */ /* 0x000fe20000000f00 */
[----:B-1----:R-:W-:Y:S01]  /*0220*/  CS2R R6, SRZ ;  /* 0x0000000000067805 */ /* 0x002fe2000001ff00 */
[----:B------:R-:W-:-:S03]  /*0230*/  CS2R R4, SRZ ;  /* 0x0000000000047805 */ /* 0x000fc6000001ff00 */
[----:B------:R-:W-:Y:S01]  /*0240*/  @!P2 IMAD.WIDE.U32 R20, R26, R27, c[0x0][0x188] ;  /* 0x000062001a14a625 */ /* 0x000fe200078e001b */
[----:B------:R-:W-:-:S03]  /*0250*/  CS2R R8, SRZ ;  /* 0x0000000000087805 */ /* 0x000fc6000001ff00 */
[----:B------:R-:W-:Y:S01]  /*0260*/  @!P1 IMAD.WIDE.U32 R22, R22, R23, c[0x0][0x190] ;  /* 0x0000640016169625 */ /* 0x000fe200078e0017 */
[----:B------:R4:W4:Y:S03]  /*0270*/  @!P2 LDG.E.64 R6, [R20.64] ;  /* 0x000000041406a981 */ /* 0x000926000c1e1b00 */
[----:B------:R-:W-:Y:S01]  /*0280*/  @!P3 IMAD.WIDE.U32 R24, R24, R25, c[0x0][0x190] ;  /* 0x000064001818b625 */ /* 0x000fe200078e0019 */
[----:B------:R1:W4:Y:S04]  /*0290*/  @!P1 LDG.E.64 R4, [R22.64] ;  /* 0x0000000416049981 */ /* 0x000328000c1e1b00 */
[----:B------:R1:W4:Y:S01]  /*02a0*/  @!P3 LDG.E.64 R8, [R24.64] ;  /* 0x000000041808b981 */ /* 0x000322000c1e1b00 */
[----:B0-----:R-:W-:Y:S01]  /*02b0*/  @!P2 IMAD.WIDE.U32 R28, R26, R27, c[0x0][0x190] ;  /* 0x000064001a1ca625 */ /* 0x001fe200078e001b */
[----:B------:R-:W-:-:S06]  /*02c0*/  CS2R R14, SRZ ;  /* 0x00000000000e7805 */ /* 0x000fcc000001ff00 */
[----:B------:R0:W5:Y:S01]  /*02d0*/  @!P2 LDG.E.64 R14, [R28.64] ;  /* 0x000000041c0ea981 */ /* 0x000162000c1e1b00 */
[----:B-1----:R-:W-:Y:S01]  /*02e0*/  @!P0 MOV R25, 0x8 ;  /* 0x0000000800198802 */ /* 0x002fe20000000f00 */
[----:B------:R-:W-:Y:S01]  /*02f0*/  BSSY B0, `(.L_x_15210) ;  /* 0x000002e000007945 */ /* 0x000fe20003800000 */
[----:B--2---:R-:W-:Y:S02]  /*0300*/  IMAD R17, R17, c[0x0][0x168], RZ ;  /* 0x00005a0011117a24 */ /* 0x004fe400078e02ff */
[----:B------:R-:W-:-:S04]  /*0310*/  IMAD.WIDE.U32 R26, R16, c[0x0][0x168], RZ ;  /* 0x00005a00101a7a25 */ /* 0x000fc800078e00ff */
[----:B------:R-:W-:-:S05]  /*0320*/  IMAD R17, R16, c[0x0][0x16c], R17 ;  /* 0x00005b0010117a24 */ /* 0x000fca00078e0211 */
[----:B------:R-:W-:-:S05]  /*0330*/  IADD3 R17, R27, R17, RZ ;  /* 0x000000111b117210 */ /* 0x000fca0007ffe0ff */
[-C--:B---3--:R-:W-:Y:S02]  /*0340*/  IMAD R27, R17, R18.reuse, RZ ;  /* 0x00000012111b7224 */ /* 0x088fe400078e02ff */
[----:B------:R-:W-:Y:S01]  /*0350*/  IMAD.WIDE.U32 R16, R26, R18, RZ ;  /* 0x000000121a107225 */ /* 0x000fe200078e00ff */
[----:B------:R-:W-:-:S03]  /*0360*/  @!P0 LEA R18, R10, R11, 0x9 ;  /* 0x0000000b0a128211 */ /* 0x000fc600078e48ff */
[----:B------:R-:W-:Y:S01]  /*0370*/  IMAD R27, R19, R26, R27 ;  /* 0x0000001a131b7224 */ /* 0x000fe200078e021b */
[----:B------:R-:W-:-:S04]  /*0380*/  IADD3 R19, R11, 0x80, RZ ;  /* 0x000000800b137810 */ /* 0x000fc80007ffe0ff */
[----:B------:R-:W-:Y:S01]  /*0390*/  @!P0 MOV R11, R19 ;  /* 0x00000013000b8202 */ /* 0x000fe20000000f00 */
[----:B------:R-:W-:Y:S01]  /*03a0*/  @!P0 IMAD.WIDE.U32 R18, R18, R25, c[0x0][0x178] ;  /* 0x00005e0012128625 */ /* 0x000fe200078e0019 */
[----:B------:R-:W-:-:S05]  /*03b0*/  IADD3 R17, R17, R27, RZ ;  /* 0x0000001b11117210 */ /* 0x000fca0007ffe0ff */
[----:B------:R0:W-:Y:S01]  /*03c0*/  @!P0 STG.E.64 [R18.64], R16 ;  /* 0x0000001012008986 */ /* 0x0001e2000c101b04 */
[----:B----4-:R-:W-:Y:S02]  /*03d0*/  IMAD R21, R13, c[0x0][0x168], RZ ;  /* 0x00005a000d157a24 */ /* 0x010fe400078e02ff */
[----:B------:R-:W-:Y:S02]  /*03e0*/  IMAD R3, R3, c[0x0][0x168], RZ ;  /* 0x00005a0003037a24 */ /* 0x000fe400078e02ff */
[C---:B------:R-:W-:Y:S01]  /*03f0*/  IMAD R21, R12.reuse, c[0x0][0x16c], R21 ;  /* 0x00005b000c157a24 */ /* 0x040fe200078e0215 */
[----:B------:R-:W-:Y:S01]  /*0400*/  ISETP.GE.AND P1, PT, R11, R0, PT ;  /* 0x000000000b00720c */ /* 0x000fe20003f26270 */
[----:B------:R-:W-:-:S04]  /*0410*/  IMAD.WIDE.U32 R12, R12, c[0x0][0x168], RZ ;  /* 0x00005a000c0c7a25 */ /* 0x000fc800078e00ff */
[C---:B------:R-:W-:Y:S02]  /*0420*/  IMAD R23, R2.reuse, c[0x0][0x16c], R3 ;  /* 0x00005b0002177a24 */ /* 0x040fe400078e0203 */
[----:B------:R-:W-:Y:S01]  /*0430*/  IMAD.WIDE.U32 R2, R2, c[0x0][0x168], RZ ;  /* 0x00005a0002027a25 */ /* 0x000fe200078e00ff */
[----:B------:R-:W-:-:S04]  /*0440*/  IADD3 R21, R13, R21, RZ ;  /* 0x000000150d157210 */ /* 0x000fc80007ffe0ff */
[----:B------:R-:W-:Y:S01]  /*0450*/  IADD3 R13, R3, R23, RZ ;  /* 0x00000017030d7210 */ /* 0x000fe20007ffe0ff */
[----:B------:R-:W-:Y:S02]  /*0460*/  IMAD R3, R7, c[0x0][0x168], RZ ;  /* 0x00005a0007037a24 */ /* 0x000fe400078e02ff */
[----:B------:R-:W-:Y:S02]  /*0470*/  IMAD R23, R21, R4, RZ ;  /* 0x0000000415177224 */ /* 0x000fe400078e02ff */
[C---:B------:R-:W-:Y:S02]  /*0480*/  IMAD R3, R6.reuse, c[0x0][0x16c], R3 ;  /* 0x00005b0006037a24 */ /* 0x040fe400078e0203 */
[----:B------:R-:W-:Y:S02]  /*0490*/  IMAD R13, R13, R8, RZ ;  /* 0x000000080d0d7224 */ /* 0x000fe400078e02ff */
[----:B------:R-:W-:-:S04]  /*04a0*/  IMAD.WIDE.U32 R20, R6, c[0x0][0x168], RZ ;  /* 0x00005a0006147a25 */ /* 0x000fc800078e00ff */
[----:B------:R-:W-:-:S04]  /*04b0*/  IMAD.WIDE.U32 R6, R12, R4, RZ ;  /* 0x000000040c067225 */ /* 0x000fc800078e00ff */
[----:B------:R-:W-:Y:S02]  /*04c0*/  IMAD R23, R5, R12, R23 ;  /* 0x0000000c05177224 */ /* 0x000fe400078e0217 */
[----:B------:R-:W-:Y:S01]  /*04d0*/  IMAD R9, R9, R2, R13 ;  /* 0x0000000209097224 */ /* 0x000fe200078e020d */
[----:B------:R-:W-:Y:S01]  /*04e0*/  IADD3 R13, R21, R3, RZ ;  /* 0x00000003150d7210 */ /* 0x000fe20007ffe0ff */
[----:B------:R-:W-:Y:S01]  /*04f0*/  IMAD.WIDE.U32 R4, R2, R8, RZ ;  /* 0x0000000802047225 */ /* 0x000fe200078e00ff */
[----:B------:R-:W-:Y:S05]  /*0500*/  @P1 BRA `(.L_x_15211) ;  /* 0x000000c000001947 */ /* 0x000fea0003800000 */
[----:B0-----:R-:W-:Y:S01]  /*0510*/  LEA R2, R10, R11, 0x9 ;  /* 0x0000000b0a027211 */ /* 0x001fe200078e48ff */
[----:B------:R-:W-:Y:S01]  /*0520*/  HFMA2.MMA R17, -RZ, RZ, 0, 4.76837158203125e-07 ;  /* 0x00000008ff117435 */ /* 0x000fe200000001ff */
[----:B------:R-:W-:Y:S02]  /*0530*/  IADD3 R11, R11, 0x80, RZ ;  /* 0x000000800b0b7810 */ /* 0x000fe40007ffe0ff */
[----:B------:R-:W-:Y:S02]  /*0540*/  IADD3 R7, R7, R23, RZ ;  /* 0x0000001707077210 */ /* 0x000fe40007ffe0ff */
[----:B------:R-:W-:-:S02]  /*0550*/  ISETP.GE.AND P0, PT, R11, R0, PT ;  /* 0x000000000b00720c */ /* 0x000fc40003f06270 */
[----:B------:R-:W-:-:S03]  /*0560*/  IADD3 R5, R5, R9, RZ ;  /* 0x0000000905057210 */ /* 0x000fc60007ffe0ff */
[----:B------:R-:W-:-:S05]  /*0570*/  IMAD.WIDE.U32 R2, R2, R17, c[0x0][0x178] ;  /* 0x00005e0002027625 */ /* 0x000fca00078e0011 */
[----:B------:R0:W-:Y:S03]  /*0580*/  STG.E.64 [R2.64], R6 ;  /* 0x0000000602007986 */ /* 0x0001e6000c101b04 */
[----:B------:R-:W-:Y:S02]  /*0590*/  @!P0 LEA R8, R10, R11, 0x9 ;  /* 0x0000000b0a088211 */ /* 0x000fe400078e48ff */
[----:B------:R-:W-:-:S03]  /*05a0*/  @!P0 IADD3 R11, R11, 0x80, RZ ;  /* 0x000000800b0b8810 */ /* 0x000fc60007ffe0ff */
[----:B------:R-:W-:-:S05]  /*05b0*/  @!P0 IMAD.WIDE.U32 R8, R8, R17, c[0x0][0x178] ;  /* 0x00005e0008088625 */ /* 0x000fca00078e0011 */
[----:B------:R0:W-:Y:S02]  /*05c0*/  @!P0 STG.E.64 [R8.64], R4 ;  /* 0x0000000408008986 */ /* 0x0001e4000c101b04 */
.L_x_15211:
[----:B0-----:R-:W-:Y:S05]  /*05d0*/  BSYNC B0 ;  /* 0x0000000000007941 */ /* 0x001fea0003800000 */
.L_x_15210:
[----:B------:R-:W-:Y:S01]  /*05e0*/  ISETP.GE.AND P0, PT, R11, R0, PT ;  /* 0x000000000b00720c */ /* 0x000fe20003f06270 */
[-C--:B-----5:R-:W-:Y:S02]  /*05f0*/  IMAD R13, R13, R14.reuse, RZ ;  /* 0x0000000e0d0d7224 */ /* 0x0a0fe400078e02ff */
[----:B------:R-:W-:-:S04]  /*0600*/  IMAD.WIDE.U32 R4, R20, R14, RZ ;  /* 0x0000000e14047225 */ /* 0x000fc800078e00ff */
[----:B------:R-:W-:-:S06]  /*0610*/  IMAD R13, R15, R20, R13 ;  /* 0x000000140f0d7224 */ /* 0x000fcc00078e020d */
[----:B------:R-:W-:Y:S05]  /*0620*/  @P0 EXIT ;  /* 0x000000000000094d */ /* 0x000fea0003800000 */
[----:B------:R-:W-:Y:S02]  /*0630*/  LEA R2, R10, R11, 0x9 ;  /* 0x0000000b0a027211 */ /* 0x000fe400078e48ff */
[----:B------:R-:W-:Y:S02]  /*0640*/  MOV R3, 0x8 ;  /* 0x0000000800037802 */ /* 0x000fe40000000f00 */
[----:B------:R-:W-:-:S03]  /*0650*/  IADD3 R5, R5, R13, RZ ;  /* 0x0000000d05057210 */ /* 0x000fc60007ffe0ff */
[----:B------:R-:W-:-:S05]  /*0660*/  IMAD.WIDE.U32 R2, R2, R3, c[0x0][0x178] ;  /* 0x00005e0002027625 */ /* 0x000fca00078e0003 */
[----:B------:R-:W-:Y:S01]  /*0670*/  STG.E.64 [R2.64], R4 ;  /* 0x0000000402007986 */ /* 0x000fe2000c101b04 */
[----:B------:R-:W-:Y:S05]  /*0680*/  EXIT ;  /* 0x000000000000794d */ /* 0x000fea0003800000 */
.L_x_15212:
        /* <DEDUP_REMOVED lines=15> */
.L_x_23017:


//--------------------- .text._ZN2at6native29vectorized_elementwise_kernelILi2EZZZNS0_54_GLOBAL__N__d8c5977b_16_LinearAlgebra_cu_9e10b42f_321716addr_kernel_cudaERNS_14TensorIteratorERKN3c106ScalarES8_ENKUlvE_clEvENKUlvE2_clEvEUllllE_St5arrayIPcLm4EEEEviT0_T1_ --------------------------
	.section	.text._ZN2at6native29vectorized_elementwise_kernelILi2EZZZNS0_54_GLOBAL__N__d8c5977b_16_LinearAlgebra_cu_9e10b42f_321716addr_kernel_cudaERNS_14TensorIteratorERKN3c106ScalarES8_ENKUlvE_clEvENKUlvE2_clEvEUllllE_St5arrayIPcLm4EEEEviT0_T1_,"ax",@progbits
	.sectioninfo	@"SHI_REGISTERS=40"
	.align	128
        .global         _ZN2at6native29vectorized_elementwise_kernelILi2EZZZNS0_54_GLOBAL__N__d8c5977b_16_LinearAlgebra_cu_9e10b42f_321716addr_kernel_cudaERNS_14TensorIteratorERKN3c106ScalarES8_ENKUlvE_clEvENKUlvE2_clEvEUllllE_St5arrayIPcLm4EEEEviT0_T1_
        .type           _ZN2at6native29vectorized_elementwise_kernelILi2EZZZNS0_54_GLOBAL__N__d8c5977b_16_LinearAlgebra_cu_9e10b42f_321716addr_kernel_cudaERNS_14TensorIteratorERKN3c106ScalarES8_ENKUlvE_clEvENKUlvE2_clEvEUllllE_St5arrayIPcLm4EEEEviT0_T1_,@function
        .size           _ZN2at6native29vectorized_elementwise_kernelILi2EZZZNS0_54_GLOBAL__N__d8c5977b_16_LinearAlgebra_cu_9e10b42f_321716addr_kernel_cudaERNS_14TensorIteratorERKN3c106ScalarES8_ENKUlvE_clEvENKUlvE2_clEvEUllllE_St5arrayIPcLm4EEEEviT0_T1_,(.L_x_23018 - _ZN2at6native29vectorized_elementwise_kernelILi2EZZZNS0_54_GLOBAL__N__d8c5977b_16_LinearAlgebra_cu_9e10b42f_321716addr_kernel_cudaERNS_14TensorIteratorERKN3c106ScalarES8_ENKUlvE_clEvENKUlvE2_clEvEUllllE_St5arrayIPcLm4EEEEviT0_T1_)
        .other          _ZN2at6native29vectorized_elementwise_kernelILi2EZZZNS0_54_GLOBAL__N__d8c5977b_16_LinearAlgebra_cu_9e10b42f_321716addr_kernel_cudaERNS_14TensorIteratorERKN3c106ScalarES8_ENKUlvE_clEvENKUlvE2_clEvEUllllE_St5arrayIPcLm4EEEEviT0_T1_,@"STO_CUDA_ENTRY STV_DEFAULT"
_ZN2at6native29vectorized_elementwise_kernelILi2EZZZNS0_54_GLOBAL__N__d8c5977b_16_LinearAlgebra_cu_9e10b42f_321716addr_kernel_cudaERNS_14TensorIteratorERKN3c106ScalarES8_ENKUlvE_clEvENKUlvE2_clEvEUllllE_St5arrayIPcLm4EEEEviT0_T1_:
.text._ZN2at6native29vectorized_elementwise_kernelILi2EZZZNS0_54_GLOBAL__N__d8c5977b_16_LinearAlgebra_cu_9e10b42f_321716addr_kernel_cudaERNS_14TensorIteratorERKN3c106ScalarES8_ENKUlvE_clEvENKUlvE2_clEvEUllllE_St5arrayIPcLm4EEEEviT0_T1_:
        /* <DEDUP_REMOVED lines=17> */
[----:B------:R0:W3:Y:S01]  /*0110*/  LDG.E.128 R16, [R34.64+0x1000] ;  /* 0x0010000422107981 */ /* 0x0000e2000c1e1d00 */
[----:B--2---:R-:W-:-:S04]  /*0120*/  IMAD R21, R27, c[0x0][0x168], RZ ;  /* 0x00005a001b157a24 */ /* 0x004fc800078e02ff */
[C---:B------:R-:W-:Y:S02]  /*0130*/  IMAD R29, R26.reuse, c[0x0][0x16c], R21 ;  /* 0x00005b001a1d7a24 */ /* 0x040fe400078e0215 */
[----:B------:R-:W-:Y:S01]  /*0140*/  IMAD.WIDE.U32 R26, R26, c[0x0][0x168], RZ ;  /* 0x00005a001a1a7a25 */ /* 0x000fe200078e00ff */
[----:B------:R1:W2:Y:S04]  /*0150*/  LDG.E.128 R20, [R36.64+0x1000] ;  /* 0x0010000424147981 */ /* 0x0002a8000c1e1d00 */
[----:B------:R-:W-:-:S05]  /*0160*/  IADD3 R27, R27, R29, RZ ;  /* 0x0000001d1b1b7210 */ /* 0x000fca0007ffe0ff */
[----:B----4-:R-:W-:-:S04]  /*0170*/  IMAD R27, R27, R6, RZ ;  /* 0x000000061b1b7224 */ /* 0x010fc800078e02ff */
[----:B------:R-:W-:Y:S02]  /*0180*/  IMAD R31, R7, R26, R27 ;  /* 0x0000001a071f7224 */ /* 0x000fe400078e021b */
[----:B------:R-:W-:Y:S02]  /*0190*/  IMAD R7, R25, c[0x0][0x168], RZ ;  /* 0x00005a0019077a24 */ /* 0x000fe400078e02ff */
[----:B------:R-:W-:-:S04]  /*01a0*/  IMAD.WIDE.U32 R28, R26, R6, RZ ;  /* 0x000000061a1c7225 */ /* 0x000fc800078e00ff */
[C---:B------:R-:W-:Y:S02]  /*01b0*/  IMAD R7, R24.reuse, c[0x0][0x16c], R7 ;  /* 0x00005b0018077a24 */ /* 0x040fe400078e0207 */
[----:B------:R-:W-:Y:S02]  /*01c0*/  IMAD.WIDE.U32 R32, R24, c[0x0][0x168], RZ ;  /* 0x00005a0018207a25 */ /* 0x000fe400078e00ff */
[----:B------:R0:W4:Y:S03]  /*01d0*/  LDG.E.128 R24, [R34.64+0x1800] ;  /* 0x0018000422187981 */ /* 0x000126000c1e1d00 */
[----:B------:R-:W-:-:S05]  /*01e0*/  IADD3 R7, R33, R7, RZ ;  /* 0x0000000721077210 */ /* 0x000fca0007ffe0ff */
[----:B------:R-:W-:-:S04]  /*01f0*/  IMAD R7, R7, R4, RZ ;  /* 0x0000000407077224 */ /* 0x000fc800078e02ff */
[----:B0-----:R-:W-:Y:S02]  /*0200*/  IMAD R35, R5, R32, R7 ;  /* 0x0000002005237224 */ /* 0x001fe400078e0207 */
[----:B------:R-:W-:Y:S02]  /*0210*/  IMAD.WIDE.U32 R32, R32, R4, RZ ;  /* 0x0000000420207225 */ /* 0x000fe400078e00ff */
[----:B------:R1:W4:Y:S02]  /*0220*/  LDG.E.128 R4, [R36.64+0x1800] ;  /* 0x0018000424047981 */ /* 0x000324000c1e1d00 */
[----:B---3--:R-:W-:-:S04]  /*0230*/  IMAD R11, R11, c[0x0][0x168], RZ ;  /* 0x00005a000b0b7a24 */ /* 0x008fc800078e02ff */
[C---:B------:R-:W-:Y:S02]  /*0240*/  IMAD R30, R10.reuse, c[0x0][0x16c], R11 ;  /* 0x00005b000a1e7a24 */ /* 0x040fe400078e020b */
[----:B------:R-:W-:-:S05]  /*0250*/  IMAD.WIDE.U32 R10, R10, c[0x0][0x168], RZ ;  /* 0x00005a000a0a7a25 */ /* 0x000fca00078e00ff */
[----:B------:R-:W-:Y:S01]  /*0260*/  IADD3 R11, R11, R30, RZ ;  /* 0x0000001e0b0b7210 */ /* 0x000fe20007ffe0ff */
[----:B------:R-:W-:Y:S02]  /*0270*/  IMAD R19, R19, c[0x0][0x168], RZ ;  /* 0x00005a0013137a24 */ /* 0x000fe400078e02ff */
[----:B------:R-:W-:Y:S02]  /*0280*/  IMAD R9, R9, c[0x0][0x168], RZ ;  /* 0x00005a0009097a24 */ /* 0x000fe400078e02ff */
[----:B-----5:R-:W-:Y:S02]  /*0290*/  IMAD R11, R11, R14, RZ ;  /* 0x0000000e0b0b7224 */ /* 0x020fe400078e02ff */
[----:B-1----:R-:W-:Y:S02]  /*02a0*/  IMAD R37, R18, c[0x0][0x16c], R19 ;  /* 0x00005b0012257a24 */ /* 0x002fe400078e0213 */
[----:B------:R-:W-:Y:S02]  /*02b0*/  IMAD R11, R15, R10, R11 ;  /* 0x0000000a0f0b7224 */ /* 0x000fe400078e020b */
[----:B------:R-:W-:-:S04]  /*02c0*/  IMAD.WIDE.U32 R14, R10, R14, RZ ;  /* 0x0000000e0a0e7225 */ /* 0x000fc800078e00ff */
[----:B------:R-:W-:Y:S02]  /*02d0*/  IMAD R10, R8, c[0x0][0x16c], R9 ;  /* 0x00005b00080a7a24 */ /* 0x000fe400078e0209 */
[----:B------:R-:W-:-:S04]  /*02e0*/  IMAD.WIDE.U32 R18, R18, c[0x0][0x168], RZ ;  /* 0x00005a0012127a25 */ /* 0x000fc800078e00ff */
[----:B------:R-:W-:Y:S01]  /*02f0*/  IMAD.WIDE.U32 R8, R8, c[0x0][0x168], RZ ;  /* 0x00005a0008087a25 */ /* 0x000fe200078e00ff */
[----:B------:R-:W-:-:S03]  /*0300*/  IADD3 R19, R19, R37, RZ ;  /* 0x0000002513137210 */ /* 0x000fc60007ffe0ff */
[----:B------:R-:W-:Y:S01]  /*0310*/  IMAD R17, R17, c[0x0][0x168], RZ ;  /* 0x00005a0011117a24 */ /* 0x000fe200078e02ff */
[----:B------:R-:W-:-:S03]  /*0320*/  IADD3 R9, R9, R10, RZ ;  /* 0x0000000a09097210 */ /* 0x000fc60007ffe0ff */
[C---:B------:R-:W-:Y:S02]  /*0330*/  IMAD R37, R16.reuse, c[0x0][0x16c], R17 ;  /* 0x00005b0010257a24 */ /* 0x040fe400078e0211 */
[----:B------:R-:W-:-:S04]  /*0340*/  IMAD.WIDE.U32 R16, R16, c[0x0][0x168], RZ ;  /* 0x00005a0010107a25 */ /* 0x000fc800078e00ff */
[----:B------:R-:W-:Y:S01]  /*0350*/  IMAD R9, R9, R12, RZ ;  /* 0x0000000c09097224 */ /* 0x000fe200078e02ff */
[----:B------:R-:W-:-:S03]  /*0360*/  IADD3 R17, R17, R37, RZ ;  /* 0x0000002511117210 */ /* 0x000fc60007ffe0ff */
[----:B------:R-:W-:Y:S02]  /*0370*/  IMAD R9, R13, R8, R9 ;  /* 0x000000080d097224 */ /* 0x000fe400078e0209 */
[----:B------:R-:W-:Y:S01]  /*0380*/  IMAD.WIDE.U32 R12, R8, R12, RZ ;  /* 0x0000000c080c7225 */ /* 0x000fe200078e00ff */
[----:B------:R-:W-:-:S03]  /*0390*/  IADD3 R31, R29, R31, RZ ;  /* 0x0000001f1d1f7210 */ /* 0x000fc60007ffe0ff */
[----:B------:R-:W-:Y:S01]  /*03a0*/  IMAD.WIDE.U32 R2, R2, R3, c[0x0][0x178] ;  /* 0x00005e0002027625 */ /* 0x000fe200078e0003 */
[----:B------:R-:W-:Y:S02]  /*03b0*/  IADD3 R33, R33, R35, RZ ;  /* 0x0000002321217210 */ /* 0x000fe40007ffe0ff */
[----:B------:R-:W-:Y:S02]  /*03c0*/  IADD3 R15, R15, R11, RZ ;  /* 0x0000000b0f0f7210 */ /* 0x000fe40007ffe0ff */
[----:B------:R-:W-:Y:S01]  /*03d0*/  IADD3 R13, R13, R9, RZ ;  /* 0x000000090d0d7210 */ /* 0x000fe20007ffe0ff */
[----:B------:R-:W-:Y:S01]  /*03e0*/  IMAD.WIDE R2, R0, 0x10, R2 ;  /* 0x0000001000027825 */ /* 0x000fe200078e0202 */
[----:B------:R-:W-:Y:S02]  /*03f0*/  MOV R34, R28 ;  /* 0x0000001c00227202 */ /* 0x000fe40000000f00 */
[----:B------:R-:W-:Y:S02]  /*0400*/  MOV R35, R31 ;  /* 0x0000001f00237202 */ /* 0x000fe40000000f00 */
[----:B------:R-:W-:Y:S04]  /*0410*/  STG.E.128 [R2.64+0x800], R12 ;  /* 0x0008000c02007986 */ /* 0x000fe8000c101d04 */
[----:B------:R-:W-:Y:S01]  /*0420*/  STG.E.128 [R2.64], R32 ;  /* 0x0000002002007986 */ /* 0x000fe2000c101d04 */
[----:B--2---:R-:W-:-:S02]  /*0430*/  IMAD R19, R19, R22, RZ ;  /* 0x0000001613137224 */ /* 0x004fc400078e02ff */
[----:B------:R-:W-:Y:S02]  /*0440*/  IMAD R17, R17, R20, RZ ;  /* 0x0000001411117224 */ /* 0x000fe400078e02ff */
[----:B----4-:R-:W-:Y:S02]  /*0450*/  IMAD R27, R27, c[0x0][0x168], RZ ;  /* 0x00005a001b1b7a24 */ /* 0x010fe400078e02ff */
[----:B------:R-:W-:-:S04]  /*0460*/  IMAD.WIDE.U32 R36, R26, c[0x0][0x168], RZ ;  /* 0x00005a001a247a25 */ /* 0x000fc800078e00ff */
[----:B------:R-:W-:Y:S02]  /*0470*/  IMAD R27, R26, c[0x0][0x16c], R27 ;  /* 0x00005b001a1b7a24 */ /* 0x000fe400078e021b */
[----:B------:R-:W-:-:S04]  /*0480*/  IMAD R25, R25, c[0x0][0x168], RZ ;  /* 0x00005a0019197a24 */ /* 0x000fc800078e02ff */
[C---:B------:R-:W-:Y:S01]  /*0490*/  IMAD R8, R24.reuse, c[0x0][0x16c], R25 ;  /* 0x00005b0018087a24 */ /* 0x040fe200078e0219 */
[----:B------:R-:W-:Y:S01]  /*04a0*/  IADD3 R25, R37, R27, RZ ;  /* 0x0000001b25197210 */ /* 0x000fe20007ffe0ff */
[----:B------:R-:W-:-:S05]  /*04b0*/  IMAD.WIDE.U32 R26, R24, c[0x0][0x168], RZ ;  /* 0x00005a00181a7a25 */ /* 0x000fca00078e00ff */
[----:B------:R-:W-:Y:S01]  /*04c0*/  IADD3 R37, R27, R8, RZ ;  /* 0x000000081b257210 */ /* 0x000fe20007ffe0ff */
[----:B------:R-:W-:-:S04]  /*04d0*/  IMAD R25, R25, R6, RZ ;  /* 0x0000000619197224 */ /* 0x000fc800078e02ff */
[----:B------:R-:W-:Y:S02]  /*04e0*/  IMAD R37, R37, R4, RZ ;  /* 0x0000000425257224 */ /* 0x000fe400078e02ff */
[----:B------:R-:W-:Y:S02]  /*04f0*/  IMAD R27, R7, R36, R25 ;  /* 0x00000024071b7224 */ /* 0x000fe400078e0219 */
[----:B------:R-:W-:Y:S02]  /*0500*/  IMAD R19, R23, R18, R19 ;  /* 0x0000001217137224 */ /* 0x000fe400078e0213 */
[----:B------:R-:W-:Y:S02]  /*0510*/  IMAD R17, R21, R16, R17 ;  /* 0x0000001015117224 */ /* 0x000fe400078e0211 */
[----:B------:R-:W-:-:S04]  /*0520*/  IMAD.WIDE.U32 R24, R36, R6, RZ ;  /* 0x0000000624187225 */ /* 0x000fc800078e00ff */
[----:B------:R-:W-:-:S04]  /*0530*/  IMAD.WIDE.U32 R22, R18, R22, RZ ;  /* 0x0000001612167225 */ /* 0x000fc800078e00ff */
[----:B------:R-:W-:-:S04]  /*0540*/  IMAD.WIDE.U32 R20, R16, R20, RZ ;  /* 0x0000001410147225 */ /* 0x000fc800078e00ff */
[----:B------:R-:W-:-:S04]  /*0550*/  IMAD.WIDE.U32 R6, R26, R4, RZ ;  /* 0x000000041a067225 */ /* 0x000fc800078e00ff */
[----:B------:R-:W-:Y:S01]  /*0560*/  IMAD R5, R5, R26, R37 ;  /* 0x0000001a05057224 */ /* 0x000fe200078e0225 */
[----:B------:R-:W-:Y:S02]  /*0570*/  IADD3 R23, R23, R19, RZ ;  /* 0x0000001317177210 */ /* 0x000fe40007ffe0ff */
[----:B------:R-:W-:Y:S02]  /*0580*/  IADD3 R21, R21, R17, RZ ;  /* 0x0000001115157210 */ /* 0x000fe40007ffe0ff */
[----:B------:R-:W-:Y:S02]  /*0590*/  IADD3 R11, R25, R27, RZ ;  /* 0x0000001b190b7210 */ /* 0x000fe40007ffe0ff */
[----:B------:R-:W-:Y:S02]  /*05a0*/  IADD3 R9, R7, R5, RZ ;  /* 0x0000000507097210 */ /* 0x000fe40007ffe0ff */
[----:B------:R-:W-:Y:S02]  /*05b0*/  MOV R10, R24 ;  /* 0x00000018000a7202 */ /* 0x000fe40000000f00 */
[----:B------:R-:W-:Y:S01]  /*05c0*/  MOV R8, R6 ;  /* 0x0000000600087202 */ /* 0x000fe20000000f00 */
[----:B------:R-:W-:Y:S04]  /*05d0*/  STG.E.128 [R2.64+0x1000], R20 ;  /* 0x0010001402007986 */ /* 0x000fe8000c101d04 */
[----:B------:R-:W-:Y:S01]  /*05e0*/  STG.E.128 [R2.64+0x1800], R8 ;  /* 0x0018000802007986 */ /* 0x000fe2000c101d04 */
[----:B------:R-:W-:Y:S05]  /*05f0*/  EXIT ;  /* 0x000000000000794d */ /* 0x000fea0003800000 */
.L_x_15213:
[----:B------:R-:W0:Y:S01]  /*0600*/  S2R R34, SR_TID.X ;  /* 0x0000000000227919 */ /* 0x000e220000002100 */
[----:B------:R-:W-:Y:S01]  /*0610*/  CS2R R20, SRZ ;  /* 0x0000000000147805 */ /* 0x000fe2000001ff00 */
[----:B0-----:R-:W-:-:S02]  /*0620*/  ISETP.GE.AND P0, PT, R34, R3, PT ;  /* 0x000000032200720c */ /* 0x001fc40003f06270 */
[----:B------:R-:W-:-:S11]  /*0630*/  MOV R31, R34 ;  /* 0x00000022001f7202 */ /* 0x000fd60000000f00 */
[----:B------:R-:W-:Y:S02]  /*0640*/  @!P0 IADD3 R6, R2, R31, RZ ;  /* 0x0000001f02068210 */ /* 0x000fe40007ffe0ff */
[----:B------:R-:W-:Y:S02]  /*0650*/  @!P0 MOV R7, 0x8 ;  /* 0x0000000800078802 */ /* 0x000fe40000000f00 */
[----:B------:R-:W-:-:S03]  /*0660*/  @!P0 IADD3 R31, R31, 0x80, RZ ;  /* 0x000000801f1f8810 */ /* 0x000fc60007ffe0ff */
[----:B------:R-:W-:Y:S01]  /*0670*/  @!P0 IMAD.WIDE.U32 R4, R6, R7, c[0x0][0x188] ;  /* 0x0000620006048625 */ /* 0x000fe200078e0007 */
[----:B------:R-:W-:-:S04]  /*0680*/  ISETP.GE.AND P1, PT, R31, R3, PT ;  /* 0x000000031f00720c */ /* 0x000fc80003f26270 */
[----:B------:R0:W2:Y:S01]  /*0690*/  @!P0 LDG.E.64 R20, [R4.64] ;  /* 0x0000000404148981 */ /* 0x0000a2000c1e1b00 */
[----:B------:R-:W-:Y:S01]  /*06a0*/  CS2R R22, SRZ ;  /* 0x0000000000167805 */ /* 0x000fe2000001ff00 */
[----:B------:R-:W-:Y:S01]  /*06b0*/  @!P0 IMAD.WIDE.U32 R6, R6, R7, c[0x0][0x190] ;  /* 0x0000640006068625 */ /* 0x000fe200078e0007 */
[----:B------:R-:W-:-:S04]  /*06c0*/  CS2R R28, SRZ ;  /* 0x00000000001c7805 */ /* 0x000fc8000001ff00 */
[----:B------:R1:W3:Y:S02]  /*06d0*/  @!P0 LDG.E.64 R22, [R6.64] ;  /* 0x0000000406168981 */ /* 0x0002e4000c1e1b00 */
[----:B------:R-:W-:Y:S02]  /*06e0*/  @!P1 IADD3 R10, R2, R31, RZ ;  /* 0x0000001f020a9210 */ /* 0x000fe40007ffe0ff */
[----:B------:R-:W-:-:S05]  /*06f0*/  @!P1 MOV R11, 0x8 ;  /* 0x00000008000b9802 */ /* 0x000fca0000000f00 */
[----:B------:R-:W-:-:S05]  /*0700*/  @!P1 IMAD.WIDE.U32 R8, R10, R11, c[0x0][0x188] ;  /* 0x000062000a089625 */ /* 0x000fca00078e000b */
[----:B------:R4:W5:Y:S01]  /*0710*/  @!P1 LDG.E.64 R28, [R8.64] ;  /* 0x00000004081c9981 */ /* 0x000962000c1e1b00 */
[----:B0-----:R-:W-:Y:S01]  /*0720*/  CS2R R4, SRZ ;  /* 0x0000000000047805 */ /* 0x001fe2000001ff00 */
[----:B------:R-:W-:-:S05]  /*0730*/  @!P1 IMAD.WIDE.U32 R10, R10, R11, c[0x0][0x190] ;  /* 0x000064000a0a9625 */ /* 0x000fca00078e000b */
[----:B------:R0:W5:Y:S01]  /*0740*/  @!P1 LDG.E.64 R4, [R10.64] ;  /* 0x000000040a049981 */ /* 0x000162000c1e1b00 */
[----:B------:R-:W-:Y:S01]  /*0750*/  @!P1 IADD3 R31, R31, 0x80, RZ ;  /* 0x000000801f1f9810 */ /* 0x000fe20007ffe0ff */
[----:B-1----:R-:W-:Y:S01]  /*0760*/  CS2R R6, SRZ ;  /* 0x0000000000067805 */ /* 0x002fe2000001ff00 */
[----:B----4-:R-:W-:Y:S02]  /*0770*/  CS2R R8, SRZ ;  /* 0x0000000000087805 */ /* 0x010fe4000001ff00 */
[----:B------:R-:W-:-:S13]  /*0780*/  ISETP.GE.AND P3, PT, R31, R3, PT ;  /* 0x000000031f00720c */ /* 0x000fda0003f66270 */
[----:B------:R-:W-:Y:S02]  /*0790*/  @!P3 IADD3 R18, R2, R31, RZ ;  /* 0x0000001f0212b210 */ /* 0x000fe40007ffe0ff */
[----:B------:R-:W-:Y:S02]  /*07a0*/  @!P3 IADD3 R31, R31, 0x80, RZ ;  /* 0x000000801f1fb810 */ /* 0x000fe40007ffe0ff */
[----:B------:R-:W-:Y:S02]  /*07b0*/  @!P3 MOV R19, 0x8 ;  /* 0x000000080013b802 */ /* 0x000fe40000000f00 */
[----:B------:R-:W-:-:S03]  /*07c0*/  ISETP.GE.AND P1, PT, R31, R3, PT ;  /* 0x000000031f00720c */ /* 0x000fc60003f26270 */
        /* <DEDUP_REMOVED lines=11> */
[----:B0-----:R-:W-:Y:S01]  /*0880*/  CS2R R10, SRZ ;  /* 0x00000000000a7805 */ /* 0x001fe2000001ff00 */
[----:B------:R-:W-:Y:S01]  /*0890*/  @!P1 IMAD.WIDE.U32 R32, R24, R25, c[0x0][0x188] ;  /* 0x0000620018209625 */ /* 0x000fe200078e0019 */
[----:B------:R-:W-:-:S03]  /*08a0*/  CS2R R12, SRZ ;  /* 0x00000000000c7805 */ /* 0x000fc6000001ff00 */
[----:B------:R-:W-:Y:S01]  /*08b0*/  @!P1 IMAD.WIDE.U32 R24, R24, R25, c[0x0][0x190] ;  /* 0x0000640018189625 */ /* 0x000fe200078e0019 */
[----:B------:R0:W4:Y:S01]  /*08c0*/  @!P1 LDG.E.64 R10, [R32.64] ;  /* 0x00000004200a9981 */ /* 0x000122000c1e1b00 */
[----:B------:R-:W-:-:S03]  /*08d0*/  @!P2 MOV R27, 0x8 ;  /* 0x00000008001ba802 */ /* 0x000fc60000000f00 */
[----:B------:R0:W4:Y:S02]  /*08e0*/  @!P1 LDG.E.64 R12, [R24.64] ;  /* 0x00000004180c9981 */ /* 0x000124000c1e1b00 */
[----:B------:R-:W-:Y:S02]  /*08f0*/  @!P3 IADD3 R35, R2, R31, RZ ;  /* 0x0000001f0223b210 */ /* 0x000fe40007ffe0ff */
[----:B------:R-:W-:-:S04]  /*0900*/  @!P3 IADD3 R31, R31, 0x80, RZ ;  /* 0x000000801f1fb810 */ /* 0x000fc80007ffe0ff */
[----:B------:R-:W-:Y:S01]  /*0910*/  ISETP.GE.AND P1, PT, R31, R3, PT ;  /* 0x000000031f00720c */ /* 0x000fe20003f26270 */
[----:B------:R-:W-:Y:S01]  /*0920*/  CS2R R14, SRZ ;  /* 0x00000000000e7805 */ /* 0x000fe2000001ff00 */
[CC--:B------:R-:W-:Y:S01]  /*0930*/  @!P2 IMAD.WIDE.U32 R36, R26.reuse, R27.reuse, c[0x0][0x188] ;  /* 0x000062001a24a625 */ /* 0x0c0fe200078e001b */
[----:B-1----:R-:W-:Y:S01]  /*0940*/  CS2R R16, SRZ ;  /* 0x0000000000107805 */ /* 0x002fe2000001ff00 */
[----:B------:R-:W-:Y:S02]  /*0950*/  @!P3 MOV R0, 0x8 ;  /* 0x000000080000b802 */ /* 0x000fe40000000f00 */
[----:B------:R-:W-:Y:S01]  /*0960*/  @!P2 IMAD.WIDE.U32 R26, R26, R27, c[0x0][0x190] ;  /* 0x000064001a1aa625 */ /* 0x000fe200078e001b */
[----:B------:R1:W4:Y:S01]  /*0970*/  @!P2 LDG.E.64 R14, [R36.64] ;  /* 0x00000004240ea981 */ /* 0x000322000c1e1b00 */
[----:B------:R-:W-:Y:S02]  /*0980*/  CS2R R18, SRZ ;  /* 0x0000000000127805 */ /* 0x000fe4000001ff00 */
[CC--:B0-----:R-:W-:Y:S01]  /*0990*/  @!P3 IMAD.WIDE.U32 R32, R35.reuse, R0.reuse, c[0x0][0x188] ;  /* 0x000062002320b625 */ /* 0x0c1fe200078e0000 */
[----:B------:R0:W4:Y:S04]  /*09a0*/  @!P2 LDG.E.64 R16, [R26.64] ;  /* 0x000000041a10a981 */ /* 0x000128000c1e1b00 */
[----:B------:R0:W4:Y:S01]  /*09b0*/  @!P3 LDG.E.64 R18, [R32.64] ;  /* 0x000000042012b981 */ /* 0x000122000c1e1b00 */
[----:B-1----:R-:W-:Y:S01]  /*09c0*/  @!P3 IMAD.WIDE.U32 R36, R35, R0, c[0x0][0x190] ;  /* 0x000064002324b625 */ /* 0x002fe200078e0000 */
[----:B------:R-:W-:-:S02]  /*09d0*/  @!P1 IADD3 R0, R2, R31, RZ ;  /* 0x0000001f02009210 */ /* 0x000fc40007ffe0ff */
[----:B0-----:R-:W-:-:S05]  /*09e0*/  @!P1 MOV R27, 0x8 ;  /* 0x00000008001b9802 */ /* 0x001fca0000000f00 */
[----:B------:R-:W-:Y:S01]  /*09f0*/  @!P1 IMAD.WIDE.U32 R32, R0, R27, c[0x0][0x190] ;  /* 0x0000640000209625 */ /* 0x000fe200078e001b */
[----:B------:R-:W-:-:S03]  /*0a00*/  @!P1 IADD3 R31, R31, 0x80, RZ ;  /* 0x000000801f1f9810 */ /* 0x000fc60007ffe0ff */
[----:B--2---:R-:W-:Y:S02]  /*0a10*/  IMAD R21, R21, c[0x0][0x168], RZ ;  /* 0x00005a0015157a24 */ /* 0x004fe400078e02ff */
[----:B------:R-:W-:-:S04]  /*0a20*/  IMAD.WIDE.U32 R24, R20, c[0x0][0x168], RZ ;  /* 0x00005a0014187a25 */ /* 0x000fc800078e00ff */
[----:B------:R-:W-:Y:S02]  /*0a30*/  IMAD R30, R20, c[0x0][0x16c], R21 ;  /* 0x00005b00141e7a24 */ /* 0x000fe400078e0215 */
[----:B------:R-:W-:-:S03]  /*0a40*/  CS2R R20, SRZ ;  /* 0x0000000000147805 */ /* 0x000fc6000001ff00 */
[----:B------:R-:W-:-:S03]  /*0a50*/  IADD3 R25, R25, R30, RZ ;  /* 0x0000001e19197210 */ /* 0x000fc60007ffe0ff */
[----:B------:R0:W2:Y:S02]  /*0a60*/  @!P3 LDG.E.64 R20, [R36.64] ;  /* 0x000000042414b981 */ /* 0x0000a4000c1e1b00 */
[----:B---3--:R-:W-:-:S04]  /*0a70*/  IMAD R25, R25, R22, RZ ;  /* 0x0000001619197224 */ /* 0x008fc800078e02ff */
[----:B------:R-:W-:Y:S02]  /*0a80*/  IMAD R35, R23, R24, R25 ;  /* 0x0000001817237224 */ /* 0x000fe400078e0219 */
[----:B------:R-:W-:Y:S02]  /*0a90*/  IMAD.WIDE.U32 R22, R24, R22, RZ ;  /* 0x0000001618167225 */ /* 0x000fe400078e00ff */
[----:B------:R-:W-:Y:S02]  /*0aa0*/  CS2R R24, SRZ ;  /* 0x0000000000187805 */ /* 0x000fe4000001ff00 */
[----:B0-----:R-:W-:Y:S02]  /*0ab0*/  @!P1 IMAD.WIDE.U32 R36, R0, R27, c[0x0][0x188] ;  /* 0x0000620000249625 */ /* 0x001fe400078e001b */
[----:B------:R-:W-:Y:S02]  /*0ac0*/  CS2R R26, SRZ ;  /* 0x00000000001a7805 */ /* 0x000fe4000001ff00 */
[----:B-----5:R-:W-:Y:S01]  /*0ad0*/  IMAD R29, R29, c[0x0][0x168], RZ ;  /* 0x00005a001d1d7a24 */ /* 0x020fe200078e02ff */
[----:B------:R0:W3:Y:S04]  /*0ae0*/  @!P1 LDG.E.64 R24, [R36.64] ;  /* 0x0000000424189981 */ /* 0x0000e8000c1e1b00 */
[----:B------:R1:W5:Y:S01]  /*0af0*/  @!P1 LDG.E.64 R26, [R32.64] ;  /* 0x00000004201a9981 */ /* 0x000362000c1e1b00 */
[----:B------:R-:W-:Y:S01]  /*0b00*/  ISETP.GE.AND P1, PT, R31, R3, PT ;  /* 0x000000031f00720c */ /* 0x000fe20003f26270 */
[----:B------:R-:W-:-:S02]  /*0b10*/  IMAD R0, R28, c[0x0][0x16c], R29 ;  /* 0x00005b001c007a24 */ /* 0x000fc400078e021d */
[----:B------:R-:W-:-:S05]  /*0b20*/  IMAD.WIDE.U32 R28, R28, c[0x0][0x168], RZ ;  /* 0x00005a001c1c7a25 */ /* 0x000fca00078e00ff */
[----:B------:R-:W-:-:S05]  /*0b30*/  IADD3 R29, R29, R0, RZ ;  /* 0x000000001d1d7210 */ /* 0x000fca0007ffe0ff */
[----:B------:R-:W-:Y:S01]  /*0b40*/  IMAD R29, R29, R4, RZ ;  /* 0x000000041d1d7224 */ /* 0x000fe200078e02ff */
[----:B------:R-:W-:Y:S02]  /*0b50*/  @!P1 IADD3 R30, R2, R31, RZ ;  /* 0x0000001f021e9210 */ /* 0x000fe40007ffe0ff */
[----:B------:R-:W-:Y:S01]  /*0b60*/  @!P1 MOV R31, 0x8 ;  /* 0x00000008001f9802 */ /* 0x000fe20000000f00 */
[----:B------:R-:W-:Y:S02]  /*0b70*/  IMAD R0, R5, R28, R29 ;  /* 0x0000001c05007224 */ /* 0x000fe400078e021d */
[----:B------:R-:W-:Y:S02]  /*0b80*/  IMAD.WIDE.U32 R4, R28, R4, RZ ;  /* 0x000000041c047225 */ /* 0x000fe400078e00ff */
[----:B------:R-:W-:Y:S02]  /*0b90*/  CS2R R28, SRZ ;  /* 0x00000000001c7805 */ /* 0x000fe4000001ff00 */
[----:B0-----:R-:W-:-:S05]  /*0ba0*/  @!P1 IMAD.WIDE.U32 R36, R30, R31, c[0x0][0x188] ;  /* 0x000062001e249625 */ /* 0x001fca00078e001f */
[----:B------:R0:W5:Y:S01]  /*0bb0*/  @!P1 LDG.E.64 R28, [R36.64] ;  /* 0x00000004241c9981 */ /* 0x000162000c1e1b00 */
[----:B-1----:R-:W-:Y:S01]  /*0bc0*/  CS2R R32, SRZ ;  /* 0x0000000000207805 */ /* 0x002fe2000001ff00 */
[----:B------:R-:W-:-:S05]  /*0bd0*/  @!P1 IMAD.WIDE.U32 R30, R30, R31, c[0x0][0x190] ;  /* 0x000064001e1e9625 */ /* 0x000fca00078e001f */
[----:B------:R1:W5:Y:S01]  /*0be0*/  @!P1 LDG.E.64 R32, [R30.64] ;  /* 0x000000041e209981 */ /* 0x000362000c1e1b00 */
[----:B----4-:R-:W-:-:S04]  /*0bf0*/  IMAD R7, R7, c[0x0][0x168], RZ ;  /* 0x00005a0007077a24 */ /* 0x010fc800078e02ff */
[C---:B-1----:R-:W-:Y:S02]  /*0c00*/  IMAD R31, R6.reuse, c[0x0][0x16c], R7 ;  /* 0x00005b00061f7a24 */ /* 0x042fe400078e0207 */
[----:B------:R-:W-:-:S05]  /*0c10*/  IMAD.WIDE.U32 R6, R6, c[0x0][0x168], RZ ;  /* 0x00005a0006067a25 */ /* 0x000fca00078e00ff */
[----:B------:R-:W-:Y:S02]  /*0c20*/  IADD3 R7, R7, R31, RZ ;  /* 0x0000001f07077210 */ /* 0x000fe40007ffe0ff */
[----:B------:R-:W-:-:S03]  /*0c30*/  IADD3 R23, R23, R35, RZ ;  /* 0x0000002317177210 */ /* 0x000fc60007ffe0ff */
[----:B------:R-:W-:Y:S02]  /*0c40*/  IMAD R7, R7, R8, RZ ;  /* 0x0000000807077224 */ /* 0x000fe400078e02ff */
[----:B------:R-:W-:Y:S01]  /*0c50*/  IMAD R11, R11, c[0x0][0x168], RZ ;  /* 0x00005a000b0b7a24 */ /* 0x000fe200078e02ff */
[----:B------:R-:W-:Y:S01]  /*0c60*/  @!P0 IADD3 R30, R2, R34, RZ ;  /* 0x00000022021e8210 */ /* 0x000fe20007ffe0ff */
[----:B------:R-:W-:Y:S02]  /*0c70*/  IMAD R9, R9, R6, R7 ;  /* 0x0000000609097224 */ /* 0x000fe400078e0207 */
[C---:B0-----:R-:W-:Y:S02]  /*0c80*/  IMAD R37, R10.reuse, c[0x0][0x16c], R11 ;  /* 0x00005b000a257a24 */ /* 0x041fe400078e020b */
[----:B------:R-:W-:-:S04]  /*0c90*/  IMAD.WIDE.U32 R10, R10, c[0x0][0x168], RZ ;  /* 0x00005a000a0a7a25 */ /* 0x000fc800078e00ff */
[----:B------:R-:W-:-:S04]  /*0ca0*/  IMAD R15, R15, c[0x0][0x168], RZ ;  /* 0x00005a000f0f7a24 */ /* 0x000fc800078e02ff */
[C---:B------:R-:W-:Y:S02]  /*0cb0*/  IMAD R31, R14.reuse, c[0x0][0x16c], R15 ;  /* 0x00005b000e1f7a24 */ /* 0x040fe400078e020f */
[----:B------:R-:W-:-:S04]  /*0cc0*/  IMAD.WIDE.U32 R14, R14, c[0x0][0x168], RZ ;  /* 0x00005a000e0e7a25 */ /* 0x000fc800078e00ff */
[----:B------:R-:W-:Y:S01]  /*0cd0*/  IMAD R19, R19, c[0x0][0x168], RZ ;  /* 0x00005a0013137a24 */ /* 0x000fe200078e02ff */
[----:B------:R-:W-:Y:S02]  /*0ce0*/  IADD3 R15, R15, R31, RZ ;  /* 0x0000001f0f0f7210 */ /* 0x000fe40007ffe0ff */
[----:B------:R-:W-:Y:S01]  /*0cf0*/  @!P0 MOV R31, 0x8 ;  /* 0x00000008001f8802 */ /* 0x000fe20000000f00 */
[C---:B------:R-:W-:Y:S02]  /*0d00*/  IMAD R35, R18.reuse, c[0x0][0x16c], R19 ;  /* 0x00005b0012237a24 */ /* 0x040fe400078e0213 */
[----:B------:R-:W-:Y:S01]  /*0d10*/  IMAD.WIDE.U32 R18, R18, c[0x0][0x168], RZ ;  /* 0x00005a0012127a25 */ /* 0x000fe200078e00ff */
[----:B------:R-:W-:-:S03]  /*0d20*/  IADD3 R11, R11, R37, RZ ;  /* 0x000000250b0b7210 */ /* 0x000fc60007ffe0ff */
[----:B------:R-:W-:Y:S01]  /*0d30*/  IMAD.WIDE.U32 R6, R6, R8, RZ ;  /* 0x0000000806067225 */ /* 0x000fe200078e00ff */
[----:B------:R-:W-:Y:S02]  /*0d40*/  IADD3 R8, R34, 0x80, RZ ;  /* 0x0000008022087810 */ /* 0x000fe40007ffe0ff */
[----:B------:R-:W-:Y:S01]  /*0d50*/  IADD3 R35, R19, R35, RZ ;  /* 0x0000002313237210 */ /* 0x000fe20007ffe0ff */
[----:B------:R-:W-:Y:S01]  /*0d60*/  @!P0 IMAD.WIDE.U32 R30, R30, R31, c[0x0][0x178] ;  /* 0x00005e001e1e8625 */ /* 0x000fe200078e001f */
[----:B------:R-:W-:-:S04]  /*0d70*/  @!P0 MOV R34, R8 ;  /* 0x0000000800228202 */ /* 0x000fc80000000f00 */
[----:B------:R0:W-:Y:S01]  /*0d80*/  @!P0 STG.E.64 [R30.64], R22 ;  /* 0x000000161e008986 */ /* 0x0001e2000c101b04 */
[----:B------:R-:W-:Y:S01]  /*0d90*/  ISETP.GE.AND P0, PT, R34, R3, PT ;  /* 0x000000032200720c */ /* 0x000fe20003f06270 */
[----:B------:R-:W-:Y:S02]  /*0da0*/  IMAD R11, R11, R12, RZ ;  /* 0x0000000c0b0b7224 */ /* 0x000fe400078e02ff */
[----:B------:R-:W-:Y:S02]  /*0db0*/  IMAD R15, R15, R16, RZ ;  /* 0x000000100f0f7224 */ /* 0x000fe400078e02ff */
[----:B------:R-:W-:Y:S02]  /*0dc0*/  IMAD R13, R13, R10, R11 ;  /* 0x0000000a0d0d7224 */ /* 0x000fe400078e020b */
[----:B------:R-:W-:Y:S01]  /*0dd0*/  IMAD R17, R17, R14, R15 ;  /* 0x0000000e11117224 */ /* 0x000fe200078e020f */
[----:B------:R-:W-:Y:S01]  /*0de0*/  BSSY B0, `(.L_x_15214) ;  /* 0x000004a000007945 */ /* 0x000fe20003800000 */
[----:B------:R-:W-:Y:S01]  /*0df0*/  IMAD.WIDE.U32 R10, R10, R12, RZ ;  /* 0x0000000c0a0a7225 */ /* 0x000fe200078e00ff */
[----:B------:R-:W-:Y:S03]  /*0e00*/  BSSY B1, `(.L_x_15215) ;  /* 0x0000040000017945 */ /* 0x000fe60003800000 */
[----:B------:R-:W-:Y:S01]  /*0e10*/  IMAD.WIDE.U32 R14, R14, R16, RZ ;  /* 0x000000100e0e7225 */ /* 0x000fe200078e00ff */
[----:B------:R-:W-:-:S04]  /*0e20*/  IADD3 R13, R11, R13, RZ ;  /* 0x0000000d0b0d7210 */ /* 0x000fc80007ffe0ff */
[----:B------:R-:W-:Y:S01]  /*0e30*/  IADD3 R17, R15, R17, RZ ;  /* 0x000000110f117210 */ /* 0x000fe20007ffe0ff */
[----:B--2---:R-:W-:Y:S02]  /*0e40*/  IMAD R35, R35, R20, RZ ;  /* 0x0000001423237224 */ /* 0x004fe400078e02ff */
[----:B---3--:R-:W-:-:S04]  /*0e50*/  IMAD R25, R25, c[0x0][0x168], RZ ;  /* 0x00005a0019197a24 */ /* 0x008fc800078e02ff */
[C---:B------:R-:W-:Y:S02]  /*0e60*/  IMAD R19, R24.reuse, c[0x0][0x16c], R25 ;  /* 0x00005b0018137a24 */ /* 0x040fe400078e0219 */
[----:B------:R-:W-:-:S05]  /*0e70*/  IMAD.WIDE.U32 R24, R24, c[0x0][0x168], RZ ;  /* 0x00005a0018187a25 */ /* 0x000fca00078e00ff */
[----:B------:R-:W-:Y:S01]  /*0e80*/  IADD3 R19, R25, R19, RZ ;  /* 0x0000001319137210 */ /* 0x000fe20007ffe0ff */
[----:B------:R-:W-:Y:S02]  /*0e90*/  IMAD R25, R21, R18, R35 ;  /* 0x0000001215197224 */ /* 0x000fe400078e0223 */
[----:B------:R-:W-:-:S04]  /*0ea0*/  IMAD.WIDE.U32 R20, R18, R20, RZ ;  /* 0x0000001412147225 */ /* 0x000fc800078e00ff */
[----:B-----5:R-:W-:-:S04]  /*0eb0*/  IMAD R29, R29, c[0x0][0x168], RZ ;  /* 0x00005a001d1d7a24 */ /* 0x020fc800078e02ff */
[C---:B------:R-:W-:Y:S02]  /*0ec0*/  IMAD R37, R28.reuse, c[0x0][0x16c], R29 ;  /* 0x00005b001c257a24 */ /* 0x040fe400078e021d */
[----:B------:R-:W-:-:S05]  /*0ed0*/  IMAD.WIDE.U32 R28, R28, c[0x0][0x168], RZ ;  /* 0x00005a001c1c7a25 */ /* 0x000fca00078e00ff */
[----:B0-----:R-:W-:Y:S01]  /*0ee0*/  IADD3 R23, R29, R37, RZ ;  /* 0x000000251d177210 */ /* 0x001fe20007ffe0ff */
[----:B------:R-:W-:-:S04]  /*0ef0*/  IMAD R29, R19, R26, RZ ;  /* 0x0000001a131d7224 */ /* 0x000fc800078e02ff */
[----:B------:R-:W-:Y:S02]  /*0f00*/  IMAD R31, R23, R32, RZ ;  /* 0x00000020171f7224 */ /* 0x000fe400078e02ff */
[----:B------:R-:W-:-:S04]  /*0f10*/  IMAD.WIDE.U32 R18, R24, R26, RZ ;  /* 0x0000001a18127225 */ /* 0x000fc800078e00ff */
[----:B------:R-:W-:Y:S02]  /*0f20*/  IMAD R29, R27, R24, R29 ;  /* 0x000000181b1d7224 */ /* 0x000fe400078e021d */
[----:B------:R-:W-:-:S04]  /*0f30*/  IMAD.WIDE.U32 R22, R28, R32, RZ ;  /* 0x000000201c167225 */ /* 0x000fc800078e00ff */
[----:B------:R-:W-:Y:S01]  /*0f40*/  IMAD R31, R33, R28, R31 ;  /* 0x0000001c211f7224 */ /* 0x000fe200078e021f */
[----:B------:R-:W-:Y:S02]  /*0f50*/  IADD3 R27, R21, R25, RZ ;  /* 0x00000019151b7210 */ /* 0x000fe40007ffe0ff */
[----:B------:R-:W-:Y:S02]  /*0f60*/  IADD3 R29, R19, R29, RZ ;  /* 0x0000001d131d7210 */ /* 0x000fe40007ffe0ff */
[----:B------:R-:W-:Y:S01]  /*0f70*/  IADD3 R25, R23, R31, RZ ;  /* 0x0000001f17197210 */ /* 0x000fe20007ffe0ff */
[----:B------:R-:W-:Y:S05]  /*0f80*/  @P0 BRA `(.L_x_15216) ;  /* 0x000000e000000947 */ /* 0x000fea0003800000 */
[----:B------:R-:W-:Y:S01]  /*0f90*/  HFMA2.MMA R31, -RZ, RZ, 0, 4.76837158203125e-07 ;  /* 0x00000008ff1f7435 */ /* 0x000fe200000001ff */
[----:B------:R-:W-:Y:S02]  /*0fa0*/  IADD3 R30, R2, R34, RZ ;  /* 0x00000022021e7210 */ /* 0x000fe40007ffe0ff */
        /* <DEDUP_REMOVED lines=12> */
.L_x_15216:
        /* <DEDUP_REMOVED lines=8> */
.L_x_15217:
        /* <DEDUP_REMOVED lines=8> */
.L_x_15218:
        /* <DEDUP_REMOVED lines=9> */
.L_x_15219:
[----:B------:R-:W-:Y:S05]  /*1200*/  BSYNC B1 ;  /* 0x0000000000017941 */ /* 0x000fea0003800000 */
.L_x_15215:
[----:B------:R-:W-:-:S13]  /*1210*/  ISETP.GE.AND P0, PT, R34, R3, PT ;  /* 0x000000032200720c */ /* 0x000fda0003f06270 */
[----:B0-----:R-:W-:Y:S02]  /*1220*/  @!P0 IADD3 R4, R2, R34, RZ ;  /* 0x0000002202048210 */ /* 0x001fe40007ffe0ff */
[----:B------:R-:W-:Y:S02]  /*1230*/  @!P0 MOV R5, 0x8 ;  /* 0x0000000800058802 */ /* 0x000fe40000000f00 */
[----:B------:R-:W-:Y:S02]  /*1240*/  @!P0 MOV R28, R18 ;  /* 0x00000012001c8202 */ /* 0x000fe40000000f00 */
[----:B------:R-:W-:Y:S01]  /*1250*/  @!P0 IADD3 R34, R34, 0x80, RZ ;  /* 0x0000008022228810 */ /* 0x000fe20007ffe0ff */
[----:B------:R-:W-:-:S05]  /*1260*/  @!P0 IMAD.WIDE.U32 R4, R4, R5, c[0x0][0x178] ;  /* 0x00005e0004048625 */ /* 0x000fca00078e0005 */
[----:B------:R0:W-:Y:S02]  /*1270*/  @!P0 STG.E.64 [R4.64], R28 ;  /* 0x0000001c04008986 */ /* 0x0001e4000c101b04 */
.L_x_15220:
[----:B------:R-:W-:Y:S05]  /*1280*/  BSYNC B0 ;  /* 0x0000000000007941 */ /* 0x000fea0003800000 */
.L_x_15214:
[----:B------:R-:W-:Y:S01]  /*1290*/  WARPSYNC 0xffffffff ;  /* 0xffffffff00007948 */ /* 0x000fe20003800000 */
[----:B------:R-:W-:-:S13]  /*12a0*/  ISETP.GE.AND P0, PT, R34, R3, PT ;  /* 0x000000032200720c */ /* 0x000fda0003f06270 */
[----:B------:R-:W-:Y:S05]  /*12b0*/  @P0 EXIT ;  /* 0x000000000000094d */ /* 0x000fea0003800000 */
[----:B------:R-:W-:Y:S01]  /*12c0*/  HFMA2.MMA R3, -RZ, RZ, 0, 4.76837158203125e-07 ;  /* 0x00000008ff037435 */ /* 0x000fe200000001ff */
[----:B------:R-:W-:Y:S02]  /*12d0*/  IADD3 R2, R2, R34, RZ ;  /* 0x0000002202027210 */ /* 0x000fe40007ffe0ff */
[----:B------:R-:W-:-:S07]  /*12e0*/  MOV R24, R22 ;  /* 0x0000001600187202 */ /* 0x000fce0000000f00 */
[----:B------:R-:W-:-:S05]  /*12f0*/  IMAD.WIDE.U32 R2, R2, R3, c[0x0][0x178] ;  /* 0x00005e0002027625 */ /* 0x000fca00078e0003 */
[----:B------:R-:W-:Y:S01]  /*1300*/  STG.E.64 [R2.64], R24 ;  /* 0x0000001802007986 */ /* 0x000fe2000c101b04 */
[----:B------:R-:W-:Y:S05]  /*1310*/  EXIT ;  /* 0x000000000000794d */ /* 0x000fea0003800000 */
.L_x_15221:
        /* <DEDUP_REMOVED lines=14> */
.L_x_23018:


//--------------------- .text._ZN2at6native29vectorized_elementwise_kernelILi4EZZZNS0_54_GLOBAL__N__d8c5977b_16_LinearAlgebra_cu_9e10b42f_321716addr_kernel_cudaERNS_14TensorIteratorERKN3c106ScalarES8_ENKUlvE_clEvENKUlvE2_clEvEUllllE_St5arrayIPcLm4EEEEviT0_T1_ --------------------------
	.section	.text._ZN2at6native29vectorized_elementwise_kernelILi4EZZZNS0_54_GLOBAL__N__d8c5977b_16_LinearAlgebra_cu_9e10b42f_321716addr_kernel_cudaERNS_14TensorIteratorERKN3c106ScalarES8_ENKUlvE_clEvENKUlvE2_clEvEUllllE_St5arrayIPcLm4EEEEviT0_T1_,"ax",@progbits
	.sectioninfo	@"SHI_REGISTERS=40"
	.align	128
        .global         _ZN2at6native29vectorized_elementwise_kernelILi4EZZZNS0_54_GLOBAL__N__d8c5977b_16_LinearAlgebra_cu_9e10b42f_321716addr_kernel_cudaERNS_14TensorIteratorERKN3c106ScalarES8_ENKUlvE_clEvENKUlvE2_clEvEUllllE_St5arrayIPcLm4EEEEviT0_T1_
        .type           _ZN2at6native29vectorized_elementwise_kernelILi4EZZZNS0_54_GLOBAL__N__d8c5977b_16_LinearAlgebra_cu_9e10b42f_321716addr_kernel_cudaERNS_14TensorIteratorERKN3c106ScalarES8_ENKUlvE_clEvENKUlvE2_clEvEUllllE_St5arrayIPcLm4EEEEviT0_T1_,@function
        .size           _ZN2at6native29vectorized_elementwise_kernelILi4EZZZNS0_54_GLOBAL__N__d8c5977b_16_LinearAlgebra_cu_9e10b42f_321716addr_kernel_cudaERNS_14TensorIteratorERKN3c106ScalarES8_ENKUlvE_clEvENKUlvE2_clEvEUllllE_St5arrayIPcLm4EEEEviT0_T1_,(.L_x_23019 - _ZN2at6native29vectorized_elementwise_kernelILi4EZZZNS0_54_GLOBAL__N__d8c5977b_16_LinearAlgebra_cu_9e10b42f_321716addr_kernel_cudaERNS_14TensorIteratorERKN3c106ScalarES8_ENKUlvE_clEvENKUlvE2_clEvEUllllE_St5arrayIPcLm4EEEEviT0_T1_)
        .other          _ZN2at6native29vectorized_elementwise_kernelILi4EZZZNS0_54_GLOBAL__N__d8c5977b_16_LinearAlgebra_cu_9e10b42f_321716addr_kernel_cudaERNS_14TensorIteratorERKN3c106ScalarES8_ENKUlvE_clEvENKUlvE2_clEvEUllllE_St5arrayIPcLm4EEEEviT0_T1_,@"STO_CUDA_ENTRY STV_DEFAULT"
_ZN2at6native29vectorized_elementwise_kernelILi4EZZZNS0_54_GLOBAL__N__d8c5977b_16_LinearAlgebra_cu_9e10b42f_321716addr_kernel_cudaERNS_14TensorIteratorERKN3c106ScalarES8_ENKUlvE_clEvENKUlvE2_clEvEUllllE_St5arrayIPcLm4EEEEviT0_T1_:
.text._ZN2at6native29vectorized_elementwise_kernelILi4EZZZNS0_54_GLOBAL__N__d8c5977b_16_LinearAlgebra_cu_9e10b42f_321716addr_kernel_cudaERNS_14TensorIteratorERKN3c106ScalarES8_ENKUlvE_clEvENKUlvE2_clEvEUllllE_St5arrayIPcLm4EEEEviT0_T1_:
        /* <DEDUP_REMOVED lines=96> */
.L_x_15222:
        /* <DEDUP_REMOVED lines=167> */
.L_x_15225:
        /* <DEDUP_REMOVED lines=8> */
.L_x_15226:
        /* <DEDUP_REMOVED lines=8> */
.L_x_15227:
        /* <DEDUP_REMOVED lines=9> */
.L_x_15228:
[----:B------:R-:W-:Y:S05]  /*1200*/  BSYNC B1 ;  /* 0x0000000000017941 */ /* 0x000fea0003800000 */
.L_x_15224:
[----:B------:R-:W-:-:S13]  /*1210*/  ISETP.GE.AND P0, PT, R34, R3, PT ;  /* 0x000000032200720c */ /* 0x000fda0003f06270 */
[----:B0-----:R-:W-:Y:S02]  /*1220*/  @!P0 IADD3 R4, R2, R34, RZ ;  /* 0x0000002202048210 */ /* 0x001fe40007ffe0ff */
[----:B------:R-:W-:Y:S02]  /*1230*/  @!P0 MOV R5, 0x8 ;  /* 0x0000000800058802 */ /* 0x000fe40000000f00 */
[----:B------:R-:W-:Y:S02]  /*1240*/  @!P0 MOV R28, R18 ;  /* 0x00000012001c8202 */ /* 0x000fe40000000f00 */
[----:B------:R-:W-:Y:S01]  /*1250*/  @!P0 IADD3 R34, R34, 0x80, RZ ;  /* 0x0000008022228810 */ /* 0x000fe20007ffe0ff */
[----:B------:R-:W-:-:S05]  /*1260*/  @!P0 IMAD.WIDE.U32 R4, R4, R5, c[0x0][0x178] ;  /* 0x00005e0004048625 */ /* 0x000fca00078e0005 */
[----:B------:R0:W-:Y:S02]  /*1270*/  @!P0 STG.E.64 [R4.64], R28 ;  /* 0x0000001c04008986 */ /* 0x0001e4000c101b04 */
.L_x_15229:
[----:B------:R-:W-:Y:S05]  /*1280*/  BSYNC B0 ;  /* 0x0000000000007941 */ /* 0x000fea0003800000 */
.L_x_15223:
        /* <DEDUP_REMOVED lines=9> */
.L_x_15230:
        /* <DEDUP_REMOVED lines=14> */
.L_x_23019:


//--------------------- .text._ZN2at6native29vectorized_elementwise_kernelILi8EZZZNS0_54_GLOBAL__N__d8c5977b_16_LinearAlgebra_cu_9e10b42f_321716addr_kernel_cudaERNS_14TensorIteratorERKN3c106ScalarES8_ENKUlvE_clEvENKUlvE2_clEvEUllllE_St5arrayIPcLm4EEEEviT0_T1_ --------------------------
	.section	.text._ZN2at6native29vectorized_elementwise_kernelILi8EZZZNS0_54_GLOBAL__N__d8c5977b_16_LinearAlgebra_cu_9e10b42f_321716addr_kernel_cudaERNS_14TensorIteratorERKN3c106ScalarES8_ENKUlvE_clEvENKUlvE2_clEvEUllllE_St5arrayIPcLm4EEEEviT0_T1_,"ax",@progbits
	.sectioninfo	@"SHI_REGISTERS=4"
	.align	128
        .global         _ZN2at6native29vectorized_elementwise_kernelILi8EZZZNS0_54_GLOBAL__N__d8c5977b_16_LinearAlgebra_cu_9e10b42f_321716addr_kernel_cudaERNS_14TensorIteratorERKN3c106ScalarES8_ENKUlvE_clEvENKUlvE2_clEvEUllllE_St5arrayIPcLm4EEEEviT0_T1_
        .type           _ZN2at6native29vectorized_elementwise_kernelILi8EZZZNS0_54_GLOBAL__N__d8c5977b_16_LinearAlgebra_cu_9e10b42f_321716addr_kernel_cudaERNS_14TensorIteratorERKN3c106ScalarES8_ENKUlvE_clEvENKUlvE2_clEvEUllllE_St5arrayIPcLm4EEEEviT0_T1_,@function
        .size           _ZN2at6native29vectorized_elementwise_kernelILi8EZZZNS0_54_GLOBAL__N__d8c5977b_16_LinearAlgebra_cu_9e10b42f_321716addr_kernel_cudaERNS_14TensorIteratorERKN3c106ScalarES8_ENKUlvE_clEvENKUlvE2_clEvEUllllE_St5arrayIPcLm4EEEEviT0_T1_,(.L_x_23020 - _ZN2at6native29vectorized_elementwise_kernelILi8EZZZNS0_54_GLOBAL__N__d8c5977b_16_LinearAlgebra_cu_9e10b42f_321716addr_kernel_cudaERNS_14TensorIteratorERKN3c106ScalarES8_ENKUlvE_clEvENKUlvE2_clEvEUllllE_St5arrayIPcLm4EEEEviT0_T1_)
        .other          _ZN2at6native29vectorized_elementwise_kernelILi8EZZZNS0_54_GLOBAL__N__d8c5977b_16_LinearAlgebra_cu_9e10b42f_321716addr_kernel_cudaERNS_14TensorIteratorERKN3c106ScalarES8_ENKUlvE_clEvENKUlvE2_clEvEUllllE_St5arrayIPcLm4EEEEviT0_T1_,@"STO_CUDA_ENTRY STV_DEFAULT"
_ZN2at6native29vectorized_elementwise_kernelILi8EZZZNS0_54_GLOBAL__N__d8c5977b_16_LinearAlgebra_cu_9e10b42f_321716addr_kernel_cudaERNS_14TensorIteratorERKN3c106ScalarES8_ENKUlvE_clEvENKUlvE2_clEvEUllllE_St5arrayIPcLm4EEEEviT0_T1_:
.text._ZN2at6native29vectorized_elementwise_kernelILi8EZZZNS0_54_GLOBAL__N__d8c5977b_16_LinearAlgebra_cu_9e10b42f_321716addr_kernel_cudaERNS_14TensorIteratorERKN3c106ScalarES8_ENKUlvE_clEvENKUlvE2_clEvEUllllE_St5arrayIPcLm4EEEEviT0_T1_:
[----:B------:R-:W-:Y:S02]  /*0000*/  MOV R1, c[0x0][0x28] ;  /* 0x00000a0000017a02 */ /* 0x000fe40000000f00 */
[----:B------:R-:W-:Y:S05]  /*0010*/  EXIT ;  /* 0x000000000000794d */ /* 0x000fea0003800000 */
.L_x_15231:
        /* <DEDUP_REMOVED lines=14> */
.L_x_23020:


//--------------------- .text._ZN2at6native18elementwise_kernelILi128ELi4EZNS0_15gpu_kernel_implIZZZNS0_54_GLOBAL__N__d8c5977b_16_LinearAlgebra_cu_9e10b42f_321716addr_kernel_cudaERNS_14TensorIteratorERKN3c106ScalarES9_ENKUlvE_clEvENKUlvE1_clEvEUliiiE0_EEvRNS_18TensorIteratorBaseERKT_EUliE_EEviT1_ --------------------------
	.section	.text._ZN2at6native18elementwise_kernelILi128ELi4EZNS0_15gpu_kernel_implIZZZNS0_54_GLOBAL__N__d8c5977b_16_LinearAlgebra_cu_9e10b42f_321716addr_kernel_cudaERNS_14TensorIteratorERKN3c106ScalarES9_ENKUlvE_clEvENKUlvE1_clEvEUliiiE0_EEvRNS_18TensorIteratorBaseERKT_EUliE_EEviT1_,"ax",@progbits
	.sectioninfo	@"SHI_REGISTERS=28"
	.align	128
        .global         _ZN2at6native18elementwise_kernelILi128ELi4EZNS0_15gpu_kernel_implIZZZNS0_54_GLOBAL__N__d8c5977b_16_LinearAlgebra_cu_9e10b42f_321716addr_kernel_cudaERNS_14TensorIteratorERKN3c106ScalarES9_ENKUlvE_clEvENKUlvE1_clEvEUliiiE0_EEvRNS_18TensorIteratorBaseERKT_EUliE_EEviT1_
        .type           _ZN2at6native18elementwise_kernelILi128ELi4EZNS0_15gpu_kernel_implIZZZNS0_54_GLOBAL__N__d8c5977b_16_LinearAlgebra_cu_9e10b42f_321716addr_kernel_cudaERNS_14TensorIteratorERKN3c106ScalarES9_ENKUlvE_clEvENKUlvE1_clEvEUliiiE0_EEvRNS_18TensorIteratorBaseERKT_EUliE_EEviT1_,@function
        .size           _ZN2at6native18elementwise_kernelILi128ELi4EZNS0_15gpu_kernel_implIZZZNS0_54_GLOBAL__N__d8c5977b_16_LinearAlgebra_cu_9e10b42f_321716addr_kernel_cudaERNS_14TensorIteratorERKN3c106ScalarES9_ENKUlvE_clEvENKUlvE1_clEvEUliiiE0_EEvRNS_18TensorIteratorBaseERKT_EUliE_EEviT1_,(.L_x_23021 - _ZN2at6native18elementwise_kernelILi128ELi4EZNS0_15gpu_kernel_implIZZZNS0_54_GLOBAL__N__d8c5977b_16_LinearAlgebra_cu_9e10b42f_321716addr_kernel_cudaERNS_14TensorIteratorERKN3c106ScalarES9_ENKUlvE_clEvENKUlvE1_clEvEUliiiE0_EEvRNS_18TensorIteratorBaseERKT_EUliE_EEviT1_)
        .other          _ZN2at6native18elementwise_kernelILi128ELi4EZNS0_15gpu_kernel_implIZZZNS0_54_GLOBAL__N__d8c5977b_16_LinearAlgebra_cu_9e10b42f_321716addr_kernel_cudaERNS_14TensorIteratorERKN3c106ScalarES9_ENKUlvE_clEvENKUlvE1_clEvEUliiiE0_EEvRNS_18TensorIteratorBaseERKT_EUliE_EEviT1_,@"STO_CUDA_ENTRY STV_DEFAULT"
_ZN2at6native18elementwise_kernelILi128ELi4EZNS0_15gpu_kernel_implIZZZNS0_54_GLOBAL__N__d8c5977b_16_LinearAlgebra_cu_9e10b42f_321716addr_kernel_cudaERNS_14TensorIteratorERKN3c106ScalarES9_ENKUlvE_clEvENKUlvE1_clEvEUliiiE0_EEvRNS_18TensorIteratorBaseERKT_EUliE_EEviT1_:
.text._ZN2at6native18elementwise_kernelILi128ELi4EZNS0_15gpu_kernel_implIZZZNS0_54_GLOBAL__N__d8c5977b_16_LinearAlgebra_cu_9e10b42f_321716addr_kernel_cudaERNS_14TensorIteratorERKN3c106ScalarES9_ENKUlvE_clEvENKUlvE1_clEvEUliiiE0_EEvRNS_18TensorIteratorBaseERKT_EUliE_EEviT1_:
        /* <DEDUP_REMOVED lines=9> */
[----:B------:R-:W-:Y:S01]  /*0090*/  CS2R R24, SRZ ;  /* 0x0000000000187805 */ /* 0x000fe2000001ff00 */
[----:B------:R-:W-:Y:S02]  /*00a0*/  IMAD.MOV.U32 R0, RZ, RZ, RZ ;  /* 0x000000ffff007224 */ /* 0x000fe400078e00ff */
[----:B------:R-:W-:-:S09]  /*00b0*/  IMAD.MOV.U32 R16, RZ, RZ, RZ ;  /* 0x000000ffff107224 */ /* 0x000fd200078e00ff */
        /* <DEDUP_REMOVED lines=276> */
.L_x_15234:
        /* <DEDUP_REMOVED lines=18> */
.L_x_15238:
[----:B------:R0:W5:Y:S01]  /*1320*/  LDG.E.U8 R22, [R2.64] ;  /* 0x0000002402167981 */ /* 0x000162000c1e1100 */
[----:B------:R-:W-:Y:S05]  /*1330*/  BRA `(.L_x_15240) ;  /* 0x00000d0000007947 */ /* 0x000fea0003800000 */
.L_x_15237:
        /* <DEDUP_REMOVED lines=8> */
.L_x_15242:
[----:B------:R0:W5:Y:S01]  /*13c0*/  LDG.E R22, [R2.64] ;  /* 0x0000002402167981 */ /* 0x000162000c1e1900 */
[----:B------:R-:W-:Y:S05]  /*13d0*/  BRA `(.L_x_15240) ;  /* 0x00000c6000007947 */ /* 0x000fea0003800000 */
.L_x_15241:
[----:B------:R0:W5:Y:S01]  /*13e0*/  LDG.E.S16 R22, [R2.64] ;  /* 0x0000002402167981 */ /* 0x000162000c1e1700 */
[----:B------:R-:W-:Y:S05]  /*13f0*/  BRA `(.L_x_15240) ;  /* 0x00000c4000007947 */ /* 0x000fea0003800000 */
.L_x_15236:
        /* <DEDUP_REMOVED lines=9> */
.L_x_15244:
[----:B------:R-:W2:Y:S02]  /*1490*/  LDG.E.U16 R2, [R2.64] ;  /* 0x0000002402027981 */ /* 0x000ea4000c1e1500 */
[----:B--2---:R-:W-:-:S06]  /*14a0*/  HADD2.F32 R22, -RZ, R2.H0_H0 ;  /* 0x20000002ff167230 */ /* 0x004fcc0000004100 */
[----:B------:R-:W0:Y:S01]  /*14b0*/  F2I.FTZ.TRUNC.NTZ R22, R22 ;  /* 0x0000001600167305 */ /* 0x000e22000021f100 */
[----:B------:R-:W-:Y:S05]  /*14c0*/  BRA `(.L_x_15240) ;  /* 0x00000b7000007947 */ /* 0x000fea0003800000 */
.L_x_15243:
        /* <DEDUP_REMOVED lines=9> */
.L_x_15246:
[----:B------:R-:W2:Y:S02]  /*1560*/  LDG.E.U16 R2, [R2.64] ;  /* 0x0000002402027981 */ /* 0x000ea4000c1e1500 */
[----:B--2---:R-:W-:-:S06]  /*1570*/  HADD2.F32 R22, -RZ, R2.H0_H0 ;  /* 0x20000002ff167230 */ /* 0x004fcc0000004100 */
[----:B------:R-:W0:Y:S01]  /*1580*/  F2I.FTZ.TRUNC.NTZ R22, R22 ;  /* 0x0000001600167305 */ /* 0x000e22000021f100 */
[----:B------:R-:W-:Y:S05]  /*1590*/  BRA `(.L_x_15240) ;  /* 0x00000aa000007947 */ /* 0x000fea0003800000 */
.L_x_15245:
[----:B------:R-:W2:Y:S02]  /*15a0*/  LDG.E.64 R22, [R2.64] ;  /* 0x0000002402167981 */ /* 0x000ea4000c1e1b00 */
[----:B--2---:R0:W1:Y:S01]  /*15b0*/  F2I.F64.TRUNC R22, R22 ;  /* 0x0000001600167311 */ /* 0x004062000030d100 */
[----:B------:R-:W-:Y:S05]  /*15c0*/  BRA `(.L_x_15240) ;  /* 0x00000a7000007947 */ /* 0x000fea0003800000 */
.L_x_15235:
        /* <DEDUP_REMOVED lines=12> */
.L_x_15249:
[----:B------:R-:W2:Y:S02]  /*1690*/  LDG.E.64 R2, [R2.64] ;  /* 0x0000002402027981 */ /* 0x000ea4000c1e1b00 */
[----:B--2---:R0:W1:Y:S01]  /*16a0*/  F2I.F64.TRUNC R22, R2 ;  /* 0x0000000200167311 */ /* 0x004062000030d100 */
[----:B------:R-:W-:Y:S05]  /*16b0*/  BRA `(.L_x_15240) ;  /* 0x0000098000007947 */ /* 0x000fea0003800000 */
.L_x_15248:
        /* <DEDUP_REMOVED lines=25> */
[----:B------:R0:W1:Y:S01]  /*1850*/  F2I.FTZ.TRUNC.NTZ R22, R5 ;  /* 0x0000000500167305 */ /* 0x000062000021f100 */
[----:B------:R-:W-:Y:S05]  /*1860*/  BRA `(.L_x_15240) ;  /* 0x000007d000007947 */ /* 0x000fea0003800000 */
.L_x_15251:
        /* <DEDUP_REMOVED lines=12> */
[----:B------:R0:W1:Y:S01]  /*1930*/  F2I.FTZ.TRUNC.NTZ R22, R4 ;  /* 0x0000000400167305 */ /* 0x000062000021f100 */
[----:B------:R-:W-:Y:S05]  /*1940*/  BRA `(.L_x_15240) ;  /* 0x000006f000007947 */ /* 0x000fea0003800000 */
.L_x_15250:
[----:B------:R-:W2:Y:S02]  /*1950*/  LDG.E.U16 R22, [R2.64] ;  /* 0x0000002402167981 */ /* 0x000ea4000c1e1500 */
[----:B--2---:R-:W-:-:S06]  /*1960*/  PRMT R22, RZ, 0x5410, R22 ;  /* 0x00005410ff167816 */ /* 0x004fcc0000000016 */
[----:B------:R-:W0:Y:S01]  /*1970*/  F2I.FTZ.TRUNC.NTZ R22, R22 ;  /* 0x0000001600167305 */ /* 0x000e22000021f100 */
[----:B------:R-:W-:Y:S05]  /*1980*/  BRA `(.L_x_15240) ;  /* 0x000006b000007947 */ /* 0x000fea0003800000 */
.L_x_15247:
        /* <DEDUP_REMOVED lines=10> */
.L_x_15254:
        /* <DEDUP_REMOVED lines=21> */
.L_x_15258:
[----:B------:R-:W-:Y:S05]  /*1b80*/  BSYNC B1 ;  /* 0x0000000000017941 */ /* 0x000fea0003800000 */
.L_x_15257:
[----:B------:R-:W-:Y:S01]  /*1b90*/  IMAD.SHL.U32 R2, R2, 0x100000, RZ ;  /* 0x0010000002027824 */ /* 0x000fe200078e00ff */
[----:B------:R-:W-:-:S04]  /*1ba0*/  LEA R3, R0, 0x3b800000, 0x17 ;  /* 0x3b80000000037811 */ /* 0x000fc800078eb8ff */
[----:B------:R-:W-:Y:S02]  /*1bb0*/  LOP3.LUT R22, R3, R2, R22, 0xfe, !PT ;  /* 0x0000000203167212 */ /* 0x000fe400078efe16 */
.L_x_15256:
[----:B------:R-:W-:Y:S05]  /*1bc0*/  BSYNC B0 ;  /* 0x0000000000007941 */ /* 0x000fea0003800000 */
.L_x_15255:
[----:B------:R-:W0:Y:S01]  /*1bd0*/  F2I.FTZ.TRUNC.NTZ R22, R22 ;  /* 0x0000001600167305 */ /* 0x000e22000021f100 */
[----:B------:R-:W-:Y:S05]  /*1be0*/  BRA `(.L_x_15240) ;  /* 0x0000045000007947 */ /* 0x000fea0003800000 */
.L_x_15253:
        /* <DEDUP_REMOVED lines=21> */
.L_x_15262:
[----:B------:R-:W-:Y:S05]  /*1d40*/  BSYNC B1 ;  /* 0x0000000000017941 */ /* 0x000fea0003800000 */
.L_x_15261:
[----:B------:R-:W-:Y:S01]  /*1d50*/  IMAD.SHL.U32 R2, R2, 0x200000, RZ ;  /* 0x0020000002027824 */ /* 0x000fe200078e00ff */
[----:B------:R-:W-:-:S04]  /*1d60*/  LEA R3, R0, 0x37800000, 0x17 ;  /* 0x3780000000037811 */ /* 0x000fc800078eb8ff */
[----:B------:R-:W-:Y:S02]  /*1d70*/  LOP3.LUT R22, R3, R2, R22, 0xfe, !PT ;  /* 0x0000000203167212 */ /* 0x000fe400078efe16 */
.L_x_15260:
[----:B------:R-:W-:Y:S05]  /*1d80*/  BSYNC B0 ;  /* 0x0000000000007941 */ /* 0x000fea0003800000 */
.L_x_15259:
[----:B------:R-:W0:Y:S01]  /*1d90*/  F2I.FTZ.TRUNC.NTZ R22, R22 ;  /* 0x0000001600167305 */ /* 0x000e22000021f100 */
[----:B------:R-:W-:Y:S05]  /*1da0*/  BRA `(.L_x_15240) ;  /* 0x0000029000007947 */ /* 0x000fea0003800000 */
.L_x_15252:
        /* <DEDUP_REMOVED lines=14> */
.L_x_15266:
[----:B------:R-:W-:Y:S05]  /*1e90*/  BSYNC B0 ;  /* 0x0000000000007941 */ /* 0x000fea0003800000 */
.L_x_15265:
[----:B------:R-:W0:Y:S01]  /*1ea0*/  F2I.FTZ.TRUNC.NTZ R22, R22 ;  /* 0x0000001600167305 */ /* 0x000e22000021f100 */
[----:B------:R-:W-:Y:S05]  /*1eb0*/  BRA `(.L_x_15240) ;  /* 0x0000018000007947 */ /* 0x000fea0003800000 */
.L_x_15239:
        /* <DEDUP_REMOVED lines=11> */
[----:B------:R-:W-:-:S02]  /*1f70*/  IMAD.MOV.U32 R22, RZ, RZ, RZ ;  /* 0x000000ffff167224 */ /* 0x000fc400078e00ff */
[----:B------:R-:W-:Y:S01]  /*1f80*/  LEPC R14 ;  /* 0x00000000000e734e */ /* 0x000fe20000000000 */
[----:B------:R-:W-:-:S02]  /*1f90*/  MOV R9, 0x2000 ;  /* 0x0000200000097802 */ /* 0x000fc40000000f00 */
[----:B------:R-:W-:Y:S02]  /*1fa0*/  MOV R20, 0x1f80 ;  /* 0x00001f8000147802 */ /* 0x000fe40000000f00 */
[----:B------:R-:W-:Y:S02]  /*1fb0*/  MOV R21, 0x0 ;  /* 0x0000000000157802 */ /* 0x000fe40000000f00 */
[----:B------:R-:W-:Y:S02]  /*1fc0*/  MOV R0, 0x0 ;  /* 0x0000000000007802 */ /* 0x000fe40000000f00 */
[----:B------:R-:W-:-:S04]  /*1fd0*/  IADD3 R20, P0, P1, -R20, R9, R14 ;  /* 0x0000000914147210 */ /* 0x000fc8000791e10e */
[----:B------:R-:W-:-:S04]  /*1fe0*/  IADD3.X R21, ~R0, R21, R15, P0, P1 ;  /* 0x0000001500157210 */ /* 0x000fc800007e250f */
[----:B0-----:R-:W-:Y:S05]  /*1ff0*/  CALL.ABS.NOINC R2 ;  /* 0x0000000002007343 */ /* 0x001fea0003c00000 */
[----:B------:R-:W-:Y:S05]  /*2000*/  BRA `(.L_x_15240) ;  /* 0x0000003000007947 */ /* 0x000fea0003800000 */
.L_x_15264:
[----:B------:R0:W5:Y:S01]  /*2010*/  LDG.E R22, [R2.64] ;  /* 0x0000002402167981 */ /* 0x000162000c1e1900 */
[----:B------:R-:W-:Y:S05]  /*2020*/  BRA `(.L_x_15240) ;  /* 0x0000001000007947 */ /* 0x000fea0003800000 */
.L_x_15263:
[----:B------:R0:W5:Y:S02]  /*2030*/  LDG.E R22, [R2.64] ;  /* 0x0000002402167981 */ /* 0x000164000c1e1900 */
.L_x_15240:
        /* <DEDUP_REMOVED lines=16> */
.L_x_15270:
[----:B------:R0:W5:Y:S01]  /*2140*/  LDG.E.U8 R23, [R2.64] ;  /* 0x0000002402177981 */ /* 0x000162000c1e1100 */
[----:B------:R-:W-:Y:S05]  /*2150*/  BRA `(.L_x_15272) ;  /* 0x00000d0000007947 */ /* 0x000fea0003800000 */
.L_x_15269:
        /* <DEDUP_REMOVED lines=8> */
.L_x_15274:
[----:B------:R0:W5:Y:S01]  /*21e0*/  LDG.E R23, [R2.64] ;  /* 0x0000002402177981 */ /* 0x000162000c1e1900 */
[----:B------:R-:W-:Y:S05]  /*21f0*/  BRA `(.L_x_15272) ;  /* 0x00000c6000007947 */ /* 0x000fea0003800000 */
.L_x_15273:
[----:B------:R0:W5:Y:S01]  /*2200*/  LDG.E.S16 R23, [R2.64] ;  /* 0x0000002402177981 */ /* 0x000162000c1e1700 */
[----:B------:R-:W-:Y:S05]  /*2210*/  BRA `(.L_x_15272) ;  /* 0x00000c4000007947 */ /* 0x000fea0003800000 */
.L_x_15268:
        /* <DEDUP_REMOVED lines=9> */
.L_x_15276:
[----:B------:R-:W2:Y:S02]  /*22b0*/  LDG.E.U16 R2, [R2.64] ;  /* 0x0000002402027981 */ /* 0x000ea4000c1e1500 */
[----:B--2---:R-:W-:-:S06]  /*22c0*/  HADD2.F32 R23, -RZ, R2.H0_H0 ;  /* 0x20000002ff177230 */ /* 0x004fcc0000004100 */
[----:B------:R-:W0:Y:S01]  /*22d0*/  F2I.FTZ.TRUNC.NTZ R23, R23 ;  /* 0x0000001700177305 */ /* 0x000e22000021f100 */
[----:B------:R-:W-:Y:S05]  /*22e0*/  BRA `(.L_x_15272) ;  /* 0x00000b7000007947 */ /* 0x000fea0003800000 */
.L_x_15275:
        /* <DEDUP_REMOVED lines=9> */
.L_x_15278:
[----:B------:R-:W2:Y:S02]  /*2380*/  LDG.E.U16 R2, [R2.64] ;  /* 0x0000002402027981 */ /* 0x000ea4000c1e1500 */
[----:B--2---:R-:W-:-:S06]  /*2390*/  HADD2.F32 R23, -RZ, R2.H0_H0 ;  /* 0x20000002ff177230 */ /* 0x004fcc0000004100 */
[----:B------:R-:W0:Y:S01]  /*23a0*/  F2I.FTZ.TRUNC.NTZ R23, R23 ;  /* 0x0000001700177305 */ /* 0x000e22000021f100 */
[----:B------:R-:W-:Y:S05]  /*23b0*/  BRA `(.L_x_15272) ;  /* 0x00000aa000007947 */ /* 0x000fea0003800000 */
.L_x_15277:
[----:B------:R-:W2:Y:S02]  /*23c0*/  LDG.E.64 R2, [R2.64] ;  /* 0x0000002402027981 */ /* 0x000ea4000c1e1b00 */
[----:B--2---:R0:W2:Y:S01]  /*23d0*/  F2I.F64.TRUNC R23, R2 ;  /* 0x0000000200177311 */ /* 0x0040a2000030d100 */
[----:B------:R-:W-:Y:S05]  /*23e0*/  BRA `(.L_x_15272) ;  /* 0x00000a7000007947 */ /* 0x000fea0003800000 */
.L_x_15267:
        /* <DEDUP_REMOVED lines=12> */
.L_x_15281:
[----:B------:R-:W2:Y:S02]  /*24b0*/  LDG.E.64 R2, [R2.64] ;  /* 0x0000002402027981 */ /* 0x000ea4000c1e1b00 */
[----:B--2---:R0:W2:Y:S01]  /*24c0*/  F2I.F64.TRUNC R23, R2 ;  /* 0x0000000200177311 */ /* 0x0040a2000030d100 */
[----:B------:R-:W-:Y:S05]  /*24d0*/  BRA `(.L_x_15272) ;  /* 0x0000098000007947 */ /* 0x000fea0003800000 */
.L_x_15280:
        /* <DEDUP_REMOVED lines=25> */
[----:B------:R0:W2:Y:S01]  /*2670*/  F2I.FTZ.TRUNC.NTZ R23, R5 ;  /* 0x0000000500177305 */ /* 0x0000a2000021f100 */
[----:B------:R-:W-:Y:S05]  /*2680*/  BRA `(.L_x_15272) ;  /* 0x000007d000007947 */ /* 0x000fea0003800000 */
.L_x_15283:
        /* <DEDUP_REMOVED lines=12> */
[----:B------:R0:W2:Y:S01]  /*2750*/  F2I.FTZ.TRUNC.NTZ R23, R4 ;  /* 0x0000000400177305 */ /* 0x0000a2000021f100 */
[----:B------:R-:W-:Y:S05]  /*2760*/  BRA `(.L_x_15272) ;  /* 0x000006f000007947 */ /* 0x000fea0003800000 */
.L_x_15282:
[----:B------:R-:W2:Y:S02]  /*2770*/  LDG.E.U16 R23, [R2.64] ;  /* 0x0000002402177981 */ /* 0x000ea4000c1e1500 */
[----:B--2---:R-:W-:-:S06]  /*2780*/  PRMT R23, RZ, 0x5410, R23 ;  /* 0x00005410ff177816 */ /* 0x004fcc0000000017 */
[----:B------:R-:W0:Y:S01]  /*2790*/  F2I.FTZ.TRUNC.NTZ R23, R23 ;  /* 0x0000001700177305 */ /* 0x000e22000021f100 */
[----:B------:R-:W-:Y:S05]  /*27a0*/  BRA `(.L_x_15272) ;  /* 0x000006b000007947 */ /* 0x000fea0003800000 */
.L_x_15279:
        /* <DEDUP_REMOVED lines=10> */
.L_x_15286:
        /* <DEDUP_REMOVED lines=21> */
.L_x_15290:
[----:B------:R-:W-:Y:S05]  /*29a0*/  BSYNC B1 ;  /* 0x0000000000017941 */ /* 0x000fea0003800000 */
.L_x_15289:
[----:B------:R-:W-:Y:S01]  /*29b0*/  IMAD.SHL.U32 R2, R2, 0x100000, RZ ;  /* 0x0010000002027824 */ /* 0x000fe200078e00ff */
[----:B------:R-:W-:-:S04]  /*29c0*/  LEA R0, R0, 0x3b800000, 0x17 ;  /* 0x3b80000000007811 */ /* 0x000fc800078eb8ff */
[----:B------:R-:W-:Y:S02]  /*29d0*/  LOP3.LUT R23, R0, R2, R23, 0xfe, !PT ;  /* 0x0000000200177212 */ /* 0x000fe400078efe17 */
.L_x_15288:
[----:B------:R-:W-:Y:S05]  /*29e0*/  BSYNC B0 ;  /* 0x0000000000007941 */ /* 0x000fea0003800000 */
.L_x_15287:
[----:B------:R-:W0:Y:S01]  /*29f0*/  F2I.FTZ.TRUNC.NTZ R23, R23 ;  /* 0x0000001700177305 */ /* 0x000e22000021f100 */
[----:B------:R-:W-:Y:S05]  /*2a00*/  BRA `(.L_x_15272) ;  /* 0x0000045000007947 */ /* 0x000fea0003800000 */
.L_x_15285:
        /* <DEDUP_REMOVED lines=21> */
.L_x_15294:
[----:B------:R-:W-:Y:S05]  /*2b60*/  BSYNC B1 ;  /* 0x0000000000017941 */ /* 0x000fea0003800000 */
.L_x_15293:
[----:B------:R-:W-:Y:S01]  /*2b70*/  IMAD.SHL.U32 R2, R2, 0x200000, RZ ;  /* 0x0020000002027824 */ /* 0x000fe200078e00ff */
[----:B------:R-:W-:-:S04]  /*2b80*/  LEA R0, R0, 0x37800000, 0x17 ;  /* 0x3780000000007811 */ /* 0x000fc800078eb8ff */
[----:B------:R-:W-:Y:S02]  /*2b90*/  LOP3.LUT R23, R0, R2, R23, 0xfe, !PT ;  /* 0x0000000200177212 */ /* 0x000fe400078efe17 */
.L_x_15292:
[----:B------:R-:W-:Y:S05]  /*2ba0*/  BSYNC B0 ;  /* 0x0000000000007941 */ /* 0x000fea0003800000 */
.L_x_15291:
[----:B------:R-:W0:Y:S01]  /*2bb0*/  F2I.FTZ.TRUNC.NTZ R23, R23 ;  /* 0x0000001700177305 */ /* 0x000e22000021f100 */
[----:B------:R-:W-:Y:S05]  /*2bc0*/  BRA `(.L_x_15272) ;  /* 0x0000029000007947 */ /* 0x000fea0003800000 */
.L_x_15284:
        /* <DEDUP_REMOVED lines=14> */
.L_x_15298:
[----:B------:R-:W-:Y:S05]  /*2cb0*/  BSYNC B0 ;  /* 0x0000000000007941 */ /* 0x000fea0003800000 */
.L_x_15297:
[----:B------:R-:W0:Y:S01]  /*2cc0*/  F2I.FTZ.TRUNC.NTZ R23, R23 ;  /* 0x0000001700177305 */ /* 0x000e22000021f100 */
[----:B------:R-:W-:Y:S05]  /*2cd0*/  BRA `(.L_x_15272) ;  /* 0x0000018000007947 */ /* 0x000fea0003800000 */
.L_x_15271:
        /* <DEDUP_REMOVED lines=19> */
[----:B01---5:R-:W-:Y:S05]  /*2e10*/  CALL.ABS.NOINC R2 ;  /* 0x0000000002007343 */ /* 0x023fea0003c00000 */
[----:B------:R-:W-:Y:S05]  /*2e20*/  BRA `(.L_x_15272) ;  /* 0x0000003000007947 */ /* 0x000fea0003800000 */
.L_x_15296:
[----:B------:R0:W5:Y:S01]  /*2e30*/  LDG.E R23, [R2.64] ;  /* 0x0000002402177981 */ /* 0x000162000c1e1900 */
[----:B------:R-:W-:Y:S05]  /*2e40*/  BRA `(.L_x_15272) ;  /* 0x0000001000007947 */ /* 0x000fea0003800000 */
.L_x_15295:
[----:B------:R0:W5:Y:S02]  /*2e50*/  LDG.E R23, [R2.64] ;  /* 0x0000002402177981 */ /* 0x000164000c1e1900 */
.L_x_15272:
        /* <DEDUP_REMOVED lines=16> */
.L_x_15302:
[----:B------:R0:W5:Y:S01]  /*2f60*/  LDG.E.U8 R24, [R2.64] ;  /* 0x0000002402187981 */ /* 0x000162000c1e1100 */
[----:B------:R-:W-:Y:S05]  /*2f70*/  BRA `(.L_x_15304) ;  /* 0x00000d0000007947 */ /* 0x000fea0003800000 */
.L_x_15301:
        /* <DEDUP_REMOVED lines=8> */
.L_x_15306:
[----:B------:R0:W5:Y:S01]  /*3000*/  LDG.E R24, [R2.64] ;  /* 0x0000002402187981 */ /* 0x000162000c1e1900 */
[----:B------:R-:W-:Y:S05]  /*3010*/  BRA `(.L_x_15304) ;  /* 0x00000c6000007947 */ /* 0x000fea0003800000 */
.L_x_15305:
[----:B------:R0:W5:Y:S01]  /*3020*/  LDG.E.S16 R24, [R2.64] ;  /* 0x0000002402187981 */ /* 0x000162000c1e1700 */
[----:B------:R-:W-:Y:S05]  /*3030*/  BRA `(.L_x_15304) ;  /* 0x00000c4000007947 */ /* 0x000fea0003800000 */
.L_x_15300:
        /* <DEDUP_REMOVED lines=9> */
.L_x_15308:
[----:B------:R-:W3:Y:S02]  /*30d0*/  LDG.E.U16 R2, [R2.64] ;  /* 0x0000002402027981 */ /* 0x000ee4000c1e1500 */
[----:B---3--:R-:W-:-:S06]  /*30e0*/  HADD2.F32 R24, -RZ, R2.H0_H0 ;  /* 0x20000002ff187230 */ /* 0x008fcc0000004100 */
[----:B------:R-:W0:Y:S01]  /*30f0*/  F2I.FTZ.TRUNC.NTZ R24, R24 ;  /* 0x0000001800187305 */ /* 0x000e22000021f100 */
[----:B------:R-:W-:Y:S05]  /*3100*/  BRA `(.L_x_15304) ;  /* 0x00000b7000007947 */ /* 0x000fea0003800000 */
.L_x_15307:
        /* <DEDUP_REMOVED lines=9> */
.L_x_15310:
[----:B------:R-:W3:Y:S02]  /*31a0*/  LDG.E.U16 R2, [R2.64] ;  /* 0x0000002402027981 */ /* 0x000ee4000c1e1500 */
[----:B---3--:R-:W-:-:S06]  /*31b0*/  HADD2.F32 R24, -RZ, R2.H0_H0 ;  /* 0x20000002ff187230 */ /* 0x008fcc0000004100 */
[----:B------:R-:W0:Y:S01]  /*31c0*/  F2I.FTZ.TRUNC.NTZ R24, R24 ;  /* 0x0000001800187305 */ /* 0x000e22000021f100 */
[----:B------:R-:W-:Y:S05]  /*31d0*/  BRA `(.L_x_15304) ;  /* 0x00000aa000007947 */ /* 0x000fea0003800000 */
.L_x_15309:
[----:B------:R-:W3:Y:S02]  /*31e0*/  LDG.E.64 R24, [R2.64] ;  /* 0x0000002402187981 */ /* 0x000ee4000c1e1b00 */
[----:B---3--:R0:W3:Y:S01]  /*31f0*/  F2I.F64.TRUNC R24, R24 ;  /* 0x0000001800187311 */ /* 0x0080e2000030d100 */
[----:B------:R-:W-:Y:S05]  /*3200*/  BRA `(.L_x_15304) ;  /* 0x00000a7000007947 */ /* 0x000fea0003800000 */
.L_x_15299:
        /* <DEDUP_REMOVED lines=12> */
.L_x_15313:
[----:B------:R-:W3:Y:S02]  /*32d0*/  LDG.E.64 R2, [R2.64] ;  /* 0x0000002402027981 */ /* 0x000ee4000c1e1b00 */
[----:B---3--:R0:W3:Y:S01]  /*32e0*/  F2I.F64.TRUNC R24, R2 ;  /* 0x0000000200187311 */ /* 0x0080e2000030d100 */
[----:B------:R-:W-:Y:S05]  /*32f0*/  BRA `(.L_x_15304) ;  /* 0x0000098000007947 */ /* 0x000fea0003800000 */
.L_x_15312:
        /* <DEDUP_REMOVED lines=25> */
[----:B------:R0:W3:Y:S01]  /*3490*/  F2I.FTZ.TRUNC.NTZ R24, R5 ;  /* 0x0000000500187305 */ /* 0x0000e2000021f100 */
[----:B------:R-:W-:Y:S05]  /*34a0*/  BRA `(.L_x_15304) ;  /* 0x000007d000007947 */ /* 0x000fea0003800000 */
.L_x_15315:
        /* <DEDUP_REMOVED lines=12> */
[----:B------:R0:W3:Y:S01]  /*3570*/  F2I.FTZ.TRUNC.NTZ R24, R4 ;  /* 0x0000000400187305 */ /* 0x0000e2000021f100 */
[----:B------:R-:W-:Y:S05]  /*3580*/  BRA `(.L_x_15304) ;  /* 0x000006f000007947 */ /* 0x000fea0003800000 */
.L_x_15314:
[----:B------:R-:W3:Y:S02]  /*3590*/  LDG.E.U16 R24, [R2.64] ;  /* 0x0000002402187981 */ /* 0x000ee4000c1e1500 */
[----:B---3--:R-:W-:-:S06]  /*35a0*/  PRMT R24, RZ, 0x5410, R24 ;  /* 0x00005410ff187816 */ /* 0x008fcc0000000018 */
[----:B------:R-:W0:Y:S01]  /*35b0*/  F2I.FTZ.TRUNC.NTZ R24, R24 ;  /* 0x0000001800187305 */ /* 0x000e22000021f100 */
[----:B------:R-:W-:Y:S05]  /*35c0*/  BRA `(.L_x_15304) ;  /* 0x000006b000007947 */ /* 0x000fea0003800000 */
.L_x_15311:
        /* <DEDUP_REMOVED lines=10> */
.L_x_15318:
        /* <DEDUP_REMOVED lines=21> */
.L_x_15322:
[----:B------:R-:W-:Y:S05]  /*37c0*/  BSYNC B1 ;  /* 0x0000000000017941 */ /* 0x000fea0003800000 */
.L_x_15321:
[----:B------:R-:W-:Y:S01]  /*37d0*/  IMAD.SHL.U32 R2, R2, 0x100000, RZ ;  /* 0x0010000002027824 */ /* 0x000fe200078e00ff */
[----:B------:R-:W-:-:S04]  /*37e0*/  LEA R3, R0, 0x3b800000, 0x17 ;  /* 0x3b80000000037811 */ /* 0x000fc800078eb8ff */
[----:B------:R-:W-:Y:S02]  /*37f0*/  LOP3.LUT R24, R3, R2, R24, 0xfe, !PT ;  /* 0x0000000203187212 */ /* 0x000fe400078efe18 */
.L_x_15320:
[----:B------:R-:W-:Y:S05]  /*3800*/  BSYNC B0 ;  /* 0x0000000000007941 */ /* 0x000fea0003800000 */
.L_x_15319:
[----:B------:R-:W0:Y:S01]  /*3810*/  F2I.FTZ.TRUNC.NTZ R24, R24 ;  /* 0x0000001800187305 */ /* 0x000e22000021f100 */
[----:B------:R-:W-:Y:S05]  /*3820*/  BRA `(.L_x_15304) ;  /* 0x0000045000007947 */ /* 0x000fea0003800000 */
.L_x_15317:
        /* <DEDUP_REMOVED lines=21> */
.L_x_15326:
[----:B------:R-:W-:Y:S05]  /*3980*/  BSYNC B1 ;  /* 0x0000000000017941 */ /* 0x000fea0003800000 */
.L_x_15325:
[----:B------:R-:W-:Y:S01]  /*3990*/  IMAD.SHL.U32 R2, R2, 0x200000, RZ ;  /* 0x0020000002027824 */ /* 0x000fe200078e00ff */
[----:B------:R-:W-:-:S04]  /*39a0*/  LEA R3, R0, 0x37800000, 0x17 ;  /* 0x3780000000037811 */ /* 0x000fc800078eb8ff */
[----:B------:R-:W-:Y:S02]  /*39b0*/  LOP3.LUT R24, R3, R2, R24, 0xfe, !PT ;  /* 0x0000000203187212 */ /* 0x000fe400078efe18 */
.L_x_15324:
[----:B------:R-:W-:Y:S05]  /*39c0*/  BSYNC B0 ;  /* 0x0000000000007941 */ /* 0x000fea0003800000 */
.L_x_15323:
[----:B------:R-:W0:Y:S01]  /*39d0*/  F2I.FTZ.TRUNC.NTZ R24, R24 ;  /* 0x0000001800187305 */ /* 0x000e22000021f100 */
[----:B------:R-:W-:Y:S05]  /*39e0*/  BRA `(.L_x_15304) ;  /* 0x0000029000007947 */ /* 0x000fea0003800000 */
.L_x_15316:
        /* <DEDUP_REMOVED lines=14> */
.L_x_15330:
[----:B------:R-:W-:Y:S05]  /*3ad0*/  BSYNC B0 ;  /* 0x0000000000007941 */ /* 0x000fea0003800000 */
.L_x_15329:
[----:B------:R-:W0:Y:S01]  /*3ae0*/  F2I.FTZ.TRUNC.NTZ R24, R24 ;  /* 0x0000001800187305 */ /* 0x000e22000021f100 */
[----:B------:R-:W-:Y:S05]  /*3af0*/  BRA `(.L_x_15304) ;  /* 0x0000018000007947 */ /* 0x000fea0003800000 */
.L_x_15303:
        /* <DEDUP_REMOVED lines=19> */
[----:B012--5:R-:W-:Y:S05]  /*3c30*/  CALL.ABS.NOINC R2 ;  /* 0x0000000002007343 */ /* 0x027fea0003c00000 */
[----:B------:R-:W-:Y:S05]  /*3c40*/  BRA `(.L_x_15304) ;  /* 0x0000003000007947 */ /* 0x000fea0003800000 */
.L_x_15328:
[----:B------:R0:W5:Y:S01]  /*3c50*/  LDG.E R24, [R2.64] ;  /* 0x0000002402187981 */ /* 0x000162000c1e1900 */
[----:B------:R-:W-:Y:S05]  /*3c60*/  BRA `(.L_x_15304) ;  /* 0x0000001000007947 */ /* 0x000fea0003800000 */
.L_x_15327:
[----:B------:R0:W5:Y:S02]  /*3c70*/  LDG.E R24, [R2.64] ;  /* 0x0000002402187981 */ /* 0x000164000c1e1900 */
.L_x_15304:
[----:B0-----:R-:W0:Y:S01]  /*3c80*/  LDC.U8 R3, c[0x0][0x458] ;  /* 0x00011600ff037b82 */ /* 0x001e220000000000 */
[----:B--23-5:R-:W-:Y:S02]  /*3c90*/  IMAD R23, R24, R23, RZ ;  /* 0x0000001718177224 */ /* 0x02cfe400078e02ff */
[----:B-1----:R-:W-:-:S04]  /*3ca0*/  IMAD R22, R22, c[0x0][0x448], RZ ;  /* 0x0001120016167a24 */ /* 0x002fc800078e02ff */
[----:B------:R-:W-:Y:S01]  /*3cb0*/  IMAD R2, R23, c[0x0][0x44c], R22 ;  /* 0x0001130017027a24 */ /* 0x000fe200078e0216 */
        /* <DEDUP_REMOVED lines=13> */
.L_x_15334:
[----:B------:R0:W-:Y:S01]  /*3d90*/  STG.E.U8 [R16.64], R2 ;  /* 0x0000000210007986 */ /* 0x0001e2000c101124 */
[----:B------:R-:W-:Y:S05]  /*3da0*/  BRA `(.L_x_15336) ;  /* 0x00000d7000007947 */ /* 0x000fea0003800000 */
.L_x_15333:
[----:B------:R-:W-:-:S13]  /*3db0*/  ISETP.NE.AND P0, PT, R0, 0x2, PT ;  /* 0x000000020000780c */ /* 0x000fda0003f05270 */
[----:B------:R-:W-:Y:S05]  /*3dc0*/  @!P0 BRA `(.L_x_15337) ;  /* 0x0000009000008947 */ /* 0x000fea0003800000 */
[----:B------:R-:W-:-:S13]  /*3dd0*/  ISETP.NE.AND P0, PT, R0, 0x3, PT ;  /* 0x000000030000780c */ /* 0x000fda0003f05270 */
[----:B------:R-:W-:Y:S05]  /*3de0*/  @!P0 BRA `(.L_x_15338) ;  /* 0x0000005000008947 */ /* 0x000fea0003800000 */
[----:B------:R-:W-:-:S13]  /*3df0*/  ISETP.NE.AND P0, PT, R0, 0x4, PT ;  /* 0x000000040000780c */ /* 0x000fda0003f05270 */
[----:B------:R-:W-:Y:S05]  /*3e00*/  @P0 BRA `(.L_x_15335) ;  /* 0x00000b9000000947 */ /* 0x000fea0003800000 */
[----:B------:R-:W-:-:S05]  /*3e10*/  SHF.R.S32.HI R3, RZ, 0x1f, R2 ;  /* 0x0000001fff037819 */ /* 0x000fca0000011402 */
[----:B------:R0:W-:Y:S01]  /*3e20*/  STG.E.64 [R16.64], R2 ;  /* 0x0000000210007986 */ /* 0x0001e2000c101b24 */
[----:B------:R-:W-:Y:S05]  /*3e30*/  BRA `(.L_x_15336) ;  /* 0x00000ce000007947 */ /* 0x000fea0003800000 */
.L_x_15338:
[----:B------:R0:W-:Y:S01]  /*3e40*/  STG.E [R16.64], R2 ;  /* 0x0000000210007986 */ /* 0x0001e2000c101924 */
[----:B------:R-:W-:Y:S05]  /*3e50*/  BRA `(.L_x_15336) ;  /* 0x00000cc000007947 */ /* 0x000fea0003800000 */
.L_x_15337:
[----:B------:R0:W-:Y:S01]  /*3e60*/  STG.E.U16 [R16.64], R2 ;  /* 0x0000000210007986 */ /* 0x0001e2000c101524 */
[----:B------:R-:W-:Y:S05]  /*3e70*/  BRA `(.L_x_15336) ;  /* 0x00000ca000007947 */ /* 0x000fea0003800000 */
.L_x_15332:
[----:B------:R-:W-:-:S13]  /*3e80*/  ISETP.GT.AND P0, PT, R0, 0x6, PT ;  /* 0x000000060000780c */ /* 0x000fda0003f04270 */
[----:B------:R-:W-:Y:S05]  /*3e90*/  @P0 BRA `(.L_x_15339) ;  /* 0x000000b000000947 */ /* 0x000fea0003800000 */
[----:B------:R-:W-:-:S13]  /*3ea0*/  ISETP.NE.AND P0, PT, R0, 0x5, PT ;  /* 0x000000050000780c */ /* 0x000fda0003f05270 */
[----:B------:R-:W-:Y:S05]  /*3eb0*/  @!P0 BRA `(.L_x_15340) ;  /* 0x0000005000008947 */ /* 0x000fea0003800000 */
[----:B------:R-:W-:-:S13]  /*3ec0*/  ISETP.NE.AND P0, PT, R0, 0x6, PT ;  /* 0x000000060000780c */ /* 0x000fda0003f05270 */
[----:B------:R-:W-:Y:S05]  /*3ed0*/  @P0 BRA `(.L_x_15335) ;  /* 0x00000ac000000947 */ /* 0x000fea0003800000 */
[----:B------:R-:W0:Y:S02]  /*3ee0*/  I2F R3, R2 ;  /* 0x0000000200037306 */ /* 0x000e240000201400 */
[----:B0-----:R0:W-:Y:S01]  /*3ef0*/  STG.E [R16.64], R3 ;  /* 0x0000000310007986 */ /* 0x0011e2000c101924 */
[----:B------:R-:W-:Y:S05]  /*3f00*/  BRA `(.L_x_15336) ;  /* 0x00000c1000007947 */ /* 0x000fea0003800000 */
.L_x_15340:
[----:B------:R-:W0:Y:S02]  /*3f10*/  I2F R0, R2 ;  /* 0x0000000200007306 */ /* 0x000e240000201400 */
[----:B0-----:R-:W-:-:S05]  /*3f20*/  F2FP.PACK_AB R0, RZ, R0 ;  /* 0x00000000ff00723e */ /* 0x001fca00000000ff */
[----:B------:R0:W-:Y:S01]  /*3f30*/  STG.E.U16 [R16.64], R0 ;  /* 0x0000000010007986 */ /* 0x0001e2000c101524 */
[----:B------:R-:W-:Y:S05]  /*3f40*/  BRA `(.L_x_15336) ;  /* 0x00000bd000007947 */ /* 0x000fea0003800000 */
.L_x_15339:
[----:B------:R-:W-:-:S13]  /*3f50*/  ISETP.NE.AND P0, PT, R0, 0x7, PT ;  /* 0x000000070000780c */ /* 0x000fda0003f05270 */
[----:B------:R-:W-:Y:S05]  /*3f60*/  @!P0 BRA `(.L_x_15341) ;  /* 0x000000d000008947 */ /* 0x000fea0003800000 */
[----:B------:R-:W-:-:S13]  /*3f70*/  ISETP.NE.AND P0, PT, R0, 0x8, PT ;  /* 0x000000080000780c */ /* 0x000fda0003f05270 */
[----:B------:R-:W-:Y:S05]  /*3f80*/  @!P0 BRA `(.L_x_15342) ;  /* 0x0000006000008947 */ /* 0x000fea0003800000 */
[----:B------:R-:W-:-:S13]  /*3f90*/  ISETP.NE.AND P0, PT, R0, 0x9, PT ;  /* 0x000000090000780c */ /* 0x000fda0003f05270 */
[----:B------:R-:W-:Y:S05]  /*3fa0*/  @P0 BRA `(.L_x_15335) ;  /* 0x000009f000000947 */ /* 0x000fea0003800000 */
[----:B------:R-:W0:Y:S01]  /*3fb0*/  I2F R2, R2 ;  /* 0x0000000200027306 */ /* 0x000e220000201400 */
[----:B------:R-:W-:-:S05]  /*3fc0*/  IMAD.MOV.U32 R3, RZ, RZ, RZ ;  /* 0x000000ffff037224 */ /* 0x000fca00078e00ff */
[----:B0-----:R0:W-:Y:S01]  /*3fd0*/  STG.E.64 [R16.64], R2 ;  /* 0x0000000210007986 */ /* 0x0011e2000c101b24 */
[----:B------:R-:W-:Y:S05]  /*3fe0*/  BRA `(.L_x_15336) ;  /* 0x00000b3000007947 */ /* 0x000fea0003800000 */
.L_x_15342:
[----:B------:R-:W0:Y:S02]  /*3ff0*/  I2F R2, R2 ;  /* 0x0000000200027306 */ /* 0x000e240000201400 */
[----:B0-----:R-:W-:-:S04]  /*4000*/  F2FP.PACK_AB R3, RZ, R2 ;  /* 0x00000002ff03723e */ /* 0x001fc800000000ff */
[----:B------:R-:W-:-:S05]  /*4010*/  PRMT R3, R3, 0x5410, RZ ;  /* 0x0000541003037816 */ /* 0x000fca00000000ff */
[----:B------:R0:W-:Y:S01]  /*4020*/  STG.E [R16.64], R3 ;  /* 0x0000000310007986 */ /* 0x0001e2000c101924 */
[----:B------:R-:W-:Y:S05]  /*4030*/  BRA `(.L_x_15336) ;  /* 0x00000ae000007947 */ /* 0x000fea0003800000 */
.L_x_15341:
[----:B------:R-:W0:Y:S02]  /*4040*/  I2F.F64 R2, R2 ;  /* 0x0000000200027312 */ /* 0x000e240000201c00 */
[----:B0-----:R0:W-:Y:S01]  /*4050*/  STG.E.64 [R16.64], R2 ;  /* 0x0000000210007986 */ /* 0x0011e2000c101b24 */
[----:B------:R-:W-:Y:S05]  /*4060*/  BRA `(.L_x_15336) ;  /* 0x00000ab000007947 */ /* 0x000fea0003800000 */
.L_x_15331:
        /* <DEDUP_REMOVED lines=8> */
[----:B------:R-:W-:-:S04]  /*40f0*/  ISETP.NE.AND P0, PT, R2, RZ, PT ;  /* 0x000000ff0200720c */ /* 0x000fc80003f05270 */
[----:B------:R-:W-:-:S05]  /*4100*/  SEL R3, RZ, 0x1, !P0 ;  /* 0x00000001ff037807 */ /* 0x000fca0004000000 */
[----:B------:R0:W-:Y:S01]  /*4110*/  STG.E.U8 [R16.64], R3 ;  /* 0x0000000310007986 */ /* 0x0001e2000c101124 */
[----:B------:R-:W-:Y:S05]  /*4120*/  BRA `(.L_x_15336) ;  /* 0x000009f000007947 */ /* 0x000fea0003800000 */
.L_x_15345:
[----:B------:R-:W0:Y:S01]  /*4130*/  I2F.F64 R4, R2 ;  /* 0x0000000200047312 */ /* 0x000e220000201c00 */
[----:B------:R-:W-:-:S05]  /*4140*/  CS2R R6, SRZ ;  /* 0x0000000000067805 */ /* 0x000fca000001ff00 */
[----:B0-----:R0:W-:Y:S01]  /*4150*/  STG.E.128 [R16.64], R4 ;  /* 0x0000000410007986 */ /* 0x0011e2000c101d24 */
[----:B------:R-:W-:Y:S05]  /*4160*/  BRA `(.L_x_15336) ;  /* 0x000009b000007947 */ /* 0x000fea0003800000 */
.L_x_15344:
[----:B------:R-:W-:-:S13]  /*4170*/  ISETP.NE.AND P0, PT, R0, 0xf, PT ;  /* 0x0000000f0000780c */ /* 0x000fda0003f05270 */
[----:B------:R-:W-:Y:S05]  /*4180*/  @!P0 BRA `(.L_x_15346) ;  /* 0x000002d000008947 */ /* 0x000fea0003800000 */
[----:B------:R-:W-:-:S13]  /*4190*/  ISETP.NE.AND P0, PT, R0, 0x17, PT ;  /* 0x000000170000780c */ /* 0x000fda0003f05270 */
[----:B------:R-:W-:Y:S05]  /*41a0*/  @!P0 BRA `(.L_x_15347) ;  /* 0x0000015000008947 */ /* 0x000fea0003800000 */
[----:B------:R-:W-:-:S13]  /*41b0*/  ISETP.NE.AND P0, PT, R0, 0x18, PT ;  /* 0x000000180000780c */ /* 0x000fda0003f05270 */
[----:B------:R-:W-:Y:S05]  /*41c0*/  @P0 BRA `(.L_x_15335) ;  /* 0x000007d000000947 */ /* 0x000fea0003800000 */
[----:B------:R-:W0:Y:S01]  /*41d0*/  I2F R5, R2 ;  /* 0x0000000200057306 */ /* 0x000e220000201400 */
        /* <DEDUP_REMOVED lines=14> */
.L_x_15349:
[----:B------:R-:W-:Y:S05]  /*42c0*/  BSYNC B0 ;  /* 0x0000000000007941 */ /* 0x000fea0003800000 */
.L_x_15348:
[----:B------:R-:W-:-:S05]  /*42d0*/  LOP3.LUT R3, R0, R3, RZ, 0xfc, !PT ;  /* 0x0000000300037212 */ /* 0x000fca00078efcff */
[----:B------:R0:W-:Y:S01]  /*42e0*/  STG.E.U8 [R16.64], R3 ;  /* 0x0000000310007986 */ /* 0x0001e2000c101124 */
[----:B------:R-:W-:Y:S05]  /*42f0*/  BRA `(.L_x_15336) ;  /* 0x0000082000007947 */ /* 0x000fea0003800000 */
.L_x_15347:
[----:B------:R-:W0:Y:S01]  /*4300*/  I2F R5, R2 ;  /* 0x0000000200057306 */ /* 0x000e220000201400 */
        /* <DEDUP_REMOVED lines=12> */
.L_x_15351:
[----:B------:R-:W-:Y:S01]  /*43d0*/  IMAD.MOV.U32 R0, RZ, RZ, 0x7f ;  /* 0x0000007fff007424 */ /* 0x000fe200078e00ff */
[----:B------:R-:W-:-:S04]  /*43e0*/  ISETP.GT.U32.AND P0, PT, R3, 0x7f800000, PT ;  /* 0x7f8000000300780c */ /* 0x000fc80003f04070 */
[----:B------:R-:W-:-:S04]  /*43f0*/  SEL R0, R0, 0x7c, P0 ;  /* 0x0000007c00007807 */ /* 0x000fc80000000000 */
.L_x_15352:
[----:B------:R-:W-:Y:S05]  /*4400*/  BSYNC B0 ;  /* 0x0000000000007941 */ /* 0x000fea0003800000 */
.L_x_15350:
[----:B------:R-:W-:-:S04]  /*4410*/  LOP3.LUT R2, R5, 0x80000000, RZ, 0xc0, !PT ;  /* 0x8000000005027812 */ /* 0x000fc800078ec0ff */
[----:B------:R-:W-:-:S04]  /*4420*/  SHF.R.U32.HI R3, RZ, 0x18, R2 ;  /* 0x00000018ff037819 */ /* 0x000fc80000011602 */
[----:B------:R-:W-:-:S05]  /*4430*/  LOP3.LUT R3, R0, R3, RZ, 0xfc, !PT ;  /* 0x0000000300037212 */ /* 0x000fca00078efcff */
[----:B------:R0:W-:Y:S01]  /*4440*/  STG.E.U8 [R16.64], R3 ;  /* 0x0000000310007986 */ /* 0x0001e2000c101124 */
[----:B------:R-:W-:Y:S05]  /*4450*/  BRA `(.L_x_15336) ;  /* 0x000006c000007947 */ /* 0x000fea0003800000 */
.L_x_15346:
[----:B------:R-:W0:Y:S02]  /*4460*/  I2F R0, R2 ;  /* 0x0000000200007306 */ /* 0x000e240000201400 */
[----:B0-----:R-:W-:-:S05]  /*4470*/  F2FP.BF16.PACK_AB R0, RZ, R0 ;  /* 0x00000000ff00723e */ /* 0x001fca00000010ff */
[----:B------:R0:W-:Y:S01]  /*4480*/  STG.E.U16 [R16.64], R0 ;  /* 0x0000000010007986 */ /* 0x0001e2000c101524 */
[----:B------:R-:W-:Y:S05]  /*4490*/  BRA `(.L_x_15336) ;  /* 0x0000068000007947 */ /* 0x000fea0003800000 */
.L_x_15343:
        /* <DEDUP_REMOVED lines=10> */
.L_x_15355:
[----:B------:R-:W0:Y:S01]  /*4540*/  I2F R5, R2 ;  /* 0x0000000200057306 */ /* 0x000e220000201400 */
        /* <DEDUP_REMOVED lines=16> */
.L_x_15358:
[----:B------:R-:W-:-:S04]  /*4650*/  LOP3.LUT R2, R5, 0x80000000, RZ, 0xc0, !PT ;  /* 0x8000000005027812 */ /* 0x000fc800078ec0ff */
[----:B------:R-:W-:-:S04]  /*4660*/  SHF.R.U32.HI R3, RZ, 0x18, R2 ;  /* 0x00000018ff037819 */ /* 0x000fc80000011602 */
[----:B------:R-:W-:-:S04]  /*4670*/  LOP3.LUT R0, R0, R3, RZ, 0xfc, !PT ;  /* 0x0000000300007212 */ /* 0x000fc800078efcff */
[----:B------:R-:W-:Y:S02]  /*4680*/  PRMT R8, R0, 0x7610, R8 ;  /* 0x0000761000087816 */ /* 0x000fe40000000008 */
.L_x_15357:
[----:B------:R-:W-:Y:S05]  /*4690*/  BSYNC B0 ;  /* 0x0000000000007941 */ /* 0x000fea0003800000 */
.L_x_15356:
[----:B------:R0:W-:Y:S01]  /*46a0*/  STG.E.U8 [R16.64], R8 ;  /* 0x0000000810007986 */ /* 0x0001e2000c101124 */
[----:B------:R-:W-:Y:S05]  /*46b0*/  BRA `(.L_x_15336) ;  /* 0x0000046000007947 */ /* 0x000fea0003800000 */
.L_x_15354:
        /* <DEDUP_REMOVED lines=17> */
.L_x_15361:
[----:B------:R-:W-:-:S04]  /*47d0*/  LOP3.LUT R2, R5, 0x80000000, RZ, 0xc0, !PT ;  /* 0x8000000005027812 */ /* 0x000fc800078ec0ff */
[----:B------:R-:W-:-:S04]  /*47e0*/  SHF.R.U32.HI R3, RZ, 0x18, R2 ;  /* 0x00000018ff037819 */ /* 0x000fc80000011602 */
[----:B------:R-:W-:-:S04]  /*47f0*/  LOP3.LUT R0, R0, R3, RZ, 0xfc, !PT ;  /* 0x0000000300007212 */ /* 0x000fc800078efcff */
[----:B------:R-:W-:Y:S02]  /*4800*/  PRMT R8, R0, 0x7610, R8 ;  /* 0x0000761000087816 */ /* 0x000fe40000000008 */
.L_x_15360:
[----:B------:R-:W-:Y:S05]  /*4810*/  BSYNC B0 ;  /* 0x0000000000007941 */ /* 0x000fea0003800000 */
.L_x_15359:
[----:B------:R0:W-:Y:S01]  /*4820*/  STG.E.U8 [R16.64], R8 ;  /* 0x0000000810007986 */ /* 0x0001e2000c101124 */
[----:B------:R-:W-:Y:S05]  /*4830*/  BRA `(.L_x_15336) ;  /* 0x000002e000007947 */ /* 0x000fea0003800000 */
.L_x_15353:
[----:B------:R-:W-:-:S13]  /*4840*/  ISETP.NE.AND P0, PT, R0, 0x1c, PT ;  /* 0x0000001c0000780c */ /* 0x000fda0003f05270 */
[----:B------:R-:W-:Y:S05]  /*4850*/  @!P0 BRA `(.L_x_15362) ;  /* 0x000002b000008947 */ /* 0x000fea0003800000 */
[----:B------:R-:W-:-:S13]  /*4860*/  ISETP.NE.AND P0, PT, R0, 0x1d, PT ;  /* 0x0000001d0000780c */ /* 0x000fda0003f05270 */
[----:B------:R-:W-:Y:S05]  /*4870*/  @!P0 BRA `(.L_x_15363) ;  /* 0x0000026000008947 */ /* 0x000fea0003800000 */
[----:B------:R-:W-:-:S13]  /*4880*/  ISETP.NE.AND P0, PT, R0, 0x2c, PT ;  /* 0x0000002c0000780c */ /* 0x000fda0003f05270 */
[----:B------:R-:W-:Y:S05]  /*4890*/  @P0 BRA `(.L_x_15335) ;  /* 0x0000010000000947 */ /* 0x000fea0003800000 */
[----:B------:R-:W0:Y:S01]  /*48a0*/  I2F R2, R2 ;  /* 0x0000000200027306 */ /* 0x000e220000201400 */
        /* <DEDUP_REMOVED lines=15> */
.L_x_15335:
        /* <DEDUP_REMOVED lines=20> */
.L_x_15363:
[----:B------:R-:W-:-:S05]  /*4ae0*/  SHF.R.S32.HI R3, RZ, 0x1f, R2 ;  /* 0x0000001fff037819 */ /* 0x000fca0000011402 */
[----:B------:R0:W-:Y:S01]  /*4af0*/  STG.E.64 [R16.64], R2 ;  /* 0x0000000210007986 */ /* 0x0001e2000c101b24 */
[----:B------:R-:W-:Y:S05]  /*4b00*/  BRA `(.L_x_15336) ;  /* 0x0000001000007947 */ /* 0x000fea0003800000 */
.L_x_15362:
[----:B------:R0:W-:Y:S02]  /*4b10*/  STG.E [R16.64], R2 ;  /* 0x0000000210007986 */ /* 0x0001e4000c101924 */
.L_x_15336:
[----:B------:R-:W-:-:S05]  /*4b20*/  IMAD R18, R18, 0x200, R19 ;  /* 0x0000020012127824 */ /* 0x000fca00078e0213 */
[----:B------:R-:W-:Y:S02]  /*4b30*/  IADD3 R23, R18, 0x80, RZ ;  /* 0x0000008012177810 */ /* 0x000fe40007ffe0ff */
.L_x_15233:
[----:B------:R-:W-:Y:S05]  /*4b40*/  BSYNC B6 ;  /* 0x0000000000067941 */ /* 0x000fea0003800000 */
.L_x_15232:
        /* <DEDUP_REMOVED lines=284> */
.L_x_15366:
        /* <DEDUP_REMOVED lines=18> */
.L_x_15370:
[----:B------:R0:W5:Y:S01]  /*5e30*/  LDG.E.U8 R18, [R2.64] ;  /* 0x0000002402127981 */ /* 0x000162000c1e1100 */
[----:B------:R-:W-:Y:S05]  /*5e40*/  BRA `(.L_x_15372) ;  /* 0x00000d0000007947 */ /* 0x000fea0003800000 */
.L_x_15369:
        /* <DEDUP_REMOVED lines=8> */
.L_x_15374:
[----:B------:R0:W5:Y:S01]  /*5ed0*/  LDG.E R18, [R2.64] ;  /* 0x0000002402127981 */ /* 0x000162000c1e1900 */
[----:B------:R-:W-:Y:S05]  /*5ee0*/  BRA `(.L_x_15372) ;  /* 0x00000c6000007947 */ /* 0x000fea0003800000 */
.L_x_15373:
[----:B------:R0:W5:Y:S01]  /*5ef0*/  LDG.E.S16 R18, [R2.64] ;  /* 0x0000002402127981 */ /* 0x000162000c1e1700 */
[----:B------:R-:W-:Y:S05]  /*5f00*/  BRA `(.L_x_15372) ;  /* 0x00000c4000007947 */ /* 0x000fea0003800000 */
.L_x_15368:
        /* <DEDUP_REMOVED lines=9> */
.L_x_15376:
[----:B------:R-:W2:Y:S02]  /*5fa0*/  LDG.E.U16 R2, [R2.64] ;  /* 0x0000002402027981 */ /* 0x000ea4000c1e1500 */
[----:B--2---:R-:W-:-:S06]  /*5fb0*/  HADD2.F32 R18, -RZ, R2.H0_H0 ;  /* 0x20000002ff127230 */ /* 0x004fcc0000004100 */
[----:B------:R-:W0:Y:S01]  /*5fc0*/  F2I.FTZ.TRUNC.NTZ R18, R18 ;  /* 0x0000001200127305 */ /* 0x000e22000021f100 */
[----:B------:R-:W-:Y:S05]  /*5fd0*/  BRA `(.L_x_15372) ;  /* 0x00000b7000007947 */ /* 0x000fea0003800000 */
.L_x_15375:
        /* <DEDUP_REMOVED lines=9> */
.L_x_15378:
[----:B------:R-:W2:Y:S02]  /*6070*/  LDG.E.U16 R2, [R2.64] ;  /* 0x0000002402027981 */ /* 0x000ea4000c1e1500 */
[----:B--2---:R-:W-:-:S06]  /*6080*/  HADD2.F32 R18, -RZ, R2.H0_H0 ;  /* 0x20000002ff127230 */ /* 0x004fcc0000004100 */
[----:B------:R-:W0:Y:S01]  /*6090*/  F2I.FTZ.TRUNC.NTZ R18, R18 ;  /* 0x0000001200127305 */ /* 0x000e22000021f100 */
[----:B------:R-:W-:Y:S05]  /*60a0*/  BRA `(.L_x_15372) ;  /* 0x00000aa000007947 */ /* 0x000fea0003800000 */
.L_x_15377:
[----:B------:R-:W2:Y:S02]  /*60b0*/  LDG.E.64 R2, [R2.64] ;  /* 0x0000002402027981 */ /* 0x000ea4000c1e1b00 */
[----:B--2---:R0:W1:Y:S01]  /*60c0*/  F2I.F64.TRUNC R18, R2 ;  /* 0x0000000200127311 */ /* 0x004062000030d100 */
[----:B------:R-:W-:Y:S05]  /*60d0*/  BRA `(.L_x_15372) ;  /* 0x00000a7000007947 */ /* 0x000fea0003800000 */
.L_x_15367:
        /* <DEDUP_REMOVED lines=12> */
.L_x_15381:
[----:B------:R-:W2:Y:S02]  /*61a0*/  LDG.E.64 R2, [R2.64] ;  /* 0x0000002402027981 */ /* 0x000ea4000c1e1b00 */
[----:B--2---:R0:W1:Y:S01]  /*61b0*/  F2I.F64.TRUNC R18, R2 ;  /* 0x0000000200127311 */ /* 0x004062000030d100 */
[----:B------:R-:W-:Y:S05]  /*61c0*/  BRA `(.L_x_15372) ;  /* 0x0000098000007947 */ /* 0x000fea0003800000 */
.L_x_15380:
        /* <DEDUP_REMOVED lines=27> */
.L_x_15383:
        /* <DEDUP_REMOVED lines=14> */
.L_x_15382:
[----:B------:R-:W2:Y:S02]  /*6460*/  LDG.E.U16 R18, [R2.64] ;  /* 0x0000002402127981 */ /* 0x000ea4000c1e1500 */
[----:B--2---:R-:W-:-:S06]  /*6470*/  PRMT R18, RZ, 0x5410, R18 ;  /* 0x00005410ff127816 */ /* 0x004fcc0000000012 */
[----:B------:R-:W0:Y:S01]  /*6480*/  F2I.FTZ.TRUNC.NTZ R18, R18 ;  /* 0x0000001200127305 */ /* 0x000e22000021f100 */
[----:B------:R-:W-:Y:S05]  /*6490*/  BRA `(.L_x_15372) ;  /* 0x000006b000007947 */ /* 0x000fea0003800000 */
.L_x_15379:
        /* <DEDUP_REMOVED lines=10> */
.L_x_15386:
        /* <DEDUP_REMOVED lines=21> */
.L_x_15390:
[----:B------:R-:W-:Y:S05]  /*6690*/  BSYNC B1 ;  /* 0x0000000000017941 */ /* 0x000fea0003800000 */
.L_x_15389:
[----:B------:R-:W-:Y:S01]  /*66a0*/  IMAD.SHL.U32 R2, R2, 0x100000, RZ ;  /* 0x0010000002027824 */ /* 0x000fe200078e00ff */
[----:B------:R-:W-:-:S04]  /*66b0*/  LEA R3, R0, 0x3b800000, 0x17 ;  /* 0x3b80000000037811 */ /* 0x000fc800078eb8ff */
[----:B------:R-:W-:Y:S02]  /*66c0*/  LOP3.LUT R18, R3, R2, R18, 0xfe, !PT ;  /* 0x0000000203127212 */ /* 0x000fe400078efe12 */
.L_x_15388:
[----:B------:R-:W-:Y:S05]  /*66d0*/  BSYNC B0 ;  /* 0x0000000000007941 */ /* 0x000fea0003800000 */
.L_x_15387:
[----:B------:R-:W0:Y:S01]  /*66e0*/  F2I.FTZ.TRUNC.NTZ R18, R18 ;  /* 0x0000001200127305 */ /* 0x000e22000021f100 */
[----:B------:R-:W-:Y:S05]  /*66f0*/  BRA `(.L_x_15372) ;  /* 0x0000045000007947 */ /* 0x000fea0003800000 */
.L_x_15385:
        /* <DEDUP_REMOVED lines=21> */
.L_x_15394:
[----:B------:R-:W-:Y:S05]  /*6850*/  BSYNC B1 ;  /* 0x0000000000017941 */ /* 0x000fea0003800000 */
.L_x_15393:
[----:B------:R-:W-:Y:S01]  /*6860*/  IMAD.SHL.U32 R2, R2, 0x200000, RZ ;  /* 0x0020000002027824 */ /* 0x000fe200078e00ff */
[----:B------:R-:W-:-:S04]  /*6870*/  LEA R3, R0, 0x37800000, 0x17 ;  /* 0x3780000000037811 */ /* 0x000fc800078eb8ff */
[----:B------:R-:W-:Y:S02]  /*6880*/  LOP3.LUT R18, R3, R2, R18, 0xfe, !PT ;  /* 0x0000000203127212 */ /* 0x000fe400078efe12 */
.L_x_15392:
[----:B------:R-:W-:Y:S05]  /*6890*/  BSYNC B0 ;  /* 0x0000000000007941 */ /* 0x000fea0003800000 */
.L_x_15391:
[----:B------:R-:W0:Y:S01]  /*68a0*/  F2I.FTZ.TRUNC.NTZ R18, R18 ;  /* 0x0000001200127305 */ /* 0x000e22000021f100 */
[----:B------:R-:W-:Y:S05]  /*68b0*/  BRA `(.L_x_15372) ;  /* 0x0000029000007947 */ /* 0x000fea0003800000 */
.L_x_15384:
        /* <DEDUP_REMOVED lines=14> */
.L_x_15398:
[----:B------:R-:W-:Y:S05]  /*69a0*/  BSYNC B0 ;  /* 0x0000000000007941 */ /* 0x000fea0003800000 */
.L_x_15397:
[----:B------:R-:W0:Y:S01]  /*69b0*/  F2I.FTZ.TRUNC.NTZ R18, R18 ;  /* 0x0000001200127305 */ /* 0x000e22000021f100 */
[----:B------:R-:W-:Y:S05]  /*69c0*/  BRA `(.L_x_15372) ;  /* 0x0000018000007947 */ /* 0x000fea0003800000 */
.L_x_15371:
        /* <DEDUP_REMOVED lines=21> */
.L_x_15396:
[----:B------:R0:W5:Y:S01]  /*6b20*/  LDG.E R18, [R2.64] ;  /* 0x0000002402127981 */ /* 0x000162000c1e1900 */
[----:B------:R-:W-:Y:S05]  /*6b30*/  BRA `(.L_x_15372) ;  /* 0x0000001000007947 */ /* 0x000fea0003800000 */
.L_x_15395:
[----:B------:R0:W5:Y:S02]  /*6b40*/  LDG.E R18, [R2.64] ;  /* 0x0000002402127981 */ /* 0x000164000c1e1900 */
.L_x_15372:
        /* <DEDUP_REMOVED lines=16> */
.L_x_15402:
[----:B------:R0:W5:Y:S01]  /*6c50*/  LDG.E.U8 R19, [R2.64] ;  /* 0x0000002402137981 */ /* 0x000162000c1e1100 */
[----:B------:R-:W-:Y:S05]  /*6c60*/  BRA `(.L_x_15404) ;  /* 0x00000d0000007947 */ /* 0x000fea0003800000 */
.L_x_15401:
        /* <DEDUP_REMOVED lines=8> */
.L_x_15406:
[----:B------:R0:W5:Y:S01]  /*6cf0*/  LDG.E R19, [R2.64] ;  /* 0x0000002402137981 */ /* 0x000162000c1e1900 */
[----:B------:R-:W-:Y:S05]  /*6d00*/  BRA `(.L_x_15404) ;  /* 0x00000c6000007947 */ /* 0x000fea0003800000 */
.L_x_15405:
[----:B------:R0:W5:Y:S01]  /*6d10*/  LDG.E.S16 R19, [R2.64] ;  /* 0x0000002402137981 */ /* 0x000162000c1e1700 */
[----:B------:R-:W-:Y:S05]  /*6d20*/  BRA `(.L_x_15404) ;  /* 0x00000c4000007947 */ /* 0x000fea0003800000 */
.L_x_15400:
        /* <DEDUP_REMOVED lines=9> */
.L_x_15408:
[----:B------:R-:W2:Y:S02]  /*6dc0*/  LDG.E.U16 R2, [R2.64] ;  /* 0x0000002402027981 */ /* 0x000ea4000c1e1500 */
[----:B--2---:R-:W-:-:S06]  /*6dd0*/  HADD2.F32 R19, -RZ, R2.H0_H0 ;  /* 0x20000002ff137230 */ /* 0x004fcc0000004100 */
[----:B------:R-:W0:Y:S01]  /*6de0*/  F2I.FTZ.TRUNC.NTZ R19, R19 ;  /* 0x0000001300137305 */ /* 0x000e22000021f100 */
[----:B------:R-:W-:Y:S05]  /*6df0*/  BRA `(.L_x_15404) ;  /* 0x00000b7000007947 */ /* 0x000fea0003800000 */
.L_x_15407:
        /* <DEDUP_REMOVED lines=9> */
.L_x_15410:
[----:B------:R-:W2:Y:S02]  /*6e90*/  LDG.E.U16 R2, [R2.64] ;  /* 0x0000002402027981 */ /* 0x000ea4000c1e1500 */
[----:B--2---:R-:W-:-:S06]  /*6ea0*/  HADD2.F32 R19, -RZ, R2.H0_H0 ;  /* 0x20000002ff137230 */ /* 0x004fcc0000004100 */
[----:B------:R-:W0:Y:S01]  /*6eb0*/  F2I.FTZ.TRUNC.NTZ R19, R19 ;  /* 0x0000001300137305 */ /* 0x000e22000021f100 */
[----:B------:R-:W-:Y:S05]  /*6ec0*/  BRA `(.L_x_15404) ;  /* 0x00000aa000007947 */ /* 0x000fea0003800000 */
.L_x_15409:
[----:B------:R-:W2:Y:S02]  /*6ed0*/  LDG.E.64 R2, [R2.64] ;  /* 0x0000002402027981 */ /* 0x000ea4000c1e1b00 */
[----:B--2---:R0:W2:Y:S01]  /*6ee0*/  F2I.F64.TRUNC R19, R2 ;  /* 0x0000000200137311 */ /* 0x0040a2000030d100 */
[----:B------:R-:W-:Y:S05]  /*6ef0*/  BRA `(.L_x_15404) ;  /* 0x00000a7000007947 */ /* 0x000fea0003800000 */
.L_x_15399:
        /* <DEDUP_REMOVED lines=12> */
.L_x_15413:
[----:B------:R-:W2:Y:S02]  /*6fc0*/  LDG.E.64 R2, [R2.64] ;  /* 0x0000002402027981 */ /* 0x000ea4000c1e1b00 */
[----:B--2---:R0:W2:Y:S01]  /*6fd0*/  F2I.F64.TRUNC R19, R2 ;  /* 0x0000000200137311 */ /* 0x0040a2000030d100 */
[----:B------:R-:W-:Y:S05]  /*6fe0*/  BRA `(.L_x_15404) ;  /* 0x0000098000007947 */ /* 0x000fea0003800000 */
.L_x_15412:
        /* <DEDUP_REMOVED lines=27> */
.L_x_15415:
        /* <DEDUP_REMOVED lines=14> */
.L_x_15414:
[----:B------:R-:W2:Y:S02]  /*7280*/  LDG.E.U16 R19, [R2.64] ;  /* 0x0000002402137981 */ /* 0x000ea4000c1e1500 */
[----:B--2---:R-:W-:-:S06]  /*7290*/  PRMT R19, RZ, 0x5410, R19 ;  /* 0x00005410ff137816 */ /* 0x004fcc0000000013 */
[----:B------:R-:W0:Y:S01]  /*72a0*/  F2I.FTZ.TRUNC.NTZ R19, R19 ;  /* 0x0000001300137305 */ /* 0x000e22000021f100 */
[----:B------:R-:W-:Y:S05]  /*72b0*/  BRA `(.L_x_15404) ;  /* 0x000006b000007947 */ /* 0x000fea0003800000 */
.L_x_15411:
        /* <DEDUP_REMOVED lines=10> */
.L_x_15418:
        /* <DEDUP_REMOVED lines=21> */
.L_x_15422:
[----:B------:R-:W-:Y:S05]  /*74b0*/  BSYNC B1 ;  /* 0x0000000000017941 */ /* 0x000fea0003800000 */
.L_x_15421:
[----:B------:R-:W-:Y:S01]  /*74c0*/  IMAD.SHL.U32 R2, R2, 0x100000, RZ ;  /* 0x0010000002027824 */ /* 0x000fe200078e00ff */
[----:B------:R-:W-:-:S04]  /*74d0*/  LEA R0, R0, 0x3b800000, 0x17 ;  /* 0x3b80000000007811 */ /* 0x000fc800078eb8ff */
[----:B------:R-:W-:Y:S02]  /*74e0*/  LOP3.LUT R19, R0, R2, R19, 0xfe, !PT ;  /* 0x0000000200137212 */ /* 0x000fe400078efe13 */
.L_x_15420:
[----:B------:R-:W-:Y:S05]  /*74f0*/  BSYNC B0 ;  /* 0x0000000000007941 */ /* 0x000fea0003800000 */
.L_x_15419:
[----:B------:R-:W0:Y:S01]  /*7500*/  F2I.FTZ.TRUNC.NTZ R19, R19 ;  /* 0x0000001300137305 */ /* 0x000e22000021f100 */
[----:B------:R-:W-:Y:S05]  /*7510*/  BRA `(.L_x_15404) ;  /* 0x0000045000007947 */ /* 0x000fea0003800000 */
.L_x_15417:
        /* <DEDUP_REMOVED lines=21> */
.L_x_15426:
[----:B------:R-:W-:Y:S05]  /*7670*/  BSYNC B1 ;  /* 0x0000000000017941 */ /* 0x000fea0003800000 */
.L_x_15425:
[----:B------:R-:W-:Y:S01]  /*7680*/  IMAD.SHL.U32 R2, R2, 0x200000, RZ ;  /* 0x0020000002027824 */ /* 0x000fe200078e00ff */
[----:B------:R-:W-:-:S04]  /*7690*/  LEA R0, R0, 0x37800000, 0x17 ;  /* 0x3780000000007811 */ /* 0x000fc800078eb8ff */
[----:B------:R-:W-:Y:S02]  /*76a0*/  LOP3.LUT R19, R0, R2, R19, 0xfe, !PT ;  /* 0x0000000200137212 */ /* 0x000fe400078efe13 */
.L_x_15424:
[----:B------:R-:W-:Y:S05]  /*76b0*/  BSYNC B0 ;  /* 0x0000000000007941 */ /* 0x000fea0003800000 */
.L_x_15423:
[----:B------:R-:W0:Y:S01]  /*76c0*/  F2I.FTZ.TRUNC.NTZ R19, R19 ;  /* 0x0000001300137305 */ /* 0x000e22000021f100 */
[----:B------:R-:W-:Y:S05]  /*76d0*/  BRA `(.L_x_15404) ;  /* 0x0000029000007947 */ /* 0x000fea0003800000 */
.L_x_15416:
        /* <DEDUP_REMOVED lines=14> */
.L_x_15430:
[----:B------:R-:W-:Y:S05]  /*77c0*/  BSYNC B0 ;  /* 0x0000000000007941 */ /* 0x000fea0003800000 */
.L_x_15429:
[----:B------:R-:W0:Y:S01]  /*77d0*/  F2I.FTZ.TRUNC.NTZ R19, R19 ;  /* 0x0000001300137305 */ /* 0x000e22000021f100 */
[----:B------:R-:W-:Y:S05]  /*77e0*/  BRA `(.L_x_15404) ;  /* 0x0000018000007947 */ /* 0x000fea0003800000 */
.L_x_15403:
        /* <DEDUP_REMOVED lines=21> */
.L_x_15428:
[----:B------:R0:W5:Y:S01]  /*7940*/  LDG.E R19, [R2.64] ;  /* 0x0000002402137981 */ /* 0x000162000c1e1900 */
[----:B------:R-:W-:Y:S05]  /*7950*/  BRA `(.L_x_15404) ;  /* 0x0000001000007947 */ /* 0x000fea0003800000 */
.L_x_15427:
[----:B------:R0:W5:Y:S02]  /*7960*/  LDG.E R19, [R2.64] ;  /* 0x0000002402137981 */ /* 0x000164000c1e1900 */
.L_x_15404:
        /* <DEDUP_REMOVED lines=16> */
.L_x_15434:
[----:B------:R0:W5:Y:S01]  /*7a70*/  LDG.E.U8 R22, [R2.64] ;  /* 0x0000002402167981 */ /* 0x000162000c1e1100 */
[----:B------:R-:W-:Y:S05]  /*7a80*/  BRA `(.L_x_15436) ;  /* 0x00000d0000007947 */ /* 0x000fea0003800000 */
.L_x_15433:
        /* <DEDUP_REMOVED lines=8> */
.L_x_15438:
[----:B------:R0:W5:Y:S01]  /*7b10*/  LDG.E R22, [R2.64] ;  /* 0x0000002402167981 */ /* 0x000162000c1e1900 */
[----:B------:R-:W-:Y:S05]  /*7b20*/  BRA `(.L_x_15436) ;  /* 0x00000c6000007947 */ /* 0x000fea0003800000 */
.L_x_15437:
[----:B------:R0:W5:Y:S01]  /*7b30*/  LDG.E.S16 R22, [R2.64] ;  /* 0x0000002402167981 */ /* 0x000162000c1e1700 */
[----:B------:R-:W-:Y:S05]  /*7b40*/  BRA `(.L_x_15436) ;  /* 0x00000c4000007947 */ /* 0x000fea0003800000 */
.L_x_15432:
        /* <DEDUP_REMOVED lines=9> */
.L_x_15440:
[----:B------:R-:W3:Y:S02]  /*7be0*/  LDG.E.U16 R2, [R2.64] ;  /* 0x0000002402027981 */ /* 0x000ee4000c1e1500 */
[----:B---3--:R-:W-:-:S06]  /*7bf0*/  HADD2.F32 R22, -RZ, R2.H0_H0 ;  /* 0x20000002ff167230 */ /* 0x008fcc0000004100 */
[----:B------:R-:W0:Y:S01]  /*7c00*/  F2I.FTZ.TRUNC.NTZ R22, R22 ;  /* 0x0000001600167305 */ /* 0x000e22000021f100 */
[----:B------:R-:W-:Y:S05]  /*7c10*/  BRA `(.L_x_15436) ;  /* 0x00000b7000007947 */ /* 0x000fea0003800000 */
.L_x_15439:
        /* <DEDUP_REMOVED lines=9> */
.L_x_15442:
[----:B------:R-:W3:Y:S02]  /*7cb0*/  LDG.E.U16 R2, [R2.64] ;  /* 0x0000002402027981 */ /* 0x000ee4000c1e1500 */
[----:B---3--:R-:W-:-:S06]  /*7cc0*/  HADD2.F32 R22, -RZ, R2.H0_H0 ;  /* 0x20000002ff167230 */ /* 0x008fcc0000004100 */
[----:B------:R-:W0:Y:S01]  /*7cd0*/  F2I.FTZ.TRUNC.NTZ R22, R22 ;  /* 0x0000001600167305 */ /* 0x000e22000021f100 */
[----:B------:R-:W-:Y:S05]  /*7ce0*/  BRA `(.L_x_15436) ;  /* 0x00000aa000007947 */ /* 0x000fea0003800000 */
.L_x_15441:
[----:B------:R-:W3:Y:S02]  /*7cf0*/  LDG.E.64 R2, [R2.64] ;  /* 0x0000002402027981 */ /* 0x000ee4000c1e1b00 */
[----:B---3--:R0:W3:Y:S01]  /*7d00*/  F2I.F64.TRUNC R22, R2 ;  /* 0x0000000200167311 */ /* 0x0080e2000030d100 */
[----:B------:R-:W-:Y:S05]  /*7d10*/  BRA `(.L_x_15436) ;  /* 0x00000a7000007947 */ /* 0x000fea0003800000 */
.L_x_15431:
        /* <DEDUP_REMOVED lines=12> */
.L_x_15445:
[----:B------:R-:W3:Y:S02]  /*7de0*/  LDG.E.64 R2, [R2.64] ;  /* 0x0000002402027981 */ /* 0x000ee4000c1e1b00 */
[----:B---3--:R0:W3:Y:S01]  /*7df0*/  F2I.F64.TRUNC R22, R2 ;  /* 0x0000000200167311 */ /* 0x0080e2000030d100 */
[----:B------:R-:W-:Y:S05]  /*7e00*/  BRA `(.L_x_15436) ;  /* 0x0000098000007947 */ /* 0x000fea0003800000 */
.L_x_15444:
        /* <DEDUP_REMOVED lines=27> */
.L_x_15447:
        /* <DEDUP_REMOVED lines=14> */
.L_x_15446:
[----:B------:R-:W3:Y:S02]  /*80a0*/  LDG.E.U16 R22, [R2.64] ;  /* 0x0000002402167981 */ /* 0x000ee4000c1e1500 */
[----:B---3--:R-:W-:-:S06]  /*80b0*/  PRMT R22, RZ, 0x5410, R22 ;  /* 0x00005410ff167816 */ /* 0x008fcc0000000016 */
[----:B------:R-:W0:Y:S01]  /*80c0*/  F2I.FTZ.TRUNC.NTZ R22, R22 ;  /* 0x0000001600167305 */ /* 0x000e22000021f100 */
[----:B------:R-:W-:Y:S05]  /*80d0*/  BRA `(.L_x_15436) ;  /* 0x000006b000007947 */ /* 0x000fea0003800000 */
.L_x_15443:
        /* <DEDUP_REMOVED lines=10> */
.L_x_15450:
        /* <DEDUP_REMOVED lines=21> */
.L_x_15454:
[----:B------:R-:W-:Y:S05]  /*82d0*/  BSYNC B1 ;  /* 0x0000000000017941 */ /* 0x000fea0003800000 */
.L_x_15453:
[----:B------:R-:W-:Y:S01]  /*82e0*/  IMAD.SHL.U32 R2, R2, 0x100000, RZ ;  /* 0x0010000002027824 */ /* 0x000fe200078e00ff */
[----:B------:R-:W-:-:S04]  /*82f0*/  LEA R3, R0, 0x3b800000, 0x17 ;  /* 0x3b80000000037811 */ /* 0x000fc800078eb8ff */
[----:B------:R-:W-:Y:S02]  /*8300*/  LOP3.LUT R22, R3, R2, R22, 0xfe, !PT ;  /* 0x0000000203167212 */ /* 0x000fe400078efe16 */
.L_x_15452:
[----:B------:R-:W-:Y:S05]  /*8310*/  BSYNC B0 ;  /* 0x0000000000007941 */ /* 0x000fea0003800000 */
.L_x_15451:
[----:B------:R-:W0:Y:S01]  /*8320*/  F2I.FTZ.TRUNC.NTZ R22, R22 ;  /* 0x0000001600167305 */ /* 0x000e22000021f100 */
[----:B------:R-:W-:Y:S05]  /*8330*/  BRA `(.L_x_15436) ;  /* 0x0000045000007947 */ /* 0x000fea0003800000 */
.L_x_15449:
        /* <DEDUP_REMOVED lines=21> */
.L_x_15458:
[----:B------:R-:W-:Y:S05]  /*8490*/  BSYNC B1 ;  /* 0x0000000000017941 */ /* 0x000fea0003800000 */
.L_x_15457:
[----:B------:R-:W-:Y:S01]  /*84a0*/  IMAD.SHL.U32 R2, R2, 0x200000, RZ ;  /* 0x0020000002027824 */ /* 0x000fe200078e00ff */
[----:B------:R-:W-:-:S04]  /*84b0*/  LEA R3, R0, 0x37800000, 0x17 ;  /* 0x3780000000037811 */ /* 0x000fc800078eb8ff */
[----:B------:R-:W-:Y:S02]  /*84c0*/  LOP3.LUT R22, R3, R2, R22, 0xfe, !PT ;  /* 0x0000000203167212 */ /* 0x000fe400078efe16 */
.L_x_15456:
[----:B------:R-:W-:Y:S05]  /*84d0*/  BSYNC B0 ;  /* 0x0000000000007941 */ /* 0x000fea0003800000 */
.L_x_15455:
[----:B------:R-:W0:Y:S01]  /*84e0*/  F2I.FTZ.TRUNC.NTZ R22, R22 ;  /* 0x0000001600167305 */ /* 0x000e22000021f100 */
[----:B------:R-:W-:Y:S05]  /*84f0*/  BRA `(.L_x_15436) ;  /* 0x0000029000007947 */ /* 0x000fea0003800000 */
.L_x_15448:
        /* <DEDUP_REMOVED lines=14> */
.L_x_15462:
[----:B------:R-:W-:Y:S05]  /*85e0*/  BSYNC B0 ;  /* 0x0000000000007941 */ /* 0x000fea0003800000 */
.L_x_15461:
[----:B------:R-:W0:Y:S01]  /*85f0*/  F2I.FTZ.TRUNC.NTZ R22, R22 ;  /* 0x0000001600167305 */ /* 0x000e22000021f100 */
[----:B------:R-:W-:Y:S05]  /*8600*/  BRA `(.L_x_15436) ;  /* 0x0000018000007947 */ /* 0x000fea0003800000 */
.L_x_15435:
        /* <DEDUP_REMOVED lines=21> */
.L_x_15460:
[----:B------:R0:W5:Y:S01]  /*8760*/  LDG.E R22, [R2.64] ;  /* 0x0000002402167981 */ /* 0x000162000c1e1900 */
[----:B------:R-:W-:Y:S05]  /*8770*/  BRA `(.L_x_15436) ;  /* 0x0000001000007947 */ /* 0x000fea0003800000 */
.L_x_15459:
[----:B------:R0:W5:Y:S02]  /*8780*/  LDG.E R22, [R2.64] ;  /* 0x0000002402167981 */ /* 0x000164000c1e1900 */
.L_x_15436:
        /* <DEDUP_REMOVED lines=17> */
.L_x_15466:
[----:B------:R0:W-:Y:S01]  /*88a0*/  STG.E.U8 [R16.64], R2 ;  /* 0x0000000210007986 */ /* 0x0001e2000c101124 */
[----:B------:R-:W-:Y:S05]  /*88b0*/  BRA `(.L_x_15468) ;  /* 0x00000d7000007947 */ /* 0x000fea0003800000 */
.L_x_15465:
        /* <DEDUP_REMOVED lines=9> */
.L_x_15470:
[----:B------:R0:W-:Y:S01]  /*8950*/  STG.E [R16.64], R2 ;  /* 0x0000000210007986 */ /* 0x0001e2000c101924 */
[----:B------:R-:W-:Y:S05]  /*8960*/  BRA `(.L_x_15468) ;  /* 0x00000cc000007947 */ /* 0x000fea0003800000 */
.L_x_15469:
[----:B------:R0:W-:Y:S01]  /*8970*/  STG.E.U16 [R16.64], R2 ;  /* 0x0000000210007986 */ /* 0x0001e2000c101524 */
[----:B------:R-:W-:Y:S05]  /*8980*/  BRA `(.L_x_15468) ;  /* 0x00000ca000007947 */ /* 0x000fea0003800000 */
.L_x_15464:
        /* <DEDUP_REMOVED lines=9> */
.L_x_15472:
[----:B------:R-:W0:Y:S02]  /*8a20*/  I2F R0, R2 ;  /* 0x0000000200007306 */ /* 0x000e240000201400 */
[----:B0-----:R-:W-:-:S05]  /*8a30*/  F2FP.PACK_AB R0, RZ, R0 ;  /* 0x00000000ff00723e */ /* 0x001fca00000000ff */
[----:B------:R0:W-:Y:S01]  /*8a40*/  STG.E.U16 [R16.64], R0 ;  /* 0x0000000010007986 */ /* 0x0001e2000c101524 */
[----:B------:R-:W-:Y:S05]  /*8a50*/  BRA `(.L_x_15468) ;  /* 0x00000bd000007947 */ /* 0x000fea0003800000 */
.L_x_15471:
        /* <DEDUP_REMOVED lines=10> */
.L_x_15474:
[----:B------:R-:W0:Y:S02]  /*8b00*/  I2F R2, R2 ;  /* 0x0000000200027306 */ /* 0x000e240000201400 */
[----:B0-----:R-:W-:-:S04]  /*8b10*/  F2FP.PACK_AB R3, RZ, R2 ;  /* 0x00000002ff03723e */ /* 0x001fc800000000ff */
[----:B------:R-:W-:-:S05]  /*8b20*/  PRMT R3, R3, 0x5410, RZ ;  /* 0x0000541003037816 */ /* 0x000fca00000000ff */
[----:B------:R0:W-:Y:S01]  /*8b30*/  STG.E [R16.64], R3 ;  /* 0x0000000310007986 */ /* 0x0001e2000c101924 */
[----:B------:R-:W-:Y:S05]  /*8b40*/  BRA `(.L_x_15468) ;  /* 0x00000ae000007947 */ /* 0x000fea0003800000 */
.L_x_15473:
[----:B------:R-:W0:Y:S02]  /*8b50*/  I2F.F64 R2, R2 ;  /* 0x0000000200027312 */ /* 0x000e240000201c00 */
[----:B0-----:R0:W-:Y:S01]  /*8b60*/  STG.E.64 [R16.64], R2 ;  /* 0x0000000210007986 */ /* 0x0011e2000c101b24 */
[----:B------:R-:W-:Y:S05]  /*8b70*/  BRA `(.L_x_15468) ;  /* 0x00000ab000007947 */ /* 0x000fea0003800000 */
.L_x_15463:
        /* <DEDUP_REMOVED lines=12> */
.L_x_15477:
[----:B------:R-:W0:Y:S01]  /*8c40*/  I2F.F64 R4, R2 ;  /* 0x0000000200047312 */ /* 0x000e220000201c00 */
[----:B------:R-:W-:-:S05]  /*8c50*/  CS2R R6, SRZ ;  /* 0x0000000000067805 */ /* 0x000fca000001ff00 */
[----:B0-----:R0:W-:Y:S01]  /*8c60*/  STG.E.128 [R16.64], R4 ;  /* 0x0000000410007986 */ /* 0x0011e2000c101d24 */
[----:B------:R-:W-:Y:S05]  /*8c70*/  BRA `(.L_x_15468) ;  /* 0x000009b000007947 */ /* 0x000fea0003800000 */
.L_x_15476:
        /* <DEDUP_REMOVED lines=21> */
.L_x_15481:
[----:B------:R-:W-:Y:S05]  /*8dd0*/  BSYNC B0 ;  /* 0x0000000000007941 */ /* 0x000fea0003800000 */
.L_x_15480:
[----:B------:R-:W-:-:S05]  /*8de0*/  LOP3.LUT R3, R0, R3, RZ, 0xfc, !PT ;  /* 0x0000000300037212 */ /* 0x000fca00078efcff */
[----:B------:R0:W-:Y:S01]  /*8df0*/  STG.E.U8 [R16.64], R3 ;  /* 0x0000000310007986 */ /* 0x0001e2000c101124 */
[----:B------:R-:W-:Y:S05]  /*8e00*/  BRA `(.L_x_15468) ;  /* 0x0000082000007947 */ /* 0x000fea0003800000 */
.L_x_15479:
        /* <DEDUP_REMOVED lines=13> */
.L_x_15483:
[----:B------:R-:W-:Y:S01]  /*8ee0*/  IMAD.MOV.U32 R0, RZ, RZ, 0x7f ;  /* 0x0000007fff007424 */ /* 0x000fe200078e00ff */
[----:B------:R-:W-:-:S04]  /*8ef0*/  ISETP.GT.U32.AND P0, PT, R3, 0x7f800000, PT ;  /* 0x7f8000000300780c */ /* 0x000fc80003f04070 */
[----:B------:R-:W-:-:S04]  /*8f00*/  SEL R0, R0, 0x7c, P0 ;  /* 0x0000007c00007807 */ /* 0x000fc80000000000 */
.L_x_15484:
[----:B------:R-:W-:Y:S05]  /*8f10*/  BSYNC B0 ;  /* 0x0000000000007941 */ /* 0x000fea0003800000 */
.L_x_15482:
[----:B------:R-:W-:-:S04]  /*8f20*/  LOP3.LUT R2, R5, 0x80000000, RZ, 0xc0, !PT ;  /* 0x8000000005027812 */ /* 0x000fc800078ec0ff */
[----:B------:R-:W-:-:S04]  /*8f30*/  SHF.R.U32.HI R3, RZ, 0x18, R2 ;  /* 0x00000018ff037819 */ /* 0x000fc80000011602 */
[----:B------:R-:W-:-:S05]  /*8f40*/  LOP3.LUT R3, R0, R3, RZ, 0xfc, !PT ;  /* 0x0000000300037212 */ /* 0x000fca00078efcff */
[----:B------:R0:W-:Y:S01]  /*8f50*/  STG.E.U8 [R16.64], R3 ;  /* 0x0000000310007986 */ /* 0x0001e2000c101124 */
[----:B------:R-:W-:Y:S05]  /*8f60*/  BRA `(.L_x_15468) ;  /* 0x000006c000007947 */ /* 0x000fea0003800000 */
.L_x_15478:
[----:B------:R-:W0:Y:S02]  /*8f70*/  I2F R0, R2 ;  /* 0x0000000200007306 */ /* 0x000e240000201400 */
[----:B0-----:R-:W-:-:S05]  /*8f80*/  F2FP.BF16.PACK_AB R0, RZ, R0 ;  /* 0x00000000ff00723e */ /* 0x001fca00000010ff */
[----:B------:R0:W-:Y:S01]  /*8f90*/  STG.E.U16 [R16.64], R0 ;  /* 0x0000000010007986 */ /* 0x0001e2000c101524 */
[----:B------:R-:W-:Y:S05]  /*8fa0*/  BRA `(.L_x_15468) ;  /* 0x0000068000007947 */ /* 0x000fea0003800000 */
.L_x_15475:
        /* <DEDUP_REMOVED lines=10> */
.L_x_15487:
        /* <DEDUP_REMOVED lines=17> */
.L_x_15490:
[----:B------:R-:W-:-:S04]  /*9160*/  LOP3.LUT R2, R5, 0x80000000, RZ, 0xc0, !PT ;  /* 0x8000000005027812 */ /* 0x000fc800078ec0ff */
[----:B------:R-:W-:-:S04]  /*9170*/  SHF.R.U32.HI R3, RZ, 0x18, R2 ;  /* 0x00000018ff037819 */ /* 0x000fc80000011602 */
[----:B------:R-:W-:-:S04]  /*9180*/  LOP3.LUT R0, R0, R3, RZ, 0xfc, !PT ;  /* 0x0000000300007212 */ /* 0x000fc800078efcff */
[----:B------:R-:W-:Y:S02]  /*9190*/  PRMT R8, R0, 0x7610, R8 ;  /* 0x0000761000087816 */ /* 0x000fe40000000008 */
.L_x_15489:
[----:B------:R-:W-:Y:S05]  /*91a0*/  BSYNC B0 ;  /* 0x0000000000007941 */ /* 0x000fea0003800000 */
.L_x_15488:
[----:B------:R0:W-:Y:S01]  /*91b0*/  STG.E.U8 [R16.64], R8 ;  /* 0x0000000810007986 */ /* 0x0001e2000c101124 */
[----:B------:R-:W-:Y:S05]  /*91c0*/  BRA `(.L_x_15468) ;  /* 0x0000046000007947 */ /* 0x000fea0003800000 */
.L_x_15486:
        /* <DEDUP_REMOVED lines=17> */
.L_x_15493:
[----:B------:R-:W-:-:S04]  /*92e0*/  LOP3.LUT R2, R5, 0x80000000, RZ, 0xc0, !PT ;  /* 0x8000000005027812 */ /* 0x000fc800078ec0ff */
[----:B------:R-:W-:-:S04]  /*92f0*/  SHF.R.U32.HI R3, RZ, 0x18, R2 ;  /* 0x00000018ff037819 */ /* 0x000fc80000011602 */
[----:B------:R-:W-:-:S04]  /*9300*/  LOP3.LUT R0, R0, R3, RZ, 0xfc, !PT ;  /* 0x0000000300007212 */ /* 0x000fc800078efcff */
[----:B------:R-:W-:Y:S02]  /*9310*/  PRMT R8, R0, 0x7610, R8 ;  /* 0x0000761000087816 */ /* 0x000fe40000000008 */
.L_x_15492:
[----:B------:R-:W-:Y:S05]  /*9320*/  BSYNC B0 ;  /* 0x0000000000007941 */ /* 0x000fea0003800000 */
.L_x_15491:
[----:B------:R0:W-:Y:S01]  /*9330*/  STG.E.U8 [R16.64], R8 ;  /* 0x0000000810007986 */ /* 0x0001e2000c101124 */
[----:B------:R-:W-:Y:S05]  /*9340*/  BRA `(.L_x_15468) ;  /* 0x000002e000007947 */ /* 0x000fea0003800000 */
.L_x_15485:
        /* <DEDUP_REMOVED lines=22> */
.L_x_15467:
        /* <DEDUP_REMOVED lines=20> */
.L_x_15495:
[----:B------:R-:W-:-:S05]  /*95f0*/  SHF.R.S32.HI R3, RZ, 0x1f, R2 ;  /* 0x0000001fff037819 */ /* 0x000fca0000011402 */
[----:B------:R0:W-:Y:S01]  /*9600*/  STG.E.64 [R16.64], R2 ;  /* 0x0000000210007986 */ /* 0x0001e2000c101b24 */
[----:B------:R-:W-:Y:S05]  /*9610*/  BRA `(.L_x_15468) ;  /* 0x0000001000007947 */ /* 0x000fea0003800000 */
.L_x_15494:
[----:B------:R0:W-:Y:S02]  /*9620*/  STG.E [R16.64], R2 ;  /* 0x0000000210007986 */ /* 0x0001e4000c101924 */
.L_x_15468:
        /* <DEDUP_REMOVED lines=284> */
.L_x_15496:
        /* <DEDUP_REMOVED lines=18> */
.L_x_15500:
[----:B------:R0:W5:Y:S01]  /*a910*/  LDG.E.U8 R18, [R2.64] ;  /* 0x0000002402127981 */ /* 0x000162000c1e1100 */
[----:B------:R-:W-:Y:S05]  /*a920*/  BRA `(.L_x_15502) ;  /* 0x00000d0000007947 */ /* 0x000fea0003800000 */
.L_x_15499:
        /* <DEDUP_REMOVED lines=8> */
.L_x_15504:
[----:B------:R0:W5:Y:S01]  /*a9b0*/  LDG.E R18, [R2.64] ;  /* 0x0000002402127981 */ /* 0x000162000c1e1900 */
[----:B------:R-:W-:Y:S05]  /*a9c0*/  BRA `(.L_x_15502) ;  /* 0x00000c6000007947 */ /* 0x000fea0003800000 */
.L_x_15503:
[----:B------:R0:W5:Y:S01]  /*a9d0*/  LDG.E.S16 R18, [R2.64] ;  /* 0x0000002402127981 */ /* 0x000162000c1e1700 */
[----:B------:R-:W-:Y:S05]  /*a9e0*/  BRA `(.L_x_15502) ;  /* 0x00000c4000007947 */ /* 0x000fea0003800000 */
.L_x_15498:
        /* <DEDUP_REMOVED lines=9> */
.L_x_15506:
[----:B------:R-:W2:Y:S02]  /*aa80*/  LDG.E.U16 R2, [R2.64] ;  /* 0x0000002402027981 */ /* 0x000ea4000c1e1500 */
[----:B--2---:R-:W-:-:S06]  /*aa90*/  HADD2.F32 R18, -RZ, R2.H0_H0 ;  /* 0x20000002ff127230 */ /* 0x004fcc0000004100 */
[----:B------:R-:W0:Y:S01]  /*aaa0*/  F2I.FTZ.TRUNC.NTZ R18, R18 ;  /* 0x0000001200127305 */ /* 0x000e22000021f100 */
[----:B------:R-:W-:Y:S05]  /*aab0*/  BRA `(.L_x_15502) ;  /* 0x00000b7000007947 */ /* 0x000fea0003800000 */
.L_x_15505:
        /* <DEDUP_REMOVED lines=9> */
.L_x_15508:
[----:B------:R-:W2:Y:S02]  /*ab50*/  LDG.E.U16 R2, [R2.64] ;  /* 0x0000002402027981 */ /* 0x000ea4000c1e1500 */
[----:B--2---:R-:W-:-:S06]  /*ab60*/  HADD2.F32 R18, -RZ, R2.H0_H0 ;  /* 0x20000002ff127230 */ /* 0x004fcc0000004100 */
[----:B------:R-:W0:Y:S01]  /*ab70*/  F2I.FTZ.TRUNC.NTZ R18, R18 ;  /* 0x0000001200127305 */ /* 0x000e22000021f100 */
[----:B------:R-:W-:Y:S05]  /*ab80*/  BRA `(.L_x_15502) ;  /* 0x00000aa000007947 */ /* 0x000fea0003800000 */
.L_x_15507:
[----:B------:R-:W2:Y:S02]  /*ab90*/  LDG.E.64 R2, [R2.64] ;  /* 0x0000002402027981 */ /* 0x000ea4000c1e1b00 */
[----:B--2---:R0:W1:Y:S01]  /*aba0*/  F2I.F64.TRUNC R18, R2 ;  /* 0x0000000200127311 */ /* 0x004062000030d100 */
[----:B------:R-:W-:Y:S05]  /*abb0*/  BRA `(.L_x_15502) ;  /* 0x00000a7000007947 */ /* 0x000fea0003800000 */
.L_x_15497:
        /* <DEDUP_REMOVED lines=12> */
.L_x_15511:
[----:B------:R-:W2:Y:S02]  /*ac80*/  LDG.E.64 R2, [R2.64] ;  /* 0x0000002402027981 */ /* 0x000ea4000c1e1b00 */
[----:B--2---:R0:W1:Y:S01]  /*ac90*/  F2I.F64.TRUNC R18, R2 ;  /* 0x0000000200127311 */ /* 0x004062000030d100 */
[----:B------:R-:W-:Y:S05]  /*aca0*/  BRA `(.L_x_15502) ;  /* 0x0000098000007947 */ /* 0x000fea0003800000 */
.L_x_15510:
        /* <DEDUP_REMOVED lines=27> */
.L_x_15513:
        /* <DEDUP_REMOVED lines=14> */
.L_x_15512:
[----:B------:R-:W2:Y:S02]  /*af40*/  LDG.E.U16 R18, [R2.64] ;  /* 0x0000002402127981 */ /* 0x000ea4000c1e1500 */
[----:B--2---:R-:W-:-:S06]  /*af50*/  PRMT R18, RZ, 0x5410, R18 ;  /* 0x00005410ff127816 */ /* 0x004fcc0000000012 */
[----:B------:R-:W0:Y:S01]  /*af60*/  F2I.FTZ.TRUNC.NTZ R18, R18 ;  /* 0x0000001200127305 */ /* 0x000e22000021f100 */
[----:B------:R-:W-:Y:S05]  /*af70*/  BRA `(.L_x_15502) ;  /* 0x000006b000007947 */ /* 0x000fea0003800000 */
.L_x_15509:
        /* <DEDUP_REMOVED lines=10> */
.L_x_15516:
        /* <DEDUP_REMOVED lines=21> */
.L_x_15520:
[----:B------:R-:W-:Y:S05]  /*b170*/  BSYNC B1 ;  /* 0x0000000000017941 */ /* 0x000fea0003800000 */
.L_x_15519:
[----:B------:R-:W-:Y:S01]  /*b180*/  IMAD.SHL.U32 R2, R2, 0x100000, RZ ;  /* 0x0010000002027824 */ /* 0x000fe200078e00ff */
[----:B------:R-:W-:-:S04]  /*b190*/  LEA R3, R0, 0x3b800000, 0x17 ;  /* 0x3b80000000037811 */ /* 0x000fc800078eb8ff */
[----:B------:R-:W-:Y:S02]  /*b1a0*/  LOP3.LUT R18, R3, R2, R18, 0xfe, !PT ;  /* 0x0000000203127212 */ /* 0x000fe400078efe12 */
.L_x_15518:
[----:B------:R-:W-:Y:S05]  /*b1b0*/  BSYNC B0 ;  /* 0x0000000000007941 */ /* 0x000fea0003800000 */
.L_x_15517:
[----:B------:R-:W0:Y:S01]  /*b1c0*/  F2I.FTZ.TRUNC.NTZ R18, R18 ;  /* 0x0000001200127305 */ /* 0x000e22000021f100 */
[----:B------:R-:W-:Y:S05]  /*b1d0*/  BRA `(.L_x_15502) ;  /* 0x0000045000007947 */ /* 0x000fea0003800000 */
.L_x_15515:
        /* <DEDUP_REMOVED lines=21> */
.L_x_15524:
[----:B------:R-:W-:Y:S05]  /*b330*/  BSYNC B1 ;  /* 0x0000000000017941 */ /* 0x000fea0003800000 */
.L_x_15523:
[----:B------:R-:W-:Y:S01]  /*b340*/  IMAD.SHL.U32 R2, R2, 0x200000, RZ ;  /* 0x0020000002027824 */ /* 0x000fe200078e00ff */
[----:B------:R-:W-:-:S04]  /*b350*/  LEA R3, R0, 0x37800000, 0x17 ;  /* 0x3780000000037811 */ /* 0x000fc800078eb8ff */
[----:B------:R-:W-:Y:S02]  /*b360*/  LOP3.LUT R18, R3, R2, R18, 0xfe, !PT ;  /* 0x0000000203127212 */ /* 0x000fe400078efe12 */
.L_x_15522:
[----:B------:R-:W-:Y:S05]  /*b370*/  BSYNC B0 ;  /* 0x0000000000007941 */ /* 0x000fea0003800000 */
.L_x_15521:
[----:B------:R-:W0:Y:S01]  /*b380*/  F2I.FTZ.TRUNC.NTZ R18, R18 ;  /* 0x0000001200127305 */ /* 0x000e22000021f100 */
[----:B------:R-:W-:Y:S05]  /*b390*/  BRA `(.L_x_15502) ;  /* 0x0000029000007947 */ /* 0x000fea0003800000 */
.L_x_15514:
        /* <DEDUP_REMOVED lines=14> */
.L_x_15528:
[----:B------:R-:W-:Y:S05]  /*b480*/  BSYNC B0 ;  /* 0x0000000000007941 */ /* 0x000fea0003800000 */
.L_x_15527:
[----:B------:R-:W0:Y:S01]  /*b490*/  F2I.FTZ.TRUNC.NTZ R18, R18 ;  /* 0x0000001200127305 */ /* 0x000e22000021f100 */
[----:B------:R-:W-:Y:S05]  /*b4a0*/  BRA `(.L_x_15502) ;  /* 0x0000018000007947 */ /* 0x000fea0003800000 */
.L_x_15501:
        /* <DEDUP_REMOVED lines=21> */
.L_x_15526:
[----:B------:R0:W5:Y:S01]  /*b600*/  LDG.E R18, [R2.64] ;  /* 0x0000002402127981 */ /* 0x000162000c1e1900 */
[----:B------:R-:W-:Y:S05]  /*b610*/  BRA `(.L_x_15502) ;  /* 0x0000001000007947 */ /* 0x000fea0003800000 */
.L_x_15525:
[----:B------:R0:W5:Y:S02]  /*b620*/  LDG.E R18, [R2.64] ;  /* 0x0000002402127981 */ /* 0x000164000c1e1900 */
.L_x_15502:
        /* <DEDUP_REMOVED lines=16> */
.L_x_15532:
[----:B------:R0:W5:Y:S01]  /*b730*/  LDG.E.U8 R19, [R2.64] ;  /* 0x0000002402137981 */ /* 0x000162000c1e1100 */
[----:B------:R-:W-:Y:S05]  /*b740*/  BRA `(.L_x_15534) ;  /* 0x00000d0000007947 */ /* 0x000fea0003800000 */
.L_x_15531:
        /* <DEDUP_REMOVED lines=8> */
.L_x_15536:
[----:B------:R0:W5:Y:S01]  /*b7d0*/  LDG.E R19, [R2.64] ;  /* 0x0000002402137981 */ /* 0x000162000c1e1900 */
[----:B------:R-:W-:Y:S05]  /*b7e0*/  BRA `(.L_x_15534) ;  /* 0x00000c6000007947 */ /* 0x000fea0003800000 */
.L_x_15535:
[----:B------:R0:W5:Y:S01]  /*b7f0*/  LDG.E.S16 R19, [R2.64] ;  /* 0x0000002402137981 */ /* 0x000162000c1e1700 */
[----:B------:R-:W-:Y:S05]  /*b800*/  BRA `(.L_x_15534) ;  /* 0x00000c4000007947 */ /* 0x000fea0003800000 */
.L_x_15530:
        /* <DEDUP_REMOVED lines=9> */
.L_x_15538:
[----:B------:R-:W2:Y:S02]  /*b8a0*/  LDG.E.U16 R2, [R2.64] ;  /* 0x0000002402027981 */ /* 0x000ea4000c1e1500 */
[----:B--2---:R-:W-:-:S06]  /*b8b0*/  HADD2.F32 R19, -RZ, R2.H0_H0 ;  /* 0x20000002ff137230 */ /* 0x004fcc0000004100 */
[----:B------:R-:W0:Y:S01]  /*b8c0*/  F2I.FTZ.TRUNC.NTZ R19, R19 ;  /* 0x0000001300137305 */ /* 0x000e22000021f100 */
[----:B------:R-:W-:Y:S05]  /*b8d0*/  BRA `(.L_x_15534) ;  /* 0x00000b7000007947 */ /* 0x000fea0003800000 */
.L_x_15537:
        /* <DEDUP_REMOVED lines=9> */
.L_x_15540:
[----:B------:R-:W2:Y:S02]  /*b970*/  LDG.E.U16 R2, [R2.64] ;  /* 0x0000002402027981 */ /* 0x000ea4000c1e1500 */
[----:B--2---:R-:W-:-:S06]  /*b980*/  HADD2.F32 R19, -RZ, R2.H0_H0 ;  /* 0x20000002ff137230 */ /* 0x004fcc0000004100 */
[----:B------:R-:W0:Y:S01]  /*b990*/  F2I.FTZ.TRUNC.NTZ R19, R19 ;  /* 0x0000001300137305 */ /* 0x000e22000021f100 */
[----:B------:R-:W-:Y:S05]  /*b9a0*/  BRA `(.L_x_15534) ;  /* 0x00000aa000007947 */ /* 0x000fea0003800000 */
.L_x_15539:
[----:B------:R-:W2:Y:S02]  /*b9b0*/  LDG.E.64 R2, [R2.64] ;  /* 0x0000002402027981 */ /* 0x000ea4000c1e1b00 */
[----:B--2---:R0:W2:Y:S01]  /*b9c0*/  F2I.F64.TRUNC R19, R2 ;  /* 0x0000000200137311 */ /* 0x0040a2000030d100 */
[----:B------:R-:W-:Y:S05]  /*b9d0*/  BRA `(.L_x_15534) ;  /* 0x00000a7000007947 */ /* 0x000fea0003800000 */
.L_x_15529:
        /* <DEDUP_REMOVED lines=12> */
.L_x_15543:
[----:B------:R-:W2:Y:S02]  /*baa0*/  LDG.E.64 R2, [R2.64] ;  /* 0x0000002402027981 */ /* 0x000ea4000c1e1b00 */
[----:B--2---:R0:W2:Y:S01]  /*bab0*/  F2I.F64.TRUNC R19, R2 ;  /* 0x0000000200137311 */ /* 0x0040a2000030d100 */
[----:B------:R-:W-:Y:S05]  /*bac0*/  BRA `(.L_x_15534) ;  /* 0x0000098000007947 */ /* 0x000fea0003800000 */
.L_x_15542:
        /* <DEDUP_REMOVED lines=27> */
.L_x_15545:
        /* <DEDUP_REMOVED lines=14> */
.L_x_15544:
[----:B------:R-:W2:Y:S02]  /*bd60*/  LDG.E.U16 R19, [R2.64] ;  /* 0x0000002402137981 */ /* 0x000ea4000c1e1500 */
[----:B--2---:R-:W-:-:S06]  /*bd70*/  PRMT R19, RZ, 0x5410, R19 ;  /* 0x00005410ff137816 */ /* 0x004fcc0000000013 */
[----:B------:R-:W0:Y:S01]  /*bd80*/  F2I.FTZ.TRUNC.NTZ R19, R19 ;  /* 0x0000001300137305 */ /* 0x000e22000021f100 */
[----:B------:R-:W-:Y:S05]  /*bd90*/  BRA `(.L_x_15534) ;  /* 0x000006b000007947 */ /* 0x000fea0003800000 */
.L_x_15541:
        /* <DEDUP_REMOVED lines=10> */
.L_x_15548:
        /* <DEDUP_REMOVED lines=21> */
.L_x_15552:
[----:B------:R-:W-:Y:S05]  /*bf90*/  BSYNC B1 ;  /* 0x0000000000017941 */ /* 0x000fea0003800000 */
.L_x_15551:
[----:B------:R-:W-:Y:S01]  /*bfa0*/  IMAD.SHL.U32 R2, R2, 0x100000, RZ ;  /* 0x0010000002027824 */ /* 0x000fe200078e00ff */
[----:B------:R-:W-:-:S04]  /*bfb0*/  LEA R0, R0, 0x3b800000, 0x17 ;  /* 0x3b80000000007811 */ /* 0x000fc800078eb8ff */
[----:B------:R-:W-:Y:S02]  /*bfc0*/  LOP3.LUT R19, R0, R2, R19, 0xfe, !PT ;  /* 0x0000000200137212 */ /* 0x000fe400078efe13 */
.L_x_15550:
[----:B------:R-:W-:Y:S05]  /*bfd0*/  BSYNC B0 ;  /* 0x0000000000007941 */ /* 0x000fea0003800000 */
.L_x_15549:
[----:B------:R-:W0:Y:S01]  /*bfe0*/  F2I.FTZ.TRUNC.NTZ R19, R19 ;  /* 0x0000001300137305 */ /* 0x000e22000021f100 */
[----:B------:R-:W-:Y:S05]  /*bff0*/  BRA `(.L_x_15534) ;  /* 0x0000045000007947 */ /* 0x000fea0003800000 */
.L_x_15547:
        /* <DEDUP_REMOVED lines=21> */
.L_x_15556:
[----:B------:R-:W-:Y:S05]  /*c150*/  BSYNC B1 ;  /* 0x0000000000017941 */ /* 0x000fea0003800000 */
.L_x_15555:
[----:B------:R-:W-:Y:S01]  /*c160*/  IMAD.SHL.U32 R2, R2, 0x200000, RZ ;  /* 0x0020000002027824 */ /* 0x000fe200078e00ff */
[----:B------:R-:W-:-:S04]  /*c170*/  LEA R0, R0, 0x37800000, 0x17 ;  /* 0x3780000000007811 */ /* 0x000fc800078eb8ff */
[----:B------:R-:W-:Y:S02]  /*c180*/  LOP3.LUT R19, R0, R2, R19, 0xfe, !PT ;  /* 0x0000000200137212 */ /* 0x000fe400078efe13 */
.L_x_15554:
[----:B------:R-:W-:Y:S05]  /*c190*/  BSYNC B0 ;  /* 0x0000000000007941 */ /* 0x000fea0003800000 */
.L_x_15553:
[----:B------:R-:W0:Y:S01]  /*c1a0*/  F2I.FTZ.TRUNC.NTZ R19, R19 ;  /* 0x0000001300137305 */ /* 0x000e22000021f100 */
[----:B------:R-:W-:Y:S05]  /*c1b0*/  BRA `(.L_x_15534) ;  /* 0x0000029000007947 */ /* 0x000fea0003800000 */
.L_x_15546:
        /* <DEDUP_REMOVED lines=14> */
.L_x_15560:
[----:B------:R-:W-:Y:S05]  /*c2a0*/  BSYNC B0 ;  /* 0x0000000000007941 */ /* 0x000fea0003800000 */
.L_x_15559:
[----:B------:R-:W0:Y:S01]  /*c2b0*/  F2I.FTZ.TRUNC.NTZ R19, R19 ;  /* 0x0000001300137305 */ /* 0x000e22000021f100 */
[----:B------:R-:W-:Y:S05]  /*c2c0*/  BRA `(.L_x_15534) ;  /* 0x0000018000007947 */ /* 0x000fea0003800000 */
.L_x_15533:
        /* <DEDUP_REMOVED lines=21> */
.L_x_15558:
[----:B------:R0:W5:Y:S01]  /*c420*/  LDG.E R19, [R2.64] ;  /* 0x0000002402137981 */ /* 0x000162000c1e1900 */
[----:B------:R-:W-:Y:S05]  /*c430*/  BRA `(.L_x_15534) ;  /* 0x0000001000007947 */ /* 0x000fea0003800000 */
.L_x_15557:
[----:B------:R0:W5:Y:S02]  /*c440*/  LDG.E R19, [R2.64] ;  /* 0x0000002402137981 */ /* 0x000164000c1e1900 */
.L_x_15534:
        /* <DEDUP_REMOVED lines=16> */
.L_x_15564:
[----:B------:R0:W5:Y:S01]  /*c550*/  LDG.E.U8 R22, [R2.64] ;  /* 0x0000002402167981 */ /* 0x000162000c1e1100 */
[----:B------:R-:W-:Y:S05]  /*c560*/  BRA `(.L_x_15566) ;  /* 0x00000d0000007947 */ /* 0x000fea0003800000 */
.L_x_15563:
        /* <DEDUP_REMOVED lines=8> */
.L_x_15568:
[----:B------:R0:W5:Y:S01]  /*c5f0*/  LDG.E R22, [R2.64] ;  /* 0x0000002402167981 */ /* 0x000162000c1e1900 */
[----:B------:R-:W-:Y:S05]  /*c600*/  BRA `(.L_x_15566) ;  /* 0x00000c6000007947 */ /* 0x000fea0003800000 */
.L_x_15567:
[----:B------:R0:W5:Y:S01]  /*c610*/  LDG.E.S16 R22, [R2.64] ;  /* 0x0000002402167981 */ /* 0x000162000c1e1700 */
[----:B------:R-:W-:Y:S05]  /*c620*/  BRA `(.L_x_15566) ;  /* 0x00000c4000007947 */ /* 0x000fea0003800000 */
.L_x_15562:
        /* <DEDUP_REMOVED lines=9> */
.L_x_15570:
[----:B------:R-:W3:Y:S02]  /*c6c0*/  LDG.E.U16 R2, [R2.64] ;  /* 0x0000002402027981 */ /* 0x000ee4000c1e1500 */
[----:B---3--:R-:W-:-:S06]  /*c6d0*/  HADD2.F32 R22, -RZ, R2.H0_H0 ;  /* 0x20000002ff167230 */ /* 0x008fcc0000004100 */
[----:B------:R-:W0:Y:S01]  /*c6e0*/  F2I.FTZ.TRUNC.NTZ R22, R22 ;  /* 0x0000001600167305 */ /* 0x000e22000021f100 */
[----:B------:R-:W-:Y:S05]  /*c6f0*/  BRA `(.L_x_15566) ;  /* 0x00000b7000007947 */ /* 0x000fea0003800000 */
.L_x_15569:
        /* <DEDUP_REMOVED lines=9> */
.L_x_15572:
[----:B------:R-:W3:Y:S02]  /*c790*/  LDG.E.U16 R2, [R2.64] ;  /* 0x0000002402027981 */ /* 0x000ee4000c1e1500 */
[----:B---3--:R-:W-:-:S06]  /*c7a0*/  HADD2.F32 R22, -RZ, R2.H0_H0 ;  /* 0x20000002ff167230 */ /* 0x008fcc0000004100 */
[----:B------:R-:W0:Y:S01]  /*c7b0*/  F2I.FTZ.TRUNC.NTZ R22, R22 ;  /* 0x0000001600167305 */ /* 0x000e22000021f100 */
[----:B------:R-:W-:Y:S05]  /*c7c0*/  BRA `(.L_x_15566) ;  /* 0x00000aa000007947 */ /* 0x000fea0003800000 */
.L_x_15571:
[----:B------:R-:W3:Y:S02]  /*c7d0*/  LDG.E.64 R2, [R2.64] ;  /* 0x0000002402027981 */ /* 0x000ee4000c1e1b00 */
[----:B---3--:R0:W3:Y:S01]  /*c7e0*/  F2I.F64.TRUNC R22, R2 ;  /* 0x0000000200167311 */ /* 0x0080e2000030d100 */
[----:B------:R-:W-:Y:S05]  /*c7f0*/  BRA `(.L_x_15566) ;  /* 0x00000a7000007947 */ /* 0x000fea0003800000 */
.L_x_15561:
        /* <DEDUP_REMOVED lines=12> */
.L_x_15575:
[----:B------:R-:W3:Y:S02]  /*c8c0*/  LDG.E.64 R2, [R2.64] ;  /* 0x0000002402027981 */ /* 0x000ee4000c1e1b00 */
[----:B---3--:R0:W3:Y:S01]  /*c8d0*/  F2I.F64.TRUNC R22, R2 ;  /* 0x0000000200167311 */ /* 0x0080e2000030d100 */
[----:B------:R-:W-:Y:S05]  /*c8e0*/  BRA `(.L_x_15566) ;  /* 0x0000098000007947 */ /* 0x000fea0003800000 */
.L_x_15574:
        /* <DEDUP_REMOVED lines=27> */
.L_x_15577:
        /* <DEDUP_REMOVED lines=14> */
.L_x_15576:
[----:B------:R-:W3:Y:S02]  /*cb80*/  LDG.E.U16 R22, [R2.64] ;  /* 0x0000002402167981 */ /* 0x000ee4000c1e1500 */
[----:B---3--:R-:W-:-:S06]  /*cb90*/  PRMT R22, RZ, 0x5410, R22 ;  /* 0x00005410ff167816 */ /* 0x008fcc0000000016 */
[----:B------:R-:W0:Y:S01]  /*cba0*/  F2I.FTZ.TRUNC.NTZ R22, R22 ;  /* 0x0000001600167305 */ /* 0x000e22000021f100 */
[----:B------:R-:W-:Y:S05]  /*cbb0*/  BRA `(.L_x_15566) ;  /* 0x000006b000007947 */ /* 0x000fea0003800000 */
.L_x_15573:
        /* <DEDUP_REMOVED lines=10> */
.L_x_15580:
        /* <DEDUP_REMOVED lines=21> */
.L_x_15584:
[----:B------:R-:W-:Y:S05]  /*cdb0*/  BSYNC B1 ;  /* 0x0000000000017941 */ /* 0x000fea0003800000 */
.L_x_15583:
[----:B------:R-:W-:Y:S01]  /*cdc0*/  IMAD.SHL.U32 R2, R2, 0x100000, RZ ;  /* 0x0010000002027824 */ /* 0x000fe200078e00ff */
[----:B------:R-:W-:-:S04]  /*cdd0*/  LEA R3, R0, 0x3b800000, 0x17 ;  /* 0x3b80000000037811 */ /* 0x000fc800078eb8ff */
[----:B------:R-:W-:Y:S02]  /*cde0*/  LOP3.LUT R22, R3, R2, R22, 0xfe, !PT ;  /* 0x0000000203167212 */ /* 0x000fe400078efe16 */
.L_x_15582:
[----:B------:R-:W-:Y:S05]  /*cdf0*/  BSYNC B0 ;  /* 0x0000000000007941 */ /* 0x000fea0003800000 */
.L_x_15581:
[----:B------:R-:W0:Y:S01]  /*ce00*/  F2I.FTZ.TRUNC.NTZ R22, R22 ;  /* 0x0000001600167305 */ /* 0x000e22000021f100 */
[----:B------:R-:W-:Y:S05]  /*ce10*/  BRA `(.L_x_15566) ;  /* 0x0000045000007947 */ /* 0x000fea0003800000 */
.L_x_15579:
        /* <DEDUP_REMOVED lines=21> */
.L_x_15588:
[----:B------:R-:W-:Y:S05]  /*cf70*/  BSYNC B1 ;  /* 0x0000000000017941 */ /* 0x000fea0003800000 */
.L_x_15587:
[----:B------:R-:W-:Y:S01]  /*cf80*/  IMAD.SHL.U32 R2, R2, 0x200000, RZ ;  /* 0x0020000002027824 */ /* 0x000fe200078e00ff */
[----:B------:R-:W-:-:S04]  /*cf90*/  LEA R3, R0, 0x37800000, 0x17 ;  /* 0x3780000000037811 */ /* 0x000fc800078eb8ff */
[----:B------:R-:W-:Y:S02]  /*cfa0*/  LOP3.LUT R22, R3, R2, R22, 0xfe, !PT ;  /* 0x0000000203167212 */ /* 0x000fe400078efe16 */
.L_x_15586:
[----:B------:R-:W-:Y:S05]  /*cfb0*/  BSYNC B0 ;  /* 0x0000000000007941 */ /* 0x000fea0003800000 */
.L_x_15585:
[----:B------:R-:W0:Y:S01]  /*cfc0*/  F2I.FTZ.TRUNC.NTZ R22, R22 ;  /* 0x0000001600167305 */ /* 0x000e22000021f100 */
[----:B------:R-:W-:Y:S05]  /*cfd0*/  BRA `(.L_x_15566) ;  /* 0x0000029000007947 */ /* 0x000fea0003800000 */
.L_x_15578:
        /* <DEDUP_REMOVED lines=14> */
.L_x_15592:
[----:B------:R-:W-:Y:S05]  /*d0c0*/  BSYNC B0 ;  /* 0x0000000000007941 */ /* 0x000fea0003800000 */
.L_x_15591:
[----:B------:R-:W0:Y:S01]  /*d0d0*/  F2I.FTZ.TRUNC.NTZ R22, R22 ;  /* 0x0000001600167305 */ /* 0x000e22000021f100 */
[----:B------:R-:W-:Y:S05]  /*d0e0*/  BRA `(.L_x_15566) ;  /* 0x0000018000007947 */ /* 0x000fea0003800000 */
.L_x_15565:
        /* <DEDUP_REMOVED lines=21> */
.L_x_15590:
[----:B------:R0:W5:Y:S01]  /*d240*/  LDG.E R22, [R2.64] ;  /* 0x0000002402167981 */ /* 0x000162000c1e1900 */
[----:B------:R-:W-:Y:S05]  /*d250*/  BRA `(.L_x_15566) ;  /* 0x0000001000007947 */ /* 0x000fea0003800000 */
.L_x_15589:
[----:B------:R0:W5:Y:S02]  /*d260*/  LDG.E R22, [R2.64] ;  /* 0x0000002402167981 */ /* 0x000164000c1e1900 */
.L_x_15566:
        /* <DEDUP_REMOVED lines=17> */
.L_x_15596:
[----:B------:R0:W-:Y:S01]  /*d380*/  STG.E.U8 [R16.64], R2 ;  /* 0x0000000210007986 */ /* 0x0001e2000c101124 */
[----:B------:R-:W-:Y:S05]  /*d390*/  BRA `(.L_x_15598) ;  /* 0x00000d7000007947 */ /* 0x000fea0003800000 */
.L_x_15595:
        /* <DEDUP_REMOVED lines=9> */
.L_x_15600:
[----:B------:R0:W-:Y:S01]  /*d430*/  STG.E [R16.64], R2 ;  /* 0x0000000210007986 */ /* 0x0001e2000c101924 */
[----:B------:R-:W-:Y:S05]  /*d440*/  BRA `(.L_x_15598) ;  /* 0x00000cc000007947 */ /* 0x000fea0003800000 */
.L_x_15599:
[----:B------:R0:W-:Y:S01]  /*d450*/  STG.E.U16 [R16.64], R2 ;  /* 0x0000000210007986 */ /* 0x0001e2000c101524 */
[----:B------:R-:W-:Y:S05]  /*d460*/  BRA `(.L_x_15598) ;  /* 0x00000ca000007947 */ /* 0x000fea0003800000 */
.L_x_15594:
        /* <DEDUP_REMOVED lines=9> */
.L_x_15602:
[----:B------:R-:W0:Y:S02]  /*d500*/  I2F R0, R2 ;  /* 0x0000000200007306 */ /* 0x000e240000201400 */
[----:B0-----:R-:W-:-:S05]  /*d510*/  F2FP.PACK_AB R0, RZ, R0 ;  /* 0x00000000ff00723e */ /* 0x001fca00000000ff */
[----:B------:R0:W-:Y:S01]  /*d520*/  STG.E.U16 [R16.64], R0 ;  /* 0x0000000010007986 */ /* 0x0001e2000c101524 */
[----:B------:R-:W-:Y:S05]  /*d530*/  BRA `(.L_x_15598) ;  /* 0x00000bd000007947 */ /* 0x000fea0003800000 */
.L_x_15601:
        /* <DEDUP_REMOVED lines=10> */
.L_x_15604:
[----:B------:R-:W0:Y:S02]  /*d5e0*/  I2F R2, R2 ;  /* 0x0000000200027306 */ /* 0x000e240000201400 */
[----:B0-----:R-:W-:-:S04]  /*d5f0*/  F2FP.PACK_AB R3, RZ, R2 ;  /* 0x00000002ff03723e */ /* 0x001fc800000000ff */
[----:B------:R-:W-:-:S05]  /*d600*/  PRMT R3, R3, 0x5410, RZ ;  /* 0x0000541003037816 */ /* 0x000fca00000000ff */
[----:B------:R0:W-:Y:S01]  /*d610*/  STG.E [R16.64], R3 ;  /* 0x0000000310007986 */ /* 0x0001e2000c101924 */
[----:B------:R-:W-:Y:S05]  /*d620*/  BRA `(.L_x_15598) ;  /* 0x00000ae000007947 */ /* 0x000fea0003800000 */
.L_x_15603:
[----:B------:R-:W0:Y:S02]  /*d630*/  I2F.F64 R2, R2 ;  /* 0x0000000200027312 */ /* 0x000e240000201c00 */
[----:B0-----:R0:W-:Y:S01]  /*d640*/  STG.E.64 [R16.64], R2 ;  /* 0x0000000210007986 */ /* 0x0011e2000c101b24 */
[----:B------:R-:W-:Y:S05]  /*d650*/  BRA `(.L_x_15598) ;  /* 0x00000ab000007947 */ /* 0x000fea0003800000 */
.L_x_15593:
        /* <DEDUP_REMOVED lines=12> */
.L_x_15607:
[----:B------:R-:W0:Y:S01]  /*d720*/  I2F.F64 R4, R2 ;  /* 0x0000000200047312 */ /* 0x000e220000201c00 */
[----:B------:R-:W-:-:S05]  /*d730*/  CS2R R6, SRZ ;  /* 0x0000000000067805 */ /* 0x000fca000001ff00 */
[----:B0-----:R0:W-:Y:S01]  /*d740*/  STG.E.128 [R16.64], R4 ;  /* 0x0000000410007986 */ /* 0x0011e2000c101d24 */
[----:B------:R-:W-:Y:S05]  /*d750*/  BRA `(.L_x_15598) ;  /* 0x000009b000007947 */ /* 0x000fea0003800000 */
.L_x_15606:
        /* <DEDUP_REMOVED lines=21> */
.L_x_15611:
[----:B------:R-:W-:Y:S05]  /*d8b0*/  BSYNC B0 ;  /* 0x0000000000007941 */ /* 0x000fea0003800000 */
.L_x_15610:
[----:B------:R-:W-:-:S05]  /*d8c0*/  LOP3.LUT R3, R0, R3, RZ, 0xfc, !PT ;  /* 0x0000000300037212 */ /* 0x000fca00078efcff */
[----:B------:R0:W-:Y:S01]  /*d8d0*/  STG.E.U8 [R16.64], R3 ;  /* 0x0000000310007986 */ /* 0x0001e2000c101124 */
[----:B------:R-:W-:Y:S05]  /*d8e0*/  BRA `(.L_x_15598) ;  /* 0x0000082000007947 */ /* 0x000fea0003800000 */
.L_x_15609:
        /* <DEDUP_REMOVED lines=13> */
.L_x_15613:
[----:B------:R-:W-:Y:S01]  /*d9c0*/  IMAD.MOV.U32 R0, RZ, RZ, 0x7f ;  /* 0x0000007fff007424 */ /* 0x000fe200078e00ff */
[----:B------:R-:W-:-:S04]  /*d9d0*/  ISETP.GT.U32.AND P0, PT, R3, 0x7f800000, PT ;  /* 0x7f8000000300780c */ /* 0x000fc80003f04070 */
[----:B------:R-:W-:-:S04]  /*d9e0*/  SEL R0, R0, 0x7c, P0 ;  /* 0x0000007c00007807 */ /* 0x000fc80000000000 */
.L_x_15614:
[----:B------:R-:W-:Y:S05]  /*d9f0*/  BSYNC B0 ;  /* 0x0000000000007941 */ /* 0x000fea0003800000 */
.L_x_15612:
[----:B------:R-:W-:-:S04]  /*da00*/  LOP3.LUT R2, R5, 0x80000000, RZ, 0xc0, !PT ;  /* 0x8000000005027812 */ /* 0x000fc800078ec0ff */
[----:B------:R-:W-:-:S04]  /*da10*/  SHF.R.U32.HI R3, RZ, 0x18, R2 ;  /* 0x00000018ff037819 */ /* 0x000fc80000011602 */
[----:B------:R-:W-:-:S05]  /*da20*/  LOP3.LUT R3, R0, R3, RZ, 0xfc, !PT ;  /* 0x0000000300037212 */ /* 0x000fca00078efcff */
[----:B------:R0:W-:Y:S01]  /*da30*/  STG.E.U8 [R16.64], R3 ;  /* 0x0000000310007986 */ /* 0x0001e2000c101124 */
[----:B------:R-:W-:Y:S05]  /*da40*/  BRA `(.L_x_15598) ;  /* 0x000006c000007947 */ /* 0x000fea0003800000 */
.L_x_15608:
[----:B------:R-:W0:Y:S02]  /*da50*/  I2F R0, R2 ;  /* 0x0000000200007306 */ /* 0x000e240000201400 */
[----:B0-----:R-:W-:-:S05]  /*da60*/  F2FP.BF16.PACK_AB R0, RZ, R0 ;  /* 0x00000000ff00723e */ /* 0x001fca00000010ff */
[----:B------:R0:W-:Y:S01]  /*da70*/  STG.E.U16 [R16.64], R0 ;  /* 0x0000000010007986 */ /* 0x0001e2000c101524 */
[----:B------:R-:W-:Y:S05]  /*da80*/  BRA `(.L_x_15598) ;  /* 0x0000068000007947 */ /* 0x000fea0003800000 */
.L_x_15605:
        /* <DEDUP_REMOVED lines=10> */
.L_x_15617:
        /* <DEDUP_REMOVED lines=17> */
.L_x_15620:
[----:B------:R-:W-:-:S04]  /*dc40*/  LOP3.LUT R2, R5, 0x80000000, RZ, 0xc0, !PT ;  /* 0x8000000005027812 */ /* 0x000fc800078ec0ff */
[----:B------:R-:W-:-:S04]  /*dc50*/  SHF.R.U32.HI R3, RZ, 0x18, R2 ;  /* 0x00000018ff037819 */ /* 0x000fc80000011602 */
[----:B------:R-:W-:-:S04]  /*dc60*/  LOP3.LUT R0, R0, R3, RZ, 0xfc, !PT ;  /* 0x0000000300007212 */ /* 0x000fc800078efcff */
[----:B------:R-:W-:Y:S02]  /*dc70*/  PRMT R8, R0, 0x7610, R8 ;  /* 0x0000761000087816 */ /* 0x000fe40000000008 */
.L_x_15619:
[----:B------:R-:W-:Y:S05]  /*dc80*/  BSYNC B0 ;  /* 0x0000000000007941 */ /* 0x000fea0003800000 */
.L_x_15618:
[----:B------:R0:W-:Y:S01]  /*dc90*/  STG.E.U8 [R16.64], R8 ;  /* 0x0000000810007986 */ /* 0x0001e2000c101124 */
[----:B------:R-:W-:Y:S05]  /*dca0*/  BRA `(.L_x_15598) ;  /* 0x0000046000007947 */ /* 0x000fea0003800000 */
.L_x_15616:
        /* <DEDUP_REMOVED lines=17> */
.L_x_15623:
[----:B------:R-:W-:-:S04]  /*ddc0*/  LOP3.LUT R2, R5, 0x80000000, RZ, 0xc0, !PT ;  /* 0x8000000005027812 */ /* 0x000fc800078ec0ff */
[----:B------:R-:W-:-:S04]  /*ddd0*/  SHF.R.U32.HI R3, RZ, 0x18, R2 ;  /* 0x00000018ff037819 */ /* 0x000fc80000011602 */
[----:B------:R-:W-:-:S04]  /*dde0*/  LOP3.LUT R0, R0, R3, RZ, 0xfc, !PT ;  /* 0x0000000300007212 */ /* 0x000fc800078efcff */
[----:B------:R-:W-:Y:S02]  /*ddf0*/  PRMT R8, R0, 0x7610, R8 ;  /* 0x0000761000087816 */ /* 0x000fe40000000008 */
.L_x_15622:
[----:B------:R-:W-:Y:S05]  /*de00*/  BSYNC B0 ;  /* 0x0000000000007941 */ /* 0x000fea0003800000 */
.L_x_15621:
[----:B------:R0:W-:Y:S01]  /*de10*/  STG.E.U8 [R16.64], R8 ;  /* 0x0000000810007986 */ /* 0x0001e2000c101124 */
[----:B------:R-:W-:Y:S05]  /*de20*/  BRA `(.L_x_15598) ;  /* 0x000002e000007947 */ /* 0x000fea0003800000 */
.L_x_15615:
        /* <DEDUP_REMOVED lines=22> */
.L_x_15597:
        /* <DEDUP_REMOVED lines=20> */
.L_x_15625:
[----:B------:R-:W-:-:S05]  /*e0d0*/  SHF.R.S32.HI R3, RZ, 0x1f, R2 ;  /* 0x0000001fff037819 */ /* 0x000fca0000011402 */
[----:B------:R0:W-:Y:S01]  /*e0e0*/  STG.E.64 [R16.64], R2 ;  /* 0x0000000210007986 */ /* 0x0001e2000c101b24 */
[----:B------:R-:W-:Y:S05]  /*e0f0*/  BRA `(.L_x_15598) ;  /* 0x0000001000007947 */ /* 0x000fea0003800000 */
.L_x_15624:
[----:B------:R0:W-:Y:S02]  /*e100*/  STG.E [R16.64], R2 ;  /* 0x0000000210007986 */ /* 0x0001e4000c101924 */
.L_x_15598:
[----:B------:R-:W-:Y:S02]  /*e110*/  IADD3 R23, R23, 0x80, RZ ;  /* 0x0000008017177810 */ /* 0x000fe40007ffe0ff */
.L_x_15365:
[----:B------:R-:W-:Y:S05]  /*e120*/  BSYNC B6 ;  /* 0x0000000000067941 */ /* 0x000fea0003800000 */
.L_x_15364:
        /* <DEDUP_REMOVED lines=283> */
.L_x_15626:
        /* <DEDUP_REMOVED lines=18> */
.L_x_15630:
[----:B------:R0:W5:Y:S01]  /*f400*/  LDG.E.U8 R18, [R2.64] ;  /* 0x0000002402127981 */ /* 0x000162000c1e1100 */
[----:B------:R-:W-:Y:S05]  /*f410*/  BRA `(.L_x_15632) ;  /* 0x00000d0000007947 */ /* 0x000fea0003800000 */
.L_x_15629:
        /* <DEDUP_REMOVED lines=8> */
.L_x_15634:
[----:B------:R0:W5:Y:S01]  /*f4a0*/  LDG.E R18, [R2.64] ;  /* 0x0000002402127981 */ /* 0x000162000c1e1900 */
[----:B------:R-:W-:Y:S05]  /*f4b0*/  BRA `(.L_x_15632) ;  /* 0x00000c6000007947 */ /* 0x000fea0003800000 */
.L_x_15633:
[----:B------:R0:W5:Y:S01]  /*f4c0*/  LDG.E.S16 R18, [R2.64] ;  /* 0x0000002402127981 */ /* 0x000162000c1e1700 */
[----:B------:R-:W-:Y:S05]  /*f4d0*/  BRA `(.L_x_15632) ;  /* 0x00000c4000007947 */ /* 0x000fea0003800000 */
.L_x_15628:
        /* <DEDUP_REMOVED lines=9> */
.L_x_15636:
[----:B------:R-:W2:Y:S02]  /*f570*/  LDG.E.U16 R2, [R2.64] ;  /* 0x0000002402027981 */ /* 0x000ea4000c1e1500 */
[----:B--2---:R-:W-:-:S06]  /*f580*/  HADD2.F32 R18, -RZ, R2.H0_H0 ;  /* 0x20000002ff127230 */ /* 0x004fcc0000004100 */
[----:B------:R-:W0:Y:S01]  /*f590*/  F2I.FTZ.TRUNC.NTZ R18, R18 ;  /* 0x0000001200127305 */ /* 0x000e22000021f100 */
[----:B------:R-:W-:Y:S05]  /*f5a0*/  BRA `(.L_x_15632) ;  /* 0x00000b7000007947 */ /* 0x000fea0003800000 */
.L_x_15635:
        /* <DEDUP_REMOVED lines=9> */
.L_x_15638:
[----:B------:R-:W2:Y:S02]  /*f640*/  LDG.E.U16 R2, [R2.64] ;  /* 0x0000002402027981 */ /* 0x000ea4000c1e1500 */
[----:B--2---:R-:W-:-:S06]  /*f650*/  HADD2.F32 R18, -RZ, R2.H0_H0 ;  /* 0x20000002ff127230 */ /* 0x004fcc0000004100 */
[----:B------:R-:W0:Y:S01]  /*f660*/  F2I.FTZ.TRUNC.NTZ R18, R18 ;  /* 0x0000001200127305 */ /* 0x000e22000021f100 */
[----:B------:R-:W-:Y:S05]  /*f670*/  BRA `(.L_x_15632) ;  /* 0x00000aa000007947 */ /* 0x000fea0003800000 */
.L_x_15637:
[----:B------:R-:W2:Y:S02]  /*f680*/  LDG.E.64 R2, [R2.64] ;  /* 0x0000002402027981 */ /* 0x000ea4000c1e1b00 */
[----:B--2---:R0:W1:Y:S01]  /*f690*/  F2I.F64.TRUNC R18, R2 ;  /* 0x0000000200127311 */ /* 0x004062000030d100 */
[----:B------:R-:W-:Y:S05]  /*f6a0*/  BRA `(.L_x_15632) ;  /* 0x00000a7000007947 */ /* 0x000fea0003800000 */
.L_x_15627:
        /* <DEDUP_REMOVED lines=12> */
.L_x_15641:
[----:B------:R-:W2:Y:S02]  /*f770*/  LDG.E.64 R2, [R2.64] ;  /* 0x0000002402027981 */ /* 0x000ea4000c1e1b00 */
[----:B--2---:R0:W1:Y:S01]  /*f780*/  F2I.F64.TRUNC R18, R2 ;  /* 0x0000000200127311 */ /* 0x004062000030d100 */
[----:B------:R-:W-:Y:S05]  /*f790*/  BRA `(.L_x_15632) ;  /* 0x0000098000007947 */ /* 0x000fea0003800000 */
.L_x_15640:
        /* <DEDUP_REMOVED lines=27> */
.L_x_15643:
        /* <DEDUP_REMOVED lines=14> */
.L_x_15642:
[----:B------:R-:W2:Y:S02]  /*fa30*/  LDG.E.U16 R18, [R2.64] ;  /* 0x0000002402127981 */ /* 0x000ea4000c1e1500 */
[----:B--2---:R-:W-:-:S06]  /*fa40*/  PRMT R18, RZ, 0x5410, R18 ;  /* 0x00005410ff127816 */ /* 0x004fcc0000000012 */
[----:B------:R-:W0:Y:S01]  /*fa50*/  F2I.FTZ.TRUNC.NTZ R18, R18 ;  /* 0x0000001200127305 */ /* 0x000e22000021f100 */
[----:B------:R-:W-:Y:S05]  /*fa60*/  BRA `(.L_x_15632) ;  /* 0x000006b000007947 */ /* 0x000fea0003800000 */
.L_x_15639:
        /* <DEDUP_REMOVED lines=10> */
.L_x_15646:
        /* <DEDUP_REMOVED lines=21> */
.L_x_15650:
[----:B------:R-:W-:Y:S05]  /*fc60*/  BSYNC B1 ;  /* 0x0000000000017941 */ /* 0x000fea0003800000 */
.L_x_15649:
[----:B------:R-:W-:Y:S01]  /*fc70*/  IMAD.SHL.U32 R2, R2, 0x100000, RZ ;  /* 0x0010000002027824 */ /* 0x000fe200078e00ff */
[----:B------:R-:W-:-:S04]  /*fc80*/  LEA R3, R0, 0x3b800000, 0x17 ;  /* 0x3b80000000037811 */ /* 0x000fc800078eb8ff */
[----:B------:R-:W-:Y:S02]  /*fc90*/  LOP3.LUT R18, R3, R2, R18, 0xfe, !PT ;  /* 0x0000000203127212 */ /* 0x000fe400078efe12 */
.L_x_15648:
[----:B------:R-:W-:Y:S05]  /*fca0*/  BSYNC B0 ;  /* 0x0000000000007941 */ /* 0x000fea0003800000 */
.L_x_15647:
[----:B------:R-:W0:Y:S01]  /*fcb0*/  F2I.FTZ.TRUNC.NTZ R18, R18 ;  /* 0x0000001200127305 */ /* 0x000e22000021f100 */
[----:B------:R-:W-:Y:S05]  /*fcc0*/  BRA `(.L_x_15632) ;  /* 0x0000045000007947 */ /* 0x000fea0003800000 */
.L_x_15645:
        /* <DEDUP_REMOVED lines=21> */
.L_x_15654:
[----:B------:R-:W-:Y:S05]  /*fe20*/  BSYNC B1 ;  /* 0x0000000000017941 */ /* 0x000fea0003800000 */
.L_x_15653:
[----:B------:R-:W-:Y:S01]  /*fe30*/  IMAD.SHL.U32 R2, R2, 0x200000, RZ ;  /* 0x0020000002027824 */ /* 0x000fe200078e00ff */
[----:B------:R-:W-:-:S04]  /*fe40*/  LEA R3, R0, 0x37800000, 0x17 ;  /* 0x3780000000037811 */ /* 0x000fc800078eb8ff */
[----:B------:R-:W-:Y:S02]  /*fe50*/  LOP3.LUT R18, R3, R2, R18, 0xfe, !PT ;  /* 0x0000000203127212 */ /* 0x000fe400078efe12 */
.L_x_15652:
[----:B------:R-:W-:Y:S05]  /*fe60*/  BSYNC B0 ;  /* 0x0000000000007941 */ /* 0x000fea0003800000 */
.L_x_15651:
[----:B------:R-:W0:Y:S01]  /*fe70*/  F2I.FTZ.TRUNC.NTZ R18, R18 ;  /* 0x0000001200127305 */ /* 0x000e22000021f100 */
[----:B------:R-:W-:Y:S05]  /*fe80*/  BRA `(.L_x_15632) ;  /* 0x0000029000007947 */ /* 0x000fea0003800000 */
.L_x_15644:
        /* <DEDUP_REMOVED lines=14> */
.L_x_15658:
[----:B------:R-:W-:Y:S05]  /*ff70*/  BSYNC B0 ;  /* 0x0000000000007941 */ /* 0x000fea0003800000 */
.L_x_15657:
[----:B------:R-:W0:Y:S01]  /*ff80*/  F2I.FTZ.TRUNC.NTZ R18, R18 ;  /* 0x0000001200127305 */ /* 0x000e22000021f100 */
[----:B------:R-:W-:Y:S05]  /*ff90*/  BRA `(.L_x_15632) ;  /* 0x0000018000007947 */ /* 0x000fea0003800000 */
.L_x_15631:
        /* <DEDUP_REMOVED lines=21> */
.L_x_15656:
[----:B------:R0:W5:Y:S01]  /*100f0*/  LDG.E R18, [R2.64] ;  /* 0x0000002402127981 */ /* 0x000162000c1e1900 */
[----:B------:R-:W-:Y:S05]  /*10100*/  BRA `(.L_x_15632) ;  /* 0x0000001000007947 */ /* 0x000fea0003800000 */
.L_x_15655:
[----:B------:R0:W5:Y:S02]  /*10110*/  LDG.E R18, [R2.64] ;  /* 0x0000002402127981 */ /* 0x000164000c1e1900 */
.L_x_15632:
        /* <DEDUP_REMOVED lines=16> */
.L_x_15662:
[----:B------:R0:W5:Y:S01]  /*10220*/  LDG.E.U8 R22, [R2.64] ;  /* 0x0000002402167981 */ /* 0x000162000c1e1100 */
[----:B------:R-:W-:Y:S05]  /*10230*/  BRA `(.L_x_15664) ;  /* 0x00000d0000007947 */ /* 0x000fea0003800000 */
.L_x_15661:
        /* <DEDUP_REMOVED lines=8> */
.L_x_15666:
[----:B------:R0:W5:Y:S01]  /*102c0*/  LDG.E R22, [R2.64] ;  /* 0x0000002402167981 */ /* 0x000162000c1e1900 */
[----:B------:R-:W-:Y:S05]  /*102d0*/  BRA `(.L_x_15664) ;  /* 0x00000c6000007947 */ /* 0x000fea0003800000 */
.L_x_15665:
[----:B------:R0:W5:Y:S01]  /*102e0*/  LDG.E.S16 R22, [R2.64] ;  /* 0x0000002402167981 */ /* 0x000162000c1e1700 */
[----:B------:R-:W-:Y:S05]  /*102f0*/  BRA `(.L_x_15664) ;  /* 0x00000c4000007947 */ /* 0x000fea0003800000 */
.L_x_15660:
        /* <DEDUP_REMOVED lines=9> */
.L_x_15668:
[----:B------:R-:W2:Y:S02]  /*10390*/  LDG.E.U16 R2, [R2.64] ;  /* 0x0000002402027981 */ /* 0x000ea4000c1e1500 */
[----:B--2---:R-:W-:-:S06]  /*103a0*/  HADD2.F32 R22, -RZ, R2.H0_H0 ;  /* 0x20000002ff167230 */ /* 0x004fcc0000004100 */
[----:B------:R-:W0:Y:S01]  /*103b0*/  F2I.FTZ.TRUNC.NTZ R22, R22 ;  /* 0x0000001600167305 */ /* 0x000e22000021f100 */
[----:B------:R-:W-:Y:S05]  /*103c0*/  BRA `(.L_x_15664) ;  /* 0x00000b7000007947 */ /* 0x000fea0003800000 */
.L_x_15667:
        /* <DEDUP_REMOVED lines=9> */
.L_x_15670:
[----:B------:R-:W2:Y:S02]  /*10460*/  LDG.E.U16 R2, [R2.64] ;  /* 0x0000002402027981 */ /* 0x000ea4000c1e1500 */
[----:B--2---:R-:W-:-:S06]  /*10470*/  HADD2.F32 R22, -RZ, R2.H0_H0 ;  /* 0x20000002ff167230 */ /* 0x004fcc0000004100 */
[----:B------:R-:W0:Y:S01]  /*10480*/  F2I.FTZ.TRUNC.NTZ R22, R22 ;  /* 0x0000001600167305 */ /* 0x000e22000021f100 */
[----:B------:R-:W-:Y:S05]  /*10490*/  BRA `(.L_x_15664) ;  /* 0x00000aa000007947 */ /* 0x000fea0003800000 */
.L_x_15669:
[----:B------:R-:W2:Y:S02]  /*104a0*/  LDG.E.64 R22, [R2.64] ;  /* 0x0000002402167981 */ /* 0x000ea4000c1e1b00 */
[----:B--2---:R0:W2:Y:S01]  /*104b0*/  F2I.F64.TRUNC R22, R22 ;  /* 0x0000001600167311 */ /* 0x0040a2000030d100 */
[----:B------:R-:W-:Y:S05]  /*104c0*/  BRA `(.L_x_15664) ;  /* 0x00000a7000007947 */ /* 0x000fea0003800000 */
.L_x_15659:
        /* <DEDUP_REMOVED lines=12> */
.L_x_15673:
[----:B------:R-:W2:Y:S02]  /*10590*/  LDG.E.64 R2, [R2.64] ;  /* 0x0000002402027981 */ /* 0x000ea4000c1e1b00 */
[----:B--2---:R0:W2:Y:S01]  /*105a0*/  F2I.F64.TRUNC R22, R2 ;  /* 0x0000000200167311 */ /* 0x0040a2000030d100 */
[----:B------:R-:W-:Y:S05]  /*105b0*/  BRA `(.L_x_15664) ;  /* 0x0000098000007947 */ /* 0x000fea0003800000 */
.L_x_15672:
        /* <DEDUP_REMOVED lines=27> */
.L_x_15675:
        /* <DEDUP_REMOVED lines=14> */
.L_x_15674:
[----:B------:R-:W2:Y:S02]  /*10850*/  LDG.E.U16 R22, [R2.64] ;  /* 0x0000002402167981 */ /* 0x000ea4000c1e1500 */
[----:B--2---:R-:W-:-:S06]  /*10860*/  PRMT R22, RZ, 0x5410, R22 ;  /* 0x00005410ff167816 */ /* 0x004fcc0000000016 */
[----:B------:R-:W0:Y:S01]  /*10870*/  F2I.FTZ.TRUNC.NTZ R22, R22 ;  /* 0x0000001600167305 */ /* 0x000e22000021f100 */
[----:B------:R-:W-:Y:S05]  /*10880*/  BRA `(.L_x_15664) ;  /* 0x000006b000007947 */ /* 0x000fea0003800000 */
.L_x_15671:
        /* <DEDUP_REMOVED lines=10> */
.L_x_15678:
        /* <DEDUP_REMOVED lines=21> */
.L_x_15682:
[----:B------:R-:W-:Y:S05]  /*10a80*/  BSYNC B1 ;  /* 0x0000000000017941 */ /* 0x000fea0003800000 */
.L_x_15681:
[----:B------:R-:W-:Y:S01]  /*10a90*/  IMAD.SHL.U32 R2, R2, 0x100000, RZ ;  /* 0x0010000002027824 */ /* 0x000fe200078e00ff */
[----:B------:R-:W-:-:S04]  /*10aa0*/  LEA R3, R0, 0x3b800000, 0x17 ;  /* 0x3b80000000037811 */ /* 0x000fc800078eb8ff */
[----:B------:R-:W-:Y:S02]  /*10ab0*/  LOP3.LUT R22, R3, R2, R22, 0xfe, !PT ;  /* 0x0000000203167212 */ /* 0x000fe400078efe16 */
.L_x_15680:
[----:B------:R-:W-:Y:S05]  /*10ac0*/  BSYNC B0 ;  /* 0x0000000000007941 */ /* 0x000fea0003800000 */
.L_x_15679:
[----:B------:R-:W0:Y:S01]  /*10ad0*/  F2I.FTZ.TRUNC.NTZ R22, R22 ;  /* 0x0000001600167305 */ /* 0x000e22000021f100 */
[----:B------:R-:W-:Y:S05]  /*10ae0*/  BRA `(.L_x_15664) ;  /* 0x0000045000007947 */ /* 0x000fea0003800000 */
.L_x_15677:
        /* <DEDUP_REMOVED lines=21> */
.L_x_15686:
[----:B------:R-:W-:Y:S05]  /*10c40*/  BSYNC B1 ;  /* 0x0000000000017941 */ /* 0x000fea0003800000 */
.L_x_15685:
[----:B------:R-:W-:Y:S01]  /*10c50*/  IMAD.SHL.U32 R2, R2, 0x200000, RZ ;  /* 0x0020000002027824 */ /* 0x000fe200078e00ff */
[----:B------:R-:W-:-:S04]  /*10c60*/  LEA R3, R0, 0x37800000, 0x17 ;  /* 0x3780000000037811 */ /* 0x000fc800078eb8ff */
[----:B------:R-:W-:Y:S02]  /*10c70*/  LOP3.LUT R22, R3, R2, R22, 0xfe, !PT ;  /* 0x0000000203167212 */ /* 0x000fe400078efe16 */
.L_x_15684:
[----:B------:R-:W-:Y:S05]  /*10c80*/  BSYNC B0 ;  /* 0x0000000000007941 */ /* 0x000fea0003800000 */
.L_x_15683:
[----:B------:R-:W0:Y:S01]  /*10c90*/  F2I.FTZ.TRUNC.NTZ R22, R22 ;  /* 0x0000001600167305 */ /* 0x000e22000021f100 */
[----:B------:R-:W-:Y:S05]  /*10ca0*/  BRA `(.L_x_15664) ;  /* 0x0000029000007947 */ /* 0x000fea0003800000 */
.L_x_15676:
        /* <DEDUP_REMOVED lines=14> */
.L_x_15690:
[----:B------:R-:W-:Y:S05]  /*10d90*/  BSYNC B0 ;  /* 0x0000000000007941 */ /* 0x000fea0003800000 */
.L_x_15689:
[----:B------:R-:W0:Y:S01]  /*10da0*/  F2I.FTZ.TRUNC.NTZ R22, R22 ;  /* 0x0000001600167305 */ /* 0x000e22000021f100 */
[----:B------:R-:W-:Y:S05]  /*10db0*/  BRA `(.L_x_15664) ;  /* 0x0000018000007947 */ /* 0x000fea0003800000 */
.L_x_15663:
        /* <DEDUP_REMOVED lines=21> */
.L_x_15688:
[----:B------:R0:W5:Y:S01]  /*10f10*/  LDG.E R22, [R2.64] ;  /* 0x0000002402167981 */ /* 0x000162000c1e1900 */
[----:B------:R-:W-:Y:S05]  /*10f20*/  BRA `(.L_x_15664) ;  /* 0x0000001000007947 */ /* 0x000fea0003800000 */
.L_x_15687:
[----:B------:R0:W5:Y:S02]  /*10f30*/  LDG.E R22, [R2.64] ;  /* 0x0000002402167981 */ /* 0x000164000c1e1900 */
.L_x_15664:
        /* <DEDUP_REMOVED lines=16> */
.L_x_15694:
[----:B------:R0:W5:Y:S01]  /*11040*/  LDG.E.U8 R19, [R2.64] ;  /* 0x0000002402137981 */ /* 0x000162000c1e1100 */
[----:B------:R-:W-:Y:S05]  /*11050*/  BRA `(.L_x_15696) ;  /* 0x00000d0000007947 */ /* 0x000fea0003800000 */
.L_x_15693:
        /* <DEDUP_REMOVED lines=8> */
.L_x_15698:
[----:B------:R0:W5:Y:S01]  /*110e0*/  LDG.E R19, [R2.64] ;  /* 0x0000002402137981 */ /* 0x000162000c1e1900 */
[----:B------:R-:W-:Y:S05]  /*110f0*/  BRA `(.L_x_15696) ;  /* 0x00000c6000007947 */ /* 0x000fea0003800000 */
.L_x_15697:
[----:B------:R0:W5:Y:S01]  /*11100*/  LDG.E.S16 R19, [R2.64] ;  /* 0x0000002402137981 */ /* 0x000162000c1e1700 */
[----:B------:R-:W-:Y:S05]  /*11110*/  BRA `(.L_x_15696) ;  /* 0x00000c4000007947 */ /* 0x000fea0003800000 */
.L_x_15692:
        /* <DEDUP_REMOVED lines=9> */
.L_x_15700:
[----:B------:R-:W3:Y:S02]  /*111b0*/  LDG.E.U16 R2, [R2.64] ;  /* 0x0000002402027981 */ /* 0x000ee4000c1e1500 */
[----:B---3--:R-:W-:-:S06]  /*111c0*/  HADD2.F32 R19, -RZ, R2.H0_H0 ;  /* 0x20000002ff137230 */ /* 0x008fcc0000004100 */
[----:B------:R-:W0:Y:S01]  /*111d0*/  F2I.FTZ.TRUNC.NTZ R19, R19 ;  /* 0x0000001300137305 */ /* 0x000e22000021f100 */
[----:B------:R-:W-:Y:S05]  /*111e0*/  BRA `(.L_x_15696) ;  /* 0x00000b7000007947 */ /* 0x000fea0003800000 */
.L_x_15699:
        /* <DEDUP_REMOVED lines=9> */
.L_x_15702:
[----:B------:R-:W3:Y:S02]  /*11280*/  LDG.E.U16 R2, [R2.64] ;  /* 0x0000002402027981 */ /* 0x000ee4000c1e1500 */
[----:B---3--:R-:W-:-:S06]  /*11290*/  HADD2.F32 R19, -RZ, R2.H0_H0 ;  /* 0x20000002ff137230 */ /* 0x008fcc0000004100 */
[----:B------:R-:W0:Y:S01]  /*112a0*/  F2I.FTZ.TRUNC.NTZ R19, R19 ;  /* 0x0000001300137305 */ /* 0x000e22000021f100 */
[----:B------:R-:W-:Y:S05]  /*112b0*/  BRA `(.L_x_15696) ;  /* 0x00000aa000007947 */ /* 0x000fea0003800000 */
.L_x_15701:
[----:B------:R-:W3:Y:S02]  /*112c0*/  LDG.E.64 R2, [R2.64] ;  /* 0x0000002402027981 */ /* 0x000ee4000c1e1b00 */
[----:B---3--:R0:W3:Y:S01]  /*112d0*/  F2I.F64.TRUNC R19, R2 ;  /* 0x0000000200137311 */ /* 0x0080e2000030d100 */
[----:B------:R-:W-:Y:S05]  /*112e0*/  BRA `(.L_x_15696) ;  /* 0x00000a7000007947 */ /* 0x000fea0003800000 */
.L_x_15691:
        /* <DEDUP_REMOVED lines=12> */
.L_x_15705:
[----:B------:R-:W3:Y:S02]  /*113b0*/  LDG.E.64 R2, [R2.64] ;  /* 0x0000002402027981 */ /* 0x000ee4000c1e1b00 */
[----:B---3--:R0:W3:Y:S01]  /*113c0*/  F2I.F64.TRUNC R19, R2 ;  /* 0x0000000200137311 */ /* 0x0080e2000030d100 */
[----:B------:R-:W-:Y:S05]  /*113d0*/  BRA `(.L_x_15696) ;  /* 0x0000098000007947 */ /* 0x000fea0003800000 */
.L_x_15704:
        /* <DEDUP_REMOVED lines=27> */
.L_x_15707:
        /* <DEDUP_REMOVED lines=14> */
.L_x_15706:
[----:B------:R-:W3:Y:S02]  /*11670*/  LDG.E.U16 R19, [R2.64] ;  /* 0x0000002402137981 */ /* 0x000ee4000c1e1500 */
[----:B---3--:R-:W-:-:S06]  /*11680*/  PRMT R19, RZ, 0x5410, R19 ;  /* 0x00005410ff137816 */ /* 0x008fcc0000000013 */
[----:B------:R-:W0:Y:S01]  /*11690*/  F2I.FTZ.TRUNC.NTZ R19, R19 ;  /* 0x0000001300137305 */ /* 0x000e22000021f100 */
[----:B------:R-:W-:Y:S05]  /*116a0*/  BRA `(.L_x_15696) ;  /* 0x000006b000007947 */ /* 0x000fea0003800000 */
.L_x_15703:
        /* <DEDUP_REMOVED lines=10> */
.L_x_15710:
        /* <DEDUP_REMOVED lines=21> */
.L_x_15714:
[----:B------:R-:W-:Y:S05]  /*118a0*/  BSYNC B1 ;  /* 0x0000000000017941 */ /* 0x000fea0003800000 */
.L_x_15713:
[----:B------:R-:W-:Y:S01]  /*118b0*/  IMAD.SHL.U32 R2, R2, 0x100000, RZ ;  /* 0x0010000002027824 */ /* 0x000fe200078e00ff */
[----:B------:R-:W-:-:S04]  /*118c0*/  LEA R0, R0, 0x3b800000, 0x17 ;  /* 0x3b80000000007811 */ /* 0x000fc800078eb8ff */
[----:B------:R-:W-:Y:S02]  /*118d0*/  LOP3.LUT R19, R0, R2, R19, 0xfe, !PT ;  /* 0x0000000200137212 */ /* 0x000fe400078efe13 */
.L_x_15712:
[----:B------:R-:W-:Y:S05]  /*118e0*/  BSYNC B0 ;  /* 0x0000000000007941 */ /* 0x000fea0003800000 */
.L_x_15711:
[----:B------:R-:W0:Y:S01]  /*118f0*/  F2I.FTZ.TRUNC.NTZ R19, R19 ;  /* 0x0000001300137305 */ /* 0x000e22000021f100 */
[----:B------:R-:W-:Y:S05]  /*11900*/  BRA `(.L_x_15696) ;  /* 0x0000045000007947 */ /* 0x000fea0003800000 */
.L_x_15709:
        /* <DEDUP_REMOVED lines=21> */
.L_x_15718:
[----:B------:R-:W-:Y:S05]  /*11a60*/  BSYNC B1 ;  /* 0x0000000000017941 */ /* 0x000fea0003800000 */
.L_x_15717:
[----:B------:R-:W-:Y:S01]  /*11a70*/  IMAD.SHL.U32 R2, R2, 0x200000, RZ ;  /* 0x0020000002027824 */ /* 0x000fe200078e00ff */
[----:B------:R-:W-:-:S04]  /*11a80*/  LEA R0, R0, 0x37800000, 0x17 ;  /* 0x3780000000007811 */ /* 0x000fc800078eb8ff */
[----:B------:R-:W-:Y:S02]  /*11a90*/  LOP3.LUT R19, R0, R2, R19, 0xfe, !PT ;  /* 0x0000000200137212 */ /* 0x000fe400078efe13 */
.L_x_15716:
[----:B------:R-:W-:Y:S05]  /*11aa0*/  BSYNC B0 ;  /* 0x0000000000007941 */ /* 0x000fea0003800000 */
.L_x_15715:
[----:B------:R-:W0:Y:S01]  /*11ab0*/  F2I.FTZ.TRUNC.NTZ R19, R19 ;  /* 0x0000001300137305 */ /* 0x000e22000021f100 */
[----:B------:R-:W-:Y:S05]  /*11ac0*/  BRA `(.L_x_15696) ;  /* 0x0000029000007947 */ /* 0x000fea0003800000 */
.L_x_15708:
        /* <DEDUP_REMOVED lines=14> */
.L_x_15722:
[----:B------:R-:W-:Y:S05]  /*11bb0*/  BSYNC B0 ;  /* 0x0000000000007941 */ /* 0x000fea0003800000 */
.L_x_15721:
[----:B------:R-:W0:Y:S01]  /*11bc0*/  F2I.FTZ.TRUNC.NTZ R19, R19 ;  /* 0x0000001300137305 */ /* 0x000e22000021f100 */
[----:B------:R-:W-:Y:S05]  /*11bd0*/  BRA `(.L_x_15696) ;  /* 0x0000018000007947 */ /* 0x000fea0003800000 */
.L_x_15695:
        /* <DEDUP_REMOVED lines=21> */
.L_x_15720:
[----:B------:R0:W5:Y:S01]  /*11d30*/  LDG.E R19, [R2.64] ;  /* 0x0000002402137981 */ /* 0x000162000c1e1900 */
[----:B------:R-:W-:Y:S05]  /*11d40*/  BRA `(.L_x_15696) ;  /* 0x0000001000007947 */ /* 0x000fea0003800000 */
.L_x_15719:
[----:B------:R0:W5:Y:S02]  /*11d50*/  LDG.E R19, [R2.64] ;  /* 0x0000002402137981 */ /* 0x000164000c1e1900 */
.L_x_15696:
        /* <DEDUP_REMOVED lines=17> */
.L_x_15726:
[----:B------:R-:W-:Y:S01]  /*11e70*/  STG.E.U8 [R16.64], R2 ;  /* 0x0000000210007986 */ /* 0x000fe2000c101124 */
[----:B------:R-:W-:Y:S05]  /*11e80*/  EXIT ;  /* 0x000000000000794d */ /* 0x000fea0003800000 */
.L_x_15725:
[----:B------:R-:W-:-:S13]  /*11e90*/  ISETP.NE.AND P0, PT, R0, 0x2, PT ;  /* 0x000000020000780c */ /* 0x000fda0003f05270 */
[----:B------:R-:W-:Y:S05]  /*11ea0*/  @!P0 BRA `(.L_x_15728) ;  /* 0x0000009000008947 */ /* 0x000fea0003800000 */
[----:B------:R-:W-:-:S13]  /*11eb0*/  ISETP.NE.AND P0, PT, R0, 0x3, PT ;  /* 0x000000030000780c */ /* 0x000fda0003f05270 */
[----:B------:R-:W-:Y:S05]  /*11ec0*/  @!P0 BRA `(.L_x_15729) ;  /* 0x0000005000008947 */ /* 0x000fea0003800000 */
[----:B------:R-:W-:-:S13]  /*11ed0*/  ISETP.NE.AND P0, PT, R0, 0x4, PT ;  /* 0x000000040000780c */ /* 0x000fda0003f05270 */
[----:B------:R-:W-:Y:S05]  /*11ee0*/  @P0 BRA `(.L_x_15727) ;  /* 0x00000b9000000947 */ /* 0x000fea0003800000 */
[----:B------:R-:W-:-:S05]  /*11ef0*/  SHF.R.S32.HI R3, RZ, 0x1f, R2 ;  /* 0x0000001fff037819 */ /* 0x000fca0000011402 */
[----:B------:R-:W-:Y:S01]  /*11f00*/  STG.E.64 [R16.64], R2 ;  /* 0x0000000210007986 */ /* 0x000fe2000c101b24 */
[----:B------:R-:W-:Y:S05]  /*11f10*/  EXIT ;  /* 0x000000000000794d */ /* 0x000fea0003800000 */
.L_x_15729:
[----:B------:R-:W-:Y:S01]  /*11f20*/  STG.E [R16.64], R2 ;  /* 0x0000000210007986 */ /* 0x000fe2000c101924 */
[----:B------:R-:W-:Y:S05]  /*11f30*/  EXIT ;  /* 0x000000000000794d */ /* 0x000fea0003800000 */
.L_x_15728:
[----:B------:R-:W-:Y:S01]  /*11f40*/  STG.E.U16 [R16.64], R2 ;  /* 0x0000000210007986 */ /* 0x000fe2000c101524 */
[----:B------:R-:W-:Y:S05]  /*11f50*/  EXIT ;  /* 0x000000000000794d */ /* 0x000fea0003800000 */
.L_x_15724:
[----:B------:R-:W-:-:S13]  /*11f60*/  ISETP.GT.AND P0, PT, R0, 0x6, PT ;  /* 0x000000060000780c */ /* 0x000fda0003f04270 */
[----:B------:R-:W-:Y:S05]  /*11f70*/  @P0 BRA `(.L_x_15730) ;  /* 0x000000b000000947 */ /* 0x000fea0003800000 */
[----:B------:R-:W-:-:S13]  /*11f80*/  ISETP.NE.AND P0, PT, R0, 0x5, PT ;  /* 0x000000050000780c */ /* 0x000fda0003f05270 */
[----:B------:R-:W-:Y:S05]  /*11f90*/  @!P0 BRA `(.L_x_15731) ;  /* 0x0000005000008947 */ /* 0x000fea0003800000 */
[----:B------:R-:W-:-:S13]  /*11fa0*/  ISETP.NE.AND P0, PT, R0, 0x6, PT ;  /* 0x000000060000780c */ /* 0x000fda0003f05270 */
[----:B------:R-:W-:Y:S05]  /*11fb0*/  @P0 BRA `(.L_x_15727) ;  /* 0x00000ac000000947 */ /* 0x000fea0003800000 */
[----:B------:R-:W0:Y:S02]  /*11fc0*/  I2F R3, R2 ;  /* 0x0000000200037306 */ /* 0x000e240000201400 */
[----:B0-----:R-:W-:Y:S01]  /*11fd0*/  STG.E [R16.64], R3 ;  /* 0x0000000310007986 */ /* 0x001fe2000c101924 */
[----:B------:R-:W-:Y:S05]  /*11fe0*/  EXIT ;  /* 0x000000000000794d */ /* 0x000fea0003800000 */
.L_x_15731:
[----:B------:R-:W0:Y:S02]  /*11ff0*/  I2F R0, R2 ;  /* 0x0000000200007306 */ /* 0x000e240000201400 */
[----:B0-----:R-:W-:-:S05]  /*12000*/  F2FP.PACK_AB R0, RZ, R0 ;  /* 0x00000000ff00723e */ /* 0x001fca00000000ff */
[----:B------:R-:W-:Y:S01]  /*12010*/  STG.E.U16 [R16.64], R0 ;  /* 0x0000000010007986 */ /* 0x000fe2000c101524 */
[----:B------:R-:W-:Y:S05]  /*12020*/  EXIT ;  /* 0x000000000000794d */ /* 0x000fea0003800000 */
.L_x_15730:
        /* <DEDUP_REMOVED lines=8> */
[----:B0-----:R-:W-:Y:S01]  /*120b0*/  STG.E.64 [R16.64], R2 ;  /* 0x0000000210007986 */ /* 0x001fe2000c101b24 */
[----:B------:R-:W-:Y:S05]  /*120c0*/  EXIT ;  /* 0x000000000000794d */ /* 0x000fea0003800000 */
.L_x_15733:
[----:B------:R-:W0:Y:S02]  /*120d0*/  I2F R2, R2 ;  /* 0x0000000200027306 */ /* 0x000e240000201400 */
[----:B0-----:R-:W-:-:S04]  /*120e0*/  F2FP.PACK_AB R3, RZ, R2 ;  /* 0x00000002ff03723e */ /* 0x001fc800000000ff */
[----:B------:R-:W-:-:S05]  /*120f0*/  PRMT R3, R3, 0x5410, RZ ;  /* 0x0000541003037816 */ /* 0x000fca00000000ff */
[----:B------:R-:W-:Y:S01]  /*12100*/  STG.E [R16.64], R3 ;  /* 0x0000000310007986 */ /* 0x000fe2000c101924 */
[----:B------:R-:W-:Y:S05]  /*12110*/  EXIT ;  /* 0x000000000000794d */ /* 0x000fea0003800000 */
.L_x_15732:
[----:B------:R-:W0:Y:S02]  /*12120*/  I2F.F64 R2, R2 ;  /* 0x0000000200027312 */ /* 0x000e240000201c00 */
[----:B0-----:R-:W-:Y:S01]  /*12130*/  STG.E.64 [R16.64], R2 ;  /* 0x0000000210007986 */ /* 0x001fe2000c101b24 */
[----:B------:R-:W-:Y:S05]  /*12140*/  EXIT ;  /* 0x000000000000794d */ /* 0x000fea0003800000 */
.L_x_15723:
        /* <DEDUP_REMOVED lines=10> */
[----:B------:R-:W-:Y:S01]  /*121f0*/  STG.E.U8 [R16.64], R3 ;  /* 0x0000000310007986 */ /* 0x000fe2000c101124 */
[----:B------:R-:W-:Y:S05]  /*12200*/  EXIT ;  /* 0x000000000000794d */ /* 0x000fea0003800000 */
.L_x_15736:
[----:B------:R-:W0:Y:S01]  /*12210*/  I2F.F64 R4, R2 ;  /* 0x0000000200047312 */ /* 0x000e220000201c00 */
[----:B------:R-:W-:-:S05]  /*12220*/  CS2R R6, SRZ ;  /* 0x0000000000067805 */ /* 0x000fca000001ff00 */
[----:B0-----:R-:W-:Y:S01]  /*12230*/  STG.E.128 [R16.64], R4 ;  /* 0x0000000410007986 */ /* 0x001fe2000c101d24 */
[----:B------:R-:W-:Y:S05]  /*12240*/  EXIT ;  /* 0x000000000000794d */ /* 0x000fea0003800000 */
.L_x_15735:
        /* <DEDUP_REMOVED lines=21> */
.L_x_15740:
[----:B------:R-:W-:Y:S05]  /*123a0*/  BSYNC B0 ;  /* 0x0000000000007941 */ /* 0x000fea0003800000 */
.L_x_15739:
[----:B------:R-:W-:-:S05]  /*123b0*/  LOP3.LUT R3, R0, R3, RZ, 0xfc, !PT ;  /* 0x0000000300037212 */ /* 0x000fca00078efcff */
[----:B------:R-:W-:Y:S01]  /*123c0*/  STG.E.U8 [R16.64], R3 ;  /* 0x0000000310007986 */ /* 0x000fe2000c101124 */
[----:B------:R-:W-:Y:S05]  /*123d0*/  EXIT ;  /* 0x000000000000794d */ /* 0x000fea0003800000 */
.L_x_15738:
        /* <DEDUP_REMOVED lines=13> */
.L_x_15742:
[----:B------:R-:W-:Y:S01]  /*124b0*/  IMAD.MOV.U32 R0, RZ, RZ, 0x7f ;  /* 0x0000007fff007424 */ /* 0x000fe200078e00ff */
[----:B------:R-:W-:-:S04]  /*124c0*/  ISETP.GT.U32.AND P0, PT, R3, 0x7f800000, PT ;  /* 0x7f8000000300780c */ /* 0x000fc80003f04070 */
[----:B------:R-:W-:-:S04]  /*124d0*/  SEL R0, R0, 0x7c, P0 ;  /* 0x0000007c00007807 */ /* 0x000fc80000000000 */
.L_x_15743:
[----:B------:R-:W-:Y:S05]  /*124e0*/  BSYNC B0 ;  /* 0x0000000000007941 */ /* 0x000fea0003800000 */
.L_x_15741:
[----:B------:R-:W-:-:S04]  /*124f0*/  LOP3.LUT R2, R5, 0x80000000, RZ, 0xc0, !PT ;  /* 0x8000000005027812 */ /* 0x000fc800078ec0ff */
[----:B------:R-:W-:-:S04]  /*12500*/  SHF.R.U32.HI R3, RZ, 0x18, R2 ;  /* 0x00000018ff037819 */ /* 0x000fc80000011602 */
[----:B------:R-:W-:-:S05]  /*12510*/  LOP3.LUT R3, R0, R3, RZ, 0xfc, !PT ;  /* 0x0000000300037212 */ /* 0x000fca00078efcff */
[----:B------:R-:W-:Y:S01]  /*12520*/  STG.E.U8 [R16.64], R3 ;  /* 0x0000000310007986 */ /* 0x000fe2000c101124 */
[----:B------:R-:W-:Y:S05]  /*12530*/  EXIT ;  /* 0x000000000000794d */ /* 0x000fea0003800000 */
.L_x_15737:
[----:B------:R-:W0:Y:S02]  /*12540*/  I2F R0, R2 ;  /* 0x0000000200007306 */ /* 0x000e240000201400 */
[----:B0-----:R-:W-:-:S05]  /*12550*/  F2FP.BF16.PACK_AB R0, RZ, R0 ;  /* 0x00000000ff00723e */ /* 0x001fca00000010ff */
[----:B------:R-:W-:Y:S01]  /*12560*/  STG.E.U16 [R16.64], R0 ;  /* 0x0000000010007986 */ /* 0x000fe2000c101524 */
[----:B------:R-:W-:Y:S05]  /*12570*/  EXIT ;  /* 0x000000000000794d */ /* 0x000fea0003800000 */
.L_x_15734:
        /* <DEDUP_REMOVED lines=10> */
.L_x_15746:
        /* <DEDUP_REMOVED lines=17> */
.L_x_15749:
[----:B------:R-:W-:-:S04]  /*12730*/  LOP3.LUT R2, R5, 0x80000000, RZ, 0xc0, !PT ;  /* 0x8000000005027812 */ /* 0x000fc800078ec0ff */
[----:B------:R-:W-:-:S04]  /*12740*/  SHF.R.U32.HI R3, RZ, 0x18, R2 ;  /* 0x00000018ff037819 */ /* 0x000fc80000011602 */
[----:B------:R-:W-:-:S04]  /*12750*/  LOP3.LUT R0, R0, R3, RZ, 0xfc, !PT ;  /* 0x0000000300007212 */ /* 0x000fc800078efcff */
[----:B------:R-:W-:Y:S02]  /*12760*/  PRMT R8, R0, 0x7610, R8 ;  /* 0x0000761000087816 */ /* 0x000fe40000000008 */
.L_x_15748:
[----:B------:R-:W-:Y:S05]  /*12770*/  BSYNC B0 ;  /* 0x0000000000007941 */ /* 0x000fea0003800000 */
.L_x_15747:
[----:B------:R-:W-:Y:S01]  /*12780*/  STG.E.U8 [R16.64], R8 ;  /* 0x0000000810007986 */ /* 0x000fe2000c101124 */
[----:B------:R-:W-:Y:S05]  /*12790*/  EXIT ;  /* 0x000000000000794d */ /* 0x000fea0003800000 */
.L_x_15745:
        /* <DEDUP_REMOVED lines=17> */
.L_x_15752:
[----:B------:R-:W-:-:S04]  /*128b0*/  LOP3.LUT R2, R5, 0x80000000, RZ, 0xc0, !PT ;  /* 0x8000000005027812 */ /* 0x000fc800078ec0ff */
[----:B------:R-:W-:-:S04]  /*128c0*/  SHF.R.U32.HI R3, RZ, 0x18, R2 ;  /* 0x00000018ff037819 */ /* 0x000fc80000011602 */
[----:B------:R-:W-:-:S04]  /*128d0*/  LOP3.LUT R0, R0, R3, RZ, 0xfc, !PT ;  /* 0x0000000300007212 */ /* 0x000fc800078efcff */
[----:B------:R-:W-:Y:S02]  /*128e0*/  PRMT R8, R0, 0x7610, R8 ;  /* 0x0000761000087816 */ /* 0x000fe40000000008 */
.L_x_15751:
[----:B------:R-:W-:Y:S05]  /*128f0*/  BSYNC B0 ;  /* 0x0000000000007941 */ /* 0x000fea0003800000 */
.L_x_15750:
[----:B------:R-:W-:Y:S01]  /*12900*/  STG.E.U8 [R16.64], R8 ;  /* 0x0000000810007986 */ /* 0x000fe2000c101124 */
[----:B------:R-:W-:Y:S05]  /*12910*/  EXIT ;  /* 0x000000000000794d */ /* 0x000fea0003800000 */
.L_x_15744:
        /* <DEDUP_REMOVED lines=22> */
.L_x_15727:
        /* <DEDUP_REMOVED lines=20> */
.L_x_15754:
[----:B------:R-:W-:-:S05]  /*12bc0*/  SHF.R.S32.HI R3, RZ, 0x1f, R2 ;  /* 0x0000001fff037819 */ /* 0x000fca0000011402 */
[----:B------:R-:W-:Y:S01]  /*12bd0*/  STG.E.64 [R16.64], R2 ;  /* 0x0000000210007986 */ /* 0x000fe2000c101b24 */
[----:B------:R-:W-:Y:S05]  /*12be0*/  EXIT ;  /* 0x000000000000794d */ /* 0x000fea0003800000 */
.L_x_15753:
[----:B------:R-:W-:Y:S01]  /*12bf0*/  STG.E [R16.64], R2 ;  /* 0x0000000210007986 */ /* 0x000fe2000c101924 */
[----:B------:R-:W-:Y:S05]  /*12c00*/  EXIT ;  /* 0x000000000000794d */ /* 0x000fea0003800000 */
.L_x_15755:
        /* <DEDUP_REMOVED lines=15> */
.L_x_23021:


//--------------------- .text._ZN2at6native27unrolled_elementwise_kernelIZZZNS0_54_GLOBAL__N__d8c5977b_16_LinearAlgebra_cu_9e10b42f_321716addr_kernel_cudaERNS_14TensorIteratorERKN3c106ScalarES8_ENKUlvE_clEvENKUlvE1_clEvEUliiiE0_St5arrayIPcLm4EELi4E23TrivialOffsetCalculatorILi3EjESF_ILi1EjENS0_6memory12LoadWithCastILi3EEENSI_13StoreWithCastILi1EEEEEviT_T0_T2_T3_T4_T5_ --------------------------
	.section	.text._ZN2at6native27unrolled_elementwise_kernelIZZZNS0_54_GLOBAL__N__d8c5977b_16_LinearAlgebra_cu_9e10b42f_321716addr_kernel_cudaERNS_14TensorIteratorERKN3c106ScalarES8_ENKUlvE_clEvENKUlvE1_clEvEUliiiE0_St5arrayIPcLm4EELi4E23TrivialOffsetCalculatorILi3EjESF_ILi1EjENS0_6memory12LoadWithCastILi3EEENSI_13StoreWithCastILi1EEEEEviT_T0_T2_T3_T4_T5_,"ax",@progbits
	.sectioninfo	@"SHI_REGISTERS=32"
	.align	128
        .global         _ZN2at6native27unrolled_elementwise_kernelIZZZNS0_54_GLOBAL__N__d8c5977b_16_LinearAlgebra_cu_9e10b42f_321716addr_kernel_cudaERNS_14TensorIteratorERKN3c106ScalarES8_ENKUlvE_clEvENKUlvE1_clEvEUliiiE0_St5arrayIPcLm4EELi4E23TrivialOffsetCalculatorILi3EjESF_ILi1EjENS0_6memory12LoadWithCastILi3EEENSI_13StoreWithCastILi1EEEEEviT_T0_T2_T3_T4_T5_
        .type           _ZN2at6native27unrolled_elementwise_kernelIZZZNS0_54_GLOBAL__N__d8c5977b_16_LinearAlgebra_cu_9e10b42f_321716addr_kernel_cudaERNS_14TensorIteratorERKN3c106ScalarES8_ENKUlvE_clEvENKUlvE1_clEvEUliiiE0_St5arrayIPcLm4EELi4E23TrivialOffsetCalculatorILi3EjESF_ILi1EjENS0_6memory12LoadWithCastILi3EEENSI_13StoreWithCastILi1EEEEEviT_T0_T2_T3_T4_T5_,@function
        .size           _ZN2at6native27unrolled_elementwise_kernelIZZZNS0_54_GLOBAL__N__d8c5977b_16_LinearAlgebra_cu_9e10b42f_321716addr_kernel_cudaERNS_14TensorIteratorERKN3c106ScalarES8_ENKUlvE_clEvENKUlvE1_clEvEUliiiE0_St5arrayIPcLm4EELi4E23TrivialOffsetCalculatorILi3EjESF_ILi1EjENS0_6memory12LoadWithCastILi3EEENSI_13StoreWithCastILi1EEEEEviT_T0_T2_T3_T4_T5_,(.L_x_23022 - _ZN2at6native27unrolled_elementwise_kernelIZZZNS0_54_GLOBAL__N__d8c5977b_16_LinearAlgebra_cu_9e10b42f_321716addr_kernel_cudaERNS_14TensorIteratorERKN3c106ScalarES8_ENKUlvE_clEvENKUlvE1_clEvEUliiiE0_St5arrayIPcLm4EELi4E23TrivialOffsetCalculatorILi3EjESF_ILi1EjENS0_6memory12LoadWithCastILi3EEENSI_13StoreWithCastILi1EEEEEviT_T0_T2_T3_T4_T5_)
        .other          _ZN2at6native27unrolled_elementwise_kernelIZZZNS0_54_GLOBAL__N__d8c5977b_16_LinearAlgebra_cu_9e10b42f_321716addr_kernel_cudaERNS_14TensorIteratorERKN3c106ScalarES8_ENKUlvE_clEvENKUlvE1_clEvEUliiiE0_St5arrayIPcLm4EELi4E23TrivialOffsetCalculatorILi3EjESF_ILi1EjENS0_6memory12LoadWithCastILi3EEENSI_13StoreWithCastILi1EEEEEviT_T0_T2_T3_T4_T5_,@"STO_CUDA_ENTRY STV_DEFAULT"
_ZN2at6native27unrolled_elementwise_kernelIZZZNS0_54_GLOBAL__N__d8c5977b_16_LinearAlgebra_cu_9e10b42f_321716addr_kernel_cudaERNS_14TensorIteratorERKN3c106ScalarES8_ENKUlvE_clEvENKUlvE1_clEvEUliiiE0_St5arrayIPcLm4EELi4E23TrivialOffsetCalculatorILi3EjESF_ILi1EjENS0_6memory12LoadWithCastILi3EEENSI_13StoreWithCastILi1EEEEEviT_T0_T2_T3_T4_T5_:
.text._ZN2at6native27unrolled_elementwise_kernelIZZZNS0_54_GLOBAL__N__d8c5977b_16_LinearAlgebra_cu_9e10b42f_321716addr_kernel_cudaERNS_14TensorIteratorERKN3c106ScalarES8_ENKUlvE_clEvENKUlvE1_clEvEUliiiE0_St5arrayIPcLm4EELi4E23TrivialOffsetCalculatorILi3EjESF_ILi1EjENS0_6memory12LoadWithCastILi3EEENSI_13StoreWithCastILi1EEEEEviT_T0_T2_T3_T4_T5_:
        /* <DEDUP_REMOVED lines=9> */
[----:B------:R-:W-:Y:S02]  /*0090*/  IMAD.MOV.U32 R24, RZ, RZ, RZ ;  /* 0x000000ffff187224 */ /* 0x000fe400078e00ff */
        /* <DEDUP_REMOVED lines=22> */
.L_x_15761:
[----:B------:R0:W5:Y:S01]  /*0200*/  LDG.E.U8 R27, [R2.64] ;  /* 0x00000024021b7981 */ /* 0x000162000c1e1100 */
[----:B------:R-:W-:Y:S05]  /*0210*/  BRA `(.L_x_15763) ;  /* 0x00000d0000007947 */ /* 0x000fea0003800000 */
.L_x_15760:
        /* <DEDUP_REMOVED lines=8> */
.L_x_15765:
[----:B------:R0:W5:Y:S01]  /*02a0*/  LDG.E R27, [R2.64] ;  /* 0x00000024021b7981 */ /* 0x000162000c1e1900 */
[----:B------:R-:W-:Y:S05]  /*02b0*/  BRA `(.L_x_15763) ;  /* 0x00000c6000007947 */ /* 0x000fea0003800000 */
.L_x_15764:
[----:B------:R0:W5:Y:S01]  /*02c0*/  LDG.E.S16 R27, [R2.64] ;  /* 0x00000024021b7981 */ /* 0x000162000c1e1700 */
[----:B------:R-:W-:Y:S05]  /*02d0*/  BRA `(.L_x_15763) ;  /* 0x00000c4000007947 */ /* 0x000fea0003800000 */
.L_x_15759:
        /* <DEDUP_REMOVED lines=9> */
.L_x_15767:
[----:B------:R-:W2:Y:S02]  /*0370*/  LDG.E.U16 R2, [R2.64] ;  /* 0x0000002402027981 */ /* 0x000ea4000c1e1500 */
[----:B--2---:R-:W-:-:S06]  /*0380*/  HADD2.F32 R27, -RZ, R2.H0_H0 ;  /* 0x20000002ff1b7230 */ /* 0x004fcc0000004100 */
[----:B------:R-:W0:Y:S01]  /*0390*/  F2I.FTZ.TRUNC.NTZ R27, R27 ;  /* 0x0000001b001b7305 */ /* 0x000e22000021f100 */
[----:B------:R-:W-:Y:S05]  /*03a0*/  BRA `(.L_x_15763) ;  /* 0x00000b7000007947 */ /* 0x000fea0003800000 */
.L_x_15766:
        /* <DEDUP_REMOVED lines=9> */
.L_x_15769:
[----:B------:R-:W2:Y:S02]  /*0440*/  LDG.E.U16 R2, [R2.64] ;  /* 0x0000002402027981 */ /* 0x000ea4000c1e1500 */
[----:B--2---:R-:W-:-:S06]  /*0450*/  HADD2.F32 R27, -RZ, R2.H0_H0 ;  /* 0x20000002ff1b7230 */ /* 0x004fcc0000004100 */
[----:B------:R-:W0:Y:S01]  /*0460*/  F2I.FTZ.TRUNC.NTZ R27, R27 ;  /* 0x0000001b001b7305 */ /* 0x000e22000021f100 */
[----:B------:R-:W-:Y:S05]  /*0470*/  BRA `(.L_x_15763) ;  /* 0x00000aa000007947 */ /* 0x000fea0003800000 */
.L_x_15768:
[----:B------:R-:W2:Y:S02]  /*0480*/  LDG.E.64 R2, [R2.64] ;  /* 0x0000002402027981 */ /* 0x000ea4000c1e1b00 */
[----:B--2---:R0:W1:Y:S01]  /*0490*/  F2I.F64.TRUNC R27, R2 ;  /* 0x00000002001b7311 */ /* 0x004062000030d100 */
[----:B------:R-:W-:Y:S05]  /*04a0*/  BRA `(.L_x_15763) ;  /* 0x00000a7000007947 */ /* 0x000fea0003800000 */
.L_x_15758:
        /* <DEDUP_REMOVED lines=12> */
.L_x_15772:
[----:B------:R-:W2:Y:S02]  /*0570*/  LDG.E.64 R2, [R2.64] ;  /* 0x0000002402027981 */ /* 0x000ea4000c1e1b00 */
[----:B--2---:R0:W1:Y:S01]  /*0580*/  F2I.F64.TRUNC R27, R2 ;  /* 0x00000002001b7311 */ /* 0x004062000030d100 */
[----:B------:R-:W-:Y:S05]  /*0590*/  BRA `(.L_x_15763) ;  /* 0x0000098000007947 */ /* 0x000fea0003800000 */
.L_x_15771:
        /* <DEDUP_REMOVED lines=27> */
.L_x_15774:
        /* <DEDUP_REMOVED lines=14> */
.L_x_15773:
[----:B------:R-:W2:Y:S02]  /*0830*/  LDG.E.U16 R27, [R2.64] ;  /* 0x00000024021b7981 */ /* 0x000ea4000c1e1500 */
[----:B--2---:R-:W-:-:S06]  /*0840*/  PRMT R27, RZ, 0x5410, R27 ;  /* 0x00005410ff1b7816 */ /* 0x004fcc000000001b */
[----:B------:R-:W0:Y:S01]  /*0850*/  F2I.FTZ.TRUNC.NTZ R27, R27 ;  /* 0x0000001b001b7305 */ /* 0x000e22000021f100 */
[----:B------:R-:W-:Y:S05]  /*0860*/  BRA `(.L_x_15763) ;  /* 0x000006b000007947 */ /* 0x000fea0003800000 */
.L_x_15770:
        /* <DEDUP_REMOVED lines=10> */
.L_x_15777:
        /* <DEDUP_REMOVED lines=21> */
.L_x_15781:
[----:B------:R-:W-:Y:S05]  /*0a60*/  BSYNC B1 ;  /* 0x0000000000017941 */ /* 0x000fea0003800000 */
.L_x_15780:
[----:B------:R-:W-:Y:S01]  /*0a70*/  IMAD.SHL.U32 R2, R2, 0x100000, RZ ;  /* 0x0010000002027824 */ /* 0x000fe200078e00ff */
[----:B------:R-:W-:-:S04]  /*0a80*/  LEA R0, R0, 0x3b800000, 0x17 ;  /* 0x3b80000000007811 */ /* 0x000fc800078eb8ff */
[----:B------:R-:W-:Y:S02]  /*0a90*/  LOP3.LUT R27, R0, R2, R27, 0xfe, !PT ;  /* 0x00000002001b7212 */ /* 0x000fe400078efe1b */
.L_x_15779:
[----:B------:R-:W-:Y:S05]  /*0aa0*/  BSYNC B0 ;  /* 0x0000000000007941 */ /* 0x000fea0003800000 */
.L_x_15778:
[----:B------:R-:W0:Y:S01]  /*0ab0*/  F2I.FTZ.TRUNC.NTZ R27, R27 ;  /* 0x0000001b001b7305 */ /* 0x000e22000021f100 */
[----:B------:R-:W-:Y:S05]  /*0ac0*/  BRA `(.L_x_15763) ;  /* 0x0000045000007947 */ /* 0x000fea0003800000 */
.L_x_15776:
        /* <DEDUP_REMOVED lines=21> */
.L_x_15785:
[----:B------:R-:W-:Y:S05]  /*0c20*/  BSYNC B1 ;  /* 0x0000000000017941 */ /* 0x000fea0003800000 */
.L_x_15784:
[----:B------:R-:W-:Y:S01]  /*0c30*/  IMAD.SHL.U32 R2, R2, 0x200000, RZ ;  /* 0x0020000002027824 */ /* 0x000fe200078e00ff */
[----:B------:R-:W-:-:S04]  /*0c40*/  LEA R0, R0, 0x37800000, 0x17 ;  /* 0x3780000000007811 */ /* 0x000fc800078eb8ff */
[----:B------:R-:W-:Y:S02]  /*0c50*/  LOP3.LUT R27, R0, R2, R27, 0xfe, !PT ;  /* 0x00000002001b7212 */ /* 0x000fe400078efe1b */
.L_x_15783:
[----:B------:R-:W-:Y:S05]  /*0c60*/  BSYNC B0 ;  /* 0x0000000000007941 */ /* 0x000fea0003800000 */
.L_x_15782:
[----:B------:R-:W0:Y:S01]  /*0c70*/  F2I.FTZ.TRUNC.NTZ R27, R27 ;  /* 0x0000001b001b7305 */ /* 0x000e22000021f100 */
[----:B------:R-:W-:Y:S05]  /*0c80*/  BRA `(.L_x_15763) ;  /* 0x0000029000007947 */ /* 0x000fea0003800000 */
.L_x_15775:
        /* <DEDUP_REMOVED lines=14> */
.L_x_15789:
[----:B------:R-:W-:Y:S05]  /*0d70*/  BSYNC B0 ;  /* 0x0000000000007941 */ /* 0x000fea0003800000 */
.L_x_15788:
[----:B------:R-:W0:Y:S01]  /*0d80*/  F2I.FTZ.TRUNC.NTZ R27, R27 ;  /* 0x0000001b001b7305 */ /* 0x000e22000021f100 */
[----:B------:R-:W-:Y:S05]  /*0d90*/  BRA `(.L_x_15763) ;  /* 0x0000018000007947 */ /* 0x000fea0003800000 */
.L_x_15762:
        /* <DEDUP_REMOVED lines=21> */
.L_x_15787:
[----:B------:R0:W5:Y:S01]  /*0ef0*/  LDG.E R27, [R2.64] ;  /* 0x00000024021b7981 */ /* 0x000162000c1e1900 */
[----:B------:R-:W-:Y:S05]  /*0f00*/  BRA `(.L_x_15763) ;  /* 0x0000001000007947 */ /* 0x000fea0003800000 */
.L_x_15786:
[----:B------:R0:W5:Y:S02]  /*0f10*/  LDG.E R27, [R2.64] ;  /* 0x00000024021b7981 */ /* 0x000164000c1e1900 */
.L_x_15763:
        /* <DEDUP_REMOVED lines=16> */
.L_x_15793:
[----:B------:R0:W5:Y:S01]  /*1020*/  LDG.E.U8 R26, [R2.64] ;  /* 0x00000024021a7981 */ /* 0x000162000c1e1100 */
[----:B------:R-:W-:Y:S05]  /*1030*/  BRA `(.L_x_15795) ;  /* 0x00000d0000007947 */ /* 0x000fea0003800000 */
.L_x_15792:
        /* <DEDUP_REMOVED lines=8> */
.L_x_15797:
[----:B------:R0:W5:Y:S01]  /*10c0*/  LDG.E R26, [R2.64] ;  /* 0x00000024021a7981 */ /* 0x000162000c1e1900 */
[----:B------:R-:W-:Y:S05]  /*10d0*/  BRA `(.L_x_15795) ;  /* 0x00000c6000007947 */ /* 0x000fea0003800000 */
.L_x_15796:
[----:B------:R0:W5:Y:S01]  /*10e0*/  LDG.E.S16 R26, [R2.64] ;  /* 0x00000024021a7981 */ /* 0x000162000c1e1700 */
[----:B------:R-:W-:Y:S05]  /*10f0*/  BRA `(.L_x_15795) ;  /* 0x00000c4000007947 */ /* 0x000fea0003800000 */
.L_x_15791:
        /* <DEDUP_REMOVED lines=9> */
.L_x_15799:
[----:B------:R-:W2:Y:S02]  /*1190*/  LDG.E.U16 R2, [R2.64] ;  /* 0x0000002402027981 */ /* 0x000ea4000c1e1500 */
[----:B--2---:R-:W-:-:S06]  /*11a0*/  HADD2.F32 R26, -RZ, R2.H0_H0 ;  /* 0x20000002ff1a7230 */ /* 0x004fcc0000004100 */
[----:B------:R-:W0:Y:S01]  /*11b0*/  F2I.FTZ.TRUNC.NTZ R26, R26 ;  /* 0x0000001a001a7305 */ /* 0x000e22000021f100 */
[----:B------:R-:W-:Y:S05]  /*11c0*/  BRA `(.L_x_15795) ;  /* 0x00000b7000007947 */ /* 0x000fea0003800000 */
.L_x_15798:
        /* <DEDUP_REMOVED lines=9> */
.L_x_15801:
[----:B------:R-:W2:Y:S02]  /*1260*/  LDG.E.U16 R2, [R2.64] ;  /* 0x0000002402027981 */ /* 0x000ea4000c1e1500 */
[----:B--2---:R-:W-:-:S06]  /*1270*/  HADD2.F32 R26, -RZ, R2.H0_H0 ;  /* 0x20000002ff1a7230 */ /* 0x004fcc0000004100 */
[----:B------:R-:W0:Y:S01]  /*1280*/  F2I.FTZ.TRUNC.NTZ R26, R26 ;  /* 0x0000001a001a7305 */ /* 0x000e22000021f100 */
[----:B------:R-:W-:Y:S05]  /*1290*/  BRA `(.L_x_15795) ;  /* 0x00000aa000007947 */ /* 0x000fea0003800000 */
.L_x_15800:
[----:B------:R-:W2:Y:S02]  /*12a0*/  LDG.E.64 R2, [R2.64] ;  /* 0x0000002402027981 */ /* 0x000ea4000c1e1b00 */
[----:B--2---:R0:W2:Y:S01]  /*12b0*/  F2I.F64.TRUNC R26, R2 ;  /* 0x00000002001a7311 */ /* 0x0040a2000030d100 */
[----:B------:R-:W-:Y:S05]  /*12c0*/  BRA `(.L_x_15795) ;  /* 0x00000a7000007947 */ /* 0x000fea0003800000 */
.L_x_15790:
        /* <DEDUP_REMOVED lines=12> */
.L_x_15804:
[----:B------:R-:W2:Y:S02]  /*1390*/  LDG.E.64 R2, [R2.64] ;  /* 0x0000002402027981 */ /* 0x000ea4000c1e1b00 */
[----:B--2---:R0:W2:Y:S01]  /*13a0*/  F2I.F64.TRUNC R26, R2 ;  /* 0x00000002001a7311 */ /* 0x0040a2000030d100 */
[----:B------:R-:W-:Y:S05]  /*13b0*/  BRA `(.L_x_15795) ;  /* 0x0000098000007947 */ /* 0x000fea0003800000 */
.L_x_15803:
        /* <DEDUP_REMOVED lines=27> */
.L_x_15806:
        /* <DEDUP_REMOVED lines=14> */
.L_x_15805:
[----:B------:R-:W2:Y:S02]  /*1650*/  LDG.E.U16 R26, [R2.64] ;  /* 0x00000024021a7981 */ /* 0x000ea4000c1e1500 */
[----:B--2---:R-:W-:-:S06]  /*1660*/  PRMT R26, RZ, 0x5410, R26 ;  /* 0x00005410ff1a7816 */ /* 0x004fcc000000001a */
[----:B------:R-:W0:Y:S01]  /*1670*/  F2I.FTZ.TRUNC.NTZ R26, R26 ;  /* 0x0000001a001a7305 */ /* 0x000e22000021f100 */
[----:B------:R-:W-:Y:S05]  /*1680*/  BRA `(.L_x_15795) ;  /* 0x000006b000007947 */ /* 0x000fea0003800000 */
.L_x_15802:
        /* <DEDUP_REMOVED lines=10> */
.L_x_15809:
        /* <DEDUP_REMOVED lines=21> */
.L_x_15813:
[----:B------:R-:W-:Y:S05]  /*1880*/  BSYNC B1 ;  /* 0x0000000000017941 */ /* 0x000fea0003800000 */
.L_x_15812:
[----:B------:R-:W-:Y:S01]  /*1890*/  IMAD.SHL.U32 R2, R2, 0x100000, RZ ;  /* 0x0010000002027824 */ /* 0x000fe200078e00ff */
[----:B------:R-:W-:-:S04]  /*18a0*/  LEA R3, R0, 0x3b800000, 0x17 ;  /* 0x3b80000000037811 */ /* 0x000fc800078eb8ff */
[----:B------:R-:W-:Y:S02]  /*18b0*/  LOP3.LUT R26, R3, R2, R26, 0xfe, !PT ;  /* 0x00000002031a7212 */ /* 0x000fe400078efe1a */
.L_x_15811:
[----:B------:R-:W-:Y:S05]  /*18c0*/  BSYNC B0 ;  /* 0x0000000000007941 */ /* 0x000fea0003800000 */
.L_x_15810:
[----:B------:R-:W0:Y:S01]  /*18d0*/  F2I.FTZ.TRUNC.NTZ R26, R26 ;  /* 0x0000001a001a7305 */ /* 0x000e22000021f100 */
[----:B------:R-:W-:Y:S05]  /*18e0*/  BRA `(.L_x_15795) ;  /* 0x0000045000007947 */ /* 0x000fea0003800000 */
.L_x_15808:
        /* <DEDUP_REMOVED lines=21> */
.L_x_15817:
[----:B------:R-:W-:Y:S05]  /*1a40*/  BSYNC B1 ;  /* 0x0000000000017941 */ /* 0x000fea0003800000 */
.L_x_15816:
[----:B------:R-:W-:Y:S01]  /*1a50*/  IMAD.SHL.U32 R2, R2, 0x200000, RZ ;  /* 0x0020000002027824 */ /* 0x000fe200078e00ff */
[----:B------:R-:W-:-:S04]  /*1a60*/  LEA R3, R0, 0x37800000, 0x17 ;  /* 0x3780000000037811 */ /* 0x000fc800078eb8ff */
[----:B------:R-:W-:Y:S02]  /*1a70*/  LOP3.LUT R26, R3, R2, R26, 0xfe, !PT ;  /* 0x00000002031a7212 */ /* 0x000fe400078efe1a */
.L_x_15815:
[----:B------:R-:W-:Y:S05]  /*1a80*/  BSYNC B0 ;  /* 0x0000000000007941 */ /* 0x000fea0003800000 */
.L_x_15814:
[----:B------:R-:W0:Y:S01]  /*1a90*/  F2I.FTZ.TRUNC.NTZ R26, R26 ;  /* 0x0000001a001a7305 */ /* 0x000e22000021f100 */
[----:B------:R-:W-:Y:S05]  /*1aa0*/  BRA `(.L_x_15795) ;  /* 0x0000029000007947 */ /* 0x000fea0003800000 */
.L_x_15807:
        /* <DEDUP_REMOVED lines=14> */
.L_x_15821:
[----:B------:R-:W-:Y:S05]  /*1b90*/  BSYNC B0 ;  /* 0x0000000000007941 */ /* 0x000fea0003800000 */
.L_x_15820:
[----:B------:R-:W0:Y:S01]  /*1ba0*/  F2I.FTZ.TRUNC.NTZ R26, R26 ;  /* 0x0000001a001a7305 */ /* 0x000e22000021f100 */
[----:B------:R-:W-:Y:S05]  /*1bb0*/  BRA `(.L_x_15795) ;  /* 0x0000018000007947 */ /* 0x000fea0003800000 */
.L_x_15794:
        /* <DEDUP_REMOVED lines=21> */
.L_x_15819:
[----:B------:R0:W5:Y:S01]  /*1d10*/  LDG.E R26, [R2.64] ;  /* 0x00000024021a7981 */ /* 0x000162000c1e1900 */
[----:B------:R-:W-:Y:S05]  /*1d20*/  BRA `(.L_x_15795) ;  /* 0x0000001000007947 */ /* 0x000fea0003800000 */
.L_x_15818:
[----:B------:R0:W5:Y:S02]  /*1d30*/  LDG.E R26, [R2.64] ;  /* 0x00000024021a7981 */ /* 0x000164000c1e1900 */
.L_x_15795:
        /* <DEDUP_REMOVED lines=16> */
.L_x_15825:
[----:B------:R0:W5:Y:S01]  /*1e40*/  LDG.E.U8 R24, [R2.64] ;  /* 0x0000002402187981 */ /* 0x000162000c1e1100 */
[----:B------:R-:W-:Y:S05]  /*1e50*/  BRA `(.L_x_15827) ;  /* 0x00000d0000007947 */ /* 0x000fea0003800000 */
.L_x_15824:
        /* <DEDUP_REMOVED lines=8> */
.L_x_15829:
[----:B------:R0:W5:Y:S01]  /*1ee0*/  LDG.E R24, [R2.64] ;  /* 0x0000002402187981 */ /* 0x000162000c1e1900 */
[----:B------:R-:W-:Y:S05]  /*1ef0*/  BRA `(.L_x_15827) ;  /* 0x00000c6000007947 */ /* 0x000fea0003800000 */
.L_x_15828:
[----:B------:R0:W5:Y:S01]  /*1f00*/  LDG.E.S16 R24, [R2.64] ;  /* 0x0000002402187981 */ /* 0x000162000c1e1700 */
[----:B------:R-:W-:Y:S05]  /*1f10*/  BRA `(.L_x_15827) ;  /* 0x00000c4000007947 */ /* 0x000fea0003800000 */
.L_x_15823:
        /* <DEDUP_REMOVED lines=9> */
.L_x_15831:
[----:B------:R-:W3:Y:S02]  /*1fb0*/  LDG.E.U16 R2, [R2.64] ;  /* 0x0000002402027981 */ /* 0x000ee4000c1e1500 */
[----:B---3--:R-:W-:-:S06]  /*1fc0*/  HADD2.F32 R24, -RZ, R2.H0_H0 ;  /* 0x20000002ff187230 */ /* 0x008fcc0000004100 */
[----:B------:R-:W0:Y:S01]  /*1fd0*/  F2I.FTZ.TRUNC.NTZ R24, R24 ;  /* 0x0000001800187305 */ /* 0x000e22000021f100 */
[----:B------:R-:W-:Y:S05]  /*1fe0*/  BRA `(.L_x_15827) ;  /* 0x00000b7000007947 */ /* 0x000fea0003800000 */
.L_x_15830:
        /* <DEDUP_REMOVED lines=9> */
.L_x_15833:
[----:B------:R-:W3:Y:S02]  /*2080*/  LDG.E.U16 R2, [R2.64] ;  /* 0x0000002402027981 */ /* 0x000ee4000c1e1500 */
[----:B---3--:R-:W-:-:S06]  /*2090*/  HADD2.F32 R24, -RZ, R2.H0_H0 ;  /* 0x20000002ff187230 */ /* 0x008fcc0000004100 */
[----:B------:R-:W0:Y:S01]  /*20a0*/  F2I.FTZ.TRUNC.NTZ R24, R24 ;  /* 0x0000001800187305 */ /* 0x000e22000021f100 */
[----:B------:R-:W-:Y:S05]  /*20b0*/  BRA `(.L_x_15827) ;  /* 0x00000aa000007947 */ /* 0x000fea0003800000 */
.L_x_15832:
[----:B------:R-:W3:Y:S02]  /*20c0*/  LDG.E.64 R24, [R2.64] ;  /* 0x0000002402187981 */ /* 0x000ee4000c1e1b00 */
[----:B---3--:R0:W3:Y:S01]  /*20d0*/  F2I.F64.TRUNC R24, R24 ;  /* 0x0000001800187311 */ /* 0x0080e2000030d100 */
[----:B------:R-:W-:Y:S05]  /*20e0*/  BRA `(.L_x_15827) ;  /* 0x00000a7000007947 */ /* 0x000fea0003800000 */
.L_x_15822:
        /* <DEDUP_REMOVED lines=12> */
.L_x_15836:
[----:B------:R-:W3:Y:S02]  /*21b0*/  LDG.E.64 R2, [R2.64] ;  /* 0x0000002402027981 */ /* 0x000ee4000c1e1b00 */
[----:B---3--:R0:W3:Y:S01]  /*21c0*/  F2I.F64.TRUNC R24, R2 ;  /* 0x0000000200187311 */ /* 0x0080e2000030d100 */
[----:B------:R-:W-:Y:S05]  /*21d0*/  BRA `(.L_x_15827) ;  /* 0x0000098000007947 */ /* 0x000fea0003800000 */
.L_x_15835:
        /* <DEDUP_REMOVED lines=27> */
.L_x_15838:
        /* <DEDUP_REMOVED lines=14> */
.L_x_15837:
[----:B------:R-:W3:Y:S02]  /*2470*/  LDG.E.U16 R24, [R2.64] ;  /* 0x0000002402187981 */ /* 0x000ee4000c1e1500 */
[----:B---3--:R-:W-:-:S06]  /*2480*/  PRMT R24, RZ, 0x5410, R24 ;  /* 0x00005410ff187816 */ /* 0x008fcc0000000018 */
[----:B------:R-:W0:Y:S01]  /*2490*/  F2I.FTZ.TRUNC.NTZ R24, R24 ;  /* 0x0000001800187305 */ /* 0x000e22000021f100 */
[----:B------:R-:W-:Y:S05]  /*24a0*/  BRA `(.L_x_15827) ;  /* 0x000006b000007947 */ /* 0x000fea0003800000 */
.L_x_15834:
        /* <DEDUP_REMOVED lines=10> */
.L_x_15841:
        /* <DEDUP_REMOVED lines=21> */
.L_x_15845:
[----:B------:R-:W-:Y:S05]  /*26a0*/  BSYNC B1 ;  /* 0x0000000000017941 */ /* 0x000fea0003800000 */
.L_x_15844:
[----:B------:R-:W-:Y:S01]  /*26b0*/  IMAD.SHL.U32 R2, R2, 0x100000, RZ ;  /* 0x0010000002027824 */ /* 0x000fe200078e00ff */
[----:B------:R-:W-:-:S04]  /*26c0*/  LEA R3, R0, 0x3b800000, 0x17 ;  /* 0x3b80000000037811 */ /* 0x000fc800078eb8ff */
[----:B------:R-:W-:Y:S02]  /*26d0*/  LOP3.LUT R24, R3, R2, R24, 0xfe, !PT ;  /* 0x0000000203187212 */ /* 0x000fe400078efe18 */
.L_x_15843:
[----:B------:R-:W-:Y:S05]  /*26e0*/  BSYNC B0 ;  /* 0x0000000000007941 */ /* 0x000fea0003800000 */
.L_x_15842:
[----:B------:R-:W0:Y:S01]  /*26f0*/  F2I.FTZ.TRUNC.NTZ R24, R24 ;  /* 0x0000001800187305 */ /* 0x000e22000021f100 */
[----:B------:R-:W-:Y:S05]  /*2700*/  BRA `(.L_x_15827) ;  /* 0x0000045000007947 */ /* 0x000fea0003800000 */
.L_x_15840:
        /* <DEDUP_REMOVED lines=21> */
.L_x_15849:
[----:B------:R-:W-:Y:S05]  /*2860*/  BSYNC B1 ;  /* 0x0000000000017941 */ /* 0x000fea0003800000 */
.L_x_15848:
[----:B------:R-:W-:Y:S01]  /*2870*/  IMAD.SHL.U32 R2, R2, 0x200000, RZ ;  /* 0x0020000002027824 */ /* 0x000fe200078e00ff */
[----:B------:R-:W-:-:S04]  /*2880*/  LEA R3, R0, 0x37800000, 0x17 ;  /* 0x3780000000037811 */ /* 0x000fc800078eb8ff */
[----:B------:R-:W-:Y:S02]  /*2890*/  LOP3.LUT R24, R3, R2, R24, 0xfe, !PT ;  /* 0x0000000203187212 */ /* 0x000fe400078efe18 */
.L_x_15847:
[----:B------:R-:W-:Y:S05]  /*28a0*/  BSYNC B0 ;  /* 0x0000000000007941 */ /* 0x000fea0003800000 */
.L_x_15846:
[----:B------:R-:W0:Y:S01]  /*28b0*/  F2I.FTZ.TRUNC.NTZ R24, R24 ;  /* 0x0000001800187305 */ /* 0x000e22000021f100 */
[----:B------:R-:W-:Y:S05]  /*28c0*/  BRA `(.L_x_15827) ;  /* 0x0000029000007947 */ /* 0x000fea0003800000 */
.L_x_15839:
        /* <DEDUP_REMOVED lines=14> */
.L_x_15853:
[----:B------:R-:W-:Y:S05]  /*29b0*/  BSYNC B0 ;  /* 0x0000000000007941 */ /* 0x000fea0003800000 */
.L_x_15852:
[----:B------:R-:W0:Y:S01]  /*29c0*/  F2I.FTZ.TRUNC.NTZ R24, R24 ;  /* 0x0000001800187305 */ /* 0x000e22000021f100 */
[----:B------:R-:W-:Y:S05]  /*29d0*/  BRA `(.L_x_15827) ;  /* 0x0000018000007947 */ /* 0x000fea0003800000 */
.L_x_15826:
        /* <DEDUP_REMOVED lines=21> */
.L_x_15851:
[----:B------:R0:W5:Y:S01]  /*2b30*/  LDG.E R24, [R2.64] ;  /* 0x0000002402187981 */ /* 0x000162000c1e1900 */
[----:B------:R-:W-:Y:S05]  /*2b40*/  BRA `(.L_x_15827) ;  /* 0x0000001000007947 */ /* 0x000fea0003800000 */
.L_x_15850:
[----:B------:R0:W5:Y:S02]  /*2b50*/  LDG.E R24, [R2.64] ;  /* 0x0000002402187981 */ /* 0x000164000c1e1900 */
.L_x_15827:
[----:B------:R-:W-:-:S03]  /*2b60*/  IADD3 R29, R29, 0x80, RZ ;  /* 0x000000801d1d7810 */ /* 0x000fc60007ffe0ff */
.L_x_15757:
[----:B-1-34-:R-:W-:Y:S05]  /*2b70*/  BSYNC B6 ;  /* 0x0000000000067941 */ /* 0x01afea0003800000 */
.L_x_15756:
[----:B------:R-:W-:Y:S01]  /*2b80*/  ISETP.GE.AND P0, PT, R29, R22, PT ;  /* 0x000000161d00720c */ /* 0x000fe20003f06270 */
[----:B------:R-:W-:Y:S01]  /*2b90*/  BSSY B6, `(.L_x_15854) ;  /* 0x00002ad000067945 */ /* 0x000fe20003800000 */
[----:B------:R-:W-:Y:S02]  /*2ba0*/  IMAD.MOV.U32 R18, RZ, RZ, RZ ;  /* 0x000000ffff127224 */ /* 0x000fe400078e00ff */
[----:B0-----:R-:W-:-:S09]  /*2bb0*/  IMAD.MOV.U32 R2, RZ, RZ, RZ ;  /* 0x000000ffff027224 */ /* 0x001fd200078e00ff */
[----:B------:R-:W-:Y:S05]  /*2bc0*/  @P0 BRA `(.L_x_15855) ;  /* 0x00002a9000000947 */ /* 0x000fea0003800000 */
[----:B------:R-:W0:Y:S02]  /*2bd0*/  S2R R0, SR_CTAID.X ;  /* 0x0000000000007919 */ /* 0x000e240000002500 */
        /* <DEDUP_REMOVED lines=17> */
.L_x_15859:
[----:B------:R0:W5:Y:S01]  /*2cf0*/  LDG.E.U8 R28, [R2.64] ;  /* 0x00000024021c7981 */ /* 0x000162000c1e1100 */
[----:B------:R-:W-:Y:S05]  /*2d00*/  BRA `(.L_x_15861) ;  /* 0x00000d0000007947 */ /* 0x000fea0003800000 */
.L_x_15858:
        /* <DEDUP_REMOVED lines=8> */
.L_x_15863:
[----:B------:R0:W5:Y:S01]  /*2d90*/  LDG.E R28, [R2.64] ;  /* 0x00000024021c7981 */ /* 0x000162000c1e1900 */
[----:B------:R-:W-:Y:S05]  /*2da0*/  BRA `(.L_x_15861) ;  /* 0x00000c6000007947 */ /* 0x000fea0003800000 */
.L_x_15862:
[----:B------:R0:W5:Y:S01]  /*2db0*/  LDG.E.S16 R28, [R2.64] ;  /* 0x00000024021c7981 */ /* 0x000162000c1e1700 */
[----:B------:R-:W-:Y:S05]  /*2dc0*/  BRA `(.L_x_15861) ;  /* 0x00000c4000007947 */ /* 0x000fea0003800000 */
.L_x_15857:
        /* <DEDUP_REMOVED lines=9> */
.L_x_15865:
[----:B------:R-:W3:Y:S02]  /*2e60*/  LDG.E.U16 R2, [R2.64] ;  /* 0x0000002402027981 */ /* 0x000ee4000c1e1500 */
[----:B---3--:R-:W-:-:S06]  /*2e70*/  HADD2.F32 R28, -RZ, R2.H0_H0 ;  /* 0x20000002ff1c7230 */ /* 0x008fcc0000004100 */
[----:B------:R-:W0:Y:S01]  /*2e80*/  F2I.FTZ.TRUNC.NTZ R28, R28 ;  /* 0x0000001c001c7305 */ /* 0x000e22000021f100 */
[----:B------:R-:W-:Y:S05]  /*2e90*/  BRA `(.L_x_15861) ;  /* 0x00000b7000007947 */ /* 0x000fea0003800000 */
.L_x_15864:
        /* <DEDUP_REMOVED lines=9> */
.L_x_15867:
[----:B------:R-:W3:Y:S02]  /*2f30*/  LDG.E.U16 R2, [R2.64] ;  /* 0x0000002402027981 */ /* 0x000ee4000c1e1500 */
[----:B---3--:R-:W-:-:S06]  /*2f40*/  HADD2.F32 R28, -RZ, R2.H0_H0 ;  /* 0x20000002ff1c7230 */ /* 0x008fcc0000004100 */
[----:B------:R-:W0:Y:S01]  /*2f50*/  F2I.FTZ.TRUNC.NTZ R28, R28 ;  /* 0x0000001c001c7305 */ /* 0x000e22000021f100 */
[----:B------:R-:W-:Y:S05]  /*2f60*/  BRA `(.L_x_15861) ;  /* 0x00000aa000007947 */ /* 0x000fea0003800000 */
.L_x_15866:
[----:B------:R-:W3:Y:S02]  /*2f70*/  LDG.E.64 R2, [R2.64] ;  /* 0x0000002402027981 */ /* 0x000ee4000c1e1b00 */
[----:B---3--:R0:W1:Y:S01]  /*2f80*/  F2I.F64.TRUNC R28, R2 ;  /* 0x00000002001c7311 */ /* 0x008062000030d100 */
[----:B------:R-:W-:Y:S05]  /*2f90*/  BRA `(.L_x_15861) ;  /* 0x00000a7000007947 */ /* 0x000fea0003800000 */
.L_x_15856:
        /* <DEDUP_REMOVED lines=12> */
.L_x_15870:
[----:B------:R-:W3:Y:S02]  /*3060*/  LDG.E.64 R2, [R2.64] ;  /* 0x0000002402027981 */ /* 0x000ee4000c1e1b00 */
[----:B---3--:R0:W1:Y:S01]  /*3070*/  F2I.F64.TRUNC R28, R2 ;  /* 0x00000002001c7311 */ /* 0x008062000030d100 */
[----:B------:R-:W-:Y:S05]  /*3080*/  BRA `(.L_x_15861) ;  /* 0x0000098000007947 */ /* 0x000fea0003800000 */
.L_x_15869:
        /* <DEDUP_REMOVED lines=27> */
.L_x_15872:
        /* <DEDUP_REMOVED lines=14> */
.L_x_15871:
[----:B------:R-:W3:Y:S02]  /*3320*/  LDG.E.U16 R28, [R2.64] ;  /* 0x00000024021c7981 */ /* 0x000ee4000c1e1500 */
[----:B---3--:R-:W-:-:S06]  /*3330*/  PRMT R28, RZ, 0x5410, R28 ;  /* 0x00005410ff1c7816 */ /* 0x008fcc000000001c */
[----:B------:R-:W0:Y:S01]  /*3340*/  F2I.FTZ.TRUNC.NTZ R28, R28 ;  /* 0x0000001c001c7305 */ /* 0x000e22000021f100 */
[----:B------:R-:W-:Y:S05]  /*3350*/  BRA `(.L_x_15861) ;  /* 0x000006b000007947 */ /* 0x000fea0003800000 */
.L_x_15868:
        /* <DEDUP_REMOVED lines=10> */
.L_x_15875:
        /* <DEDUP_REMOVED lines=21> */
.L_x_15879:
[----:B------:R-:W-:Y:S05]  /*3550*/  BSYNC B1 ;  /* 0x0000000000017941 */ /* 0x000fea0003800000 */
.L_x_15878:
[----:B------:R-:W-:Y:S01]  /*3560*/  IMAD.SHL.U32 R2, R2, 0x100000, RZ ;  /* 0x0010000002027824 */ /* 0x000fe200078e00ff */
[----:B------:R-:W-:-:S04]  /*3570*/  LEA R3, R0, 0x3b800000, 0x17 ;  /* 0x3b80000000037811 */ /* 0x000fc800078eb8ff */
[----:B------:R-:W-:Y:S02]  /*3580*/  LOP3.LUT R28, R3, R2, R28, 0xfe, !PT ;  /* 0x00000002031c7212 */ /* 0x000fe400078efe1c */
.L_x_15877:
[----:B------:R-:W-:Y:S05]  /*3590*/  BSYNC B0 ;  /* 0x0000000000007941 */ /* 0x000fea0003800000 */
.L_x_15876:
[----:B------:R-:W0:Y:S01]  /*35a0*/  F2I.FTZ.TRUNC.NTZ R28, R28 ;  /* 0x0000001c001c7305 */ /* 0x000e22000021f100 */
[----:B------:R-:W-:Y:S05]  /*35b0*/  BRA `(.L_x_15861) ;  /* 0x0000045000007947 */ /* 0x000fea0003800000 */
.L_x_15874:
        /* <DEDUP_REMOVED lines=21> */
.L_x_15883:
[----:B------:R-:W-:Y:S05]  /*3710*/  BSYNC B1 ;  /* 0x0000000000017941 */ /* 0x000fea0003800000 */
.L_x_15882:
[----:B------:R-:W-:Y:S01]  /*3720*/  IMAD.SHL.U32 R2, R2, 0x200000, RZ ;  /* 0x0020000002027824 */ /* 0x000fe200078e00ff */
[----:B------:R-:W-:-:S04]  /*3730*/  LEA R3, R0, 0x37800000, 0x17 ;  /* 0x3780000000037811 */ /* 0x000fc800078eb8ff */
[----:B------:R-:W-:Y:S02]  /*3740*/  LOP3.LUT R28, R3, R2, R28, 0xfe, !PT ;  /* 0x00000002031c7212 */ /* 0x000fe400078efe1c */
.L_x_15881:
[----:B------:R-:W-:Y:S05]  /*3750*/  BSYNC B0 ;  /* 0x0000000000007941 */ /* 0x000fea0003800000 */
.L_x_15880:
[----:B------:R-:W0:Y:S01]  /*3760*/  F2I.FTZ.TRUNC.NTZ R28, R28 ;  /* 0x0000001c001c7305 */ /* 0x000e22000021f100 */
[----:B------:R-:W-:Y:S05]  /*3770*/  BRA `(.L_x_15861) ;  /* 0x0000029000007947 */ /* 0x000fea0003800000 */
.L_x_15873:
        /* <DEDUP_REMOVED lines=14> */
.L_x_15887:
[----:B------:R-:W-:Y:S05]  /*3860*/  BSYNC B0 ;  /* 0x0000000000007941 */ /* 0x000fea0003800000 */
.L_x_15886:
[----:B------:R-:W0:Y:S01]  /*3870*/  F2I.FTZ.TRUNC.NTZ R28, R28 ;  /* 0x0000001c001c7305 */ /* 0x000e22000021f100 */
[----:B------:R-:W-:Y:S05]  /*3880*/  BRA `(.L_x_15861) ;  /* 0x0000018000007947 */ /* 0x000fea0003800000 */
.L_x_15860:
        /* <DEDUP_REMOVED lines=19> */
[----:B0-2--5:R-:W-:Y:S05]  /*39c0*/  CALL.ABS.NOINC R14 ;  /* 0x000000000e007343 */ /* 0x025fea0003c00000 */
[----:B------:R-:W-:Y:S05]  /*39d0*/  BRA `(.L_x_15861) ;  /* 0x0000003000007947 */ /* 0x000fea0003800000 */
.L_x_15885:
[----:B------:R0:W5:Y:S01]  /*39e0*/  LDG.E R28, [R2.64] ;  /* 0x00000024021c7981 */ /* 0x000162000c1e1900 */
[----:B------:R-:W-:Y:S05]  /*39f0*/  BRA `(.L_x_15861) ;  /* 0x0000001000007947 */ /* 0x000fea0003800000 */
.L_x_15884:
[----:B------:R0:W5:Y:S02]  /*3a00*/  LDG.E R28, [R2.64] ;  /* 0x00000024021c7981 */ /* 0x000164000c1e1900 */
.L_x_15861:
        /* <DEDUP_REMOVED lines=16> */
.L_x_15891:
[----:B------:R0:W5:Y:S01]  /*3b10*/  LDG.E.U8 R18, [R2.64] ;  /* 0x0000002402127981 */ /* 0x000162000c1e1100 */
[----:B------:R-:W-:Y:S05]  /*3b20*/  BRA `(.L_x_15893) ;  /* 0x00000d0000007947 */ /* 0x000fea0003800000 */
.L_x_15890:
        /* <DEDUP_REMOVED lines=8> */
.L_x_15895:
[----:B------:R0:W5:Y:S01]  /*3bb0*/  LDG.E R18, [R2.64] ;  /* 0x0000002402127981 */ /* 0x000162000c1e1900 */
[----:B------:R-:W-:Y:S05]  /*3bc0*/  BRA `(.L_x_15893) ;  /* 0x00000c6000007947 */ /* 0x000fea0003800000 */
.L_x_15894:
[----:B------:R0:W5:Y:S01]  /*3bd0*/  LDG.E.S16 R18, [R2.64] ;  /* 0x0000002402127981 */ /* 0x000162000c1e1700 */
[----:B------:R-:W-:Y:S05]  /*3be0*/  BRA `(.L_x_15893) ;  /* 0x00000c4000007947 */ /* 0x000fea0003800000 */
.L_x_15889:
        /* <DEDUP_REMOVED lines=9> */
.L_x_15897:
[----:B------:R-:W3:Y:S02]  /*3c80*/  LDG.E.U16 R2, [R2.64] ;  /* 0x0000002402027981 */ /* 0x000ee4000c1e1500 */
[----:B---3--:R-:W-:-:S06]  /*3c90*/  HADD2.F32 R18, -RZ, R2.H0_H0 ;  /* 0x20000002ff127230 */ /* 0x008fcc0000004100 */
[----:B------:R-:W0:Y:S01]  /*3ca0*/  F2I.FTZ.TRUNC.NTZ R18, R18 ;  /* 0x0000001200127305 */ /* 0x000e22000021f100 */
[----:B------:R-:W-:Y:S05]  /*3cb0*/  BRA `(.L_x_15893) ;  /* 0x00000b7000007947 */ /* 0x000fea0003800000 */
.L_x_15896:
        /* <DEDUP_REMOVED lines=9> */
.L_x_15899:
[----:B------:R-:W3:Y:S02]  /*3d50*/  LDG.E.U16 R2, [R2.64] ;  /* 0x0000002402027981 */ /* 0x000ee4000c1e1500 */
[----:B---3--:R-:W-:-:S06]  /*3d60*/  HADD2.F32 R18, -RZ, R2.H0_H0 ;  /* 0x20000002ff127230 */ /* 0x008fcc0000004100 */
[----:B------:R-:W0:Y:S01]  /*3d70*/  F2I.FTZ.TRUNC.NTZ R18, R18 ;  /* 0x0000001200127305 */ /* 0x000e22000021f100 */
[----:B------:R-:W-:Y:S05]  /*3d80*/  BRA `(.L_x_15893) ;  /* 0x00000aa000007947 */ /* 0x000fea0003800000 */
.L_x_15898:
[----:B------:R-:W3:Y:S02]  /*3d90*/  LDG.E.64 R18, [R2.64] ;  /* 0x0000002402127981 */ /* 0x000ee4000c1e1b00 */
[----:B---3--:R0:W3:Y:S01]  /*3da0*/  F2I.F64.TRUNC R18, R18 ;  /* 0x0000001200127311 */ /* 0x0080e2000030d100 */
[----:B------:R-:W-:Y:S05]  /*3db0*/  BRA `(.L_x_15893) ;  /* 0x00000a7000007947 */ /* 0x000fea0003800000 */
.L_x_15888:
        /* <DEDUP_REMOVED lines=12> */
.L_x_15902:
[----:B------:R-:W3:Y:S02]  /*3e80*/  LDG.E.64 R2, [R2.64] ;  /* 0x0000002402027981 */ /* 0x000ee4000c1e1b00 */
[----:B---3--:R0:W3:Y:S01]  /*3e90*/  F2I.F64.TRUNC R18, R2 ;  /* 0x0000000200127311 */ /* 0x0080e2000030d100 */
[----:B------:R-:W-:Y:S05]  /*3ea0*/  BRA `(.L_x_15893) ;  /* 0x0000098000007947 */ /* 0x000fea0003800000 */
.L_x_15901:
        /* <DEDUP_REMOVED lines=27> */
.L_x_15904:
        /* <DEDUP_REMOVED lines=14> */
.L_x_15903:
[----:B------:R-:W3:Y:S02]  /*4140*/  LDG.E.U16 R18, [R2.64] ;  /* 0x0000002402127981 */ /* 0x000ee4000c1e1500 */
[----:B---3--:R-:W-:-:S06]  /*4150*/  PRMT R18, RZ, 0x5410, R18 ;  /* 0x00005410ff127816 */ /* 0x008fcc0000000012 */
[----:B------:R-:W0:Y:S01]  /*4160*/  F2I.FTZ.TRUNC.NTZ R18, R18 ;  /* 0x0000001200127305 */ /* 0x000e22000021f100 */
[----:B------:R-:W-:Y:S05]  /*4170*/  BRA `(.L_x_15893) ;  /* 0x000006b000007947 */ /* 0x000fea0003800000 */
.L_x_15900:
        /* <DEDUP_REMOVED lines=10> */
.L_x_15907:
        /* <DEDUP_REMOVED lines=21> */
.L_x_15911:
[----:B------:R-:W-:Y:S05]  /*4370*/  BSYNC B1 ;  /* 0x0000000000017941 */ /* 0x000fea0003800000 */
.L_x_15910:
[----:B------:R-:W-:Y:S01]  /*4380*/  IMAD.SHL.U32 R2, R2, 0x100000, RZ ;  /* 0x0010000002027824 */ /* 0x000fe200078e00ff */
[----:B------:R-:W-:-:S04]  /*4390*/  LEA R3, R0, 0x3b800000, 0x17 ;  /* 0x3b80000000037811 */ /* 0x000fc800078eb8ff */
[----:B------:R-:W-:Y:S02]  /*43a0*/  LOP3.LUT R18, R3, R2, R18, 0xfe, !PT ;  /* 0x0000000203127212 */ /* 0x000fe400078efe12 */
.L_x_15909:
[----:B------:R-:W-:Y:S05]  /*43b0*/  BSYNC B0 ;  /* 0x0000000000007941 */ /* 0x000fea0003800000 */
.L_x_15908:
[----:B------:R-:W0:Y:S01]  /*43c0*/  F2I.FTZ.TRUNC.NTZ R18, R18 ;  /* 0x0000001200127305 */ /* 0x000e22000021f100 */
[----:B------:R-:W-:Y:S05]  /*43d0*/  BRA `(.L_x_15893) ;  /* 0x0000045000007947 */ /* 0x000fea0003800000 */
.L_x_15906:
        /* <DEDUP_REMOVED lines=21> */
.L_x_15915:
[----:B------:R-:W-:Y:S05]  /*4530*/  BSYNC B1 ;  /* 0x0000000000017941 */ /* 0x000fea0003800000 */
.L_x_15914:
[----:B------:R-:W-:Y:S01]  /*4540*/  IMAD.SHL.U32 R2, R2, 0x200000, RZ ;  /* 0x0020000002027824 */ /* 0x000fe200078e00ff */
[----:B------:R-:W-:-:S04]  /*4550*/  LEA R3, R0, 0x37800000, 0x17 ;  /* 0x3780000000037811 */ /* 0x000fc800078eb8ff */
[----:B------:R-:W-:Y:S02]  /*4560*/  LOP3.LUT R18, R3, R2, R18, 0xfe, !PT ;  /* 0x0000000203127212 */ /* 0x000fe400078efe12 */
.L_x_15913:
[----:B------:R-:W-:Y:S05]  /*4570*/  BSYNC B0 ;  /* 0x0000000000007941 */ /* 0x000fea0003800000 */
.L_x_15912:
[----:B------:R-:W0:Y:S01]  /*4580*/  F2I.FTZ.TRUNC.NTZ R18, R18 ;  /* 0x0000001200127305 */ /* 0x000e22000021f100 */
[----:B------:R-:W-:Y:S05]  /*4590*/  BRA `(.L_x_15893) ;  /* 0x0000029000007947 */ /* 0x000fea0003800000 */
.L_x_15905:
        /* <DEDUP_REMOVED lines=14> */
.L_x_15919:
[----:B------:R-:W-:Y:S05]  /*4680*/  BSYNC B0 ;  /* 0x0000000000007941 */ /* 0x000fea0003800000 */
.L_x_15918:
[----:B------:R-:W0:Y:S01]  /*4690*/  F2I.FTZ.TRUNC.NTZ R18, R18 ;  /* 0x0000001200127305 */ /* 0x000e22000021f100 */
[----:B------:R-:W-:Y:S05]  /*46a0*/  BRA `(.L_x_15893) ;  /* 0x0000018000007947 */ /* 0x000fea0003800000 */
.L_x_15892:
        /* <DEDUP_REMOVED lines=21> */
.L_x_15917:
[----:B------:R0:W5:Y:S01]  /*4800*/  LDG.E R18, [R2.64] ;  /* 0x0000002402127981 */ /* 0x000162000c1e1900 */
[----:B------:R-:W-:Y:S05]  /*4810*/  BRA `(.L_x_15893) ;  /* 0x0000001000007947 */ /* 0x000fea0003800000 */
.L_x_15916:
[----:B------:R0:W5:Y:S02]  /*4820*/  LDG.E R18, [R2.64] ;  /* 0x0000002402127981 */ /* 0x000164000c1e1900 */
.L_x_15893:
        /* <DEDUP_REMOVED lines=16> */
.L_x_15923:
[----:B------:R0:W5:Y:S01]  /*4930*/  LDG.E.U8 R2, [R4.64] ;  /* 0x0000002404027981 */ /* 0x000162000c1e1100 */
[----:B------:R-:W-:Y:S05]  /*4940*/  BRA `(.L_x_15925) ;  /* 0x00000d0000007947 */ /* 0x000fea0003800000 */
.L_x_15922:
        /* <DEDUP_REMOVED lines=8> */
.L_x_15927:
[----:B------:R0:W5:Y:S01]  /*49d0*/  LDG.E R2, [R4.64] ;  /* 0x0000002404027981 */ /* 0x000162000c1e1900 */
[----:B------:R-:W-:Y:S05]  /*49e0*/  BRA `(.L_x_15925) ;  /* 0x00000c6000007947 */ /* 0x000fea0003800000 */
.L_x_15926:
[----:B------:R0:W5:Y:S01]  /*49f0*/  LDG.E.S16 R2, [R4.64] ;  /* 0x0000002404027981 */ /* 0x000162000c1e1700 */
[----:B------:R-:W-:Y:S05]  /*4a00*/  BRA `(.L_x_15925) ;  /* 0x00000c4000007947 */ /* 0x000fea0003800000 */
.L_x_15921:
[----:B------:R-:W-:-:S13]  /*4a10*/  ISETP.GT.AND P0, PT, R0, 0x6, PT ;  /* 0x000000060000780c */ /* 0x000fda0003f04270 */
[----:B------:R-:W-:Y:S05]  /*4a20*/  @P0 BRA `(.L_x_15928) ;  /* 0x000000b000000947 */ /* 0x000fea0003800000 */
[----:B------:R-:W-:-:S13]  /*4a30*/  ISETP.NE.AND P0, PT, R0, 0x5, PT ;  /* 0x000000050000780c */ /* 0x000fda0003f05270 */
[----:B------:R-:W-:Y:S05]  /*4a40*/  @!P0 BRA `(.L_x_15929) ;  /* 0x0000005000008947 */ /* 0x000fea0003800000 */
[----:B------:R-:W-:-:S13]  /*4a50*/  ISETP.NE.AND P0, PT, R0, 0x6, PT ;  /* 0x000000060000780c */ /* 0x000fda0003f05270 */
[----:B------:R-:W-:Y:S05]  /*4a60*/  @P0 BRA `(.L_x_15924) ;  /* 0x00000a6000000947 */ /* 0x000fea0003800000 */
[----:B------:R-:W4:Y:S02]  /*4a70*/  LDG.E R2, [R4.64] ;  /* 0x0000002404027981 */ /* 0x000f24000c1e1900 */
[----:B----4-:R-:W0:Y:S01]  /*4a80*/  F2I.FTZ.TRUNC.NTZ R2, R2 ;  /* 0x0000000200027305 */ /* 0x010e22000021f100 */
[----:B------:R-:W-:Y:S05]  /*4a90*/  BRA `(.L_x_15925) ;  /* 0x00000bb000007947 */ /* 0x000fea0003800000 */
.L_x_15929:
[----:B------:R-:W4:Y:S02]  /*4aa0*/  LDG.E.U16 R4, [R4.64] ;  /* 0x0000002404047981 */ /* 0x000f24000c1e1500 */
[----:B----4-:R-:W-:-:S06]  /*4ab0*/  HADD2.F32 R2, -RZ, R4.H0_H0 ;  /* 0x20000004ff027230 */ /* 0x010fcc0000004100 */
[----:B------:R-:W0:Y:S01]  /*4ac0*/  F2I.FTZ.TRUNC.NTZ R2, R2 ;  /* 0x0000000200027305 */ /* 0x000e22000021f100 */
[----:B------:R-:W-:Y:S05]  /*4ad0*/  BRA `(.L_x_15925) ;  /* 0x00000b7000007947 */ /* 0x000fea0003800000 */
.L_x_15928:
[----:B------:R-:W-:-:S13]  /*4ae0*/  ISETP.NE.AND P0, PT, R0, 0x7, PT ;  /* 0x000000070000780c */ /* 0x000fda0003f05270 */
[----:B------:R-:W-:Y:S05]  /*4af0*/  @!P0 BRA `(.L_x_15930) ;  /* 0x000000b000008947 */ /* 0x000fea0003800000 */
[----:B------:R-:W-:-:S13]  /*4b00*/  ISETP.NE.AND P0, PT, R0, 0x8, PT ;  /* 0x000000080000780c */ /* 0x000fda0003f05270 */
[----:B------:R-:W-:Y:S05]  /*4b10*/  @!P0 BRA `(.L_x_15931) ;  /* 0x0000005000008947 */ /* 0x000fea0003800000 */
[----:B------:R-:W-:-:S13]  /*4b20*/  ISETP.NE.AND P0, PT, R0, 0x9, PT ;  /* 0x000000090000780c */ /* 0x000fda0003f05270 */
[----:B------:R-:W-:Y:S05]  /*4b30*/  @P0 BRA `(.L_x_15924) ;  /* 0x0000099000000947 */ /* 0x000fea0003800000 */
[----:B------:R-:W4:Y:S02]  /*4b40*/  LDG.E R2, [R4.64] ;  /* 0x0000002404027981 */ /* 0x000f24000c1e1900 */
[----:B----4-:R-:W0:Y:S01]  /*4b50*/  F2I.FTZ.TRUNC.NTZ R2, R2 ;  /* 0x0000000200027305 */ /* 0x010e22000021f100 */
[----:B------:R-:W-:Y:S05]  /*4b60*/  BRA `(.L_x_15925) ;  /* 0x00000ae000007947 */ /* 0x000fea0003800000 */
.L_x_15931:
[----:B------:R-:W4:Y:S02]  /*4b70*/  LDG.E.U16 R4, [R4.64] ;  /* 0x0000002404047981 */ /* 0x000f24000c1e1500 */
[----:B----4-:R-:W-:-:S06]  /*4b80*/  HADD2.F32 R2, -RZ, R4.H0_H0 ;  /* 0x20000004ff027230 */ /* 0x010fcc0000004100 */
[----:B------:R-:W0:Y:S01]  /*4b90*/  F2I.FTZ.TRUNC.NTZ R2, R2 ;  /* 0x0000000200027305 */ /* 0x000e22000021f100 */
[----:B------:R-:W-:Y:S05]  /*4ba0*/  BRA `(.L_x_15925) ;  /* 0x00000aa000007947 */ /* 0x000fea0003800000 */
.L_x_15930:
[----:B------:R-:W4:Y:S02]  /*4bb0*/  LDG.E.64 R2, [R4.64] ;  /* 0x0000002404027981 */ /* 0x000f24000c1e1b00 */
[----:B----4-:R0:W4:Y:S01]  /*4bc0*/  F2I.F64.TRUNC R2, R2 ;  /* 0x0000000200027311 */ /* 0x010122000030d100 */
[----:B------:R-:W-:Y:S05]  /*4bd0*/  BRA `(.L_x_15925) ;  /* 0x00000a7000007947 */ /* 0x000fea0003800000 */
.L_x_15920:
        /* <DEDUP_REMOVED lines=12> */
.L_x_15934:
[----:B------:R-:W4:Y:S02]  /*4ca0*/  LDG.E.64 R2, [R4.64] ;  /* 0x0000002404027981 */ /* 0x000f24000c1e1b00 */
[----:B----4-:R0:W4:Y:S01]  /*4cb0*/  F2I.F64.TRUNC R2, R2 ;  /* 0x0000000200027311 */ /* 0x010122000030d100 */
[----:B------:R-:W-:Y:S05]  /*4cc0*/  BRA `(.L_x_15925) ;  /* 0x0000098000007947 */ /* 0x000fea0003800000 */
.L_x_15933:
        /* <DEDUP_REMOVED lines=25> */
[----:B------:R0:W4:Y:S01]  /*4e60*/  F2I.FTZ.TRUNC.NTZ R2, R3 ;  /* 0x0000000300027305 */ /* 0x000122000021f100 */
[----:B------:R-:W-:Y:S05]  /*4e70*/  BRA `(.L_x_15925) ;  /* 0x000007d000007947 */ /* 0x000fea0003800000 */
.L_x_15936:
[----:B------:R-:W4:Y:S02]  /*4e80*/  LDG.E.U8 R3, [R4.64] ;  /* 0x0000002404037981 */ /* 0x000f24000c1e1100 */
        /* <DEDUP_REMOVED lines=11> */
[----:B------:R-:W0:Y:S01]  /*4f40*/  F2I.FTZ.TRUNC.NTZ R2, R2 ;  /* 0x0000000200027305 */ /* 0x000e22000021f100 */
[----:B------:R-:W-:Y:S05]  /*4f50*/  BRA `(.L_x_15925) ;  /* 0x000006f000007947 */ /* 0x000fea0003800000 */
.L_x_15935:
[----:B------:R-:W4:Y:S02]  /*4f60*/  LDG.E.U16 R2, [R4.64] ;  /* 0x0000002404027981 */ /* 0x000f24000c1e1500 */
[----:B----4-:R-:W-:-:S06]  /*4f70*/  PRMT R2, RZ, 0x5410, R2 ;  /* 0x00005410ff027816 */ /* 0x010fcc0000000002 */
[----:B------:R-:W0:Y:S01]  /*4f80*/  F2I.FTZ.TRUNC.NTZ R2, R2 ;  /* 0x0000000200027305 */ /* 0x000e22000021f100 */
[----:B------:R-:W-:Y:S05]  /*4f90*/  BRA `(.L_x_15925) ;  /* 0x000006b000007947 */ /* 0x000fea0003800000 */
.L_x_15932:
        /* <DEDUP_REMOVED lines=10> */
.L_x_15939:
        /* <DEDUP_REMOVED lines=21> */
.L_x_15943:
[----:B------:R-:W-:Y:S05]  /*5190*/  BSYNC B1 ;  /* 0x0000000000017941 */ /* 0x000fea0003800000 */
.L_x_15942:
[----:B------:R-:W-:Y:S01]  /*51a0*/  IMAD.SHL.U32 R2, R2, 0x100000, RZ ;  /* 0x0010000002027824 */ /* 0x000fe200078e00ff */
[----:B------:R-:W-:-:S04]  /*51b0*/  LEA R3, R0, 0x3b800000, 0x17 ;  /* 0x3b80000000037811 */ /* 0x000fc800078eb8ff */
[----:B------:R-:W-:Y:S02]  /*51c0*/  LOP3.LUT R2, R3, R2, R4, 0xfe, !PT ;  /* 0x0000000203027212 */ /* 0x000fe400078efe04 */
.L_x_15941:
[----:B------:R-:W-:Y:S05]  /*51d0*/  BSYNC B0 ;  /* 0x0000000000007941 */ /* 0x000fea0003800000 */
.L_x_15940:
[----:B------:R-:W0:Y:S01]  /*51e0*/  F2I.FTZ.TRUNC.NTZ R2, R2 ;  /* 0x0000000200027305 */ /* 0x000e22000021f100 */
[----:B------:R-:W-:Y:S05]  /*51f0*/  BRA `(.L_x_15925) ;  /* 0x0000045000007947 */ /* 0x000fea0003800000 */
.L_x_15938:
        /* <DEDUP_REMOVED lines=21> */
.L_x_15947:
[----:B------:R-:W-:Y:S05]  /*5350*/  BSYNC B1 ;  /* 0x0000000000017941 */ /* 0x000fea0003800000 */
.L_x_15946:
[----:B------:R-:W-:Y:S01]  /*5360*/  IMAD.SHL.U32 R2, R2, 0x200000, RZ ;  /* 0x0020000002027824 */ /* 0x000fe200078e00ff */
[----:B------:R-:W-:-:S04]  /*5370*/  LEA R3, R0, 0x37800000, 0x17 ;  /* 0x3780000000037811 */ /* 0x000fc800078eb8ff */
[----:B------:R-:W-:Y:S02]  /*5380*/  LOP3.LUT R2, R3, R2, R4, 0xfe, !PT ;  /* 0x0000000203027212 */ /* 0x000fe400078efe04 */
.L_x_15945:
[----:B------:R-:W-:Y:S05]  /*5390*/  BSYNC B0 ;  /* 0x0000000000007941 */ /* 0x000fea0003800000 */
.L_x_15944:
[----:B------:R-:W0:Y:S01]  /*53a0*/  F2I.FTZ.TRUNC.NTZ R2, R2 ;  /* 0x0000000200027305 */ /* 0x000e22000021f100 */
[----:B------:R-:W-:Y:S05]  /*53b0*/  BRA `(.L_x_15925) ;  /* 0x0000029000007947 */ /* 0x000fea0003800000 */
.L_x_15937:
        /* <DEDUP_REMOVED lines=14> */
.L_x_15951:
[----:B------:R-:W-:Y:S05]  /*54a0*/  BSYNC B0 ;  /* 0x0000000000007941 */ /* 0x000fea0003800000 */
.L_x_15950:
[----:B------:R-:W0:Y:S01]  /*54b0*/  F2I.FTZ.TRUNC.NTZ R2, R2 ;  /* 0x0000000200027305 */ /* 0x000e22000021f100 */
[----:B------:R-:W-:Y:S05]  /*54c0*/  BRA `(.L_x_15925) ;  /* 0x0000018000007947 */ /* 0x000fea0003800000 */
.L_x_15924:
        /* <DEDUP_REMOVED lines=19> */
[----:B0123-5:R-:W-:Y:S05]  /*5600*/  CALL.ABS.NOINC R16 ;  /* 0x0000000010007343 */ /* 0x02ffea0003c00000 */
[----:B------:R-:W-:Y:S05]  /*5610*/  BRA `(.L_x_15925) ;  /* 0x0000003000007947 */ /* 0x000fea0003800000 */
.L_x_15949:
[----:B------:R0:W5:Y:S01]  /*5620*/  LDG.E R2, [R4.64] ;  /* 0x0000002404027981 */ /* 0x000162000c1e1900 */
[----:B------:R-:W-:Y:S05]  /*5630*/  BRA `(.L_x_15925) ;  /* 0x0000001000007947 */ /* 0x000fea0003800000 */
.L_x_15948:
[----:B------:R0:W5:Y:S02]  /*5640*/  LDG.E R2, [R4.64] ;  /* 0x0000002404027981 */ /* 0x000164000c1e1900 */
.L_x_15925:
[----:B------:R-:W-:-:S03]  /*5650*/  IADD3 R29, R29, 0x80, RZ ;  /* 0x000000801d1d7810 */ /* 0x000fc60007ffe0ff */
.L_x_15855:
[----:B------:R-:W-:Y:S05]  /*5660*/  BSYNC B6 ;  /* 0x0000000000067941 */ /* 0x000fea0003800000 */
.L_x_15854:
[----:B------:R-:W-:Y:S01]  /*5670*/  ISETP.GE.AND P0, PT, R29, R22, PT ;  /* 0x000000161d00720c */ /* 0x000fe20003f06270 */
[----:B------:R-:W-:Y:S01]  /*5680*/  BSSY B6, `(.L_x_15952) ;  /* 0x00002b0000067945 */ /* 0x000fe20003800000 */
[----:B------:R-:W-:Y:S01]  /*5690*/  IMAD.MOV.U32 R22, RZ, RZ, RZ ;  /* 0x000000ffff167224 */ /* 0x000fe200078e00ff */
[----:B------:R-:W-:Y:S01]  /*56a0*/  CS2R R16, SRZ ;  /* 0x0000000000107805 */ /* 0x000fe2000001ff00 */
[----:B------:R-:W-:-:S09]  /*56b0*/  IMAD.MOV.U32 R19, RZ, RZ, RZ ;  /* 0x000000ffff137224 */ /* 0x000fd200078e00ff */
[----:B------:R-:W-:Y:S05]  /*56c0*/  @P0 BRA `(.L_x_15953) ;  /* 0x00002ab000000947 */ /* 0x000fea0003800000 */
[----:B------:R-:W4:Y:S02]  /*56d0*/  S2R R0, SR_CTAID.X ;  /* 0x0000000000007919 */ /* 0x000f240000002500 */
[----:B----4-:R-:W-:Y:S01]  /*56e0*/  IMAD R19, R0, 0x200, R29 ;  /* 0x0000020000137824 */ /* 0x010fe200078e021d */
        /* <DEDUP_REMOVED lines=16> */
.L_x_15957:
[----:B------:R4:W5:Y:S01]  /*57f0*/  LDG.E.U8 R16, [R16.64] ;  /* 0x0000002410107981 */ /* 0x000962000c1e1100 */
[----:B------:R-:W-:Y:S05]  /*5800*/  BRA `(.L_x_15959) ;  /* 0x00000d0000007947 */ /* 0x000fea0003800000 */
.L_x_15956:
        /* <DEDUP_REMOVED lines=8> */
.L_x_15961:
[----:B------:R4:W5:Y:S01]  /*5890*/  LDG.E R16, [R16.64] ;  /* 0x0000002410107981 */ /* 0x000962000c1e1900 */
[----:B------:R-:W-:Y:S05]  /*58a0*/  BRA `(.L_x_15959) ;  /* 0x00000c6000007947 */ /* 0x000fea0003800000 */
.L_x_15960:
[----:B------:R4:W5:Y:S01]  /*58b0*/  LDG.E.S16 R16, [R16.64] ;  /* 0x0000002410107981 */ /* 0x000962000c1e1700 */
[----:B------:R-:W-:Y:S05]  /*58c0*/  BRA `(.L_x_15959) ;  /* 0x00000c4000007947 */ /* 0x000fea0003800000 */
.L_x_15955:
[----:B------:R-:W-:-:S13]  /*58d0*/  ISETP.GT.AND P0, PT, R0, 0x6, PT ;  /* 0x000000060000780c */ /* 0x000fda0003f04270 */
[----:B------:R-:W-:Y:S05]  /*58e0*/  @P0 BRA `(.L_x_15962) ;  /* 0x000000b000000947 */ /* 0x000fea0003800000 */
[----:B------:R-:W-:-:S13]  /*58f0*/  ISETP.NE.AND P0, PT, R0, 0x5, PT ;  /* 0x000000050000780c */ /* 0x000fda0003f05270 */
[----:B------:R-:W-:Y:S05]  /*5900*/  @!P0 BRA `(.L_x_15963) ;  /* 0x0000005000008947 */ /* 0x000fea0003800000 */
[----:B------:R-:W-:-:S13]  /*5910*/  ISETP.NE.AND P0, PT, R0, 0x6, PT ;  /* 0x000000060000780c */ /* 0x000fda0003f05270 */
[----:B------:R-:W-:Y:S05]  /*5920*/  @P0 BRA `(.L_x_15958) ;  /* 0x00000a6000000947 */ /* 0x000fea0003800000 */
[----:B------:R-:W4:Y:S02]  /*5930*/  LDG.E R16, [R16.64] ;  /* 0x0000002410107981 */ /* 0x000f24000c1e1900 */
[----:B----4-:R-:W4:Y:S01]  /*5940*/  F2I.FTZ.TRUNC.NTZ R16, R16 ;  /* 0x0000001000107305 */ /* 0x010f22000021f100 */
[----:B------:R-:W-:Y:S05]  /*5950*/  BRA `(.L_x_15959) ;  /* 0x00000bb000007947 */ /* 0x000fea0003800000 */
.L_x_15963:
[----:B------:R-:W4:Y:S02]  /*5960*/  LDG.E.U16 R16, [R16.64] ;  /* 0x0000002410107981 */ /* 0x000f24000c1e1500 */
[----:B----4-:R-:W-:-:S04]  /*5970*/  HADD2.F32 R0, -RZ, R16.H0_H0 ;  /* 0x20000010ff007230 */ /* 0x010fc80000004100 */
[----:B------:R4:W3:Y:S01]  /*5980*/  F2I.FTZ.TRUNC.NTZ R16, R0 ;  /* 0x0000000000107305 */ /* 0x0008e2000021f100 */
[----:B------:R-:W-:Y:S05]  /*5990*/  BRA `(.L_x_15959) ;  /* 0x00000b7000007947 */ /* 0x000fea0003800000 */
.L_x_15962:
[----:B------:R-:W-:-:S13]  /*59a0*/  ISETP.NE.AND P0, PT, R0, 0x7, PT ;  /* 0x000000070000780c */ /* 0x000fda0003f05270 */
[----:B------:R-:W-:Y:S05]  /*59b0*/  @!P0 BRA `(.L_x_15964) ;  /* 0x000000b000008947 */ /* 0x000fea0003800000 */
[----:B------:R-:W-:-:S13]  /*59c0*/  ISETP.NE.AND P0, PT, R0, 0x8, PT ;  /* 0x000000080000780c */ /* 0x000fda0003f05270 */
[----:B------:R-:W-:Y:S05]  /*59d0*/  @!P0 BRA `(.L_x_15965) ;  /* 0x0000005000008947 */ /* 0x000fea0003800000 */
[----:B------:R-:W-:-:S13]  /*59e0*/  ISETP.NE.AND P0, PT, R0, 0x9, PT ;  /* 0x000000090000780c */ /* 0x000fda0003f05270 */
[----:B------:R-:W-:Y:S05]  /*59f0*/  @P0 BRA `(.L_x_15958) ;  /* 0x0000099000000947 */ /* 0x000fea0003800000 */
[----:B------:R-:W4:Y:S02]  /*5a00*/  LDG.E R16, [R16.64] ;  /* 0x0000002410107981 */ /* 0x000f24000c1e1900 */
[----:B----4-:R-:W4:Y:S01]  /*5a10*/  F2I.FTZ.TRUNC.NTZ R16, R16 ;  /* 0x0000001000107305 */ /* 0x010f22000021f100 */
[----:B------:R-:W-:Y:S05]  /*5a20*/  BRA `(.L_x_15959) ;  /* 0x00000ae000007947 */ /* 0x000fea0003800000 */
.L_x_15965:
[----:B------:R-:W4:Y:S02]  /*5a30*/  LDG.E.U16 R16, [R16.64] ;  /* 0x0000002410107981 */ /* 0x000f24000c1e1500 */
[----:B----4-:R-:W-:-:S04]  /*5a40*/  HADD2.F32 R0, -RZ, R16.H0_H0 ;  /* 0x20000010ff007230 */ /* 0x010fc80000004100 */
[----:B------:R4:W3:Y:S01]  /*5a50*/  F2I.FTZ.TRUNC.NTZ R16, R0 ;  /* 0x0000000000107305 */ /* 0x0008e2000021f100 */
[----:B------:R-:W-:Y:S05]  /*5a60*/  BRA `(.L_x_15959) ;  /* 0x00000aa000007947 */ /* 0x000fea0003800000 */
.L_x_15964:
[----:B------:R-:W4:Y:S02]  /*5a70*/  LDG.E.64 R16, [R16.64] ;  /* 0x0000002410107981 */ /* 0x000f24000c1e1b00 */
[----:B----4-:R4:W3:Y:S01]  /*5a80*/  F2I.F64.TRUNC R16, R16 ;  /* 0x0000001000107311 */ /* 0x0108e2000030d100 */
[----:B------:R-:W-:Y:S05]  /*5a90*/  BRA `(.L_x_15959) ;  /* 0x00000a7000007947 */ /* 0x000fea0003800000 */
.L_x_15954:
        /* <DEDUP_REMOVED lines=12> */
.L_x_15968:
[----:B------:R-:W4:Y:S02]  /*5b60*/  LDG.E.64 R16, [R16.64] ;  /* 0x0000002410107981 */ /* 0x000f24000c1e1b00 */
[----:B----4-:R4:W3:Y:S01]  /*5b70*/  F2I.F64.TRUNC R16, R16 ;  /* 0x0000001000107311 */ /* 0x0108e2000030d100 */
[----:B------:R-:W-:Y:S05]  /*5b80*/  BRA `(.L_x_15959) ;  /* 0x0000098000007947 */ /* 0x000fea0003800000 */
.L_x_15967:
        /* <DEDUP_REMOVED lines=27> */
.L_x_15970:
[----:B------:R-:W4:Y:S02]  /*5d40*/  LDG.E.U8 R16, [R16.64] ;  /* 0x0000002410107981 */ /* 0x000f24000c1e1100 */
[----:B----4-:R-:W-:-:S05]  /*5d50*/  IMAD.SHL.U32 R0, R16, 0x2000000, RZ ;  /* 0x0200000010007824 */ /* 0x010fca00078e00ff */
[----:B------:R-:W-:-:S13]  /*5d60*/  ISETP.GE.U32.AND P0, PT, R0, 0x8000000, PT ;  /* 0x080000000000780c */ /* 0x000fda0003f06070 */
[C---:B------:R-:W-:Y:S02]  /*5d70*/  @!P0 IMAD.SHL.U32 R0, R16.reuse, 0x100, RZ ;  /* 0x0000010010008824 */ /* 0x040fe400078e00ff */
[----:B0-----:R-:W-:-:S03]  /*5d80*/  @P0 IMAD.SHL.U32 R3, R16, 0x200000, RZ ;  /* 0x0020000010030824 */ /* 0x001fc600078e00ff */
[----:B------:R-:W-:Y:S02]  /*5d90*/  @!P0 LOP3.LUT R0, R0, 0x7f00, RZ, 0xc0, !PT ;  /* 0x00007f0000008812 */ /* 0x000fe400078ec0ff */
[----:B------:R-:W-:Y:S02]  /*5da0*/  @P0 LOP3.LUT R3, R3, 0x70000000, RZ, 0xfc, !PT ;  /* 0x7000000003030812 */ /* 0x000fe400078efcff */
[----:B------:R-:W-:-:S03]  /*5db0*/  @!P0 LOP3.LUT R0, R0, 0x3f000000, RZ, 0xfc, !PT ;  /* 0x3f00000000008812 */ /* 0x000fc600078efcff */
[----:B------:R-:W-:Y:S02]  /*5dc0*/  @P0 FMUL.FTZ R3, R3, 1.9259299443872358531e-34 ;  /* 0x0780000003030820 */ /* 0x000fe40000410000 */
[----:B------:R-:W-:Y:S02]  /*5dd0*/  @!P0 FADD.FTZ R3, R0, -0.5 ;  /* 0xbf00000000038421 */ /* 0x000fe40000010000 */
[----:B------:R-:W-:-:S05]  /*5de0*/  IMAD.SHL.U32 R0, R16, 0x1000000, RZ ;  /* 0x0100000010007824 */ /* 0x000fca00078e00ff */
[----:B------:R-:W-:-:S04]  /*5df0*/  LOP3.LUT R0, R3, 0x80000000, R0, 0xf8, !PT ;  /* 0x8000000003007812 */ /* 0x000fc800078ef800 */
[----:B------:R0:W4:Y:S01]  /*5e00*/  F2I.FTZ.TRUNC.NTZ R16, R0 ;  /* 0x0000000000107305 */ /* 0x000122000021f100 */
[----:B------:R-:W-:Y:S05]  /*5e10*/  BRA `(.L_x_15959) ;  /* 0x000006f000007947 */ /* 0x000fea0003800000 */
.L_x_15969:
[----:B------:R-:W4:Y:S02]  /*5e20*/  LDG.E.U16 R16, [R16.64] ;  /* 0x0000002410107981 */ /* 0x000f24000c1e1500 */
[----:B----4-:R-:W-:-:S06]  /*5e30*/  PRMT R16, RZ, 0x5410, R16 ;  /* 0x00005410ff107816 */ /* 0x010fcc0000000010 */
[----:B------:R-:W4:Y:S01]  /*5e40*/  F2I.FTZ.TRUNC.NTZ R16, R16 ;  /* 0x0000001000107305 */ /* 0x000f22000021f100 */
[----:B------:R-:W-:Y:S05]  /*5e50*/  BRA `(.L_x_15959) ;  /* 0x000006b000007947 */ /* 0x000fea0003800000 */
.L_x_15966:
        /* <DEDUP_REMOVED lines=10> */
.L_x_15973:
[----:B0-----:R-:W4:Y:S01]  /*5f00*/  LDG.E.U8 R3, [R16.64] ;  /* 0x0000002410037981 */ /* 0x001f22000c1e1100 */
        /* <DEDUP_REMOVED lines=20> */
.L_x_15977:
[----:B------:R-:W-:Y:S05]  /*6050*/  BSYNC B1 ;  /* 0x0000000000017941 */ /* 0x000fea0003800000 */
.L_x_15976:
[----:B------:R-:W-:Y:S01]  /*6060*/  LEA R5, R0, 0x3b800000, 0x17 ;  /* 0x3b80000000057811 */ /* 0x000fe200078eb8ff */
[----:B------:R-:W-:-:S05]  /*6070*/  IMAD.SHL.U32 R0, R3, 0x100000, RZ ;  /* 0x0010000003007824 */ /* 0x000fca00078e00ff */
[----:B------:R-:W-:Y:S02]  /*6080*/  LOP3.LUT R0, R5, R0, R6, 0xfe, !PT ;  /* 0x0000000005007212 */ /* 0x000fe400078efe06 */
.L_x_15975:
[----:B------:R-:W-:Y:S05]  /*6090*/  BSYNC B0 ;  /* 0x0000000000007941 */ /* 0x000fea0003800000 */
.L_x_15974:
[----:B------:R0:W4:Y:S01]  /*60a0*/  F2I.FTZ.TRUNC.NTZ R16, R0 ;  /* 0x0000000000107305 */ /* 0x000122000021f100 */
[----:B------:R-:W-:Y:S05]  /*60b0*/  BRA `(.L_x_15959) ;  /* 0x0000045000007947 */ /* 0x000fea0003800000 */
.L_x_15972:
        /* <DEDUP_REMOVED lines=21> */
.L_x_15981:
[----:B------:R-:W-:Y:S05]  /*6210*/  BSYNC B1 ;  /* 0x0000000000017941 */ /* 0x000fea0003800000 */
.L_x_15980:
[----:B------:R-:W-:Y:S01]  /*6220*/  LEA R5, R0, 0x37800000, 0x17 ;  /* 0x3780000000057811 */ /* 0x000fe200078eb8ff */
[----:B------:R-:W-:-:S05]  /*6230*/  IMAD.SHL.U32 R0, R3, 0x200000, RZ ;  /* 0x0020000003007824 */ /* 0x000fca00078e00ff */
[----:B------:R-:W-:Y:S02]  /*6240*/  LOP3.LUT R0, R5, R0, R6, 0xfe, !PT ;  /* 0x0000000005007212 */ /* 0x000fe400078efe06 */
.L_x_15979:
[----:B------:R-:W-:Y:S05]  /*6250*/  BSYNC B0 ;  /* 0x0000000000007941 */ /* 0x000fea0003800000 */
.L_x_15978:
[----:B------:R0:W4:Y:S01]  /*6260*/  F2I.FTZ.TRUNC.NTZ R16, R0 ;  /* 0x0000000000107305 */ /* 0x000122000021f100 */
[----:B------:R-:W-:Y:S05]  /*6270*/  BRA `(.L_x_15959) ;  /* 0x0000029000007947 */ /* 0x000fea0003800000 */
.L_x_15971:
        /* <DEDUP_REMOVED lines=14> */
.L_x_15985:
[----:B------:R-:W-:Y:S05]  /*6360*/  BSYNC B0 ;  /* 0x0000000000007941 */ /* 0x000fea0003800000 */
.L_x_15984:
[----:B------:R4:W3:Y:S01]  /*6370*/  F2I.FTZ.TRUNC.NTZ R16, R0 ;  /* 0x0000000000107305 */ /* 0x0008e2000021f100 */
[----:B------:R-:W-:Y:S05]  /*6380*/  BRA `(.L_x_15959) ;  /* 0x0000018000007947 */ /* 0x000fea0003800000 */
.L_x_15958:
[----:B0-----:R-:W-:Y:S02]  /*6390*/  IMAD.MOV.U32 R4, RZ, RZ, c[0x4][0x218] ;  /* 0x01008600ff047624 */ /* 0x001fe400078e00ff */
        /* <DEDUP_REMOVED lines=19> */
[----:B------:R-:W-:Y:S05]  /*64d0*/  BRA `(.L_x_15959) ;  /* 0x0000003000007947 */ /* 0x000fea0003800000 */
.L_x_15983:
[----:B------:R4:W5:Y:S01]  /*64e0*/  LDG.E R16, [R16.64] ;  /* 0x0000002410107981 */ /* 0x000962000c1e1900 */
[----:B------:R-:W-:Y:S05]  /*64f0*/  BRA `(.L_x_15959) ;  /* 0x0000001000007947 */ /* 0x000fea0003800000 */
.L_x_15982:
[----:B------:R4:W5:Y:S02]  /*6500*/  LDG.E R16, [R16.64] ;  /* 0x0000002410107981 */ /* 0x000964000c1e1900 */
.L_x_15959:
[----:B0-----:R-:W0:Y:S01]  /*6510*/  LDC.U8 R3, c[0x0][0x19d] ;  /* 0x00006740ff037b82 */ /* 0x001e220000000000 */
[----:B------:R-:W-:-:S05]  /*6520*/  IMAD R4, R19, c[0x0][0x1a4], RZ ;  /* 0x0000690013047a24 */ /* 0x000fca00078e02ff */
[----:B------:R-:W-:-:S05]  /*6530*/  IADD3 R4, P0, R4, c[0x0][0x188], RZ ;  /* 0x0000620004047a10 */ /* 0x000fca0007f1e0ff */
[----:B------:R-:W-:Y:S01]  /*6540*/  IMAD.X R5, RZ, RZ, c[0x0][0x18c], P0 ;  /* 0x00006300ff057624 */ /* 0x000fe200000e06ff */
[----:B0---4-:R-:W-:-:S04]  /*6550*/  PRMT R0, R3, 0x9910, RZ ;  /* 0x0000991003007816 */ /* 0x011fc800000000ff */
        /* <DEDUP_REMOVED lines=12> */
.L_x_15989:
[----:B------:R0:W5:Y:S01]  /*6620*/  LDG.E.U8 R17, [R4.64] ;  /* 0x0000002404117981 */ /* 0x000162000c1e1100 */
[----:B------:R-:W-:Y:S05]  /*6630*/  BRA `(.L_x_15991) ;  /* 0x00000d0000007947 */ /* 0x000fea0003800000 */
.L_x_15988:
        /* <DEDUP_REMOVED lines=8> */
.L_x_15993:
[----:B------:R0:W5:Y:S01]  /*66c0*/  LDG.E R17, [R4.64] ;  /* 0x0000002404117981 */ /* 0x000162000c1e1900 */
[----:B------:R-:W-:Y:S05]  /*66d0*/  BRA `(.L_x_15991) ;  /* 0x00000c6000007947 */ /* 0x000fea0003800000 */
.L_x_15992:
[----:B------:R0:W5:Y:S01]  /*66e0*/  LDG.E.S16 R17, [R4.64] ;  /* 0x0000002404117981 */ /* 0x000162000c1e1700 */
[----:B------:R-:W-:Y:S05]  /*66f0*/  BRA `(.L_x_15991) ;  /* 0x00000c4000007947 */ /* 0x000fea0003800000 */
.L_x_15987:
        /* <DEDUP_REMOVED lines=9> */
.L_x_15995:
[----:B------:R-:W4:Y:S02]  /*6790*/  LDG.E.U16 R4, [R4.64] ;  /* 0x0000002404047981 */ /* 0x000f24000c1e1500 */
[----:B----4-:R-:W-:-:S06]  /*67a0*/  HADD2.F32 R17, -RZ, R4.H0_H0 ;  /* 0x20000004ff117230 */ /* 0x010fcc0000004100 */
[----:B------:R-:W0:Y:S01]  /*67b0*/  F2I.FTZ.TRUNC.NTZ R17, R17 ;  /* 0x0000001100117305 */ /* 0x000e22000021f100 */
[----:B------:R-:W-:Y:S05]  /*67c0*/  BRA `(.L_x_15991) ;  /* 0x00000b7000007947 */ /* 0x000fea0003800000 */
.L_x_15994:
        /* <DEDUP_REMOVED lines=9> */
.L_x_15997:
[----:B------:R-:W4:Y:S02]  /*6860*/  LDG.E.U16 R4, [R4.64] ;  /* 0x0000002404047981 */ /* 0x000f24000c1e1500 */
[----:B----4-:R-:W-:-:S06]  /*6870*/  HADD2.F32 R17, -RZ, R4.H0_H0 ;  /* 0x20000004ff117230 */ /* 0x010fcc0000004100 */
[----:B------:R-:W0:Y:S01]  /*6880*/  F2I.FTZ.TRUNC.NTZ R17, R17 ;  /* 0x0000001100117305 */ /* 0x000e22000021f100 */
[----:B------:R-:W-:Y:S05]  /*6890*/  BRA `(.L_x_15991) ;  /* 0x00000aa000007947 */ /* 0x000fea0003800000 */
.L_x_15996:
[----:B------:R-:W4:Y:S02]  /*68a0*/  LDG.E.64 R4, [R4.64] ;  /* 0x0000002404047981 */ /* 0x000f24000c1e1b00 */
[----:B----4-:R0:W4:Y:S01]  /*68b0*/  F2I.F64.TRUNC R17, R4 ;  /* 0x0000000400117311 */ /* 0x010122000030d100 */
[----:B------:R-:W-:Y:S05]  /*68c0*/  BRA `(.L_x_15991) ;  /* 0x00000a7000007947 */ /* 0x000fea0003800000 */
.L_x_15986:
        /* <DEDUP_REMOVED lines=12> */
.L_x_16000:
[----:B------:R-:W4:Y:S02]  /*6990*/  LDG.E.64 R4, [R4.64] ;  /* 0x0000002404047981 */ /* 0x000f24000c1e1b00 */
[----:B----4-:R0:W4:Y:S01]  /*69a0*/  F2I.F64.TRUNC R17, R4 ;  /* 0x0000000400117311 */ /* 0x010122000030d100 */
[----:B------:R-:W-:Y:S05]  /*69b0*/  BRA `(.L_x_15991) ;  /* 0x0000098000007947 */ /* 0x000fea0003800000 */
.L_x_15999:
        /* <DEDUP_REMOVED lines=25> */
[----:B------:R0:W4:Y:S01]  /*6b50*/  F2I.FTZ.TRUNC.NTZ R17, R7 ;  /* 0x0000000700117305 */ /* 0x000122000021f100 */
[----:B------:R-:W-:Y:S05]  /*6b60*/  BRA `(.L_x_15991) ;  /* 0x000007d000007947 */ /* 0x000fea0003800000 */
.L_x_16002:
        /* <DEDUP_REMOVED lines=14> */
.L_x_16001:
[----:B------:R-:W4:Y:S02]  /*6c50*/  LDG.E.U16 R17, [R4.64] ;  /* 0x0000002404117981 */ /* 0x000f24000c1e1500 */
[----:B----4-:R-:W-:-:S06]  /*6c60*/  PRMT R17, RZ, 0x5410, R17 ;  /* 0x00005410ff117816 */ /* 0x010fcc0000000011 */
[----:B------:R-:W0:Y:S01]  /*6c70*/  F2I.FTZ.TRUNC.NTZ R17, R17 ;  /* 0x0000001100117305 */ /* 0x000e22000021f100 */
[----:B------:R-:W-:Y:S05]  /*6c80*/  BRA `(.L_x_15991) ;  /* 0x000006b000007947 */ /* 0x000fea0003800000 */
.L_x_15998:
        /* <DEDUP_REMOVED lines=10> */
.L_x_16005:
        /* <DEDUP_REMOVED lines=21> */
.L_x_16009:
[----:B------:R-:W-:Y:S05]  /*6e80*/  BSYNC B1 ;  /* 0x0000000000017941 */ /* 0x000fea0003800000 */
.L_x_16008:
[----:B------:R-:W-:Y:S01]  /*6e90*/  IMAD.SHL.U32 R3, R3, 0x100000, RZ ;  /* 0x0010000003037824 */ /* 0x000fe200078e00ff */
[----:B------:R-:W-:-:S04]  /*6ea0*/  LEA R0, R0, 0x3b800000, 0x17 ;  /* 0x3b80000000007811 */ /* 0x000fc800078eb8ff */
[----:B------:R-:W-:Y:S02]  /*6eb0*/  LOP3.LUT R17, R0, R3, R17, 0xfe, !PT ;  /* 0x0000000300117212 */ /* 0x000fe400078efe11 */
.L_x_16007:
[----:B------:R-:W-:Y:S05]  /*6ec0*/  BSYNC B0 ;  /* 0x0000000000007941 */ /* 0x000fea0003800000 */
.L_x_16006:
[----:B------:R-:W0:Y:S01]  /*6ed0*/  F2I.FTZ.TRUNC.NTZ R17, R17 ;  /* 0x0000001100117305 */ /* 0x000e22000021f100 */
[----:B------:R-:W-:Y:S05]  /*6ee0*/  BRA `(.L_x_15991) ;  /* 0x0000045000007947 */ /* 0x000fea0003800000 */
.L_x_16004:
        /* <DEDUP_REMOVED lines=21> */
.L_x_16013:
[----:B------:R-:W-:Y:S05]  /*7040*/  BSYNC B1 ;  /* 0x0000000000017941 */ /* 0x000fea0003800000 */
.L_x_16012:
[----:B------:R-:W-:Y:S01]  /*7050*/  IMAD.SHL.U32 R3, R3, 0x200000, RZ ;  /* 0x0020000003037824 */ /* 0x000fe200078e00ff */
[----:B------:R-:W-:-:S04]  /*7060*/  LEA R0, R0, 0x37800000, 0x17 ;  /* 0x3780000000007811 */ /* 0x000fc800078eb8ff */
[----:B------:R-:W-:Y:S02]  /*7070*/  LOP3.LUT R17, R0, R3, R17, 0xfe, !PT ;  /* 0x0000000300117212 */ /* 0x000fe400078efe11 */
.L_x_16011:
[----:B------:R-:W-:Y:S05]  /*7080*/  BSYNC B0 ;  /* 0x0000000000007941 */ /* 0x000fea0003800000 */
.L_x_16010:
[----:B------:R-:W0:Y:S01]  /*7090*/  F2I.FTZ.TRUNC.NTZ R17, R17 ;  /* 0x0000001100117305 */ /* 0x000e22000021f100 */
[----:B------:R-:W-:Y:S05]  /*70a0*/  BRA `(.L_x_15991) ;  /* 0x0000029000007947 */ /* 0x000fea0003800000 */
.L_x_16003:
        /* <DEDUP_REMOVED lines=14> */
.L_x_16017:
[----:B------:R-:W-:Y:S05]  /*7190*/  BSYNC B0 ;  /* 0x0000000000007941 */ /* 0x000fea0003800000 */
.L_x_16016:
[----:B------:R-:W0:Y:S01]  /*71a0*/  F2I.FTZ.TRUNC.NTZ R17, R17 ;  /* 0x0000001100117305 */ /* 0x000e22000021f100 */
[----:B------:R-:W-:Y:S05]  /*71b0*/  BRA `(.L_x_15991) ;  /* 0x0000018000007947 */ /* 0x000fea0003800000 */
.L_x_15990:
        /* <DEDUP_REMOVED lines=21> */
.L_x_16015:
[----:B------:R0:W5:Y:S01]  /*7310*/  LDG.E R17, [R4.64] ;  /* 0x0000002404117981 */ /* 0x000162000c1e1900 */
[----:B------:R-:W-:Y:S05]  /*7320*/  BRA `(.L_x_15991) ;  /* 0x0000001000007947 */ /* 0x000fea0003800000 */
.L_x_16014:
[----:B------:R0:W5:Y:S02]  /*7330*/  LDG.E R17, [R4.64] ;  /* 0x0000002404117981 */ /* 0x000164000c1e1900 */
.L_x_15991:
[----:B------:R-:W4:Y:S01]  /*7340*/  LDC.U8 R3, c[0x0][0x19e] ;  /* 0x00006780ff037b82 */ /* 0x000f220000000000 */
[----:B0-----:R-:W-:-:S05]  /*7350*/  IMAD R4, R19, c[0x0][0x1a8], RZ ;  /* 0x00006a0013047a24 */ /* 0x001fca00078e02ff */
[----:B------:R-:W-:-:S05]  /*7360*/  IADD3 R4, P0, R4, c[0x0][0x190], RZ ;  /* 0x0000640004047a10 */ /* 0x000fca0007f1e0ff */
[----:B------:R-:W-:Y:S01]  /*7370*/  IMAD.X R5, RZ, RZ, c[0x0][0x194], P0 ;  /* 0x00006500ff057624 */ /* 0x000fe200000e06ff */
        /* <DEDUP_REMOVED lines=13> */
.L_x_16021:
[----:B------:R0:W5:Y:S01]  /*7450*/  LDG.E.U8 R19, [R4.64] ;  /* 0x0000002404137981 */ /* 0x000162000c1e1100 */
[----:B------:R-:W-:Y:S05]  /*7460*/  BRA `(.L_x_16023) ;  /* 0x00000d0000007947 */ /* 0x000fea0003800000 */
.L_x_16020:
        /* <DEDUP_REMOVED lines=8> */
.L_x_16025:
[----:B------:R0:W5:Y:S01]  /*74f0*/  LDG.E R19, [R4.64] ;  /* 0x0000002404137981 */ /* 0x000162000c1e1900 */
[----:B------:R-:W-:Y:S05]  /*7500*/  BRA `(.L_x_16023) ;  /* 0x00000c6000007947 */ /* 0x000fea0003800000 */
.L_x_16024:
[----:B------:R0:W5:Y:S01]  /*7510*/  LDG.E.S16 R19, [R4.64] ;  /* 0x0000002404137981 */ /* 0x000162000c1e1700 */
[----:B------:R-:W-:Y:S05]  /*7520*/  BRA `(.L_x_16023) ;  /* 0x00000c4000007947 */ /* 0x000fea0003800000 */
.L_x_16019:
        /* <DEDUP_REMOVED lines=9> */
.L_x_16027:
[----:B------:R-:W4:Y:S02]  /*75c0*/  LDG.E.U16 R4, [R4.64] ;  /* 0x0000002404047981 */ /* 0x000f24000c1e1500 */
[----:B----4-:R-:W-:-:S06]  /*75d0*/  HADD2.F32 R19, -RZ, R4.H0_H0 ;  /* 0x20000004ff137230 */ /* 0x010fcc0000004100 */
[----:B------:R-:W0:Y:S01]  /*75e0*/  F2I.FTZ.TRUNC.NTZ R19, R19 ;  /* 0x0000001300137305 */ /* 0x000e22000021f100 */
[----:B------:R-:W-:Y:S05]  /*75f0*/  BRA `(.L_x_16023) ;  /* 0x00000b7000007947 */ /* 0x000fea0003800000 */
.L_x_16026:
        /* <DEDUP_REMOVED lines=9> */
.L_x_16029:
[----:B------:R-:W4:Y:S02]  /*7690*/  LDG.E.U16 R4, [R4.64] ;  /* 0x0000002404047981 */ /* 0x000f24000c1e1500 */
[----:B----4-:R-:W-:-:S06]  /*76a0*/  HADD2.F32 R19, -RZ, R4.H0_H0 ;  /* 0x20000004ff137230 */ /* 0x010fcc0000004100 */
[----:B------:R-:W0:Y:S01]  /*76b0*/  F2I.FTZ.TRUNC.NTZ R19, R19 ;  /* 0x0000001300137305 */ /* 0x000e22000021f100 */
[----:B------:R-:W-:Y:S05]  /*76c0*/  BRA `(.L_x_16023) ;  /* 0x00000aa000007947 */ /* 0x000fea0003800000 */
.L_x_16028:
[----:B------:R-:W4:Y:S02]  /*76d0*/  LDG.E.64 R4, [R4.64] ;  /* 0x0000002404047981 */ /* 0x000f24000c1e1b00 */
[----:B----4-:R0:W4:Y:S01]  /*76e0*/  F2I.F64.TRUNC R19, R4 ;  /* 0x0000000400137311 */ /* 0x010122000030d100 */
[----:B------:R-:W-:Y:S05]  /*76f0*/  BRA `(.L_x_16023) ;  /* 0x00000a7000007947 */ /* 0x000fea0003800000 */
.L_x_16018:
        /* <DEDUP_REMOVED lines=12> */
.L_x_16032:
[----:B------:R-:W4:Y:S02]  /*77c0*/  LDG.E.64 R4, [R4.64] ;  /* 0x0000002404047981 */ /* 0x000f24000c1e1b00 */
[----:B----4-:R0:W4:Y:S01]  /*77d0*/  F2I.F64.TRUNC R19, R4 ;  /* 0x0000000400137311 */ /* 0x010122000030d100 */
[----:B------:R-:W-:Y:S05]  /*77e0*/  BRA `(.L_x_16023) ;  /* 0x0000098000007947 */ /* 0x000fea0003800000 */
.L_x_16031:
        /* <DEDUP_REMOVED lines=27> */
.L_x_16034:
        /* <DEDUP_REMOVED lines=14> */
.L_x_16033:
[----:B------:R-:W4:Y:S02]  /*7a80*/  LDG.E.U16 R19, [R4.64] ;  /* 0x0000002404137981 */ /* 0x000f24000c1e1500 */
[----:B----4-:R-:W-:-:S06]  /*7a90*/  PRMT R19, RZ, 0x5410, R19 ;  /* 0x00005410ff137816 */ /* 0x010fcc0000000013 */
[----:B------:R-:W0:Y:S01]  /*7aa0*/  F2I.FTZ.TRUNC.NTZ R19, R19 ;  /* 0x0000001300137305 */ /* 0x000e22000021f100 */
[----:B------:R-:W-:Y:S05]  /*7ab0*/  BRA `(.L_x_16023) ;  /* 0x000006b000007947 */ /* 0x000fea0003800000 */
.L_x_16030:
        /* <DEDUP_REMOVED lines=10> */
.L_x_16037:
        /* <DEDUP_REMOVED lines=21> */
.L_x_16041:
[----:B------:R-:W-:Y:S05]  /*7cb0*/  BSYNC B1 ;  /* 0x0000000000017941 */ /* 0x000fea0003800000 */
.L_x_16040:
[----:B------:R-:W-:Y:S01]  /*7cc0*/  IMAD.SHL.U32 R3, R3, 0x100000, RZ ;  /* 0x0010000003037824 */ /* 0x000fe200078e00ff */
[----:B------:R-:W-:-:S04]  /*7cd0*/  LEA R0, R0, 0x3b800000, 0x17 ;  /* 0x3b80000000007811 */ /* 0x000fc800078eb8ff */
[----:B------:R-:W-:Y:S02]  /*7ce0*/  LOP3.LUT R19, R0, R3, R19, 0xfe, !PT ;  /* 0x0000000300137212 */ /* 0x000fe400078efe13 */
.L_x_16039:
[----:B------:R-:W-:Y:S05]  /*7cf0*/  BSYNC B0 ;  /* 0x0000000000007941 */ /* 0x000fea0003800000 */
.L_x_16038:
[----:B------:R-:W0:Y:S01]  /*7d00*/  F2I.FTZ.TRUNC.NTZ R19, R19 ;  /* 0x0000001300137305 */ /* 0x000e22000021f100 */
[----:B------:R-:W-:Y:S05]  /*7d10*/  BRA `(.L_x_16023) ;  /* 0x0000045000007947 */ /* 0x000fea0003800000 */
.L_x_16036:
        /* <DEDUP_REMOVED lines=21> */
.L_x_16045:
[----:B------:R-:W-:Y:S05]  /*7e70*/  BSYNC B1 ;  /* 0x0000000000017941 */ /* 0x000fea0003800000 */
.L_x_16044:
[----:B------:R-:W-:Y:S01]  /*7e80*/  IMAD.SHL.U32 R3, R3, 0x200000, RZ ;  /* 0x0020000003037824 */ /* 0x000fe200078e00ff */
[----:B------:R-:W-:-:S04]  /*7e90*/  LEA R0, R0, 0x37800000, 0x17 ;  /* 0x3780000000007811 */ /* 0x000fc800078eb8ff */
[----:B------:R-:W-:Y:S02]  /*7ea0*/  LOP3.LUT R19, R0, R3, R19, 0xfe, !PT ;  /* 0x0000000300137212 */ /* 0x000fe400078efe13 */
.L_x_16043:
[----:B------:R-:W-:Y:S05]  /*7eb0*/  BSYNC B0 ;  /* 0x0000000000007941 */ /* 0x000fea0003800000 */
.L_x_16042:
[----:B------:R-:W0:Y:S01]  /*7ec0*/  F2I.FTZ.TRUNC.NTZ R19, R19 ;  /* 0x0000001300137305 */ /* 0x000e22000021f100 */
[----:B------:R-:W-:Y:S05]  /*7ed0*/  BRA `(.L_x_16023) ;  /* 0x0000029000007947 */ /* 0x000fea0003800000 */
.L_x_16035:
        /* <DEDUP_REMOVED lines=14> */
.L_x_16049:
[----:B------:R-:W-:Y:S05]  /*7fc0*/  BSYNC B0 ;  /* 0x0000000000007941 */ /* 0x000fea0003800000 */
.L_x_16048:
[----:B------:R-:W0:Y:S01]  /*7fd0*/  F2I.FTZ.TRUNC.NTZ R19, R19 ;  /* 0x0000001300137305 */ /* 0x000e22000021f100 */
[----:B------:R-:W-:Y:S05]  /*7fe0*/  BRA `(.L_x_16023) ;  /* 0x0000018000007947 */ /* 0x000fea0003800000 */
.L_x_16022:
        /* <DEDUP_REMOVED lines=21> */
.L_x_16047:
[----:B------:R0:W5:Y:S01]  /*8140*/  LDG.E R19, [R4.64] ;  /* 0x0000002404137981 */ /* 0x000162000c1e1900 */
[----:B------:R-:W-:Y:S05]  /*8150*/  BRA `(.L_x_16023) ;  /* 0x0000001000007947 */ /* 0x000fea0003800000 */
.L_x_16046:
[----:B------:R0:W5:Y:S02]  /*8160*/  LDG.E R19, [R4.64] ;  /* 0x0000002404137981 */ /* 0x000164000c1e1900 */
.L_x_16023:
[----:B------:R-:W-:-:S03]  /*8170*/  IADD3 R29, R29, 0x80, RZ ;  /* 0x000000801d1d7810 */ /* 0x000fc60007ffe0ff */
.L_x_15953:
[----:B------:R-:W-:Y:S05]  /*8180*/  BSYNC B6 ;  /* 0x0000000000067941 */ /* 0x000fea0003800000 */
.L_x_15952:
[----:B0-----:R-:W0:Y:S01]  /*8190*/  S2R R3, SR_CTAID.X ;  /* 0x0000000000037919 */ /* 0x001e220000002500 */
[----:B------:R-:W-:Y:S01]  /*81a0*/  IMAD.MOV.U32 R0, RZ, RZ, -0x200 ;  /* 0xfffffe00ff007424 */ /* 0x000fe200078e00ff */
[----:B------:R-:W-:Y:S01]  /*81b0*/  BSSY B6, `(.L_x_16050) ;  /* 0x00002b0000067945 */ /* 0x000fe20003800000 */
[----:B------:R-:W-:Y:S02]  /*81c0*/  IMAD.MOV.U32 R23, RZ, RZ, RZ ;  /* 0x000000ffff177224 */ /* 0x000fe400078e00ff */
[----:B------:R-:W-:Y:S02]  /*81d0*/  IMAD.MOV.U32 R25, RZ, RZ, RZ ;  /* 0x000000ffff197224 */ /* 0x000fe400078e00ff */
[----:B0-----:R-:W-:-:S05]  /*81e0*/  IMAD R0, R3, R0, c[0x0][0x160] ;  /* 0x0000580003007624 */ /* 0x001fca00078e0200 */
[----:B------:R-:W-:-:S13]  /*81f0*/  ISETP.GE.AND P0, PT, R29, R0, PT ;  /* 0x000000001d00720c */ /* 0x000fda0003f06270 */
[----:B------:R-:W-:Y:S05]  /*8200*/  @P0 BRA `(.L_x_16051) ;  /* 0x00002aa000000947 */ /* 0x000fea0003800000 */
[----:B------:R-:W0:Y:S01]  /*8210*/  S2R R0, SR_CTAID.X ;  /* 0x0000000000007919 */ /* 0x000e220000002500 */
[----:B------:R-:W4:Y:S01]  /*8220*/  LDC.U8 R3, c[0x0][0x19c] ;  /* 0x00006700ff037b82 */ /* 0x000f220000000000 */
        /* <DEDUP_REMOVED lines=17> */
.L_x_16055:
[----:B------:R0:W5:Y:S01]  /*8340*/  LDG.E.U8 R23, [R4.64] ;  /* 0x0000002404177981 */ /* 0x000162000c1e1100 */
[----:B------:R-:W-:Y:S05]  /*8350*/  BRA `(.L_x_16057) ;  /* 0x00000d0000007947 */ /* 0x000fea0003800000 */
.L_x_16054:
        /* <DEDUP_REMOVED lines=8> */
.L_x_16059:
[----:B------:R0:W5:Y:S01]  /*83e0*/  LDG.E R23, [R4.64] ;  /* 0x0000002404177981 */ /* 0x000162000c1e1900 */
[----:B------:R-:W-:Y:S05]  /*83f0*/  BRA `(.L_x_16057) ;  /* 0x00000c6000007947 */ /* 0x000fea0003800000 */
.L_x_16058:
[----:B------:R0:W5:Y:S01]  /*8400*/  LDG.E.S16 R23, [R4.64] ;  /* 0x0000002404177981 */ /* 0x000162000c1e1700 */
[----:B------:R-:W-:Y:S05]  /*8410*/  BRA `(.L_x_16057) ;  /* 0x00000c4000007947 */ /* 0x000fea0003800000 */
.L_x_16053:
        /* <DEDUP_REMOVED lines=9> */
.L_x_16061:
[----:B------:R-:W4:Y:S02]  /*84b0*/  LDG.E.U16 R4, [R4.64] ;  /* 0x0000002404047981 */ /* 0x000f24000c1e1500 */
[----:B----4-:R-:W-:-:S06]  /*84c0*/  HADD2.F32 R23, -RZ, R4.H0_H0 ;  /* 0x20000004ff177230 */ /* 0x010fcc0000004100 */
[----:B------:R-:W0:Y:S01]  /*84d0*/  F2I.FTZ.TRUNC.NTZ R23, R23 ;  /* 0x0000001700177305 */ /* 0x000e22000021f100 */
[----:B------:R-:W-:Y:S05]  /*84e0*/  BRA `(.L_x_16057) ;  /* 0x00000b7000007947 */ /* 0x000fea0003800000 */
.L_x_16060:
        /* <DEDUP_REMOVED lines=9> */
.L_x_16063:
[----:B------:R-:W4:Y:S02]  /*8580*/  LDG.E.U16 R4, [R4.64] ;  /* 0x0000002404047981 */ /* 0x000f24000c1e1500 */
[----:B----4-:R-:W-:-:S06]  /*8590*/  HADD2.F32 R23, -RZ, R4.H0_H0 ;  /* 0x20000004ff177230 */ /* 0x010fcc0000004100 */
[----:B------:R-:W0:Y:S01]  /*85a0*/  F2I.FTZ.TRUNC.NTZ R23, R23 ;  /* 0x0000001700177305 */ /* 0x000e22000021f100 */
[----:B------:R-:W-:Y:S05]  /*85b0*/  BRA `(.L_x_16057) ;  /* 0x00000aa000007947 */ /* 0x000fea0003800000 */
.L_x_16062:
[----:B------:R-:W4:Y:S02]  /*85c0*/  LDG.E.64 R4, [R4.64] ;  /* 0x0000002404047981 */ /* 0x000f24000c1e1b00 */
[----:B----4-:R0:W4:Y:S01]  /*85d0*/  F2I.F64.TRUNC R23, R4 ;  /* 0x0000000400177311 */ /* 0x010122000030d100 */
[----:B------:R-:W-:Y:S05]  /*85e0*/  BRA `(.L_x_16057) ;  /* 0x00000a7000007947 */ /* 0x000fea0003800000 */
.L_x_16052:
        /* <DEDUP_REMOVED lines=12> */
.L_x_16066:
[----:B------:R-:W4:Y:S02]  /*86b0*/  LDG.E.64 R4, [R4.64] ;  /* 0x0000002404047981 */ /* 0x000f24000c1e1b00 */
[----:B----4-:R0:W4:Y:S01]  /*86c0*/  F2I.F64.TRUNC R23, R4 ;  /* 0x0000000400177311 */ /* 0x010122000030d100 */
[----:B------:R-:W-:Y:S05]  /*86d0*/  BRA `(.L_x_16057) ;  /* 0x0000098000007947 */ /* 0x000fea0003800000 */
.L_x_16065:
        /* <DEDUP_REMOVED lines=27> */
.L_x_16068:
        /* <DEDUP_REMOVED lines=14> */
.L_x_16067:
[----:B------:R-:W4:Y:S02]  /*8970*/  LDG.E.U16 R23, [R4.64] ;  /* 0x0000002404177981 */ /* 0x000f24000c1e1500 */
[----:B----4-:R-:W-:-:S06]  /*8980*/  PRMT R23, RZ, 0x5410, R23 ;  /* 0x00005410ff177816 */ /* 0x010fcc0000000017 */
[----:B------:R-:W0:Y:S01]  /*8990*/  F2I.FTZ.TRUNC.NTZ R23, R23 ;  /* 0x0000001700177305 */ /* 0x000e22000021f100 */
[----:B------:R-:W-:Y:S05]  /*89a0*/  BRA `(.L_x_16057) ;  /* 0x000006b000007947 */ /* 0x000fea0003800000 */
.L_x_16064:
        /* <DEDUP_REMOVED lines=10> */
.L_x_16071:
        /* <DEDUP_REMOVED lines=21> */
.L_x_16075:
[----:B------:R-:W-:Y:S05]  /*8ba0*/  BSYNC B1 ;  /* 0x0000000000017941 */ /* 0x000fea0003800000 */
.L_x_16074:
[----:B------:R-:W-:Y:S01]  /*8bb0*/  IMAD.SHL.U32 R3, R3, 0x100000, RZ ;  /* 0x0010000003037824 */ /* 0x000fe200078e00ff */
[----:B------:R-:W-:-:S04]  /*8bc0*/  LEA R0, R0, 0x3b800000, 0x17 ;  /* 0x3b80000000007811 */ /* 0x000fc800078eb8ff */
[----:B------:R-:W-:Y:S02]  /*8bd0*/  LOP3.LUT R23, R0, R3, R23, 0xfe, !PT ;  /* 0x0000000300177212 */ /* 0x000fe400078efe17 */
.L_x_16073:
[----:B------:R-:W-:Y:S05]  /*8be0*/  BSYNC B0 ;  /* 0x0000000000007941 */ /* 0x000fea0003800000 */
.L_x_16072:
[----:B------:R-:W0:Y:S01]  /*8bf0*/  F2I.FTZ.TRUNC.NTZ R23, R23 ;  /* 0x0000001700177305 */ /* 0x000e22000021f100 */
[----:B------:R-:W-:Y:S05]  /*8c00*/  BRA `(.L_x_16057) ;  /* 0x0000045000007947 */ /* 0x000fea0003800000 */
.L_x_16070:
        /* <DEDUP_REMOVED lines=21> */
.L_x_16079:
[----:B------:R-:W-:Y:S05]  /*8d60*/  BSYNC B1 ;  /* 0x0000000000017941 */ /* 0x000fea0003800000 */
.L_x_16078:
[----:B------:R-:W-:Y:S01]  /*8d70*/  IMAD.SHL.U32 R3, R3, 0x200000, RZ ;  /* 0x0020000003037824 */ /* 0x000fe200078e00ff */
[----:B------:R-:W-:-:S04]  /*8d80*/  LEA R0, R0, 0x37800000, 0x17 ;  /* 0x3780000000007811 */ /* 0x000fc800078eb8ff */
[----:B------:R-:W-:Y:S02]  /*8d90*/  LOP3.LUT R23, R0, R3, R23, 0xfe, !PT ;  /* 0x0000000300177212 */ /* 0x000fe400078efe17 */
.L_x_16077:
[----:B------:R-:W-:Y:S05]  /*8da0*/  BSYNC B0 ;  /* 0x0000000000007941 */ /* 0x000fea0003800000 */
.L_x_16076:
[----:B------:R-:W0:Y:S01]  /*8db0*/  F2I.FTZ.TRUNC.NTZ R23, R23 ;  /* 0x0000001700177305 */ /* 0x000e22000021f100 */
[----:B------:R-:W-:Y:S05]  /*8dc0*/  BRA `(.L_x_16057) ;  /* 0x0000029000007947 */ /* 0x000fea0003800000 */
.L_x_16069:
        /* <DEDUP_REMOVED lines=14> */
.L_x_16083:
[----:B------:R-:W-:Y:S05]  /*8eb0*/  BSYNC B0 ;  /* 0x0000000000007941 */ /* 0x000fea0003800000 */
.L_x_16082:
[----:B------:R-:W0:Y:S01]  /*8ec0*/  F2I.FTZ.TRUNC.NTZ R23, R23 ;  /* 0x0000001700177305 */ /* 0x000e22000021f100 */
[----:B------:R-:W-:Y:S05]  /*8ed0*/  BRA `(.L_x_16057) ;  /* 0x0000018000007947 */ /* 0x000fea0003800000 */
.L_x_16056:
        /* <DEDUP_REMOVED lines=21> */
.L_x_16081:
[----:B------:R0:W5:Y:S01]  /*9030*/  LDG.E R23, [R4.64] ;  /* 0x0000002404177981 */ /* 0x000162000c1e1900 */
[----:B------:R-:W-:Y:S05]  /*9040*/  BRA `(.L_x_16057) ;  /* 0x0000001000007947 */ /* 0x000fea0003800000 */
.L_x_16080:
[----:B------:R0:W5:Y:S02]  /*9050*/  LDG.E R23, [R4.64] ;  /* 0x0000002404177981 */ /* 0x000164000c1e1900 */
.L_x_16057:
        /* <DEDUP_REMOVED lines=17> */
.L_x_16087:
[----:B------:R0:W5:Y:S01]  /*9170*/  LDG.E.U8 R25, [R4.64] ;  /* 0x0000002404197981 */ /* 0x000162000c1e1100 */
[----:B------:R-:W-:Y:S05]  /*9180*/  BRA `(.L_x_16089) ;  /* 0x00000d0000007947 */ /* 0x000fea0003800000 */
.L_x_16086:
        /* <DEDUP_REMOVED lines=8> */
.L_x_16091:
[----:B------:R0:W5:Y:S01]  /*9210*/  LDG.E R25, [R4.64] ;  /* 0x0000002404197981 */ /* 0x000162000c1e1900 */
[----:B------:R-:W-:Y:S05]  /*9220*/  BRA `(.L_x_16089) ;  /* 0x00000c6000007947 */ /* 0x000fea0003800000 */
.L_x_16090:
[----:B------:R0:W5:Y:S01]  /*9230*/  LDG.E.S16 R25, [R4.64] ;  /* 0x0000002404197981 */ /* 0x000162000c1e1700 */
[----:B------:R-:W-:Y:S05]  /*9240*/  BRA `(.L_x_16089) ;  /* 0x00000c4000007947 */ /* 0x000fea0003800000 */
.L_x_16085:
        /* <DEDUP_REMOVED lines=9> */
.L_x_16093:
[----:B------:R-:W4:Y:S02]  /*92e0*/  LDG.E.U16 R4, [R4.64] ;  /* 0x0000002404047981 */ /* 0x000f24000c1e1500 */
[----:B----4-:R-:W-:-:S06]  /*92f0*/  HADD2.F32 R25, -RZ, R4.H0_H0 ;  /* 0x20000004ff197230 */ /* 0x010fcc0000004100 */
[----:B------:R-:W0:Y:S01]  /*9300*/  F2I.FTZ.TRUNC.NTZ R25, R25 ;  /* 0x0000001900197305 */ /* 0x000e22000021f100 */
[----:B------:R-:W-:Y:S05]  /*9310*/  BRA `(.L_x_16089) ;  /* 0x00000b7000007947 */ /* 0x000fea0003800000 */
.L_x_16092:
        /* <DEDUP_REMOVED lines=9> */
.L_x_16095:
[----:B------:R-:W4:Y:S02]  /*93b0*/  LDG.E.U16 R4, [R4.64] ;  /* 0x0000002404047981 */ /* 0x000f24000c1e1500 */
[----:B----4-:R-:W-:-:S06]  /*93c0*/  HADD2.F32 R25, -RZ, R4.H0_H0 ;  /* 0x20000004ff197230 */ /* 0x010fcc0000004100 */
[----:B------:R-:W0:Y:S01]  /*93d0*/  F2I.FTZ.TRUNC.NTZ R25, R25 ;  /* 0x0000001900197305 */ /* 0x000e22000021f100 */
[----:B------:R-:W-:Y:S05]  /*93e0*/  BRA `(.L_x_16089) ;  /* 0x00000aa000007947 */ /* 0x000fea0003800000 */
.L_x_16094:
[----:B------:R-:W4:Y:S02]  /*93f0*/  LDG.E.64 R4, [R4.64] ;  /* 0x0000002404047981 */ /* 0x000f24000c1e1b00 */
[----:B----4-:R0:W4:Y:S01]  /*9400*/  F2I.F64.TRUNC R25, R4 ;  /* 0x0000000400197311 */ /* 0x010122000030d100 */
[----:B------:R-:W-:Y:S05]  /*9410*/  BRA `(.L_x_16089) ;  /* 0x00000a7000007947 */ /* 0x000fea0003800000 */
.L_x_16084:
        /* <DEDUP_REMOVED lines=12> */
.L_x_16098:
[----:B------:R-:W4:Y:S02]  /*94e0*/  LDG.E.64 R4, [R4.64] ;  /* 0x0000002404047981 */ /* 0x000f24000c1e1b00 */
[----:B----4-:R0:W4:Y:S01]  /*94f0*/  F2I.F64.TRUNC R25, R4 ;  /* 0x0000000400197311 */ /* 0x010122000030d100 */
[----:B------:R-:W-:Y:S05]  /*9500*/  BRA `(.L_x_16089) ;  /* 0x0000098000007947 */ /* 0x000fea0003800000 */
.L_x_16097:
        /* <DEDUP_REMOVED lines=27> */
.L_x_16100:
        /* <DEDUP_REMOVED lines=14> */
.L_x_16099:
[----:B------:R-:W4:Y:S02]  /*97a0*/  LDG.E.U16 R25, [R4.64] ;  /* 0x0000002404197981 */ /* 0x000f24000c1e1500 */
[----:B----4-:R-:W-:-:S06]  /*97b0*/  PRMT R25, RZ, 0x5410, R25 ;  /* 0x00005410ff197816 */ /* 0x010fcc0000000019 */
[----:B------:R-:W0:Y:S01]  /*97c0*/  F2I.FTZ.TRUNC.NTZ R25, R25 ;  /* 0x0000001900197305 */ /* 0x000e22000021f100 */
[----:B------:R-:W-:Y:S05]  /*97d0*/  BRA `(.L_x_16089) ;  /* 0x000006b000007947 */ /* 0x000fea0003800000 */
.L_x_16096:
        /* <DEDUP_REMOVED lines=10> */
.L_x_16103:
        /* <DEDUP_REMOVED lines=21> */
.L_x_16107:
[----:B------:R-:W-:Y:S05]  /*99d0*/  BSYNC B1 ;  /* 0x0000000000017941 */ /* 0x000fea0003800000 */
.L_x_16106:
[----:B------:R-:W-:Y:S01]  /*99e0*/  IMAD.SHL.U32 R3, R3, 0x100000, RZ ;  /* 0x0010000003037824 */ /* 0x000fe200078e00ff */
[----:B------:R-:W-:-:S04]  /*99f0*/  LEA R0, R0, 0x3b800000, 0x17 ;  /* 0x3b80000000007811 */ /* 0x000fc800078eb8ff */
[----:B------:R-:W-:Y:S02]  /*9a00*/  LOP3.LUT R25, R0, R3, R25, 0xfe, !PT ;  /* 0x0000000300197212 */ /* 0x000fe400078efe19 */
.L_x_16105:
[----:B------:R-:W-:Y:S05]  /*9a10*/  BSYNC B0 ;  /* 0x0000000000007941 */ /* 0x000fea0003800000 */
.L_x_16104:
[----:B------:R-:W0:Y:S01]  /*9a20*/  F2I.FTZ.TRUNC.NTZ R25, R25 ;  /* 0x0000001900197305 */ /* 0x000e22000021f100 */
[----:B------:R-:W-:Y:S05]  /*9a30*/  BRA `(.L_x_16089) ;  /* 0x0000045000007947 */ /* 0x000fea0003800000 */
.L_x_16102:
        /* <DEDUP_REMOVED lines=21> */
.L_x_16111:
[----:B------:R-:W-:Y:S05]  /*9b90*/  BSYNC B1 ;  /* 0x0000000000017941 */ /* 0x000fea0003800000 */
.L_x_16110:
[----:B------:R-:W-:Y:S01]  /*9ba0*/  IMAD.SHL.U32 R3, R3, 0x200000, RZ ;  /* 0x0020000003037824 */ /* 0x000fe200078e00ff */
[----:B------:R-:W-:-:S04]  /*9bb0*/  LEA R0, R0, 0x37800000, 0x17 ;  /* 0x3780000000007811 */ /* 0x000fc800078eb8ff */
[----:B------:R-:W-:Y:S02]  /*9bc0*/  LOP3.LUT R25, R0, R3, R25, 0xfe, !PT ;  /* 0x0000000300197212 */ /* 0x000fe400078efe19 */
.L_x_16109:
[----:B------:R-:W-:Y:S05]  /*9bd0*/  BSYNC B0 ;  /* 0x0000000000007941 */ /* 0x000fea0003800000 */
.L_x_16108:
[----:B------:R-:W0:Y:S01]  /*9be0*/  F2I.FTZ.TRUNC.NTZ R25, R25 ;  /* 0x0000001900197305 */ /* 0x000e22000021f100 */
[----:B------:R-:W-:Y:S05]  /*9bf0*/  BRA `(.L_x_16089) ;  /* 0x0000029000007947 */ /* 0x000fea0003800000 */
.L_x_16101:
        /* <DEDUP_REMOVED lines=14> */
.L_x_16115:
[----:B------:R-:W-:Y:S05]  /*9ce0*/  BSYNC B0 ;  /* 0x0000000000007941 */ /* 0x000fea0003800000 */
.L_x_16114:
[----:B------:R-:W0:Y:S01]  /*9cf0*/  F2I.FTZ.TRUNC.NTZ R25, R25 ;  /* 0x0000001900197305 */ /* 0x000e22000021f100 */
[----:B------:R-:W-:Y:S05]  /*9d00*/  BRA `(.L_x_16089) ;  /* 0x0000018000007947 */ /* 0x000fea0003800000 */
.L_x_16088:
        /* <DEDUP_REMOVED lines=21> */
.L_x_16113:
[----:B------:R0:W5:Y:S01]  /*9e60*/  LDG.E R25, [R4.64] ;  /* 0x0000002404197981 */ /* 0x000162000c1e1900 */
[----:B------:R-:W-:Y:S05]  /*9e70*/  BRA `(.L_x_16089) ;  /* 0x0000001000007947 */ /* 0x000fea0003800000 */
.L_x_16112:
[----:B------:R0:W5:Y:S02]  /*9e80*/  LDG.E R25, [R4.64] ;  /* 0x0000002404197981 */ /* 0x000164000c1e1900 */
.L_x_16089:
        /* <DEDUP_REMOVED lines=17> */
.L_x_16119:
[----:B------:R0:W5:Y:S01]  /*9fa0*/  LDG.E.U8 R22, [R4.64] ;  /* 0x0000002404167981 */ /* 0x000162000c1e1100 */
[----:B------:R-:W-:Y:S05]  /*9fb0*/  BRA `(.L_x_16051) ;  /* 0x00000cf000007947 */ /* 0x000fea0003800000 */
.L_x_16118:
        /* <DEDUP_REMOVED lines=8> */
.L_x_16122:
[----:B------:R0:W5:Y:S01]  /*a040*/  LDG.E R22, [R4.64] ;  /* 0x0000002404167981 */ /* 0x000162000c1e1900 */
[----:B------:R-:W-:Y:S05]  /*a050*/  BRA `(.L_x_16051) ;  /* 0x00000c5000007947 */ /* 0x000fea0003800000 */
.L_x_16121:
[----:B------:R0:W5:Y:S01]  /*a060*/  LDG.E.S16 R22, [R4.64] ;  /* 0x0000002404167981 */ /* 0x000162000c1e1700 */
[----:B------:R-:W-:Y:S05]  /*a070*/  BRA `(.L_x_16051) ;  /* 0x00000c3000007947 */ /* 0x000fea0003800000 */
.L_x_16117:
        /* <DEDUP_REMOVED lines=9> */
.L_x_16124:
[----:B------:R-:W4:Y:S02]  /*a110*/  LDG.E.U16 R4, [R4.64] ;  /* 0x0000002404047981 */ /* 0x000f24000c1e1500 */
[----:B----4-:R-:W-:-:S06]  /*a120*/  HADD2.F32 R22, -RZ, R4.H0_H0 ;  /* 0x20000004ff167230 */ /* 0x010fcc0000004100 */
[----:B------:R-:W0:Y:S01]  /*a130*/  F2I.FTZ.TRUNC.NTZ R22, R22 ;  /* 0x0000001600167305 */ /* 0x000e22000021f100 */
[----:B------:R-:W-:Y:S05]  /*a140*/  BRA `(.L_x_16051) ;  /* 0x00000b6000007947 */ /* 0x000fea0003800000 */
.L_x_16123:
        /* <DEDUP_REMOVED lines=9> */
.L_x_16126:
[----:B------:R-:W4:Y:S02]  /*a1e0*/  LDG.E.U16 R4, [R4.64] ;  /* 0x0000002404047981 */ /* 0x000f24000c1e1500 */
[----:B----4-:R-:W-:-:S06]  /*a1f0*/  HADD2.F32 R22, -RZ, R4.H0_H0 ;  /* 0x20000004ff167230 */ /* 0x010fcc0000004100 */
[----:B------:R-:W0:Y:S01]  /*a200*/  F2I.FTZ.TRUNC.NTZ R22, R22 ;  /* 0x0000001600167305 */ /* 0x000e22000021f100 */
[----:B------:R-:W-:Y:S05]  /*a210*/  BRA `(.L_x_16051) ;  /* 0x00000a9000007947 */ /* 0x000fea0003800000 */
.L_x_16125:
[----:B------:R-:W4:Y:S02]  /*a220*/  LDG.E.64 R4, [R4.64] ;  /* 0x0000002404047981 */ /* 0x000f24000c1e1b00 */
[----:B----4-:R0:W4:Y:S01]  /*a230*/  F2I.F64.TRUNC R22, R4 ;  /* 0x0000000400167311 */ /* 0x010122000030d100 */
[----:B------:R-:W-:Y:S05]  /*a240*/  BRA `(.L_x_16051) ;  /* 0x00000a6000007947 */ /* 0x000fea0003800000 */
.L_x_16116:
        /* <DEDUP_REMOVED lines=12> */
.L_x_16129:
[----:B------:R-:W4:Y:S02]  /*a310*/  LDG.E.64 R4, [R4.64] ;  /* 0x0000002404047981 */ /* 0x000f24000c1e1b00 */
[----:B----4-:R0:W4:Y:S01]  /*a320*/  F2I.F64.TRUNC R22, R4 ;  /* 0x0000000400167311 */ /* 0x010122000030d100 */
[----:B------:R-:W-:Y:S05]  /*a330*/  BRA `(.L_x_16051) ;  /* 0x0000097000007947 */ /* 0x000fea0003800000 */
.L_x_16128:
        /* <DEDUP_REMOVED lines=27> */
.L_x_16131:
        /* <DEDUP_REMOVED lines=14> */
.L_x_16130:
[----:B------:R-:W4:Y:S02]  /*a5d0*/  LDG.E.U16 R22, [R4.64] ;  /* 0x0000002404167981 */ /* 0x000f24000c1e1500 */
[----:B----4-:R-:W-:-:S06]  /*a5e0*/  PRMT R22, RZ, 0x5410, R22 ;  /* 0x00005410ff167816 */ /* 0x010fcc0000000016 */
[----:B------:R-:W0:Y:S01]  /*a5f0*/  F2I.FTZ.TRUNC.NTZ R22, R22 ;  /* 0x0000001600167305 */ /* 0x000e22000021f100 */
[----:B------:R-:W-:Y:S05]  /*a600*/  BRA `(.L_x_16051) ;  /* 0x000006a000007947 */ /* 0x000fea0003800000 */
.L_x_16127:
        /* <DEDUP_REMOVED lines=10> */
.L_x_16134:
        /* <DEDUP_REMOVED lines=21> */
.L_x_16138:
[----:B------:R-:W-:Y:S05]  /*a800*/  BSYNC B1 ;  /* 0x0000000000017941 */ /* 0x000fea0003800000 */
.L_x_16137:
[----:B------:R-:W-:Y:S01]  /*a810*/  IMAD.SHL.U32 R3, R3, 0x100000, RZ ;  /* 0x0010000003037824 */ /* 0x000fe200078e00ff */
[----:B------:R-:W-:-:S04]  /*a820*/  LEA R5, R0, 0x3b800000, 0x17 ;  /* 0x3b80000000057811 */ /* 0x000fc800078eb8ff */
[----:B------:R-:W-:Y:S02]  /*a830*/  LOP3.LUT R22, R5, R3, R22, 0xfe, !PT ;  /* 0x0000000305167212 */ /* 0x000fe400078efe16 */
.L_x_16136:
[----:B------:R-:W-:Y:S05]  /*a840*/  BSYNC B0 ;  /* 0x0000000000007941 */ /* 0x000fea0003800000 */
.L_x_16135:
[----:B------:R-:W0:Y:S01]  /*a850*/  F2I.FTZ.TRUNC.NTZ R22, R22 ;  /* 0x0000001600167305 */ /* 0x000e22000021f100 */
[----:B------:R-:W-:Y:S05]  /*a860*/  BRA `(.L_x_16051) ;  /* 0x0000044000007947 */ /* 0x000fea0003800000 */
.L_x_16133:
        /* <DEDUP_REMOVED lines=21> */
.L_x_16142:
[----:B------:R-:W-:Y:S05]  /*a9c0*/  BSYNC B1 ;  /* 0x0000000000017941 */ /* 0x000fea0003800000 */
.L_x_16141:
[----:B------:R-:W-:Y:S01]  /*a9d0*/  IMAD.SHL.U32 R3, R3, 0x200000, RZ ;  /* 0x0020000003037824 */ /* 0x000fe200078e00ff */
[----:B------:R-:W-:-:S04]  /*a9e0*/  LEA R5, R0, 0x37800000, 0x17 ;  /* 0x3780000000057811 */ /* 0x000fc800078eb8ff */
[----:B------:R-:W-:Y:S02]  /*a9f0*/  LOP3.LUT R22, R5, R3, R22, 0xfe, !PT ;  /* 0x0000000305167212 */ /* 0x000fe400078efe16 */
.L_x_16140:
[----:B------:R-:W-:Y:S05]  /*aa00*/  BSYNC B0 ;  /* 0x0000000000007941 */ /* 0x000fea0003800000 */
.L_x_16139:
[----:B------:R-:W0:Y:S01]  /*aa10*/  F2I.FTZ.TRUNC.NTZ R22, R22 ;  /* 0x0000001600167305 */ /* 0x000e22000021f100 */
[----:B------:R-:W-:Y:S05]  /*aa20*/  BRA `(.L_x_16051) ;  /* 0x0000028000007947 */ /* 0x000fea0003800000 */
.L_x_16132:
        /* <DEDUP_REMOVED lines=14> */
.L_x_16146:
[----:B------:R-:W-:Y:S05]  /*ab10*/  BSYNC B0 ;  /* 0x0000000000007941 */ /* 0x000fea0003800000 */
.L_x_16145:
[----:B------:R-:W0:Y:S01]  /*ab20*/  F2I.FTZ.TRUNC.NTZ R22, R22 ;  /* 0x0000001600167305 */ /* 0x000e22000021f100 */
[----:B------:R-:W-:Y:S05]  /*ab30*/  BRA `(.L_x_16051) ;  /* 0x0000017000007947 */ /* 0x000fea0003800000 */
.L_x_16120:
        /* <DEDUP_REMOVED lines=19> */
[----:B------:R-:W-:Y:S05]  /*ac70*/  BRA `(.L_x_16051) ;  /* 0x0000003000007947 */ /* 0x000fea0003800000 */
.L_x_16144:
[----:B------:R0:W5:Y:S01]  /*ac80*/  LDG.E R22, [R4.64] ;  /* 0x0000002404167981 */ /* 0x000162000c1e1900 */
[----:B------:R-:W-:Y:S05]  /*ac90*/  BRA `(.L_x_16051) ;  /* 0x0000001000007947 */ /* 0x000fea0003800000 */
.L_x_16143:
[----:B------:R0:W5:Y:S02]  /*aca0*/  LDG.E R22, [R4.64] ;  /* 0x0000002404167981 */ /* 0x000164000c1e1900 */
.L_x_16051:
[----:B------:R-:W-:Y:S05]  /*acb0*/  BSYNC B6 ;  /* 0x0000000000067941 */ /* 0x000fea0003800000 */
.L_x_16050:
[----:B0-----:R-:W0:Y:S01]  /*acc0*/  S2R R7, SR_CTAID.X ;  /* 0x0000000000077919 */ /* 0x001e220000002500 */
[----:B--2--5:R-:W-:Y:S01]  /*acd0*/  IMAD R3, R26, c[0x0][0x16c], RZ ;  /* 0x00005b001a037a24 */ /* 0x024fe200078e02ff */
[----:B------:R-:W2:Y:S01]  /*ace0*/  LDC.U8 R6, c[0x0][0x1ac] ;  /* 0x00006b00ff067b82 */ /* 0x000ea20000000000 */
[----:B------:R-:W-:Y:S01]  /*acf0*/  IMAD.MOV.U32 R26, RZ, RZ, -0x200 ;  /* 0xfffffe00ff1a7424 */ /* 0x000fe200078e00ff */
[----:B------:R-:W4:Y:S01]  /*ad00*/  S2R R29, SR_TID.X ;  /* 0x00000000001d7919 */ /* 0x000f220000002100 */
[----:B------:R-:W-:Y:S01]  /*ad10*/  IMAD R27, R27, c[0x0][0x168], RZ ;  /* 0x00005a001b1b7a24 */ /* 0x000fe200078e02ff */
[----:B------:R-:W-:Y:S01]  /*ad20*/  BSSY B6, `(.L_x_16147) ;  /* 0x00000fc000067945 */ /* 0x000fe20003800000 */
[----:B---3--:R-:W-:-:S02]  /*ad30*/  IMAD R5, R18, c[0x0][0x16c], RZ ;  /* 0x00005b0012057a24 */ /* 0x008fc400078e02ff */
[----:B-1----:R-:W-:Y:S02]  /*ad40*/  IMAD R28, R28, c[0x0][0x168], RZ ;  /* 0x00005a001c1c7a24 */ /* 0x002fe400078e02ff */
[----:B------:R-:W-:Y:S02]  /*ad50*/  IMAD R0, R17, c[0x0][0x16c], RZ ;  /* 0x00005b0011007a24 */ /* 0x000fe400078e02ff */
[----:B------:R-:W-:Y:S02]  /*ad60*/  IMAD R4, R16, c[0x0][0x168], RZ ;  /* 0x00005a0010047a24 */ /* 0x000fe400078e02ff */
[----:B------:R-:W-:Y:S02]  /*ad70*/  IMAD R25, R25, c[0x0][0x16c], RZ ;  /* 0x00005b0019197a24 */ /* 0x000fe400078e02ff */
[----:B------:R-:W-:Y:S02]  /*ad80*/  IMAD R23, R23, c[0x0][0x168], RZ ;  /* 0x00005a0017177a24 */ /* 0x000fe400078e02ff */
[----:B------:R-:W-:-:S02]  /*ad90*/  IMAD R27, R3, R24, R27 ;  /* 0x00000018031b7224 */ /* 0x000fc400078e021b */
[----:B----4-:R-:W-:Y:S02]  /*ada0*/  IMAD R16, R5, R2, R28 ;  /* 0x0000000205107224 */ /* 0x010fe400078e021c */
[----:B------:R-:W-:Y:S02]  /*adb0*/  IMAD R19, R0, R19, R4 ;  /* 0x0000001300137224 */ /* 0x000fe400078e0204 */
[----:B0-----:R-:W-:Y:S02]  /*adc0*/  IMAD R26, R7, R26, c[0x0][0x160] ;  /* 0x00005800071a7624 */ /* 0x001fe400078e021a */
[----:B------:R-:W-:-:S03]  /*add0*/  IMAD R22, R25, R22, R23 ;  /* 0x0000001619167224 */ /* 0x000fc600078e0217 */
[----:B------:R-:W-:-:S13]  /*ade0*/  ISETP.GE.AND P0, PT, R29, R26, PT ;  /* 0x0000001a1d00720c */ /* 0x000fda0003f06270 */
        /* <DEDUP_REMOVED lines=20> */
.L_x_16152:
[----:B------:R0:W-:Y:S01]  /*af30*/  STG.E.U8 [R2.64], R27 ;  /* 0x0000001b02007986 */ /* 0x0001e2000c101124 */
[----:B------:R-:W-:Y:S05]  /*af40*/  BRA `(.L_x_16148) ;  /* 0x00000d9000007947 */ /* 0x000fea0003800000 */
.L_x_16151:
[----:B------:R-:W-:-:S13]  /*af50*/  ISETP.NE.AND P0, PT, R0, 0x2, PT ;  /* 0x000000020000780c */ /* 0x000fda0003f05270 */
[----:B------:R-:W-:Y:S05]  /*af60*/  @!P0 BRA `(.L_x_16154) ;  /* 0x000000a000008947 */ /* 0x000fea0003800000 */
[----:B------:R-:W-:-:S13]  /*af70*/  ISETP.NE.AND P0, PT, R0, 0x3, PT ;  /* 0x000000030000780c */ /* 0x000fda0003f05270 */
[----:B------:R-:W-:Y:S05]  /*af80*/  @!P0 BRA `(.L_x_16155) ;  /* 0x0000006000008947 */ /* 0x000fea0003800000 */
[----:B------:R-:W-:-:S13]  /*af90*/  ISETP.NE.AND P0, PT, R0, 0x4, PT ;  /* 0x000000040000780c */ /* 0x000fda0003f05270 */
[----:B------:R-:W-:Y:S05]  /*afa0*/  @P0 BRA `(.L_x_16153) ;  /* 0x00000ba000000947 */ /* 0x000fea0003800000 */
[--C-:B------:R-:W-:Y:S01]  /*afb0*/  SHF.R.S32.HI R5, RZ, 0x1f, R27.reuse ;  /* 0x0000001fff057819 */ /* 0x100fe2000001141b */
[----:B------:R-:W-:-:S05]  /*afc0*/  IMAD.MOV.U32 R4, RZ, RZ, R27 ;  /* 0x000000ffff047224 */ /* 0x000fca00078e001b */
[----:B------:R0:W-:Y:S01]  /*afd0*/  STG.E.64 [R2.64], R4 ;  /* 0x0000000402007986 */ /* 0x0001e2000c101b24 */
[----:B------:R-:W-:Y:S05]  /*afe0*/  BRA `(.L_x_16148) ;  /* 0x00000cf000007947 */ /* 0x000fea0003800000 */
.L_x_16155:
[----:B------:R0:W-:Y:S01]  /*aff0*/  STG.E [R2.64], R27 ;  /* 0x0000001b02007986 */ /* 0x0001e2000c101924 */
[----:B------:R-:W-:Y:S05]  /*b000*/  BRA `(.L_x_16148) ;  /* 0x00000cd000007947 */ /* 0x000fea0003800000 */
.L_x_16154:
[----:B------:R0:W-:Y:S01]  /*b010*/  STG.E.U16 [R2.64], R27 ;  /* 0x0000001b02007986 */ /* 0x0001e2000c101524 */
[----:B------:R-:W-:Y:S05]  /*b020*/  BRA `(.L_x_16148) ;  /* 0x00000cb000007947 */ /* 0x000fea0003800000 */
.L_x_16150:
        /* <DEDUP_REMOVED lines=9> */
.L_x_16157:
[----:B------:R-:W0:Y:S02]  /*b0c0*/  I2F R0, R27 ;  /* 0x0000001b00007306 */ /* 0x000e240000201400 */
[----:B0-----:R-:W-:-:S05]  /*b0d0*/  F2FP.PACK_AB R0, RZ, R0 ;  /* 0x00000000ff00723e */ /* 0x001fca00000000ff */
[----:B------:R0:W-:Y:S01]  /*b0e0*/  STG.E.U16 [R2.64], R0 ;  /* 0x0000000002007986 */ /* 0x0001e2000c101524 */
[----:B------:R-:W-:Y:S05]  /*b0f0*/  BRA `(.L_x_16148) ;  /* 0x00000be000007947 */ /* 0x000fea0003800000 */
.L_x_16156:
        /* <DEDUP_REMOVED lines=10> */
.L_x_16159:
[----:B------:R-:W0:Y:S02]  /*b1a0*/  I2F R27, R27 ;  /* 0x0000001b001b7306 */ /* 0x000e240000201400 */
[----:B0-----:R-:W-:-:S04]  /*b1b0*/  F2FP.PACK_AB R5, RZ, R27 ;  /* 0x0000001bff05723e */ /* 0x001fc800000000ff */
[----:B------:R-:W-:-:S05]  /*b1c0*/  PRMT R5, R5, 0x5410, RZ ;  /* 0x0000541005057816 */ /* 0x000fca00000000ff */
[----:B------:R0:W-:Y:S01]  /*b1d0*/  STG.E [R2.64], R5 ;  /* 0x0000000502007986 */ /* 0x0001e2000c101924 */
[----:B------:R-:W-:Y:S05]  /*b1e0*/  BRA `(.L_x_16148) ;  /* 0x00000af000007947 */ /* 0x000fea0003800000 */
.L_x_16158:
[----:B------:R-:W0:Y:S02]  /*b1f0*/  I2F.F64 R4, R27 ;  /* 0x0000001b00047312 */ /* 0x000e240000201c00 */
[----:B0-----:R0:W-:Y:S01]  /*b200*/  STG.E.64 [R2.64], R4 ;  /* 0x0000000402007986 */ /* 0x0011e2000c101b24 */
[----:B------:R-:W-:Y:S05]  /*b210*/  BRA `(.L_x_16148) ;  /* 0x00000ac000007947 */ /* 0x000fea0003800000 */
.L_x_16149:
        /* <DEDUP_REMOVED lines=12> */
.L_x_16162:
[----:B------:R-:W0:Y:S01]  /*b2e0*/  I2F.F64 R4, R27 ;  /* 0x0000001b00047312 */ /* 0x000e220000201c00 */
[----:B------:R-:W-:-:S05]  /*b2f0*/  CS2R R6, SRZ ;  /* 0x0000000000067805 */ /* 0x000fca000001ff00 */
[----:B0-----:R0:W-:Y:S01]  /*b300*/  STG.E.128 [R2.64], R4 ;  /* 0x0000000402007986 */ /* 0x0011e2000c101d24 */
[----:B------:R-:W-:Y:S05]  /*b310*/  BRA `(.L_x_16148) ;  /* 0x000009c000007947 */ /* 0x000fea0003800000 */
.L_x_16161:
        /* <DEDUP_REMOVED lines=21> */
.L_x_16166:
[----:B------:R-:W-:Y:S05]  /*b470*/  BSYNC B0 ;  /* 0x0000000000007941 */ /* 0x000fea0003800000 */
.L_x_16165:
[----:B------:R-:W-:-:S05]  /*b480*/  LOP3.LUT R5, R0, R5, RZ, 0xfc, !PT ;  /* 0x0000000500057212 */ /* 0x000fca00078efcff */
[----:B------:R0:W-:Y:S01]  /*b490*/  STG.E.U8 [R2.64], R5 ;  /* 0x0000000502007986 */ /* 0x0001e2000c101124 */
[----:B------:R-:W-:Y:S05]  /*b4a0*/  BRA `(.L_x_16148) ;  /* 0x0000083000007947 */ /* 0x000fea0003800000 */
.L_x_16164:
        /* <DEDUP_REMOVED lines=13> */
.L_x_16168:
[----:B------:R-:W-:Y:S01]  /*b580*/  IMAD.MOV.U32 R0, RZ, RZ, 0x7f ;  /* 0x0000007fff007424 */ /* 0x000fe200078e00ff */
[----:B------:R-:W-:-:S04]  /*b590*/  ISETP.GT.U32.AND P0, PT, R4, 0x7f800000, PT ;  /* 0x7f8000000400780c */ /* 0x000fc80003f04070 */
[----:B------:R-:W-:-:S04]  /*b5a0*/  SEL R0, R0, 0x7c, P0 ;  /* 0x0000007c00007807 */ /* 0x000fc80000000000 */
.L_x_16169:
[----:B------:R-:W-:Y:S05]  /*b5b0*/  BSYNC B0 ;  /* 0x0000000000007941 */ /* 0x000fea0003800000 */
.L_x_16167:
[----:B------:R-:W-:-:S04]  /*b5c0*/  LOP3.LUT R4, R27, 0x80000000, RZ, 0xc0, !PT ;  /* 0x800000001b047812 */ /* 0x000fc800078ec0ff */
[----:B------:R-:W-:-:S04]  /*b5d0*/  SHF.R.U32.HI R5, RZ, 0x18, R4 ;  /* 0x00000018ff057819 */ /* 0x000fc80000011604 */
[----:B------:R-:W-:-:S05]  /*b5e0*/  LOP3.LUT R5, R0, R5, RZ, 0xfc, !PT ;  /* 0x0000000500057212 */ /* 0x000fca00078efcff */
[----:B------:R0:W-:Y:S01]  /*b5f0*/  STG.E.U8 [R2.64], R5 ;  /* 0x0000000502007986 */ /* 0x0001e2000c101124 */
[----:B------:R-:W-:Y:S05]  /*b600*/  BRA `(.L_x_16148) ;  /* 0x000006d000007947 */ /* 0x000fea0003800000 */
.L_x_16163:
[----:B------:R-:W0:Y:S02]  /*b610*/  I2F R0, R27 ;  /* 0x0000001b00007306 */ /* 0x000e240000201400 */
[----:B0-----:R-:W-:-:S05]  /*b620*/  F2FP.BF16.PACK_AB R0, RZ, R0 ;  /* 0x00000000ff00723e */ /* 0x001fca00000010ff */
[----:B------:R0:W-:Y:S01]  /*b630*/  STG.E.U16 [R2.64], R0 ;  /* 0x0000000002007986 */ /* 0x0001e2000c101524 */
[----:B------:R-:W-:Y:S05]  /*b640*/  BRA `(.L_x_16148) ;  /* 0x0000069000007947 */ /* 0x000fea0003800000 */
.L_x_16160:
        /* <DEDUP_REMOVED lines=10> */
.L_x_16172:
        /* <DEDUP_REMOVED lines=17> */
.L_x_16175:
[----:B------:R-:W-:-:S04]  /*b800*/  LOP3.LUT R0, R27, 0x80000000, RZ, 0xc0, !PT ;  /* 0x800000001b007812 */ /* 0x000fc800078ec0ff */
[----:B------:R-:W-:-:S04]  /*b810*/  SHF.R.U32.HI R5, RZ, 0x18, R0 ;  /* 0x00000018ff057819 */ /* 0x000fc80000011600 */
[----:B------:R-:W-:-:S04]  /*b820*/  LOP3.LUT R4, R4, R5, RZ, 0xfc, !PT ;  /* 0x0000000504047212 */ /* 0x000fc800078efcff */
[----:B------:R-:W-:Y:S02]  /*b830*/  PRMT R0, R4, 0x7610, R0 ;  /* 0x0000761004007816 */ /* 0x000fe40000000000 */
.L_x_16174:
[----:B------:R-:W-:Y:S05]  /*b840*/  BSYNC B0 ;  /* 0x0000000000007941 */ /* 0x000fea0003800000 */
.L_x_16173:
[----:B------:R0:W-:Y:S01]  /*b850*/  STG.E.U8 [R2.64], R0 ;  /* 0x0000000002007986 */ /* 0x0001e2000c101124 */
[----:B------:R-:W-:Y:S05]  /*b860*/  BRA `(.L_x_16148) ;  /* 0x0000047000007947 */ /* 0x000fea0003800000 */
.L_x_16171:
        /* <DEDUP_REMOVED lines=17> */
.L_x_16178:
[----:B------:R-:W-:-:S04]  /*b980*/  LOP3.LUT R0, R27, 0x80000000, RZ, 0xc0, !PT ;  /* 0x800000001b007812 */ /* 0x000fc800078ec0ff */
[----:B------:R-:W-:-:S04]  /*b990*/  SHF.R.U32.HI R5, RZ, 0x18, R0 ;  /* 0x00000018ff057819 */ /* 0x000fc80000011600 */
[----:B------:R-:W-:-:S04]  /*b9a0*/  LOP3.LUT R4, R4, R5, RZ, 0xfc, !PT ;  /* 0x0000000504047212 */ /* 0x000fc800078efcff */
[----:B------:R-:W-:Y:S02]  /*b9b0*/  PRMT R0, R4, 0x7610, R0 ;  /* 0x0000761004007816 */ /* 0x000fe40000000000 */
.L_x_16177:
[----:B------:R-:W-:Y:S05]  /*b9c0*/  BSYNC B0 ;  /* 0x0000000000007941 */ /* 0x000fea0003800000 */
.L_x_16176:
[----:B------:R0:W-:Y:S01]  /*b9d0*/  STG.E.U8 [R2.64], R0 ;  /* 0x0000000002007986 */ /* 0x0001e2000c101124 */
[----:B------:R-:W-:Y:S05]  /*b9e0*/  BRA `(.L_x_16148) ;  /* 0x000002f000007947 */ /* 0x000fea0003800000 */
.L_x_16170:
        /* <DEDUP_REMOVED lines=22> */
.L_x_16153:
        /* <DEDUP_REMOVED lines=20> */
.L_x_16180:
[--C-:B------:R-:W-:Y:S01]  /*bc90*/  SHF.R.S32.HI R5, RZ, 0x1f, R27.reuse ;  /* 0x0000001fff057819 */ /* 0x100fe2000001141b */
[----:B------:R-:W-:-:S05]  /*bca0*/  IMAD.MOV.U32 R4, RZ, RZ, R27 ;  /* 0x000000ffff047224 */ /* 0x000fca00078e001b */
[----:B------:R0:W-:Y:S01]  /*bcb0*/  STG.E.64 [R2.64], R4 ;  /* 0x0000000402007986 */ /* 0x0001e2000c101b24 */
[----:B------:R-:W-:Y:S05]  /*bcc0*/  BRA `(.L_x_16148) ;  /* 0x0000001000007947 */ /* 0x000fea0003800000 */
.L_x_16179:
[----:B------:R0:W-:Y:S02]  /*bcd0*/  STG.E [R2.64], R27 ;  /* 0x0000001b02007986 */ /* 0x0001e4000c101924 */
.L_x_16148:
[----:B--2---:R-:W-:Y:S05]  /*bce0*/  BSYNC B6 ;  /* 0x0000000000067941 */ /* 0x004fea0003800000 */
.L_x_16147:
[----:B------:R-:W-:Y:S01]  /*bcf0*/  ISETP.GE.AND P0, PT, R29, R26, PT ;  /* 0x0000001a1d00720c */ /* 0x000fe20003f06270 */
[----:B------:R-:W-:-:S12]  /*bd00*/  BSSY B6, `(.L_x_16181) ;  /* 0x00001e0000067945 */ /* 0x000fd80003800000 */
[----:B------:R-:W-:Y:S05]  /*bd10*/  @P0 BRA `(.L_x_16182) ;  /* 0x00001de000000947 */ /* 0x000fea0003800000 */
[----:B------:R-:W1:Y:S01]  /*bd20*/  S2R R23, SR_CTAID.X ;  /* 0x0000000000177919 */ /* 0x000e620000002500 */
[----:B------:R-:W2:Y:S01]  /*bd30*/  LDC.U8 R18, c[0x0][0x1ac] ;  /* 0x00006b00ff127b82 */ /* 0x000ea20000000000 */
[----:B01----:R-:W-:Y:S01]  /*bd40*/  IMAD R0, R23, 0x200, R29 ;  /* 0x0000020017007824 */ /* 0x003fe200078e021d */
[----:B--2---:R-:W-:-:S03]  /*bd50*/  PRMT R3, R18, 0x9910, RZ ;  /* 0x0000991012037816 */ /* 0x004fc600000000ff */
        /* <DEDUP_REMOVED lines=16> */
.L_x_16186:
[----:B------:R0:W-:Y:S01]  /*be60*/  STG.E.U8 [R2.64], R16 ;  /* 0x0000001002007986 */ /* 0x0001e2000c101124 */
[----:B------:R-:W-:Y:S05]  /*be70*/  BRA `(.L_x_16188) ;  /* 0x00000d7000007947 */ /* 0x000fea0003800000 */
.L_x_16185:
        /* <DEDUP_REMOVED lines=9> */
.L_x_16190:
[----:B------:R0:W-:Y:S01]  /*bf10*/  STG.E [R2.64], R16 ;  /* 0x0000001002007986 */ /* 0x0001e2000c101924 */
[----:B------:R-:W-:Y:S05]  /*bf20*/  BRA `(.L_x_16188) ;  /* 0x00000cc000007947 */ /* 0x000fea0003800000 */
.L_x_16189:
[----:B------:R0:W-:Y:S01]  /*bf30*/  STG.E.U16 [R2.64], R16 ;  /* 0x0000001002007986 */ /* 0x0001e2000c101524 */
[----:B------:R-:W-:Y:S05]  /*bf40*/  BRA `(.L_x_16188) ;  /* 0x00000ca000007947 */ /* 0x000fea0003800000 */
.L_x_16184:
        /* <DEDUP_REMOVED lines=9> */
.L_x_16192:
[----:B------:R-:W0:Y:S02]  /*bfe0*/  I2F R0, R16 ;  /* 0x0000001000007306 */ /* 0x000e240000201400 */
[----:B0-----:R-:W-:-:S05]  /*bff0*/  F2FP.PACK_AB R0, RZ, R0 ;  /* 0x00000000ff00723e */ /* 0x001fca00000000ff */
[----:B------:R0:W-:Y:S01]  /*c000*/  STG.E.U16 [R2.64], R0 ;  /* 0x0000000002007986 */ /* 0x0001e2000c101524 */
[----:B------:R-:W-:Y:S05]  /*c010*/  BRA `(.L_x_16188) ;  /* 0x00000bd000007947 */ /* 0x000fea0003800000 */
.L_x_16191:
        /* <DEDUP_REMOVED lines=10> */
.L_x_16194:
[----:B------:R-:W0:Y:S02]  /*c0c0*/  I2F R16, R16 ;  /* 0x0000001000107306 */ /* 0x000e240000201400 */
[----:B0-----:R-:W-:-:S04]  /*c0d0*/  F2FP.PACK_AB R5, RZ, R16 ;  /* 0x00000010ff05723e */ /* 0x001fc800000000ff */
[----:B------:R-:W-:-:S05]  /*c0e0*/  PRMT R5, R5, 0x5410, RZ ;  /* 0x0000541005057816 */ /* 0x000fca00000000ff */
[----:B------:R0:W-:Y:S01]  /*c0f0*/  STG.E [R2.64], R5 ;  /* 0x0000000502007986 */ /* 0x0001e2000c101924 */
[----:B------:R-:W-:Y:S05]  /*c100*/  BRA `(.L_x_16188) ;  /* 0x00000ae000007947 */ /* 0x000fea0003800000 */
.L_x_16193:
[----:B------:R-:W0:Y:S02]  /*c110*/  I2F.F64 R16, R16 ;  /* 0x0000001000107312 */ /* 0x000e240000201c00 */
[----:B0-----:R0:W-:Y:S01]  /*c120*/  STG.E.64 [R2.64], R16 ;  /* 0x0000001002007986 */ /* 0x0011e2000c101b24 */
[----:B------:R-:W-:Y:S05]  /*c130*/  BRA `(.L_x_16188) ;  /* 0x00000ab000007947 */ /* 0x000fea0003800000 */
.L_x_16183:
        /* <DEDUP_REMOVED lines=12> */
.L_x_16197:
[----:B------:R-:W0:Y:S01]  /*c200*/  I2F.F64 R4, R16 ;  /* 0x0000001000047312 */ /* 0x000e220000201c00 */
[----:B------:R-:W-:-:S05]  /*c210*/  CS2R R6, SRZ ;  /* 0x0000000000067805 */ /* 0x000fca000001ff00 */
[----:B0-----:R0:W-:Y:S01]  /*c220*/  STG.E.128 [R2.64], R4 ;  /* 0x0000000402007986 */ /* 0x0011e2000c101d24 */
[----:B------:R-:W-:Y:S05]  /*c230*/  BRA `(.L_x_16188) ;  /* 0x000009b000007947 */ /* 0x000fea0003800000 */
.L_x_16196:
        /* <DEDUP_REMOVED lines=21> */
.L_x_16201:
[----:B------:R-:W-:Y:S05]  /*c390*/  BSYNC B0 ;  /* 0x0000000000007941 */ /* 0x000fea0003800000 */
.L_x_16200:
[----:B------:R-:W-:-:S05]  /*c3a0*/  LOP3.LUT R5, R0, R5, RZ, 0xfc, !PT ;  /* 0x0000000500057212 */ /* 0x000fca00078efcff */
[----:B------:R0:W-:Y:S01]  /*c3b0*/  STG.E.U8 [R2.64], R5 ;  /* 0x0000000502007986 */ /* 0x0001e2000c101124 */
[----:B------:R-:W-:Y:S05]  /*c3c0*/  BRA `(.L_x_16188) ;  /* 0x0000082000007947 */ /* 0x000fea0003800000 */
.L_x_16199:
        /* <DEDUP_REMOVED lines=13> */
.L_x_16203:
[----:B------:R-:W-:Y:S01]  /*c4a0*/  IMAD.MOV.U32 R0, RZ, RZ, 0x7f ;  /* 0x0000007fff007424 */ /* 0x000fe200078e00ff */
[----:B------:R-:W-:-:S04]  /*c4b0*/  ISETP.GT.U32.AND P0, PT, R4, 0x7f800000, PT ;  /* 0x7f8000000400780c */ /* 0x000fc80003f04070 */
[----:B------:R-:W-:-:S04]  /*c4c0*/  SEL R0, R0, 0x7c, P0 ;  /* 0x0000007c00007807 */ /* 0x000fc80000000000 */
.L_x_16204:
[----:B------:R-:W-:Y:S05]  /*c4d0*/  BSYNC B0 ;  /* 0x0000000000007941 */ /* 0x000fea0003800000 */
.L_x_16202:
[----:B------:R-:W-:-:S04]  /*c4e0*/  LOP3.LUT R4, R5, 0x80000000, RZ, 0xc0, !PT ;  /* 0x8000000005047812 */ /* 0x000fc800078ec0ff */
[----:B------:R-:W-:-:S04]  /*c4f0*/  SHF.R.U32.HI R5, RZ, 0x18, R4 ;  /* 0x00000018ff057819 */ /* 0x000fc80000011604 */
[----:B------:R-:W-:-:S05]  /*c500*/  LOP3.LUT R5, R0, R5, RZ, 0xfc, !PT ;  /* 0x0000000500057212 */ /* 0x000fca00078efcff */
[----:B------:R0:W-:Y:S01]  /*c510*/  STG.E.U8 [R2.64], R5 ;  /* 0x0000000502007986 */ /* 0x0001e2000c101124 */
[----:B------:R-:W-:Y:S05]  /*c520*/  BRA `(.L_x_16188) ;  /* 0x000006c000007947 */ /* 0x000fea0003800000 */
.L_x_16198:
[----:B------:R-:W0:Y:S02]  /*c530*/  I2F R0, R16 ;  /* 0x0000001000007306 */ /* 0x000e240000201400 */
[----:B0-----:R-:W-:-:S05]  /*c540*/  F2FP.BF16.PACK_AB R0, RZ, R0 ;  /* 0x00000000ff00723e */ /* 0x001fca00000010ff */
[----:B------:R0:W-:Y:S01]  /*c550*/  STG.E.U16 [R2.64], R0 ;  /* 0x0000000002007986 */ /* 0x0001e2000c101524 */
[----:B------:R-:W-:Y:S05]  /*c560*/  BRA `(.L_x_16188) ;  /* 0x0000068000007947 */ /* 0x000fea0003800000 */
.L_x_16195:
        /* <DEDUP_REMOVED lines=10> */
.L_x_16207:
        /* <DEDUP_REMOVED lines=17> */
.L_x_16210:
[----:B------:R-:W-:-:S04]  /*c720*/  LOP3.LUT R0, R7, 0x80000000, RZ, 0xc0, !PT ;  /* 0x8000000007007812 */ /* 0x000fc800078ec0ff */
[----:B------:R-:W-:-:S04]  /*c730*/  SHF.R.U32.HI R5, RZ, 0x18, R0 ;  /* 0x00000018ff057819 */ /* 0x000fc80000011600 */
[----:B------:R-:W-:-:S04]  /*c740*/  LOP3.LUT R4, R4, R5, RZ, 0xfc, !PT ;  /* 0x0000000504047212 */ /* 0x000fc800078efcff */
[----:B------:R-:W-:Y:S02]  /*c750*/  PRMT R0, R4, 0x7610, R0 ;  /* 0x0000761004007816 */ /* 0x000fe40000000000 */
.L_x_16209:
[----:B------:R-:W-:Y:S05]  /*c760*/  BSYNC B0 ;  /* 0x0000000000007941 */ /* 0x000fea0003800000 */
.L_x_16208:
[----:B------:R0:W-:Y:S01]  /*c770*/  STG.E.U8 [R2.64], R0 ;  /* 0x0000000002007986 */ /* 0x0001e2000c101124 */
[----:B------:R-:W-:Y:S05]  /*c780*/  BRA `(.L_x_16188) ;  /* 0x0000046000007947 */ /* 0x000fea0003800000 */
.L_x_16206:
        /* <DEDUP_REMOVED lines=17> */
.L_x_16213:
[----:B------:R-:W-:-:S04]  /*c8a0*/  LOP3.LUT R0, R7, 0x80000000, RZ, 0xc0, !PT ;  /* 0x8000000007007812 */ /* 0x000fc800078ec0ff */
[----:B------:R-:W-:-:S04]  /*c8b0*/  SHF.R.U32.HI R5, RZ, 0x18, R0 ;  /* 0x00000018ff057819 */ /* 0x000fc80000011600 */
[----:B------:R-:W-:-:S04]  /*c8c0*/  LOP3.LUT R4, R4, R5, RZ, 0xfc, !PT ;  /* 0x0000000504047212 */ /* 0x000fc800078efcff */
[----:B------:R-:W-:Y:S02]  /*c8d0*/  PRMT R0, R4, 0x7610, R0 ;  /* 0x0000761004007816 */ /* 0x000fe40000000000 */
.L_x_16212:
[----:B------:R-:W-:Y:S05]  /*c8e0*/  BSYNC B0 ;  /* 0x0000000000007941 */ /* 0x000fea0003800000 */
.L_x_16211:
[----:B------:R0:W-:Y:S01]  /*c8f0*/  STG.E.U8 [R2.64], R0 ;  /* 0x0000000002007986 */ /* 0x0001e2000c101124 */
[----:B------:R-:W-:Y:S05]  /*c900*/  BRA `(.L_x_16188) ;  /* 0x000002e000007947 */ /* 0x000fea0003800000 */
.L_x_16205:
        /* <DEDUP_REMOVED lines=22> */
.L_x_16187:
        /* <DEDUP_REMOVED lines=20> */
.L_x_16215:
[----:B------:R-:W-:-:S05]  /*cbb0*/  SHF.R.S32.HI R17, RZ, 0x1f, R16 ;  /* 0x0000001fff117819 */ /* 0x000fca0000011410 */
[----:B------:R0:W-:Y:S01]  /*cbc0*/  STG.E.64 [R2.64], R16 ;  /* 0x0000001002007986 */ /* 0x0001e2000c101b24 */
[----:B------:R-:W-:Y:S05]  /*cbd0*/  BRA `(.L_x_16188) ;  /* 0x0000001000007947 */ /* 0x000fea0003800000 */
.L_x_16214:
[----:B------:R0:W-:Y:S02]  /*cbe0*/  STG.E [R2.64], R16 ;  /* 0x0000001002007986 */ /* 0x0001e4000c101924 */
.L_x_16188:
        /* <DEDUP_REMOVED lines=21> */
.L_x_16219:
[----:B------:R0:W-:Y:S01]  /*cd40*/  STG.E.U8 [R2.64], R19 ;  /* 0x0000001302007986 */ /* 0x0001e2000c101124 */
[----:B------:R-:W-:Y:S05]  /*cd50*/  BRA `(.L_x_16221) ;  /* 0x00000d9000007947 */ /* 0x000fea0003800000 */
.L_x_16218:
        /* <DEDUP_REMOVED lines=10> */
.L_x_16223:
[----:B------:R0:W-:Y:S01]  /*ce00*/  STG.E [R2.64], R19 ;  /* 0x0000001302007986 */ /* 0x0001e2000c101924 */
[----:B------:R-:W-:Y:S05]  /*ce10*/  BRA `(.L_x_16221) ;  /* 0x00000cd000007947 */ /* 0x000fea0003800000 */
.L_x_16222:
[----:B------:R0:W-:Y:S01]  /*ce20*/  STG.E.U16 [R2.64], R19 ;  /* 0x0000001302007986 */ /* 0x0001e2000c101524 */
[----:B------:R-:W-:Y:S05]  /*ce30*/  BRA `(.L_x_16221) ;  /* 0x00000cb000007947 */ /* 0x000fea0003800000 */
.L_x_16217:
        /* <DEDUP_REMOVED lines=9> */
.L_x_16225:
[----:B------:R-:W0:Y:S02]  /*ced0*/  I2F R0, R19 ;  /* 0x0000001300007306 */ /* 0x000e240000201400 */
[----:B0-----:R-:W-:-:S05]  /*cee0*/  F2FP.PACK_AB R0, RZ, R0 ;  /* 0x00000000ff00723e */ /* 0x001fca00000000ff */
[----:B------:R0:W-:Y:S01]  /*cef0*/  STG.E.U16 [R2.64], R0 ;  /* 0x0000000002007986 */ /* 0x0001e2000c101524 */
[----:B------:R-:W-:Y:S05]  /*cf00*/  BRA `(.L_x_16221) ;  /* 0x00000be000007947 */ /* 0x000fea0003800000 */
.L_x_16224:
        /* <DEDUP_REMOVED lines=10> */
.L_x_16227:
[----:B------:R-:W0:Y:S02]  /*cfb0*/  I2F R19, R19 ;  /* 0x0000001300137306 */ /* 0x000e240000201400 */
[----:B0-----:R-:W-:-:S04]  /*cfc0*/  F2FP.PACK_AB R5, RZ, R19 ;  /* 0x00000013ff05723e */ /* 0x001fc800000000ff */
[----:B------:R-:W-:-:S05]  /*cfd0*/  PRMT R5, R5, 0x5410, RZ ;  /* 0x0000541005057816 */ /* 0x000fca00000000ff */
[----:B------:R0:W-:Y:S01]  /*cfe0*/  STG.E [R2.64], R5 ;  /* 0x0000000502007986 */ /* 0x0001e2000c101924 */
[----:B------:R-:W-:Y:S05]  /*cff0*/  BRA `(.L_x_16221) ;  /* 0x00000af000007947 */ /* 0x000fea0003800000 */
.L_x_16226:
[----:B------:R-:W0:Y:S02]  /*d000*/  I2F.F64 R4, R19 ;  /* 0x0000001300047312 */ /* 0x000e240000201c00 */
[----:B0-----:R0:W-:Y:S01]  /*d010*/  STG.E.64 [R2.64], R4 ;  /* 0x0000000402007986 */ /* 0x0011e2000c101b24 */
[----:B------:R-:W-:Y:S05]  /*d020*/  BRA `(.L_x_16221) ;  /* 0x00000ac000007947 */ /* 0x000fea0003800000 */
.L_x_16216:
        /* <DEDUP_REMOVED lines=12> */
.L_x_16230:
[----:B------:R-:W0:Y:S01]  /*d0f0*/  I2F.F64 R4, R19 ;  /* 0x0000001300047312 */ /* 0x000e220000201c00 */
[----:B------:R-:W-:-:S05]  /*d100*/  CS2R R6, SRZ ;  /* 0x0000000000067805 */ /* 0x000fca000001ff00 */
[----:B0-----:R0:W-:Y:S01]  /*d110*/  STG.E.128 [R2.64], R4 ;  /* 0x0000000402007986 */ /* 0x0011e2000c101d24 */
[----:B------:R-:W-:Y:S05]  /*d120*/  BRA `(.L_x_16221) ;  /* 0x000009c000007947 */ /* 0x000fea0003800000 */
.L_x_16229:
        /* <DEDUP_REMOVED lines=21> */
.L_x_16234:
[----:B------:R-:W-:Y:S05]  /*d280*/  BSYNC B0 ;  /* 0x0000000000007941 */ /* 0x000fea0003800000 */
.L_x_16233:
[----:B------:R-:W-:-:S05]  /*d290*/  LOP3.LUT R5, R0, R5, RZ, 0xfc, !PT ;  /* 0x0000000500057212 */ /* 0x000fca00078efcff */
[----:B------:R0:W-:Y:S01]  /*d2a0*/  STG.E.U8 [R2.64], R5 ;  /* 0x0000000502007986 */ /* 0x0001e2000c101124 */
[----:B------:R-:W-:Y:S05]  /*d2b0*/  BRA `(.L_x_16221) ;  /* 0x0000083000007947 */ /* 0x000fea0003800000 */
.L_x_16232:
        /* <DEDUP_REMOVED lines=13> */
.L_x_16236:
[----:B------:R-:W-:Y:S01]  /*d390*/  IMAD.MOV.U32 R0, RZ, RZ, 0x7f ;  /* 0x0000007fff007424 */ /* 0x000fe200078e00ff */
[----:B------:R-:W-:-:S04]  /*d3a0*/  ISETP.GT.U32.AND P0, PT, R4, 0x7f800000, PT ;  /* 0x7f8000000400780c */ /* 0x000fc80003f04070 */
[----:B------:R-:W-:-:S04]  /*d3b0*/  SEL R0, R0, 0x7c, P0 ;  /* 0x0000007c00007807 */ /* 0x000fc80000000000 */
.L_x_16237:
[----:B------:R-:W-:Y:S05]  /*d3c0*/  BSYNC B0 ;  /* 0x0000000000007941 */ /* 0x000fea0003800000 */
.L_x_16235:
[----:B------:R-:W-:-:S04]  /*d3d0*/  LOP3.LUT R4, R19, 0x80000000, RZ, 0xc0, !PT ;  /* 0x8000000013047812 */ /* 0x000fc800078ec0ff */
[----:B------:R-:W-:-:S04]  /*d3e0*/  SHF.R.U32.HI R5, RZ, 0x18, R4 ;  /* 0x00000018ff057819 */ /* 0x000fc80000011604 */
[----:B------:R-:W-:-:S05]  /*d3f0*/  LOP3.LUT R5, R0, R5, RZ, 0xfc, !PT ;  /* 0x0000000500057212 */ /* 0x000fca00078efcff */
[----:B------:R0:W-:Y:S01]  /*d400*/  STG.E.U8 [R2.64], R5 ;  /* 0x0000000502007986 */ /* 0x0001e2000c101124 */
[----:B------:R-:W-:Y:S05]  /*d410*/  BRA `(.L_x_16221) ;  /* 0x000006d000007947 */ /* 0x000fea0003800000 */
.L_x_16231:
[----:B------:R-:W0:Y:S02]  /*d420*/  I2F R0, R19 ;  /* 0x0000001300007306 */ /* 0x000e240000201400 */
[----:B0-----:R-:W-:-:S05]  /*d430*/  F2FP.BF16.PACK_AB R0, RZ, R0 ;  /* 0x00000000ff00723e */ /* 0x001fca00000010ff */
[----:B------:R0:W-:Y:S01]  /*d440*/  STG.E.U16 [R2.64], R0 ;  /* 0x0000000002007986 */ /* 0x0001e2000c101524 */
[----:B------:R-:W-:Y:S05]  /*d450*/  BRA `(.L_x_16221) ;  /* 0x0000069000007947 */ /* 0x000fea0003800000 */
.L_x_16228:
        /* <DEDUP_REMOVED lines=10> */
.L_x_16240:
        /* <DEDUP_REMOVED lines=17> */
.L_x_16243:
[----:B------:R-:W-:-:S04]  /*d610*/  LOP3.LUT R0, R19, 0x80000000, RZ, 0xc0, !PT ;  /* 0x8000000013007812 */ /* 0x000fc800078ec0ff */
[----:B------:R-:W-:-:S04]  /*d620*/  SHF.R.U32.HI R5, RZ, 0x18, R0 ;  /* 0x00000018ff057819 */ /* 0x000fc80000011600 */
[----:B------:R-:W-:-:S04]  /*d630*/  LOP3.LUT R4, R4, R5, RZ, 0xfc, !PT ;  /* 0x0000000504047212 */ /* 0x000fc800078efcff */
[----:B------:R-:W-:Y:S02]  /*d640*/  PRMT R0, R4, 0x7610, R0 ;  /* 0x0000761004007816 */ /* 0x000fe40000000000 */
.L_x_16242:
[----:B------:R-:W-:Y:S05]  /*d650*/  BSYNC B0 ;  /* 0x0000000000007941 */ /* 0x000fea0003800000 */
.L_x_16241:
[----:B------:R0:W-:Y:S01]  /*d660*/  STG.E.U8 [R2.64], R0 ;  /* 0x0000000002007986 */ /* 0x0001e2000c101124 */
[----:B------:R-:W-:Y:S05]  /*d670*/  BRA `(.L_x_16221) ;  /* 0x0000047000007947 */ /* 0x000fea0003800000 */
.L_x_16239:
        /* <DEDUP_REMOVED lines=17> */
.L_x_16246:
[----:B------:R-:W-:-:S04]  /*d790*/  LOP3.LUT R0, R19, 0x80000000, RZ, 0xc0, !PT ;  /* 0x8000000013007812 */ /* 0x000fc800078ec0ff */
[----:B------:R-:W-:-:S04]  /*d7a0*/  SHF.R.U32.HI R5, RZ, 0x18, R0 ;  /* 0x00000018ff057819 */ /* 0x000fc80000011600 */
[----:B------:R-:W-:-:S04]  /*d7b0*/  LOP3.LUT R4, R4, R5, RZ, 0xfc, !PT ;  /* 0x0000000504047212 */ /* 0x000fc800078efcff */
[----:B------:R-:W-:Y:S02]  /*d7c0*/  PRMT R0, R4, 0x7610, R0 ;  /* 0x0000761004007816 */ /* 0x000fe40000000000 */
.L_x_16245:
[----:B------:R-:W-:Y:S05]  /*d7d0*/  BSYNC B0 ;  /* 0x0000000000007941 */ /* 0x000fea0003800000 */
.L_x_16244:
[----:B------:R0:W-:Y:S01]  /*d7e0*/  STG.E.U8 [R2.64], R0 ;  /* 0x0000000002007986 */ /* 0x0001e2000c101124 */
[----:B------:R-:W-:Y:S05]  /*d7f0*/  BRA `(.L_x_16221) ;  /* 0x000002f000007947 */ /* 0x000fea0003800000 */
.L_x_16238:
        /* <DEDUP_REMOVED lines=22> */
.L_x_16220:
        /* <DEDUP_REMOVED lines=20> */
.L_x_16248:
[--C-:B------:R-:W-:Y:S01]  /*daa0*/  SHF.R.S32.HI R5, RZ, 0x1f, R19.reuse ;  /* 0x0000001fff057819 */ /* 0x100fe20000011413 */
[----:B------:R-:W-:-:S05]  /*dab0*/  IMAD.MOV.U32 R4, RZ, RZ, R19 ;  /* 0x000000ffff047224 */ /* 0x000fca00078e0013 */
[----:B------:R0:W-:Y:S01]  /*dac0*/  STG.E.64 [R2.64], R4 ;  /* 0x0000000402007986 */ /* 0x0001e2000c101b24 */
[----:B------:R-:W-:Y:S05]  /*dad0*/  BRA `(.L_x_16221) ;  /* 0x0000001000007947 */ /* 0x000fea0003800000 */
.L_x_16247:
[----:B------:R0:W-:Y:S02]  /*dae0*/  STG.E [R2.64], R19 ;  /* 0x0000001302007986 */ /* 0x0001e4000c101924 */
.L_x_16221:
[----:B------:R-:W-:Y:S02]  /*daf0*/  IADD3 R29, R29, 0x80, RZ ;  /* 0x000000801d1d7810 */ /* 0x000fe40007ffe0ff */
.L_x_16182:
[----:B------:R-:W-:Y:S05]  /*db00*/  BSYNC B6 ;  /* 0x0000000000067941 */ /* 0x000fea0003800000 */
.L_x_16181:
        /* <DEDUP_REMOVED lines=21> */
.L_x_16252:
[----:B------:R-:W-:Y:S01]  /*dc60*/  STG.E.U8 [R2.64], R22 ;  /* 0x0000001602007986 */ /* 0x000fe2000c101124 */
[----:B------:R-:W-:Y:S05]  /*dc70*/  EXIT ;  /* 0x000000000000794d */ /* 0x000fea0003800000 */
.L_x_16251:
        /* <DEDUP_REMOVED lines=9> */
.L_x_16255:
[----:B------:R-:W-:Y:S01]  /*dd10*/  STG.E [R2.64], R22 ;  /* 0x0000001602007986 */ /* 0x000fe2000c101924 */
[----:B------:R-:W-:Y:S05]  /*dd20*/  EXIT ;  /* 0x000000000000794d */ /* 0x000fea0003800000 */
.L_x_16254:
[----:B------:R-:W-:Y:S01]  /*dd30*/  STG.E.U16 [R2.64], R22 ;  /* 0x0000001602007986 */ /* 0x000fe2000c101524 */
[----:B------:R-:W-:Y:S05]  /*dd40*/  EXIT ;  /* 0x000000000000794d */ /* 0x000fea0003800000 */
.L_x_16250:
        /* <DEDUP_REMOVED lines=9> */
.L_x_16257:
[----:B------:R-:W0:Y:S02]  /*dde0*/  I2F R0, R22 ;  /* 0x0000001600007306 */ /* 0x000e240000201400 */
[----:B0-----:R-:W-:-:S05]  /*ddf0*/  F2FP.PACK_AB R0, RZ, R0 ;  /* 0x00000000ff00723e */ /* 0x001fca00000000ff */
[----:B------:R-:W-:Y:S01]  /*de00*/  STG.E.U16 [R2.64], R0 ;  /* 0x0000000002007986 */ /* 0x000fe2000c101524 */
[----:B------:R-:W-:Y:S05]  /*de10*/  EXIT ;  /* 0x000000000000794d */ /* 0x000fea0003800000 */
.L_x_16256:
        /* <DEDUP_REMOVED lines=10> */
.L_x_16259:
[----:B------:R-:W0:Y:S02]  /*dec0*/  I2F R22, R22 ;  /* 0x0000001600167306 */ /* 0x000e240000201400 */
[----:B0-----:R-:W-:-:S04]  /*ded0*/  F2FP.PACK_AB R5, RZ, R22 ;  /* 0x00000016ff05723e */ /* 0x001fc800000000ff */
[----:B------:R-:W-:-:S05]  /*dee0*/  PRMT R5, R5, 0x5410, RZ ;  /* 0x0000541005057816 */ /* 0x000fca00000000ff */
[----:B------:R-:W-:Y:S01]  /*def0*/  STG.E [R2.64], R5 ;  /* 0x0000000502007986 */ /* 0x000fe2000c101924 */
[----:B------:R-:W-:Y:S05]  /*df00*/  EXIT ;  /* 0x000000000000794d */ /* 0x000fea0003800000 */
.L_x_16258:
[----:B------:R-:W0:Y:S02]  /*df10*/  I2F.F64 R22, R22 ;  /* 0x0000001600167312 */ /* 0x000e240000201c00 */
[----:B0-----:R-:W-:Y:S01]  /*df20*/  STG.E.64 [R2.64], R22 ;  /* 0x0000001602007986 */ /* 0x001fe2000c101b24 */
[----:B------:R-:W-:Y:S05]  /*df30*/  EXIT ;  /* 0x000000000000794d */ /* 0x000fea0003800000 */
.L_x_16249:
        /* <DEDUP_REMOVED lines=12> */
.L_x_16262:
[----:B------:R-:W0:Y:S01]  /*e000*/  I2F.F64 R4, R22 ;  /* 0x0000001600047312 */ /* 0x000e220000201c00 */
[----:B------:R-:W-:-:S05]  /*e010*/  CS2R R6, SRZ ;  /* 0x0000000000067805 */ /* 0x000fca000001ff00 */
[----:B0-----:R-:W-:Y:S01]  /*e020*/  STG.E.128 [R2.64], R4 ;  /* 0x0000000402007986 */ /* 0x001fe2000c101d24 */
[----:B------:R-:W-:Y:S05]  /*e030*/  EXIT ;  /* 0x000000000000794d */ /* 0x000fea0003800000 */
.L_x_16261:
        /* <DEDUP_REMOVED lines=21> */
.L_x_16266:
[----:B------:R-:W-:Y:S05]  /*e190*/  BSYNC B0 ;  /* 0x0000000000007941 */ /* 0x000fea0003800000 */
.L_x_16265:
[----:B------:R-:W-:-:S05]  /*e1a0*/  LOP3.LUT R5, R0, R5, RZ, 0xfc, !PT ;  /* 0x0000000500057212 */ /* 0x000fca00078efcff */
[----:B------:R-:W-:Y:S01]  /*e1b0*/  STG.E.U8 [R2.64], R5 ;  /* 0x0000000502007986 */ /* 0x000fe2000c101124 */
[----:B------:R-:W-:Y:S05]  /*e1c0*/  EXIT ;  /* 0x000000000000794d */ /* 0x000fea0003800000 */
.L_x_16264:
        /* <DEDUP_REMOVED lines=13> */
.L_x_16268:
[----:B------:R-:W-:Y:S01]  /*e2a0*/  IMAD.MOV.U32 R0, RZ, RZ, 0x7f ;  /* 0x0000007fff007424 */ /* 0x000fe200078e00ff */
[----:B------:R-:W-:-:S04]  /*e2b0*/  ISETP.GT.U32.AND P0, PT, R4, 0x7f800000, PT ;  /* 0x7f8000000400780c */ /* 0x000fc80003f04070 */
[----:B------:R-:W-:-:S04]  /*e2c0*/  SEL R0, R0, 0x7c, P0 ;  /* 0x0000007c00007807 */ /* 0x000fc80000000000 */
.L_x_16269:
[----:B------:R-:W-:Y:S05]  /*e2d0*/  BSYNC B0 ;  /* 0x0000000000007941 */ /* 0x000fea0003800000 */
.L_x_16267:
[----:B------:R-:W-:-:S04]  /*e2e0*/  LOP3.LUT R4, R5, 0x80000000, RZ, 0xc0, !PT ;  /* 0x8000000005047812 */ /* 0x000fc800078ec0ff */
[----:B------:R-:W-:-:S04]  /*e2f0*/  SHF.R.U32.HI R5, RZ, 0x18, R4 ;  /* 0x00000018ff057819 */ /* 0x000fc80000011604 */
[----:B------:R-:W-:-:S05]  /*e300*/  LOP3.LUT R5, R0, R5, RZ, 0xfc, !PT ;  /* 0x0000000500057212 */ /* 0x000fca00078efcff */
[----:B------:R-:W-:Y:S01]  /*e310*/  STG.E.U8 [R2.64], R5 ;  /* 0x0000000502007986 */ /* 0x000fe2000c101124 */
[----:B------:R-:W-:Y:S05]  /*e320*/  EXIT ;  /* 0x000000000000794d */ /* 0x000fea0003800000 */
.L_x_16263:
[----:B------:R-:W0:Y:S02]  /*e330*/  I2F R0, R22 ;  /* 0x0000001600007306 */ /* 0x000e240000201400 */
[----:B0-----:R-:W-:-:S05]  /*e340*/  F2FP.BF16.PACK_AB R0, RZ, R0 ;  /* 0x00000000ff00723e */ /* 0x001fca00000010ff */
[----:B------:R-:W-:Y:S01]  /*e350*/  STG.E.U16 [R2.64], R0 ;  /* 0x0000000002007986 */ /* 0x000fe2000c101524 */
[----:B------:R-:W-:Y:S05]  /*e360*/  EXIT ;  /* 0x000000000000794d */ /* 0x000fea0003800000 */
.L_x_16260:
        /* <DEDUP_REMOVED lines=10> */
.L_x_16272:
        /* <DEDUP_REMOVED lines=17> */
.L_x_16275:
[----:B------:R-:W-:-:S04]  /*e520*/  LOP3.LUT R0, R7, 0x80000000, RZ, 0xc0, !PT ;  /* 0x8000000007007812 */ /* 0x000fc800078ec0ff */
[----:B------:R-:W-:-:S04]  /*e530*/  SHF.R.U32.HI R5, RZ, 0x18, R0 ;  /* 0x00000018ff057819 */ /* 0x000fc80000011600 */
[----:B------:R-:W-:-:S04]  /*e540*/  LOP3.LUT R4, R4, R5, RZ, 0xfc, !PT ;  /* 0x0000000504047212 */ /* 0x000fc800078efcff */
[----:B------:R-:W-:Y:S02]  /*e550*/  PRMT R0, R4, 0x7610, R0 ;  /* 0x0000761004007816 */ /* 0x000fe40000000000 */
.L_x_16274:
[----:B------:R-:W-:Y:S05]  /*e560*/  BSYNC B0 ;  /* 0x0000000000007941 */ /* 0x000fea0003800000 */
.L_x_16273:
[----:B------:R-:W-:Y:S01]  /*e570*/  STG.E.U8 [R2.64], R0 ;  /* 0x0000000002007986 */ /* 0x000fe2000c101124 */
[----:B------:R-:W-:Y:S05]  /*e580*/  EXIT ;  /* 0x000000000000794d */ /* 0x000fea0003800000 */
.L_x_16271:
        /* <DEDUP_REMOVED lines=17> */
.L_x_16278:
[----:B------:R-:W-:-:S04]  /*e6a0*/  LOP3.LUT R0, R7, 0x80000000, RZ, 0xc0, !PT ;  /* 0x8000000007007812 */ /* 0x000fc800078ec0ff */
[----:B------:R-:W-:-:S04]  /*e6b0*/  SHF.R.U32.HI R5, RZ, 0x18, R0 ;  /* 0x00000018ff057819 */ /* 0x000fc80000011600 */
[----:B------:R-:W-:-:S04]  /*e6c0*/  LOP3.LUT R4, R4, R5, RZ, 0xfc, !PT ;  /* 0x0000000504047212 */ /* 0x000fc800078efcff */
[----:B------:R-:W-:Y:S02]  /*e6d0*/  PRMT R0, R4, 0x7610, R0 ;  /* 0x0000761004007816 */ /* 0x000fe40000000000 */
.L_x_16277:
[----:B------:R-:W-:Y:S05]  /*e6e0*/  BSYNC B0 ;  /* 0x0000000000007941 */ /* 0x000fea0003800000 */
.L_x_16276:
[----:B------:R-:W-:Y:S01]  /*e6f0*/  STG.E.U8 [R2.64], R0 ;  /* 0x0000000002007986 */ /* 0x000fe2000c101124 */
[----:B------:R-:W-:Y:S05]  /*e700*/  EXIT ;  /* 0x000000000000794d */ /* 0x000fea0003800000 */
.L_x_16270:
        /* <DEDUP_REMOVED lines=22> */
.L_x_16253:
        /* <DEDUP_REMOVED lines=20> */
.L_x_16280:
[----:B------:R-:W-:-:S05]  /*e9b0*/  SHF.R.S32.HI R23, RZ, 0x1f, R22 ;  /* 0x0000001fff177819 */ /* 0x000fca0000011416 */
[----:B------:R-:W-:Y:S01]  /*e9c0*/  STG.E.64 [R2.64], R22 ;  /* 0x0000001602007986 */ /* 0x000fe2000c101b24 */
[----:B------:R-:W-:Y:S05]  /*e9d0*/  EXIT ;  /* 0x000000000000794d */ /* 0x000fea0003800000 */
.L_x_16279:
[----:B------:R-:W-:Y:S01]  /*e9e0*/  STG.E [R2.64], R22 ;  /* 0x0000001602007986 */ /* 0x000fe2000c101924 */
[----:B------:R-:W-:Y:S05]  /*e9f0*/  EXIT ;  /* 0x000000000000794d */ /* 0x000fea0003800000 */
.L_x_16281:
        /* <DEDUP_REMOVED lines=16> */
.L_x_23022:


//--------------------- .text._ZN2at6native18elementwise_kernelILi128ELi2EZNS0_22gpu_kernel_impl_nocastIZZZNS0_54_GLOBAL__N__d8c5977b_16_LinearAlgebra_cu_9e10b42f_321716addr_kernel_cudaERNS_14TensorIteratorERKN3c106ScalarES9_ENKUlvE_clEvENKUlvE1_clEvEUliiiE0_EEvRNS_18TensorIteratorBaseERKT_EUliE_EEviT1_ --------------------------
	.section	.text._ZN2at6native18elementwise_kernelILi128ELi2EZNS0_22gpu_kernel_impl_nocastIZZZNS0_54_GLOBAL__N__d8c5977b_16_LinearAlgebra_cu_9e10b42f_321716addr_kernel_cudaERNS_14TensorIteratorERKN3c106ScalarES9_ENKUlvE_clEvENKUlvE1_clEvEUliiiE0_EEvRNS_18TensorIteratorBaseERKT_EUliE_EEviT1_,"ax",@progbits
	.sectioninfo	@"SHI_REGISTERS=16"
	.align	128
        .global         _ZN2at6native18elementwise_kernelILi128ELi2EZNS0_22gpu_kernel_impl_nocastIZZZNS0_54_GLOBAL__N__d8c5977b_16_LinearAlgebra_cu_9e10b42f_321716addr_kernel_cudaERNS_14TensorIteratorERKN3c106ScalarES9_ENKUlvE_clEvENKUlvE1_clEvEUliiiE0_EEvRNS_18TensorIteratorBaseERKT_EUliE_EEviT1_
        .type           _ZN2at6native18elementwise_kernelILi128ELi2EZNS0_22gpu_kernel_impl_nocastIZZZNS0_54_GLOBAL__N__d8c5977b_16_LinearAlgebra_cu_9e10b42f_321716addr_kernel_cudaERNS_14TensorIteratorERKN3c106ScalarES9_ENKUlvE_clEvENKUlvE1_clEvEUliiiE0_EEvRNS_18TensorIteratorBaseERKT_EUliE_EEviT1_,@function
        .size           _ZN2at6native18elementwise_kernelILi128ELi2EZNS0_22gpu_kernel_impl_nocastIZZZNS0_54_GLOBAL__N__d8c5977b_16_LinearAlgebra_cu_9e10b42f_321716addr_kernel_cudaERNS_14TensorIteratorERKN3c106ScalarES9_ENKUlvE_clEvENKUlvE1_clEvEUliiiE0_EEvRNS_18TensorIteratorBaseERKT_EUliE_EEviT1_,(.L_x_23023 - _ZN2at6native18elementwise_kernelILi128ELi2EZNS0_22gpu_kernel_impl_nocastIZZZNS0_54_GLOBAL__N__d8c5977b_16_LinearAlgebra_cu_9e10b42f_321716addr_kernel_cudaERNS_14TensorIteratorERKN3c106ScalarES9_ENKUlvE_clEvENKUlvE1_clEvEUliiiE0_EEvRNS_18TensorIteratorBaseERKT_EUliE_EEviT1_)
        .other          _ZN2at6native18elementwise_kernelILi128ELi2EZNS0_22gpu_kernel_impl_nocastIZZZNS0_54_GLOBAL__N__d8c5977b_16_LinearAlgebra_cu_9e10b42f_321716addr_kernel_cudaERNS_14TensorIteratorERKN3c106ScalarES9_ENKUlvE_clEvENKUlvE1_clEvEUliiiE0_EEvRNS_18TensorIteratorBaseERKT_EUliE_EEviT1_,@"STO_CUDA_ENTRY STV_DEFAULT"
_ZN2at6native18elementwise_kernelILi128ELi2EZNS0_22gpu_kernel_impl_nocastIZZZNS0_54_GLOBAL__N__d8c5977b_16_LinearAlgebra_cu_9e10b42f_321716addr_kernel_cudaERNS_14TensorIteratorERKN3c106ScalarES9_ENKUlvE_clEvENKUlvE1_clEvEUliiiE0_EEvRNS_18TensorIteratorBaseERKT_EUliE_EEviT1_:
.text._ZN2at6native18elementwise_kernelILi128ELi2EZNS0_22gpu_kernel_impl_nocastIZZZNS0_54_GLOBAL__N__d8c5977b_16_LinearAlgebra_cu_9e10b42f_321716addr_kernel_cudaERNS_14TensorIteratorERKN3c106ScalarES9_ENKUlvE_clEvENKUlvE1_clEvEUliiiE0_EEvRNS_18TensorIteratorBaseERKT_EUliE_EEviT1_:
        /* <DEDUP_REMOVED lines=287> */
.L_x_16284:
[----:B------:R-:W-:Y:S02]  /*11f0*/  IADD3 R8, P1, R4, c[0x0][0x438], RZ ;  /* 0x00010e0004087a10 */ /* 0x000fe40007f3e0ff */
[----:B------:R-:W-:Y:S02]  /*1200*/  IADD3 R6, P2, R5, c[0x0][0x440], RZ ;  /* 0x0001100005067a10 */ /* 0x000fe40007f5e0ff */
[----:B------:R-:W-:Y:S02]  /*1210*/  IADD3 R4, P0, R3, c[0x0][0x430], RZ ;  /* 0x00010c0003047a10 */ /* 0x000fe40007f1e0ff */
[----:B------:R-:W-:-:S02]  /*1220*/  IADD3.X R9, RZ, c[0x0][0x43c], RZ, P1, !PT ;  /* 0x00010f00ff097a10 */ /* 0x000fc40000ffe4ff */
[----:B------:R-:W-:Y:S02]  /*1230*/  IADD3.X R7, RZ, c[0x0][0x444], RZ, P2, !PT ;  /* 0x00011100ff077a10 */ /* 0x000fe400017fe4ff */
[----:B------:R-:W-:Y:S02]  /*1240*/  IADD3.X R5, RZ, c[0x0][0x434], RZ, P0, !PT ;  /* 0x00010d00ff057a10 */ /* 0x000fe400007fe4ff */
[----:B------:R-:W2:Y:S04]  /*1250*/  LDG.E R9, [R8.64] ;  /* 0x0000000408097981 */ /* 0x000ea8000c1e1900 */
[----:B------:R-:W2:Y:S04]  /*1260*/  LDG.E R6, [R6.64] ;  /* 0x0000000406067981 */ /* 0x000ea8000c1e1900 */
[----:B------:R-:W3:Y:S01]  /*1270*/  LDG.E R4, [R4.64] ;  /* 0x0000000404047981 */ /* 0x000ee2000c1e1900 */
[----:B------:R-:W-:-:S04]  /*1280*/  IADD3 R2, P0, R2, c[0x0][0x428], RZ ;  /* 0x00010a0002027a10 */ /* 0x000fc80007f1e0ff */
[----:B------:R-:W-:Y:S01]  /*1290*/  IADD3.X R3, RZ, c[0x0][0x42c], RZ, P0, !PT ;  /* 0x00010b00ff037a10 */ /* 0x000fe200007fe4ff */
[----:B--2---:R-:W-:Y:S02]  /*12a0*/  IMAD R11, R6, R9, RZ ;  /* 0x00000009060b7224 */ /* 0x004fe400078e02ff */
[----:B---3--:R-:W-:-:S04]  /*12b0*/  IMAD R10, R4, c[0x0][0x448], RZ ;  /* 0x00011200040a7a24 */ /* 0x008fc800078e02ff */
[----:B------:R-:W-:-:S05]  /*12c0*/  IMAD R13, R11, c[0x0][0x44c], R10 ;  /* 0x000113000b0d7a24 */ /* 0x000fca00078e020a */
[----:B------:R0:W-:Y:S01]  /*12d0*/  STG.E [R2.64], R13 ;  /* 0x0000000d02007986 */ /* 0x0001e2000c101904 */
[----:B------:R-:W-:-:S03]  /*12e0*/  IADD3 R11, R0, 0x80, RZ ;  /* 0x00000080000b7810 */ /* 0x000fc60007ffe0ff */
.L_x_16283:
[----:B------:R-:W-:Y:S05]  /*12f0*/  BSYNC B0 ;  /* 0x0000000000007941 */ /* 0x000fea0003800000 */
.L_x_16282:
        /* <DEDUP_REMOVED lines=281> */
.L_x_16285:
        /* <DEDUP_REMOVED lines=14> */
[----:B------:R-:W-:Y:S01]  /*2570*/  STG.E [R8.64], R11 ;  /* 0x0000000b08007986 */ /* 0x000fe2000c101904 */
[----:B------:R-:W-:Y:S05]  /*2580*/  EXIT ;  /* 0x000000000000794d */ /* 0x000fea0003800000 */
.L_x_16286:
        /* <DEDUP_REMOVED lines=15> */
.L_x_23023:


//--------------------- .text._ZN2at6native27unrolled_elementwise_kernelIZZZNS0_54_GLOBAL__N__d8c5977b_16_LinearAlgebra_cu_9e10b42f_321716addr_kernel_cudaERNS_14TensorIteratorERKN3c106ScalarES8_ENKUlvE_clEvENKUlvE1_clEvEUliiiE0_St5arrayIPcLm4EELi4E23TrivialOffsetCalculatorILi3EjESF_ILi1EjENS0_6memory15LoadWithoutCastENSI_16StoreWithoutCastEEEviT_T0_T2_T3_T4_T5_ --------------------------
	.section	.text._ZN2at6native27unrolled_elementwise_kernelIZZZNS0_54_GLOBAL__N__d8c5977b_16_LinearAlgebra_cu_9e10b42f_321716addr_kernel_cudaERNS_14TensorIteratorERKN3c106ScalarES8_ENKUlvE_clEvENKUlvE1_clEvEUliiiE0_St5arrayIPcLm4EELi4E23TrivialOffsetCalculatorILi3EjESF_ILi1EjENS0_6memory15LoadWithoutCastENSI_16StoreWithoutCastEEEviT_T0_T2_T3_T4_T5_,"ax",@progbits
	.sectioninfo	@"SHI_REGISTERS=30"
	.align	128
        .global         _ZN2at6native27unrolled_elementwise_kernelIZZZNS0_54_GLOBAL__N__d8c5977b_16_LinearAlgebra_cu_9e10b42f_321716addr_kernel_cudaERNS_14TensorIteratorERKN3c106ScalarES8_ENKUlvE_clEvENKUlvE1_clEvEUliiiE0_St5arrayIPcLm4EELi4E23TrivialOffsetCalculatorILi3EjESF_ILi1EjENS0_6memory15LoadWithoutCastENSI_16StoreWithoutCastEEEviT_T0_T2_T3_T4_T5_
        .type           _ZN2at6native27unrolled_elementwise_kernelIZZZNS0_54_GLOBAL__N__d8c5977b_16_LinearAlgebra_cu_9e10b42f_321716addr_kernel_cudaERNS_14TensorIteratorERKN3c106ScalarES8_ENKUlvE_clEvENKUlvE1_clEvEUliiiE0_St5arrayIPcLm4EELi4E23TrivialOffsetCalculatorILi3EjESF_ILi1EjENS0_6memory15LoadWithoutCastENSI_16StoreWithoutCastEEEviT_T0_T2_T3_T4_T5_,@function
        .size           _ZN2at6native27unrolled_elementwise_kernelIZZZNS0_54_GLOBAL__N__d8c5977b_16_LinearAlgebra_cu_9e10b42f_321716addr_kernel_cudaERNS_14TensorIteratorERKN3c106ScalarES8_ENKUlvE_clEvENKUlvE1_clEvEUliiiE0_St5arrayIPcLm4EELi4E23TrivialOffsetCalculatorILi3EjESF_ILi1EjENS0_6memory15LoadWithoutCastENSI_16StoreWithoutCastEEEviT_T0_T2_T3_T4_T5_,(.L_x_23024 - _ZN2at6native27unrolled_elementwise_kernelIZZZNS0_54_GLOBAL__N__d8c5977b_16_LinearAlgebra_cu_9e10b42f_321716addr_kernel_cudaERNS_14TensorIteratorERKN3c106ScalarES8_ENKUlvE_clEvENKUlvE1_clEvEUliiiE0_St5arrayIPcLm4EELi4E23TrivialOffsetCalculatorILi3EjESF_ILi1EjENS0_6memory15LoadWithoutCastENSI_16StoreWithoutCastEEEviT_T0_T2_T3_T4_T5_)
        .other          _ZN2at6native27unrolled_elementwise_kernelIZZZNS0_54_GLOBAL__N__d8c5977b_16_LinearAlgebra_cu_9e10b42f_321716addr_kernel_cudaERNS_14TensorIteratorERKN3c106ScalarES8_ENKUlvE_clEvENKUlvE1_clEvEUliiiE0_St5arrayIPcLm4EELi4E23TrivialOffsetCalculatorILi3EjESF_ILi1EjENS0_6memory15LoadWithoutCastENSI_16StoreWithoutCastEEEviT_T0_T2_T3_T4_T5_,@"STO_CUDA_ENTRY STV_DEFAULT"
_ZN2at6native27unrolled_elementwise_kernelIZZZNS0_54_GLOBAL__N__d8c5977b_16_LinearAlgebra_cu_9e10b42f_321716addr_kernel_cudaERNS_14TensorIteratorERKN3c106ScalarES8_ENKUlvE_clEvENKUlvE1_clEvEUliiiE0_St5arrayIPcLm4EELi4E23TrivialOffsetCalculatorILi3EjESF_ILi1EjENS0_6memory15LoadWithoutCastENSI_16StoreWithoutCastEEEviT_T0_T2_T3_T4_T5_:
.text._ZN2at6native27unrolled_elementwise_kernelIZZZNS0_54_GLOBAL__N__d8c5977b_16_LinearAlgebra_cu_9e10b42f_321716addr_kernel_cudaERNS_14TensorIteratorERKN3c106ScalarES8_ENKUlvE_clEvENKUlvE1_clEvEUliiiE0_St5arrayIPcLm4EELi4E23TrivialOffsetCalculatorILi3EjESF_ILi1EjENS0_6memory15LoadWithoutCastENSI_16StoreWithoutCastEEEviT_T0_T2_T3_T4_T5_:
[----:B------:R-:W-:Y:S02]  /*0000*/  MOV R1, c[0x0][0x28] ;  /* 0x00000a0000017a02 */ /* 0x000fe40000000f00 */
[----:B------:R-:W0:Y:S01]  /*0010*/  S2R R0, SR_CTAID.X ;  /* 0x0000000000007919 */ /* 0x000e220000002500 */
[----:B------:R-:W-:Y:S01]  /*0020*/  MOV R3, 0xfffffe00 ;  /* 0xfffffe0000037802 */ /* 0x000fe20000000f00 */
[----:B------:R-:W-:Y:S01]  /*0030*/  HFMA2.MMA R4, -RZ, RZ, 0, 0 ;  /* 0x00000000ff047435 */ /* 0x000fe200000001ff */
[----:B------:R-:W-:Y:S01]  /*0040*/  CS2R R6, SRZ ;  /* 0x0000000000067805 */ /* 0x000fe2000001ff00 */
[----:B------:R-:W1:Y:S01]  /*0050*/  S2R R5, SR_TID.X ;  /* 0x0000000000057919 */ /* 0x000e620000002100 */
[----:B------:R-:W-:Y:S01]  /*0060*/  ULDC.64 UR4, c[0x0][0x118] ;  /* 0x0000460000047ab9 */ /* 0x000fe20000000a00 */
[----:B0-----:R-:W-:Y:S01]  /*0070*/  IMAD R2, R0, R3, c[0x0][0x160] ;  /* 0x0000580000027624 */ /* 0x001fe200078e0203 */
[----:B-1----:R-:W-:-:S04]  /*0080*/  MOV R25, R5 ;  /* 0x0000000500197202 */ /* 0x002fc80000000f00 */
[----:B------:R-:W-:-:S13]  /*0090*/  ISETP.GE.AND P0, PT, R5, R2, PT ;  /* 0x000000020500720c */ /* 0x000fda0003f06270 */
[----:B------:R-:W-:Y:S01]  /*00a0*/  @!P0 LEA R14, R0, R25, 0x9 ;  /* 0x00000019000e8211 */ /* 0x000fe200078e48ff */
[----:B------:R-:W-:Y:S01]  /*00b0*/  @!P0 IMAD.MOV.U32 R15, RZ, RZ, 0x4 ;  /* 0x00000004ff0f8424 */ /* 0x000fe200078e00ff */
[----:B------:R-:W-:Y:S01]  /*00c0*/  @!P0 IADD3 R25, R25, 0x80, RZ ;  /* 0x0000008019198810 */ /* 0x000fe20007ffe0ff */
[----:B------:R-:W-:Y:S02]  /*00d0*/  HFMA2.MMA R3, -RZ, RZ, 0, 0 ;  /* 0x00000000ff037435 */ /* 0x000fe400000001ff */
[----:B------:R-:W-:Y:S01]  /*00e0*/  @!P0 IMAD.WIDE.U32 R10, R14, R15, c[0x0][0x180] ;  /* 0x000060000e0a8625 */ /* 0x000fe200078e000f */
[----:B------:R-:W-:-:S03]  /*00f0*/  ISETP.GE.AND P1, PT, R25, R2, PT ;  /* 0x000000021900720c */ /* 0x000fc60003f26270 */
[CC--:B------:R-:W-:Y:S01]  /*0100*/  @!P0 IMAD.WIDE.U32 R20, R14.reuse, R15.reuse, c[0x0][0x188] ;  /* 0x000062000e148625 */ /* 0x0c0fe200078e000f */
[----:B------:R0:W2:Y:S03]  /*0110*/  @!P0 LDG.E R7, [R10.64] ;  /* 0x000000040a078981 */ /* 0x0000a6000c1e1900 */
[----:B------:R-:W-:Y:S01]  /*0120*/  @!P0 IMAD.WIDE.U32 R14, R14, R15, c[0x0][0x190] ;  /* 0x000064000e0e8625 */ /* 0x000fe200078e000f */
[----:B------:R1:W3:Y:S04]  /*0130*/  @!P0 LDG.E R4, [R20.64] ;  /* 0x0000000414048981 */ /* 0x0002e8000c1e1900 */
[----:B------:R4:W3:Y:S01]  /*0140*/  @!P0 LDG.E R3, [R14.64] ;  /* 0x000000040e038981 */ /* 0x0008e2000c1e1900 */
[----:B------:R-:W-:-:S02]  /*0150*/  @!P1 LEA R12, R0, R25, 0x9 ;  /* 0x00000019000c9211 */ /* 0x000fc400078e48ff */
[----:B------:R-:W-:-:S04]  /*0160*/  @!P1 IADD3 R25, R25, 0x80, RZ ;  /* 0x0000008019199810 */ /* 0x000fc80007ffe0ff */
[----:B------:R-:W-:Y:S02]  /*0170*/  ISETP.GE.AND P3, PT, R25, R2, PT ;  /* 0x000000021900720c */ /* 0x000fe40003f66270 */
[----:B------:R-:W-:Y:S01]  /*0180*/  @!P1 MOV R13, 0x4 ;  /* 0x00000004000d9802 */ /* 0x000fe20000000f00 */
[----:B------:R-:W-:Y:S01]  /*0190*/  CS2R R8, SRZ ;  /* 0x0000000000087805 */ /* 0x000fe2000001ff00 */
[----:B------:R-:W-:Y:S01]  /*01a0*/  CS2R R22, SRZ ;  /* 0x0000000000167805 */ /* 0x000fe2000001ff00 */
[----:B------:R-:W-:Y:S02]  /*01b0*/  HFMA2.MMA R24, -RZ, RZ, 0, 0 ;  /* 0x00000000ff187435 */ /* 0x000fe400000001ff */
[----:B------:R-:W-:-:S06]  /*01c0*/  @!P1 IMAD.WIDE.U32 R16, R12, R13, c[0x0][0x180] ;  /* 0x000060000c109625 */ /* 0x000fcc00078e000d */
[----:B------:R-:W-:Y:S01]  /*01d0*/  @!P3 MOV R27, 0x4 ;  /* 0x00000004001bb802 */ /* 0x000fe20000000f00 */
[----:B------:R-:W-:Y:S01]  /*01e0*/  @!P3 IMAD R26, R0, 0x200, R25 ;  /* 0x00000200001ab824 */ /* 0x000fe200078e0219 */
[----:B------:R4:W3:Y:S01]  /*01f0*/  @!P1 LDG.E R6, [R16.64] ;  /* 0x0000000410069981 */ /* 0x0008e2000c1e1900 */
[----:B------:R-:W-:-:S04]  /*0200*/  @!P1 IMAD.WIDE.U32 R18, R12, R13, c[0x0][0x188] ;  /* 0x000062000c129625 */ /* 0x000fc800078e000d */
[CC--:B-1----:R-:W-:Y:S01]  /*0210*/  @!P3 IMAD.WIDE.U32 R20, R26.reuse, R27.reuse, c[0x0][0x180] ;  /* 0x000060001a14b625 */ /* 0x0c2fe200078e001b */
[----:B------:R1:W3:Y:S03]  /*0220*/  @!P1 LDG.E R8, [R18.64] ;  /* 0x0000000412089981 */ /* 0x0002e6000c1e1900 */
[----:B0-----:R-:W-:Y:S01]  /*0230*/  @!P3 IMAD.WIDE.U32 R10, R26, R27, c[0x0][0x188] ;  /* 0x000062001a0ab625 */ /* 0x001fe200078e001b */
[----:B------:R0:W3:Y:S03]  /*0240*/  @!P3 LDG.E R9, [R20.64] ;  /* 0x000000041409b981 */ /* 0x0000e6000c1e1900 */
[----:B------:R-:W-:Y:S01]  /*0250*/  @!P1 IMAD.WIDE.U32 R12, R12, R13, c[0x0][0x190] ;  /* 0x000064000c0c9625 */ /* 0x000fe200078e000d */
[----:B------:R0:W3:Y:S03]  /*0260*/  @!P3 LDG.E R22, [R10.64] ;  /* 0x000000040a16b981 */ /* 0x0000e6000c1e1900 */
[----:B----4-:R-:W-:Y:S01]  /*0270*/  @!P3 IMAD.WIDE.U32 R14, R26, R27, c[0x0][0x190] ;  /* 0x000064001a0eb625 */ /* 0x010fe200078e001b */
[----:B------:R4:W3:Y:S04]  /*0280*/  @!P1 LDG.E R24, [R12.64] ;  /* 0x000000040c189981 */ /* 0x0008e8000c1e1900 */
[----:B------:R0:W3:Y:S01]  /*0290*/  @!P3 LDG.E R23, [R14.64] ;  /* 0x000000040e17b981 */ /* 0x0000e2000c1e1900 */
[----:B------:R-:W-:-:S04]  /*02a0*/  @!P3 IADD3 R25, R25, 0x80, RZ ;  /* 0x000000801919b810 */ /* 0x000fc80007ffe0ff */
[----:B------:R-:W-:Y:S02]  /*02b0*/  ISETP.GE.AND P2, PT, R25, R2, PT ;  /* 0x000000021900720c */ /* 0x000fe40003f46270 */
[----:B----4-:R-:W-:Y:S02]  /*02c0*/  IADD3 R12, R5, 0x80, RZ ;  /* 0x00000080050c7810 */ /* 0x010fe40007ffe0ff */
[-C--:B------:R-:W-:Y:S02]  /*02d0*/  MOV R13, R5.reuse ;  /* 0x00000005000d7202 */ /* 0x080fe40000000f00 */
[----:B------:R-:W-:Y:S02]  /*02e0*/  @!P0 LEA R5, R0, R5, 0x9 ;  /* 0x0000000500058211 */ /* 0x000fe400078e48ff */
[----:B0-----:R-:W-:Y:S01]  /*02f0*/  @!P0 MOV R14, 0x4 ;  /* 0x00000004000e8802 */ /* 0x001fe20000000f00 */
[----:B------:R-:W-:-:S04]  /*0300*/  CS2R R20, SRZ ;  /* 0x0000000000147805 */ /* 0x000fc8000001ff00 */
[----:B------:R-:W-:Y:S02]  /*0310*/  @!P2 LEA R26, R0, R25, 0x9 ;  /* 0x00000019001aa211 */ /* 0x000fe400078e48ff */
[----:B------:R-:W-:Y:S01]  /*0320*/  @!P2 MOV R27, 0x4 ;  /* 0x00000004001ba802 */ /* 0x000fe20000000f00 */
[----:B------:R-:W-:-:S04]  /*0330*/  IMAD.MOV.U32 R25, RZ, RZ, RZ ;  /* 0x000000ffff197224 */ /* 0x000fc800078e00ff */
[----:B------:R-:W-:-:S04]  /*0340*/  @!P2 IMAD.WIDE.U32 R16, R26, R27, c[0x0][0x180] ;  /* 0x000060001a10a625 */ /* 0x000fc800078e001b */
[CC--:B-1----:R-:W-:Y:S01]  /*0350*/  @!P2 IMAD.WIDE.U32 R18, R26.reuse, R27.reuse, c[0x0][0x188] ;  /* 0x000062001a12a625 */ /* 0x0c2fe200078e001b */
[----:B------:R0:W5:Y:S03]  /*0360*/  @!P2 LDG.E R20, [R16.64] ;  /* 0x000000041014a981 */ /* 0x000166000c1e1900 */
[----:B------:R-:W-:Y:S01]  /*0370*/  @!P2 IMAD.WIDE.U32 R10, R26, R27, c[0x0][0x190] ;  /* 0x000064001a0aa625 */ /* 0x000fe200078e001b */
[----:B------:R0:W5:Y:S01]  /*0380*/  @!P2 LDG.E R21, [R18.64] ;  /* 0x000000041215a981 */ /* 0x000162000c1e1900 */
[----:B------:R-:W-:-:S03]  /*0390*/  @!P0 MOV R13, R12 ;  /* 0x0000000c000d8202 */ /* 0x000fc60000000f00 */
[----:B------:R0:W5:Y:S01]  /*03a0*/  @!P2 LDG.E R25, [R10.64] ;  /* 0x000000040a19a981 */ /* 0x000162000c1e1900 */
[----:B------:R-:W-:Y:S01]  /*03b0*/  ISETP.GE.AND P1, PT, R13, R2, PT ;  /* 0x000000020d00720c */ /* 0x000fe20003f26270 */
[----:B------:R-:W-:Y:S01]  /*03c0*/  BSSY B0, `(.L_x_16287) ;  /* 0x0000017000007945 */ /* 0x000fe20003800000 */
[----:B--2---:R-:W-:Y:S02]  /*03d0*/  IMAD R7, R7, c[0x0][0x168], RZ ;  /* 0x00005a0007077a24 */ /* 0x004fe400078e02ff */
[----:B---3--:R-:W-:-:S04]  /*03e0*/  IMAD R4, R4, c[0x0][0x16c], RZ ;  /* 0x00005b0004047a24 */ /* 0x008fc800078e02ff */
[----:B------:R-:W-:Y:S02]  /*03f0*/  IMAD R7, R4, R3, R7 ;  /* 0x0000000304077224 */ /* 0x000fe400078e0207 */
[----:B------:R-:W-:-:S05]  /*0400*/  @!P0 IMAD.WIDE.U32 R4, R5, R14, c[0x0][0x178] ;  /* 0x00005e0005048625 */ /* 0x000fca00078e000e */
[----:B------:R0:W-:Y:S01]  /*0410*/  @!P0 STG.E [R4.64], R7 ;  /* 0x0000000704008986 */ /* 0x0001e2000c101904 */
[----:B------:R-:W-:Y:S02]  /*0420*/  IMAD R6, R6, c[0x0][0x168], RZ ;  /* 0x00005a0006067a24 */ /* 0x000fe400078e02ff */
[----:B------:R-:W-:Y:S02]  /*0430*/  IMAD R3, R8, c[0x0][0x16c], RZ ;  /* 0x00005b0008037a24 */ /* 0x000fe400078e02ff */
[----:B------:R-:W-:Y:S02]  /*0440*/  IMAD R9, R9, c[0x0][0x168], RZ ;  /* 0x00005a0009097a24 */ /* 0x000fe400078e02ff */
[----:B------:R-:W-:Y:S02]  /*0450*/  IMAD R22, R22, c[0x0][0x16c], RZ ;  /* 0x00005b0016167a24 */ /* 0x000fe400078e02ff */
[----:B------:R-:W-:Y:S02]  /*0460*/  IMAD R3, R3, R24, R6 ;  /* 0x0000001803037224 */ /* 0x000fe400078e0206 */
[----:B------:R-:W-:Y:S01]  /*0470*/  IMAD R9, R22, R23, R9 ;  /* 0x0000001716097224 */ /* 0x000fe200078e0209 */
[----:B------:R-:W-:Y:S05]  /*0480*/  @P1 BRA `(.L_x_16288) ;  /* 0x000000a000001947 */ /* 0x000fea0003800000 */
[----:B0-----:R-:W-:Y:S01]  /*0490*/  IMAD R4, R0, 0x200, R13 ;  /* 0x0000020000047824 */ /* 0x001fe200078e020d */
[----:B------:R-:W-:-:S02]  /*04a0*/  IADD3 R13, R13, 0x80, RZ ;  /* 0x000000800d0d7810 */ /* 0x000fc40007ffe0ff */
        /* <DEDUP_REMOVED lines=8> */
.L_x_16288:
[----:B0-----:R-:W-:Y:S05]  /*0530*/  BSYNC B0 ;  /* 0x0000000000007941 */ /* 0x001fea0003800000 */
.L_x_16287:
[----:B------:R-:W-:Y:S01]  /*0540*/  ISETP.GE.AND P0, PT, R13, R2, PT ;  /* 0x000000020d00720c */ /* 0x000fe20003f06270 */
[----:B-----5:R-:W-:Y:S02]  /*0550*/  IMAD R20, R20, c[0x0][0x168], RZ ;  /* 0x00005a0014147a24 */ /* 0x020fe400078e02ff */
[----:B------:R-:W-:-:S10]  /*0560*/  IMAD R2, R21, c[0x0][0x16c], RZ ;  /* 0x00005b0015027a24 */ /* 0x000fd400078e02ff */
[----:B------:R-:W-:Y:S05]  /*0570*/  @P0 EXIT ;  /* 0x000000000000094d */ /* 0x000fea0003800000 */
[----:B------:R-:W-:Y:S01]  /*0580*/  LEA R3, R0, R13, 0x9 ;  /* 0x0000000d00037211 */ /* 0x000fe200078e48ff */
[----:B------:R-:W-:Y:S01]  /*0590*/  HFMA2.MMA R0, -RZ, RZ, 0, 2.384185791015625e-07 ;  /* 0x00000004ff007435 */ /* 0x000fe200000001ff */
[----:B------:R-:W-:-:S09]  /*05a0*/  IMAD R25, R2, R25, R20 ;  /* 0x0000001902197224 */ /* 0x000fd200078e0214 */
[----:B------:R-:W-:-:S05]  /*05b0*/  IMAD.WIDE.U32 R2, R3, R0, c[0x0][0x178] ;  /* 0x00005e0003027625 */ /* 0x000fca00078e0000 */
[----:B------:R-:W-:Y:S01]  /*05c0*/  STG.E [R2.64], R25 ;  /* 0x0000001902007986 */ /* 0x000fe2000c101904 */
[----:B------:R-:W-:Y:S05]  /*05d0*/  EXIT ;  /* 0x000000000000794d */ /* 0x000fea0003800000 */
.L_x_16289:
        /* <DEDUP_REMOVED lines=10> */
.L_x_23024:


//--------------------- .text._ZN2at6native29vectorized_elementwise_kernelILi2EZZZNS0_54_GLOBAL__N__d8c5977b_16_LinearAlgebra_cu_9e10b42f_321716addr_kernel_cudaERNS_14TensorIteratorERKN3c106ScalarES8_ENKUlvE_clEvENKUlvE1_clEvEUliiiE0_St5arrayIPcLm4EEEEviT0_T1_ --------------------------
	.section	.text._ZN2at6native29vectorized_elementwise_kernelILi2EZZZNS0_54_GLOBAL__N__d8c5977b_16_LinearAlgebra_cu_9e10b42f_321716addr_kernel_cudaERNS_14TensorIteratorERKN3c106ScalarES8_ENKUlvE_clEvENKUlvE1_clEvEUliiiE0_St5arrayIPcLm4EEEEviT0_T1_,"ax",@progbits
	.sectioninfo	@"SHI_REGISTERS=32"
	.align	128
        .global         _ZN2at6native29vectorized_elementwise_kernelILi2EZZZNS0_54_GLOBAL__N__d8c5977b_16_LinearAlgebra_cu_9e10b42f_321716addr_kernel_cudaERNS_14TensorIteratorERKN3c106ScalarES8_ENKUlvE_clEvENKUlvE1_clEvEUliiiE0_St5arrayIPcLm4EEEEviT0_T1_
        .type           _ZN2at6native29vectorized_elementwise_kernelILi2EZZZNS0_54_GLOBAL__N__d8c5977b_16_LinearAlgebra_cu_9e10b42f_321716addr_kernel_cudaERNS_14TensorIteratorERKN3c106ScalarES8_ENKUlvE_clEvENKUlvE1_clEvEUliiiE0_St5arrayIPcLm4EEEEviT0_T1_,@function
        .size           _ZN2at6native29vectorized_elementwise_kernelILi2EZZZNS0_54_GLOBAL__N__d8c5977b_16_LinearAlgebra_cu_9e10b42f_321716addr_kernel_cudaERNS_14TensorIteratorERKN3c106ScalarES8_ENKUlvE_clEvENKUlvE1_clEvEUliiiE0_St5arrayIPcLm4EEEEviT0_T1_,(.L_x_23025 - _ZN2at6native29vectorized_elementwise_kernelILi2EZZZNS0_54_GLOBAL__N__d8c5977b_16_LinearAlgebra_cu_9e10b42f_321716addr_kernel_cudaERNS_14TensorIteratorERKN3c106ScalarES8_ENKUlvE_clEvENKUlvE1_clEvEUliiiE0_St5arrayIPcLm4EEEEviT0_T1_)
        .other          _ZN2at6native29vectorized_elementwise_kernelILi2EZZZNS0_54_GLOBAL__N__d8c5977b_16_LinearAlgebra_cu_9e10b42f_321716addr_kernel_cudaERNS_14TensorIteratorERKN3c106ScalarES8_ENKUlvE_clEvENKUlvE1_clEvEUliiiE0_St5arrayIPcLm4EEEEviT0_T1_,@"STO_CUDA_ENTRY STV_DEFAULT"
_ZN2at6native29vectorized_elementwise_kernelILi2EZZZNS0_54_GLOBAL__N__d8c5977b_16_LinearAlgebra_cu_9e10b42f_321716addr_kernel_cudaERNS_14TensorIteratorERKN3c106ScalarES8_ENKUlvE_clEvENKUlvE1_clEvEUliiiE0_St5arrayIPcLm4EEEEviT0_T1_:
.text._ZN2at6native29vectorized_elementwise_kernelILi2EZZZNS0_54_GLOBAL__N__d8c5977b_16_LinearAlgebra_cu_9e10b42f_321716addr_kernel_cudaERNS_14TensorIteratorERKN3c106ScalarES8_ENKUlvE_clEvENKUlvE1_clEvEUliiiE0_St5arrayIPcLm4EEEEviT0_T1_:
        /* <DEDUP_REMOVED lines=14> */
[----:B------:R0:W2:Y:S03]  /*00e0*/  LDG.E.64 R2, [R26.64] ;  /* 0x000000041a027981 */ /* 0x0000a6000c1e1b00 */
[----:B------:R-:W-:Y:S01]  /*00f0*/  IMAD.WIDE.U32 R24, R28, 0x8, R24 ;  /* 0x000000081c187825 */ /* 0x000fe200078e0018 */
[----:B------:R1:W3:Y:S04]  /*0100*/  LDG.E.64 R4, [R20.64] ;  /* 0x0000000414047981 */ /* 0x0002e8000c1e1b00 */
[----:B------:R-:W4:Y:S04]  /*0110*/  LDG.E.64 R6, [R24.64] ;  /* 0x0000000418067981 */ /* 0x000f28000c1e1b00 */
[----:B------:R0:W5:Y:S04]  /*0120*/  LDG.E.64 R8, [R26.64+0x400] ;  /* 0x000400041a087981 */ /* 0x000168000c1e1b00 */
[----:B------:R1:W5:Y:S04]  /*0130*/  LDG.E.64 R10, [R20.64+0x400] ;  /* 0x00040004140a7981 */ /* 0x000368000c1e1b00 */
[----:B------:R0:W5:Y:S04]  /*0140*/  LDG.E.64 R12, [R24.64+0x400] ;  /* 0x00040004180c7981 */ /* 0x000168000c1e1b00 */
[----:B------:R1:W5:Y:S04]  /*0150*/  LDG.E.64 R18, [R20.64+0x800] ;  /* 0x0008000414127981 */ /* 0x000368000c1e1b00 */
[----:B------:R0:W5:Y:S04]  /*0160*/  LDG.E.64 R14, [R26.64+0x800] ;  /* 0x000800041a0e7981 */ /* 0x000168000c1e1b00 */
[----:B------:R0:W5:Y:S04]  /*0170*/  LDG.E.64 R16, [R26.64+0xc00] ;  /* 0x000c00041a107981 */ /* 0x000168000c1e1b00 */
[----:B-1----:R-:W5:Y:S04]  /*0180*/  LDG.E.64 R20, [R20.64+0xc00] ;  /* 0x000c000414147981 */ /* 0x002f68000c1e1b00 */
[----:B0-----:R0:W5:Y:S01]  /*0190*/  LDG.E.64 R26, [R24.64+0xc00] ;  /* 0x000c0004181a7981 */ /* 0x001162000c1e1b00 */
[----:B--2---:R-:W-:-:S02]  /*01a0*/  IMAD R22, R3, c[0x0][0x168], RZ ;  /* 0x00005a0003167a24 */ /* 0x004fc400078e02ff */
[----:B---3--:R-:W-:-:S04]  /*01b0*/  IMAD R5, R5, c[0x0][0x16c], RZ ;  /* 0x00005b0005057a24 */ /* 0x008fc800078e02ff */
[----:B----4-:R-:W-:Y:S02]  /*01c0*/  IMAD R7, R7, R5, R22 ;  /* 0x0000000507077224 */ /* 0x010fe400078e0216 */
[----:B------:R0:W2:Y:S01]  /*01d0*/  LDG.E.64 R22, [R24.64+0x800] ;  /* 0x0008000418167981 */ /* 0x0000a2000c1e1b00 */
[----:B------:R-:W-:Y:S02]  /*01e0*/  IMAD R3, R2, c[0x0][0x168], RZ ;  /* 0x00005a0002037a24 */ /* 0x000fe400078e02ff */
[----:B------:R-:W-:Y:S02]  /*01f0*/  IMAD R4, R4, c[0x0][0x16c], RZ ;  /* 0x00005b0004047a24 */ /* 0x000fe400078e02ff */
[----:B-----5:R-:W-:Y:S02]  /*0200*/  IMAD R5, R8, c[0x0][0x168], RZ ;  /* 0x00005a0008057a24 */ /* 0x020fe400078e02ff */
[----:B------:R-:W-:Y:S02]  /*0210*/  IMAD R11, R11, c[0x0][0x16c], RZ ;  /* 0x00005b000b0b7a24 */ /* 0x000fe400078e02ff */
[----:B------:R-:W-:-:S02]  /*0220*/  IMAD R10, R10, c[0x0][0x16c], RZ ;  /* 0x00005b000a0a7a24 */ /* 0x000fc400078e02ff */
[----:B0-----:R-:W-:-:S04]  /*0230*/  IMAD.WIDE.U32 R24, R0, R29, c[0x0][0x178] ;  /* 0x00005e0000187625 */ /* 0x001fc800078e001d */
[----:B------:R-:W-:Y:S02]  /*0240*/  IMAD R0, R9, c[0x0][0x168], RZ ;  /* 0x00005a0009007a24 */ /* 0x000fe400078e02ff */
[----:B------:R-:W-:Y:S02]  /*0250*/  IMAD R6, R6, R4, R3 ;  /* 0x0000000406067224 */ /* 0x000fe400078e0203 */
[----:B------:R-:W-:Y:S02]  /*0260*/  IMAD R13, R13, R11, R0 ;  /* 0x0000000b0d0d7224 */ /* 0x000fe400078e0200 */
[----:B------:R-:W-:Y:S02]  /*0270*/  IMAD R12, R12, R10, R5 ;  /* 0x0000000a0c0c7224 */ /* 0x000fe400078e0205 */
[----:B------:R-:W-:Y:S02]  /*0280*/  IMAD R3, R14, c[0x0][0x168], RZ ;  /* 0x00005a000e037a24 */ /* 0x000fe400078e02ff */
[----:B------:R-:W-:-:S02]  /*0290*/  IMAD R0, R15, c[0x0][0x168], RZ ;  /* 0x00005a000f007a24 */ /* 0x000fc400078e02ff */
[----:B------:R-:W-:Y:S02]  /*02a0*/  IMAD R5, R16, c[0x0][0x168], RZ ;  /* 0x00005a0010057a24 */ /* 0x000fe400078e02ff */
[----:B------:R-:W-:Y:S02]  /*02b0*/  IMAD R2, R17, c[0x0][0x168], RZ ;  /* 0x00005a0011027a24 */ /* 0x000fe400078e02ff */
[----:B------:R-:W-:Y:S02]  /*02c0*/  IMAD R19, R19, c[0x0][0x16c], RZ ;  /* 0x00005b0013137a24 */ /* 0x000fe400078e02ff */
[----:B------:R-:W-:Y:S02]  /*02d0*/  IMAD R18, R18, c[0x0][0x16c], RZ ;  /* 0x00005b0012127a24 */ /* 0x000fe400078e02ff */
[----:B------:R-:W-:Y:S02]  /*02e0*/  IMAD R21, R21, c[0x0][0x16c], RZ ;  /* 0x00005b0015157a24 */ /* 0x000fe400078e02ff */
[----:B------:R-:W-:-:S02]  /*02f0*/  IMAD R20, R20, c[0x0][0x16c], RZ ;  /* 0x00005b0014147a24 */ /* 0x000fc400078e02ff */
[----:B------:R-:W-:-:S04]  /*0300*/  IMAD.WIDE R28, R28, 0x8, R24 ;  /* 0x000000081c1c7825 */ /* 0x000fc800078e0218 */
[----:B------:R-:W-:Y:S02]  /*0310*/  IMAD R21, R27, R21, R2 ;  /* 0x000000151b157224 */ /* 0x000fe400078e0202 */
[----:B------:R-:W-:Y:S01]  /*0320*/  IMAD R20, R26, R20, R5 ;  /* 0x000000141a147224 */ /* 0x000fe200078e0205 */
[----:B------:R-:W-:Y:S04]  /*0330*/  STG.E.64 [R28.64], R6 ;  /* 0x000000061c007986 */ /* 0x000fe8000c101b04 */
[----:B------:R-:W-:Y:S04]  /*0340*/  STG.E.64 [R28.64+0x400], R12 ;  /* 0x0004000c1c007986 */ /* 0x000fe8000c101b04 */
[----:B------:R-:W-:Y:S01]  /*0350*/  STG.E.64 [R28.64+0xc00], R20 ;  /* 0x000c00141c007986 */ /* 0x000fe2000c101b04 */
[----:B--2---:R-:W-:-:S02]  /*0360*/  IMAD R19, R23, R19, R0 ;  /* 0x0000001317137224 */ /* 0x004fc400078e0200 */
[----:B------:R-:W-:-:S05]  /*0370*/  IMAD R18, R22, R18, R3 ;  /* 0x0000001216127224 */ /* 0x000fca00078e0203 */
[----:B------:R-:W-:Y:S01]  /*0380*/  STG.E.64 [R28.64+0x800], R18 ;  /* 0x000800121c007986 */ /* 0x000fe2000c101b04 */
[----:B------:R-:W-:Y:S05]  /*0390*/  EXIT ;  /* 0x000000000000794d */ /* 0x000fea0003800000 */
.L_x_16290:
[----:B------:R-:W0:Y:S01]  /*03a0*/  S2R R23, SR_TID.X ;  /* 0x0000000000177919 */ /* 0x000e220000002100 */
[----:B------:R-:W-:Y:S01]  /*03b0*/  CS2R R6, SRZ ;  /* 0x0000000000067805 */ /* 0x000fe2000001ff00 */
[----:B0-----:R-:W-:Y:S02]  /*03c0*/  ISETP.GE.AND P0, PT, R23, R2, PT ;  /* 0x000000021700720c */ /* 0x001fe40003f06270 */
[----:B------:R-:W-:-:S11]  /*03d0*/  MOV R9, R23 ;  /* 0x0000001700097202 */ /* 0x000fd60000000f00 */
[----:B------:R-:W-:Y:S02]  /*03e0*/  @!P0 IADD3 R14, R0, R9, RZ ;  /* 0x00000009000e8210 */ /* 0x000fe40007ffe0ff */
[----:B------:R-:W-:Y:S02]  /*03f0*/  @!P0 MOV R15, 0x4 ;  /* 0x00000004000f8802 */ /* 0x000fe40000000f00 */
[----:B------:R-:W-:-:S03]  /*0400*/  @!P0 IADD3 R9, R9, 0x80, RZ ;  /* 0x0000008009098810 */ /* 0x000fc60007ffe0ff */
[----:B------:R-:W-:Y:S01]  /*0410*/  @!P0 IMAD.WIDE.U32 R4, R14, R15, c[0x0][0x180] ;  /* 0x000060000e048625 */ /* 0x000fe200078e000f */
[----:B------:R-:W-:-:S03]  /*0420*/  ISETP.GE.AND P1, PT, R9, R2, PT ;  /* 0x000000020900720c */ /* 0x000fc60003f26270 */
[----:B------:R-:W-:Y:S01]  /*0430*/  @!P0 IMAD.WIDE.U32 R12, R14, R15, c[0x0][0x188] ;  /* 0x000062000e0c8625 */ /* 0x000fe200078e000f */
[----:B------:R0:W2:Y:S01]  /*0440*/  @!P0 LDG.E R6, [R4.64] ;  /* 0x0000000404068981 */ /* 0x0000a2000c1e1900 */
[----:B------:R-:W-:-:S03]  /*0450*/  CS2R R18, SRZ ;  /* 0x0000000000127805 */ /* 0x000fc6000001ff00 */
[----:B------:R1:W3:Y:S01]  /*0460*/  @!P0 LDG.E R7, [R12.64] ;  /* 0x000000040c078981 */ /* 0x0002e2000c1e1900 */
[----:B------:R-:W-:Y:S01]  /*0470*/  @!P0 IMAD.WIDE.U32 R14, R14, R15, c[0x0][0x190] ;  /* 0x000064000e0e8625 */ /* 0x000fe200078e000f */
[----:B------:R-:W-:-:S03]  /*0480*/  HFMA2.MMA R8, -RZ, RZ, 0, 0 ;  /* 0x00000000ff087435 */ /* 0x000fc600000001ff */
[----:B------:R-:W-:Y:S01]  /*0490*/  @!P1 IADD3 R3, R0, R9, RZ ;  /* 0x0000000900039210 */ /* 0x000fe20007ffe0ff */
[----:B------:R-:W-:Y:S01]  /*04a0*/  CS2R R10, SRZ ;  /* 0x00000000000a7805 */ /* 0x000fe2000001ff00 */
[----:B------:R-:W-:Y:S01]  /*04b0*/  @!P1 MOV R20, 0x4 ;  /* 0x0000000400149802 */ /* 0x000fe20000000f00 */
[----:B------:R4:W5:Y:S04]  /*04c0*/  @!P0 LDG.E R18, [R14.64] ;  /* 0x000000040e128981 */ /* 0x000968000c1e1900 */
[----:B0-----:R-:W-:-:S04]  /*04d0*/  @!P1 IMAD.WIDE.U32 R4, R3, R20, c[0x0][0x180] ;  /* 0x0000600003049625 */ /* 0x001fc800078e0014 */
[CC--:B------:R-:W-:Y:S01]  /*04e0*/  @!P1 IMAD.WIDE.U32 R16, R3.reuse, R20.reuse, c[0x0][0x188] ;  /* 0x0000620003109625 */ /* 0x0c0fe200078e0014 */
[----:B------:R0:W5:Y:S04]  /*04f0*/  @!P1 LDG.E R11, [R4.64] ;  /* 0x00000004040b9981 */ /* 0x000168000c1e1900 */
[----:B------:R4:W5:Y:S01]  /*0500*/  @!P1 LDG.E R8, [R16.64] ;  /* 0x0000000410089981 */ /* 0x000962000c1e1900 */
[----:B-1----:R-:W-:-:S05]  /*0510*/  @!P1 IMAD.WIDE.U32 R12, R3, R20, c[0x0][0x190] ;  /* 0x00006400030c9625 */ /* 0x002fca00078e0014 */
[----:B------:R1:W5:Y:S01]  /*0520*/  @!P1 LDG.E R10, [R12.64] ;  /* 0x000000040c0a9981 */ /* 0x000362000c1e1900 */
[----:B------:R-:W-:Y:S01]  /*0530*/  @!P1 IADD3 R9, R9, 0x80, RZ ;  /* 0x0000008009099810 */ /* 0x000fe20007ffe0ff */
[----:B------:R-:W-:Y:S01]  /*0540*/  HFMA2.MMA R3, -RZ, RZ, 0, 0 ;  /* 0x00000000ff037435 */ /* 0x000fe200000001ff */
[----:B0-----:R-:W-:Y:S02]  /*0550*/  CS2R R4, SRZ ;  /* 0x0000000000047805 */ /* 0x001fe4000001ff00 */
[----:B------:R-:W-:-:S13]  /*0560*/  ISETP.GE.AND P3, PT, R9, R2, PT ;  /* 0x000000020900720c */ /* 0x000fda0003f66270 */
[----:B------:R-:W-:Y:S02]  /*0570*/  @!P3 IADD3 R20, R0, R9, RZ ;  /* 0x000000090014b210 */ /* 0x000fe40007ffe0ff */
[----:B------:R-:W-:Y:S02]  /*0580*/  @!P3 IADD3 R9, R9, 0x80, RZ ;  /* 0x000000800909b810 */ /* 0x000fe40007ffe0ff */
[----:B------:R-:W-:Y:S02]  /*0590*/  @!P3 MOV R21, 0x4 ;  /* 0x000000040015b802 */ /* 0x000fe40000000f00 */
[----:B------:R-:W-:-:S03]  /*05a0*/  ISETP.GE.AND P1, PT, R9, R2, PT ;  /* 0x000000020900720c */ /* 0x000fc60003f26270 */
[----:B----4-:R-:W-:-:S04]  /*05b0*/  @!P3 IMAD.WIDE.U32 R16, R20, R21, c[0x0][0x180] ;  /* 0x000060001410b625 */ /* 0x010fc800078e0015 */
[CC--:B------:R-:W-:Y:S01]  /*05c0*/  @!P3 IMAD.WIDE.U32 R26, R20.reuse, R21.reuse, c[0x0][0x188] ;  /* 0x00006200141ab625 */ /* 0x0c0fe200078e0015 */
[----:B------:R0:W4:Y:S03]  /*05d0*/  @!P3 LDG.E R4, [R16.64] ;  /* 0x000000041004b981 */ /* 0x000126000c1e1900 */
[----:B------:R-:W-:Y:S01]  /*05e0*/  @!P3 IMAD.WIDE.U32 R20, R20, R21, c[0x0][0x190] ;  /* 0x000064001414b625 */ /* 0x000fe200078e0015 */
[----:B------:R0:W4:Y:S01]  /*05f0*/  @!P3 LDG.E R3, [R26.64] ;  /* 0x000000041a03b981 */ /* 0x000122000c1e1900 */
[----:B------:R-:W-:Y:S02]  /*0600*/  @!P1 IADD3 R25, R0, R9, RZ ;  /* 0x0000000900199210 */ /* 0x000fe40007ffe0ff */
[----:B------:R-:W-:Y:S01]  /*0610*/  @!P1 IADD3 R9, R9, 0x80, RZ ;  /* 0x0000008009099810 */ /* 0x000fe20007ffe0ff */
[----:B------:R0:W4:Y:S03]  /*0620*/  @!P3 LDG.E R19, [R20.64] ;  /* 0x000000041413b981 */ /* 0x000126000c1e1900 */
[----:B------:R-:W-:-:S02]  /*0630*/  ISETP.GE.AND P2, PT, R9, R2, PT ;  /* 0x000000020900720c */ /* 0x000fc40003f46270 */
[----:B------:R-:W-:Y:S02]  /*0640*/  @!P1 MOV R28, 0x4 ;  /* 0x00000004001c9802 */ /* 0x000fe40000000f00 */
[----:B------:R-:W-:-:S09]  /*0650*/  MOV R22, RZ ;  /* 0x000000ff00167202 */ /* 0x000fd20000000f00 */
[----:B------:R-:W-:Y:S02]  /*0660*/  @!P2 IADD3 R29, R0, R9, RZ ;  /* 0x00000009001da210 */ /* 0x000fe40007ffe0ff */
[----:B------:R-:W-:-:S04]  /*0670*/  @!P2 IADD3 R9, R9, 0x80, RZ ;  /* 0x000000800909a810 */ /* 0x000fc80007ffe0ff */
[----:B------:R-:W-:Y:S01]  /*0680*/  ISETP.GE.AND P3, PT, R9, R2, PT ;  /* 0x000000020900720c */ /* 0x000fe20003f66270 */
[----:B-1----:R-:W-:-:S04]  /*0690*/  @!P1 IMAD.WIDE.U32 R12, R25, R28, c[0x0][0x180] ;  /* 0x00006000190c9625 */ /* 0x002fc800078e001c */
[----:B------:R-:W-:-:S04]  /*06a0*/  @!P1 IMAD.WIDE.U32 R14, R25, R28, c[0x0][0x188] ;  /* 0x00006200190e9625 */ /* 0x000fc800078e001c */
[----:B0-----:R-:W-:Y:S01]  /*06b0*/  @!P1 IMAD.WIDE.U32 R16, R25, R28, c[0x0][0x190] ;  /* 0x0000640019109625 */ /* 0x001fe200078e001c */
[----:B------:R-:W-:Y:S01]  /*06c0*/  @!P2 MOV R28, 0x4 ;  /* 0x00000004001ca802 */ /* 0x000fe20000000f00 */
[----:B------:R-:W-:Y:S01]  /*06d0*/  HFMA2.MMA R25, -RZ, RZ, 0, 0 ;  /* 0x00000000ff197435 */ /* 0x000fe200000001ff */
[----:B------:R0:W4:Y:S03]  /*06e0*/  @!P1 LDG.E R5, [R14.64] ;  /* 0x000000040e059981 */ /* 0x000126000c1e1900 */
[CC--:B------:R-:W-:Y:S01]  /*06f0*/  @!P2 IMAD.WIDE.U32 R20, R29.reuse, R28.reuse, c[0x0][0x180] ;  /* 0x000060001d14a625 */ /* 0x0c0fe200078e001c */
[----:B------:R1:W4:Y:S03]  /*0700*/  @!P1 LDG.E R22, [R16.64] ;  /* 0x0000000410169981 */ /* 0x000326000c1e1900 */
[CC--:B------:R-:W-:Y:S01]  /*0710*/  @!P2 IMAD.WIDE.U32 R26, R29.reuse, R28.reuse, c[0x0][0x188] ;  /* 0x000062001d1aa625 */ /* 0x0c0fe200078e001c */
[----:B------:R-:W-:Y:S01]  /*0720*/  HFMA2.MMA R24, -RZ, RZ, 0, 0 ;  /* 0x00000000ff187435 */ /* 0x000fe200000001ff */
[----:B------:R1:W4:Y:S01]  /*0730*/  @!P2 LDG.E R25, [R20.64] ;  /* 0x000000041419a981 */ /* 0x000322000c1e1900 */
[----:B0-----:R-:W-:Y:S01]  /*0740*/  @!P3 IADD3 R14, R0, R9, RZ ;  /* 0x00000009000eb210 */ /* 0x001fe20007ffe0ff */
[----:B------:R-:W-:Y:S01]  /*0750*/  @!P2 IMAD.WIDE.U32 R28, R29, R28, c[0x0][0x190] ;  /* 0x000064001d1ca625 */ /* 0x000fe200078e001c */
[----:B-1----:R-:W-:Y:S01]  /*0760*/  CS2R R16, SRZ ;  /* 0x0000000000107805 */ /* 0x002fe2000001ff00 */
[----:B------:R-:W-:-:S02]  /*0770*/  @!P3 IADD3 R9, R9, 0x80, RZ ;  /* 0x000000800909b810 */ /* 0x000fc40007ffe0ff */
[----:B------:R-:W-:-:S03]  /*0780*/  @!P3 MOV R15, 0x4 ;  /* 0x00000004000fb802 */ /* 0x000fc60000000f00 */
[----:B------:R0:W4:Y:S04]  /*0790*/  @!P1 LDG.E R24, [R12.64] ;  /* 0x000000040c189981 */ /* 0x000128000c1e1900 */
[----:B------:R1:W4:Y:S04]  /*07a0*/  @!P2 LDG.E R16, [R26.64] ;  /* 0x000000041a10a981 */ /* 0x000328000c1e1900 */
[----:B------:R2:W4:Y:S01]  /*07b0*/  @!P2 LDG.E R17, [R28.64] ;  /* 0x000000041c11a981 */ /* 0x000522000c1e1900 */
[----:B------:R-:W-:Y:S01]  /*07c0*/  ISETP.GE.AND P2, PT, R9, R2, PT ;  /* 0x000000020900720c */ /* 0x000fe20003f46270 */
[----:B------:R-:W-:Y:S01]  /*07d0*/  CS2R R20, SRZ ;  /* 0x0000000000147805 */ /* 0x000fe2000001ff00 */
[----:B0-----:R-:W-:Y:S01]  /*07e0*/  @!P3 IMAD.WIDE.U32 R12, R14, R15, c[0x0][0x180] ;  /* 0x000060000e0cb625 */ /* 0x001fe200078e000f */
[----:B-1----:R-:W-:-:S04]  /*07f0*/  HFMA2.MMA R26, -RZ, RZ, 0, 0 ;  /* 0x00000000ff1a7435 */ /* 0x002fc800000001ff */
[----:B------:R0:W4:Y:S02]  /*0800*/  @!P3 LDG.E R20, [R12.64] ;  /* 0x000000040c14b981 */ /* 0x000124000c1e1900 */
[----:B0-----:R-:W-:-:S04]  /*0810*/  @!P3 IMAD.WIDE.U32 R12, R14, R15, c[0x0][0x188] ;  /* 0x000062000e0cb625 */ /* 0x001fc800078e000f */
[----:B------:R-:W-:Y:S01]  /*0820*/  @!P3 IMAD.WIDE.U32 R14, R14, R15, c[0x0][0x190] ;  /* 0x000064000e0eb625 */ /* 0x000fe200078e000f */
[----:B------:R0:W4:Y:S04]  /*0830*/  @!P3 LDG.E R21, [R12.64] ;  /* 0x000000040c15b981 */ /* 0x000128000c1e1900 */
[----:B------:R1:W4:Y:S02]  /*0840*/  @!P3 LDG.E R26, [R14.64] ;  /* 0x000000040e1ab981 */ /* 0x000324000c1e1900 */
[----:B-1----:R-:W-:Y:S01]  /*0850*/  CS2R R14, SRZ ;  /* 0x00000000000e7805 */ /* 0x002fe2000001ff00 */
[----:B--2---:R-:W-:Y:S01]  /*0860*/  IMAD R28, R6, c[0x0][0x168], RZ ;  /* 0x00005a00061c7a24 */ /* 0x004fe200078e02ff */
[----:B------:R-:W-:Y:S02]  /*0870*/  @!P2 IADD3 R6, R0, R9, RZ ;  /* 0x000000090006a210 */ /* 0x000fe40007ffe0ff */
[----:B------:R-:W-:Y:S01]  /*0880*/  @!P2 IADD3 R9, R9, 0x80, RZ ;  /* 0x000000800909a810 */ /* 0x000fe20007ffe0ff */
[----:B---3--:R-:W-:Y:S01]  /*0890*/  IMAD R27, R7, c[0x0][0x16c], RZ ;  /* 0x00005b00071b7a24 */ /* 0x008fe200078e02ff */
[----:B------:R-:W-:-:S02]  /*08a0*/  @!P2 MOV R7, 0x4 ;  /* 0x000000040007a802 */ /* 0x000fc40000000f00 */
[----:B------:R-:W-:-:S03]  /*08b0*/  ISETP.GE.AND P1, PT, R9, R2, PT ;  /* 0x000000020900720c */ /* 0x000fc60003f26270 */
[----:B0-----:R-:W-:-:S04]  /*08c0*/  @!P2 IMAD.WIDE.U32 R12, R6, R7, c[0x0][0x188] ;  /* 0x00006200060ca625 */ /* 0x001fc800078e0007 */
[----:B-----5:R-:W-:Y:S01]  /*08d0*/  IMAD R27, R27, R18, R28 ;  /* 0x000000121b1b7224 */ /* 0x020fe200078e021c */
[----:B------:R-:W-:Y:S01]  /*08e0*/  HFMA2.MMA R18, -RZ, RZ, 0, 0 ;  /* 0x00000000ff127435 */ /* 0x000fe200000001ff */
[----:B------:R0:W2:Y:S01]  /*08f0*/  @!P2 LDG.E R14, [R12.64] ;  /* 0x000000040c0ea981 */ /* 0x0000a2000c1e1900 */
[----:B------:R-:W-:-:S08]  /*0900*/  @!P2 IMAD.WIDE.U32 R28, R6, R7, c[0x0][0x180] ;  /* 0x00006000061ca625 */ /* 0x000fd000078e0007 */
[----:B------:R1:W3:Y:S01]  /*0910*/  @!P2 LDG.E R18, [R28.64] ;  /* 0x000000041c12a981 */ /* 0x0002e2000c1e1900 */
[----:B0-----:R-:W-:Y:S02]  /*0920*/  IMAD R12, R11, c[0x0][0x168], RZ ;  /* 0x00005a000b0c7a24 */ /* 0x001fe400078e02ff */
[----:B------:R-:W-:Y:S01]  /*0930*/  IMAD R11, R8, c[0x0][0x16c], RZ ;  /* 0x00005b00080b7a24 */ /* 0x000fe200078e02ff */
[----:B------:R-:W-:Y:S01]  /*0940*/  @!P1 IADD3 R8, R0, R9, RZ ;  /* 0x0000000900089210 */ /* 0x000fe20007ffe0ff */
[----:B------:R-:W-:Y:S01]  /*0950*/  HFMA2.MMA R13, -RZ, RZ, 0, 0 ;  /* 0x00000000ff0d7435 */ /* 0x000fe200000001ff */
[----:B------:R-:W-:-:S05]  /*0960*/  @!P1 MOV R9, 0x4 ;  /* 0x0000000400099802 */ /* 0x000fca0000000f00 */
[----:B-1----:R-:W-:-:S04]  /*0970*/  @!P1 IMAD.WIDE.U32 R28, R8, R9, c[0x0][0x180] ;  /* 0x00006000081c9625 */ /* 0x002fc800078e0009 */
[----:B------:R-:W-:Y:S01]  /*0980*/  IMAD R12, R11, R10, R12 ;  /* 0x0000000a0b0c7224 */ /* 0x000fe200078e020c */
[----:B------:R0:W5:Y:S01]  /*0990*/  @!P1 LDG.E R13, [R28.64] ;  /* 0x000000041c0d9981 */ /* 0x000162000c1e1900 */
[----:B------:R-:W-:Y:S01]  /*09a0*/  @!P1 IMAD.WIDE.U32 R10, R8, R9, c[0x0][0x188] ;  /* 0x00006200080a9625 */ /* 0x000fe200078e0009 */
[----:B0-----:R-:W-:-:S06]  /*09b0*/  MOV R28, RZ ;  /* 0x000000ff001c7202 */ /* 0x001fcc0000000f00 */
[----:B------:R0:W5:Y:S01]  /*09c0*/  @!P1 LDG.E R28, [R10.64] ;  /* 0x000000040a1c9981 */ /* 0x000162000c1e1900 */
[----:B------:R-:W-:-:S04]  /*09d0*/  @!P2 IMAD.WIDE.U32 R6, R6, R7, c[0x0][0x190] ;  /* 0x000064000606a625 */ /* 0x000fc800078e0007 */
[----:B------:R-:W-:Y:S01]  /*09e0*/  @!P1 IMAD.WIDE.U32 R8, R8, R9, c[0x0][0x190] ;  /* 0x0000640008089625 */ /* 0x000fe200078e0009 */
[----:B------:R1:W5:Y:S01]  /*09f0*/  @!P2 LDG.E R15, [R6.64] ;  /* 0x00000004060fa981 */ /* 0x000362000c1e1900 */
[----:B0-----:R-:W-:-:S10]  /*0a00*/  HFMA2.MMA R10, -RZ, RZ, 0, 0 ;  /* 0x00000000ff0a7435 */ /* 0x001fd400000001ff */
[----:B------:R4:W5:Y:S01]  /*0a10*/  @!P1 LDG.E R10, [R8.64] ;  /* 0x00000004080a9981 */ /* 0x000962000c1e1900 */
[----:B-1----:R-:W-:Y:S02]  /*0a20*/  @!P0 IADD3 R6, R0, R23, RZ ;  /* 0x0000001700068210 */ /* 0x002fe40007ffe0ff */
[----:B------:R-:W-:Y:S02]  /*0a30*/  @!P0 MOV R7, 0x4 ;  /* 0x0000000400078802 */ /* 0x000fe40000000f00 */
[----:B------:R-:W-:-:S03]  /*0a40*/  IADD3 R29, R23, 0x80, RZ ;  /* 0x00000080171d7810 */ /* 0x000fc60007ffe0ff */
[----:B------:R-:W-:Y:S01]  /*0a50*/  @!P0 IMAD.WIDE.U32 R6, R6, R7, c[0x0][0x178] ;  /* 0x00005e0006068625 */ /* 0x000fe200078e0007 */
[----:B------:R-:W-:-:S04]  /*0a60*/  @!P0 MOV R23, R29 ;  /* 0x0000001d00178202 */ /* 0x000fc80000000f00 */
[----:B------:R0:W-:Y:S01]  /*0a70*/  @!P0 STG.E [R6.64], R27 ;  /* 0x0000001b06008986 */ /* 0x0001e2000c101904 */
[----:B------:R-:W-:Y:S01]  /*0a80*/  ISETP.GE.AND P0, PT, R23, R2, PT ;  /* 0x000000021700720c */ /* 0x000fe20003f06270 */
[----:B----4-:R-:W-:Y:S01]  /*0a90*/  IMAD R8, R4, c[0x0][0x168], RZ ;  /* 0x00005a0004087a24 */ /* 0x010fe200078e02ff */
[----:B------:R-:W-:Y:S01]  /*0aa0*/  BSSY B0, `(.L_x_16291) ;  /* 0x000003d000007945 */ /* 0x000fe20003800000 */
[----:B------:R-:W-:Y:S01]  /*0ab0*/  IMAD R4, R3, c[0x0][0x16c], RZ ;  /* 0x00005b0003047a24 */ /* 0x000fe200078e02ff */
[----:B------:R-:W-:Y:S03]  /*0ac0*/  BSSY B1, `(.L_x_16292) ;  /* 0x0000034000017945 */ /* 0x000fe60003800000 */
[----:B------:R-:W-:Y:S02]  /*0ad0*/  IMAD R19, R4, R19, R8 ;  /* 0x0000001304137224 */ /* 0x000fe400078e0208 */
[----:B------:R-:W-:-:S02]  /*0ae0*/  IMAD R5, R5, c[0x0][0x16c], RZ ;  /* 0x00005b0005057a24 */ /* 0x000fc400078e02ff */
[----:B------:R-:W-:Y:S02]  /*0af0*/  IMAD R25, R25, c[0x0][0x168], RZ ;  /* 0x00005a0019197a24 */ /* 0x000fe400078e02ff */
[----:B------:R-:W-:Y:S02]  /*0b00*/  IMAD R24, R24, c[0x0][0x168], RZ ;  /* 0x00005a0018187a24 */ /* 0x000fe400078e02ff */
[----:B------:R-:W-:Y:S02]  /*0b10*/  IMAD R16, R16, c[0x0][0x16c], RZ ;  /* 0x00005b0010107a24 */ /* 0x000fe400078e02ff */
[----:B------:R-:W-:Y:S02]  /*0b20*/  IMAD R22, R5, R22, R24 ;  /* 0x0000001605167224 */ /* 0x000fe400078e0218 */
[----:B------:R-:W-:Y:S02]  /*0b30*/  IMAD R17, R16, R17, R25 ;  /* 0x0000001110117224 */ /* 0x000fe400078e0219 */
[----:B------:R-:W-:-:S02]  /*0b40*/  IMAD R20, R20, c[0x0][0x168], RZ ;  /* 0x00005a0014147a24 */ /* 0x000fc400078e02ff */
[----:B------:R-:W-:-:S04]  /*0b50*/  IMAD R21, R21, c[0x0][0x16c], RZ ;  /* 0x00005b0015157a24 */ /* 0x000fc800078e02ff */
[----:B------:R-:W-:Y:S02]  /*0b60*/  IMAD R26, R21, R26, R20 ;  /* 0x0000001a151a7224 */ /* 0x000fe400078e0214 */
[----:B--2---:R-:W-:Y:S02]  /*0b70*/  IMAD R14, R14, c[0x0][0x16c], RZ ;  /* 0x00005b000e0e7a24 */ /* 0x004fe400078e02ff */
[----:B---3--:R-:W-:Y:S02]  /*0b80*/  IMAD R18, R18, c[0x0][0x168], RZ ;  /* 0x00005a0012127a24 */ /* 0x008fe400078e02ff */
[----:B-----5:R-:W-:Y:S02]  /*0b90*/  IMAD R13, R13, c[0x0][0x168], RZ ;  /* 0x00005a000d0d7a24 */ /* 0x020fe400078e02ff */
[----:B------:R-:W-:Y:S02]  /*0ba0*/  IMAD R3, R28, c[0x0][0x16c], RZ ;  /* 0x00005b001c037a24 */ /* 0x000fe400078e02ff */
[----:B------:R-:W-:-:S02]  /*0bb0*/  IMAD R15, R14, R15, R18 ;  /* 0x0000000f0e0f7224 */ /* 0x000fc400078e0212 */
[----:B------:R-:W-:Y:S01]  /*0bc0*/  IMAD R10, R3, R10, R13 ;  /* 0x0000000a030a7224 */ /* 0x000fe200078e020d */
        /* <DEDUP_REMOVED lines=13> */
.L_x_16293:
[----:B0-----:R-:W-:-:S13]  /*0ca0*/  ISETP.GE.AND P0, PT, R23, R2, PT ;  /* 0x000000021700720c */ /* 0x001fda0003f06270 */
[----:B------:R-:W-:Y:S05]  /*0cb0*/  @P0 BRA `(.L_x_16295) ;  /* 0x000000c000000947 */ /* 0x000fea0003800000 */
[----:B------:R-:W-:Y:S02]  /*0cc0*/  IADD3 R4, R0, R23, RZ ;  /* 0x0000001700047210 */ /* 0x000fe40007ffe0ff */
[----:B------:R-:W-:Y:S02]  /*0cd0*/  MOV R5, 0x4 ;  /* 0x0000000400057802 */ /* 0x000fe40000000f00 */
[----:B------:R-:W-:-:S03]  /*0ce0*/  IADD3 R23, R23, 0x80, RZ ;  /* 0x0000008017177810 */ /* 0x000fc60007ffe0ff */
[----:B------:R-:W-:-:S05]  /*0cf0*/  IMAD.WIDE.U32 R4, R4, R5, c[0x0][0x178] ;  /* 0x00005e0004047625 */ /* 0x000fca00078e0005 */
[----:B------:R0:W-:Y:S02]  /*0d00*/  STG.E [R4.64], R22 ;  /* 0x0000001604007986 */ /* 0x0001e4000c101904 */
.L_x_16294:
[----:B------:R-:W-:-:S13]  /*0d10*/  ISETP.GE.AND P0, PT, R23, R2, PT ;  /* 0x000000021700720c */ /* 0x000fda0003f06270 */
[----:B------:R-:W-:Y:S05]  /*0d20*/  @P0 BRA `(.L_x_16296) ;  /* 0x000000d000000947 */ /* 0x000fea0003800000 */
[----:B0-----:R-:W-:Y:S01]  /*0d30*/  HFMA2.MMA R5, -RZ, RZ, 0, 2.384185791015625e-07 ;  /* 0x00000004ff057435 */ /* 0x001fe200000001ff */
[----:B------:R-:W-:Y:S02]  /*0d40*/  IADD3 R4, R0, R23, RZ ;  /* 0x0000001700047210 */ /* 0x000fe40007ffe0ff */
[----:B------:R-:W-:-:S07]  /*0d50*/  IADD3 R23, R23, 0x80, RZ ;  /* 0x0000008017177810 */ /* 0x000fce0007ffe0ff */
[----:B------:R-:W-:-:S05]  /*0d60*/  IMAD.WIDE.U32 R4, R4, R5, c[0x0][0x178] ;  /* 0x00005e0004047625 */ /* 0x000fca00078e0005 */
[----:B------:R0:W-:Y:S02]  /*0d70*/  STG.E [R4.64], R17 ;  /* 0x0000001104007986 */ /* 0x0001e4000c101904 */
.L_x_16295:
        /* <DEDUP_REMOVED lines=8> */
.L_x_16296:
[----:B------:R-:W-:Y:S05]  /*0e00*/  BSYNC B1 ;  /* 0x0000000000017941 */ /* 0x000fea0003800000 */
.L_x_16292:
[----:B------:R-:W-:-:S13]  /*0e10*/  ISETP.GE.AND P0, PT, R23, R2, PT ;  /* 0x000000021700720c */ /* 0x000fda0003f06270 */
[----:B0-----:R-:W-:Y:S02]  /*0e20*/  @!P0 IADD3 R4, R0, R23, RZ ;  /* 0x0000001700048210 */ /* 0x001fe40007ffe0ff */
[----:B------:R-:W-:Y:S02]  /*0e30*/  @!P0 MOV R5, 0x4 ;  /* 0x0000000400058802 */ /* 0x000fe40000000f00 */
[----:B------:R-:W-:-:S03]  /*0e40*/  @!P0 IADD3 R23, R23, 0x80, RZ ;  /* 0x0000008017178810 */ /* 0x000fc60007ffe0ff */
[----:B------:R-:W-:-:S05]  /*0e50*/  @!P0 IMAD.WIDE.U32 R4, R4, R5, c[0x0][0x178] ;  /* 0x00005e0004048625 */ /* 0x000fca00078e0005 */
[----:B------:R0:W-:Y:S02]  /*0e60*/  @!P0 STG.E [R4.64], R15 ;  /* 0x0000000f04008986 */ /* 0x0001e4000c101904 */
.L_x_16297:
[----:B------:R-:W-:Y:S05]  /*0e70*/  BSYNC B0 ;  /* 0x0000000000007941 */ /* 0x000fea0003800000 */
.L_x_16291:
        /* <DEDUP_REMOVED lines=8> */
.L_x_16298:
        /* <DEDUP_REMOVED lines=16> */
.L_x_23025:


//--------------------- .text._ZN2at6native29vectorized_elementwise_kernelILi4EZZZNS0_54_GLOBAL__N__d8c5977b_16_LinearAlgebra_cu_9e10b42f_321716addr_kernel_cudaERNS_14TensorIteratorERKN3c106ScalarES8_ENKUlvE_clEvENKUlvE1_clEvEUliiiE0_St5arrayIPcLm4EEEEviT0_T1_ --------------------------
	.section	.text._ZN2at6native29vectorized_elementwise_kernelILi4EZZZNS0_54_GLOBAL__N__d8c5977b_16_LinearAlgebra_cu_9e10b42f_321716addr_kernel_cudaERNS_14TensorIteratorERKN3c106ScalarES8_ENKUlvE_clEvENKUlvE1_clEvEUliiiE0_St5arrayIPcLm4EEEEviT0_T1_,"ax",@progbits
	.sectioninfo	@"SHI_REGISTERS=32"
	.align	128
        .global         _ZN2at6native29vectorized_elementwise_kernelILi4EZZZNS0_54_GLOBAL__N__d8c5977b_16_LinearAlgebra_cu_9e10b42f_321716addr_kernel_cudaERNS_14TensorIteratorERKN3c106ScalarES8_ENKUlvE_clEvENKUlvE1_clEvEUliiiE0_St5arrayIPcLm4EEEEviT0_T1_
        .type           _ZN2at6native29vectorized_elementwise_kernelILi4EZZZNS0_54_GLOBAL__N__d8c5977b_16_LinearAlgebra_cu_9e10b42f_321716addr_kernel_cudaERNS_14TensorIteratorERKN3c106ScalarES8_ENKUlvE_clEvENKUlvE1_clEvEUliiiE0_St5arrayIPcLm4EEEEviT0_T1_,@function
        .size           _ZN2at6native29vectorized_elementwise_kernelILi4EZZZNS0_54_GLOBAL__N__d8c5977b_16_LinearAlgebra_cu_9e10b42f_321716addr_kernel_cudaERNS_14TensorIteratorERKN3c106ScalarES8_ENKUlvE_clEvENKUlvE1_clEvEUliiiE0_St5arrayIPcLm4EEEEviT0_T1_,(.L_x_23026 - _ZN2at6native29vectorized_elementwise_kernelILi4EZZZNS0_54_GLOBAL__N__d8c5977b_16_LinearAlgebra_cu_9e10b42f_321716addr_kernel_cudaERNS_14TensorIteratorERKN3c106ScalarES8_ENKUlvE_clEvENKUlvE1_clEvEUliiiE0_St5arrayIPcLm4EEEEviT0_T1_)
        .other          _ZN2at6native29vectorized_elementwise_kernelILi4EZZZNS0_54_GLOBAL__N__d8c5977b_16_LinearAlgebra_cu_9e10b42f_321716addr_kernel_cudaERNS_14TensorIteratorERKN3c106ScalarES8_ENKUlvE_clEvENKUlvE1_clEvEUliiiE0_St5arrayIPcLm4EEEEviT0_T1_,@"STO_CUDA_ENTRY STV_DEFAULT"
_ZN2at6native29vectorized_elementwise_kernelILi4EZZZNS0_54_GLOBAL__N__d8c5977b_16_LinearAlgebra_cu_9e10b42f_321716addr_kernel_cudaERNS_14TensorIteratorERKN3c106ScalarES8_ENKUlvE_clEvENKUlvE1_clEvEUliiiE0_St5arrayIPcLm4EEEEviT0_T1_:
.text._ZN2at6native29vectorized_elementwise_kernelILi4EZZZNS0_54_GLOBAL__N__d8c5977b_16_LinearAlgebra_cu_9e10b42f_321716addr_kernel_cudaERNS_14TensorIteratorERKN3c106ScalarES8_ENKUlvE_clEvENKUlvE1_clEvEUliiiE0_St5arrayIPcLm4EEEEviT0_T1_:
        /* <DEDUP_REMOVED lines=14> */
[----:B------:R0:W2:Y:S03]  /*00e0*/  LDG.E.128 R4, [R16.64] ;  /* 0x0000000410047981 */ /* 0x0000a6000c1e1d00 */
[----:B------:R-:W-:Y:S01]  /*00f0*/  IMAD.WIDE.U32 R24, R29, 0x10, R24 ;  /* 0x000000101d187825 */ /* 0x000fe200078e0018 */
[----:B------:R1:W3:Y:S04]  /*0100*/  LDG.E.128 R8, [R20.64] ;  /* 0x0000000414087981 */ /* 0x0002e8000c1e1d00 */
[----:B------:R4:W5:Y:S04]  /*0110*/  LDG.E.128 R12, [R24.64] ;  /* 0x00000004180c7981 */ /* 0x000968000c1e1d00 */
[----:B0-----:R-:W5:Y:S04]  /*0120*/  LDG.E.128 R16, [R16.64+0x800] ;  /* 0x0008000410107981 */ /* 0x001f68000c1e1d00 */
[----:B-1----:R-:W5:Y:S04]  /*0130*/  LDG.E.128 R20, [R20.64+0x800] ;  /* 0x0008000414147981 */ /* 0x002f68000c1e1d00 */
[----:B----4-:R-:W4:Y:S01]  /*0140*/  LDG.E.128 R24, [R24.64+0x800] ;  /* 0x0008000418187981 */ /* 0x010f22000c1e1d00 */
[----:B--2---:R-:W-:-:S02]  /*0150*/  IMAD R2, R7, c[0x0][0x168], RZ ;  /* 0x00005a0007027a24 */ /* 0x004fc400078e02ff */
[----:B---3--:R-:W-:-:S04]  /*0160*/  IMAD R11, R11, c[0x0][0x16c], RZ ;  /* 0x00005b000b0b7a24 */ /* 0x008fc800078e02ff */
[----:B-----5:R-:W-:Y:S02]  /*0170*/  IMAD R15, R15, R11, R2 ;  /* 0x0000000b0f0f7224 */ /* 0x020fe400078e0202 */
[----:B------:R-:W-:-:S04]  /*0180*/  IMAD.WIDE.U32 R2, R0, R3, c[0x0][0x178] ;  /* 0x00005e0000027625 */ /* 0x000fc800078e0003 */
[----:B------:R-:W-:Y:S02]  /*0190*/  IMAD R0, R5, c[0x0][0x168], RZ ;  /* 0x00005a0005007a24 */ /* 0x000fe400078e02ff */
[----:B------:R-:W-:Y:S02]  /*01a0*/  IMAD R7, R4, c[0x0][0x168], RZ ;  /* 0x00005a0004077a24 */ /* 0x000fe400078e02ff */
[----:B------:R-:W-:Y:S02]  /*01b0*/  IMAD R5, R6, c[0x0][0x168], RZ ;  /* 0x00005a0006057a24 */ /* 0x000fe400078e02ff */
[----:B------:R-:W-:Y:S02]  /*01c0*/  IMAD R10, R10, c[0x0][0x16c], RZ ;  /* 0x00005b000a0a7a24 */ /* 0x000fe400078e02ff */
[----:B------:R-:W-:Y:S02]  /*01d0*/  IMAD R9, R9, c[0x0][0x16c], RZ ;  /* 0x00005b0009097a24 */ /* 0x000fe400078e02ff */
[----:B------:R-:W-:-:S02]  /*01e0*/  IMAD R8, R8, c[0x0][0x16c], RZ ;  /* 0x00005b0008087a24 */ /* 0x000fc400078e02ff */
[----:B------:R-:W-:Y:S02]  /*01f0*/  IMAD R14, R14, R10, R5 ;  /* 0x0000000a0e0e7224 */ /* 0x000fe400078e0205 */
[----:B------:R-:W-:Y:S02]  /*0200*/  IMAD R13, R13, R9, R0 ;  /* 0x000000090d0d7224 */ /* 0x000fe400078e0200 */
[----:B------:R-:W-:Y:S02]  /*0210*/  IMAD R12, R12, R8, R7 ;  /* 0x000000080c0c7224 */ /* 0x000fe400078e0207 */
[----:B------:R-:W-:Y:S02]  /*0220*/  IMAD R5, R16, c[0x0][0x168], RZ ;  /* 0x00005a0010057a24 */ /* 0x000fe400078e02ff */
[----:B------:R-:W-:Y:S02]  /*0230*/  IMAD R0, R17, c[0x0][0x168], RZ ;  /* 0x00005a0011007a24 */ /* 0x000fe400078e02ff */
[----:B------:R-:W-:-:S02]  /*0240*/  IMAD R7, R18, c[0x0][0x168], RZ ;  /* 0x00005a0012077a24 */ /* 0x000fc400078e02ff */
[----:B------:R-:W-:Y:S02]  /*0250*/  IMAD R4, R19, c[0x0][0x168], RZ ;  /* 0x00005a0013047a24 */ /* 0x000fe400078e02ff */
[----:B------:R-:W-:Y:S02]  /*0260*/  IMAD R23, R23, c[0x0][0x16c], RZ ;  /* 0x00005b0017177a24 */ /* 0x000fe400078e02ff */
[----:B------:R-:W-:Y:S02]  /*0270*/  IMAD R22, R22, c[0x0][0x16c], RZ ;  /* 0x00005b0016167a24 */ /* 0x000fe400078e02ff */
[----:B------:R-:W-:Y:S02]  /*0280*/  IMAD R21, R21, c[0x0][0x16c], RZ ;  /* 0x00005b0015157a24 */ /* 0x000fe400078e02ff */
[----:B------:R-:W-:Y:S02]  /*0290*/  IMAD R20, R20, c[0x0][0x16c], RZ ;  /* 0x00005b0014147a24 */ /* 0x000fe400078e02ff */
[----:B------:R-:W-:-:S04]  /*02a0*/  IMAD.WIDE R2, R29, 0x10, R2 ;  /* 0x000000101d027825 */ /* 0x000fc800078e0202 */
[----:B----4-:R-:W-:Y:S02]  /*02b0*/  IMAD R27, R27, R23, R4 ;  /* 0x000000171b1b7224 */ /* 0x010fe400078e0204 */
[----:B------:R-:W-:Y:S02]  /*02c0*/  IMAD R26, R26, R22, R7 ;  /* 0x000000161a1a7224 */ /* 0x000fe400078e0207 */
[----:B------:R-:W-:Y:S02]  /*02d0*/  IMAD R25, R25, R21, R0 ;  /* 0x0000001519197224 */ /* 0x000fe400078e0200 */
[----:B------:R-:W-:Y:S01]  /*02e0*/  IMAD R24, R24, R20, R5 ;  /* 0x0000001418187224 */ /* 0x000fe200078e0205 */
[----:B------:R-:W-:Y:S04]  /*02f0*/  STG.E.128 [R2.64], R12 ;  /* 0x0000000c02007986 */ /* 0x000fe8000c101d04 */
[----:B------:R-:W-:Y:S01]  /*0300*/  STG.E.128 [R2.64+0x800], R24 ;  /* 0x0008001802007986 */ /* 0x000fe2000c101d04 */
[----:B------:R-:W-:Y:S05]  /*0310*/  EXIT ;  /* 0x000000000000794d */ /* 0x000fea0003800000 */
.L_x_16299:
        /* <DEDUP_REMOVED lines=144> */
.L_x_16302:
[----:B0-----:R-:W-:-:S13]  /*0c20*/  ISETP.GE.AND P0, PT, R23, R2, PT ;  /* 0x000000021700720c */ /* 0x001fda0003f06270 */
[----:B------:R-:W-:Y:S05]  /*0c30*/  @P0 BRA `(.L_x_16304) ;  /* 0x000000c000000947 */ /* 0x000fea0003800000 */
[----:B------:R-:W-:Y:S02]  /*0c40*/  IADD3 R4, R0, R23, RZ ;  /* 0x0000001700047210 */ /* 0x000fe40007ffe0ff */
[----:B------:R-:W-:Y:S02]  /*0c50*/  MOV R5, 0x4 ;  /* 0x0000000400057802 */ /* 0x000fe40000000f00 */
[----:B------:R-:W-:-:S03]  /*0c60*/  IADD3 R23, R23, 0x80, RZ ;  /* 0x0000008017177810 */ /* 0x000fc60007ffe0ff */
[----:B------:R-:W-:-:S05]  /*0c70*/  IMAD.WIDE.U32 R4, R4, R5, c[0x0][0x178] ;  /* 0x00005e0004047625 */ /* 0x000fca00078e0005 */
[----:B------:R0:W-:Y:S02]  /*0c80*/  STG.E [R4.64], R22 ;  /* 0x0000001604007986 */ /* 0x0001e4000c101904 */
.L_x_16303:
[----:B------:R-:W-:-:S13]  /*0c90*/  ISETP.GE.AND P0, PT, R23, R2, PT ;  /* 0x000000021700720c */ /* 0x000fda0003f06270 */
[----:B------:R-:W-:Y:S05]  /*0ca0*/  @P0 BRA `(.L_x_16305) ;  /* 0x000000d000000947 */ /* 0x000fea0003800000 */
[----:B0-----:R-:W-:Y:S01]  /*0cb0*/  HFMA2.MMA R5, -RZ, RZ, 0, 2.384185791015625e-07 ;  /* 0x00000004ff057435 */ /* 0x001fe200000001ff */
[----:B------:R-:W-:Y:S02]  /*0cc0*/  IADD3 R4, R0, R23, RZ ;  /* 0x0000001700047210 */ /* 0x000fe40007ffe0ff */
[----:B------:R-:W-:-:S07]  /*0cd0*/  IADD3 R23, R23, 0x80, RZ ;  /* 0x0000008017177810 */ /* 0x000fce0007ffe0ff */
[----:B------:R-:W-:-:S05]  /*0ce0*/  IMAD.WIDE.U32 R4, R4, R5, c[0x0][0x178] ;  /* 0x00005e0004047625 */ /* 0x000fca00078e0005 */
[----:B------:R0:W-:Y:S02]  /*0cf0*/  STG.E [R4.64], R17 ;  /* 0x0000001104007986 */ /* 0x0001e4000c101904 */
.L_x_16304:
        /* <DEDUP_REMOVED lines=8> */
.L_x_16305:
[----:B------:R-:W-:Y:S05]  /*0d80*/  BSYNC B1 ;  /* 0x0000000000017941 */ /* 0x000fea0003800000 */
.L_x_16301:
[----:B------:R-:W-:-:S13]  /*0d90*/  ISETP.GE.AND P0, PT, R23, R2, PT ;  /* 0x000000021700720c */ /* 0x000fda0003f06270 */
[----:B0-----:R-:W-:Y:S02]  /*0da0*/  @!P0 IADD3 R4, R0, R23, RZ ;  /* 0x0000001700048210 */ /* 0x001fe40007ffe0ff */
[----:B------:R-:W-:Y:S02]  /*0db0*/  @!P0 MOV R5, 0x4 ;  /* 0x0000000400058802 */ /* 0x000fe40000000f00 */
[----:B------:R-:W-:-:S03]  /*0dc0*/  @!P0 IADD3 R23, R23, 0x80, RZ ;  /* 0x0000008017178810 */ /* 0x000fc60007ffe0ff */
[----:B------:R-:W-:-:S05]  /*0dd0*/  @!P0 IMAD.WIDE.U32 R4, R4, R5, c[0x0][0x178] ;  /* 0x00005e0004048625 */ /* 0x000fca00078e0005 */
[----:B------:R0:W-:Y:S02]  /*0de0*/  @!P0 STG.E [R4.64], R15 ;  /* 0x0000000f04008986 */ /* 0x0001e4000c101904 */
.L_x_16306:
[----:B------:R-:W-:Y:S05]  /*0df0*/  BSYNC B0 ;  /* 0x0000000000007941 */ /* 0x000fea0003800000 */
.L_x_16300:
        /* <DEDUP_REMOVED lines=8> */
.L_x_16307:
        /* <DEDUP_REMOVED lines=16> */
.L_x_23026:


//--------------------- .text._ZN2at6native29vectorized_elementwise_kernelILi8EZZZNS0_54_GLOBAL__N__d8c5977b_16_LinearAlgebra_cu_9e10b42f_321716addr_kernel_cudaERNS_14TensorIteratorERKN3c106ScalarES8_ENKUlvE_clEvENKUlvE1_clEvEUliiiE0_St5arrayIPcLm4EEEEviT0_T1_ --------------------------
	.section	.text._ZN2at6native29vectorized_elementwise_kernelILi8EZZZNS0_54_GLOBAL__N__d8c5977b_16_LinearAlgebra_cu_9e10b42f_321716addr_kernel_cudaERNS_14TensorIteratorERKN3c106ScalarES8_ENKUlvE_clEvENKUlvE1_clEvEUliiiE0_St5arrayIPcLm4EEEEviT0_T1_,"ax",@progbits
	.sectioninfo	@"SHI_REGISTERS=4"
	.align	128
        .global         _ZN2at6native29vectorized_elementwise_kernelILi8EZZZNS0_54_GLOBAL__N__d8c5977b_16_LinearAlgebra_cu_9e10b42f_321716addr_kernel_cudaERNS_14TensorIteratorERKN3c106ScalarES8_ENKUlvE_clEvENKUlvE1_clEvEUliiiE0_St5arrayIPcLm4EEEEviT0_T1_
        .type           _ZN2at6native29vectorized_elementwise_kernelILi8EZZZNS0_54_GLOBAL__N__d8c5977b_16_LinearAlgebra_cu_9e10b42f_321716addr_kernel_cudaERNS_14TensorIteratorERKN3c106ScalarES8_ENKUlvE_clEvENKUlvE1_clEvEUliiiE0_St5arrayIPcLm4EEEEviT0_T1_,@function
        .size           _ZN2at6native29vectorized_elementwise_kernelILi8EZZZNS0_54_GLOBAL__N__d8c5977b_16_LinearAlgebra_cu_9e10b42f_321716addr_kernel_cudaERNS_14TensorIteratorERKN3c106ScalarES8_ENKUlvE_clEvENKUlvE1_clEvEUliiiE0_St5arrayIPcLm4EEEEviT0_T1_,(.L_x_23027 - _ZN2at6native29vectorized_elementwise_kernelILi8EZZZNS0_54_GLOBAL__N__d8c5977b_16_LinearAlgebra_cu_9e10b42f_321716addr_kernel_cudaERNS_14TensorIteratorERKN3c106ScalarES8_ENKUlvE_clEvENKUlvE1_clEvEUliiiE0_St5arrayIPcLm4EEEEviT0_T1_)
        .other          _ZN2at6native29vectorized_elementwise_kernelILi8EZZZNS0_54_GLOBAL__N__d8c5977b_16_LinearAlgebra_cu_9e10b42f_321716addr_kernel_cudaERNS_14TensorIteratorERKN3c106ScalarES8_ENKUlvE_clEvENKUlvE1_clEvEUliiiE0_St5arrayIPcLm4EEEEviT0_T1_,@"STO_CUDA_ENTRY STV_DEFAULT"
_ZN2at6native29vectorized_elementwise_kernelILi8EZZZNS0_54_GLOBAL__N__d8c5977b_16_LinearAlgebra_cu_9e10b42f_321716addr_kernel_cudaERNS_14TensorIteratorERKN3c106ScalarES8_ENKUlvE_clEvENKUlvE1_clEvEUliiiE0_St5arrayIPcLm4EEEEviT0_T1_:
.text._ZN2at6native29vectorized_elementwise_kernelILi8EZZZNS0_54_GLOBAL__N__d8c5977b_16_LinearAlgebra_cu_9e10b42f_321716addr_kernel_cudaERNS_14TensorIteratorERKN3c106ScalarES8_ENKUlvE_clEvENKUlvE1_clEvEUliiiE0_St5arrayIPcLm4EEEEviT0_T1_:
[----:B------:R-:W-:Y:S02]  /*0000*/  MOV R1, c[0x0][0x28] ;  /* 0x00000a0000017a02 */ /* 0x000fe40000000f00 */
[----:B------:R-:W-:Y:S05]  /*0010*/  EXIT ;  /* 0x000000000000794d */ /* 0x000fea0003800000 */
.L_x_16308:
        /* <DEDUP_REMOVED lines=14> */
.L_x_23027:


//--------------------- .text._ZN2at6native18elementwise_kernelILi128ELi4EZNS0_15gpu_kernel_implIZZZNS0_54_GLOBAL__N__d8c5977b_16_LinearAlgebra_cu_9e10b42f_321716addr_kernel_cudaERNS_14TensorIteratorERKN3c106ScalarES9_ENKUlvE_clEvENKUlvE1_clEvEUliiiE_EEvRNS_18TensorIteratorBaseERKT_EUliE_EEviT1_ --------------------------
	.section	.text._ZN2at6native18elementwise_kernelILi128ELi4EZNS0_15gpu_kernel_implIZZZNS0_54_GLOBAL__N__d8c5977b_16_LinearAlgebra_cu_9e10b42f_321716addr_kernel_cudaERNS_14TensorIteratorERKN3c106ScalarES9_ENKUlvE_clEvENKUlvE1_clEvEUliiiE_EEvRNS_18TensorIteratorBaseERKT_EUliE_EEviT1_,"ax",@progbits
	.sectioninfo	@"SHI_REGISTERS=28"
	.align	128
        .global         _ZN2at6native18elementwise_kernelILi128ELi4EZNS0_15gpu_kernel_implIZZZNS0_54_GLOBAL__N__d8c5977b_16_LinearAlgebra_cu_9e10b42f_321716addr_kernel_cudaERNS_14TensorIteratorERKN3c106ScalarES9_ENKUlvE_clEvENKUlvE1_clEvEUliiiE_EEvRNS_18TensorIteratorBaseERKT_EUliE_EEviT1_
        .type           _ZN2at6native18elementwise_kernelILi128ELi4EZNS0_15gpu_kernel_implIZZZNS0_54_GLOBAL__N__d8c5977b_16_LinearAlgebra_cu_9e10b42f_321716addr_kernel_cudaERNS_14TensorIteratorERKN3c106ScalarES9_ENKUlvE_clEvENKUlvE1_clEvEUliiiE_EEvRNS_18TensorIteratorBaseERKT_EUliE_EEviT1_,@function
        .size           _ZN2at6native18elementwise_kernelILi128ELi4EZNS0_15gpu_kernel_implIZZZNS0_54_GLOBAL__N__d8c5977b_16_LinearAlgebra_cu_9e10b42f_321716addr_kernel_cudaERNS_14TensorIteratorERKN3c106ScalarES9_ENKUlvE_clEvENKUlvE1_clEvEUliiiE_EEvRNS_18TensorIteratorBaseERKT_EUliE_EEviT1_,(.L_x_23028 - _ZN2at6native18elementwise_kernelILi128ELi4EZNS0_15gpu_kernel_implIZZZNS0_54_GLOBAL__N__d8c5977b_16_LinearAlgebra_cu_9e10b42f_321716addr_kernel_cudaERNS_14TensorIteratorERKN3c106ScalarES9_ENKUlvE_clEvENKUlvE1_clEvEUliiiE_EEvRNS_18TensorIteratorBaseERKT_EUliE_EEviT1_)
        .other          _ZN2at6native18elementwise_kernelILi128ELi4EZNS0_15gpu_kernel_implIZZZNS0_54_GLOBAL__N__d8c5977b_16_LinearAlgebra_cu_9e10b42f_321716addr_kernel_cudaERNS_14TensorIteratorERKN3c106ScalarES9_ENKUlvE_clEvENKUlvE1_clEvEUliiiE_EEvRNS_18TensorIteratorBaseERKT_EUliE_EEviT1_,@"STO_CUDA_ENTRY STV_DEFAULT"
_ZN2at6native18elementwise_kernelILi128ELi4EZNS0_15gpu_kernel_implIZZZNS0_54_GLOBAL__N__d8c5977b_16_LinearAlgebra_cu_9e10b42f_321716addr_kernel_cudaERNS_14TensorIteratorERKN3c106ScalarES9_ENKUlvE_clEvENKUlvE1_clEvEUliiiE_EEvRNS_18TensorIteratorBaseERKT_EUliE_EEviT1_:
.text._ZN2at6native18elementwise_kernelILi128ELi4EZNS0_15gpu_kernel_implIZZZNS0_54_GLOBAL__N__d8c5977b_16_LinearAlgebra_cu_9e10b42f_321716addr_kernel_cudaERNS_14TensorIteratorERKN3c106ScalarES9_ENKUlvE_clEvENKUlvE1_clEvEUliiiE_EEvRNS_18TensorIteratorBaseERKT_EUliE_EEviT1_:
        /* <DEDUP_REMOVED lines=10> */
[----:B------:R-:W-:-:S11]  /*00a0*/  IMAD.MOV.U32 R16, RZ, RZ, RZ ;  /* 0x000000ffff107224 */ /* 0x000fd600078e00ff */
        /* <DEDUP_REMOVED lines=250> */
.L_x_16311:
        /* <DEDUP_REMOVED lines=29> */
.L_x_16312:
        /* <DEDUP_REMOVED lines=16> */
.L_x_16316:
[----:B------:R0:W5:Y:S01]  /*1320*/  LDG.E.U8 R22, [R2.64] ;  /* 0x0000002402167981 */ /* 0x000162000c1e1100 */
[----:B------:R-:W-:Y:S05]  /*1330*/  BRA `(.L_x_16318) ;  /* 0x00000d0000007947 */ /* 0x000fea0003800000 */
.L_x_16315:
        /* <DEDUP_REMOVED lines=8> */
.L_x_16320:
[----:B------:R0:W5:Y:S01]  /*13c0*/  LDG.E R22, [R2.64] ;  /* 0x0000002402167981 */ /* 0x000162000c1e1900 */
[----:B------:R-:W-:Y:S05]  /*13d0*/  BRA `(.L_x_16318) ;  /* 0x00000c6000007947 */ /* 0x000fea0003800000 */
.L_x_16319:
[----:B------:R0:W5:Y:S01]  /*13e0*/  LDG.E.S16 R22, [R2.64] ;  /* 0x0000002402167981 */ /* 0x000162000c1e1700 */
[----:B------:R-:W-:Y:S05]  /*13f0*/  BRA `(.L_x_16318) ;  /* 0x00000c4000007947 */ /* 0x000fea0003800000 */
.L_x_16314:
        /* <DEDUP_REMOVED lines=9> */
.L_x_16322:
[----:B------:R-:W2:Y:S02]  /*1490*/  LDG.E.U16 R2, [R2.64] ;  /* 0x0000002402027981 */ /* 0x000ea4000c1e1500 */
[----:B--2---:R-:W-:-:S06]  /*14a0*/  HADD2.F32 R22, -RZ, R2.H0_H0 ;  /* 0x20000002ff167230 */ /* 0x004fcc0000004100 */
[----:B------:R-:W0:Y:S01]  /*14b0*/  F2I.FTZ.TRUNC.NTZ R22, R22 ;  /* 0x0000001600167305 */ /* 0x000e22000021f100 */
[----:B------:R-:W-:Y:S05]  /*14c0*/  BRA `(.L_x_16318) ;  /* 0x00000b7000007947 */ /* 0x000fea0003800000 */
.L_x_16321:
        /* <DEDUP_REMOVED lines=9> */
.L_x_16324:
[----:B------:R-:W2:Y:S02]  /*1560*/  LDG.E.U16 R2, [R2.64] ;  /* 0x0000002402027981 */ /* 0x000ea4000c1e1500 */
[----:B--2---:R-:W-:-:S06]  /*1570*/  HADD2.F32 R22, -RZ, R2.H0_H0 ;  /* 0x20000002ff167230 */ /* 0x004fcc0000004100 */
[----:B------:R-:W0:Y:S01]  /*1580*/  F2I.FTZ.TRUNC.NTZ R22, R22 ;  /* 0x0000001600167305 */ /* 0x000e22000021f100 */
[----:B------:R-:W-:Y:S05]  /*1590*/  BRA `(.L_x_16318) ;  /* 0x00000aa000007947 */ /* 0x000fea0003800000 */
.L_x_16323:
[----:B------:R-:W2:Y:S02]  /*15a0*/  LDG.E.64 R2, [R2.64] ;  /* 0x0000002402027981 */ /* 0x000ea4000c1e1b00 */
[----:B--2---:R0:W1:Y:S01]  /*15b0*/  F2I.F64.TRUNC R22, R2 ;  /* 0x0000000200167311 */ /* 0x004062000030d100 */
[----:B------:R-:W-:Y:S05]  /*15c0*/  BRA `(.L_x_16318) ;  /* 0x00000a7000007947 */ /* 0x000fea0003800000 */
.L_x_16313:
        /* <DEDUP_REMOVED lines=12> */
.L_x_16327:
[----:B------:R-:W2:Y:S02]  /*1690*/  LDG.E.64 R2, [R2.64] ;  /* 0x0000002402027981 */ /* 0x000ea4000c1e1b00 */
[----:B--2---:R0:W1:Y:S01]  /*16a0*/  F2I.F64.TRUNC R22, R2 ;  /* 0x0000000200167311 */ /* 0x004062000030d100 */
[----:B------:R-:W-:Y:S05]  /*16b0*/  BRA `(.L_x_16318) ;  /* 0x0000098000007947 */ /* 0x000fea0003800000 */
.L_x_16326:
        /* <DEDUP_REMOVED lines=27> */
.L_x_16329:
        /* <DEDUP_REMOVED lines=14> */
.L_x_16328:
[----:B------:R-:W2:Y:S02]  /*1950*/  LDG.E.U16 R22, [R2.64] ;  /* 0x0000002402167981 */ /* 0x000ea4000c1e1500 */
[----:B--2---:R-:W-:-:S06]  /*1960*/  PRMT R22, RZ, 0x5410, R22 ;  /* 0x00005410ff167816 */ /* 0x004fcc0000000016 */
[----:B------:R-:W0:Y:S01]  /*1970*/  F2I.FTZ.TRUNC.NTZ R22, R22 ;  /* 0x0000001600167305 */ /* 0x000e22000021f100 */
[----:B------:R-:W-:Y:S05]  /*1980*/  BRA `(.L_x_16318) ;  /* 0x000006b000007947 */ /* 0x000fea0003800000 */
.L_x_16325:
        /* <DEDUP_REMOVED lines=10> */
.L_x_16332:
        /* <DEDUP_REMOVED lines=21> */
.L_x_16336:
[----:B------:R-:W-:Y:S05]  /*1b80*/  BSYNC B1 ;  /* 0x0000000000017941 */ /* 0x000fea0003800000 */
.L_x_16335:
[----:B------:R-:W-:Y:S01]  /*1b90*/  IMAD.SHL.U32 R2, R2, 0x100000, RZ ;  /* 0x0010000002027824 */ /* 0x000fe200078e00ff */
[----:B------:R-:W-:-:S04]  /*1ba0*/  LEA R3, R0, 0x3b800000, 0x17 ;  /* 0x3b80000000037811 */ /* 0x000fc800078eb8ff */
[----:B------:R-:W-:Y:S02]  /*1bb0*/  LOP3.LUT R22, R3, R2, R22, 0xfe, !PT ;  /* 0x0000000203167212 */ /* 0x000fe400078efe16 */
.L_x_16334:
[----:B------:R-:W-:Y:S05]  /*1bc0*/  BSYNC B0 ;  /* 0x0000000000007941 */ /* 0x000fea0003800000 */
.L_x_16333:
[----:B------:R-:W0:Y:S01]  /*1bd0*/  F2I.FTZ.TRUNC.NTZ R22, R22 ;  /* 0x0000001600167305 */ /* 0x000e22000021f100 */
[----:B------:R-:W-:Y:S05]  /*1be0*/  BRA `(.L_x_16318) ;  /* 0x0000045000007947 */ /* 0x000fea0003800000 */
.L_x_16331:
        /* <DEDUP_REMOVED lines=21> */
.L_x_16340:
[----:B------:R-:W-:Y:S05]  /*1d40*/  BSYNC B1 ;  /* 0x0000000000017941 */ /* 0x000fea0003800000 */
.L_x_16339:
[----:B------:R-:W-:Y:S01]  /*1d50*/  IMAD.SHL.U32 R2, R2, 0x200000, RZ ;  /* 0x0020000002027824 */ /* 0x000fe200078e00ff */
[----:B------:R-:W-:-:S04]  /*1d60*/  LEA R3, R0, 0x37800000, 0x17 ;  /* 0x3780000000037811 */ /* 0x000fc800078eb8ff */
[----:B------:R-:W-:Y:S02]  /*1d70*/  LOP3.LUT R22, R3, R2, R22, 0xfe, !PT ;  /* 0x0000000203167212 */ /* 0x000fe400078efe16 */
.L_x_16338:
[----:B------:R-:W-:Y:S05]  /*1d80*/  BSYNC B0 ;  /* 0x0000000000007941 */ /* 0x000fea0003800000 */
.L_x_16337:
[----:B------:R-:W0:Y:S01]  /*1d90*/  F2I.FTZ.TRUNC.NTZ R22, R22 ;  /* 0x0000001600167305 */ /* 0x000e22000021f100 */
[----:B------:R-:W-:Y:S05]  /*1da0*/  BRA `(.L_x_16318) ;  /* 0x0000029000007947 */ /* 0x000fea0003800000 */
.L_x_16330:
        /* <DEDUP_REMOVED lines=14> */
.L_x_16344:
[----:B------:R-:W-:Y:S05]  /*1e90*/  BSYNC B0 ;  /* 0x0000000000007941 */ /* 0x000fea0003800000 */
.L_x_16343:
[----:B------:R-:W0:Y:S01]  /*1ea0*/  F2I.FTZ.TRUNC.NTZ R22, R22 ;  /* 0x0000001600167305 */ /* 0x000e22000021f100 */
[----:B------:R-:W-:Y:S05]  /*1eb0*/  BRA `(.L_x_16318) ;  /* 0x0000018000007947 */ /* 0x000fea0003800000 */
.L_x_16317:
        /* <DEDUP_REMOVED lines=21> */
.L_x_16342:
[----:B------:R0:W5:Y:S01]  /*2010*/  LDG.E R22, [R2.64] ;  /* 0x0000002402167981 */ /* 0x000162000c1e1900 */
[----:B------:R-:W-:Y:S05]  /*2020*/  BRA `(.L_x_16318) ;  /* 0x0000001000007947 */ /* 0x000fea0003800000 */
.L_x_16341:
[----:B------:R0:W5:Y:S02]  /*2030*/  LDG.E R22, [R2.64] ;  /* 0x0000002402167981 */ /* 0x000164000c1e1900 */
.L_x_16318:
        /* <DEDUP_REMOVED lines=16> */
.L_x_16348:
[----:B------:R0:W5:Y:S01]  /*2140*/  LDG.E.U8 R23, [R2.64] ;  /* 0x0000002402177981 */ /* 0x000162000c1e1100 */
[----:B------:R-:W-:Y:S05]  /*2150*/  BRA `(.L_x_16350) ;  /* 0x00000d0000007947 */ /* 0x000fea0003800000 */
.L_x_16347:
        /* <DEDUP_REMOVED lines=8> */
.L_x_16352:
[----:B------:R0:W5:Y:S01]  /*21e0*/  LDG.E R23, [R2.64] ;  /* 0x0000002402177981 */ /* 0x000162000c1e1900 */
[----:B------:R-:W-:Y:S05]  /*21f0*/  BRA `(.L_x_16350) ;  /* 0x00000c6000007947 */ /* 0x000fea0003800000 */
.L_x_16351:
[----:B------:R0:W5:Y:S01]  /*2200*/  LDG.E.S16 R23, [R2.64] ;  /* 0x0000002402177981 */ /* 0x000162000c1e1700 */
[----:B------:R-:W-:Y:S05]  /*2210*/  BRA `(.L_x_16350) ;  /* 0x00000c4000007947 */ /* 0x000fea0003800000 */
.L_x_16346:
        /* <DEDUP_REMOVED lines=9> */
.L_x_16354:
[----:B------:R-:W2:Y:S02]  /*22b0*/  LDG.E.U16 R2, [R2.64] ;  /* 0x0000002402027981 */ /* 0x000ea4000c1e1500 */
[----:B--2---:R-:W-:-:S06]  /*22c0*/  HADD2.F32 R23, -RZ, R2.H0_H0 ;  /* 0x20000002ff177230 */ /* 0x004fcc0000004100 */
[----:B------:R-:W0:Y:S01]  /*22d0*/  F2I.FTZ.TRUNC.NTZ R23, R23 ;  /* 0x0000001700177305 */ /* 0x000e22000021f100 */
[----:B------:R-:W-:Y:S05]  /*22e0*/  BRA `(.L_x_16350) ;  /* 0x00000b7000007947 */ /* 0x000fea0003800000 */
.L_x_16353:
        /* <DEDUP_REMOVED lines=9> */
.L_x_16356:
[----:B------:R-:W2:Y:S02]  /*2380*/  LDG.E.U16 R2, [R2.64] ;  /* 0x0000002402027981 */ /* 0x000ea4000c1e1500 */
[----:B--2---:R-:W-:-:S06]  /*2390*/  HADD2.F32 R23, -RZ, R2.H0_H0 ;  /* 0x20000002ff177230 */ /* 0x004fcc0000004100 */
[----:B------:R-:W0:Y:S01]  /*23a0*/  F2I.FTZ.TRUNC.NTZ R23, R23 ;  /* 0x0000001700177305 */ /* 0x000e22000021f100 */
[----:B------:R-:W-:Y:S05]  /*23b0*/  BRA `(.L_x_16350) ;  /* 0x00000aa000007947 */ /* 0x000fea0003800000 */
.L_x_16355:
[----:B------:R-:W2:Y:S02]  /*23c0*/  LDG.E.64 R2, [R2.64] ;  /* 0x0000002402027981 */ /* 0x000ea4000c1e1b00 */
[----:B--2---:R0:W2:Y:S01]  /*23d0*/  F2I.F64.TRUNC R23, R2 ;  /* 0x0000000200177311 */ /* 0x0040a2000030d100 */
[----:B------:R-:W-:Y:S05]  /*23e0*/  BRA `(.L_x_16350) ;  /* 0x00000a7000007947 */ /* 0x000fea0003800000 */
.L_x_16345:
        /* <DEDUP_REMOVED lines=12> */
.L_x_16359:
[----:B------:R-:W2:Y:S02]  /*24b0*/  LDG.E.64 R2, [R2.64] ;  /* 0x0000002402027981 */ /* 0x000ea4000c1e1b00 */
[----:B--2---:R0:W2:Y:S01]  /*24c0*/  F2I.F64.TRUNC R23, R2 ;  /* 0x0000000200177311 */ /* 0x0040a2000030d100 */
[----:B------:R-:W-:Y:S05]  /*24d0*/  BRA `(.L_x_16350) ;  /* 0x0000098000007947 */ /* 0x000fea0003800000 */
.L_x_16358:
        /* <DEDUP_REMOVED lines=27> */
.L_x_16361:
        /* <DEDUP_REMOVED lines=14> */
.L_x_16360:
[----:B------:R-:W2:Y:S02]  /*2770*/  LDG.E.U16 R23, [R2.64] ;  /* 0x0000002402177981 */ /* 0x000ea4000c1e1500 */
[----:B--2---:R-:W-:-:S06]  /*2780*/  PRMT R23, RZ, 0x5410, R23 ;  /* 0x00005410ff177816 */ /* 0x004fcc0000000017 */
[----:B------:R-:W0:Y:S01]  /*2790*/  F2I.FTZ.TRUNC.NTZ R23, R23 ;  /* 0x0000001700177305 */ /* 0x000e22000021f100 */
[----:B------:R-:W-:Y:S05]  /*27a0*/  BRA `(.L_x_16350) ;  /* 0x000006b000007947 */ /* 0x000fea0003800000 */
.L_x_16357:
        /* <DEDUP_REMOVED lines=10> */
.L_x_16364:
        /* <DEDUP_REMOVED lines=21> */
.L_x_16368:
[----:B------:R-:W-:Y:S05]  /*29a0*/  BSYNC B1 ;  /* 0x0000000000017941 */ /* 0x000fea0003800000 */
.L_x_16367:
[----:B------:R-:W-:Y:S01]  /*29b0*/  IMAD.SHL.U32 R2, R2, 0x100000, RZ ;  /* 0x0010000002027824 */ /* 0x000fe200078e00ff */
[----:B------:R-:W-:-:S04]  /*29c0*/  LEA R0, R0, 0x3b800000, 0x17 ;  /* 0x3b80000000007811 */ /* 0x000fc800078eb8ff */
[----:B------:R-:W-:Y:S02]  /*29d0*/  LOP3.LUT R23, R0, R2, R23, 0xfe, !PT ;  /* 0x0000000200177212 */ /* 0x000fe400078efe17 */
.L_x_16366:
[----:B------:R-:W-:Y:S05]  /*29e0*/  BSYNC B0 ;  /* 0x0000000000007941 */ /* 0x000fea0003800000 */
.L_x_16365:
[----:B------:R-:W0:Y:S01]  /*29f0*/  F2I.FTZ.TRUNC.NTZ R23, R23 ;  /* 0x0000001700177305 */ /* 0x000e22000021f100 */
[----:B------:R-:W-:Y:S05]  /*2a00*/  BRA `(.L_x_16350) ;  /* 0x0000045000007947 */ /* 0x000fea0003800000 */
.L_x_16363:
        /* <DEDUP_REMOVED lines=21> */
.L_x_16372:
[----:B------:R-:W-:Y:S05]  /*2b60*/  BSYNC B1 ;  /* 0x0000000000017941 */ /* 0x000fea0003800000 */
.L_x_16371:
[----:B------:R-:W-:Y:S01]  /*2b70*/  IMAD.SHL.U32 R2, R2, 0x200000, RZ ;  /* 0x0020000002027824 */ /* 0x000fe200078e00ff */
[----:B------:R-:W-:-:S04]  /*2b80*/  LEA R0, R0, 0x37800000, 0x17 ;  /* 0x3780000000007811 */ /* 0x000fc800078eb8ff */
[----:B------:R-:W-:Y:S02]  /*2b90*/  LOP3.LUT R23, R0, R2, R23, 0xfe, !PT ;  /* 0x0000000200177212 */ /* 0x000fe400078efe17 */
.L_x_16370:
[----:B------:R-:W-:Y:S05]  /*2ba0*/  BSYNC B0 ;  /* 0x0000000000007941 */ /* 0x000fea0003800000 */
.L_x_16369:
[----:B------:R-:W0:Y:S01]  /*2bb0*/  F2I.FTZ.TRUNC.NTZ R23, R23 ;  /* 0x0000001700177305 */ /* 0x000e22000021f100 */
[----:B------:R-:W-:Y:S05]  /*2bc0*/  BRA `(.L_x_16350) ;  /* 0x0000029000007947 */ /* 0x000fea0003800000 */
.L_x_16362:
        /* <DEDUP_REMOVED lines=14> */
.L_x_16376:
[----:B------:R-:W-:Y:S05]  /*2cb0*/  BSYNC B0 ;  /* 0x0000000000007941 */ /* 0x000fea0003800000 */
.L_x_16375:
[----:B------:R-:W0:Y:S01]  /*2cc0*/  F2I.FTZ.TRUNC.NTZ R23, R23 ;  /* 0x0000001700177305 */ /* 0x000e22000021f100 */
[----:B------:R-:W-:Y:S05]  /*2cd0*/  BRA `(.L_x_16350) ;  /* 0x0000018000007947 */ /* 0x000fea0003800000 */
.L_x_16349:
        /* <DEDUP_REMOVED lines=21> */
.L_x_16374:
[----:B------:R0:W5:Y:S01]  /*2e30*/  LDG.E R23, [R2.64] ;  /* 0x0000002402177981 */ /* 0x000162000c1e1900 */
[----:B------:R-:W-:Y:S05]  /*2e40*/  BRA `(.L_x_16350) ;  /* 0x0000001000007947 */ /* 0x000fea0003800000 */
.L_x_16373:
[----:B------:R0:W5:Y:S02]  /*2e50*/  LDG.E R23, [R2.64] ;  /* 0x0000002402177981 */ /* 0x000164000c1e1900 */
.L_x_16350:
[----:B0-----:R-:W0:Y:S01]  /*2e60*/  LDC.U8 R3, c[0x0][0x458] ;  /* 0x00011600ff037b82 */ /* 0x001e220000000000 */
[----:B-12--5:R-:W-:-:S04]  /*2e70*/  IMAD R22, R23, R22, RZ ;  /* 0x0000001617167224 */ /* 0x026fc800078e02ff */
[----:B------:R-:W-:Y:S01]  /*2e80*/  IMAD R2, R22, c[0x0][0x448], RZ ;  /* 0x0001120016027a24 */ /* 0x000fe200078e02ff */
        /* <DEDUP_REMOVED lines=13> */
.L_x_16380:
[----:B------:R0:W-:Y:S01]  /*2f60*/  STG.E.U8 [R16.64], R2 ;  /* 0x0000000210007986 */ /* 0x0001e2000c101124 */
[----:B------:R-:W-:Y:S05]  /*2f70*/  BRA `(.L_x_16382) ;  /* 0x00000d7000007947 */ /* 0x000fea0003800000 */
.L_x_16379:
        /* <DEDUP_REMOVED lines=9> */
.L_x_16384:
[----:B------:R0:W-:Y:S01]  /*3010*/  STG.E [R16.64], R2 ;  /* 0x0000000210007986 */ /* 0x0001e2000c101924 */
[----:B------:R-:W-:Y:S05]  /*3020*/  BRA `(.L_x_16382) ;  /* 0x00000cc000007947 */ /* 0x000fea0003800000 */
.L_x_16383:
[----:B------:R0:W-:Y:S01]  /*3030*/  STG.E.U16 [R16.64], R2 ;  /* 0x0000000210007986 */ /* 0x0001e2000c101524 */
[----:B------:R-:W-:Y:S05]  /*3040*/  BRA `(.L_x_16382) ;  /* 0x00000ca000007947 */ /* 0x000fea0003800000 */
.L_x_16378:
        /* <DEDUP_REMOVED lines=9> */
.L_x_16386:
[----:B------:R-:W0:Y:S02]  /*30e0*/  I2F R0, R2 ;  /* 0x0000000200007306 */ /* 0x000e240000201400 */
[----:B0-----:R-:W-:-:S05]  /*30f0*/  F2FP.PACK_AB R0, RZ, R0 ;  /* 0x00000000ff00723e */ /* 0x001fca00000000ff */
[----:B------:R0:W-:Y:S01]  /*3100*/  STG.E.U16 [R16.64], R0 ;  /* 0x0000000010007986 */ /* 0x0001e2000c101524 */
[----:B------:R-:W-:Y:S05]  /*3110*/  BRA `(.L_x_16382) ;  /* 0x00000bd000007947 */ /* 0x000fea0003800000 */
.L_x_16385:
        /* <DEDUP_REMOVED lines=10> */
.L_x_16388:
[----:B------:R-:W0:Y:S02]  /*31c0*/  I2F R2, R2 ;  /* 0x0000000200027306 */ /* 0x000e240000201400 */
[----:B0-----:R-:W-:-:S04]  /*31d0*/  F2FP.PACK_AB R3, RZ, R2 ;  /* 0x00000002ff03723e */ /* 0x001fc800000000ff */
[----:B------:R-:W-:-:S05]  /*31e0*/  PRMT R3, R3, 0x5410, RZ ;  /* 0x0000541003037816 */ /* 0x000fca00000000ff */
[----:B------:R0:W-:Y:S01]  /*31f0*/  STG.E [R16.64], R3 ;  /* 0x0000000310007986 */ /* 0x0001e2000c101924 */
[----:B------:R-:W-:Y:S05]  /*3200*/  BRA `(.L_x_16382) ;  /* 0x00000ae000007947 */ /* 0x000fea0003800000 */
.L_x_16387:
[----:B------:R-:W0:Y:S02]  /*3210*/  I2F.F64 R2, R2 ;  /* 0x0000000200027312 */ /* 0x000e240000201c00 */
[----:B0-----:R0:W-:Y:S01]  /*3220*/  STG.E.64 [R16.64], R2 ;  /* 0x0000000210007986 */ /* 0x0011e2000c101b24 */
[----:B------:R-:W-:Y:S05]  /*3230*/  BRA `(.L_x_16382) ;  /* 0x00000ab000007947 */ /* 0x000fea0003800000 */
.L_x_16377:
        /* <DEDUP_REMOVED lines=12> */
.L_x_16391:
[----:B------:R-:W0:Y:S01]  /*3300*/  I2F.F64 R4, R2 ;  /* 0x0000000200047312 */ /* 0x000e220000201c00 */
[----:B------:R-:W-:-:S05]  /*3310*/  CS2R R6, SRZ ;  /* 0x0000000000067805 */ /* 0x000fca000001ff00 */
[----:B0-----:R0:W-:Y:S01]  /*3320*/  STG.E.128 [R16.64], R4 ;  /* 0x0000000410007986 */ /* 0x0011e2000c101d24 */
[----:B------:R-:W-:Y:S05]  /*3330*/  BRA `(.L_x_16382) ;  /* 0x000009b000007947 */ /* 0x000fea0003800000 */
.L_x_16390:
        /* <DEDUP_REMOVED lines=21> */
.L_x_16395:
[----:B------:R-:W-:Y:S05]  /*3490*/  BSYNC B0 ;  /* 0x0000000000007941 */ /* 0x000fea0003800000 */
.L_x_16394:
[----:B------:R-:W-:-:S05]  /*34a0*/  LOP3.LUT R3, R0, R3, RZ, 0xfc, !PT ;  /* 0x0000000300037212 */ /* 0x000fca00078efcff */
[----:B------:R0:W-:Y:S01]  /*34b0*/  STG.E.U8 [R16.64], R3 ;  /* 0x0000000310007986 */ /* 0x0001e2000c101124 */
[----:B------:R-:W-:Y:S05]  /*34c0*/  BRA `(.L_x_16382) ;  /* 0x0000082000007947 */ /* 0x000fea0003800000 */
.L_x_16393:
        /* <DEDUP_REMOVED lines=13> */
.L_x_16397:
[----:B------:R-:W-:Y:S01]  /*35a0*/  IMAD.MOV.U32 R0, RZ, RZ, 0x7f ;  /* 0x0000007fff007424 */ /* 0x000fe200078e00ff */
[----:B------:R-:W-:-:S04]  /*35b0*/  ISETP.GT.U32.AND P0, PT, R3, 0x7f800000, PT ;  /* 0x7f8000000300780c */ /* 0x000fc80003f04070 */
[----:B------:R-:W-:-:S04]  /*35c0*/  SEL R0, R0, 0x7c, P0 ;  /* 0x0000007c00007807 */ /* 0x000fc80000000000 */
.L_x_16398:
[----:B------:R-:W-:Y:S05]  /*35d0*/  BSYNC B0 ;  /* 0x0000000000007941 */ /* 0x000fea0003800000 */
.L_x_16396:
[----:B------:R-:W-:-:S04]  /*35e0*/  LOP3.LUT R2, R5, 0x80000000, RZ, 0xc0, !PT ;  /* 0x8000000005027812 */ /* 0x000fc800078ec0ff */
[----:B------:R-:W-:-:S04]  /*35f0*/  SHF.R.U32.HI R3, RZ, 0x18, R2 ;  /* 0x00000018ff037819 */ /* 0x000fc80000011602 */
[----:B------:R-:W-:-:S05]  /*3600*/  LOP3.LUT R3, R0, R3, RZ, 0xfc, !PT ;  /* 0x0000000300037212 */ /* 0x000fca00078efcff */
[----:B------:R0:W-:Y:S01]  /*3610*/  STG.E.U8 [R16.64], R3 ;  /* 0x0000000310007986 */ /* 0x0001e2000c101124 */
[----:B------:R-:W-:Y:S05]  /*3620*/  BRA `(.L_x_16382) ;  /* 0x000006c000007947 */ /* 0x000fea0003800000 */
.L_x_16392:
[----:B------:R-:W0:Y:S02]  /*3630*/  I2F R0, R2 ;  /* 0x0000000200007306 */ /* 0x000e240000201400 */
[----:B0-----:R-:W-:-:S05]  /*3640*/  F2FP.BF16.PACK_AB R0, RZ, R0 ;  /* 0x00000000ff00723e */ /* 0x001fca00000010ff */
[----:B------:R0:W-:Y:S01]  /*3650*/  STG.E.U16 [R16.64], R0 ;  /* 0x0000000010007986 */ /* 0x0001e2000c101524 */
[----:B------:R-:W-:Y:S05]  /*3660*/  BRA `(.L_x_16382) ;  /* 0x0000068000007947 */ /* 0x000fea0003800000 */
.L_x_16389:
        /* <DEDUP_REMOVED lines=10> */
.L_x_16401:
        /* <DEDUP_REMOVED lines=17> */
.L_x_16404:
[----:B------:R-:W-:-:S04]  /*3820*/  LOP3.LUT R2, R5, 0x80000000, RZ, 0xc0, !PT ;  /* 0x8000000005027812 */ /* 0x000fc800078ec0ff */
[----:B------:R-:W-:-:S04]  /*3830*/  SHF.R.U32.HI R3, RZ, 0x18, R2 ;  /* 0x00000018ff037819 */ /* 0x000fc80000011602 */
[----:B------:R-:W-:-:S04]  /*3840*/  LOP3.LUT R0, R0, R3, RZ, 0xfc, !PT ;  /* 0x0000000300007212 */ /* 0x000fc800078efcff */
[----:B------:R-:W-:Y:S02]  /*3850*/  PRMT R8, R0, 0x7610, R8 ;  /* 0x0000761000087816 */ /* 0x000fe40000000008 */
.L_x_16403:
[----:B------:R-:W-:Y:S05]  /*3860*/  BSYNC B0 ;  /* 0x0000000000007941 */ /* 0x000fea0003800000 */
.L_x_16402:
[----:B------:R0:W-:Y:S01]  /*3870*/  STG.E.U8 [R16.64], R8 ;  /* 0x0000000810007986 */ /* 0x0001e2000c101124 */
[----:B------:R-:W-:Y:S05]  /*3880*/  BRA `(.L_x_16382) ;  /* 0x0000046000007947 */ /* 0x000fea0003800000 */
.L_x_16400:
        /* <DEDUP_REMOVED lines=17> */
.L_x_16407:
[----:B------:R-:W-:-:S04]  /*39a0*/  LOP3.LUT R2, R5, 0x80000000, RZ, 0xc0, !PT ;  /* 0x8000000005027812 */ /* 0x000fc800078ec0ff */
[----:B------:R-:W-:-:S04]  /*39b0*/  SHF.R.U32.HI R3, RZ, 0x18, R2 ;  /* 0x00000018ff037819 */ /* 0x000fc80000011602 */
[----:B------:R-:W-:-:S04]  /*39c0*/  LOP3.LUT R0, R0, R3, RZ, 0xfc, !PT ;  /* 0x0000000300007212 */ /* 0x000fc800078efcff */
[----:B------:R-:W-:Y:S02]  /*39d0*/  PRMT R8, R0, 0x7610, R8 ;  /* 0x0000761000087816 */ /* 0x000fe40000000008 */
.L_x_16406:
[----:B------:R-:W-:Y:S05]  /*39e0*/  BSYNC B0 ;  /* 0x0000000000007941 */ /* 0x000fea0003800000 */
.L_x_16405:
[----:B------:R0:W-:Y:S01]  /*39f0*/  STG.E.U8 [R16.64], R8 ;  /* 0x0000000810007986 */ /* 0x0001e2000c101124 */
[----:B------:R-:W-:Y:S05]  /*3a00*/  BRA `(.L_x_16382) ;  /* 0x000002e000007947 */ /* 0x000fea0003800000 */
.L_x_16399:
        /* <DEDUP_REMOVED lines=22> */
.L_x_16381:
        /* <DEDUP_REMOVED lines=20> */
.L_x_16409:
[----:B------:R-:W-:-:S05]  /*3cb0*/  SHF.R.S32.HI R3, RZ, 0x1f, R2 ;  /* 0x0000001fff037819 */ /* 0x000fca0000011402 */
[----:B------:R0:W-:Y:S01]  /*3cc0*/  STG.E.64 [R16.64], R2 ;  /* 0x0000000210007986 */ /* 0x0001e2000c101b24 */
[----:B------:R-:W-:Y:S05]  /*3cd0*/  BRA `(.L_x_16382) ;  /* 0x0000001000007947 */ /* 0x000fea0003800000 */
.L_x_16408:
[----:B------:R0:W-:Y:S02]  /*3ce0*/  STG.E [R16.64], R2 ;  /* 0x0000000210007986 */ /* 0x0001e4000c101924 */
.L_x_16382:
[----:B------:R-:W-:-:S05]  /*3cf0*/  IMAD R18, R19, 0x200, R18 ;  /* 0x0000020013127824 */ /* 0x000fca00078e0212 */
[----:B------:R-:W-:Y:S02]  /*3d00*/  IADD3 R25, R18, 0x80, RZ ;  /* 0x0000008012197810 */ /* 0x000fe40007ffe0ff */
.L_x_16310:
[----:B------:R-:W-:Y:S05]  /*3d10*/  BSYNC B6 ;  /* 0x0000000000067941 */ /* 0x000fea0003800000 */
.L_x_16309:
        /* <DEDUP_REMOVED lines=257> */
.L_x_16412:
        /* <DEDUP_REMOVED lines=29> */
.L_x_16413:
        /* <DEDUP_REMOVED lines=16> */
.L_x_16417:
[----:B------:R0:W5:Y:S01]  /*5000*/  LDG.E.U8 R19, [R2.64] ;  /* 0x0000002402137981 */ /* 0x000162000c1e1100 */
[----:B------:R-:W-:Y:S05]  /*5010*/  BRA `(.L_x_16419) ;  /* 0x00000d0000007947 */ /* 0x000fea0003800000 */
.L_x_16416:
        /* <DEDUP_REMOVED lines=8> */
.L_x_16421:
[----:B------:R0:W5:Y:S01]  /*50a0*/  LDG.E R19, [R2.64] ;  /* 0x0000002402137981 */ /* 0x000162000c1e1900 */
[----:B------:R-:W-:Y:S05]  /*50b0*/  BRA `(.L_x_16419) ;  /* 0x00000c6000007947 */ /* 0x000fea0003800000 */
.L_x_16420:
[----:B------:R0:W5:Y:S01]  /*50c0*/  LDG.E.S16 R19, [R2.64] ;  /* 0x0000002402137981 */ /* 0x000162000c1e1700 */
[----:B------:R-:W-:Y:S05]  /*50d0*/  BRA `(.L_x_16419) ;  /* 0x00000c4000007947 */ /* 0x000fea0003800000 */
.L_x_16415:
        /* <DEDUP_REMOVED lines=9> */
.L_x_16423:
[----:B------:R-:W2:Y:S02]  /*5170*/  LDG.E.U16 R2, [R2.64] ;  /* 0x0000002402027981 */ /* 0x000ea4000c1e1500 */
[----:B--2---:R-:W-:-:S06]  /*5180*/  HADD2.F32 R19, -RZ, R2.H0_H0 ;  /* 0x20000002ff137230 */ /* 0x004fcc0000004100 */
[----:B------:R-:W0:Y:S01]  /*5190*/  F2I.FTZ.TRUNC.NTZ R19, R19 ;  /* 0x0000001300137305 */ /* 0x000e22000021f100 */
[----:B------:R-:W-:Y:S05]  /*51a0*/  BRA `(.L_x_16419) ;  /* 0x00000b7000007947 */ /* 0x000fea0003800000 */
.L_x_16422:
        /* <DEDUP_REMOVED lines=9> */
.L_x_16425:
[----:B------:R-:W2:Y:S02]  /*5240*/  LDG.E.U16 R2, [R2.64] ;  /* 0x0000002402027981 */ /* 0x000ea4000c1e1500 */
[----:B--2---:R-:W-:-:S06]  /*5250*/  HADD2.F32 R19, -RZ, R2.H0_H0 ;  /* 0x20000002ff137230 */ /* 0x004fcc0000004100 */
[----:B------:R-:W0:Y:S01]  /*5260*/  F2I.FTZ.TRUNC.NTZ R19, R19 ;  /* 0x0000001300137305 */ /* 0x000e22000021f100 */
[----:B------:R-:W-:Y:S05]  /*5270*/  BRA `(.L_x_16419) ;  /* 0x00000aa000007947 */ /* 0x000fea0003800000 */
.L_x_16424:
[----:B------:R-:W2:Y:S02]  /*5280*/  LDG.E.64 R2, [R2.64] ;  /* 0x0000002402027981 */ /* 0x000ea4000c1e1b00 */
[----:B--2---:R0:W1:Y:S01]  /*5290*/  F2I.F64.TRUNC R19, R2 ;  /* 0x0000000200137311 */ /* 0x004062000030d100 */
[----:B------:R-:W-:Y:S05]  /*52a0*/  BRA `(.L_x_16419) ;  /* 0x00000a7000007947 */ /* 0x000fea0003800000 */
.L_x_16414:
        /* <DEDUP_REMOVED lines=12> */
.L_x_16428:
[----:B------:R-:W2:Y:S02]  /*5370*/  LDG.E.64 R2, [R2.64] ;  /* 0x0000002402027981 */ /* 0x000ea4000c1e1b00 */
[----:B--2---:R0:W1:Y:S01]  /*5380*/  F2I.F64.TRUNC R19, R2 ;  /* 0x0000000200137311 */ /* 0x004062000030d100 */
[----:B------:R-:W-:Y:S05]  /*5390*/  BRA `(.L_x_16419) ;  /* 0x0000098000007947 */ /* 0x000fea0003800000 */
.L_x_16427:
        /* <DEDUP_REMOVED lines=27> */
.L_x_16430:
        /* <DEDUP_REMOVED lines=14> */
.L_x_16429:
[----:B------:R-:W2:Y:S02]  /*5630*/  LDG.E.U16 R19, [R2.64] ;  /* 0x0000002402137981 */ /* 0x000ea4000c1e1500 */
[----:B--2---:R-:W-:-:S06]  /*5640*/  PRMT R19, RZ, 0x5410, R19 ;  /* 0x00005410ff137816 */ /* 0x004fcc0000000013 */
[----:B------:R-:W0:Y:S01]  /*5650*/  F2I.FTZ.TRUNC.NTZ R19, R19 ;  /* 0x0000001300137305 */ /* 0x000e22000021f100 */
[----:B------:R-:W-:Y:S05]  /*5660*/  BRA `(.L_x_16419) ;  /* 0x000006b000007947 */ /* 0x000fea0003800000 */
.L_x_16426:
        /* <DEDUP_REMOVED lines=10> */
.L_x_16433:
        /* <DEDUP_REMOVED lines=21> */
.L_x_16437:
[----:B------:R-:W-:Y:S05]  /*5860*/  BSYNC B1 ;  /* 0x0000000000017941 */ /* 0x000fea0003800000 */
.L_x_16436:
[----:B------:R-:W-:Y:S01]  /*5870*/  IMAD.SHL.U32 R2, R2, 0x100000, RZ ;  /* 0x0010000002027824 */ /* 0x000fe200078e00ff */
[----:B------:R-:W-:-:S04]  /*5880*/  LEA R0, R0, 0x3b800000, 0x17 ;  /* 0x3b80000000007811 */ /* 0x000fc800078eb8ff */
[----:B------:R-:W-:Y:S02]  /*5890*/  LOP3.LUT R19, R0, R2, R19, 0xfe, !PT ;  /* 0x0000000200137212 */ /* 0x000fe400078efe13 */
.L_x_16435:
[----:B------:R-:W-:Y:S05]  /*58a0*/  BSYNC B0 ;  /* 0x0000000000007941 */ /* 0x000fea0003800000 */
.L_x_16434:
[----:B------:R-:W0:Y:S01]  /*58b0*/  F2I.FTZ.TRUNC.NTZ R19, R19 ;  /* 0x0000001300137305 */ /* 0x000e22000021f100 */
[----:B------:R-:W-:Y:S05]  /*58c0*/  BRA `(.L_x_16419) ;  /* 0x0000045000007947 */ /* 0x000fea0003800000 */
.L_x_16432:
        /* <DEDUP_REMOVED lines=21> */
.L_x_16441:
[----:B------:R-:W-:Y:S05]  /*5a20*/  BSYNC B1 ;  /* 0x0000000000017941 */ /* 0x000fea0003800000 */
.L_x_16440:
[----:B------:R-:W-:Y:S01]  /*5a30*/  IMAD.SHL.U32 R2, R2, 0x200000, RZ ;  /* 0x0020000002027824 */ /* 0x000fe200078e00ff */
[----:B------:R-:W-:-:S04]  /*5a40*/  LEA R0, R0, 0x37800000, 0x17 ;  /* 0x3780000000007811 */ /* 0x000fc800078eb8ff */
[----:B------:R-:W-:Y:S02]  /*5a50*/  LOP3.LUT R19, R0, R2, R19, 0xfe, !PT ;  /* 0x0000000200137212 */ /* 0x000fe400078efe13 */
.L_x_16439:
[----:B------:R-:W-:Y:S05]  /*5a60*/  BSYNC B0 ;  /* 0x0000000000007941 */ /* 0x000fea0003800000 */
.L_x_16438:
[----:B------:R-:W0:Y:S01]  /*5a70*/  F2I.FTZ.TRUNC.NTZ R19, R19 ;  /* 0x0000001300137305 */ /* 0x000e22000021f100 */
[----:B------:R-:W-:Y:S05]  /*5a80*/  BRA `(.L_x_16419) ;  /* 0x0000029000007947 */ /* 0x000fea0003800000 */
.L_x_16431:
        /* <DEDUP_REMOVED lines=14> */
.L_x_16445:
[----:B------:R-:W-:Y:S05]  /*5b70*/  BSYNC B0 ;  /* 0x0000000000007941 */ /* 0x000fea0003800000 */
.L_x_16444:
[----:B------:R-:W0:Y:S01]  /*5b80*/  F2I.FTZ.TRUNC.NTZ R19, R19 ;  /* 0x0000001300137305 */ /* 0x000e22000021f100 */
[----:B------:R-:W-:Y:S05]  /*5b90*/  BRA `(.L_x_16419) ;  /* 0x0000018000007947 */ /* 0x000fea0003800000 */
.L_x_16418:
        /* <DEDUP_REMOVED lines=21> */
.L_x_16443:
[----:B------:R0:W5:Y:S01]  /*5cf0*/  LDG.E R19, [R2.64] ;  /* 0x0000002402137981 */ /* 0x000162000c1e1900 */
[----:B------:R-:W-:Y:S05]  /*5d00*/  BRA `(.L_x_16419) ;  /* 0x0000001000007947 */ /* 0x000fea0003800000 */
.L_x_16442:
[----:B------:R0:W5:Y:S02]  /*5d10*/  LDG.E R19, [R2.64] ;  /* 0x0000002402137981 */ /* 0x000164000c1e1900 */
.L_x_16419:
        /* <DEDUP_REMOVED lines=16> */
.L_x_16449:
[----:B------:R0:W5:Y:S01]  /*5e20*/  LDG.E.U8 R18, [R2.64] ;  /* 0x0000002402127981 */ /* 0x000162000c1e1100 */
[----:B------:R-:W-:Y:S05]  /*5e30*/  BRA `(.L_x_16451) ;  /* 0x00000d0000007947 */ /* 0x000fea0003800000 */
.L_x_16448:
        /* <DEDUP_REMOVED lines=8> */
.L_x_16453:
[----:B------:R0:W5:Y:S01]  /*5ec0*/  LDG.E R18, [R2.64] ;  /* 0x0000002402127981 */ /* 0x000162000c1e1900 */
[----:B------:R-:W-:Y:S05]  /*5ed0*/  BRA `(.L_x_16451) ;  /* 0x00000c6000007947 */ /* 0x000fea0003800000 */
.L_x_16452:
[----:B------:R0:W5:Y:S01]  /*5ee0*/  LDG.E.S16 R18, [R2.64] ;  /* 0x0000002402127981 */ /* 0x000162000c1e1700 */
[----:B------:R-:W-:Y:S05]  /*5ef0*/  BRA `(.L_x_16451) ;  /* 0x00000c4000007947 */ /* 0x000fea0003800000 */
.L_x_16447:
        /* <DEDUP_REMOVED lines=9> */
.L_x_16455:
[----:B------:R-:W2:Y:S02]  /*5f90*/  LDG.E.U16 R2, [R2.64] ;  /* 0x0000002402027981 */ /* 0x000ea4000c1e1500 */
[----:B--2---:R-:W-:-:S06]  /*5fa0*/  HADD2.F32 R18, -RZ, R2.H0_H0 ;  /* 0x20000002ff127230 */ /* 0x004fcc0000004100 */
[----:B------:R-:W0:Y:S01]  /*5fb0*/  F2I.FTZ.TRUNC.NTZ R18, R18 ;  /* 0x0000001200127305 */ /* 0x000e22000021f100 */
[----:B------:R-:W-:Y:S05]  /*5fc0*/  BRA `(.L_x_16451) ;  /* 0x00000b7000007947 */ /* 0x000fea0003800000 */
.L_x_16454:
        /* <DEDUP_REMOVED lines=9> */
.L_x_16457:
[----:B------:R-:W2:Y:S02]  /*6060*/  LDG.E.U16 R2, [R2.64] ;  /* 0x0000002402027981 */ /* 0x000ea4000c1e1500 */
[----:B--2---:R-:W-:-:S06]  /*6070*/  HADD2.F32 R18, -RZ, R2.H0_H0 ;  /* 0x20000002ff127230 */ /* 0x004fcc0000004100 */
[----:B------:R-:W0:Y:S01]  /*6080*/  F2I.FTZ.TRUNC.NTZ R18, R18 ;  /* 0x0000001200127305 */ /* 0x000e22000021f100 */
[----:B------:R-:W-:Y:S05]  /*6090*/  BRA `(.L_x_16451) ;  /* 0x00000aa000007947 */ /* 0x000fea0003800000 */
.L_x_16456:
[----:B------:R-:W2:Y:S02]  /*60a0*/  LDG.E.64 R2, [R2.64] ;  /* 0x0000002402027981 */ /* 0x000ea4000c1e1b00 */
[----:B--2---:R0:W2:Y:S01]  /*60b0*/  F2I.F64.TRUNC R18, R2 ;  /* 0x0000000200127311 */ /* 0x0040a2000030d100 */
[----:B------:R-:W-:Y:S05]  /*60c0*/  BRA `(.L_x_16451) ;  /* 0x00000a7000007947 */ /* 0x000fea0003800000 */
.L_x_16446:
        /* <DEDUP_REMOVED lines=12> */
.L_x_16460:
[----:B------:R-:W2:Y:S02]  /*6190*/  LDG.E.64 R2, [R2.64] ;  /* 0x0000002402027981 */ /* 0x000ea4000c1e1b00 */
[----:B--2---:R0:W2:Y:S01]  /*61a0*/  F2I.F64.TRUNC R18, R2 ;  /* 0x0000000200127311 */ /* 0x0040a2000030d100 */
[----:B------:R-:W-:Y:S05]  /*61b0*/  BRA `(.L_x_16451) ;  /* 0x0000098000007947 */ /* 0x000fea0003800000 */
.L_x_16459:
        /* <DEDUP_REMOVED lines=27> */
.L_x_16462:
        /* <DEDUP_REMOVED lines=14> */
.L_x_16461:
[----:B------:R-:W2:Y:S02]  /*6450*/  LDG.E.U16 R18, [R2.64] ;  /* 0x0000002402127981 */ /* 0x000ea4000c1e1500 */
[----:B--2---:R-:W-:-:S06]  /*6460*/  PRMT R18, RZ, 0x5410, R18 ;  /* 0x00005410ff127816 */ /* 0x004fcc0000000012 */
[----:B------:R-:W0:Y:S01]  /*6470*/  F2I.FTZ.TRUNC.NTZ R18, R18 ;  /* 0x0000001200127305 */ /* 0x000e22000021f100 */
[----:B------:R-:W-:Y:S05]  /*6480*/  BRA `(.L_x_16451) ;  /* 0x000006b000007947 */ /* 0x000fea0003800000 */
.L_x_16458:
        /* <DEDUP_REMOVED lines=10> */
.L_x_16465:
        /* <DEDUP_REMOVED lines=21> */
.L_x_16469:
[----:B------:R-:W-:Y:S05]  /*6680*/  BSYNC B1 ;  /* 0x0000000000017941 */ /* 0x000fea0003800000 */
.L_x_16468:
[----:B------:R-:W-:Y:S01]  /*6690*/  IMAD.SHL.U32 R2, R2, 0x100000, RZ ;  /* 0x0010000002027824 */ /* 0x000fe200078e00ff */
[----:B------:R-:W-:-:S04]  /*66a0*/  LEA R3, R0, 0x3b800000, 0x17 ;  /* 0x3b80000000037811 */ /* 0x000fc800078eb8ff */
[----:B------:R-:W-:Y:S02]  /*66b0*/  LOP3.LUT R18, R3, R2, R18, 0xfe, !PT ;  /* 0x0000000203127212 */ /* 0x000fe400078efe12 */
.L_x_16467:
[----:B------:R-:W-:Y:S05]  /*66c0*/  BSYNC B0 ;  /* 0x0000000000007941 */ /* 0x000fea0003800000 */
.L_x_16466:
[----:B------:R-:W0:Y:S01]  /*66d0*/  F2I.FTZ.TRUNC.NTZ R18, R18 ;  /* 0x0000001200127305 */ /* 0x000e22000021f100 */
[----:B------:R-:W-:Y:S05]  /*66e0*/  BRA `(.L_x_16451) ;  /* 0x0000045000007947 */ /* 0x000fea0003800000 */
.L_x_16464:
        /* <DEDUP_REMOVED lines=21> */
.L_x_16473:
[----:B------:R-:W-:Y:S05]  /*6840*/  BSYNC B1 ;  /* 0x0000000000017941 */ /* 0x000fea0003800000 */
.L_x_16472:
[----:B------:R-:W-:Y:S01]  /*6850*/  IMAD.SHL.U32 R2, R2, 0x200000, RZ ;  /* 0x0020000002027824 */ /* 0x000fe200078e00ff */
[----:B------:R-:W-:-:S04]  /*6860*/  LEA R3, R0, 0x37800000, 0x17 ;  /* 0x3780000000037811 */ /* 0x000fc800078eb8ff */
[----:B------:R-:W-:Y:S02]  /*6870*/  LOP3.LUT R18, R3, R2, R18, 0xfe, !PT ;  /* 0x0000000203127212 */ /* 0x000fe400078efe12 */
.L_x_16471:
[----:B------:R-:W-:Y:S05]  /*6880*/  BSYNC B0 ;  /* 0x0000000000007941 */ /* 0x000fea0003800000 */
.L_x_16470:
[----:B------:R-:W0:Y:S01]  /*6890*/  F2I.FTZ.TRUNC.NTZ R18, R18 ;  /* 0x0000001200127305 */ /* 0x000e22000021f100 */
[----:B------:R-:W-:Y:S05]  /*68a0*/  BRA `(.L_x_16451) ;  /* 0x0000029000007947 */ /* 0x000fea0003800000 */
.L_x_16463:
        /* <DEDUP_REMOVED lines=14> */
.L_x_16477:
[----:B------:R-:W-:Y:S05]  /*6990*/  BSYNC B0 ;  /* 0x0000000000007941 */ /* 0x000fea0003800000 */
.L_x_16476:
[----:B------:R-:W0:Y:S01]  /*69a0*/  F2I.FTZ.TRUNC.NTZ R18, R18 ;  /* 0x0000001200127305 */ /* 0x000e22000021f100 */
[----:B------:R-:W-:Y:S05]  /*69b0*/  BRA `(.L_x_16451) ;  /* 0x0000018000007947 */ /* 0x000fea0003800000 */
.L_x_16450:
        /* <DEDUP_REMOVED lines=21> */
.L_x_16475:
[----:B------:R0:W5:Y:S01]  /*6b10*/  LDG.E R18, [R2.64] ;  /* 0x0000002402127981 */ /* 0x000162000c1e1900 */
[----:B------:R-:W-:Y:S05]  /*6b20*/  BRA `(.L_x_16451) ;  /* 0x0000001000007947 */ /* 0x000fea0003800000 */
.L_x_16474:
[----:B------:R0:W5:Y:S02]  /*6b30*/  LDG.E R18, [R2.64] ;  /* 0x0000002402127981 */ /* 0x000164000c1e1900 */
.L_x_16451:
        /* <DEDUP_REMOVED lines=16> */
.L_x_16481:
[----:B------:R0:W-:Y:S01]  /*6c40*/  STG.E.U8 [R16.64], R2 ;  /* 0x0000000210007986 */ /* 0x0001e2000c101124 */
[----:B------:R-:W-:Y:S05]  /*6c50*/  BRA `(.L_x_16483) ;  /* 0x00000d7000007947 */ /* 0x000fea0003800000 */
.L_x_16480:
        /* <DEDUP_REMOVED lines=9> */
.L_x_16485:
[----:B------:R0:W-:Y:S01]  /*6cf0*/  STG.E [R16.64], R2 ;  /* 0x0000000210007986 */ /* 0x0001e2000c101924 */
[----:B------:R-:W-:Y:S05]  /*6d00*/  BRA `(.L_x_16483) ;  /* 0x00000cc000007947 */ /* 0x000fea0003800000 */
.L_x_16484:
[----:B------:R0:W-:Y:S01]  /*6d10*/  STG.E.U16 [R16.64], R2 ;  /* 0x0000000210007986 */ /* 0x0001e2000c101524 */
[----:B------:R-:W-:Y:S05]  /*6d20*/  BRA `(.L_x_16483) ;  /* 0x00000ca000007947 */ /* 0x000fea0003800000 */
.L_x_16479:
        /* <DEDUP_REMOVED lines=9> */
.L_x_16487:
[----:B------:R-:W0:Y:S02]  /*6dc0*/  I2F R0, R2 ;  /* 0x0000000200007306 */ /* 0x000e240000201400 */
[----:B0-----:R-:W-:-:S05]  /*6dd0*/  F2FP.PACK_AB R0, RZ, R0 ;  /* 0x00000000ff00723e */ /* 0x001fca00000000ff */
[----:B------:R0:W-:Y:S01]  /*6de0*/  STG.E.U16 [R16.64], R0 ;  /* 0x0000000010007986 */ /* 0x0001e2000c101524 */
[----:B------:R-:W-:Y:S05]  /*6df0*/  BRA `(.L_x_16483) ;  /* 0x00000bd000007947 */ /* 0x000fea0003800000 */
.L_x_16486:
        /* <DEDUP_REMOVED lines=10> */
.L_x_16489:
[----:B------:R-:W0:Y:S02]  /*6ea0*/  I2F R2, R2 ;  /* 0x0000000200027306 */ /* 0x000e240000201400 */
[----:B0-----:R-:W-:-:S04]  /*6eb0*/  F2FP.PACK_AB R3, RZ, R2 ;  /* 0x00000002ff03723e */ /* 0x001fc800000000ff */
[----:B------:R-:W-:-:S05]  /*6ec0*/  PRMT R3, R3, 0x5410, RZ ;  /* 0x0000541003037816 */ /* 0x000fca00000000ff */
[----:B------:R0:W-:Y:S01]  /*6ed0*/  STG.E [R16.64], R3 ;  /* 0x0000000310007986 */ /* 0x0001e2000c101924 */
[----:B------:R-:W-:Y:S05]  /*6ee0*/  BRA `(.L_x_16483) ;  /* 0x00000ae000007947 */ /* 0x000fea0003800000 */
.L_x_16488:
[----:B------:R-:W0:Y:S02]  /*6ef0*/  I2F.F64 R2, R2 ;  /* 0x0000000200027312 */ /* 0x000e240000201c00 */
[----:B0-----:R0:W-:Y:S01]  /*6f00*/  STG.E.64 [R16.64], R2 ;  /* 0x0000000210007986 */ /* 0x0011e2000c101b24 */
[----:B------:R-:W-:Y:S05]  /*6f10*/  BRA `(.L_x_16483) ;  /* 0x00000ab000007947 */ /* 0x000fea0003800000 */
.L_x_16478:
        /* <DEDUP_REMOVED lines=12> */
.L_x_16492:
[----:B------:R-:W0:Y:S01]  /*6fe0*/  I2F.F64 R4, R2 ;  /* 0x0000000200047312 */ /* 0x000e220000201c00 */
[----:B------:R-:W-:-:S05]  /*6ff0*/  CS2R R6, SRZ ;  /* 0x0000000000067805 */ /* 0x000fca000001ff00 */
[----:B0-----:R0:W-:Y:S01]  /*7000*/  STG.E.128 [R16.64], R4 ;  /* 0x0000000410007986 */ /* 0x0011e2000c101d24 */
[----:B------:R-:W-:Y:S05]  /*7010*/  BRA `(.L_x_16483) ;  /* 0x000009b000007947 */ /* 0x000fea0003800000 */
.L_x_16491:
        /* <DEDUP_REMOVED lines=21> */
.L_x_16496:
[----:B------:R-:W-:Y:S05]  /*7170*/  BSYNC B0 ;  /* 0x0000000000007941 */ /* 0x000fea0003800000 */
.L_x_16495:
[----:B------:R-:W-:-:S05]  /*7180*/  LOP3.LUT R3, R0, R3, RZ, 0xfc, !PT ;  /* 0x0000000300037212 */ /* 0x000fca00078efcff */
[----:B------:R0:W-:Y:S01]  /*7190*/  STG.E.U8 [R16.64], R3 ;  /* 0x0000000310007986 */ /* 0x0001e2000c101124 */
[----:B------:R-:W-:Y:S05]  /*71a0*/  BRA `(.L_x_16483) ;  /* 0x0000082000007947 */ /* 0x000fea0003800000 */
.L_x_16494:
        /* <DEDUP_REMOVED lines=13> */
.L_x_16498:
[----:B------:R-:W-:Y:S01]  /*7280*/  IMAD.MOV.U32 R0, RZ, RZ, 0x7f ;  /* 0x0000007fff007424 */ /* 0x000fe200078e00ff */
[----:B------:R-:W-:-:S04]  /*7290*/  ISETP.GT.U32.AND P0, PT, R3, 0x7f800000, PT ;  /* 0x7f8000000300780c */ /* 0x000fc80003f04070 */
[----:B------:R-:W-:-:S04]  /*72a0*/  SEL R0, R0, 0x7c, P0 ;  /* 0x0000007c00007807 */ /* 0x000fc80000000000 */
.L_x_16499:
[----:B------:R-:W-:Y:S05]  /*72b0*/  BSYNC B0 ;  /* 0x0000000000007941 */ /* 0x000fea0003800000 */
.L_x_16497:
[----:B------:R-:W-:-:S04]  /*72c0*/  LOP3.LUT R2, R5, 0x80000000, RZ, 0xc0, !PT ;  /* 0x8000000005027812 */ /* 0x000fc800078ec0ff */
[----:B------:R-:W-:-:S04]  /*72d0*/  SHF.R.U32.HI R3, RZ, 0x18, R2 ;  /* 0x00000018ff037819 */ /* 0x000fc80000011602 */
[----:B------:R-:W-:-:S05]  /*72e0*/  LOP3.LUT R3, R0, R3, RZ, 0xfc, !PT ;  /* 0x0000000300037212 */ /* 0x000fca00078efcff */
[----:B------:R0:W-:Y:S01]  /*72f0*/  STG.E.U8 [R16.64], R3 ;  /* 0x0000000310007986 */ /* 0x0001e2000c101124 */
[----:B------:R-:W-:Y:S05]  /*7300*/  BRA `(.L_x_16483) ;  /* 0x000006c000007947 */ /* 0x000fea0003800000 */
.L_x_16493:
[----:B------:R-:W0:Y:S02]  /*7310*/  I2F R0, R2 ;  /* 0x0000000200007306 */ /* 0x000e240000201400 */
[----:B0-----:R-:W-:-:S05]  /*7320*/  F2FP.BF16.PACK_AB R0, RZ, R0 ;  /* 0x00000000ff00723e */ /* 0x001fca00000010ff */
[----:B------:R0:W-:Y:S01]  /*7330*/  STG.E.U16 [R16.64], R0 ;  /* 0x0000000010007986 */ /* 0x0001e2000c101524 */
[----:B------:R-:W-:Y:S05]  /*7340*/  BRA `(.L_x_16483) ;  /* 0x0000068000007947 */ /* 0x000fea0003800000 */
.L_x_16490:
        /* <DEDUP_REMOVED lines=10> */
.L_x_16502:
        /* <DEDUP_REMOVED lines=17> */
.L_x_16505:
[----:B------:R-:W-:-:S04]  /*7500*/  LOP3.LUT R2, R5, 0x80000000, RZ, 0xc0, !PT ;  /* 0x8000000005027812 */ /* 0x000fc800078ec0ff */
[----:B------:R-:W-:-:S04]  /*7510*/  SHF.R.U32.HI R3, RZ, 0x18, R2 ;  /* 0x00000018ff037819 */ /* 0x000fc80000011602 */
[----:B------:R-:W-:-:S04]  /*7520*/  LOP3.LUT R0, R0, R3, RZ, 0xfc, !PT ;  /* 0x0000000300007212 */ /* 0x000fc800078efcff */
[----:B------:R-:W-:Y:S02]  /*7530*/  PRMT R8, R0, 0x7610, R8 ;  /* 0x0000761000087816 */ /* 0x000fe40000000008 */
.L_x_16504:
[----:B------:R-:W-:Y:S05]  /*7540*/  BSYNC B0 ;  /* 0x0000000000007941 */ /* 0x000fea0003800000 */
.L_x_16503:
[----:B------:R0:W-:Y:S01]  /*7550*/  STG.E.U8 [R16.64], R8 ;  /* 0x0000000810007986 */ /* 0x0001e2000c101124 */
[----:B------:R-:W-:Y:S05]  /*7560*/  BRA `(.L_x_16483) ;  /* 0x0000046000007947 */ /* 0x000fea0003800000 */
.L_x_16501:
        /* <DEDUP_REMOVED lines=17> */
.L_x_16508:
[----:B------:R-:W-:-:S04]  /*7680*/  LOP3.LUT R2, R5, 0x80000000, RZ, 0xc0, !PT ;  /* 0x8000000005027812 */ /* 0x000fc800078ec0ff */
[----:B------:R-:W-:-:S04]  /*7690*/  SHF.R.U32.HI R3, RZ, 0x18, R2 ;  /* 0x00000018ff037819 */ /* 0x000fc80000011602 */
[----:B------:R-:W-:-:S04]  /*76a0*/  LOP3.LUT R0, R0, R3, RZ, 0xfc, !PT ;  /* 0x0000000300007212 */ /* 0x000fc800078efcff */
[----:B------:R-:W-:Y:S02]  /*76b0*/  PRMT R8, R0, 0x7610, R8 ;  /* 0x0000761000087816 */ /* 0x000fe40000000008 */
.L_x_16507:
[----:B------:R-:W-:Y:S05]  /*76c0*/  BSYNC B0 ;  /* 0x0000000000007941 */ /* 0x000fea0003800000 */
.L_x_16506:
[----:B------:R0:W-:Y:S01]  /*76d0*/  STG.E.U8 [R16.64], R8 ;  /* 0x0000000810007986 */ /* 0x0001e2000c101124 */
[----:B------:R-:W-:Y:S05]  /*76e0*/  BRA `(.L_x_16483) ;  /* 0x000002e000007947 */ /* 0x000fea0003800000 */
.L_x_16500:
        /* <DEDUP_REMOVED lines=22> */
.L_x_16482:
        /* <DEDUP_REMOVED lines=20> */
.L_x_16510:
[----:B------:R-:W-:-:S05]  /*7990*/  SHF.R.S32.HI R3, RZ, 0x1f, R2 ;  /* 0x0000001fff037819 */ /* 0x000fca0000011402 */
[----:B------:R0:W-:Y:S01]  /*79a0*/  STG.E.64 [R16.64], R2 ;  /* 0x0000000210007986 */ /* 0x0001e2000c101b24 */
[----:B------:R-:W-:Y:S05]  /*79b0*/  BRA `(.L_x_16483) ;  /* 0x0000001000007947 */ /* 0x000fea0003800000 */
.L_x_16509:
[----:B------:R0:W-:Y:S02]  /*79c0*/  STG.E [R16.64], R2 ;  /* 0x0000000210007986 */ /* 0x0001e4000c101924 */
.L_x_16483:
        /* <DEDUP_REMOVED lines=257> */
.L_x_16511:
        /* <DEDUP_REMOVED lines=29> */
.L_x_16512:
        /* <DEDUP_REMOVED lines=16> */
.L_x_16516:
[----:B------:R0:W5:Y:S01]  /*8cb0*/  LDG.E.U8 R19, [R2.64] ;  /* 0x0000002402137981 */ /* 0x000162000c1e1100 */
[----:B------:R-:W-:Y:S05]  /*8cc0*/  BRA `(.L_x_16518) ;  /* 0x00000d0000007947 */ /* 0x000fea0003800000 */
.L_x_16515:
        /* <DEDUP_REMOVED lines=8> */
.L_x_16520:
[----:B------:R0:W5:Y:S01]  /*8d50*/  LDG.E R19, [R2.64] ;  /* 0x0000002402137981 */ /* 0x000162000c1e1900 */
[----:B------:R-:W-:Y:S05]  /*8d60*/  BRA `(.L_x_16518) ;  /* 0x00000c6000007947 */ /* 0x000fea0003800000 */
.L_x_16519:
[----:B------:R0:W5:Y:S01]  /*8d70*/  LDG.E.S16 R19, [R2.64] ;  /* 0x0000002402137981 */ /* 0x000162000c1e1700 */
[----:B------:R-:W-:Y:S05]  /*8d80*/  BRA `(.L_x_16518) ;  /* 0x00000c4000007947 */ /* 0x000fea0003800000 */
.L_x_16514:
        /* <DEDUP_REMOVED lines=9> */
.L_x_16522:
[----:B------:R-:W2:Y:S02]  /*8e20*/  LDG.E.U16 R2, [R2.64] ;  /* 0x0000002402027981 */ /* 0x000ea4000c1e1500 */
[----:B--2---:R-:W-:-:S06]  /*8e30*/  HADD2.F32 R19, -RZ, R2.H0_H0 ;  /* 0x20000002ff137230 */ /* 0x004fcc0000004100 */
[----:B------:R-:W0:Y:S01]  /*8e40*/  F2I.FTZ.TRUNC.NTZ R19, R19 ;  /* 0x0000001300137305 */ /* 0x000e22000021f100 */
[----:B------:R-:W-:Y:S05]  /*8e50*/  BRA `(.L_x_16518) ;  /* 0x00000b7000007947 */ /* 0x000fea0003800000 */
.L_x_16521:
        /* <DEDUP_REMOVED lines=9> */
.L_x_16524:
[----:B------:R-:W2:Y:S02]  /*8ef0*/  LDG.E.U16 R2, [R2.64] ;  /* 0x0000002402027981 */ /* 0x000ea4000c1e1500 */
[----:B--2---:R-:W-:-:S06]  /*8f00*/  HADD2.F32 R19, -RZ, R2.H0_H0 ;  /* 0x20000002ff137230 */ /* 0x004fcc0000004100 */
[----:B------:R-:W0:Y:S01]  /*8f10*/  F2I.FTZ.TRUNC.NTZ R19, R19 ;  /* 0x0000001300137305 */ /* 0x000e22000021f100 */
[----:B------:R-:W-:Y:S05]  /*8f20*/  BRA `(.L_x_16518) ;  /* 0x00000aa000007947 */ /* 0x000fea0003800000 */
.L_x_16523:
[----:B------:R-:W2:Y:S02]  /*8f30*/  LDG.E.64 R2, [R2.64] ;  /* 0x0000002402027981 */ /* 0x000ea4000c1e1b00 */
[----:B--2---:R0:W1:Y:S01]  /*8f40*/  F2I.F64.TRUNC R19, R2 ;  /* 0x0000000200137311 */ /* 0x004062000030d100 */
[----:B------:R-:W-:Y:S05]  /*8f50*/  BRA `(.L_x_16518) ;  /* 0x00000a7000007947 */ /* 0x000fea0003800000 */
.L_x_16513:
        /* <DEDUP_REMOVED lines=12> */
.L_x_16527:
[----:B------:R-:W2:Y:S02]  /*9020*/  LDG.E.64 R2, [R2.64] ;  /* 0x0000002402027981 */ /* 0x000ea4000c1e1b00 */
[----:B--2---:R0:W1:Y:S01]  /*9030*/  F2I.F64.TRUNC R19, R2 ;  /* 0x0000000200137311 */ /* 0x004062000030d100 */
[----:B------:R-:W-:Y:S05]  /*9040*/  BRA `(.L_x_16518) ;  /* 0x0000098000007947 */ /* 0x000fea0003800000 */
.L_x_16526:
        /* <DEDUP_REMOVED lines=27> */
.L_x_16529:
        /* <DEDUP_REMOVED lines=14> */
.L_x_16528:
[----:B------:R-:W2:Y:S02]  /*92e0*/  LDG.E.U16 R19, [R2.64] ;  /* 0x0000002402137981 */ /* 0x000ea4000c1e1500 */
[----:B--2---:R-:W-:-:S06]  /*92f0*/  PRMT R19, RZ, 0x5410, R19 ;  /* 0x00005410ff137816 */ /* 0x004fcc0000000013 */
[----:B------:R-:W0:Y:S01]  /*9300*/  F2I.FTZ.TRUNC.NTZ R19, R19 ;  /* 0x0000001300137305 */ /* 0x000e22000021f100 */
[----:B------:R-:W-:Y:S05]  /*9310*/  BRA `(.L_x_16518) ;  /* 0x000006b000007947 */ /* 0x000fea0003800000 */
.L_x_16525:
        /* <DEDUP_REMOVED lines=10> */
.L_x_16532:
        /* <DEDUP_REMOVED lines=21> */
.L_x_16536:
[----:B------:R-:W-:Y:S05]  /*9510*/  BSYNC B1 ;  /* 0x0000000000017941 */ /* 0x000fea0003800000 */
.L_x_16535:
[----:B------:R-:W-:Y:S01]  /*9520*/  IMAD.SHL.U32 R2, R2, 0x100000, RZ ;  /* 0x0010000002027824 */ /* 0x000fe200078e00ff */
[----:B------:R-:W-:-:S04]  /*9530*/  LEA R0, R0, 0x3b800000, 0x17 ;  /* 0x3b80000000007811 */ /* 0x000fc800078eb8ff */
[----:B------:R-:W-:Y:S02]  /*9540*/  LOP3.LUT R19, R0, R2, R19, 0xfe, !PT ;  /* 0x0000000200137212 */ /* 0x000fe400078efe13 */
.L_x_16534:
[----:B------:R-:W-:Y:S05]  /*9550*/  BSYNC B0 ;  /* 0x0000000000007941 */ /* 0x000fea0003800000 */
.L_x_16533:
[----:B------:R-:W0:Y:S01]  /*9560*/  F2I.FTZ.TRUNC.NTZ R19, R19 ;  /* 0x0000001300137305 */ /* 0x000e22000021f100 */
[----:B------:R-:W-:Y:S05]  /*9570*/  BRA `(.L_x_16518) ;  /* 0x0000045000007947 */ /* 0x000fea0003800000 */
.L_x_16531:
        /* <DEDUP_REMOVED lines=21> */
.L_x_16540:
[----:B------:R-:W-:Y:S05]  /*96d0*/  BSYNC B1 ;  /* 0x0000000000017941 */ /* 0x000fea0003800000 */
.L_x_16539:
[----:B------:R-:W-:Y:S01]  /*96e0*/  IMAD.SHL.U32 R2, R2, 0x200000, RZ ;  /* 0x0020000002027824 */ /* 0x000fe200078e00ff */
[----:B------:R-:W-:-:S04]  /*96f0*/  LEA R0, R0, 0x37800000, 0x17 ;  /* 0x3780000000007811 */ /* 0x000fc800078eb8ff */
[----:B------:R-:W-:Y:S02]  /*9700*/  LOP3.LUT R19, R0, R2, R19, 0xfe, !PT ;  /* 0x0000000200137212 */ /* 0x000fe400078efe13 */
.L_x_16538:
[----:B------:R-:W-:Y:S05]  /*9710*/  BSYNC B0 ;  /* 0x0000000000007941 */ /* 0x000fea0003800000 */
.L_x_16537:
[----:B------:R-:W0:Y:S01]  /*9720*/  F2I.FTZ.TRUNC.NTZ R19, R19 ;  /* 0x0000001300137305 */ /* 0x000e22000021f100 */
[----:B------:R-:W-:Y:S05]  /*9730*/  BRA `(.L_x_16518) ;  /* 0x0000029000007947 */ /* 0x000fea0003800000 */
.L_x_16530:
        /* <DEDUP_REMOVED lines=14> */
.L_x_16544:
[----:B------:R-:W-:Y:S05]  /*9820*/  BSYNC B0 ;  /* 0x0000000000007941 */ /* 0x000fea0003800000 */
.L_x_16543:
[----:B------:R-:W0:Y:S01]  /*9830*/  F2I.FTZ.TRUNC.NTZ R19, R19 ;  /* 0x0000001300137305 */ /* 0x000e22000021f100 */
[----:B------:R-:W-:Y:S05]  /*9840*/  BRA `(.L_x_16518) ;  /* 0x0000018000007947 */ /* 0x000fea0003800000 */
.L_x_16517:
        /* <DEDUP_REMOVED lines=21> */
.L_x_16542:
[----:B------:R0:W5:Y:S01]  /*99a0*/  LDG.E R19, [R2.64] ;  /* 0x0000002402137981 */ /* 0x000162000c1e1900 */
[----:B------:R-:W-:Y:S05]  /*99b0*/  BRA `(.L_x_16518) ;  /* 0x0000001000007947 */ /* 0x000fea0003800000 */
.L_x_16541:
[----:B------:R0:W5:Y:S02]  /*99c0*/  LDG.E R19, [R2.64] ;  /* 0x0000002402137981 */ /* 0x000164000c1e1900 */
.L_x_16518:
        /* <DEDUP_REMOVED lines=16> */
.L_x_16548:
[----:B------:R0:W5:Y:S01]  /*9ad0*/  LDG.E.U8 R18, [R2.64] ;  /* 0x0000002402127981 */ /* 0x000162000c1e1100 */
[----:B------:R-:W-:Y:S05]  /*9ae0*/  BRA `(.L_x_16550) ;  /* 0x00000d0000007947 */ /* 0x000fea0003800000 */
.L_x_16547:
        /* <DEDUP_REMOVED lines=8> */
.L_x_16552:
[----:B------:R0:W5:Y:S01]  /*9b70*/  LDG.E R18, [R2.64] ;  /* 0x0000002402127981 */ /* 0x000162000c1e1900 */
[----:B------:R-:W-:Y:S05]  /*9b80*/  BRA `(.L_x_16550) ;  /* 0x00000c6000007947 */ /* 0x000fea0003800000 */
.L_x_16551:
[----:B------:R0:W5:Y:S01]  /*9b90*/  LDG.E.S16 R18, [R2.64] ;  /* 0x0000002402127981 */ /* 0x000162000c1e1700 */
[----:B------:R-:W-:Y:S05]  /*9ba0*/  BRA `(.L_x_16550) ;  /* 0x00000c4000007947 */ /* 0x000fea0003800000 */
.L_x_16546:
        /* <DEDUP_REMOVED lines=9> */
.L_x_16554:
[----:B------:R-:W2:Y:S02]  /*9c40*/  LDG.E.U16 R2, [R2.64] ;  /* 0x0000002402027981 */ /* 0x000ea4000c1e1500 */
[----:B--2---:R-:W-:-:S06]  /*9c50*/  HADD2.F32 R18, -RZ, R2.H0_H0 ;  /* 0x20000002ff127230 */ /* 0x004fcc0000004100 */
[----:B------:R-:W0:Y:S01]  /*9c60*/  F2I.FTZ.TRUNC.NTZ R18, R18 ;  /* 0x0000001200127305 */ /* 0x000e22000021f100 */
[----:B------:R-:W-:Y:S05]  /*9c70*/  BRA `(.L_x_16550) ;  /* 0x00000b7000007947 */ /* 0x000fea0003800000 */
.L_x_16553:
        /* <DEDUP_REMOVED lines=9> */
.L_x_16556:
[----:B------:R-:W2:Y:S02]  /*9d10*/  LDG.E.U16 R2, [R2.64] ;  /* 0x0000002402027981 */ /* 0x000ea4000c1e1500 */
[----:B--2---:R-:W-:-:S06]  /*9d20*/  HADD2.F32 R18, -RZ, R2.H0_H0 ;  /* 0x20000002ff127230 */ /* 0x004fcc0000004100 */
[----:B------:R-:W0:Y:S01]  /*9d30*/  F2I.FTZ.TRUNC.NTZ R18, R18 ;  /* 0x0000001200127305 */ /* 0x000e22000021f100 */
[----:B------:R-:W-:Y:S05]  /*9d40*/  BRA `(.L_x_16550) ;  /* 0x00000aa000007947 */ /* 0x000fea0003800000 */
.L_x_16555:
[----:B------:R-:W2:Y:S02]  /*9d50*/  LDG.E.64 R2, [R2.64] ;  /* 0x0000002402027981 */ /* 0x000ea4000c1e1b00 */
[----:B--2---:R0:W2:Y:S01]  /*9d60*/  F2I.F64.TRUNC R18, R2 ;  /* 0x0000000200127311 */ /* 0x0040a2000030d100 */
[----:B------:R-:W-:Y:S05]  /*9d70*/  BRA `(.L_x_16550) ;  /* 0x00000a7000007947 */ /* 0x000fea0003800000 */
.L_x_16545:
        /* <DEDUP_REMOVED lines=12> */
.L_x_16559:
[----:B------:R-:W2:Y:S02]  /*9e40*/  LDG.E.64 R2, [R2.64] ;  /* 0x0000002402027981 */ /* 0x000ea4000c1e1b00 */
[----:B--2---:R0:W2:Y:S01]  /*9e50*/  F2I.F64.TRUNC R18, R2 ;  /* 0x0000000200127311 */ /* 0x0040a2000030d100 */
[----:B------:R-:W-:Y:S05]  /*9e60*/  BRA `(.L_x_16550) ;  /* 0x0000098000007947 */ /* 0x000fea0003800000 */
.L_x_16558:
        /* <DEDUP_REMOVED lines=27> */
.L_x_16561:
        /* <DEDUP_REMOVED lines=14> */
.L_x_16560:
[----:B------:R-:W2:Y:S02]  /*a100*/  LDG.E.U16 R18, [R2.64] ;  /* 0x0000002402127981 */ /* 0x000ea4000c1e1500 */
[----:B--2---:R-:W-:-:S06]  /*a110*/  PRMT R18, RZ, 0x5410, R18 ;  /* 0x00005410ff127816 */ /* 0x004fcc0000000012 */
[----:B------:R-:W0:Y:S01]  /*a120*/  F2I.FTZ.TRUNC.NTZ R18, R18 ;  /* 0x0000001200127305 */ /* 0x000e22000021f100 */
[----:B------:R-:W-:Y:S05]  /*a130*/  BRA `(.L_x_16550) ;  /* 0x000006b000007947 */ /* 0x000fea0003800000 */
.L_x_16557:
        /* <DEDUP_REMOVED lines=10> */
.L_x_16564:
        /* <DEDUP_REMOVED lines=21> */
.L_x_16568:
[----:B------:R-:W-:Y:S05]  /*a330*/  BSYNC B1 ;  /* 0x0000000000017941 */ /* 0x000fea0003800000 */
.L_x_16567:
[----:B------:R-:W-:Y:S01]  /*a340*/  IMAD.SHL.U32 R2, R2, 0x100000, RZ ;  /* 0x0010000002027824 */ /* 0x000fe200078e00ff */
[----:B------:R-:W-:-:S04]  /*a350*/  LEA R3, R0, 0x3b800000, 0x17 ;  /* 0x3b80000000037811 */ /* 0x000fc800078eb8ff */
[----:B------:R-:W-:Y:S02]  /*a360*/  LOP3.LUT R18, R3, R2, R18, 0xfe, !PT ;  /* 0x0000000203127212 */ /* 0x000fe400078efe12 */
.L_x_16566:
[----:B------:R-:W-:Y:S05]  /*a370*/  BSYNC B0 ;  /* 0x0000000000007941 */ /* 0x000fea0003800000 */
.L_x_16565:
[----:B------:R-:W0:Y:S01]  /*a380*/  F2I.FTZ.TRUNC.NTZ R18, R18 ;  /* 0x0000001200127305 */ /* 0x000e22000021f100 */
[----:B------:R-:W-:Y:S05]  /*a390*/  BRA `(.L_x_16550) ;  /* 0x0000045000007947 */ /* 0x000fea0003800000 */
.L_x_16563:
        /* <DEDUP_REMOVED lines=21> */
.L_x_16572:
[----:B------:R-:W-:Y:S05]  /*a4f0*/  BSYNC B1 ;  /* 0x0000000000017941 */ /* 0x000fea0003800000 */
.L_x_16571:
[----:B------:R-:W-:Y:S01]  /*a500*/  IMAD.SHL.U32 R2, R2, 0x200000, RZ ;  /* 0x0020000002027824 */ /* 0x000fe200078e00ff */
[----:B------:R-:W-:-:S04]  /*a510*/  LEA R3, R0, 0x37800000, 0x17 ;  /* 0x3780000000037811 */ /* 0x000fc800078eb8ff */
[----:B------:R-:W-:Y:S02]  /*a520*/  LOP3.LUT R18, R3, R2, R18, 0xfe, !PT ;  /* 0x0000000203127212 */ /* 0x000fe400078efe12 */
.L_x_16570:
[----:B------:R-:W-:Y:S05]  /*a530*/  BSYNC B0 ;  /* 0x0000000000007941 */ /* 0x000fea0003800000 */
.L_x_16569:
[----:B------:R-:W0:Y:S01]  /*a540*/  F2I.FTZ.TRUNC.NTZ R18, R18 ;  /* 0x0000001200127305 */ /* 0x000e22000021f100 */
[----:B------:R-:W-:Y:S05]  /*a550*/  BRA `(.L_x_16550) ;  /* 0x0000029000007947 */ /* 0x000fea0003800000 */
.L_x_16562:
        /* <DEDUP_REMOVED lines=14> */
.L_x_16576:
[----:B------:R-:W-:Y:S05]  /*a640*/  BSYNC B0 ;  /* 0x0000000000007941 */ /* 0x000fea0003800000 */
.L_x_16575:
[----:B------:R-:W0:Y:S01]  /*a650*/  F2I.FTZ.TRUNC.NTZ R18, R18 ;  /* 0x0000001200127305 */ /* 0x000e22000021f100 */
[----:B------:R-:W-:Y:S05]  /*a660*/  BRA `(.L_x_16550) ;  /* 0x0000018000007947 */ /* 0x000fea0003800000 */
.L_x_16549:
        /* <DEDUP_REMOVED lines=21> */
.L_x_16574:
[----:B------:R0:W5:Y:S01]  /*a7c0*/  LDG.E R18, [R2.64] ;  /* 0x0000002402127981 */ /* 0x000162000c1e1900 */
[----:B------:R-:W-:Y:S05]  /*a7d0*/  BRA `(.L_x_16550) ;  /* 0x0000001000007947 */ /* 0x000fea0003800000 */
.L_x_16573:
[----:B------:R0:W5:Y:S02]  /*a7e0*/  LDG.E R18, [R2.64] ;  /* 0x0000002402127981 */ /* 0x000164000c1e1900 */
.L_x_16550:
        /* <DEDUP_REMOVED lines=16> */
.L_x_16580:
[----:B------:R0:W-:Y:S01]  /*a8f0*/  STG.E.U8 [R16.64], R2 ;  /* 0x0000000210007986 */ /* 0x0001e2000c101124 */
[----:B------:R-:W-:Y:S05]  /*a900*/  BRA `(.L_x_16582) ;  /* 0x00000d7000007947 */ /* 0x000fea0003800000 */
.L_x_16579:
        /* <DEDUP_REMOVED lines=9> */
.L_x_16584:
[----:B------:R0:W-:Y:S01]  /*a9a0*/  STG.E [R16.64], R2 ;  /* 0x0000000210007986 */ /* 0x0001e2000c101924 */
[----:B------:R-:W-:Y:S05]  /*a9b0*/  BRA `(.L_x_16582) ;  /* 0x00000cc000007947 */ /* 0x000fea0003800000 */
.L_x_16583:
[----:B------:R0:W-:Y:S01]  /*a9c0*/  STG.E.U16 [R16.64], R2 ;  /* 0x0000000210007986 */ /* 0x0001e2000c101524 */
[----:B------:R-:W-:Y:S05]  /*a9d0*/  BRA `(.L_x_16582) ;  /* 0x00000ca000007947 */ /* 0x000fea0003800000 */
.L_x_16578:
        /* <DEDUP_REMOVED lines=9> */
.L_x_16586:
[----:B------:R-:W0:Y:S02]  /*aa70*/  I2F R0, R2 ;  /* 0x0000000200007306 */ /* 0x000e240000201400 */
[----:B0-----:R-:W-:-:S05]  /*aa80*/  F2FP.PACK_AB R0, RZ, R0 ;  /* 0x00000000ff00723e */ /* 0x001fca00000000ff */
[----:B------:R0:W-:Y:S01]  /*aa90*/  STG.E.U16 [R16.64], R0 ;  /* 0x0000000010007986 */ /* 0x0001e2000c101524 */
[----:B------:R-:W-:Y:S05]  /*aaa0*/  BRA `(.L_x_16582) ;  /* 0x00000bd000007947 */ /* 0x000fea0003800000 */
.L_x_16585:
        /* <DEDUP_REMOVED lines=10> */
.L_x_16588:
[----:B------:R-:W0:Y:S02]  /*ab50*/  I2F R2, R2 ;  /* 0x0000000200027306 */ /* 0x000e240000201400 */
[----:B0-----:R-:W-:-:S04]  /*ab60*/  F2FP.PACK_AB R3, RZ, R2 ;  /* 0x00000002ff03723e */ /* 0x001fc800000000ff */
[----:B------:R-:W-:-:S05]  /*ab70*/  PRMT R3, R3, 0x5410, RZ ;  /* 0x0000541003037816 */ /* 0x000fca00000000ff */
[----:B------:R0:W-:Y:S01]  /*ab80*/  STG.E [R16.64], R3 ;  /* 0x0000000310007986 */ /* 0x0001e2000c101924 */
[----:B------:R-:W-:Y:S05]  /*ab90*/  BRA `(.L_x_16582) ;  /* 0x00000ae000007947 */ /* 0x000fea0003800000 */
.L_x_16587:
[----:B------:R-:W0:Y:S02]  /*aba0*/  I2F.F64 R2, R2 ;  /* 0x0000000200027312 */ /* 0x000e240000201c00 */
[----:B0-----:R0:W-:Y:S01]  /*abb0*/  STG.E.64 [R16.64], R2 ;  /* 0x0000000210007986 */ /* 0x0011e2000c101b24 */
[----:B------:R-:W-:Y:S05]  /*abc0*/  BRA `(.L_x_16582) ;  /* 0x00000ab000007947 */ /* 0x000fea0003800000 */
.L_x_16577:
        /* <DEDUP_REMOVED lines=12> */
.L_x_16591:
[----:B------:R-:W0:Y:S01]  /*ac90*/  I2F.F64 R4, R2 ;  /* 0x0000000200047312 */ /* 0x000e220000201c00 */
[----:B------:R-:W-:-:S05]  /*aca0*/  CS2R R6, SRZ ;  /* 0x0000000000067805 */ /* 0x000fca000001ff00 */
[----:B0-----:R0:W-:Y:S01]  /*acb0*/  STG.E.128 [R16.64], R4 ;  /* 0x0000000410007986 */ /* 0x0011e2000c101d24 */
[----:B------:R-:W-:Y:S05]  /*acc0*/  BRA `(.L_x_16582) ;  /* 0x000009b000007947 */ /* 0x000fea0003800000 */
.L_x_16590:
        /* <DEDUP_REMOVED lines=21> */
.L_x_16595:
[----:B------:R-:W-:Y:S05]  /*ae20*/  BSYNC B0 ;  /* 0x0000000000007941 */ /* 0x000fea0003800000 */
.L_x_16594:
[----:B------:R-:W-:-:S05]  /*ae30*/  LOP3.LUT R3, R0, R3, RZ, 0xfc, !PT ;  /* 0x0000000300037212 */ /* 0x000fca00078efcff */
[----:B------:R0:W-:Y:S01]  /*ae40*/  STG.E.U8 [R16.64], R3 ;  /* 0x0000000310007986 */ /* 0x0001e2000c101124 */
[----:B------:R-:W-:Y:S05]  /*ae50*/  BRA `(.L_x_16582) ;  /* 0x0000082000007947 */ /* 0x000fea0003800000 */
.L_x_16593:
        /* <DEDUP_REMOVED lines=13> */
.L_x_16597:
[----:B------:R-:W-:Y:S01]  /*af30*/  IMAD.MOV.U32 R0, RZ, RZ, 0x7f ;  /* 0x0000007fff007424 */ /* 0x000fe200078e00ff */
[----:B------:R-:W-:-:S04]  /*af40*/  ISETP.GT.U32.AND P0, PT, R3, 0x7f800000, PT ;  /* 0x7f8000000300780c */ /* 0x000fc80003f04070 */
[----:B------:R-:W-:-:S04]  /*af50*/  SEL R0, R0, 0x7c, P0 ;  /* 0x0000007c00007807 */ /* 0x000fc80000000000 */
.L_x_16598:
[----:B------:R-:W-:Y:S05]  /*af60*/  BSYNC B0 ;  /* 0x0000000000007941 */ /* 0x000fea0003800000 */
.L_x_16596:
[----:B------:R-:W-:-:S04]  /*af70*/  LOP3.LUT R2, R5, 0x80000000, RZ, 0xc0, !PT ;  /* 0x8000000005027812 */ /* 0x000fc800078ec0ff */
[----:B------:R-:W-:-:S04]  /*af80*/  SHF.R.U32.HI R3, RZ, 0x18, R2 ;  /* 0x00000018ff037819 */ /* 0x000fc80000011602 */
[----:B------:R-:W-:-:S05]  /*af90*/  LOP3.LUT R3, R0, R3, RZ, 0xfc, !PT ;  /* 0x0000000300037212 */ /* 0x000fca00078efcff */
[----:B------:R0:W-:Y:S01]  /*afa0*/  STG.E.U8 [R16.64], R3 ;  /* 0x0000000310007986 */ /* 0x0001e2000c101124 */
[----:B------:R-:W-:Y:S05]  /*afb0*/  BRA `(.L_x_16582) ;  /* 0x000006c000007947 */ /* 0x000fea0003800000 */
.L_x_16592:
[----:B------:R-:W0:Y:S02]  /*afc0*/  I2F R0, R2 ;  /* 0x0000000200007306 */ /* 0x000e240000201400 */
[----:B0-----:R-:W-:-:S05]  /*afd0*/  F2FP.BF16.PACK_AB R0, RZ, R0 ;  /* 0x00000000ff00723e */ /* 0x001fca00000010ff */
[----:B------:R0:W-:Y:S01]  /*afe0*/  STG.E.U16 [R16.64], R0 ;  /* 0x0000000010007986 */ /* 0x0001e2000c101524 */
[----:B------:R-:W-:Y:S05]  /*aff0*/  BRA `(.L_x_16582) ;  /* 0x0000068000007947 */ /* 0x000fea0003800000 */
.L_x_16589:
        /* <DEDUP_REMOVED lines=10> */
.L_x_16601:
        /* <DEDUP_REMOVED lines=17> */
.L_x_16604:
[----:B------:R-:W-:-:S04]  /*b1b0*/  LOP3.LUT R2, R5, 0x80000000, RZ, 0xc0, !PT ;  /* 0x8000000005027812 */ /* 0x000fc800078ec0ff */
[----:B------:R-:W-:-:S04]  /*b1c0*/  SHF.R.U32.HI R3, RZ, 0x18, R2 ;  /* 0x00000018ff037819 */ /* 0x000fc80000011602 */
[----:B------:R-:W-:-:S04]  /*b1d0*/  LOP3.LUT R0, R0, R3, RZ, 0xfc, !PT ;  /* 0x0000000300007212 */ /* 0x000fc800078efcff */
[----:B------:R-:W-:Y:S02]  /*b1e0*/  PRMT R8, R0, 0x7610, R8 ;  /* 0x0000761000087816 */ /* 0x000fe40000000008 */
.L_x_16603:
[----:B------:R-:W-:Y:S05]  /*b1f0*/  BSYNC B0 ;  /* 0x0000000000007941 */ /* 0x000fea0003800000 */
.L_x_16602:
[----:B------:R0:W-:Y:S01]  /*b200*/  STG.E.U8 [R16.64], R8 ;  /* 0x0000000810007986 */ /* 0x0001e2000c101124 */
[----:B------:R-:W-:Y:S05]  /*b210*/  BRA `(.L_x_16582) ;  /* 0x0000046000007947 */ /* 0x000fea0003800000 */
.L_x_16600:
        /* <DEDUP_REMOVED lines=17> */
.L_x_16607:
[----:B------:R-:W-:-:S04]  /*b330*/  LOP3.LUT R2, R5, 0x80000000, RZ, 0xc0, !PT ;  /* 0x8000000005027812 */ /* 0x000fc800078ec0ff */
[----:B------:R-:W-:-:S04]  /*b340*/  SHF.R.U32.HI R3, RZ, 0x18, R2 ;  /* 0x00000018ff037819 */ /* 0x000fc80000011602 */
[----:B------:R-:W-:-:S04]  /*b350*/  LOP3.LUT R0, R0, R3, RZ, 0xfc, !PT ;  /* 0x0000000300007212 */ /* 0x000fc800078efcff */
[----:B------:R-:W-:Y:S02]  /*b360*/  PRMT R8, R0, 0x7610, R8 ;  /* 0x0000761000087816 */ /* 0x000fe40000000008 */
.L_x_16606:
[----:B------:R-:W-:Y:S05]  /*b370*/  BSYNC B0 ;  /* 0x0000000000007941 */ /* 0x000fea0003800000 */
.L_x_16605:
[----:B------:R0:W-:Y:S01]  /*b380*/  STG.E.U8 [R16.64], R8 ;  /* 0x0000000810007986 */ /* 0x0001e2000c101124 */
[----:B------:R-:W-:Y:S05]  /*b390*/  BRA `(.L_x_16582) ;  /* 0x000002e000007947 */ /* 0x000fea0003800000 */
.L_x_16599:
        /* <DEDUP_REMOVED lines=22> */
.L_x_16581:
        /* <DEDUP_REMOVED lines=20> */
.L_x_16609:
[----:B------:R-:W-:-:S05]  /*b640*/  SHF.R.S32.HI R3, RZ, 0x1f, R2 ;  /* 0x0000001fff037819 */ /* 0x000fca0000011402 */
[----:B------:R0:W-:Y:S01]  /*b650*/  STG.E.64 [R16.64], R2 ;  /* 0x0000000210007986 */ /* 0x0001e2000c101b24 */
[----:B------:R-:W-:Y:S05]  /*b660*/  BRA `(.L_x_16582) ;  /* 0x0000001000007947 */ /* 0x000fea0003800000 */
.L_x_16608:
[----:B------:R0:W-:Y:S02]  /*b670*/  STG.E [R16.64], R2 ;  /* 0x0000000210007986 */ /* 0x0001e4000c101924 */
.L_x_16582:
[----:B------:R-:W-:Y:S02]  /*b680*/  IADD3 R25, R25, 0x80, RZ ;  /* 0x0000008019197810 */ /* 0x000fe40007ffe0ff */
.L_x_16411:
[----:B------:R-:W-:Y:S05]  /*b690*/  BSYNC B6 ;  /* 0x0000000000067941 */ /* 0x000fea0003800000 */
.L_x_16410:
        /* <DEDUP_REMOVED lines=256> */
.L_x_16610:
        /* <DEDUP_REMOVED lines=29> */
.L_x_16611:
        /* <DEDUP_REMOVED lines=16> */
.L_x_16615:
[----:B------:R0:W5:Y:S01]  /*c970*/  LDG.E.U8 R19, [R2.64] ;  /* 0x0000002402137981 */ /* 0x000162000c1e1100 */
[----:B------:R-:W-:Y:S05]  /*c980*/  BRA `(.L_x_16617) ;  /* 0x00000d0000007947 */ /* 0x000fea0003800000 */
.L_x_16614:
        /* <DEDUP_REMOVED lines=8> */
.L_x_16619:
[----:B------:R0:W5:Y:S01]  /*ca10*/  LDG.E R19, [R2.64] ;  /* 0x0000002402137981 */ /* 0x000162000c1e1900 */
[----:B------:R-:W-:Y:S05]  /*ca20*/  BRA `(.L_x_16617) ;  /* 0x00000c6000007947 */ /* 0x000fea0003800000 */
.L_x_16618:
[----:B------:R0:W5:Y:S01]  /*ca30*/  LDG.E.S16 R19, [R2.64] ;  /* 0x0000002402137981 */ /* 0x000162000c1e1700 */
[----:B------:R-:W-:Y:S05]  /*ca40*/  BRA `(.L_x_16617) ;  /* 0x00000c4000007947 */ /* 0x000fea0003800000 */
.L_x_16613:
        /* <DEDUP_REMOVED lines=9> */
.L_x_16621:
[----:B------:R-:W2:Y:S02]  /*cae0*/  LDG.E.U16 R2, [R2.64] ;  /* 0x0000002402027981 */ /* 0x000ea4000c1e1500 */
[----:B--2---:R-:W-:-:S06]  /*caf0*/  HADD2.F32 R19, -RZ, R2.H0_H0 ;  /* 0x20000002ff137230 */ /* 0x004fcc0000004100 */
[----:B------:R-:W0:Y:S01]  /*cb00*/  F2I.FTZ.TRUNC.NTZ R19, R19 ;  /* 0x0000001300137305 */ /* 0x000e22000021f100 */
[----:B------:R-:W-:Y:S05]  /*cb10*/  BRA `(.L_x_16617) ;  /* 0x00000b7000007947 */ /* 0x000fea0003800000 */
.L_x_16620:
        /* <DEDUP_REMOVED lines=9> */
.L_x_16623:
[----:B------:R-:W2:Y:S02]  /*cbb0*/  LDG.E.U16 R2, [R2.64] ;  /* 0x0000002402027981 */ /* 0x000ea4000c1e1500 */
[----:B--2---:R-:W-:-:S06]  /*cbc0*/  HADD2.F32 R19, -RZ, R2.H0_H0 ;  /* 0x20000002ff137230 */ /* 0x004fcc0000004100 */
[----:B------:R-:W0:Y:S01]  /*cbd0*/  F2I.FTZ.TRUNC.NTZ R19, R19 ;  /* 0x0000001300137305 */ /* 0x000e22000021f100 */
[----:B------:R-:W-:Y:S05]  /*cbe0*/  BRA `(.L_x_16617) ;  /* 0x00000aa000007947 */ /* 0x000fea0003800000 */
.L_x_16622:
[----:B------:R-:W2:Y:S02]  /*cbf0*/  LDG.E.64 R2, [R2.64] ;  /* 0x0000002402027981 */ /* 0x000ea4000c1e1b00 */
[----:B--2---:R0:W1:Y:S01]  /*cc00*/  F2I.F64.TRUNC R19, R2 ;  /* 0x0000000200137311 */ /* 0x004062000030d100 */
[----:B------:R-:W-:Y:S05]  /*cc10*/  BRA `(.L_x_16617) ;  /* 0x00000a7000007947 */ /* 0x000fea0003800000 */
.L_x_16612:
        /* <DEDUP_REMOVED lines=12> */
.L_x_16626:
[----:B------:R-:W2:Y:S02]  /*cce0*/  LDG.E.64 R2, [R2.64] ;  /* 0x0000002402027981 */ /* 0x000ea4000c1e1b00 */
[----:B--2---:R0:W1:Y:S01]  /*ccf0*/  F2I.F64.TRUNC R19, R2 ;  /* 0x0000000200137311 */ /* 0x004062000030d100 */
[----:B------:R-:W-:Y:S05]  /*cd00*/  BRA `(.L_x_16617) ;  /* 0x0000098000007947 */ /* 0x000fea0003800000 */
.L_x_16625:
        /* <DEDUP_REMOVED lines=27> */
.L_x_16628:
        /* <DEDUP_REMOVED lines=14> */
.L_x_16627:
[----:B------:R-:W2:Y:S02]  /*cfa0*/  LDG.E.U16 R19, [R2.64] ;  /* 0x0000002402137981 */ /* 0x000ea4000c1e1500 */
[----:B--2---:R-:W-:-:S06]  /*cfb0*/  PRMT R19, RZ, 0x5410, R19 ;  /* 0x00005410ff137816 */ /* 0x004fcc0000000013 */
[----:B------:R-:W0:Y:S01]  /*cfc0*/  F2I.FTZ.TRUNC.NTZ R19, R19 ;  /* 0x0000001300137305 */ /* 0x000e22000021f100 */
[----:B------:R-:W-:Y:S05]  /*cfd0*/  BRA `(.L_x_16617) ;  /* 0x000006b000007947 */ /* 0x000fea0003800000 */
.L_x_16624:
        /* <DEDUP_REMOVED lines=10> */
.L_x_16631:
        /* <DEDUP_REMOVED lines=21> */
.L_x_16635:
[----:B------:R-:W-:Y:S05]  /*d1d0*/  BSYNC B1 ;  /* 0x0000000000017941 */ /* 0x000fea0003800000 */
.L_x_16634:
[----:B------:R-:W-:Y:S01]  /*d1e0*/  IMAD.SHL.U32 R2, R2, 0x100000, RZ ;  /* 0x0010000002027824 */ /* 0x000fe200078e00ff */
[----:B------:R-:W-:-:S04]  /*d1f0*/  LEA R0, R0, 0x3b800000, 0x17 ;  /* 0x3b80000000007811 */ /* 0x000fc800078eb8ff */
[----:B------:R-:W-:Y:S02]  /*d200*/  LOP3.LUT R19, R0, R2, R19, 0xfe, !PT ;  /* 0x0000000200137212 */ /* 0x000fe400078efe13 */
.L_x_16633:
[----:B------:R-:W-:Y:S05]  /*d210*/  BSYNC B0 ;  /* 0x0000000000007941 */ /* 0x000fea0003800000 */
.L_x_16632:
[----:B------:R-:W0:Y:S01]  /*d220*/  F2I.FTZ.TRUNC.NTZ R19, R19 ;  /* 0x0000001300137305 */ /* 0x000e22000021f100 */
[----:B------:R-:W-:Y:S05]  /*d230*/  BRA `(.L_x_16617) ;  /* 0x0000045000007947 */ /* 0x000fea0003800000 */
.L_x_16630:
        /* <DEDUP_REMOVED lines=21> */
.L_x_16639:
[----:B------:R-:W-:Y:S05]  /*d390*/  BSYNC B1 ;  /* 0x0000000000017941 */ /* 0x000fea0003800000 */
.L_x_16638:
[----:B------:R-:W-:Y:S01]  /*d3a0*/  IMAD.SHL.U32 R2, R2, 0x200000, RZ ;  /* 0x0020000002027824 */ /* 0x000fe200078e00ff */
[----:B------:R-:W-:-:S04]  /*d3b0*/  LEA R0, R0, 0x37800000, 0x17 ;  /* 0x3780000000007811 */ /* 0x000fc800078eb8ff */
[----:B------:R-:W-:Y:S02]  /*d3c0*/  LOP3.LUT R19, R0, R2, R19, 0xfe, !PT ;  /* 0x0000000200137212 */ /* 0x000fe400078efe13 */
.L_x_16637:
[----:B------:R-:W-:Y:S05]  /*d3d0*/  BSYNC B0 ;  /* 0x0000000000007941 */ /* 0x000fea0003800000 */
.L_x_16636:
[----:B------:R-:W0:Y:S01]  /*d3e0*/  F2I.FTZ.TRUNC.NTZ R19, R19 ;  /* 0x0000001300137305 */ /* 0x000e22000021f100 */
[----:B------:R-:W-:Y:S05]  /*d3f0*/  BRA `(.L_x_16617) ;  /* 0x0000029000007947 */ /* 0x000fea0003800000 */
.L_x_16629:
        /* <DEDUP_REMOVED lines=14> */
.L_x_16643:
[----:B------:R-:W-:Y:S05]  /*d4e0*/  BSYNC B0 ;  /* 0x0000000000007941 */ /* 0x000fea0003800000 */
.L_x_16642:
[----:B------:R-:W0:Y:S01]  /*d4f0*/  F2I.FTZ.TRUNC.NTZ R19, R19 ;  /* 0x0000001300137305 */ /* 0x000e22000021f100 */
[----:B------:R-:W-:Y:S05]  /*d500*/  BRA `(.L_x_16617) ;  /* 0x0000018000007947 */ /* 0x000fea0003800000 */
.L_x_16616:
        /* <DEDUP_REMOVED lines=21> */
.L_x_16641:
[----:B------:R0:W5:Y:S01]  /*d660*/  LDG.E R19, [R2.64] ;  /* 0x0000002402137981 */ /* 0x000162000c1e1900 */
[----:B------:R-:W-:Y:S05]  /*d670*/  BRA `(.L_x_16617) ;  /* 0x0000001000007947 */ /* 0x000fea0003800000 */
.L_x_16640:
[----:B------:R0:W5:Y:S02]  /*d680*/  LDG.E R19, [R2.64] ;  /* 0x0000002402137981 */ /* 0x000164000c1e1900 */
.L_x_16617:
        /* <DEDUP_REMOVED lines=16> */
.L_x_16647:
[----:B------:R0:W5:Y:S01]  /*d790*/  LDG.E.U8 R18, [R2.64] ;  /* 0x0000002402127981 */ /* 0x000162000c1e1100 */
[----:B------:R-:W-:Y:S05]  /*d7a0*/  BRA `(.L_x_16649) ;  /* 0x00000d0000007947 */ /* 0x000fea0003800000 */
.L_x_16646:
        /* <DEDUP_REMOVED lines=8> */
.L_x_16651:
[----:B------:R0:W5:Y:S01]  /*d830*/  LDG.E R18, [R2.64] ;  /* 0x0000002402127981 */ /* 0x000162000c1e1900 */
[----:B------:R-:W-:Y:S05]  /*d840*/  BRA `(.L_x_16649) ;  /* 0x00000c6000007947 */ /* 0x000fea0003800000 */
.L_x_16650:
[----:B------:R0:W5:Y:S01]  /*d850*/  LDG.E.S16 R18, [R2.64] ;  /* 0x0000002402127981 */ /* 0x000162000c1e1700 */
[----:B------:R-:W-:Y:S05]  /*d860*/  BRA `(.L_x_16649) ;  /* 0x00000c4000007947 */ /* 0x000fea0003800000 */
.L_x_16645:
        /* <DEDUP_REMOVED lines=9> */
.L_x_16653:
[----:B------:R-:W2:Y:S02]  /*d900*/  LDG.E.U16 R2, [R2.64] ;  /* 0x0000002402027981 */ /* 0x000ea4000c1e1500 */
[----:B--2---:R-:W-:-:S06]  /*d910*/  HADD2.F32 R18, -RZ, R2.H0_H0 ;  /* 0x20000002ff127230 */ /* 0x004fcc0000004100 */
[----:B------:R-:W0:Y:S01]  /*d920*/  F2I.FTZ.TRUNC.NTZ R18, R18 ;  /* 0x0000001200127305 */ /* 0x000e22000021f100 */
[----:B------:R-:W-:Y:S05]  /*d930*/  BRA `(.L_x_16649) ;  /* 0x00000b7000007947 */ /* 0x000fea0003800000 */
.L_x_16652:
        /* <DEDUP_REMOVED lines=9> */
.L_x_16655:
[----:B------:R-:W2:Y:S02]  /*d9d0*/  LDG.E.U16 R2, [R2.64] ;  /* 0x0000002402027981 */ /* 0x000ea4000c1e1500 */
[----:B--2---:R-:W-:-:S06]  /*d9e0*/  HADD2.F32 R18, -RZ, R2.H0_H0 ;  /* 0x20000002ff127230 */ /* 0x004fcc0000004100 */
[----:B------:R-:W0:Y:S01]  /*d9f0*/  F2I.FTZ.TRUNC.NTZ R18, R18 ;  /* 0x0000001200127305 */ /* 0x000e22000021f100 */
[----:B------:R-:W-:Y:S05]  /*da00*/  BRA `(.L_x_16649) ;  /* 0x00000aa000007947 */ /* 0x000fea0003800000 */
.L_x_16654:
[----:B------:R-:W2:Y:S02]  /*da10*/  LDG.E.64 R2, [R2.64] ;  /* 0x0000002402027981 */ /* 0x000ea4000c1e1b00 */
[----:B--2---:R0:W2:Y:S01]  /*da20*/  F2I.F64.TRUNC R18, R2 ;  /* 0x0000000200127311 */ /* 0x0040a2000030d100 */
[----:B------:R-:W-:Y:S05]  /*da30*/  BRA `(.L_x_16649) ;  /* 0x00000a7000007947 */ /* 0x000fea0003800000 */
.L_x_16644:
        /* <DEDUP_REMOVED lines=12> */
.L_x_16658:
[----:B------:R-:W2:Y:S02]  /*db00*/  LDG.E.64 R2, [R2.64] ;  /* 0x0000002402027981 */ /* 0x000ea4000c1e1b00 */
[----:B--2---:R0:W2:Y:S01]  /*db10*/  F2I.F64.TRUNC R18, R2 ;  /* 0x0000000200127311 */ /* 0x0040a2000030d100 */
[----:B------:R-:W-:Y:S05]  /*db20*/  BRA `(.L_x_16649) ;  /* 0x0000098000007947 */ /* 0x000fea0003800000 */
.L_x_16657:
        /* <DEDUP_REMOVED lines=27> */
.L_x_16660:
        /* <DEDUP_REMOVED lines=14> */
.L_x_16659:
[----:B------:R-:W2:Y:S02]  /*ddc0*/  LDG.E.U16 R18, [R2.64] ;  /* 0x0000002402127981 */ /* 0x000ea4000c1e1500 */
[----:B--2---:R-:W-:-:S06]  /*ddd0*/  PRMT R18, RZ, 0x5410, R18 ;  /* 0x00005410ff127816 */ /* 0x004fcc0000000012 */
[----:B------:R-:W0:Y:S01]  /*dde0*/  F2I.FTZ.TRUNC.NTZ R18, R18 ;  /* 0x0000001200127305 */ /* 0x000e22000021f100 */
[----:B------:R-:W-:Y:S05]  /*ddf0*/  BRA `(.L_x_16649) ;  /* 0x000006b000007947 */ /* 0x000fea0003800000 */
.L_x_16656:
        /* <DEDUP_REMOVED lines=10> */
.L_x_16663:
        /* <DEDUP_REMOVED lines=21> */
.L_x_16667:
[----:B------:R-:W-:Y:S05]  /*dff0*/  BSYNC B1 ;  /* 0x0000000000017941 */ /* 0x000fea0003800000 */
.L_x_16666:
[----:B------:R-:W-:Y:S01]  /*e000*/  IMAD.SHL.U32 R2, R2, 0x100000, RZ ;  /* 0x0010000002027824 */ /* 0x000fe200078e00ff */
[----:B------:R-:W-:-:S04]  /*e010*/  LEA R3, R0, 0x3b800000, 0x17 ;  /* 0x3b80000000037811 */ /* 0x000fc800078eb8ff */
[----:B------:R-:W-:Y:S02]  /*e020*/  LOP3.LUT R18, R3, R2, R18, 0xfe, !PT ;  /* 0x0000000203127212 */ /* 0x000fe400078efe12 */
.L_x_16665:
[----:B------:R-:W-:Y:S05]  /*e030*/  BSYNC B0 ;  /* 0x0000000000007941 */ /* 0x000fea0003800000 */
.L_x_16664:
[----:B------:R-:W0:Y:S01]  /*e040*/  F2I.FTZ.TRUNC.NTZ R18, R18 ;  /* 0x0000001200127305 */ /* 0x000e22000021f100 */
[----:B------:R-:W-:Y:S05]  /*e050*/  BRA `(.L_x_16649) ;  /* 0x0000045000007947 */ /* 0x000fea0003800000 */
.L_x_16662:
        /* <DEDUP_REMOVED lines=21> */
.L_x_16671:
[----:B------:R-:W-:Y:S05]  /*e1b0*/  BSYNC B1 ;  /* 0x0000000000017941 */ /* 0x000fea0003800000 */
.L_x_16670:
[----:B------:R-:W-:Y:S01]  /*e1c0*/  IMAD.SHL.U32 R2, R2, 0x200000, RZ ;  /* 0x0020000002027824 */ /* 0x000fe200078e00ff */
[----:B------:R-:W-:-:S04]  /*e1d0*/  LEA R3, R0, 0x37800000, 0x17 ;  /* 0x3780000000037811 */ /* 0x000fc800078eb8ff */
[----:B------:R-:W-:Y:S02]  /*e1e0*/  LOP3.LUT R18, R3, R2, R18, 0xfe, !PT ;  /* 0x0000000203127212 */ /* 0x000fe400078efe12 */
.L_x_16669:
[----:B------:R-:W-:Y:S05]  /*e1f0*/  BSYNC B0 ;  /* 0x0000000000007941 */ /* 0x000fea0003800000 */
.L_x_16668:
[----:B------:R-:W0:Y:S01]  /*e200*/  F2I.FTZ.TRUNC.NTZ R18, R18 ;  /* 0x0000001200127305 */ /* 0x000e22000021f100 */
[----:B------:R-:W-:Y:S05]  /*e210*/  BRA `(.L_x_16649) ;  /* 0x0000029000007947 */ /* 0x000fea0003800000 */
.L_x_16661:
        /* <DEDUP_REMOVED lines=14> */
.L_x_16675:
[----:B------:R-:W-:Y:S05]  /*e300*/  BSYNC B0 ;  /* 0x0000000000007941 */ /* 0x000fea0003800000 */
.L_x_16674:
[----:B------:R-:W0:Y:S01]  /*e310*/  F2I.FTZ.TRUNC.NTZ R18, R18 ;  /* 0x0000001200127305 */ /* 0x000e22000021f100 */
[----:B------:R-:W-:Y:S05]  /*e320*/  BRA `(.L_x_16649) ;  /* 0x0000018000007947 */ /* 0x000fea0003800000 */
.L_x_16648:
        /* <DEDUP_REMOVED lines=21> */
.L_x_16673:
[----:B------:R0:W5:Y:S01]  /*e480*/  LDG.E R18, [R2.64] ;  /* 0x0000002402127981 */ /* 0x000162000c1e1900 */
[----:B------:R-:W-:Y:S05]  /*e490*/  BRA `(.L_x_16649) ;  /* 0x0000001000007947 */ /* 0x000fea0003800000 */
.L_x_16672:
[----:B------:R0:W5:Y:S02]  /*e4a0*/  LDG.E R18, [R2.64] ;  /* 0x0000002402127981 */ /* 0x000164000c1e1900 */
.L_x_16649:
        /* <DEDUP_REMOVED lines=16> */
.L_x_16679:
[----:B------:R-:W-:Y:S01]  /*e5b0*/  STG.E.U8 [R16.64], R2 ;  /* 0x0000000210007986 */ /* 0x000fe2000c101124 */
[----:B------:R-:W-:Y:S05]  /*e5c0*/  EXIT ;  /* 0x000000000000794d */ /* 0x000fea0003800000 */
.L_x_16678:
        /* <DEDUP_REMOVED lines=9> */
.L_x_16682:
[----:B------:R-:W-:Y:S01]  /*e660*/  STG.E [R16.64], R2 ;  /* 0x0000000210007986 */ /* 0x000fe2000c101924 */
[----:B------:R-:W-:Y:S05]  /*e670*/  EXIT ;  /* 0x000000000000794d */ /* 0x000fea0003800000 */
.L_x_16681:
[----:B------:R-:W-:Y:S01]  /*e680*/  STG.E.U16 [R16.64], R2 ;  /* 0x0000000210007986 */ /* 0x000fe2000c101524 */
[----:B------:R-:W-:Y:S05]  /*e690*/  EXIT ;  /* 0x000000000000794d */ /* 0x000fea0003800000 */
.L_x_16677:
        /* <DEDUP_REMOVED lines=9> */
.L_x_16684:
[----:B------:R-:W0:Y:S02]  /*e730*/  I2F R0, R2 ;  /* 0x0000000200007306 */ /* 0x000e240000201400 */
[----:B0-----:R-:W-:-:S05]  /*e740*/  F2FP.PACK_AB R0, RZ, R0 ;  /* 0x00000000ff00723e */ /* 0x001fca00000000ff */
[----:B------:R-:W-:Y:S01]  /*e750*/  STG.E.U16 [R16.64], R0 ;  /* 0x0000000010007986 */ /* 0x000fe2000c101524 */
[----:B------:R-:W-:Y:S05]  /*e760*/  EXIT ;  /* 0x000000000000794d */ /* 0x000fea0003800000 */
.L_x_16683:
        /* <DEDUP_REMOVED lines=10> */
.L_x_16686:
[----:B------:R-:W0:Y:S02]  /*e810*/  I2F R2, R2 ;  /* 0x0000000200027306 */ /* 0x000e240000201400 */
[----:B0-----:R-:W-:-:S04]  /*e820*/  F2FP.PACK_AB R3, RZ, R2 ;  /* 0x00000002ff03723e */ /* 0x001fc800000000ff */
[----:B------:R-:W-:-:S05]  /*e830*/  PRMT R3, R3, 0x5410, RZ ;  /* 0x0000541003037816 */ /* 0x000fca00000000ff */
[----:B------:R-:W-:Y:S01]  /*e840*/  STG.E [R16.64], R3 ;  /* 0x0000000310007986 */ /* 0x000fe2000c101924 */
[----:B------:R-:W-:Y:S05]  /*e850*/  EXIT ;  /* 0x000000000000794d */ /* 0x000fea0003800000 */
.L_x_16685:
[----:B------:R-:W0:Y:S02]  /*e860*/  I2F.F64 R2, R2 ;  /* 0x0000000200027312 */ /* 0x000e240000201c00 */
[----:B0-----:R-:W-:Y:S01]  /*e870*/  STG.E.64 [R16.64], R2 ;  /* 0x0000000210007986 */ /* 0x001fe2000c101b24 */
[----:B------:R-:W-:Y:S05]  /*e880*/  EXIT ;  /* 0x000000000000794d */ /* 0x000fea0003800000 */
.L_x_16676:
        /* <DEDUP_REMOVED lines=12> */
.L_x_16689:
[----:B------:R-:W0:Y:S01]  /*e950*/  I2F.F64 R4, R2 ;  /* 0x0000000200047312 */ /* 0x000e220000201c00 */
[----:B------:R-:W-:-:S05]  /*e960*/  CS2R R6, SRZ ;  /* 0x0000000000067805 */ /* 0x000fca000001ff00 */
[----:B0-----:R-:W-:Y:S01]  /*e970*/  STG.E.128 [R16.64], R4 ;  /* 0x0000000410007986 */ /* 0x001fe2000c101d24 */
[----:B------:R-:W-:Y:S05]  /*e980*/  EXIT ;  /* 0x000000000000794d */ /* 0x000fea0003800000 */
.L_x_16688:
        /* <DEDUP_REMOVED lines=21> */
.L_x_16693:
[----:B------:R-:W-:Y:S05]  /*eae0*/  BSYNC B0 ;  /* 0x0000000000007941 */ /* 0x000fea0003800000 */
.L_x_16692:
[----:B------:R-:W-:-:S05]  /*eaf0*/  LOP3.LUT R3, R0, R3, RZ, 0xfc, !PT ;  /* 0x0000000300037212 */ /* 0x000fca00078efcff */
[----:B------:R-:W-:Y:S01]  /*eb00*/  STG.E.U8 [R16.64], R3 ;  /* 0x0000000310007986 */ /* 0x000fe2000c101124 */
[----:B------:R-:W-:Y:S05]  /*eb10*/  EXIT ;  /* 0x000000000000794d */ /* 0x000fea0003800000 */
.L_x_16691:
        /* <DEDUP_REMOVED lines=13> */
.L_x_16695:
[----:B------:R-:W-:Y:S01]  /*ebf0*/  IMAD.MOV.U32 R0, RZ, RZ, 0x7f ;  /* 0x0000007fff007424 */ /* 0x000fe200078e00ff */
[----:B------:R-:W-:-:S04]  /*ec00*/  ISETP.GT.U32.AND P0, PT, R3, 0x7f800000, PT ;  /* 0x7f8000000300780c */ /* 0x000fc80003f04070 */
[----:B------:R-:W-:-:S04]  /*ec10*/  SEL R0, R0, 0x7c, P0 ;  /* 0x0000007c00007807 */ /* 0x000fc80000000000 */
.L_x_16696:
[----:B------:R-:W-:Y:S05]  /*ec20*/  BSYNC B0 ;  /* 0x0000000000007941 */ /* 0x000fea0003800000 */
.L_x_16694:
[----:B------:R-:W-:-:S04]  /*ec30*/  LOP3.LUT R2, R5, 0x80000000, RZ, 0xc0, !PT ;  /* 0x8000000005027812 */ /* 0x000fc800078ec0ff */
[----:B------:R-:W-:-:S04]  /*ec40*/  SHF.R.U32.HI R3, RZ, 0x18, R2 ;  /* 0x00000018ff037819 */ /* 0x000fc80000011602 */
[----:B------:R-:W-:-:S05]  /*ec50*/  LOP3.LUT R3, R0, R3, RZ, 0xfc, !PT ;  /* 0x0000000300037212 */ /* 0x000fca00078efcff */
[----:B------:R-:W-:Y:S01]  /*ec60*/  STG.E.U8 [R16.64], R3 ;  /* 0x0000000310007986 */ /* 0x000fe2000c101124 */
[----:B------:R-:W-:Y:S05]  /*ec70*/  EXIT ;  /* 0x000000000000794d */ /* 0x000fea0003800000 */
.L_x_16690:
[----:B------:R-:W0:Y:S02]  /*ec80*/  I2F R0, R2 ;  /* 0x0000000200007306 */ /* 0x000e240000201400 */
[----:B0-----:R-:W-:-:S05]  /*ec90*/  F2FP.BF16.PACK_AB R0, RZ, R0 ;  /* 0x00000000ff00723e */ /* 0x001fca00000010ff */
[----:B------:R-:W-:Y:S01]  /*eca0*/  STG.E.U16 [R16.64], R0 ;  /* 0x0000000010007986 */ /* 0x000fe2000c101524 */
[----:B------:R-:W-:Y:S05]  /*ecb0*/  EXIT ;  /* 0x000000000000794d */ /* 0x000fea0003800000 */
.L_x_16687:
        /* <DEDUP_REMOVED lines=10> */
.L_x_16699:
        /* <DEDUP_REMOVED lines=17> */
.L_x_16702:
[----:B------:R-:W-:-:S04]  /*ee70*/  LOP3.LUT R2, R5, 0x80000000, RZ, 0xc0, !PT ;  /* 0x8000000005027812 */ /* 0x000fc800078ec0ff */
[----:B------:R-:W-:-:S04]  /*ee80*/  SHF.R.U32.HI R3, RZ, 0x18, R2 ;  /* 0x00000018ff037819 */ /* 0x000fc80000011602 */
[----:B------:R-:W-:-:S04]  /*ee90*/  LOP3.LUT R0, R0, R3, RZ, 0xfc, !PT ;  /* 0x0000000300007212 */ /* 0x000fc800078efcff */
[----:B------:R-:W-:Y:S02]  /*eea0*/  PRMT R8, R0, 0x7610, R8 ;  /* 0x0000761000087816 */ /* 0x000fe40000000008 */
.L_x_16701:
[----:B------:R-:W-:Y:S05]  /*eeb0*/  BSYNC B0 ;  /* 0x0000000000007941 */ /* 0x000fea0003800000 */
.L_x_16700:
[----:B------:R-:W-:Y:S01]  /*eec0*/  STG.E.U8 [R16.64], R8 ;  /* 0x0000000810007986 */ /* 0x000fe2000c101124 */
[----:B------:R-:W-:Y:S05]  /*eed0*/  EXIT ;  /* 0x000000000000794d */ /* 0x000fea0003800000 */
.L_x_16698:
        /* <DEDUP_REMOVED lines=17> */
.L_x_16705:
[----:B------:R-:W-:-:S04]  /*eff0*/  LOP3.LUT R2, R5, 0x80000000, RZ, 0xc0, !PT ;  /* 0x8000000005027812 */ /* 0x000fc800078ec0ff */
[----:B------:R-:W-:-:S04]  /*f000*/  SHF.R.U32.HI R3, RZ, 0x18, R2 ;  /* 0x00000018ff037819 */ /* 0x000fc80000011602 */
[----:B------:R-:W-:-:S04]  /*f010*/  LOP3.LUT R0, R0, R3, RZ, 0xfc, !PT ;  /* 0x0000000300007212 */ /* 0x000fc800078efcff */
[----:B------:R-:W-:Y:S02]  /*f020*/  PRMT R8, R0, 0x7610, R8 ;  /* 0x0000761000087816 */ /* 0x000fe40000000008 */
.L_x_16704:
[----:B------:R-:W-:Y:S05]  /*f030*/  BSYNC B0 ;  /* 0x0000000000007941 */ /* 0x000fea0003800000 */
.L_x_16703:
[----:B------:R-:W-:Y:S01]  /*f040*/  STG.E.U8 [R16.64], R8 ;  /* 0x0000000810007986 */ /* 0x000fe2000c101124 */
[----:B------:R-:W-:Y:S05]  /*f050*/  EXIT ;  /* 0x000000000000794d */ /* 0x000fea0003800000 */
.L_x_16697:
        /* <DEDUP_REMOVED lines=22> */
.L_x_16680:
        /* <DEDUP_REMOVED lines=20> */
.L_x_16707:
[----:B------:R-:W-:-:S05]  /*f300*/  SHF.R.S32.HI R3, RZ, 0x1f, R2 ;  /* 0x0000001fff037819 */ /* 0x000fca0000011402 */
[----:B------:R-:W-:Y:S01]  /*f310*/  STG.E.64 [R16.64], R2 ;  /* 0x0000000210007986 */ /* 0x000fe2000c101b24 */
[----:B------:R-:W-:Y:S05]  /*f320*/  EXIT ;  /* 0x000000000000794d */ /* 0x000fea0003800000 */
.L_x_16706:
[----:B------:R-:W-:Y:S01]  /*f330*/  STG.E [R16.64], R2 ;  /* 0x0000000210007986 */ /* 0x000fe2000c101924 */
[----:B------:R-:W-:Y:S05]  /*f340*/  EXIT ;  /* 0x000000000000794d */ /* 0x000fea0003800000 */
.L_x_16708:
        /* <DEDUP_REMOVED lines=11> */
.L_x_23028:


//--------------------- .text._ZN2at6native27unrolled_elementwise_kernelIZZZNS0_54_GLOBAL__N__d8c5977b_16_LinearAlgebra_cu_9e10b42f_321716addr_kernel_cudaERNS_14TensorIteratorERKN3c106ScalarES8_ENKUlvE_clEvENKUlvE1_clEvEUliiiE_St5arrayIPcLm4EELi4E23TrivialOffsetCalculatorILi3EjESF_ILi1EjENS0_6memory12LoadWithCastILi3EEENSI_13StoreWithCastILi1EEEEEviT_T0_T2_T3_T4_T5_ --------------------------
	.section	.text._ZN2at6native27unrolled_elementwise_kernelIZZZNS0_54_GLOBAL__N__d8c5977b_16_LinearAlgebra_cu_9e10b42f_321716addr_kernel_cudaERNS_14TensorIteratorERKN3c106ScalarES8_ENKUlvE_clEvENKUlvE1_clEvEUliiiE_St5arrayIPcLm4EELi4E23TrivialOffsetCalculatorILi3EjESF_ILi1EjENS0_6memory12LoadWithCastILi3EEENSI_13StoreWithCastILi1EEEEEviT_T0_T2_T3_T4_T5_,"ax",@progbits
	.sectioninfo	@"SHI_REGISTERS=32"
	.align	128
        .global         _ZN2at6native27unrolled_elementwise_kernelIZZZNS0_54_GLOBAL__N__d8c5977b_16_LinearAlgebra_cu_9e10b42f_321716addr_kernel_cudaERNS_14TensorIteratorERKN3c106ScalarES8_ENKUlvE_clEvENKUlvE1_clEvEUliiiE_St5arrayIPcLm4EELi4E23TrivialOffsetCalculatorILi3EjESF_ILi1EjENS0_6memory12LoadWithCastILi3EEENSI_13StoreWithCastILi1EEEEEviT_T0_T2_T3_T4_T5_
        .type           _ZN2at6native27unrolled_elementwise_kernelIZZZNS0_54_GLOBAL__N__d8c5977b_16_LinearAlgebra_cu_9e10b42f_321716addr_kernel_cudaERNS_14TensorIteratorERKN3c106ScalarES8_ENKUlvE_clEvENKUlvE1_clEvEUliiiE_St5arrayIPcLm4EELi4E23TrivialOffsetCalculatorILi3EjESF_ILi1EjENS0_6memory12LoadWithCastILi3EEENSI_13StoreWithCastILi1EEEEEviT_T0_T2_T3_T4_T5_,@function
        .size           _ZN2at6native27unrolled_elementwise_kernelIZZZNS0_54_GLOBAL__N__d8c5977b_16_LinearAlgebra_cu_9e10b42f_321716addr_kernel_cudaERNS_14TensorIteratorERKN3c106ScalarES8_ENKUlvE_clEvENKUlvE1_clEvEUliiiE_St5arrayIPcLm4EELi4E23TrivialOffsetCalculatorILi3EjESF_ILi1EjENS0_6memory12LoadWithCastILi3EEENSI_13StoreWithCastILi1EEEEEviT_T0_T2_T3_T4_T5_,(.L_x_23029 - _ZN2at6native27unrolled_elementwise_kernelIZZZNS0_54_GLOBAL__N__d8c5977b_16_LinearAlgebra_cu_9e10b42f_321716addr_kernel_cudaERNS_14TensorIteratorERKN3c106ScalarES8_ENKUlvE_clEvENKUlvE1_clEvEUliiiE_St5arrayIPcLm4EELi4E23TrivialOffsetCalculatorILi3EjESF_ILi1EjENS0_6memory12LoadWithCastILi3EEENSI_13StoreWithCastILi1EEEEEviT_T0_T2_T3_T4_T5_)
        .other          _ZN2at6native27unrolled_elementwise_kernelIZZZNS0_54_GLOBAL__N__d8c5977b_16_LinearAlgebra_cu_9e10b42f_321716addr_kernel_cudaERNS_14TensorIteratorERKN3c106ScalarES8_ENKUlvE_clEvENKUlvE1_clEvEUliiiE_St5arrayIPcLm4EELi4E23TrivialOffsetCalculatorILi3EjESF_ILi1EjENS0_6memory12LoadWithCastILi3EEENSI_13StoreWithCastILi1EEEEEviT_T0_T2_T3_T4_T5_,@"STO_CUDA_ENTRY STV_DEFAULT"
_ZN2at6native27unrolled_elementwise_kernelIZZZNS0_54_GLOBAL__N__d8c5977b_16_LinearAlgebra_cu_9e10b42f_321716addr_kernel_cudaERNS_14TensorIteratorERKN3c106ScalarES8_ENKUlvE_clEvENKUlvE1_clEvEUliiiE_St5arrayIPcLm4EELi4E23TrivialOffsetCalculatorILi3EjESF_ILi1EjENS0_6memory12LoadWithCastILi3EEENSI_13StoreWithCastILi1EEEEEviT_T0_T2_T3_T4_T5_:
.text._ZN2at6native27unrolled_elementwise_kernelIZZZNS0_54_GLOBAL__N__d8c5977b_16_LinearAlgebra_cu_9e10b42f_321716addr_kernel_cudaERNS_14TensorIteratorERKN3c106ScalarES8_ENKUlvE_clEvENKUlvE1_clEvEUliiiE_St5arrayIPcLm4EELi4E23TrivialOffsetCalculatorILi3EjESF_ILi1EjENS0_6memory12LoadWithCastILi3EEENSI_13StoreWithCastILi1EEEEEviT_T0_T2_T3_T4_T5_:
        /* <DEDUP_REMOVED lines=8> */
[----:B------:R-:W-:-:S03]  /*0080*/  IMAD.MOV.U32 R2, RZ, RZ, RZ ;  /* 0x000000ffff027224 */ /* 0x000fc600078e00ff */
        /* <DEDUP_REMOVED lines=33> */
.L_x_16711:
        /* <DEDUP_REMOVED lines=16> */
.L_x_16715:
[----:B------:R0:W5:Y:S01]  /*03a0*/  LDG.E.U8 R22, [R2.64] ;  /* 0x0000002402167981 */ /* 0x000162000c1e1100 */
[----:B------:R-:W-:Y:S05]  /*03b0*/  BRA `(.L_x_16717) ;  /* 0x00000d1000007947 */ /* 0x000fea0003800000 */
.L_x_16714:
        /* <DEDUP_REMOVED lines=8> */
.L_x_16719:
[----:B------:R0:W5:Y:S01]  /*0440*/  LDG.E R22, [R2.64] ;  /* 0x0000002402167981 */ /* 0x000162000c1e1900 */
[----:B------:R-:W-:Y:S05]  /*0450*/  BRA `(.L_x_16717) ;  /* 0x00000c7000007947 */ /* 0x000fea0003800000 */
.L_x_16718:
[----:B------:R0:W5:Y:S01]  /*0460*/  LDG.E.S16 R22, [R2.64] ;  /* 0x0000002402167981 */ /* 0x000162000c1e1700 */
[----:B------:R-:W-:Y:S05]  /*0470*/  BRA `(.L_x_16717) ;  /* 0x00000c5000007947 */ /* 0x000fea0003800000 */
.L_x_16713:
        /* <DEDUP_REMOVED lines=9> */
.L_x_16721:
[----:B------:R-:W2:Y:S02]  /*0510*/  LDG.E.U16 R2, [R2.64] ;  /* 0x0000002402027981 */ /* 0x000ea4000c1e1500 */
[----:B--2---:R-:W-:-:S06]  /*0520*/  HADD2.F32 R22, -RZ, R2.H0_H0 ;  /* 0x20000002ff167230 */ /* 0x004fcc0000004100 */
[----:B------:R-:W0:Y:S01]  /*0530*/  F2I.FTZ.TRUNC.NTZ R22, R22 ;  /* 0x0000001600167305 */ /* 0x000e22000021f100 */
[----:B------:R-:W-:Y:S05]  /*0540*/  BRA `(.L_x_16717) ;  /* 0x00000b8000007947 */ /* 0x000fea0003800000 */
.L_x_16720:
        /* <DEDUP_REMOVED lines=9> */
.L_x_16723:
[----:B------:R-:W2:Y:S02]  /*05e0*/  LDG.E.U16 R2, [R2.64] ;  /* 0x0000002402027981 */ /* 0x000ea4000c1e1500 */
[----:B--2---:R-:W-:-:S06]  /*05f0*/  HADD2.F32 R22, -RZ, R2.H0_H0 ;  /* 0x20000002ff167230 */ /* 0x004fcc0000004100 */
[----:B------:R-:W0:Y:S01]  /*0600*/  F2I.FTZ.TRUNC.NTZ R22, R22 ;  /* 0x0000001600167305 */ /* 0x000e22000021f100 */
[----:B------:R-:W-:Y:S05]  /*0610*/  BRA `(.L_x_16717) ;  /* 0x00000ab000007947 */ /* 0x000fea0003800000 */
.L_x_16722:
[----:B------:R-:W2:Y:S02]  /*0620*/  LDG.E.64 R2, [R2.64] ;  /* 0x0000002402027981 */ /* 0x000ea4000c1e1b00 */
[----:B--2---:R0:W1:Y:S01]  /*0630*/  F2I.F64.TRUNC R22, R2 ;  /* 0x0000000200167311 */ /* 0x004062000030d100 */
[----:B------:R-:W-:Y:S05]  /*0640*/  BRA `(.L_x_16717) ;  /* 0x00000a8000007947 */ /* 0x000fea0003800000 */
.L_x_16712:
        /* <DEDUP_REMOVED lines=12> */
.L_x_16726:
[----:B------:R-:W2:Y:S02]  /*0710*/  LDG.E.64 R2, [R2.64] ;  /* 0x0000002402027981 */ /* 0x000ea4000c1e1b00 */
[----:B--2---:R0:W1:Y:S01]  /*0720*/  F2I.F64.TRUNC R22, R2 ;  /* 0x0000000200167311 */ /* 0x004062000030d100 */
[----:B------:R-:W-:Y:S05]  /*0730*/  BRA `(.L_x_16717) ;  /* 0x0000099000007947 */ /* 0x000fea0003800000 */
.L_x_16725:
        /* <DEDUP_REMOVED lines=27> */
.L_x_16728:
        /* <DEDUP_REMOVED lines=15> */
.L_x_16727:
[----:B------:R-:W2:Y:S02]  /*09e0*/  LDG.E.U16 R22, [R2.64] ;  /* 0x0000002402167981 */ /* 0x000ea4000c1e1500 */
[----:B--2---:R-:W-:-:S06]  /*09f0*/  PRMT R22, RZ, 0x5410, R22 ;  /* 0x00005410ff167816 */ /* 0x004fcc0000000016 */
[----:B------:R-:W0:Y:S01]  /*0a00*/  F2I.FTZ.TRUNC.NTZ R22, R22 ;  /* 0x0000001600167305 */ /* 0x000e22000021f100 */
[----:B------:R-:W-:Y:S05]  /*0a10*/  BRA `(.L_x_16717) ;  /* 0x000006b000007947 */ /* 0x000fea0003800000 */
.L_x_16724:
        /* <DEDUP_REMOVED lines=10> */
.L_x_16731:
        /* <DEDUP_REMOVED lines=21> */
.L_x_16735:
[----:B------:R-:W-:Y:S05]  /*0c10*/  BSYNC B1 ;  /* 0x0000000000017941 */ /* 0x000fea0003800000 */
.L_x_16734:
[----:B------:R-:W-:Y:S01]  /*0c20*/  IMAD.SHL.U32 R2, R2, 0x100000, RZ ;  /* 0x0010000002027824 */ /* 0x000fe200078e00ff */
[----:B------:R-:W-:-:S04]  /*0c30*/  LEA R3, R0, 0x3b800000, 0x17 ;  /* 0x3b80000000037811 */ /* 0x000fc800078eb8ff */
[----:B------:R-:W-:Y:S02]  /*0c40*/  LOP3.LUT R22, R3, R2, R22, 0xfe, !PT ;  /* 0x0000000203167212 */ /* 0x000fe400078efe16 */
.L_x_16733:
[----:B------:R-:W-:Y:S05]  /*0c50*/  BSYNC B0 ;  /* 0x0000000000007941 */ /* 0x000fea0003800000 */
.L_x_16732:
[----:B------:R-:W0:Y:S01]  /*0c60*/  F2I.FTZ.TRUNC.NTZ R22, R22 ;  /* 0x0000001600167305 */ /* 0x000e22000021f100 */
[----:B------:R-:W-:Y:S05]  /*0c70*/  BRA `(.L_x_16717) ;  /* 0x0000045000007947 */ /* 0x000fea0003800000 */
.L_x_16730:
        /* <DEDUP_REMOVED lines=21> */
.L_x_16739:
[----:B------:R-:W-:Y:S05]  /*0dd0*/  BSYNC B1 ;  /* 0x0000000000017941 */ /* 0x000fea0003800000 */
.L_x_16738:
[----:B------:R-:W-:Y:S01]  /*0de0*/  IMAD.SHL.U32 R2, R2, 0x200000, RZ ;  /* 0x0020000002027824 */ /* 0x000fe200078e00ff */
[----:B------:R-:W-:-:S04]  /*0df0*/  LEA R3, R0, 0x37800000, 0x17 ;  /* 0x3780000000037811 */ /* 0x000fc800078eb8ff */
[----:B------:R-:W-:Y:S02]  /*0e00*/  LOP3.LUT R22, R3, R2, R22, 0xfe, !PT ;  /* 0x0000000203167212 */ /* 0x000fe400078efe16 */
.L_x_16737:
[----:B------:R-:W-:Y:S05]  /*0e10*/  BSYNC B0 ;  /* 0x0000000000007941 */ /* 0x000fea0003800000 */
.L_x_16736:
[----:B------:R-:W0:Y:S01]  /*0e20*/  F2I.FTZ.TRUNC.NTZ R22, R22 ;  /* 0x0000001600167305 */ /* 0x000e22000021f100 */
[----:B------:R-:W-:Y:S05]  /*0e30*/  BRA `(.L_x_16717) ;  /* 0x0000029000007947 */ /* 0x000fea0003800000 */
.L_x_16729:
        /* <DEDUP_REMOVED lines=14> */
.L_x_16743:
[----:B------:R-:W-:Y:S05]  /*0f20*/  BSYNC B0 ;  /* 0x0000000000007941 */ /* 0x000fea0003800000 */
.L_x_16742:
[----:B------:R-:W0:Y:S01]  /*0f30*/  F2I.FTZ.TRUNC.NTZ R22, R22 ;  /* 0x0000001600167305 */ /* 0x000e22000021f100 */
[----:B------:R-:W-:Y:S05]  /*0f40*/  BRA `(.L_x_16717) ;  /* 0x0000018000007947 */ /* 0x000fea0003800000 */
.L_x_16716:
        /* <DEDUP_REMOVED lines=21> */
.L_x_16741:
[----:B------:R0:W5:Y:S01]  /*10a0*/  LDG.E R22, [R2.64] ;  /* 0x0000002402167981 */ /* 0x000162000c1e1900 */
[----:B------:R-:W-:Y:S05]  /*10b0*/  BRA `(.L_x_16717) ;  /* 0x0000001000007947 */ /* 0x000fea0003800000 */
.L_x_16740:
[----:B------:R0:W5:Y:S02]  /*10c0*/  LDG.E R22, [R2.64] ;  /* 0x0000002402167981 */ /* 0x000164000c1e1900 */
.L_x_16717:
[----:B------:R-:W-:Y:S01]  /*10d0*/  PRMT R0, R25, 0x9910, RZ ;  /* 0x0000991019007816 */ /* 0x000fe200000000ff */
[----:B------:R-:W-:-:S03]  /*10e0*/  IMAD R4, R24, c[0x0][0x1a8], RZ ;  /* 0x00006a0018047a24 */ /* 0x000fc600078e02ff */
[----:B------:R-:W-:Y:S02]  /*10f0*/  ISETP.GT.AND P0, PT, R0, 0x9, PT ;  /* 0x000000090000780c */ /* 0x000fe40003f04270 */
[----:B------:R-:W-:-:S05]  /*1100*/  IADD3 R4, P1, R4, c[0x0][0x190], RZ ;  /* 0x0000640004047a10 */ /* 0x000fca0007f3e0ff */
[----:B0-----:R-:W-:-:S06]  /*1110*/  IMAD.X R5, RZ, RZ, c[0x0][0x194], P1 ;  /* 0x00006500ff057624 */ /* 0x001fcc00008e06ff */
        /* <DEDUP_REMOVED lines=11> */
.L_x_16747:
[----:B------:R0:W5:Y:S01]  /*11d0*/  LDG.E.U8 R2, [R4.64] ;  /* 0x0000002404027981 */ /* 0x000162000c1e1100 */
[----:B------:R-:W-:Y:S05]  /*11e0*/  BRA `(.L_x_16749) ;  /* 0x00000d0000007947 */ /* 0x000fea0003800000 */
.L_x_16746:
        /* <DEDUP_REMOVED lines=8> */
.L_x_16751:
[----:B------:R0:W5:Y:S01]  /*1270*/  LDG.E R2, [R4.64] ;  /* 0x0000002404027981 */ /* 0x000162000c1e1900 */
[----:B------:R-:W-:Y:S05]  /*1280*/  BRA `(.L_x_16749) ;  /* 0x00000c6000007947 */ /* 0x000fea0003800000 */
.L_x_16750:
[----:B------:R0:W5:Y:S01]  /*1290*/  LDG.E.S16 R2, [R4.64] ;  /* 0x0000002404027981 */ /* 0x000162000c1e1700 */
[----:B------:R-:W-:Y:S05]  /*12a0*/  BRA `(.L_x_16749) ;  /* 0x00000c4000007947 */ /* 0x000fea0003800000 */
.L_x_16745:
[----:B------:R-:W-:-:S13]  /*12b0*/  ISETP.GT.AND P0, PT, R0, 0x6, PT ;  /* 0x000000060000780c */ /* 0x000fda0003f04270 */
[----:B------:R-:W-:Y:S05]  /*12c0*/  @P0 BRA `(.L_x_16752) ;  /* 0x000000b000000947 */ /* 0x000fea0003800000 */
[----:B------:R-:W-:-:S13]  /*12d0*/  ISETP.NE.AND P0, PT, R0, 0x5, PT ;  /* 0x000000050000780c */ /* 0x000fda0003f05270 */
[----:B------:R-:W-:Y:S05]  /*12e0*/  @!P0 BRA `(.L_x_16753) ;  /* 0x0000005000008947 */ /* 0x000fea0003800000 */
[----:B------:R-:W-:-:S13]  /*12f0*/  ISETP.NE.AND P0, PT, R0, 0x6, PT ;  /* 0x000000060000780c */ /* 0x000fda0003f05270 */
[----:B------:R-:W-:Y:S05]  /*1300*/  @P0 BRA `(.L_x_16748) ;  /* 0x00000a6000000947 */ /* 0x000fea0003800000 */
[----:B------:R-:W2:Y:S02]  /*1310*/  LDG.E R2, [R4.64] ;  /* 0x0000002404027981 */ /* 0x000ea4000c1e1900 */
[----:B--2---:R-:W0:Y:S01]  /*1320*/  F2I.FTZ.TRUNC.NTZ R2, R2 ;  /* 0x0000000200027305 */ /* 0x004e22000021f100 */
[----:B------:R-:W-:Y:S05]  /*1330*/  BRA `(.L_x_16749) ;  /* 0x00000bb000007947 */ /* 0x000fea0003800000 */
.L_x_16753:
[----:B------:R-:W2:Y:S02]  /*1340*/  LDG.E.U16 R4, [R4.64] ;  /* 0x0000002404047981 */ /* 0x000ea4000c1e1500 */
[----:B--2---:R-:W-:-:S06]  /*1350*/  HADD2.F32 R2, -RZ, R4.H0_H0 ;  /* 0x20000004ff027230 */ /* 0x004fcc0000004100 */
[----:B------:R-:W0:Y:S01]  /*1360*/  F2I.FTZ.TRUNC.NTZ R2, R2 ;  /* 0x0000000200027305 */ /* 0x000e22000021f100 */
[----:B------:R-:W-:Y:S05]  /*1370*/  BRA `(.L_x_16749) ;  /* 0x00000b7000007947 */ /* 0x000fea0003800000 */
.L_x_16752:
[----:B------:R-:W-:-:S13]  /*1380*/  ISETP.NE.AND P0, PT, R0, 0x7, PT ;  /* 0x000000070000780c */ /* 0x000fda0003f05270 */
[----:B------:R-:W-:Y:S05]  /*1390*/  @!P0 BRA `(.L_x_16754) ;  /* 0x000000b000008947 */ /* 0x000fea0003800000 */
[----:B------:R-:W-:-:S13]  /*13a0*/  ISETP.NE.AND P0, PT, R0, 0x8, PT ;  /* 0x000000080000780c */ /* 0x000fda0003f05270 */
[----:B------:R-:W-:Y:S05]  /*13b0*/  @!P0 BRA `(.L_x_16755) ;  /* 0x0000005000008947 */ /* 0x000fea0003800000 */
[----:B------:R-:W-:-:S13]  /*13c0*/  ISETP.NE.AND P0, PT, R0, 0x9, PT ;  /* 0x000000090000780c */ /* 0x000fda0003f05270 */
[----:B------:R-:W-:Y:S05]  /*13d0*/  @P0 BRA `(.L_x_16748) ;  /* 0x0000099000000947 */ /* 0x000fea0003800000 */
[----:B------:R-:W2:Y:S02]  /*13e0*/  LDG.E R2, [R4.64] ;  /* 0x0000002404027981 */ /* 0x000ea4000c1e1900 */
[----:B--2---:R-:W0:Y:S01]  /*13f0*/  F2I.FTZ.TRUNC.NTZ R2, R2 ;  /* 0x0000000200027305 */ /* 0x004e22000021f100 */
[----:B------:R-:W-:Y:S05]  /*1400*/  BRA `(.L_x_16749) ;  /* 0x00000ae000007947 */ /* 0x000fea0003800000 */
.L_x_16755:
[----:B------:R-:W2:Y:S02]  /*1410*/  LDG.E.U16 R4, [R4.64] ;  /* 0x0000002404047981 */ /* 0x000ea4000c1e1500 */
[----:B--2---:R-:W-:-:S06]  /*1420*/  HADD2.F32 R2, -RZ, R4.H0_H0 ;  /* 0x20000004ff027230 */ /* 0x004fcc0000004100 */
[----:B------:R-:W0:Y:S01]  /*1430*/  F2I.FTZ.TRUNC.NTZ R2, R2 ;  /* 0x0000000200027305 */ /* 0x000e22000021f100 */
[----:B------:R-:W-:Y:S05]  /*1440*/  BRA `(.L_x_16749) ;  /* 0x00000aa000007947 */ /* 0x000fea0003800000 */
.L_x_16754:
[----:B------:R-:W2:Y:S02]  /*1450*/  LDG.E.64 R2, [R4.64] ;  /* 0x0000002404027981 */ /* 0x000ea4000c1e1b00 */
[----:B--2---:R0:W2:Y:S01]  /*1460*/  F2I.F64.TRUNC R2, R2 ;  /* 0x0000000200027311 */ /* 0x0040a2000030d100 */
[----:B------:R-:W-:Y:S05]  /*1470*/  BRA `(.L_x_16749) ;  /* 0x00000a7000007947 */ /* 0x000fea0003800000 */
.L_x_16744:
        /* <DEDUP_REMOVED lines=12> */
.L_x_16758:
[----:B------:R-:W2:Y:S02]  /*1540*/  LDG.E.64 R2, [R4.64] ;  /* 0x0000002404027981 */ /* 0x000ea4000c1e1b00 */
[----:B--2---:R0:W2:Y:S01]  /*1550*/  F2I.F64.TRUNC R2, R2 ;  /* 0x0000000200027311 */ /* 0x0040a2000030d100 */
[----:B------:R-:W-:Y:S05]  /*1560*/  BRA `(.L_x_16749) ;  /* 0x0000098000007947 */ /* 0x000fea0003800000 */
.L_x_16757:
        /* <DEDUP_REMOVED lines=25> */
[----:B------:R0:W2:Y:S01]  /*1700*/  F2I.FTZ.TRUNC.NTZ R2, R3 ;  /* 0x0000000300027305 */ /* 0x0000a2000021f100 */
[----:B------:R-:W-:Y:S05]  /*1710*/  BRA `(.L_x_16749) ;  /* 0x000007d000007947 */ /* 0x000fea0003800000 */
.L_x_16760:
        /* <DEDUP_REMOVED lines=14> */
.L_x_16759:
[----:B------:R-:W2:Y:S02]  /*1800*/  LDG.E.U16 R2, [R4.64] ;  /* 0x0000002404027981 */ /* 0x000ea4000c1e1500 */
[----:B--2---:R-:W-:-:S06]  /*1810*/  PRMT R2, RZ, 0x5410, R2 ;  /* 0x00005410ff027816 */ /* 0x004fcc0000000002 */
[----:B------:R-:W0:Y:S01]  /*1820*/  F2I.FTZ.TRUNC.NTZ R2, R2 ;  /* 0x0000000200027305 */ /* 0x000e22000021f100 */
[----:B------:R-:W-:Y:S05]  /*1830*/  BRA `(.L_x_16749) ;  /* 0x000006b000007947 */ /* 0x000fea0003800000 */
.L_x_16756:
        /* <DEDUP_REMOVED lines=10> */
.L_x_16763:
        /* <DEDUP_REMOVED lines=21> */
.L_x_16767:
[----:B------:R-:W-:Y:S05]  /*1a30*/  BSYNC B1 ;  /* 0x0000000000017941 */ /* 0x000fea0003800000 */
.L_x_16766:
[----:B------:R-:W-:Y:S01]  /*1a40*/  IMAD.SHL.U32 R2, R2, 0x100000, RZ ;  /* 0x0010000002027824 */ /* 0x000fe200078e00ff */
[----:B------:R-:W-:-:S04]  /*1a50*/  LEA R3, R0, 0x3b800000, 0x17 ;  /* 0x3b80000000037811 */ /* 0x000fc800078eb8ff */
[----:B------:R-:W-:Y:S02]  /*1a60*/  LOP3.LUT R2, R3, R2, R4, 0xfe, !PT ;  /* 0x0000000203027212 */ /* 0x000fe400078efe04 */
.L_x_16765:
[----:B------:R-:W-:Y:S05]  /*1a70*/  BSYNC B0 ;  /* 0x0000000000007941 */ /* 0x000fea0003800000 */
.L_x_16764:
[----:B------:R-:W0:Y:S01]  /*1a80*/  F2I.FTZ.TRUNC.NTZ R2, R2 ;  /* 0x0000000200027305 */ /* 0x000e22000021f100 */
[----:B------:R-:W-:Y:S05]  /*1a90*/  BRA `(.L_x_16749) ;  /* 0x0000045000007947 */ /* 0x000fea0003800000 */
.L_x_16762:
        /* <DEDUP_REMOVED lines=21> */
.L_x_16771:
[----:B------:R-:W-:Y:S05]  /*1bf0*/  BSYNC B1 ;  /* 0x0000000000017941 */ /* 0x000fea0003800000 */
.L_x_16770:
[----:B------:R-:W-:Y:S01]  /*1c00*/  IMAD.SHL.U32 R2, R2, 0x200000, RZ ;  /* 0x0020000002027824 */ /* 0x000fe200078e00ff */
[----:B------:R-:W-:-:S04]  /*1c10*/  LEA R3, R0, 0x37800000, 0x17 ;  /* 0x3780000000037811 */ /* 0x000fc800078eb8ff */
[----:B------:R-:W-:Y:S02]  /*1c20*/  LOP3.LUT R2, R3, R2, R4, 0xfe, !PT ;  /* 0x0000000203027212 */ /* 0x000fe400078efe04 */
.L_x_16769:
[----:B------:R-:W-:Y:S05]  /*1c30*/  BSYNC B0 ;  /* 0x0000000000007941 */ /* 0x000fea0003800000 */
.L_x_16768:
[----:B------:R-:W0:Y:S01]  /*1c40*/  F2I.FTZ.TRUNC.NTZ R2, R2 ;  /* 0x0000000200027305 */ /* 0x000e22000021f100 */
[----:B------:R-:W-:Y:S05]  /*1c50*/  BRA `(.L_x_16749) ;  /* 0x0000029000007947 */ /* 0x000fea0003800000 */
.L_x_16761:
        /* <DEDUP_REMOVED lines=14> */
.L_x_16775:
[----:B------:R-:W-:Y:S05]  /*1d40*/  BSYNC B0 ;  /* 0x0000000000007941 */ /* 0x000fea0003800000 */
.L_x_16774:
[----:B------:R-:W0:Y:S01]  /*1d50*/  F2I.FTZ.TRUNC.NTZ R2, R2 ;  /* 0x0000000200027305 */ /* 0x000e22000021f100 */
[----:B------:R-:W-:Y:S05]  /*1d60*/  BRA `(.L_x_16749) ;  /* 0x0000018000007947 */ /* 0x000fea0003800000 */
.L_x_16748:
        /* <DEDUP_REMOVED lines=21> */
.L_x_16773:
[----:B------:R0:W5:Y:S01]  /*1ec0*/  LDG.E R2, [R4.64] ;  /* 0x0000002404027981 */ /* 0x000162000c1e1900 */
[----:B------:R-:W-:Y:S05]  /*1ed0*/  BRA `(.L_x_16749) ;  /* 0x0000001000007947 */ /* 0x000fea0003800000 */
.L_x_16772:
[----:B------:R0:W5:Y:S02]  /*1ee0*/  LDG.E R2, [R4.64] ;  /* 0x0000002404027981 */ /* 0x000164000c1e1900 */
.L_x_16749:
[----:B------:R-:W3:Y:S02]  /*1ef0*/  S2R R24, SR_TID.X ;  /* 0x0000000000187919 */ /* 0x000ee40000002100 */
[----:B---3--:R-:W-:Y:S02]  /*1f00*/  IADD3 R24, R24, 0x80, RZ ;  /* 0x0000008018187810 */ /* 0x008fe40007ffe0ff */
.L_x_16710:
[----:B-1-34-:R-:W-:Y:S05]  /*1f10*/  BSYNC B6 ;  /* 0x0000000000067941 */ /* 0x01afea0003800000 */
.L_x_16709:
        /* <DEDUP_REMOVED lines=32> */
.L_x_16778:
        /* <DEDUP_REMOVED lines=16> */
.L_x_16782:
[----:B------:R0:W5:Y:S01]  /*2220*/  LDG.E.U8 R23, [R4.64] ;  /* 0x0000002404177981 */ /* 0x000162000c1e1100 */
[----:B------:R-:W-:Y:S05]  /*2230*/  BRA `(.L_x_16784) ;  /* 0x00000d0000007947 */ /* 0x000fea0003800000 */
.L_x_16781:
        /* <DEDUP_REMOVED lines=8> */
.L_x_16786:
[----:B------:R0:W5:Y:S01]  /*22c0*/  LDG.E R23, [R4.64] ;  /* 0x0000002404177981 */ /* 0x000162000c1e1900 */
[----:B------:R-:W-:Y:S05]  /*22d0*/  BRA `(.L_x_16784) ;  /* 0x00000c6000007947 */ /* 0x000fea0003800000 */
.L_x_16785:
[----:B------:R0:W5:Y:S01]  /*22e0*/  LDG.E.S16 R23, [R4.64] ;  /* 0x0000002404177981 */ /* 0x000162000c1e1700 */
[----:B------:R-:W-:Y:S05]  /*22f0*/  BRA `(.L_x_16784) ;  /* 0x00000c4000007947 */ /* 0x000fea0003800000 */
.L_x_16780:
        /* <DEDUP_REMOVED lines=9> */
.L_x_16788:
[----:B------:R-:W3:Y:S02]  /*2390*/  LDG.E.U16 R4, [R4.64] ;  /* 0x0000002404047981 */ /* 0x000ee4000c1e1500 */
[----:B---3--:R-:W-:-:S06]  /*23a0*/  HADD2.F32 R23, -RZ, R4.H0_H0 ;  /* 0x20000004ff177230 */ /* 0x008fcc0000004100 */
[----:B------:R-:W0:Y:S01]  /*23b0*/  F2I.FTZ.TRUNC.NTZ R23, R23 ;  /* 0x0000001700177305 */ /* 0x000e22000021f100 */
[----:B------:R-:W-:Y:S05]  /*23c0*/  BRA `(.L_x_16784) ;  /* 0x00000b7000007947 */ /* 0x000fea0003800000 */
.L_x_16787:
        /* <DEDUP_REMOVED lines=9> */
.L_x_16790:
[----:B------:R-:W3:Y:S02]  /*2460*/  LDG.E.U16 R4, [R4.64] ;  /* 0x0000002404047981 */ /* 0x000ee4000c1e1500 */
[----:B---3--:R-:W-:-:S06]  /*2470*/  HADD2.F32 R23, -RZ, R4.H0_H0 ;  /* 0x20000004ff177230 */ /* 0x008fcc0000004100 */
[----:B------:R-:W0:Y:S01]  /*2480*/  F2I.FTZ.TRUNC.NTZ R23, R23 ;  /* 0x0000001700177305 */ /* 0x000e22000021f100 */
[----:B------:R-:W-:Y:S05]  /*2490*/  BRA `(.L_x_16784) ;  /* 0x00000aa000007947 */ /* 0x000fea0003800000 */
.L_x_16789:
[----:B------:R-:W3:Y:S02]  /*24a0*/  LDG.E.64 R4, [R4.64] ;  /* 0x0000002404047981 */ /* 0x000ee4000c1e1b00 */
[----:B---3--:R0:W1:Y:S01]  /*24b0*/  F2I.F64.TRUNC R23, R4 ;  /* 0x0000000400177311 */ /* 0x008062000030d100 */
[----:B------:R-:W-:Y:S05]  /*24c0*/  BRA `(.L_x_16784) ;  /* 0x00000a7000007947 */ /* 0x000fea0003800000 */
.L_x_16779:
        /* <DEDUP_REMOVED lines=12> */
.L_x_16793:
[----:B------:R-:W3:Y:S02]  /*2590*/  LDG.E.64 R4, [R4.64] ;  /* 0x0000002404047981 */ /* 0x000ee4000c1e1b00 */
[----:B---3--:R0:W1:Y:S01]  /*25a0*/  F2I.F64.TRUNC R23, R4 ;  /* 0x0000000400177311 */ /* 0x008062000030d100 */
[----:B------:R-:W-:Y:S05]  /*25b0*/  BRA `(.L_x_16784) ;  /* 0x0000098000007947 */ /* 0x000fea0003800000 */
.L_x_16792:
        /* <DEDUP_REMOVED lines=27> */
.L_x_16795:
        /* <DEDUP_REMOVED lines=12> */
[----:B------:R0:W1:Y:S01]  /*2830*/  F2I.FTZ.TRUNC.NTZ R23, R0 ;  /* 0x0000000000177305 */ /* 0x000062000021f100 */
[----:B------:R-:W-:Y:S05]  /*2840*/  BRA `(.L_x_16784) ;  /* 0x000006f000007947 */ /* 0x000fea0003800000 */
.L_x_16794:
[----:B------:R-:W3:Y:S02]  /*2850*/  LDG.E.U16 R23, [R4.64] ;  /* 0x0000002404177981 */ /* 0x000ee4000c1e1500 */
[----:B---3--:R-:W-:-:S06]  /*2860*/  PRMT R23, RZ, 0x5410, R23 ;  /* 0x00005410ff177816 */ /* 0x008fcc0000000017 */
[----:B------:R-:W0:Y:S01]  /*2870*/  F2I.FTZ.TRUNC.NTZ R23, R23 ;  /* 0x0000001700177305 */ /* 0x000e22000021f100 */
[----:B------:R-:W-:Y:S05]  /*2880*/  BRA `(.L_x_16784) ;  /* 0x000006b000007947 */ /* 0x000fea0003800000 */
.L_x_16791:
        /* <DEDUP_REMOVED lines=10> */
.L_x_16798:
        /* <DEDUP_REMOVED lines=21> */
.L_x_16802:
[----:B------:R-:W-:Y:S05]  /*2a80*/  BSYNC B1 ;  /* 0x0000000000017941 */ /* 0x000fea0003800000 */
.L_x_16801:
[----:B------:R-:W-:Y:S01]  /*2a90*/  IMAD.SHL.U32 R3, R3, 0x100000, RZ ;  /* 0x0010000003037824 */ /* 0x000fe200078e00ff */
[----:B------:R-:W-:-:S04]  /*2aa0*/  LEA R0, R0, 0x3b800000, 0x17 ;  /* 0x3b80000000007811 */ /* 0x000fc800078eb8ff */
[----:B------:R-:W-:Y:S02]  /*2ab0*/  LOP3.LUT R23, R0, R3, R23, 0xfe, !PT ;  /* 0x0000000300177212 */ /* 0x000fe400078efe17 */
.L_x_16800:
[----:B------:R-:W-:Y:S05]  /*2ac0*/  BSYNC B0 ;  /* 0x0000000000007941 */ /* 0x000fea0003800000 */
.L_x_16799:
[----:B------:R-:W0:Y:S01]  /*2ad0*/  F2I.FTZ.TRUNC.NTZ R23, R23 ;  /* 0x0000001700177305 */ /* 0x000e22000021f100 */
[----:B------:R-:W-:Y:S05]  /*2ae0*/  BRA `(.L_x_16784) ;  /* 0x0000045000007947 */ /* 0x000fea0003800000 */
.L_x_16797:
        /* <DEDUP_REMOVED lines=21> */
.L_x_16806:
[----:B------:R-:W-:Y:S05]  /*2c40*/  BSYNC B1 ;  /* 0x0000000000017941 */ /* 0x000fea0003800000 */
.L_x_16805:
[----:B------:R-:W-:Y:S01]  /*2c50*/  IMAD.SHL.U32 R3, R3, 0x200000, RZ ;  /* 0x0020000003037824 */ /* 0x000fe200078e00ff */
[----:B------:R-:W-:-:S04]  /*2c60*/  LEA R0, R0, 0x37800000, 0x17 ;  /* 0x3780000000007811 */ /* 0x000fc800078eb8ff */
[----:B------:R-:W-:Y:S02]  /*2c70*/  LOP3.LUT R23, R0, R3, R23, 0xfe, !PT ;  /* 0x0000000300177212 */ /* 0x000fe400078efe17 */
.L_x_16804:
[----:B------:R-:W-:Y:S05]  /*2c80*/  BSYNC B0 ;  /* 0x0000000000007941 */ /* 0x000fea0003800000 */
.L_x_16803:
[----:B------:R-:W0:Y:S01]  /*2c90*/  F2I.FTZ.TRUNC.NTZ R23, R23 ;  /* 0x0000001700177305 */ /* 0x000e22000021f100 */
[----:B------:R-:W-:Y:S05]  /*2ca0*/  BRA `(.L_x_16784) ;  /* 0x0000029000007947 */ /* 0x000fea0003800000 */
.L_x_16796:
        /* <DEDUP_REMOVED lines=14> */
.L_x_16810:
[----:B------:R-:W-:Y:S05]  /*2d90*/  BSYNC B0 ;  /* 0x0000000000007941 */ /* 0x000fea0003800000 */
.L_x_16809:
[----:B------:R-:W0:Y:S01]  /*2da0*/  F2I.FTZ.TRUNC.NTZ R23, R23 ;  /* 0x0000001700177305 */ /* 0x000e22000021f100 */
[----:B------:R-:W-:Y:S05]  /*2db0*/  BRA `(.L_x_16784) ;  /* 0x0000018000007947 */ /* 0x000fea0003800000 */
.L_x_16783:
        /* <DEDUP_REMOVED lines=21> */
.L_x_16808:
[----:B------:R0:W5:Y:S01]  /*2f10*/  LDG.E R23, [R4.64] ;  /* 0x0000002404177981 */ /* 0x000162000c1e1900 */
[----:B------:R-:W-:Y:S05]  /*2f20*/  BRA `(.L_x_16784) ;  /* 0x0000001000007947 */ /* 0x000fea0003800000 */
.L_x_16807:
[----:B------:R0:W5:Y:S02]  /*2f30*/  LDG.E R23, [R4.64] ;  /* 0x0000002404177981 */ /* 0x000164000c1e1900 */
.L_x_16784:
        /* <DEDUP_REMOVED lines=16> */
.L_x_16814:
[----:B------:R0:W5:Y:S01]  /*3040*/  LDG.E.U8 R16, [R4.64] ;  /* 0x0000002404107981 */ /* 0x000162000c1e1100 */
[----:B------:R-:W-:Y:S05]  /*3050*/  BRA `(.L_x_16816) ;  /* 0x00000d0000007947 */ /* 0x000fea0003800000 */
.L_x_16813:
        /* <DEDUP_REMOVED lines=8> */
.L_x_16818:
[----:B------:R0:W5:Y:S01]  /*30e0*/  LDG.E R16, [R4.64] ;  /* 0x0000002404107981 */ /* 0x000162000c1e1900 */
[----:B------:R-:W-:Y:S05]  /*30f0*/  BRA `(.L_x_16816) ;  /* 0x00000c6000007947 */ /* 0x000fea0003800000 */
.L_x_16817:
[----:B------:R0:W5:Y:S01]  /*3100*/  LDG.E.S16 R16, [R4.64] ;  /* 0x0000002404107981 */ /* 0x000162000c1e1700 */
[----:B------:R-:W-:Y:S05]  /*3110*/  BRA `(.L_x_16816) ;  /* 0x00000c4000007947 */ /* 0x000fea0003800000 */
.L_x_16812:
        /* <DEDUP_REMOVED lines=9> */
.L_x_16820:
[----:B------:R-:W3:Y:S02]  /*31b0*/  LDG.E.U16 R4, [R4.64] ;  /* 0x0000002404047981 */ /* 0x000ee4000c1e1500 */
[----:B---3--:R-:W-:-:S06]  /*31c0*/  HADD2.F32 R16, -RZ, R4.H0_H0 ;  /* 0x20000004ff107230 */ /* 0x008fcc0000004100 */
[----:B------:R-:W0:Y:S01]  /*31d0*/  F2I.FTZ.TRUNC.NTZ R16, R16 ;  /* 0x0000001000107305 */ /* 0x000e22000021f100 */
[----:B------:R-:W-:Y:S05]  /*31e0*/  BRA `(.L_x_16816) ;  /* 0x00000b7000007947 */ /* 0x000fea0003800000 */
.L_x_16819:
        /* <DEDUP_REMOVED lines=9> */
.L_x_16822:
[----:B------:R-:W3:Y:S02]  /*3280*/  LDG.E.U16 R4, [R4.64] ;  /* 0x0000002404047981 */ /* 0x000ee4000c1e1500 */
[----:B---3--:R-:W-:-:S06]  /*3290*/  HADD2.F32 R16, -RZ, R4.H0_H0 ;  /* 0x20000004ff107230 */ /* 0x008fcc0000004100 */
[----:B------:R-:W0:Y:S01]  /*32a0*/  F2I.FTZ.TRUNC.NTZ R16, R16 ;  /* 0x0000001000107305 */ /* 0x000e22000021f100 */
[----:B------:R-:W-:Y:S05]  /*32b0*/  BRA `(.L_x_16816) ;  /* 0x00000aa000007947 */ /* 0x000fea0003800000 */
.L_x_16821:
[----:B------:R-:W3:Y:S02]  /*32c0*/  LDG.E.64 R16, [R4.64] ;  /* 0x0000002404107981 */ /* 0x000ee4000c1e1b00 */
[----:B---3--:R0:W3:Y:S01]  /*32d0*/  F2I.F64.TRUNC R16, R16 ;  /* 0x0000001000107311 */ /* 0x0080e2000030d100 */
[----:B------:R-:W-:Y:S05]  /*32e0*/  BRA `(.L_x_16816) ;  /* 0x00000a7000007947 */ /* 0x000fea0003800000 */
.L_x_16811:
        /* <DEDUP_REMOVED lines=12> */
.L_x_16825:
[----:B------:R-:W3:Y:S02]  /*33b0*/  LDG.E.64 R4, [R4.64] ;  /* 0x0000002404047981 */ /* 0x000ee4000c1e1b00 */
[----:B---3--:R0:W3:Y:S01]  /*33c0*/  F2I.F64.TRUNC R16, R4 ;  /* 0x0000000400107311 */ /* 0x0080e2000030d100 */
[----:B------:R-:W-:Y:S05]  /*33d0*/  BRA `(.L_x_16816) ;  /* 0x0000098000007947 */ /* 0x000fea0003800000 */
.L_x_16824:
        /* <DEDUP_REMOVED lines=27> */
.L_x_16827:
        /* <DEDUP_REMOVED lines=12> */
[----:B------:R0:W3:Y:S01]  /*3650*/  F2I.FTZ.TRUNC.NTZ R16, R0 ;  /* 0x0000000000107305 */ /* 0x0000e2000021f100 */
[----:B------:R-:W-:Y:S05]  /*3660*/  BRA `(.L_x_16816) ;  /* 0x000006f000007947 */ /* 0x000fea0003800000 */
.L_x_16826:
[----:B------:R-:W3:Y:S02]  /*3670*/  LDG.E.U16 R16, [R4.64] ;  /* 0x0000002404107981 */ /* 0x000ee4000c1e1500 */
[----:B---3--:R-:W-:-:S06]  /*3680*/  PRMT R16, RZ, 0x5410, R16 ;  /* 0x00005410ff107816 */ /* 0x008fcc0000000010 */
[----:B------:R-:W0:Y:S01]  /*3690*/  F2I.FTZ.TRUNC.NTZ R16, R16 ;  /* 0x0000001000107305 */ /* 0x000e22000021f100 */
[----:B------:R-:W-:Y:S05]  /*36a0*/  BRA `(.L_x_16816) ;  /* 0x000006b000007947 */ /* 0x000fea0003800000 */
.L_x_16823:
        /* <DEDUP_REMOVED lines=10> */
.L_x_16830:
        /* <DEDUP_REMOVED lines=21> */
.L_x_16834:
[----:B------:R-:W-:Y:S05]  /*38a0*/  BSYNC B1 ;  /* 0x0000000000017941 */ /* 0x000fea0003800000 */
.L_x_16833:
[----:B------:R-:W-:Y:S01]  /*38b0*/  IMAD.SHL.U32 R3, R3, 0x100000, RZ ;  /* 0x0010000003037824 */ /* 0x000fe200078e00ff */
[----:B------:R-:W-:-:S04]  /*38c0*/  LEA R5, R0, 0x3b800000, 0x17 ;  /* 0x3b80000000057811 */ /* 0x000fc800078eb8ff */
[----:B------:R-:W-:Y:S02]  /*38d0*/  LOP3.LUT R16, R5, R3, R16, 0xfe, !PT ;  /* 0x0000000305107212 */ /* 0x000fe400078efe10 */
.L_x_16832:
[----:B------:R-:W-:Y:S05]  /*38e0*/  BSYNC B0 ;  /* 0x0000000000007941 */ /* 0x000fea0003800000 */
.L_x_16831:
[----:B------:R-:W0:Y:S01]  /*38f0*/  F2I.FTZ.TRUNC.NTZ R16, R16 ;  /* 0x0000001000107305 */ /* 0x000e22000021f100 */
[----:B------:R-:W-:Y:S05]  /*3900*/  BRA `(.L_x_16816) ;  /* 0x0000045000007947 */ /* 0x000fea0003800000 */
.L_x_16829:
        /* <DEDUP_REMOVED lines=21> */
.L_x_16838:
[----:B------:R-:W-:Y:S05]  /*3a60*/  BSYNC B1 ;  /* 0x0000000000017941 */ /* 0x000fea0003800000 */
.L_x_16837:
[----:B------:R-:W-:Y:S01]  /*3a70*/  IMAD.SHL.U32 R3, R3, 0x200000, RZ ;  /* 0x0020000003037824 */ /* 0x000fe200078e00ff */
[----:B------:R-:W-:-:S04]  /*3a80*/  LEA R5, R0, 0x37800000, 0x17 ;  /* 0x3780000000057811 */ /* 0x000fc800078eb8ff */
[----:B------:R-:W-:Y:S02]  /*3a90*/  LOP3.LUT R16, R5, R3, R16, 0xfe, !PT ;  /* 0x0000000305107212 */ /* 0x000fe400078efe10 */
.L_x_16836:
[----:B------:R-:W-:Y:S05]  /*3aa0*/  BSYNC B0 ;  /* 0x0000000000007941 */ /* 0x000fea0003800000 */
.L_x_16835:
[----:B------:R-:W0:Y:S01]  /*3ab0*/  F2I.FTZ.TRUNC.NTZ R16, R16 ;  /* 0x0000001000107305 */ /* 0x000e22000021f100 */
[----:B------:R-:W-:Y:S05]  /*3ac0*/  BRA `(.L_x_16816) ;  /* 0x0000029000007947 */ /* 0x000fea0003800000 */
.L_x_16828:
        /* <DEDUP_REMOVED lines=14> */
.L_x_16842:
[----:B------:R-:W-:Y:S05]  /*3bb0*/  BSYNC B0 ;  /* 0x0000000000007941 */ /* 0x000fea0003800000 */
.L_x_16841:
[----:B------:R-:W0:Y:S01]  /*3bc0*/  F2I.FTZ.TRUNC.NTZ R16, R16 ;  /* 0x0000001000107305 */ /* 0x000e22000021f100 */
[----:B------:R-:W-:Y:S05]  /*3bd0*/  BRA `(.L_x_16816) ;  /* 0x0000018000007947 */ /* 0x000fea0003800000 */
.L_x_16815:
        /* <DEDUP_REMOVED lines=21> */
.L_x_16840:
[----:B------:R0:W5:Y:S01]  /*3d30*/  LDG.E R16, [R4.64] ;  /* 0x0000002404107981 */ /* 0x000162000c1e1900 */
[----:B------:R-:W-:Y:S05]  /*3d40*/  BRA `(.L_x_16816) ;  /* 0x0000001000007947 */ /* 0x000fea0003800000 */
.L_x_16839:
[----:B------:R0:W5:Y:S02]  /*3d50*/  LDG.E R16, [R4.64] ;  /* 0x0000002404107981 */ /* 0x000164000c1e1900 */
.L_x_16816:
[----:B------:R-:W-:-:S03]  /*3d60*/  IADD3 R24, R24, 0x80, RZ ;  /* 0x0000008018187810 */ /* 0x000fc60007ffe0ff */
.L_x_16777:
[----:B------:R-:W-:Y:S05]  /*3d70*/  BSYNC B6 ;  /* 0x0000000000067941 */ /* 0x000fea0003800000 */
.L_x_16776:
[----:B------:R-:W-:Y:S01]  /*3d80*/  ISETP.GE.AND P0, PT, R24, R26, PT ;  /* 0x0000001a1800720c */ /* 0x000fe20003f06270 */
[----:B------:R-:W-:Y:S01]  /*3d90*/  BSSY B6, `(.L_x_16843) ;  /* 0x00001e6000067945 */ /* 0x000fe20003800000 */
[----:B------:R-:W-:Y:S01]  /*3da0*/  CS2R R18, SRZ ;  /* 0x0000000000127805 */ /* 0x000fe2000001ff00 */
[----:B0-----:R-:W-:-:S10]  /*3db0*/  IMAD.MOV.U32 R17, RZ, RZ, RZ ;  /* 0x000000ffff117224 */ /* 0x001fd400078e00ff */
        /* <DEDUP_REMOVED lines=29> */
.L_x_16845:
        /* <DEDUP_REMOVED lines=16> */
.L_x_16849:
[----:B------:R0:W5:Y:S01]  /*4090*/  LDG.E.U8 R17, [R4.64] ;  /* 0x0000002404117981 */ /* 0x000162000c1e1100 */
[----:B------:R-:W-:Y:S05]  /*40a0*/  BRA `(.L_x_16851) ;  /* 0x00000d0000007947 */ /* 0x000fea0003800000 */
.L_x_16848:
        /* <DEDUP_REMOVED lines=8> */
.L_x_16853:
[----:B------:R0:W5:Y:S01]  /*4130*/  LDG.E R17, [R4.64] ;  /* 0x0000002404117981 */ /* 0x000162000c1e1900 */
[----:B------:R-:W-:Y:S05]  /*4140*/  BRA `(.L_x_16851) ;  /* 0x00000c6000007947 */ /* 0x000fea0003800000 */
.L_x_16852:
[----:B------:R0:W5:Y:S01]  /*4150*/  LDG.E.S16 R17, [R4.64] ;  /* 0x0000002404117981 */ /* 0x000162000c1e1700 */
[----:B------:R-:W-:Y:S05]  /*4160*/  BRA `(.L_x_16851) ;  /* 0x00000c4000007947 */ /* 0x000fea0003800000 */
.L_x_16847:
        /* <DEDUP_REMOVED lines=9> */
.L_x_16855:
[----:B------:R-:W4:Y:S02]  /*4200*/  LDG.E.U16 R4, [R4.64] ;  /* 0x0000002404047981 */ /* 0x000f24000c1e1500 */
[----:B----4-:R-:W-:-:S06]  /*4210*/  HADD2.F32 R17, -RZ, R4.H0_H0 ;  /* 0x20000004ff117230 */ /* 0x010fcc0000004100 */
[----:B------:R-:W0:Y:S01]  /*4220*/  F2I.FTZ.TRUNC.NTZ R17, R17 ;  /* 0x0000001100117305 */ /* 0x000e22000021f100 */
[----:B------:R-:W-:Y:S05]  /*4230*/  BRA `(.L_x_16851) ;  /* 0x00000b7000007947 */ /* 0x000fea0003800000 */
.L_x_16854:
        /* <DEDUP_REMOVED lines=9> */
.L_x_16857:
[----:B------:R-:W4:Y:S02]  /*42d0*/  LDG.E.U16 R4, [R4.64] ;  /* 0x0000002404047981 */ /* 0x000f24000c1e1500 */
[----:B----4-:R-:W-:-:S06]  /*42e0*/  HADD2.F32 R17, -RZ, R4.H0_H0 ;  /* 0x20000004ff117230 */ /* 0x010fcc0000004100 */
[----:B------:R-:W0:Y:S01]  /*42f0*/  F2I.FTZ.TRUNC.NTZ R17, R17 ;  /* 0x0000001100117305 */ /* 0x000e22000021f100 */
[----:B------:R-:W-:Y:S05]  /*4300*/  BRA `(.L_x_16851) ;  /* 0x00000aa000007947 */ /* 0x000fea0003800000 */
.L_x_16856:
[----:B------:R-:W4:Y:S02]  /*4310*/  LDG.E.64 R4, [R4.64] ;  /* 0x0000002404047981 */ /* 0x000f24000c1e1b00 */
[----:B----4-:R0:W4:Y:S01]  /*4320*/  F2I.F64.TRUNC R17, R4 ;  /* 0x0000000400117311 */ /* 0x010122000030d100 */
[----:B------:R-:W-:Y:S05]  /*4330*/  BRA `(.L_x_16851) ;  /* 0x00000a7000007947 */ /* 0x000fea0003800000 */
.L_x_16846:
        /* <DEDUP_REMOVED lines=12> */
.L_x_16860:
[----:B------:R-:W4:Y:S02]  /*4400*/  LDG.E.64 R4, [R4.64] ;  /* 0x0000002404047981 */ /* 0x000f24000c1e1b00 */
[----:B----4-:R0:W4:Y:S01]  /*4410*/  F2I.F64.TRUNC R17, R4 ;  /* 0x0000000400117311 */ /* 0x010122000030d100 */
[----:B------:R-:W-:Y:S05]  /*4420*/  BRA `(.L_x_16851) ;  /* 0x0000098000007947 */ /* 0x000fea0003800000 */
.L_x_16859:
        /* <DEDUP_REMOVED lines=27> */
.L_x_16862:
        /* <DEDUP_REMOVED lines=14> */
.L_x_16861:
[----:B------:R-:W4:Y:S02]  /*46c0*/  LDG.E.U16 R17, [R4.64] ;  /* 0x0000002404117981 */ /* 0x000f24000c1e1500 */
[----:B----4-:R-:W-:-:S06]  /*46d0*/  PRMT R17, RZ, 0x5410, R17 ;  /* 0x00005410ff117816 */ /* 0x010fcc0000000011 */
[----:B------:R-:W0:Y:S01]  /*46e0*/  F2I.FTZ.TRUNC.NTZ R17, R17 ;  /* 0x0000001100117305 */ /* 0x000e22000021f100 */
[----:B------:R-:W-:Y:S05]  /*46f0*/  BRA `(.L_x_16851) ;  /* 0x000006b000007947 */ /* 0x000fea0003800000 */
.L_x_16858:
        /* <DEDUP_REMOVED lines=10> */
.L_x_16865:
        /* <DEDUP_REMOVED lines=21> */
.L_x_16869:
[----:B------:R-:W-:Y:S05]  /*48f0*/  BSYNC B1 ;  /* 0x0000000000017941 */ /* 0x000fea0003800000 */
.L_x_16868:
[----:B------:R-:W-:Y:S01]  /*4900*/  IMAD.SHL.U32 R3, R3, 0x100000, RZ ;  /* 0x0010000003037824 */ /* 0x000fe200078e00ff */
[----:B------:R-:W-:-:S04]  /*4910*/  LEA R0, R0, 0x3b800000, 0x17 ;  /* 0x3b80000000007811 */ /* 0x000fc800078eb8ff */
[----:B------:R-:W-:Y:S02]  /*4920*/  LOP3.LUT R17, R0, R3, R17, 0xfe, !PT ;  /* 0x0000000300117212 */ /* 0x000fe400078efe11 */
.L_x_16867:
[----:B------:R-:W-:Y:S05]  /*4930*/  BSYNC B0 ;  /* 0x0000000000007941 */ /* 0x000fea0003800000 */
.L_x_16866:
[----:B------:R-:W0:Y:S01]  /*4940*/  F2I.FTZ.TRUNC.NTZ R17, R17 ;  /* 0x0000001100117305 */ /* 0x000e22000021f100 */
[----:B------:R-:W-:Y:S05]  /*4950*/  BRA `(.L_x_16851) ;  /* 0x0000045000007947 */ /* 0x000fea0003800000 */
.L_x_16864:
        /* <DEDUP_REMOVED lines=21> */
.L_x_16873:
[----:B------:R-:W-:Y:S05]  /*4ab0*/  BSYNC B1 ;  /* 0x0000000000017941 */ /* 0x000fea0003800000 */
.L_x_16872:
[----:B------:R-:W-:Y:S01]  /*4ac0*/  IMAD.SHL.U32 R3, R3, 0x200000, RZ ;  /* 0x0020000003037824 */ /* 0x000fe200078e00ff */
[----:B------:R-:W-:-:S04]  /*4ad0*/  LEA R0, R0, 0x37800000, 0x17 ;  /* 0x3780000000007811 */ /* 0x000fc800078eb8ff */
[----:B------:R-:W-:Y:S02]  /*4ae0*/  LOP3.LUT R17, R0, R3, R17, 0xfe, !PT ;  /* 0x0000000300117212 */ /* 0x000fe400078efe11 */
.L_x_16871:
[----:B------:R-:W-:Y:S05]  /*4af0*/  BSYNC B0 ;  /* 0x0000000000007941 */ /* 0x000fea0003800000 */
.L_x_16870:
[----:B------:R-:W0:Y:S01]  /*4b00*/  F2I.FTZ.TRUNC.NTZ R17, R17 ;  /* 0x0000001100117305 */ /* 0x000e22000021f100 */
[----:B------:R-:W-:Y:S05]  /*4b10*/  BRA `(.L_x_16851) ;  /* 0x0000029000007947 */ /* 0x000fea0003800000 */
.L_x_16863:
        /* <DEDUP_REMOVED lines=14> */
.L_x_16877:
[----:B------:R-:W-:Y:S05]  /*4c00*/  BSYNC B0 ;  /* 0x0000000000007941 */ /* 0x000fea0003800000 */
.L_x_16876:
[----:B------:R-:W0:Y:S01]  /*4c10*/  F2I.FTZ.TRUNC.NTZ R17, R17 ;  /* 0x0000001100117305 */ /* 0x000e22000021f100 */
[----:B------:R-:W-:Y:S05]  /*4c20*/  BRA `(.L_x_16851) ;  /* 0x0000018000007947 */ /* 0x000fea0003800000 */
.L_x_16850:
        /* <DEDUP_REMOVED lines=21> */
.L_x_16875:
[----:B------:R0:W5:Y:S01]  /*4d80*/  LDG.E R17, [R4.64] ;  /* 0x0000002404117981 */ /* 0x000162000c1e1900 */
[----:B------:R-:W-:Y:S05]  /*4d90*/  BRA `(.L_x_16851) ;  /* 0x0000001000007947 */ /* 0x000fea0003800000 */
.L_x_16874:
[----:B------:R0:W5:Y:S02]  /*4da0*/  LDG.E R17, [R4.64] ;  /* 0x0000002404117981 */ /* 0x000164000c1e1900 */
.L_x_16851:
        /* <DEDUP_REMOVED lines=17> */
.L_x_16881:
[----:B------:R0:W5:Y:S01]  /*4ec0*/  LDG.E.U8 R19, [R4.64] ;  /* 0x0000002404137981 */ /* 0x000162000c1e1100 */
[----:B------:R-:W-:Y:S05]  /*4ed0*/  BRA `(.L_x_16883) ;  /* 0x00000d0000007947 */ /* 0x000fea0003800000 */
.L_x_16880:
        /* <DEDUP_REMOVED lines=8> */
.L_x_16885:
[----:B------:R0:W5:Y:S01]  /*4f60*/  LDG.E R19, [R4.64] ;  /* 0x0000002404137981 */ /* 0x000162000c1e1900 */
[----:B------:R-:W-:Y:S05]  /*4f70*/  BRA `(.L_x_16883) ;  /* 0x00000c6000007947 */ /* 0x000fea0003800000 */
.L_x_16884:
[----:B------:R0:W5:Y:S01]  /*4f80*/  LDG.E.S16 R19, [R4.64] ;  /* 0x0000002404137981 */ /* 0x000162000c1e1700 */
[----:B------:R-:W-:Y:S05]  /*4f90*/  BRA `(.L_x_16883) ;  /* 0x00000c4000007947 */ /* 0x000fea0003800000 */
.L_x_16879:
        /* <DEDUP_REMOVED lines=9> */
.L_x_16887:
[----:B------:R-:W4:Y:S02]  /*5030*/  LDG.E.U16 R4, [R4.64] ;  /* 0x0000002404047981 */ /* 0x000f24000c1e1500 */
[----:B----4-:R-:W-:-:S06]  /*5040*/  HADD2.F32 R19, -RZ, R4.H0_H0 ;  /* 0x20000004ff137230 */ /* 0x010fcc0000004100 */
[----:B------:R-:W0:Y:S01]  /*5050*/  F2I.FTZ.TRUNC.NTZ R19, R19 ;  /* 0x0000001300137305 */ /* 0x000e22000021f100 */
[----:B------:R-:W-:Y:S05]  /*5060*/  BRA `(.L_x_16883) ;  /* 0x00000b7000007947 */ /* 0x000fea0003800000 */
.L_x_16886:
        /* <DEDUP_REMOVED lines=9> */
.L_x_16889:
[----:B------:R-:W4:Y:S02]  /*5100*/  LDG.E.U16 R4, [R4.64] ;  /* 0x0000002404047981 */ /* 0x000f24000c1e1500 */
[----:B----4-:R-:W-:-:S06]  /*5110*/  HADD2.F32 R19, -RZ, R4.H0_H0 ;  /* 0x20000004ff137230 */ /* 0x010fcc0000004100 */
[----:B------:R-:W0:Y:S01]  /*5120*/  F2I.FTZ.TRUNC.NTZ R19, R19 ;  /* 0x0000001300137305 */ /* 0x000e22000021f100 */
[----:B------:R-:W-:Y:S05]  /*5130*/  BRA `(.L_x_16883) ;  /* 0x00000aa000007947 */ /* 0x000fea0003800000 */
.L_x_16888:
[----:B------:R-:W4:Y:S02]  /*5140*/  LDG.E.64 R4, [R4.64] ;  /* 0x0000002404047981 */ /* 0x000f24000c1e1b00 */
[----:B----4-:R0:W4:Y:S01]  /*5150*/  F2I.F64.TRUNC R19, R4 ;  /* 0x0000000400137311 */ /* 0x010122000030d100 */
[----:B------:R-:W-:Y:S05]  /*5160*/  BRA `(.L_x_16883) ;  /* 0x00000a7000007947 */ /* 0x000fea0003800000 */
.L_x_16878:
        /* <DEDUP_REMOVED lines=12> */
.L_x_16892:
[----:B------:R-:W4:Y:S02]  /*5230*/  LDG.E.64 R4, [R4.64] ;  /* 0x0000002404047981 */ /* 0x000f24000c1e1b00 */
[----:B----4-:R0:W4:Y:S01]  /*5240*/  F2I.F64.TRUNC R19, R4 ;  /* 0x0000000400137311 */ /* 0x010122000030d100 */
[----:B------:R-:W-:Y:S05]  /*5250*/  BRA `(.L_x_16883) ;  /* 0x0000098000007947 */ /* 0x000fea0003800000 */
.L_x_16891:
        /* <DEDUP_REMOVED lines=27> */
.L_x_16894:
        /* <DEDUP_REMOVED lines=14> */
.L_x_16893:
[----:B------:R-:W4:Y:S02]  /*54f0*/  LDG.E.U16 R19, [R4.64] ;  /* 0x0000002404137981 */ /* 0x000f24000c1e1500 */
[----:B----4-:R-:W-:-:S06]  /*5500*/  PRMT R19, RZ, 0x5410, R19 ;  /* 0x00005410ff137816 */ /* 0x010fcc0000000013 */
[----:B------:R-:W0:Y:S01]  /*5510*/  F2I.FTZ.TRUNC.NTZ R19, R19 ;  /* 0x0000001300137305 */ /* 0x000e22000021f100 */
[----:B------:R-:W-:Y:S05]  /*5520*/  BRA `(.L_x_16883) ;  /* 0x000006b000007947 */ /* 0x000fea0003800000 */
.L_x_16890:
        /* <DEDUP_REMOVED lines=10> */
.L_x_16897:
        /* <DEDUP_REMOVED lines=21> */
.L_x_16901:
[----:B------:R-:W-:Y:S05]  /*5720*/  BSYNC B1 ;  /* 0x0000000000017941 */ /* 0x000fea0003800000 */
.L_x_16900:
[----:B------:R-:W-:Y:S01]  /*5730*/  IMAD.SHL.U32 R3, R3, 0x100000, RZ ;  /* 0x0010000003037824 */ /* 0x000fe200078e00ff */
[----:B------:R-:W-:-:S04]  /*5740*/  LEA R0, R0, 0x3b800000, 0x17 ;  /* 0x3b80000000007811 */ /* 0x000fc800078eb8ff */
[----:B------:R-:W-:Y:S02]  /*5750*/  LOP3.LUT R19, R0, R3, R19, 0xfe, !PT ;  /* 0x0000000300137212 */ /* 0x000fe400078efe13 */
.L_x_16899:
[----:B------:R-:W-:Y:S05]  /*5760*/  BSYNC B0 ;  /* 0x0000000000007941 */ /* 0x000fea0003800000 */
.L_x_16898:
[----:B------:R-:W0:Y:S01]  /*5770*/  F2I.FTZ.TRUNC.NTZ R19, R19 ;  /* 0x0000001300137305 */ /* 0x000e22000021f100 */
[----:B------:R-:W-:Y:S05]  /*5780*/  BRA `(.L_x_16883) ;  /* 0x0000045000007947 */ /* 0x000fea0003800000 */
.L_x_16896:
        /* <DEDUP_REMOVED lines=21> */
.L_x_16905:
[----:B------:R-:W-:Y:S05]  /*58e0*/  BSYNC B1 ;  /* 0x0000000000017941 */ /* 0x000fea0003800000 */
.L_x_16904:
[----:B------:R-:W-:Y:S01]  /*58f0*/  IMAD.SHL.U32 R3, R3, 0x200000, RZ ;  /* 0x0020000003037824 */ /* 0x000fe200078e00ff */
[----:B------:R-:W-:-:S04]  /*5900*/  LEA R0, R0, 0x37800000, 0x17 ;  /* 0x3780000000007811 */ /* 0x000fc800078eb8ff */
[----:B------:R-:W-:Y:S02]  /*5910*/  LOP3.LUT R19, R0, R3, R19, 0xfe, !PT ;  /* 0x0000000300137212 */ /* 0x000fe400078efe13 */
.L_x_16903:
[----:B------:R-:W-:Y:S05]  /*5920*/  BSYNC B0 ;  /* 0x0000000000007941 */ /* 0x000fea0003800000 */
.L_x_16902:
[----:B------:R-:W0:Y:S01]  /*5930*/  F2I.FTZ.TRUNC.NTZ R19, R19 ;  /* 0x0000001300137305 */ /* 0x000e22000021f100 */
[----:B------:R-:W-:Y:S05]  /*5940*/  BRA `(.L_x_16883) ;  /* 0x0000029000007947 */ /* 0x000fea0003800000 */
.L_x_16895:
        /* <DEDUP_REMOVED lines=14> */
.L_x_16909:
[----:B------:R-:W-:Y:S05]  /*5a30*/  BSYNC B0 ;  /* 0x0000000000007941 */ /* 0x000fea0003800000 */
.L_x_16908:
[----:B------:R-:W0:Y:S01]  /*5a40*/  F2I.FTZ.TRUNC.NTZ R19, R19 ;  /* 0x0000001300137305 */ /* 0x000e22000021f100 */
[----:B------:R-:W-:Y:S05]  /*5a50*/  BRA `(.L_x_16883) ;  /* 0x0000018000007947 */ /* 0x000fea0003800000 */
.L_x_16882:
        /* <DEDUP_REMOVED lines=21> */
.L_x_16907:
[----:B------:R0:W5:Y:S01]  /*5bb0*/  LDG.E R19, [R4.64] ;  /* 0x0000002404137981 */ /* 0x000162000c1e1900 */
[----:B------:R-:W-:Y:S05]  /*5bc0*/  BRA `(.L_x_16883) ;  /* 0x0000001000007947 */ /* 0x000fea0003800000 */
.L_x_16906:
[----:B------:R0:W5:Y:S02]  /*5bd0*/  LDG.E R19, [R4.64] ;  /* 0x0000002404137981 */ /* 0x000164000c1e1900 */
.L_x_16883:
[----:B------:R-:W-:-:S03]  /*5be0*/  IADD3 R24, R24, 0x80, RZ ;  /* 0x0000008018187810 */ /* 0x000fc60007ffe0ff */
.L_x_16844:
[----:B------:R-:W-:Y:S05]  /*5bf0*/  BSYNC B6 ;  /* 0x0000000000067941 */ /* 0x000fea0003800000 */
.L_x_16843:
[----:B------:R-:W-:Y:S01]  /*5c00*/  ISETP.GE.AND P0, PT, R24, R26, PT ;  /* 0x0000001a1800720c */ /* 0x000fe20003f06270 */
[----:B------:R-:W-:Y:S01]  /*5c10*/  BSSY B6, `(.L_x_16910) ;  /* 0x00001e3000067945 */ /* 0x000fe20003800000 */
[----:B------:R-:W-:-:S11]  /*5c20*/  IMAD.MOV.U32 R25, RZ, RZ, RZ ;  /* 0x000000ffff197224 */ /* 0x000fd600078e00ff */
[----:B------:R-:W-:Y:S05]  /*5c30*/  @P0 BRA `(.L_x_16911) ;  /* 0x00001e0000000947 */ /* 0x000fea0003800000 */
[----:B------:R-:W-:Y:S01]  /*5c40*/  IMAD.MOV.U32 R3, RZ, RZ, 0x1 ;  /* 0x00000001ff037424 */ /* 0x000fe200078e00ff */
[C---:B0-----:R-:W-:Y:S01]  /*5c50*/  LOP3.LUT R0, R28.reuse, 0xff, RZ, 0xc0, !PT ;  /* 0x000000ff1c007812 */ /* 0x041fe200078ec0ff */
        /* <DEDUP_REMOVED lines=26> */
.L_x_16912:
        /* <DEDUP_REMOVED lines=16> */
.L_x_16916:
[----:B------:R0:W5:Y:S01]  /*5f00*/  LDG.E.U8 R25, [R4.64] ;  /* 0x0000002404197981 */ /* 0x000162000c1e1100 */
[----:B------:R-:W-:Y:S05]  /*5f10*/  BRA `(.L_x_16918) ;  /* 0x00000d0000007947 */ /* 0x000fea0003800000 */
.L_x_16915:
        /* <DEDUP_REMOVED lines=8> */
.L_x_16920:
[----:B------:R0:W5:Y:S01]  /*5fa0*/  LDG.E R25, [R4.64] ;  /* 0x0000002404197981 */ /* 0x000162000c1e1900 */
[----:B------:R-:W-:Y:S05]  /*5fb0*/  BRA `(.L_x_16918) ;  /* 0x00000c6000007947 */ /* 0x000fea0003800000 */
.L_x_16919:
[----:B------:R0:W5:Y:S01]  /*5fc0*/  LDG.E.S16 R25, [R4.64] ;  /* 0x0000002404197981 */ /* 0x000162000c1e1700 */
[----:B------:R-:W-:Y:S05]  /*5fd0*/  BRA `(.L_x_16918) ;  /* 0x00000c4000007947 */ /* 0x000fea0003800000 */
.L_x_16914:
        /* <DEDUP_REMOVED lines=9> */
.L_x_16922:
[----:B----4-:R-:W4:Y:S02]  /*6070*/  LDG.E.U16 R4, [R4.64] ;  /* 0x0000002404047981 */ /* 0x010f24000c1e1500 */
[----:B----4-:R-:W-:-:S06]  /*6080*/  HADD2.F32 R25, -RZ, R4.H0_H0 ;  /* 0x20000004ff197230 */ /* 0x010fcc0000004100 */
[----:B------:R-:W0:Y:S01]  /*6090*/  F2I.FTZ.TRUNC.NTZ R25, R25 ;  /* 0x0000001900197305 */ /* 0x000e22000021f100 */
[----:B------:R-:W-:Y:S05]  /*60a0*/  BRA `(.L_x_16918) ;  /* 0x00000b7000007947 */ /* 0x000fea0003800000 */
.L_x_16921:
        /* <DEDUP_REMOVED lines=9> */
.L_x_16924:
[----:B----4-:R-:W4:Y:S02]  /*6140*/  LDG.E.U16 R4, [R4.64] ;  /* 0x0000002404047981 */ /* 0x010f24000c1e1500 */
[----:B----4-:R-:W-:-:S06]  /*6150*/  HADD2.F32 R25, -RZ, R4.H0_H0 ;  /* 0x20000004ff197230 */ /* 0x010fcc0000004100 */
[----:B------:R-:W0:Y:S01]  /*6160*/  F2I.FTZ.TRUNC.NTZ R25, R25 ;  /* 0x0000001900197305 */ /* 0x000e22000021f100 */
[----:B------:R-:W-:Y:S05]  /*6170*/  BRA `(.L_x_16918) ;  /* 0x00000aa000007947 */ /* 0x000fea0003800000 */
.L_x_16923:
[----:B----4-:R-:W4:Y:S02]  /*6180*/  LDG.E.64 R4, [R4.64] ;  /* 0x0000002404047981 */ /* 0x010f24000c1e1b00 */
[----:B----4-:R0:W4:Y:S01]  /*6190*/  F2I.F64.TRUNC R25, R4 ;  /* 0x0000000400197311 */ /* 0x010122000030d100 */
[----:B------:R-:W-:Y:S05]  /*61a0*/  BRA `(.L_x_16918) ;  /* 0x00000a7000007947 */ /* 0x000fea0003800000 */
.L_x_16913:
        /* <DEDUP_REMOVED lines=12> */
.L_x_16927:
[----:B----4-:R-:W4:Y:S02]  /*6270*/  LDG.E.64 R4, [R4.64] ;  /* 0x0000002404047981 */ /* 0x010f24000c1e1b00 */
[----:B----4-:R0:W4:Y:S01]  /*6280*/  F2I.F64.TRUNC R25, R4 ;  /* 0x0000000400197311 */ /* 0x010122000030d100 */
[----:B------:R-:W-:Y:S05]  /*6290*/  BRA `(.L_x_16918) ;  /* 0x0000098000007947 */ /* 0x000fea0003800000 */
.L_x_16926:
        /* <DEDUP_REMOVED lines=27> */
.L_x_16929:
        /* <DEDUP_REMOVED lines=14> */
.L_x_16928:
[----:B----4-:R-:W4:Y:S02]  /*6530*/  LDG.E.U16 R25, [R4.64] ;  /* 0x0000002404197981 */ /* 0x010f24000c1e1500 */
[----:B----4-:R-:W-:-:S06]  /*6540*/  PRMT R25, RZ, 0x5410, R25 ;  /* 0x00005410ff197816 */ /* 0x010fcc0000000019 */
[----:B------:R-:W0:Y:S01]  /*6550*/  F2I.FTZ.TRUNC.NTZ R25, R25 ;  /* 0x0000001900197305 */ /* 0x000e22000021f100 */
[----:B------:R-:W-:Y:S05]  /*6560*/  BRA `(.L_x_16918) ;  /* 0x000006b000007947 */ /* 0x000fea0003800000 */
.L_x_16925:
        /* <DEDUP_REMOVED lines=10> */
.L_x_16932:
        /* <DEDUP_REMOVED lines=21> */
.L_x_16936:
[----:B------:R-:W-:Y:S05]  /*6760*/  BSYNC B1 ;  /* 0x0000000000017941 */ /* 0x000fea0003800000 */
.L_x_16935:
[----:B------:R-:W-:Y:S01]  /*6770*/  IMAD.SHL.U32 R3, R3, 0x100000, RZ ;  /* 0x0010000003037824 */ /* 0x000fe200078e00ff */
[----:B------:R-:W-:-:S04]  /*6780*/  LEA R0, R0, 0x3b800000, 0x17 ;  /* 0x3b80000000007811 */ /* 0x000fc800078eb8ff */
[----:B------:R-:W-:Y:S02]  /*6790*/  LOP3.LUT R25, R0, R3, R25, 0xfe, !PT ;  /* 0x0000000300197212 */ /* 0x000fe400078efe19 */
.L_x_16934:
[----:B------:R-:W-:Y:S05]  /*67a0*/  BSYNC B0 ;  /* 0x0000000000007941 */ /* 0x000fea0003800000 */
.L_x_16933:
[----:B------:R-:W0:Y:S01]  /*67b0*/  F2I.FTZ.TRUNC.NTZ R25, R25 ;  /* 0x0000001900197305 */ /* 0x000e22000021f100 */
[----:B------:R-:W-:Y:S05]  /*67c0*/  BRA `(.L_x_16918) ;  /* 0x0000045000007947 */ /* 0x000fea0003800000 */
.L_x_16931:
        /* <DEDUP_REMOVED lines=21> */
.L_x_16940:
[----:B------:R-:W-:Y:S05]  /*6920*/  BSYNC B1 ;  /* 0x0000000000017941 */ /* 0x000fea0003800000 */
.L_x_16939:
[----:B------:R-:W-:Y:S01]  /*6930*/  IMAD.SHL.U32 R3, R3, 0x200000, RZ ;  /* 0x0020000003037824 */ /* 0x000fe200078e00ff */
[----:B------:R-:W-:-:S04]  /*6940*/  LEA R0, R0, 0x37800000, 0x17 ;  /* 0x3780000000007811 */ /* 0x000fc800078eb8ff */
[----:B------:R-:W-:Y:S02]  /*6950*/  LOP3.LUT R25, R0, R3, R25, 0xfe, !PT ;  /* 0x0000000300197212 */ /* 0x000fe400078efe19 */
.L_x_16938:
[----:B------:R-:W-:Y:S05]  /*6960*/  BSYNC B0 ;  /* 0x0000000000007941 */ /* 0x000fea0003800000 */
.L_x_16937:
[----:B------:R-:W0:Y:S01]  /*6970*/  F2I.FTZ.TRUNC.NTZ R25, R25 ;  /* 0x0000001900197305 */ /* 0x000e22000021f100 */
[----:B------:R-:W-:Y:S05]  /*6980*/  BRA `(.L_x_16918) ;  /* 0x0000029000007947 */ /* 0x000fea0003800000 */
.L_x_16930:
        /* <DEDUP_REMOVED lines=14> */
.L_x_16944:
[----:B------:R-:W-:Y:S05]  /*6a70*/  BSYNC B0 ;  /* 0x0000000000007941 */ /* 0x000fea0003800000 */
.L_x_16943:
[----:B------:R-:W0:Y:S01]  /*6a80*/  F2I.FTZ.TRUNC.NTZ R25, R25 ;  /* 0x0000001900197305 */ /* 0x000e22000021f100 */
[----:B------:R-:W-:Y:S05]  /*6a90*/  BRA `(.L_x_16918) ;  /* 0x0000018000007947 */ /* 0x000fea0003800000 */
.L_x_16917:
        /* <DEDUP_REMOVED lines=19> */
[----:B012345:R-:W-:Y:S05]  /*6bd0*/  CALL.ABS.NOINC R28 ;  /* 0x000000001c007343 */ /* 0x03ffea0003c00000 */
[----:B------:R-:W-:Y:S05]  /*6be0*/  BRA `(.L_x_16918) ;  /* 0x0000003000007947 */ /* 0x000fea0003800000 */
.L_x_16942:
[----:B------:R0:W5:Y:S01]  /*6bf0*/  LDG.E R25, [R4.64] ;  /* 0x0000002404197981 */ /* 0x000162000c1e1900 */
[----:B------:R-:W-:Y:S05]  /*6c00*/  BRA `(.L_x_16918) ;  /* 0x0000001000007947 */ /* 0x000fea0003800000 */
.L_x_16941:
[----:B------:R0:W5:Y:S02]  /*6c10*/  LDG.E R25, [R4.64] ;  /* 0x0000002404197981 */ /* 0x000164000c1e1900 */
.L_x_16918:
        /* <DEDUP_REMOVED lines=17> */
.L_x_16948:
[----:B------:R0:W5:Y:S01]  /*6d30*/  LDG.E.U8 R18, [R4.64] ;  /* 0x0000002404127981 */ /* 0x000162000c1e1100 */
[----:B------:R-:W-:Y:S05]  /*6d40*/  BRA `(.L_x_16911) ;  /* 0x00000cf000007947 */ /* 0x000fea0003800000 */
.L_x_16947:
        /* <DEDUP_REMOVED lines=8> */
.L_x_16951:
[----:B------:R0:W5:Y:S01]  /*6dd0*/  LDG.E R18, [R4.64] ;  /* 0x0000002404127981 */ /* 0x000162000c1e1900 */
[----:B------:R-:W-:Y:S05]  /*6de0*/  BRA `(.L_x_16911) ;  /* 0x00000c5000007947 */ /* 0x000fea0003800000 */
.L_x_16950:
[----:B------:R0:W5:Y:S01]  /*6df0*/  LDG.E.S16 R18, [R4.64] ;  /* 0x0000002404127981 */ /* 0x000162000c1e1700 */
[----:B------:R-:W-:Y:S05]  /*6e00*/  BRA `(.L_x_16911) ;  /* 0x00000c3000007947 */ /* 0x000fea0003800000 */
.L_x_16946:
        /* <DEDUP_REMOVED lines=9> */
.L_x_16953:
[----:B------:R-:W4:Y:S02]  /*6ea0*/  LDG.E.U16 R4, [R4.64] ;  /* 0x0000002404047981 */ /* 0x000f24000c1e1500 */
[----:B----4-:R-:W-:-:S06]  /*6eb0*/  HADD2.F32 R18, -RZ, R4.H0_H0 ;  /* 0x20000004ff127230 */ /* 0x010fcc0000004100 */
[----:B------:R-:W0:Y:S01]  /*6ec0*/  F2I.FTZ.TRUNC.NTZ R18, R18 ;  /* 0x0000001200127305 */ /* 0x000e22000021f100 */
[----:B------:R-:W-:Y:S05]  /*6ed0*/  BRA `(.L_x_16911) ;  /* 0x00000b6000007947 */ /* 0x000fea0003800000 */
.L_x_16952:
        /* <DEDUP_REMOVED lines=9> */
.L_x_16955:
[----:B------:R-:W4:Y:S02]  /*6f70*/  LDG.E.U16 R4, [R4.64] ;  /* 0x0000002404047981 */ /* 0x000f24000c1e1500 */
[----:B----4-:R-:W-:-:S06]  /*6f80*/  HADD2.F32 R18, -RZ, R4.H0_H0 ;  /* 0x20000004ff127230 */ /* 0x010fcc0000004100 */
[----:B------:R-:W0:Y:S01]  /*6f90*/  F2I.FTZ.TRUNC.NTZ R18, R18 ;  /* 0x0000001200127305 */ /* 0x000e22000021f100 */
[----:B------:R-:W-:Y:S05]  /*6fa0*/  BRA `(.L_x_16911) ;  /* 0x00000a9000007947 */ /* 0x000fea0003800000 */
.L_x_16954:
[----:B------:R-:W4:Y:S02]  /*6fb0*/  LDG.E.64 R4, [R4.64] ;  /* 0x0000002404047981 */ /* 0x000f24000c1e1b00 */
[----:B----4-:R0:W4:Y:S01]  /*6fc0*/  F2I.F64.TRUNC R18, R4 ;  /* 0x0000000400127311 */ /* 0x010122000030d100 */
[----:B------:R-:W-:Y:S05]  /*6fd0*/  BRA `(.L_x_16911) ;  /* 0x00000a6000007947 */ /* 0x000fea0003800000 */
.L_x_16945:
        /* <DEDUP_REMOVED lines=12> */
.L_x_16958:
[----:B------:R-:W4:Y:S02]  /*70a0*/  LDG.E.64 R4, [R4.64] ;  /* 0x0000002404047981 */ /* 0x000f24000c1e1b00 */
[----:B----4-:R0:W4:Y:S01]  /*70b0*/  F2I.F64.TRUNC R18, R4 ;  /* 0x0000000400127311 */ /* 0x010122000030d100 */
[----:B------:R-:W-:Y:S05]  /*70c0*/  BRA `(.L_x_16911) ;  /* 0x0000097000007947 */ /* 0x000fea0003800000 */
.L_x_16957:
        /* <DEDUP_REMOVED lines=27> */
.L_x_16960:
        /* <DEDUP_REMOVED lines=14> */
.L_x_16959:
[----:B------:R-:W4:Y:S02]  /*7360*/  LDG.E.U16 R18, [R4.64] ;  /* 0x0000002404127981 */ /* 0x000f24000c1e1500 */
[----:B----4-:R-:W-:-:S06]  /*7370*/  PRMT R18, RZ, 0x5410, R18 ;  /* 0x00005410ff127816 */ /* 0x010fcc0000000012 */
[----:B------:R-:W0:Y:S01]  /*7380*/  F2I.FTZ.TRUNC.NTZ R18, R18 ;  /* 0x0000001200127305 */ /* 0x000e22000021f100 */
[----:B------:R-:W-:Y:S05]  /*7390*/  BRA `(.L_x_16911) ;  /* 0x000006a000007947 */ /* 0x000fea0003800000 */
.L_x_16956:
        /* <DEDUP_REMOVED lines=10> */
.L_x_16963:
        /* <DEDUP_REMOVED lines=21> */
.L_x_16967:
[----:B------:R-:W-:Y:S05]  /*7590*/  BSYNC B1 ;  /* 0x0000000000017941 */ /* 0x000fea0003800000 */
.L_x_16966:
[----:B------:R-:W-:Y:S01]  /*75a0*/  IMAD.SHL.U32 R3, R3, 0x100000, RZ ;  /* 0x0010000003037824 */ /* 0x000fe200078e00ff */
[----:B------:R-:W-:-:S04]  /*75b0*/  LEA R5, R0, 0x3b800000, 0x17 ;  /* 0x3b80000000057811 */ /* 0x000fc800078eb8ff */
[----:B------:R-:W-:Y:S02]  /*75c0*/  LOP3.LUT R18, R5, R3, R18, 0xfe, !PT ;  /* 0x0000000305127212 */ /* 0x000fe400078efe12 */
.L_x_16965:
[----:B------:R-:W-:Y:S05]  /*75d0*/  BSYNC B0 ;  /* 0x0000000000007941 */ /* 0x000fea0003800000 */
.L_x_16964:
[----:B------:R-:W0:Y:S01]  /*75e0*/  F2I.FTZ.TRUNC.NTZ R18, R18 ;  /* 0x0000001200127305 */ /* 0x000e22000021f100 */
[----:B------:R-:W-:Y:S05]  /*75f0*/  BRA `(.L_x_16911) ;  /* 0x0000044000007947 */ /* 0x000fea0003800000 */
.L_x_16962:
        /* <DEDUP_REMOVED lines=21> */
.L_x_16971:
[----:B------:R-:W-:Y:S05]  /*7750*/  BSYNC B1 ;  /* 0x0000000000017941 */ /* 0x000fea0003800000 */
.L_x_16970:
[----:B------:R-:W-:Y:S01]  /*7760*/  IMAD.SHL.U32 R3, R3, 0x200000, RZ ;  /* 0x0020000003037824 */ /* 0x000fe200078e00ff */
[----:B------:R-:W-:-:S04]  /*7770*/  LEA R5, R0, 0x37800000, 0x17 ;  /* 0x3780000000057811 */ /* 0x000fc800078eb8ff */
[----:B------:R-:W-:Y:S02]  /*7780*/  LOP3.LUT R18, R5, R3, R18, 0xfe, !PT ;  /* 0x0000000305127212 */ /* 0x000fe400078efe12 */
.L_x_16969:
[----:B------:R-:W-:Y:S05]  /*7790*/  BSYNC B0 ;  /* 0x0000000000007941 */ /* 0x000fea0003800000 */
.L_x_16968:
[----:B------:R-:W0:Y:S01]  /*77a0*/  F2I.FTZ.TRUNC.NTZ R18, R18 ;  /* 0x0000001200127305 */ /* 0x000e22000021f100 */
[----:B------:R-:W-:Y:S05]  /*77b0*/  BRA `(.L_x_16911) ;  /* 0x0000028000007947 */ /* 0x000fea0003800000 */
.L_x_16961:
        /* <DEDUP_REMOVED lines=14> */
.L_x_16975:
[----:B------:R-:W-:Y:S05]  /*78a0*/  BSYNC B0 ;  /* 0x0000000000007941 */ /* 0x000fea0003800000 */
.L_x_16974:
[----:B------:R-:W0:Y:S01]  /*78b0*/  F2I.FTZ.TRUNC.NTZ R18, R18 ;  /* 0x0000001200127305 */ /* 0x000e22000021f100 */
[----:B------:R-:W-:Y:S05]  /*78c0*/  BRA `(.L_x_16911) ;  /* 0x0000017000007947 */ /* 0x000fea0003800000 */
.L_x_16949:
        /* <DEDUP_REMOVED lines=19> */
[----:B------:R-:W-:Y:S05]  /*7a00*/  BRA `(.L_x_16911) ;  /* 0x0000003000007947 */ /* 0x000fea0003800000 */
.L_x_16973:
[----:B------:R0:W5:Y:S01]  /*7a10*/  LDG.E R18, [R4.64] ;  /* 0x0000002404127981 */ /* 0x000162000c1e1900 */
[----:B------:R-:W-:Y:S05]  /*7a20*/  BRA `(.L_x_16911) ;  /* 0x0000001000007947 */ /* 0x000fea0003800000 */
.L_x_16972:
[----:B------:R0:W5:Y:S02]  /*7a30*/  LDG.E R18, [R4.64] ;  /* 0x0000002404127981 */ /* 0x000164000c1e1900 */
.L_x_16911:
[----:B------:R-:W-:Y:S05]  /*7a40*/  BSYNC B6 ;  /* 0x0000000000067941 */ /* 0x000fea0003800000 */
.L_x_16910:
[----:B------:R-:W4:Y:S01]  /*7a50*/  S2R R24, SR_TID.X ;  /* 0x0000000000187919 */ /* 0x000f220000002100 */
[----:B------:R-:W3:Y:S01]  /*7a60*/  LDC.U8 R28, c[0x0][0x1ac] ;  /* 0x00006b00ff1c7b82 */ /* 0x000ee20000000000 */
[----:B-----5:R-:W-:Y:S01]  /*7a70*/  IMAD R3, R22, c[0x0][0x168], RZ ;  /* 0x00005a0016037a24 */ /* 0x020fe200078e02ff */
[----:B------:R-:W-:Y:S01]  /*7a80*/  BSSY B6, `(.L_x_16976) ;  /* 0x00000f6000067945 */ /* 0x000fe20003800000 */
[----:B-1----:R-:W-:Y:S02]  /*7a90*/  IMAD R23, R23, c[0x0][0x168], RZ ;  /* 0x00005a0017177a24 */ /* 0x002fe400078e02ff */
[----:B0-----:R-:W-:Y:S02]  /*7aa0*/  IMAD R0, R17, c[0x0][0x168], RZ ;  /* 0x00005a0011007a24 */ /* 0x001fe400078e02ff */
[----:B------:R-:W-:Y:S02]  /*7ab0*/  IMAD R25, R25, c[0x0][0x168], RZ ;  /* 0x00005a0019197a24 */ /* 0x000fe400078e02ff */
[----:B--2---:R-:W-:-:S02]  /*7ac0*/  IMAD R4, R3, R2, RZ ;  /* 0x0000000203047224 */ /* 0x004fc400078e02ff */
[----:B---3--:R-:W-:Y:S02]  /*7ad0*/  IMAD R16, R23, R16, RZ ;  /* 0x0000001017107224 */ /* 0x008fe400078e02ff */
[----:B----4-:R-:W-:Y:S02]  /*7ae0*/  IMAD R19, R0, R19, RZ ;  /* 0x0000001300137224 */ /* 0x010fe400078e02ff */
[----:B------:R-:W-:Y:S01]  /*7af0*/  IMAD R18, R25, R18, RZ ;  /* 0x0000001219127224 */ /* 0x000fe200078e02ff */
        /* <DEDUP_REMOVED lines=21> */
.L_x_16981:
[----:B------:R0:W-:Y:S01]  /*7c50*/  STG.E.U8 [R2.64], R4 ;  /* 0x0000000402007986 */ /* 0x0001e2000c101124 */
[----:B------:R-:W-:Y:S05]  /*7c60*/  BRA `(.L_x_16977) ;  /* 0x00000d7000007947 */ /* 0x000fea0003800000 */
.L_x_16980:
        /* <DEDUP_REMOVED lines=9> */
.L_x_16984:
[----:B------:R0:W-:Y:S01]  /*7d00*/  STG.E [R2.64], R4 ;  /* 0x0000000402007986 */ /* 0x0001e2000c101924 */
[----:B------:R-:W-:Y:S05]  /*7d10*/  BRA `(.L_x_16977) ;  /* 0x00000cc000007947 */ /* 0x000fea0003800000 */
.L_x_16983:
[----:B------:R0:W-:Y:S01]  /*7d20*/  STG.E.U16 [R2.64], R4 ;  /* 0x0000000402007986 */ /* 0x0001e2000c101524 */
[----:B------:R-:W-:Y:S05]  /*7d30*/  BRA `(.L_x_16977) ;  /* 0x00000ca000007947 */ /* 0x000fea0003800000 */
.L_x_16979:
        /* <DEDUP_REMOVED lines=9> */
.L_x_16986:
[----:B------:R-:W0:Y:S02]  /*7dd0*/  I2F R0, R4 ;  /* 0x0000000400007306 */ /* 0x000e240000201400 */
[----:B0-----:R-:W-:-:S05]  /*7de0*/  F2FP.PACK_AB R0, RZ, R0 ;  /* 0x00000000ff00723e */ /* 0x001fca00000000ff */
[----:B------:R0:W-:Y:S01]  /*7df0*/  STG.E.U16 [R2.64], R0 ;  /* 0x0000000002007986 */ /* 0x0001e2000c101524 */
[----:B------:R-:W-:Y:S05]  /*7e00*/  BRA `(.L_x_16977) ;  /* 0x00000bd000007947 */ /* 0x000fea0003800000 */
.L_x_16985:
        /* <DEDUP_REMOVED lines=10> */
.L_x_16988:
[----:B------:R-:W0:Y:S02]  /*7eb0*/  I2F R4, R4 ;  /* 0x0000000400047306 */ /* 0x000e240000201400 */
[----:B0-----:R-:W-:-:S04]  /*7ec0*/  F2FP.PACK_AB R5, RZ, R4 ;  /* 0x00000004ff05723e */ /* 0x001fc800000000ff */
[----:B------:R-:W-:-:S05]  /*7ed0*/  PRMT R5, R5, 0x5410, RZ ;  /* 0x0000541005057816 */ /* 0x000fca00000000ff */
[----:B------:R0:W-:Y:S01]  /*7ee0*/  STG.E [R2.64], R5 ;  /* 0x0000000502007986 */ /* 0x0001e2000c101924 */
[----:B------:R-:W-:Y:S05]  /*7ef0*/  BRA `(.L_x_16977) ;  /* 0x00000ae000007947 */ /* 0x000fea0003800000 */
.L_x_16987:
[----:B------:R-:W0:Y:S02]  /*7f00*/  I2F.F64 R4, R4 ;  /* 0x0000000400047312 */ /* 0x000e240000201c00 */
[----:B0-----:R0:W-:Y:S01]  /*7f10*/  STG.E.64 [R2.64], R4 ;  /* 0x0000000402007986 */ /* 0x0011e2000c101b24 */
[----:B------:R-:W-:Y:S05]  /*7f20*/  BRA `(.L_x_16977) ;  /* 0x00000ab000007947 */ /* 0x000fea0003800000 */
.L_x_16978:
        /* <DEDUP_REMOVED lines=12> */
.L_x_16991:
[----:B------:R-:W0:Y:S01]  /*7ff0*/  I2F.F64 R4, R4 ;  /* 0x0000000400047312 */ /* 0x000e220000201c00 */
[----:B------:R-:W-:-:S05]  /*8000*/  CS2R R6, SRZ ;  /* 0x0000000000067805 */ /* 0x000fca000001ff00 */
[----:B0-----:R0:W-:Y:S01]  /*8010*/  STG.E.128 [R2.64], R4 ;  /* 0x0000000402007986 */ /* 0x0011e2000c101d24 */
[----:B------:R-:W-:Y:S05]  /*8020*/  BRA `(.L_x_16977) ;  /* 0x000009b000007947 */ /* 0x000fea0003800000 */
.L_x_16990:
        /* <DEDUP_REMOVED lines=21> */
.L_x_16995:
[----:B------:R-:W-:Y:S05]  /*8180*/  BSYNC B0 ;  /* 0x0000000000007941 */ /* 0x000fea0003800000 */
.L_x_16994:
[----:B------:R-:W-:-:S05]  /*8190*/  LOP3.LUT R5, R0, R5, RZ, 0xfc, !PT ;  /* 0x0000000500057212 */ /* 0x000fca00078efcff */
[----:B------:R0:W-:Y:S01]  /*81a0*/  STG.E.U8 [R2.64], R5 ;  /* 0x0000000502007986 */ /* 0x0001e2000c101124 */
[----:B------:R-:W-:Y:S05]  /*81b0*/  BRA `(.L_x_16977) ;  /* 0x0000082000007947 */ /* 0x000fea0003800000 */
.L_x_16993:
        /* <DEDUP_REMOVED lines=13> */
.L_x_16997:
[----:B------:R-:W-:Y:S01]  /*8290*/  IMAD.MOV.U32 R0, RZ, RZ, 0x7f ;  /* 0x0000007fff007424 */ /* 0x000fe200078e00ff */
[----:B------:R-:W-:-:S04]  /*82a0*/  ISETP.GT.U32.AND P0, PT, R5, 0x7f800000, PT ;  /* 0x7f8000000500780c */ /* 0x000fc80003f04070 */
[----:B------:R-:W-:-:S04]  /*82b0*/  SEL R0, R0, 0x7c, P0 ;  /* 0x0000007c00007807 */ /* 0x000fc80000000000 */
.L_x_16998:
[----:B------:R-:W-:Y:S05]  /*82c0*/  BSYNC B0 ;  /* 0x0000000000007941 */ /* 0x000fea0003800000 */
.L_x_16996:
[----:B------:R-:W-:-:S04]  /*82d0*/  LOP3.LUT R4, R7, 0x80000000, RZ, 0xc0, !PT ;  /* 0x8000000007047812 */ /* 0x000fc800078ec0ff */
[----:B------:R-:W-:-:S04]  /*82e0*/  SHF.R.U32.HI R5, RZ, 0x18, R4 ;  /* 0x00000018ff057819 */ /* 0x000fc80000011604 */
[----:B------:R-:W-:-:S05]  /*82f0*/  LOP3.LUT R5, R0, R5, RZ, 0xfc, !PT ;  /* 0x0000000500057212 */ /* 0x000fca00078efcff */
[----:B------:R0:W-:Y:S01]  /*8300*/  STG.E.U8 [R2.64], R5 ;  /* 0x0000000502007986 */ /* 0x0001e2000c101124 */
[----:B------:R-:W-:Y:S05]  /*8310*/  BRA `(.L_x_16977) ;  /* 0x000006c000007947 */ /* 0x000fea0003800000 */
.L_x_16992:
[----:B------:R-:W0:Y:S02]  /*8320*/  I2F R0, R4 ;  /* 0x0000000400007306 */ /* 0x000e240000201400 */
[----:B0-----:R-:W-:-:S05]  /*8330*/  F2FP.BF16.PACK_AB R0, RZ, R0 ;  /* 0x00000000ff00723e */ /* 0x001fca00000010ff */
[----:B------:R0:W-:Y:S01]  /*8340*/  STG.E.U16 [R2.64], R0 ;  /* 0x0000000002007986 */ /* 0x0001e2000c101524 */
[----:B------:R-:W-:Y:S05]  /*8350*/  BRA `(.L_x_16977) ;  /* 0x0000068000007947 */ /* 0x000fea0003800000 */
.L_x_16989:
        /* <DEDUP_REMOVED lines=10> */
.L_x_17001:
        /* <DEDUP_REMOVED lines=17> */
.L_x_17004:
[----:B------:R-:W-:-:S04]  /*8510*/  LOP3.LUT R0, R7, 0x80000000, RZ, 0xc0, !PT ;  /* 0x8000000007007812 */ /* 0x000fc800078ec0ff */
[----:B------:R-:W-:-:S04]  /*8520*/  SHF.R.U32.HI R5, RZ, 0x18, R0 ;  /* 0x00000018ff057819 */ /* 0x000fc80000011600 */
[----:B------:R-:W-:-:S04]  /*8530*/  LOP3.LUT R4, R4, R5, RZ, 0xfc, !PT ;  /* 0x0000000504047212 */ /* 0x000fc800078efcff */
[----:B------:R-:W-:Y:S02]  /*8540*/  PRMT R0, R4, 0x7610, R0 ;  /* 0x0000761004007816 */ /* 0x000fe40000000000 */
.L_x_17003:
[----:B------:R-:W-:Y:S05]  /*8550*/  BSYNC B0 ;  /* 0x0000000000007941 */ /* 0x000fea0003800000 */
.L_x_17002:
[----:B------:R0:W-:Y:S01]  /*8560*/  STG.E.U8 [R2.64], R0 ;  /* 0x0000000002007986 */ /* 0x0001e2000c101124 */
[----:B------:R-:W-:Y:S05]  /*8570*/  BRA `(.L_x_16977) ;  /* 0x0000046000007947 */ /* 0x000fea0003800000 */
.L_x_17000:
        /* <DEDUP_REMOVED lines=17> */
.L_x_17007:
[----:B------:R-:W-:-:S04]  /*8690*/  LOP3.LUT R0, R7, 0x80000000, RZ, 0xc0, !PT ;  /* 0x8000000007007812 */ /* 0x000fc800078ec0ff */
[----:B------:R-:W-:-:S04]  /*86a0*/  SHF.R.U32.HI R5, RZ, 0x18, R0 ;  /* 0x00000018ff057819 */ /* 0x000fc80000011600 */
[----:B------:R-:W-:-:S04]  /*86b0*/  LOP3.LUT R4, R4, R5, RZ, 0xfc, !PT ;  /* 0x0000000504047212 */ /* 0x000fc800078efcff */
[----:B------:R-:W-:Y:S02]  /*86c0*/  PRMT R0, R4, 0x7610, R0 ;  /* 0x0000761004007816 */ /* 0x000fe40000000000 */
.L_x_17006:
[----:B------:R-:W-:Y:S05]  /*86d0*/  BSYNC B0 ;  /* 0x0000000000007941 */ /* 0x000fea0003800000 */
.L_x_17005:
[----:B------:R0:W-:Y:S01]  /*86e0*/  STG.E.U8 [R2.64], R0 ;  /* 0x0000000002007986 */ /* 0x0001e2000c101124 */
[----:B------:R-:W-:Y:S05]  /*86f0*/  BRA `(.L_x_16977) ;  /* 0x000002e000007947 */ /* 0x000fea0003800000 */
.L_x_16999:
        /* <DEDUP_REMOVED lines=22> */
.L_x_16982:
        /* <DEDUP_REMOVED lines=20> */
.L_x_17009:
[----:B------:R-:W-:-:S05]  /*89a0*/  SHF.R.S32.HI R5, RZ, 0x1f, R4 ;  /* 0x0000001fff057819 */ /* 0x000fca0000011404 */
[----:B------:R0:W-:Y:S01]  /*89b0*/  STG.E.64 [R2.64], R4 ;  /* 0x0000000402007986 */ /* 0x0001e2000c101b24 */
[----:B------:R-:W-:Y:S05]  /*89c0*/  BRA `(.L_x_16977) ;  /* 0x0000001000007947 */ /* 0x000fea0003800000 */
.L_x_17008:
[----:B------:R0:W-:Y:S02]  /*89d0*/  STG.E [R2.64], R4 ;  /* 0x0000000402007986 */ /* 0x0001e4000c101924 */
.L_x_16977:
[----:B------:R-:W-:Y:S05]  /*89e0*/  BSYNC B6 ;  /* 0x0000000000067941 */ /* 0x000fea0003800000 */
.L_x_16976:
        /* <DEDUP_REMOVED lines=21> */
.L_x_17015:
[----:B------:R0:W-:Y:S01]  /*8b40*/  STG.E.U8 [R2.64], R16 ;  /* 0x0000001002007986 */ /* 0x0001e2000c101124 */
[----:B------:R-:W-:Y:S05]  /*8b50*/  BRA `(.L_x_17017) ;  /* 0x00000d7000007947 */ /* 0x000fea0003800000 */
.L_x_17014:
        /* <DEDUP_REMOVED lines=9> */
.L_x_17019:
[----:B------:R0:W-:Y:S01]  /*8bf0*/  STG.E [R2.64], R16 ;  /* 0x0000001002007986 */ /* 0x0001e2000c101924 */
[----:B------:R-:W-:Y:S05]  /*8c00*/  BRA `(.L_x_17017) ;  /* 0x00000cc000007947 */ /* 0x000fea0003800000 */
.L_x_17018:
[----:B------:R0:W-:Y:S01]  /*8c10*/  STG.E.U16 [R2.64], R16 ;  /* 0x0000001002007986 */ /* 0x0001e2000c101524 */
[----:B------:R-:W-:Y:S05]  /*8c20*/  BRA `(.L_x_17017) ;  /* 0x00000ca000007947 */ /* 0x000fea0003800000 */
.L_x_17013:
        /* <DEDUP_REMOVED lines=9> */
.L_x_17021:
[----:B------:R-:W0:Y:S02]  /*8cc0*/  I2F R0, R16 ;  /* 0x0000001000007306 */ /* 0x000e240000201400 */
[----:B0-----:R-:W-:-:S05]  /*8cd0*/  F2FP.PACK_AB R0, RZ, R0 ;  /* 0x00000000ff00723e */ /* 0x001fca00000000ff */
[----:B------:R0:W-:Y:S01]  /*8ce0*/  STG.E.U16 [R2.64], R0 ;  /* 0x0000000002007986 */ /* 0x0001e2000c101524 */
[----:B------:R-:W-:Y:S05]  /*8cf0*/  BRA `(.L_x_17017) ;  /* 0x00000bd000007947 */ /* 0x000fea0003800000 */
.L_x_17020:
        /* <DEDUP_REMOVED lines=10> */
.L_x_17023:
[----:B------:R-:W0:Y:S02]  /*8da0*/  I2F R16, R16 ;  /* 0x0000001000107306 */ /* 0x000e240000201400 */
[----:B0-----:R-:W-:-:S04]  /*8db0*/  F2FP.PACK_AB R5, RZ, R16 ;  /* 0x00000010ff05723e */ /* 0x001fc800000000ff */
[----:B------:R-:W-:-:S05]  /*8dc0*/  PRMT R5, R5, 0x5410, RZ ;  /* 0x0000541005057816 */ /* 0x000fca00000000ff */
[----:B------:R0:W-:Y:S01]  /*8dd0*/  STG.E [R2.64], R5 ;  /* 0x0000000502007986 */ /* 0x0001e2000c101924 */
[----:B------:R-:W-:Y:S05]  /*8de0*/  BRA `(.L_x_17017) ;  /* 0x00000ae000007947 */ /* 0x000fea0003800000 */
.L_x_17022:
[----:B------:R-:W0:Y:S02]  /*8df0*/  I2F.F64 R16, R16 ;  /* 0x0000001000107312 */ /* 0x000e240000201c00 */
[----:B0-----:R0:W-:Y:S01]  /*8e00*/  STG.E.64 [R2.64], R16 ;  /* 0x0000001002007986 */ /* 0x0011e2000c101b24 */
[----:B------:R-:W-:Y:S05]  /*8e10*/  BRA `(.L_x_17017) ;  /* 0x00000ab000007947 */ /* 0x000fea0003800000 */
.L_x_17012:
        /* <DEDUP_REMOVED lines=12> */
.L_x_17026:
[----:B------:R-:W0:Y:S01]  /*8ee0*/  I2F.F64 R4, R16 ;  /* 0x0000001000047312 */ /* 0x000e220000201c00 */
[----:B------:R-:W-:-:S05]  /*8ef0*/  CS2R R6, SRZ ;  /* 0x0000000000067805 */ /* 0x000fca000001ff00 */
[----:B0-----:R0:W-:Y:S01]  /*8f00*/  STG.E.128 [R2.64], R4 ;  /* 0x0000000402007986 */ /* 0x0011e2000c101d24 */
[----:B------:R-:W-:Y:S05]  /*8f10*/  BRA `(.L_x_17017) ;  /* 0x000009b000007947 */ /* 0x000fea0003800000 */
.L_x_17025:
        /* <DEDUP_REMOVED lines=21> */
.L_x_17030:
[----:B------:R-:W-:Y:S05]  /*9070*/  BSYNC B0 ;  /* 0x0000000000007941 */ /* 0x000fea0003800000 */
.L_x_17029:
[----:B------:R-:W-:-:S05]  /*9080*/  LOP3.LUT R5, R0, R5, RZ, 0xfc, !PT ;  /* 0x0000000500057212 */ /* 0x000fca00078efcff */
[----:B------:R0:W-:Y:S01]  /*9090*/  STG.E.U8 [R2.64], R5 ;  /* 0x0000000502007986 */ /* 0x0001e2000c101124 */
[----:B------:R-:W-:Y:S05]  /*90a0*/  BRA `(.L_x_17017) ;  /* 0x0000082000007947 */ /* 0x000fea0003800000 */
.L_x_17028:
        /* <DEDUP_REMOVED lines=13> */
.L_x_17032:
[----:B------:R-:W-:Y:S01]  /*9180*/  IMAD.MOV.U32 R0, RZ, RZ, 0x7f ;  /* 0x0000007fff007424 */ /* 0x000fe200078e00ff */
[----:B------:R-:W-:-:S04]  /*9190*/  ISETP.GT.U32.AND P0, PT, R4, 0x7f800000, PT ;  /* 0x7f8000000400780c */ /* 0x000fc80003f04070 */
[----:B------:R-:W-:-:S04]  /*91a0*/  SEL R0, R0, 0x7c, P0 ;  /* 0x0000007c00007807 */ /* 0x000fc80000000000 */
.L_x_17033:
[----:B------:R-:W-:Y:S05]  /*91b0*/  BSYNC B0 ;  /* 0x0000000000007941 */ /* 0x000fea0003800000 */
.L_x_17031:
[----:B------:R-:W-:-:S04]  /*91c0*/  LOP3.LUT R4, R5, 0x80000000, RZ, 0xc0, !PT ;  /* 0x8000000005047812 */ /* 0x000fc800078ec0ff */
[----:B------:R-:W-:-:S04]  /*91d0*/  SHF.R.U32.HI R5, RZ, 0x18, R4 ;  /* 0x00000018ff057819 */ /* 0x000fc80000011604 */
[----:B------:R-:W-:-:S05]  /*91e0*/  LOP3.LUT R5, R0, R5, RZ, 0xfc, !PT ;  /* 0x0000000500057212 */ /* 0x000fca00078efcff */
[----:B------:R0:W-:Y:S01]  /*91f0*/  STG.E.U8 [R2.64], R5 ;  /* 0x0000000502007986 */ /* 0x0001e2000c101124 */
[----:B------:R-:W-:Y:S05]  /*9200*/  BRA `(.L_x_17017) ;  /* 0x000006c000007947 */ /* 0x000fea0003800000 */
.L_x_17027:
[----:B------:R-:W0:Y:S02]  /*9210*/  I2F R0, R16 ;  /* 0x0000001000007306 */ /* 0x000e240000201400 */
[----:B0-----:R-:W-:-:S05]  /*9220*/  F2FP.BF16.PACK_AB R0, RZ, R0 ;  /* 0x00000000ff00723e */ /* 0x001fca00000010ff */
[----:B------:R0:W-:Y:S01]  /*9230*/  STG.E.U16 [R2.64], R0 ;  /* 0x0000000002007986 */ /* 0x0001e2000c101524 */
[----:B------:R-:W-:Y:S05]  /*9240*/  BRA `(.L_x_17017) ;  /* 0x0000068000007947 */ /* 0x000fea0003800000 */
.L_x_17024:
        /* <DEDUP_REMOVED lines=10> */
.L_x_17036:
        /* <DEDUP_REMOVED lines=17> */
.L_x_17039:
[----:B------:R-:W-:-:S04]  /*9400*/  LOP3.LUT R0, R7, 0x80000000, RZ, 0xc0, !PT ;  /* 0x8000000007007812 */ /* 0x000fc800078ec0ff */
[----:B------:R-:W-:-:S04]  /*9410*/  SHF.R.U32.HI R5, RZ, 0x18, R0 ;  /* 0x00000018ff057819 */ /* 0x000fc80000011600 */
[----:B------:R-:W-:-:S04]  /*9420*/  LOP3.LUT R4, R4, R5, RZ, 0xfc, !PT ;  /* 0x0000000504047212 */ /* 0x000fc800078efcff */
[----:B------:R-:W-:Y:S02]  /*9430*/  PRMT R0, R4, 0x7610, R0 ;  /* 0x0000761004007816 */ /* 0x000fe40000000000 */
.L_x_17038:
[----:B------:R-:W-:Y:S05]  /*9440*/  BSYNC B0 ;  /* 0x0000000000007941 */ /* 0x000fea0003800000 */
.L_x_17037:
[----:B------:R0:W-:Y:S01]  /*9450*/  STG.E.U8 [R2.64], R0 ;  /* 0x0000000002007986 */ /* 0x0001e2000c101124 */
[----:B------:R-:W-:Y:S05]  /*9460*/  BRA `(.L_x_17017) ;  /* 0x0000046000007947 */ /* 0x000fea0003800000 */
.L_x_17035:
        /* <DEDUP_REMOVED lines=17> */
.L_x_17042:
[----:B------:R-:W-:-:S04]  /*9580*/  LOP3.LUT R0, R7, 0x80000000, RZ, 0xc0, !PT ;  /* 0x8000000007007812 */ /* 0x000fc800078ec0ff */
[----:B------:R-:W-:-:S04]  /*9590*/  SHF.R.U32.HI R5, RZ, 0x18, R0 ;  /* 0x00000018ff057819 */ /* 0x000fc80000011600 */
[----:B------:R-:W-:-:S04]  /*95a0*/  LOP3.LUT R4, R4, R5, RZ, 0xfc, !PT ;  /* 0x0000000504047212 */ /* 0x000fc800078efcff */
[----:B------:R-:W-:Y:S02]  /*95b0*/  PRMT R0, R4, 0x7610, R0 ;  /* 0x0000761004007816 */ /* 0x000fe40000000000 */
.L_x_17041:
[----:B------:R-:W-:Y:S05]  /*95c0*/  BSYNC B0 ;  /* 0x0000000000007941 */ /* 0x000fea0003800000 */
.L_x_17040:
[----:B------:R0:W-:Y:S01]  /*95d0*/  STG.E.U8 [R2.64], R0 ;  /* 0x0000000002007986 */ /* 0x0001e2000c101124 */
[----:B------:R-:W-:Y:S05]  /*95e0*/  BRA `(.L_x_17017) ;  /* 0x000002e000007947 */ /* 0x000fea0003800000 */
.L_x_17034:
        /* <DEDUP_REMOVED lines=22> */
.L_x_17016:
        /* <DEDUP_REMOVED lines=20> */
.L_x_17044:
[----:B------:R-:W-:-:S05]  /*9890*/  SHF.R.S32.HI R17, RZ, 0x1f, R16 ;  /* 0x0000001fff117819 */ /* 0x000fca0000011410 */
[----:B------:R0:W-:Y:S01]  /*98a0*/  STG.E.64 [R2.64], R16 ;  /* 0x0000001002007986 */ /* 0x0001e2000c101b24 */
[----:B------:R-:W-:Y:S05]  /*98b0*/  BRA `(.L_x_17017) ;  /* 0x0000001000007947 */ /* 0x000fea0003800000 */
.L_x_17043:
[----:B------:R0:W-:Y:S02]  /*98c0*/  STG.E [R2.64], R16 ;  /* 0x0000001002007986 */ /* 0x0001e4000c101924 */
.L_x_17017:
        /* <DEDUP_REMOVED lines=21> */
.L_x_17048:
[----:B------:R0:W-:Y:S01]  /*9a20*/  STG.E.U8 [R2.64], R19 ;  /* 0x0000001302007986 */ /* 0x0001e2000c101124 */
[----:B------:R-:W-:Y:S05]  /*9a30*/  BRA `(.L_x_17050) ;  /* 0x00000d9000007947 */ /* 0x000fea0003800000 */
.L_x_17047:
        /* <DEDUP_REMOVED lines=10> */
.L_x_17052:
[----:B------:R0:W-:Y:S01]  /*9ae0*/  STG.E [R2.64], R19 ;  /* 0x0000001302007986 */ /* 0x0001e2000c101924 */
[----:B------:R-:W-:Y:S05]  /*9af0*/  BRA `(.L_x_17050) ;  /* 0x00000cd000007947 */ /* 0x000fea0003800000 */
.L_x_17051:
[----:B------:R0:W-:Y:S01]  /*9b00*/  STG.E.U16 [R2.64], R19 ;  /* 0x0000001302007986 */ /* 0x0001e2000c101524 */
[----:B------:R-:W-:Y:S05]  /*9b10*/  BRA `(.L_x_17050) ;  /* 0x00000cb000007947 */ /* 0x000fea0003800000 */
.L_x_17046:
        /* <DEDUP_REMOVED lines=9> */
.L_x_17054:
[----:B------:R-:W0:Y:S02]  /*9bb0*/  I2F R0, R19 ;  /* 0x0000001300007306 */ /* 0x000e240000201400 */
[----:B0-----:R-:W-:-:S05]  /*9bc0*/  F2FP.PACK_AB R0, RZ, R0 ;  /* 0x00000000ff00723e */ /* 0x001fca00000000ff */
[----:B------:R0:W-:Y:S01]  /*9bd0*/  STG.E.U16 [R2.64], R0 ;  /* 0x0000000002007986 */ /* 0x0001e2000c101524 */
[----:B------:R-:W-:Y:S05]  /*9be0*/  BRA `(.L_x_17050) ;  /* 0x00000be000007947 */ /* 0x000fea0003800000 */
.L_x_17053:
        /* <DEDUP_REMOVED lines=10> */
.L_x_17056:
[----:B------:R-:W0:Y:S02]  /*9c90*/  I2F R19, R19 ;  /* 0x0000001300137306 */ /* 0x000e240000201400 */
[----:B0-----:R-:W-:-:S04]  /*9ca0*/  F2FP.PACK_AB R5, RZ, R19 ;  /* 0x00000013ff05723e */ /* 0x001fc800000000ff */
[----:B------:R-:W-:-:S05]  /*9cb0*/  PRMT R5, R5, 0x5410, RZ ;  /* 0x0000541005057816 */ /* 0x000fca00000000ff */
[----:B------:R0:W-:Y:S01]  /*9cc0*/  STG.E [R2.64], R5 ;  /* 0x0000000502007986 */ /* 0x0001e2000c101924 */
[----:B------:R-:W-:Y:S05]  /*9cd0*/  BRA `(.L_x_17050) ;  /* 0x00000af000007947 */ /* 0x000fea0003800000 */
.L_x_17055:
[----:B------:R-:W0:Y:S02]  /*9ce0*/  I2F.F64 R4, R19 ;  /* 0x0000001300047312 */ /* 0x000e240000201c00 */
[----:B0-----:R0:W-:Y:S01]  /*9cf0*/  STG.E.64 [R2.64], R4 ;  /* 0x0000000402007986 */ /* 0x0011e2000c101b24 */
[----:B------:R-:W-:Y:S05]  /*9d00*/  BRA `(.L_x_17050) ;  /* 0x00000ac000007947 */ /* 0x000fea0003800000 */
.L_x_17045:
        /* <DEDUP_REMOVED lines=12> */
.L_x_17059:
[----:B------:R-:W0:Y:S01]  /*9dd0*/  I2F.F64 R4, R19 ;  /* 0x0000001300047312 */ /* 0x000e220000201c00 */
[----:B------:R-:W-:-:S05]  /*9de0*/  CS2R R6, SRZ ;  /* 0x0000000000067805 */ /* 0x000fca000001ff00 */
[----:B0-----:R0:W-:Y:S01]  /*9df0*/  STG.E.128 [R2.64], R4 ;  /* 0x0000000402007986 */ /* 0x0011e2000c101d24 */
[----:B------:R-:W-:Y:S05]  /*9e00*/  BRA `(.L_x_17050) ;  /* 0x000009c000007947 */ /* 0x000fea0003800000 */
.L_x_17058:
        /* <DEDUP_REMOVED lines=21> */
.L_x_17063:
[----:B------:R-:W-:Y:S05]  /*9f60*/  BSYNC B0 ;  /* 0x0000000000007941 */ /* 0x000fea0003800000 */
.L_x_17062:
[----:B------:R-:W-:-:S05]  /*9f70*/  LOP3.LUT R5, R0, R5, RZ, 0xfc, !PT ;  /* 0x0000000500057212 */ /* 0x000fca00078efcff */
[----:B------:R0:W-:Y:S01]  /*9f80*/  STG.E.U8 [R2.64], R5 ;  /* 0x0000000502007986 */ /* 0x0001e2000c101124 */
[----:B------:R-:W-:Y:S05]  /*9f90*/  BRA `(.L_x_17050) ;  /* 0x0000083000007947 */ /* 0x000fea0003800000 */
.L_x_17061:
        /* <DEDUP_REMOVED lines=13> */
.L_x_17065:
[----:B------:R-:W-:Y:S01]  /*a070*/  IMAD.MOV.U32 R0, RZ, RZ, 0x7f ;  /* 0x0000007fff007424 */ /* 0x000fe200078e00ff */
[----:B------:R-:W-:-:S04]  /*a080*/  ISETP.GT.U32.AND P0, PT, R4, 0x7f800000, PT ;  /* 0x7f8000000400780c */ /* 0x000fc80003f04070 */
[----:B------:R-:W-:-:S04]  /*a090*/  SEL R0, R0, 0x7c, P0 ;  /* 0x0000007c00007807 */ /* 0x000fc80000000000 */
.L_x_17066:
[----:B------:R-:W-:Y:S05]  /*a0a0*/  BSYNC B0 ;  /* 0x0000000000007941 */ /* 0x000fea0003800000 */
.L_x_17064:
[----:B------:R-:W-:-:S04]  /*a0b0*/  LOP3.LUT R4, R19, 0x80000000, RZ, 0xc0, !PT ;  /* 0x8000000013047812 */ /* 0x000fc800078ec0ff */
[----:B------:R-:W-:-:S04]  /*a0c0*/  SHF.R.U32.HI R5, RZ, 0x18, R4 ;  /* 0x00000018ff057819 */ /* 0x000fc80000011604 */
[----:B------:R-:W-:-:S05]  /*a0d0*/  LOP3.LUT R5, R0, R5, RZ, 0xfc, !PT ;  /* 0x0000000500057212 */ /* 0x000fca00078efcff */
[----:B------:R0:W-:Y:S01]  /*a0e0*/  STG.E.U8 [R2.64], R5 ;  /* 0x0000000502007986 */ /* 0x0001e2000c101124 */
[----:B------:R-:W-:Y:S05]  /*a0f0*/  BRA `(.L_x_17050) ;  /* 0x000006d000007947 */ /* 0x000fea0003800000 */
.L_x_17060:
[----:B------:R-:W0:Y:S02]  /*a100*/  I2F R0, R19 ;  /* 0x0000001300007306 */ /* 0x000e240000201400 */
[----:B0-----:R-:W-:-:S05]  /*a110*/  F2FP.BF16.PACK_AB R0, RZ, R0 ;  /* 0x00000000ff00723e */ /* 0x001fca00000010ff */
[----:B------:R0:W-:Y:S01]  /*a120*/  STG.E.U16 [R2.64], R0 ;  /* 0x0000000002007986 */ /* 0x0001e2000c101524 */
[----:B------:R-:W-:Y:S05]  /*a130*/  BRA `(.L_x_17050) ;  /* 0x0000069000007947 */ /* 0x000fea0003800000 */
.L_x_17057:
        /* <DEDUP_REMOVED lines=10> */
.L_x_17069:
        /* <DEDUP_REMOVED lines=17> */
.L_x_17072:
[----:B------:R-:W-:-:S04]  /*a2f0*/  LOP3.LUT R0, R19, 0x80000000, RZ, 0xc0, !PT ;  /* 0x8000000013007812 */ /* 0x000fc800078ec0ff */
[----:B------:R-:W-:-:S04]  /*a300*/  SHF.R.U32.HI R5, RZ, 0x18, R0 ;  /* 0x00000018ff057819 */ /* 0x000fc80000011600 */
[----:B------:R-:W-:-:S04]  /*a310*/  LOP3.LUT R4, R4, R5, RZ, 0xfc, !PT ;  /* 0x0000000504047212 */ /* 0x000fc800078efcff */
[----:B------:R-:W-:Y:S02]  /*a320*/  PRMT R0, R4, 0x7610, R0 ;  /* 0x0000761004007816 */ /* 0x000fe40000000000 */
.L_x_17071:
[----:B------:R-:W-:Y:S05]  /*a330*/  BSYNC B0 ;  /* 0x0000000000007941 */ /* 0x000fea0003800000 */
.L_x_17070:
[----:B------:R0:W-:Y:S01]  /*a340*/  STG.E.U8 [R2.64], R0 ;  /* 0x0000000002007986 */ /* 0x0001e2000c101124 */
[----:B------:R-:W-:Y:S05]  /*a350*/  BRA `(.L_x_17050) ;  /* 0x0000047000007947 */ /* 0x000fea0003800000 */
.L_x_17068:
        /* <DEDUP_REMOVED lines=17> */
.L_x_17075:
[----:B------:R-:W-:-:S04]  /*a470*/  LOP3.LUT R0, R19, 0x80000000, RZ, 0xc0, !PT ;  /* 0x8000000013007812 */ /* 0x000fc800078ec0ff */
[----:B------:R-:W-:-:S04]  /*a480*/  SHF.R.U32.HI R5, RZ, 0x18, R0 ;  /* 0x00000018ff057819 */ /* 0x000fc80000011600 */
[----:B------:R-:W-:-:S04]  /*a490*/  LOP3.LUT R4, R4, R5, RZ, 0xfc, !PT ;  /* 0x0000000504047212 */ /* 0x000fc800078efcff */
[----:B------:R-:W-:Y:S02]  /*a4a0*/  PRMT R0, R4, 0x7610, R0 ;  /* 0x0000761004007816 */ /* 0x000fe40000000000 */
.L_x_17074:
[----:B------:R-:W-:Y:S05]  /*a4b0*/  BSYNC B0 ;  /* 0x0000000000007941 */ /* 0x000fea0003800000 */
.L_x_17073:
[----:B------:R0:W-:Y:S01]  /*a4c0*/  STG.E.U8 [R2.64], R0 ;  /* 0x0000000002007986 */ /* 0x0001e2000c101124 */
[----:B------:R-:W-:Y:S05]  /*a4d0*/  BRA `(.L_x_17050) ;  /* 0x000002f000007947 */ /* 0x000fea0003800000 */
.L_x_17067:
        /* <DEDUP_REMOVED lines=22> */
.L_x_17049:
        /* <DEDUP_REMOVED lines=20> */
.L_x_17077:
[--C-:B------:R-:W-:Y:S01]  /*a780*/  SHF.R.S32.HI R5, RZ, 0x1f, R19.reuse ;  /* 0x0000001fff057819 */ /* 0x100fe20000011413 */
[----:B------:R-:W-:-:S05]  /*a790*/  IMAD.MOV.U32 R4, RZ, RZ, R19 ;  /* 0x000000ffff047224 */ /* 0x000fca00078e0013 */
[----:B------:R0:W-:Y:S01]  /*a7a0*/  STG.E.64 [R2.64], R4 ;  /* 0x0000000402007986 */ /* 0x0001e2000c101b24 */
[----:B------:R-:W-:Y:S05]  /*a7b0*/  BRA `(.L_x_17050) ;  /* 0x0000001000007947 */ /* 0x000fea0003800000 */
.L_x_17076:
[----:B------:R0:W-:Y:S02]  /*a7c0*/  STG.E [R2.64], R19 ;  /* 0x0000001302007986 */ /* 0x0001e4000c101924 */
.L_x_17050:
[----:B------:R-:W-:Y:S02]  /*a7d0*/  IADD3 R24, R24, 0x80, RZ ;  /* 0x0000008018187810 */ /* 0x000fe40007ffe0ff */
.L_x_17011:
[----:B------:R-:W-:Y:S05]  /*a7e0*/  BSYNC B6 ;  /* 0x0000000000067941 */ /* 0x000fea0003800000 */
.L_x_17010:
        /* <DEDUP_REMOVED lines=19> */
.L_x_17081:
[----:B------:R-:W-:Y:S01]  /*a920*/  STG.E.U8 [R2.64], R18 ;  /* 0x0000001202007986 */ /* 0x000fe2000c101124 */
[----:B------:R-:W-:Y:S05]  /*a930*/  EXIT ;  /* 0x000000000000794d */ /* 0x000fea0003800000 */
.L_x_17080:
        /* <DEDUP_REMOVED lines=9> */
.L_x_17084:
[----:B------:R-:W-:Y:S01]  /*a9d0*/  STG.E [R2.64], R18 ;  /* 0x0000001202007986 */ /* 0x000fe2000c101924 */
[----:B------:R-:W-:Y:S05]  /*a9e0*/  EXIT ;  /* 0x000000000000794d */ /* 0x000fea0003800000 */
.L_x_17083:
[----:B------:R-:W-:Y:S01]  /*a9f0*/  STG.E.U16 [R2.64], R18 ;  /* 0x0000001202007986 */ /* 0x000fe2000c101524 */
[----:B------:R-:W-:Y:S05]  /*aa00*/  EXIT ;  /* 0x000000000000794d */ /* 0x000fea0003800000 */
.L_x_17079:
        /* <DEDUP_REMOVED lines=9> */
.L_x_17086:
[----:B------:R-:W0:Y:S02]  /*aaa0*/  I2F R0, R18 ;  /* 0x0000001200007306 */ /* 0x000e240000201400 */
[----:B0-----:R-:W-:-:S05]  /*aab0*/  F2FP.PACK_AB R0, RZ, R0 ;  /* 0x00000000ff00723e */ /* 0x001fca00000000ff */
[----:B------:R-:W-:Y:S01]  /*aac0*/  STG.E.U16 [R2.64], R0 ;  /* 0x0000000002007986 */ /* 0x000fe2000c101524 */
[----:B------:R-:W-:Y:S05]  /*aad0*/  EXIT ;  /* 0x000000000000794d */ /* 0x000fea0003800000 */
.L_x_17085:
        /* <DEDUP_REMOVED lines=10> */
.L_x_17088:
[----:B------:R-:W0:Y:S02]  /*ab80*/  I2F R18, R18 ;  /* 0x0000001200127306 */ /* 0x000e240000201400 */
[----:B0-----:R-:W-:-:S04]  /*ab90*/  F2FP.PACK_AB R5, RZ, R18 ;  /* 0x00000012ff05723e */ /* 0x001fc800000000ff */
[----:B------:R-:W-:-:S05]  /*aba0*/  PRMT R5, R5, 0x5410, RZ ;  /* 0x0000541005057816 */ /* 0x000fca00000000ff */
[----:B------:R-:W-:Y:S01]  /*abb0*/  STG.E [R2.64], R5 ;  /* 0x0000000502007986 */ /* 0x000fe2000c101924 */
[----:B------:R-:W-:Y:S05]  /*abc0*/  EXIT ;  /* 0x000000000000794d */ /* 0x000fea0003800000 */
.L_x_17087:
[----:B------:R-:W0:Y:S02]  /*abd0*/  I2F.F64 R18, R18 ;  /* 0x0000001200127312 */ /* 0x000e240000201c00 */
[----:B0-----:R-:W-:Y:S01]  /*abe0*/  STG.E.64 [R2.64], R18 ;  /* 0x0000001202007986 */ /* 0x001fe2000c101b24 */
[----:B------:R-:W-:Y:S05]  /*abf0*/  EXIT ;  /* 0x000000000000794d */ /* 0x000fea0003800000 */
.L_x_17078:
        /* <DEDUP_REMOVED lines=12> */
.L_x_17091:
[----:B------:R-:W0:Y:S01]  /*acc0*/  I2F.F64 R4, R18 ;  /* 0x0000001200047312 */ /* 0x000e220000201c00 */
[----:B------:R-:W-:-:S05]  /*acd0*/  CS2R R6, SRZ ;  /* 0x0000000000067805 */ /* 0x000fca000001ff00 */
[----:B0-----:R-:W-:Y:S01]  /*ace0*/  STG.E.128 [R2.64], R4 ;  /* 0x0000000402007986 */ /* 0x001fe2000c101d24 */
[----:B------:R-:W-:Y:S05]  /*acf0*/  EXIT ;  /* 0x000000000000794d */ /* 0x000fea0003800000 */
.L_x_17090:
        /* <DEDUP_REMOVED lines=21> */
.L_x_17095:
[----:B------:R-:W-:Y:S05]  /*ae50*/  BSYNC B0 ;  /* 0x0000000000007941 */ /* 0x000fea0003800000 */
.L_x_17094:
[----:B------:R-:W-:-:S05]  /*ae60*/  LOP3.LUT R5, R0, R5, RZ, 0xfc, !PT ;  /* 0x0000000500057212 */ /* 0x000fca00078efcff */
[----:B------:R-:W-:Y:S01]  /*ae70*/  STG.E.U8 [R2.64], R5 ;  /* 0x0000000502007986 */ /* 0x000fe2000c101124 */
[----:B------:R-:W-:Y:S05]  /*ae80*/  EXIT ;  /* 0x000000000000794d */ /* 0x000fea0003800000 */
.L_x_17093:
        /* <DEDUP_REMOVED lines=13> */
.L_x_17097:
[----:B------:R-:W-:Y:S01]  /*af60*/  IMAD.MOV.U32 R0, RZ, RZ, 0x7f ;  /* 0x0000007fff007424 */ /* 0x000fe200078e00ff */
[----:B------:R-:W-:-:S04]  /*af70*/  ISETP.GT.U32.AND P0, PT, R4, 0x7f800000, PT ;  /* 0x7f8000000400780c */ /* 0x000fc80003f04070 */
[----:B------:R-:W-:-:S04]  /*af80*/  SEL R0, R0, 0x7c, P0 ;  /* 0x0000007c00007807 */ /* 0x000fc80000000000 */
.L_x_17098:
[----:B------:R-:W-:Y:S05]  /*af90*/  BSYNC B0 ;  /* 0x0000000000007941 */ /* 0x000fea0003800000 */
.L_x_17096:
[----:B------:R-:W-:-:S04]  /*afa0*/  LOP3.LUT R4, R5, 0x80000000, RZ, 0xc0, !PT ;  /* 0x8000000005047812 */ /* 0x000fc800078ec0ff */
[----:B------:R-:W-:-:S04]  /*afb0*/  SHF.R.U32.HI R5, RZ, 0x18, R4 ;  /* 0x00000018ff057819 */ /* 0x000fc80000011604 */
[----:B------:R-:W-:-:S05]  /*afc0*/  LOP3.LUT R5, R0, R5, RZ, 0xfc, !PT ;  /* 0x0000000500057212 */ /* 0x000fca00078efcff */
[----:B------:R-:W-:Y:S01]  /*afd0*/  STG.E.U8 [R2.64], R5 ;  /* 0x0000000502007986 */ /* 0x000fe2000c101124 */
[----:B------:R-:W-:Y:S05]  /*afe0*/  EXIT ;  /* 0x000000000000794d */ /* 0x000fea0003800000 */
.L_x_17092:
[----:B------:R-:W0:Y:S02]  /*aff0*/  I2F R0, R18 ;  /* 0x0000001200007306 */ /* 0x000e240000201400 */
[----:B0-----:R-:W-:-:S05]  /*b000*/  F2FP.BF16.PACK_AB R0, RZ, R0 ;  /* 0x00000000ff00723e */ /* 0x001fca00000010ff */
[----:B------:R-:W-:Y:S01]  /*b010*/  STG.E.U16 [R2.64], R0 ;  /* 0x0000000002007986 */ /* 0x000fe2000c101524 */
[----:B------:R-:W-:Y:S05]  /*b020*/  EXIT ;  /* 0x000000000000794d */ /* 0x000fea0003800000 */
.L_x_17089:
        /* <DEDUP_REMOVED lines=10> */
.L_x_17101:
        /* <DEDUP_REMOVED lines=17> */
.L_x_17104:
[----:B------:R-:W-:-:S04]  /*b1e0*/  LOP3.LUT R0, R7, 0x80000000, RZ, 0xc0, !PT ;  /* 0x8000000007007812 */ /* 0x000fc800078ec0ff */
[----:B------:R-:W-:-:S04]  /*b1f0*/  SHF.R.U32.HI R5, RZ, 0x18, R0 ;  /* 0x00000018ff057819 */ /* 0x000fc80000011600 */
[----:B------:R-:W-:-:S04]  /*b200*/  LOP3.LUT R4, R4, R5, RZ, 0xfc, !PT ;  /* 0x0000000504047212 */ /* 0x000fc800078efcff */
[----:B------:R-:W-:Y:S02]  /*b210*/  PRMT R0, R4, 0x7610, R0 ;  /* 0x0000761004007816 */ /* 0x000fe40000000000 */
.L_x_17103:
[----:B------:R-:W-:Y:S05]  /*b220*/  BSYNC B0 ;  /* 0x0000000000007941 */ /* 0x000fea0003800000 */
.L_x_17102:
[----:B------:R-:W-:Y:S01]  /*b230*/  STG.E.U8 [R2.64], R0 ;  /* 0x0000000002007986 */ /* 0x000fe2000c101124 */
[----:B------:R-:W-:Y:S05]  /*b240*/  EXIT ;  /* 0x000000000000794d */ /* 0x000fea0003800000 */
.L_x_17100:
        /* <DEDUP_REMOVED lines=17> */
.L_x_17107:
[----:B------:R-:W-:-:S04]  /*b360*/  LOP3.LUT R0, R7, 0x80000000, RZ, 0xc0, !PT ;  /* 0x8000000007007812 */ /* 0x000fc800078ec0ff */
[----:B------:R-:W-:-:S04]  /*b370*/  SHF.R.U32.HI R5, RZ, 0x18, R0 ;  /* 0x00000018ff057819 */ /* 0x000fc80000011600 */
[----:B------:R-:W-:-:S04]  /*b380*/  LOP3.LUT R4, R4, R5, RZ, 0xfc, !PT ;  /* 0x0000000504047212 */ /* 0x000fc800078efcff */
[----:B------:R-:W-:Y:S02]  /*b390*/  PRMT R0, R4, 0x7610, R0 ;  /* 0x0000761004007816 */ /* 0x000fe40000000000 */
.L_x_17106:
[----:B------:R-:W-:Y:S05]  /*b3a0*/  BSYNC B0 ;  /* 0x0000000000007941 */ /* 0x000fea0003800000 */
.L_x_17105:
[----:B------:R-:W-:Y:S01]  /*b3b0*/  STG.E.U8 [R2.64], R0 ;  /* 0x0000000002007986 */ /* 0x000fe2000c101124 */
[----:B------:R-:W-:Y:S05]  /*b3c0*/  EXIT ;  /* 0x000000000000794d */ /* 0x000fea0003800000 */
.L_x_17099:
        /* <DEDUP_REMOVED lines=22> */
.L_x_17082:
        /* <DEDUP_REMOVED lines=20> */
.L_x_17109:
[----:B------:R-:W-:-:S05]  /*b670*/  SHF.R.S32.HI R19, RZ, 0x1f, R18 ;  /* 0x0000001fff137819 */ /* 0x000fca0000011412 */
[----:B------:R-:W-:Y:S01]  /*b680*/  STG.E.64 [R2.64], R18 ;  /* 0x0000001202007986 */ /* 0x000fe2000c101b24 */
[----:B------:R-:W-:Y:S05]  /*b690*/  EXIT ;  /* 0x000000000000794d */ /* 0x000fea0003800000 */
.L_x_17108:
[----:B------:R-:W-:Y:S01]  /*b6a0*/  STG.E [R2.64], R18 ;  /* 0x0000001202007986 */ /* 0x000fe2000c101924 */
[----:B------:R-:W-:Y:S05]  /*b6b0*/  EXIT ;  /* 0x000000000000794d */ /* 0x000fea0003800000 */
.L_x_17110:
        /* <DEDUP_REMOVED lines=12> */
.L_x_23029:


//--------------------- .text._ZN2at6native18elementwise_kernelILi128ELi2EZNS0_22gpu_kernel_impl_nocastIZZZNS0_54_GLOBAL__N__d8c5977b_16_LinearAlgebra_cu_9e10b42f_321716addr_kernel_cudaERNS_14TensorIteratorERKN3c106ScalarES9_ENKUlvE_clEvENKUlvE1_clEvEUliiiE_EEvRNS_18TensorIteratorBaseERKT_EUliE_EEviT1_ --------------------------
	.section	.text._ZN2at6native18elementwise_kernelILi128ELi2EZNS0_22gpu_kernel_impl_nocastIZZZNS0_54_GLOBAL__N__d8c5977b_16_LinearAlgebra_cu_9e10b42f_321716addr_kernel_cudaERNS_14TensorIteratorERKN3c106ScalarES9_ENKUlvE_clEvENKUlvE1_clEvEUliiiE_EEvRNS_18TensorIteratorBaseERKT_EUliE_EEviT1_,"ax",@progbits
	.sectioninfo	@"SHI_REGISTERS=14"
	.align	128
        .global         _ZN2at6native18elementwise_kernelILi128ELi2EZNS0_22gpu_kernel_impl_nocastIZZZNS0_54_GLOBAL__N__d8c5977b_16_LinearAlgebra_cu_9e10b42f_321716addr_kernel_cudaERNS_14TensorIteratorERKN3c106ScalarES9_ENKUlvE_clEvENKUlvE1_clEvEUliiiE_EEvRNS_18TensorIteratorBaseERKT_EUliE_EEviT1_
        .type           _ZN2at6native18elementwise_kernelILi128ELi2EZNS0_22gpu_kernel_impl_nocastIZZZNS0_54_GLOBAL__N__d8c5977b_16_LinearAlgebra_cu_9e10b42f_321716addr_kernel_cudaERNS_14TensorIteratorERKN3c106ScalarES9_ENKUlvE_clEvENKUlvE1_clEvEUliiiE_EEvRNS_18TensorIteratorBaseERKT_EUliE_EEviT1_,@function
        .size           _ZN2at6native18elementwise_kernelILi128ELi2EZNS0_22gpu_kernel_impl_nocastIZZZNS0_54_GLOBAL__N__d8c5977b_16_LinearAlgebra_cu_9e10b42f_321716addr_kernel_cudaERNS_14TensorIteratorERKN3c106ScalarES9_ENKUlvE_clEvENKUlvE1_clEvEUliiiE_EEvRNS_18TensorIteratorBaseERKT_EUliE_EEviT1_,(.L_x_23030 - _ZN2at6native18elementwise_kernelILi128ELi2EZNS0_22gpu_kernel_impl_nocastIZZZNS0_54_GLOBAL__N__d8c5977b_16_LinearAlgebra_cu_9e10b42f_321716addr_kernel_cudaERNS_14TensorIteratorERKN3c106ScalarES9_ENKUlvE_clEvENKUlvE1_clEvEUliiiE_EEvRNS_18TensorIteratorBaseERKT_EUliE_EEviT1_)
        .other          _ZN2at6native18elementwise_kernelILi128ELi2EZNS0_22gpu_kernel_impl_nocastIZZZNS0_54_GLOBAL__N__d8c5977b_16_LinearAlgebra_cu_9e10b42f_321716addr_kernel_cudaERNS_14TensorIteratorERKN3c106ScalarES9_ENKUlvE_clEvENKUlvE1_clEvEUliiiE_EEvRNS_18TensorIteratorBaseERKT_EUliE_EEviT1_,@"STO_CUDA_ENTRY STV_DEFAULT"
_ZN2at6native18elementwise_kernelILi128ELi2EZNS0_22gpu_kernel_impl_nocastIZZZNS0_54_GLOBAL__N__d8c5977b_16_LinearAlgebra_cu_9e10b42f_321716addr_kernel_cudaERNS_14TensorIteratorERKN3c106ScalarES9_ENKUlvE_clEvENKUlvE1_clEvEUliiiE_EEvRNS_18TensorIteratorBaseERKT_EUliE_EEviT1_:
.text._ZN2at6native18elementwise_kernelILi128ELi2EZNS0_22gpu_kernel_impl_nocastIZZZNS0_54_GLOBAL__N__d8c5977b_16_LinearAlgebra_cu_9e10b42f_321716addr_kernel_cudaERNS_14TensorIteratorERKN3c106ScalarES9_ENKUlvE_clEvENKUlvE1_clEvEUliiiE_EEvRNS_18TensorIteratorBaseERKT_EUliE_EEviT1_:
        /* <DEDUP_REMOVED lines=262> */
.L_x_17113:
[----:B------:R-:W-:Y:S02]  /*1060*/  IADD3 R6, P0, R3, c[0x0][0x438], RZ ;  /* 0x00010e0003067a10 */ /* 0x000fe40007f1e0ff */
[----:B------:R-:W-:Y:S02]  /*1070*/  IADD3 R4, P1, R4, c[0x0][0x440], RZ ;  /* 0x0001100004047a10 */ /* 0x000fe40007f3e0ff */
[----:B------:R-:W-:Y:S02]  /*1080*/  IADD3.X R7, RZ, c[0x0][0x43c], RZ, P0, !PT ;  /* 0x00010f00ff077a10 */ /* 0x000fe400007fe4ff */
[----:B------:R-:W-:-:S04]  /*1090*/  IADD3.X R5, RZ, c[0x0][0x444], RZ, P1, !PT ;  /* 0x00011100ff057a10 */ /* 0x000fc80000ffe4ff */
[----:B------:R-:W2:Y:S04]  /*10a0*/  LDG.E R7, [R6.64] ;  /* 0x0000000406077981 */ /* 0x000ea8000c1e1900 */
[----:B------:R-:W2:Y:S01]  /*10b0*/  LDG.E R4, [R4.64] ;  /* 0x0000000404047981 */ /* 0x000ea2000c1e1900 */
[----:B------:R-:W-:-:S04]  /*10c0*/  IADD3 R2, P0, R2, c[0x0][0x428], RZ ;  /* 0x00010a0002027a10 */ /* 0x000fc80007f1e0ff */
[----:B------:R-:W-:Y:S02]  /*10d0*/  IADD3.X R3, RZ, c[0x0][0x42c], RZ, P0, !PT ;  /* 0x00010b00ff037a10 */ /* 0x000fe400007fe4ff */
[----:B------:R-:W-:Y:S01]  /*10e0*/  IADD3 R9, R0, 0x80, RZ ;  /* 0x0000008000097810 */ /* 0x000fe20007ffe0ff */
[----:B--2---:R-:W-:-:S04]  /*10f0*/  IMAD R8, R4, R7, RZ ;  /* 0x0000000704087224 */ /* 0x004fc800078e02ff */
[----:B------:R-:W-:-:S05]  /*1100*/  IMAD R11, R8, c[0x0][0x448], RZ ;  /* 0x00011200080b7a24 */ /* 0x000fca00078e02ff */
[----:B------:R0:W-:Y:S02]  /*1110*/  STG.E [R2.64], R11 ;  /* 0x0000000b02007986 */ /* 0x0001e4000c101904 */
.L_x_17112:
[----:B------:R-:W-:Y:S05]  /*1120*/  BSYNC B0 ;  /* 0x0000000000007941 */ /* 0x000fea0003800000 */
.L_x_17111:
        /* <DEDUP_REMOVED lines=255> */
.L_x_17114:
[----:B------:R-:W-:Y:S02]  /*2120*/  IADD3 R2, P0, R2, c[0x0][0x438], RZ ;  /* 0x00010e0002027a10 */ /* 0x000fe40007f1e0ff */
[----:B------:R-:W-:Y:S02]  /*2130*/  IADD3 R4, P1, R3, c[0x0][0x440], RZ ;  /* 0x0001100003047a10 */ /* 0x000fe40007f3e0ff */
[----:B------:R-:W-:Y:S02]  /*2140*/  IADD3.X R3, RZ, c[0x0][0x43c], RZ, P0, !PT ;  /* 0x00010f00ff037a10 */ /* 0x000fe400007fe4ff */
[----:B------:R-:W-:-:S04]  /*2150*/  IADD3.X R5, RZ, c[0x0][0x444], RZ, P1, !PT ;  /* 0x00011100ff057a10 */ /* 0x000fc80000ffe4ff */
[----:B------:R-:W2:Y:S04]  /*2160*/  LDG.E R3, [R2.64] ;  /* 0x0000000402037981 */ /* 0x000ea8000c1e1900 */
[----:B------:R-:W2:Y:S01]  /*2170*/  LDG.E R4, [R4.64] ;  /* 0x0000000404047981 */ /* 0x000ea2000c1e1900 */
[----:B------:R-:W-:-:S04]  /*2180*/  IADD3 R6, P0, R0, c[0x0][0x428], RZ ;  /* 0x00010a0000067a10 */ /* 0x000fc80007f1e0ff */
[----:B------:R-:W-:Y:S01]  /*2190*/  IADD3.X R7, RZ, c[0x0][0x42c], RZ, P0, !PT ;  /* 0x00010b00ff077a10 */ /* 0x000fe200007fe4ff */
[----:B--2---:R-:W-:-:S04]  /*21a0*/  IMAD R0, R4, R3, RZ ;  /* 0x0000000304007224 */ /* 0x004fc800078e02ff */
[----:B------:R-:W-:-:S05]  /*21b0*/  IMAD R9, R0, c[0x0][0x448], RZ ;  /* 0x0001120000097a24 */ /* 0x000fca00078e02ff */
[----:B------:R-:W-:Y:S01]  /*21c0*/  STG.E [R6.64], R9 ;  /* 0x0000000906007986 */ /* 0x000fe2000c101904 */
[----:B------:R-:W-:Y:S05]  /*21d0*/  EXIT ;  /* 0x000000000000794d */ /* 0x000fea0003800000 */
.L_x_17115:
        /* <DEDUP_REMOVED lines=10> */
.L_x_23030:


//--------------------- .text._ZN2at6native27unrolled_elementwise_kernelIZZZNS0_54_GLOBAL__N__d8c5977b_16_LinearAlgebra_cu_9e10b42f_321716addr_kernel_cudaERNS_14TensorIteratorERKN3c106ScalarES8_ENKUlvE_clEvENKUlvE1_clEvEUliiiE_St5arrayIPcLm4EELi4E23TrivialOffsetCalculatorILi3EjESF_ILi1EjENS0_6memory15LoadWithoutCastENSI_16StoreWithoutCastEEEviT_T0_T2_T3_T4_T5_ --------------------------
	.section	.text._ZN2at6native27unrolled_elementwise_kernelIZZZNS0_54_GLOBAL__N__d8c5977b_16_LinearAlgebra_cu_9e10b42f_321716addr_kernel_cudaERNS_14TensorIteratorERKN3c106ScalarES8_ENKUlvE_clEvENKUlvE1_clEvEUliiiE_St5arrayIPcLm4EELi4E23TrivialOffsetCalculatorILi3EjESF_ILi1EjENS0_6memory15LoadWithoutCastENSI_16StoreWithoutCastEEEviT_T0_T2_T3_T4_T5_,"ax",@progbits
	.sectioninfo	@"SHI_REGISTERS=26"
	.align	128
        .global         _ZN2at6native27unrolled_elementwise_kernelIZZZNS0_54_GLOBAL__N__d8c5977b_16_LinearAlgebra_cu_9e10b42f_321716addr_kernel_cudaERNS_14TensorIteratorERKN3c106ScalarES8_ENKUlvE_clEvENKUlvE1_clEvEUliiiE_St5arrayIPcLm4EELi4E23TrivialOffsetCalculatorILi3EjESF_ILi1EjENS0_6memory15LoadWithoutCastENSI_16StoreWithoutCastEEEviT_T0_T2_T3_T4_T5_
        .type           _ZN2at6native27unrolled_elementwise_kernelIZZZNS0_54_GLOBAL__N__d8c5977b_16_LinearAlgebra_cu_9e10b42f_321716addr_kernel_cudaERNS_14TensorIteratorERKN3c106ScalarES8_ENKUlvE_clEvENKUlvE1_clEvEUliiiE_St5arrayIPcLm4EELi4E23TrivialOffsetCalculatorILi3EjESF_ILi1EjENS0_6memory15LoadWithoutCastENSI_16StoreWithoutCastEEEviT_T0_T2_T3_T4_T5_,@function
        .size           _ZN2at6native27unrolled_elementwise_kernelIZZZNS0_54_GLOBAL__N__d8c5977b_16_LinearAlgebra_cu_9e10b42f_321716addr_kernel_cudaERNS_14TensorIteratorERKN3c106ScalarES8_ENKUlvE_clEvENKUlvE1_clEvEUliiiE_St5arrayIPcLm4EELi4E23TrivialOffsetCalculatorILi3EjESF_ILi1EjENS0_6memory15LoadWithoutCastENSI_16StoreWithoutCastEEEviT_T0_T2_T3_T4_T5_,(.L_x_23031 - _ZN2at6native27unrolled_elementwise_kernelIZZZNS0_54_GLOBAL__N__d8c5977b_16_LinearAlgebra_cu_9e10b42f_321716addr_kernel_cudaERNS_14TensorIteratorERKN3c106ScalarES8_ENKUlvE_clEvENKUlvE1_clEvEUliiiE_St5arrayIPcLm4EELi4E23TrivialOffsetCalculatorILi3EjESF_ILi1EjENS0_6memory15LoadWithoutCastENSI_16StoreWithoutCastEEEviT_T0_T2_T3_T4_T5_)
        .other          _ZN2at6native27unrolled_elementwise_kernelIZZZNS0_54_GLOBAL__N__d8c5977b_16_LinearAlgebra_cu_9e10b42f_321716addr_kernel_cudaERNS_14TensorIteratorERKN3c106ScalarES8_ENKUlvE_clEvENKUlvE1_clEvEUliiiE_St5arrayIPcLm4EELi4E23TrivialOffsetCalculatorILi3EjESF_ILi1EjENS0_6memory15LoadWithoutCastENSI_16StoreWithoutCastEEEviT_T0_T2_T3_T4_T5_,@"STO_CUDA_ENTRY STV_DEFAULT"
_ZN2at6native27unrolled_elementwise_kernelIZZZNS0_54_GLOBAL__N__d8c5977b_16_LinearAlgebra_cu_9e10b42f_321716addr_kernel_cudaERNS_14TensorIteratorERKN3c106ScalarES8_ENKUlvE_clEvENKUlvE1_clEvEUliiiE_St5arrayIPcLm4EELi4E23TrivialOffsetCalculatorILi3EjESF_ILi1EjENS0_6memory15LoadWithoutCastENSI_16StoreWithoutCastEEEviT_T0_T2_T3_T4_T5_:
.text._ZN2at6native27unrolled_elementwise_kernelIZZZNS0_54_GLOBAL__N__d8c5977b_16_LinearAlgebra_cu_9e10b42f_321716addr_kernel_cudaERNS_14TensorIteratorERKN3c106ScalarES8_ENKUlvE_clEvENKUlvE1_clEvEUliiiE_St5arrayIPcLm4EELi4E23TrivialOffsetCalculatorILi3EjESF_ILi1EjENS0_6memory15LoadWithoutCastENSI_16StoreWithoutCastEEEviT_T0_T2_T3_T4_T5_:
        /* <DEDUP_REMOVED lines=50> */
[----:B--2---:R-:W-:-:S04]  /*0320*/  IMAD R3, R4, c[0x0][0x168], RZ ;  /* 0x00005a0004037a24 */ /* 0x004fc800078e02ff */
[----:B---3--:R-:W-:-:S05]  /*0330*/  IMAD R3, R3, R6, RZ ;  /* 0x0000000603037224 */ /* 0x008fca00078e02ff */
[----:B------:R1:W-:Y:S01]  /*0340*/  @!P0 STG.E [R12.64], R3 ;  /* 0x000000030c008986 */ /* 0x0003e2000c101904 */
[----:B------:R-:W-:Y:S02]  /*0350*/  IMAD R5, R5, c[0x0][0x168], RZ ;  /* 0x00005a0005057a24 */ /* 0x000fe400078e02ff */
[----:B------:R-:W-:Y:S02]  /*0360*/  IMAD R4, R9, c[0x0][0x168], RZ ;  /* 0x00005a0009047a24 */ /* 0x000fe400078e02ff */
[----:B------:R-:W-:Y:S02]  /*0370*/  IMAD R9, R5, R8, RZ ;  /* 0x0000000805097224 */ /* 0x000fe400078e02ff */
[----:B0-----:R-:W-:Y:S01]  /*0380*/  IMAD R17, R4, R7, RZ ;  /* 0x0000000704117224 */ /* 0x001fe200078e02ff */
        /* <DEDUP_REMOVED lines=11> */
.L_x_17117:
[----:B-1----:R-:W-:Y:S05]  /*0440*/  BSYNC B0 ;  /* 0x0000000000007941 */ /* 0x002fea0003800000 */
.L_x_17116:
[----:B------:R-:W-:Y:S01]  /*0450*/  ISETP.GE.AND P0, PT, R15, R2, PT ;  /* 0x000000020f00720c */ /* 0x000fe20003f06270 */
[----:B-----5:R-:W-:-:S12]  /*0460*/  IMAD R10, R10, c[0x0][0x168], RZ ;  /* 0x00005a000a0a7a24 */ /* 0x020fd800078e02ff */
[----:B------:R-:W-:Y:S05]  /*0470*/  @P0 EXIT ;  /* 0x000000000000094d */ /* 0x000fea0003800000 */
[----:B------:R-:W-:Y:S01]  /*0480*/  LEA R2, R0, R15, 0x9 ;  /* 0x0000000f00027211 */ /* 0x000fe200078e48ff */
[----:B------:R-:W-:Y:S01]  /*0490*/  IMAD R11, R10, R11, RZ ;  /* 0x0000000b0a0b7224 */ /* 0x000fe200078e02ff */
[----:B------:R-:W-:-:S05]  /*04a0*/  MOV R3, 0x4 ;  /* 0x0000000400037802 */ /* 0x000fca0000000f00 */
[----:B------:R-:W-:-:S05]  /*04b0*/  IMAD.WIDE.U32 R2, R2, R3, c[0x0][0x178] ;  /* 0x00005e0002027625 */ /* 0x000fca00078e0003 */
[----:B------:R-:W-:Y:S01]  /*04c0*/  STG.E [R2.64], R11 ;  /* 0x0000000b02007986 */ /* 0x000fe2000c101904 */
[----:B------:R-:W-:Y:S05]  /*04d0*/  EXIT ;  /* 0x000000000000794d */ /* 0x000fea0003800000 */
.L_x_17118:
        /* <DEDUP_REMOVED lines=10> */
.L_x_23031:


//--------------------- .text._ZN2at6native29vectorized_elementwise_kernelILi2EZZZNS0_54_GLOBAL__N__d8c5977b_16_LinearAlgebra_cu_9e10b42f_321716addr_kernel_cudaERNS_14TensorIteratorERKN3c106ScalarES8_ENKUlvE_clEvENKUlvE1_clEvEUliiiE_St5arrayIPcLm4EEEEviT0_T1_ --------------------------
	.section	.text._ZN2at6native29vectorized_elementwise_kernelILi2EZZZNS0_54_GLOBAL__N__d8c5977b_16_LinearAlgebra_cu_9e10b42f_321716addr_kernel_cudaERNS_14TensorIteratorERKN3c106ScalarES8_ENKUlvE_clEvENKUlvE1_clEvEUliiiE_St5arrayIPcLm4EEEEviT0_T1_,"ax",@progbits
	.sectioninfo	@"SHI_REGISTERS=32"
	.align	128
        .global         _ZN2at6native29vectorized_elementwise_kernelILi2EZZZNS0_54_GLOBAL__N__d8c5977b_16_LinearAlgebra_cu_9e10b42f_321716addr_kernel_cudaERNS_14TensorIteratorERKN3c106ScalarES8_ENKUlvE_clEvENKUlvE1_clEvEUliiiE_St5arrayIPcLm4EEEEviT0_T1_
        .type           _ZN2at6native29vectorized_elementwise_kernelILi2EZZZNS0_54_GLOBAL__N__d8c5977b_16_LinearAlgebra_cu_9e10b42f_321716addr_kernel_cudaERNS_14TensorIteratorERKN3c106ScalarES8_ENKUlvE_clEvENKUlvE1_clEvEUliiiE_St5arrayIPcLm4EEEEviT0_T1_,@function
        .size           _ZN2at6native29vectorized_elementwise_kernelILi2EZZZNS0_54_GLOBAL__N__d8c5977b_16_LinearAlgebra_cu_9e10b42f_321716addr_kernel_cudaERNS_14TensorIteratorERKN3c106ScalarES8_ENKUlvE_clEvENKUlvE1_clEvEUliiiE_St5arrayIPcLm4EEEEviT0_T1_,(.L_x_23032 - _ZN2at6native29vectorized_elementwise_kernelILi2EZZZNS0_54_GLOBAL__N__d8c5977b_16_LinearAlgebra_cu_9e10b42f_321716addr_kernel_cudaERNS_14TensorIteratorERKN3c106ScalarES8_ENKUlvE_clEvENKUlvE1_clEvEUliiiE_St5arrayIPcLm4EEEEviT0_T1_)
        .other          _ZN2at6native29vectorized_elementwise_kernelILi2EZZZNS0_54_GLOBAL__N__d8c5977b_16_LinearAlgebra_cu_9e10b42f_321716addr_kernel_cudaERNS_14TensorIteratorERKN3c106ScalarES8_ENKUlvE_clEvENKUlvE1_clEvEUliiiE_St5arrayIPcLm4EEEEviT0_T1_,@"STO_CUDA_ENTRY STV_DEFAULT"
_ZN2at6native29vectorized_elementwise_kernelILi2EZZZNS0_54_GLOBAL__N__d8c5977b_16_LinearAlgebra_cu_9e10b42f_321716addr_kernel_cudaERNS_14TensorIteratorERKN3c106ScalarES8_ENKUlvE_clEvENKUlvE1_clEvEUliiiE_St5arrayIPcLm4EEEEviT0_T1_:
.text._ZN2at6native29vectorized_elementwise_kernelILi2EZZZNS0_54_GLOBAL__N__d8c5977b_16_LinearAlgebra_cu_9e10b42f_321716addr_kernel_cudaERNS_14TensorIteratorERKN3c106ScalarES8_ENKUlvE_clEvENKUlvE1_clEvEUliiiE_St5arrayIPcLm4EEEEviT0_T1_:
        /* <DEDUP_REMOVED lines=23> */
[----:B--2---:R-:W-:Y:S02]  /*0170*/  IMAD R0, R19, c[0x0][0x168], RZ ;  /* 0x00005a0013007a24 */ /* 0x004fe400078e02ff */
[----:B------:R-:W-:Y:S02]  /*0180*/  IMAD R19, R18, c[0x0][0x168], RZ ;  /* 0x00005a0012137a24 */ /* 0x000fe400078e02ff */
[----:B---3--:R-:W-:Y:S02]  /*0190*/  IMAD R18, R9, c[0x0][0x168], RZ ;  /* 0x00005a0009127a24 */ /* 0x008fe400078e02ff */
[----:B----4-:R-:W-:Y:S02]  /*01a0*/  IMAD R13, R13, R0, RZ ;  /* 0x000000000d0d7224 */ /* 0x010fe400078e02ff */
[----:B------:R-:W-:Y:S02]  /*01b0*/  IMAD R12, R12, R19, RZ ;  /* 0x000000130c0c7224 */ /* 0x000fe400078e02ff */
[----:B-----5:R-:W-:-:S02]  /*01c0*/  IMAD R0, R3, c[0x0][0x168], RZ ;  /* 0x00005a0003007a24 */ /* 0x020fc400078e02ff */
[----:B------:R-:W-:Y:S02]  /*01d0*/  IMAD R3, R2, c[0x0][0x168], RZ ;  /* 0x00005a0002037a24 */ /* 0x000fe400078e02ff */
[----:B------:R-:W-:Y:S02]  /*01e0*/  IMAD R19, R5, R18, RZ ;  /* 0x0000001205137224 */ /* 0x000fe400078e02ff */
[----:B------:R-:W-:Y:S02]  /*01f0*/  IMAD R9, R8, c[0x0][0x168], RZ ;  /* 0x00005a0008097a24 */ /* 0x000fe400078e02ff */
[----:B------:R-:W-:Y:S02]  /*0200*/  IMAD R2, R7, c[0x0][0x168], RZ ;  /* 0x00005a0007027a24 */ /* 0x000fe400078e02ff */
[----:B------:R-:W-:Y:S02]  /*0210*/  IMAD R5, R6, c[0x0][0x168], RZ ;  /* 0x00005a0006057a24 */ /* 0x000fe400078e02ff */
[----:B------:R-:W-:-:S02]  /*0220*/  IMAD R18, R4, R9, RZ ;  /* 0x0000000904127224 */ /* 0x000fc400078e02ff */
[----:B------:R-:W-:Y:S02]  /*0230*/  IMAD R11, R11, R0, RZ ;  /* 0x000000000b0b7224 */ /* 0x000fe400078e02ff */
[----:B------:R-:W-:Y:S02]  /*0240*/  IMAD R10, R10, R3, RZ ;  /* 0x000000030a0a7224 */ /* 0x000fe400078e02ff */
[----:B------:R-:W-:Y:S02]  /*0250*/  IMAD R15, R15, R2, RZ ;  /* 0x000000020f0f7224 */ /* 0x000fe400078e02ff */
[----:B------:R-:W-:Y:S01]  /*0260*/  IMAD R14, R14, R5, RZ ;  /* 0x000000050e0e7224 */ /* 0x000fe200078e02ff */
[----:B------:R-:W-:Y:S04]  /*0270*/  STG.E.64 [R16.64], R12 ;  /* 0x0000000c10007986 */ /* 0x000fe8000c101b04 */
[----:B------:R-:W-:Y:S04]  /*0280*/  STG.E.64 [R16.64+0x400], R18 ;  /* 0x0004001210007986 */ /* 0x000fe8000c101b04 */
[----:B------:R-:W-:Y:S04]  /*0290*/  STG.E.64 [R16.64+0x800], R10 ;  /* 0x0008000a10007986 */ /* 0x000fe8000c101b04 */
[----:B------:R-:W-:Y:S01]  /*02a0*/  STG.E.64 [R16.64+0xc00], R14 ;  /* 0x000c000e10007986 */ /* 0x000fe2000c101b04 */
[----:B------:R-:W-:Y:S05]  /*02b0*/  EXIT ;  /* 0x000000000000794d */ /* 0x000fea0003800000 */
.L_x_17119:
        /* <DEDUP_REMOVED lines=82> */
[----:B--2---:R-:W-:-:S04]  /*07e0*/  IMAD R9, R9, c[0x0][0x168], RZ ;  /* 0x00005a0009097a24 */ /* 0x004fc800078e02ff */
[----:B---3--:R-:W-:Y:S01]  /*07f0*/  IMAD R24, R9, R24, RZ ;  /* 0x0000001809187224 */ /* 0x008fe200078e02ff */
[----:B------:R-:W-:-:S04]  /*0800*/  IADD3 R9, R13, 0x80, RZ ;  /* 0x000000800d097810 */ /* 0x000fc80007ffe0ff */
[----:B------:R-:W-:Y:S01]  /*0810*/  @!P0 MOV R13, R9 ;  /* 0x00000009000d8202 */ /* 0x000fe20000000f00 */
[----:B------:R0:W-:Y:S03]  /*0820*/  @!P0 STG.E [R16.64], R24 ;  /* 0x0000001810008986 */ /* 0x0001e6000c101904 */
[----:B------:R-:W-:Y:S01]  /*0830*/  ISETP.GE.AND P0, PT, R13, R2, PT ;  /* 0x000000020d00720c */ /* 0x000fe20003f06270 */
[----:B-----5:R-:W-:-:S04]  /*0840*/  IMAD R3, R3, c[0x0][0x168], RZ ;  /* 0x00005a0003037a24 */ /* 0x020fc800078e02ff */
[----:B------:R-:W-:Y:S02]  /*0850*/  IMAD R12, R3, R12, RZ ;  /* 0x0000000c030c7224 */ /* 0x000fe400078e02ff */
[----:B----4-:R-:W-:Y:S02]  /*0860*/  IMAD R10, R10, c[0x0][0x168], RZ ;  /* 0x00005a000a0a7a24 */ /* 0x010fe400078e02ff */
[----:B------:R-:W-:-:S04]  /*0870*/  IMAD R11, R11, c[0x0][0x168], RZ ;  /* 0x00005a000b0b7a24 */ /* 0x000fc800078e02ff */
[----:B------:R-:W-:Y:S02]  /*0880*/  IMAD R4, R11, R4, RZ ;  /* 0x000000040b047224 */ /* 0x000fe400078e02ff */
[----:B------:R-:W-:Y:S02]  /*0890*/  IMAD R6, R6, c[0x0][0x168], RZ ;  /* 0x00005a0006067a24 */ /* 0x000fe400078e02ff */
[----:B------:R-:W-:Y:S02]  /*08a0*/  IMAD R5, R10, R5, RZ ;  /* 0x000000050a057224 */ /* 0x000fe400078e02ff */
[----:B------:R-:W-:Y:S02]  /*08b0*/  IMAD R7, R6, R7, RZ ;  /* 0x0000000706077224 */ /* 0x000fe400078e02ff */
[----:B------:R-:W-:Y:S02]  /*08c0*/  IMAD R3, R8, c[0x0][0x168], RZ ;  /* 0x00005a0008037a24 */ /* 0x000fe400078e02ff */
[----:B------:R-:W-:-:S02]  /*08d0*/  IMAD R28, R28, c[0x0][0x168], RZ ;  /* 0x00005a001c1c7a24 */ /* 0x000fc400078e02ff */
[----:B------:R-:W-:Y:S02]  /*08e0*/  IMAD R8, R27, c[0x0][0x168], RZ ;  /* 0x00005a001b087a24 */ /* 0x000fe400078e02ff */
[----:B------:R-:W-:Y:S02]  /*08f0*/  IMAD R22, R3, R22, RZ ;  /* 0x0000001603167224 */ /* 0x000fe400078e02ff */
[----:B------:R-:W-:Y:S02]  /*0900*/  IMAD R29, R8, R29, RZ ;  /* 0x0000001d081d7224 */ /* 0x000fe400078e02ff */
[----:B------:R-:W-:Y:S01]  /*0910*/  IMAD R23, R28, R23, RZ ;  /* 0x000000171c177224 */ /* 0x000fe200078e02ff */
        /* <DEDUP_REMOVED lines=13> */
.L_x_17122:
[----:B0-----:R-:W-:-:S13]  /*09f0*/  ISETP.GE.AND P0, PT, R13, R2, PT ;  /* 0x000000020d00720c */ /* 0x001fda0003f06270 */
[----:B------:R-:W-:Y:S05]  /*0a00*/  @P0 BRA `(.L_x_17124) ;  /* 0x000000c000000947 */ /* 0x000fea0003800000 */
[----:B------:R-:W-:Y:S02]  /*0a10*/  IADD3 R8, R0, R13, RZ ;  /* 0x0000000d00087210 */ /* 0x000fe40007ffe0ff */
[----:B------:R-:W-:Y:S02]  /*0a20*/  MOV R9, 0x4 ;  /* 0x0000000400097802 */ /* 0x000fe40000000f00 */
[----:B------:R-:W-:-:S03]  /*0a30*/  IADD3 R13, R13, 0x80, RZ ;  /* 0x000000800d0d7810 */ /* 0x000fc60007ffe0ff */
[----:B------:R-:W-:-:S05]  /*0a40*/  IMAD.WIDE.U32 R8, R8, R9, c[0x0][0x178] ;  /* 0x00005e0008087625 */ /* 0x000fca00078e0009 */
[----:B------:R0:W-:Y:S02]  /*0a50*/  STG.E [R8.64], R5 ;  /* 0x0000000508007986 */ /* 0x0001e4000c101904 */
.L_x_17123:
[----:B------:R-:W-:-:S13]  /*0a60*/  ISETP.GE.AND P0, PT, R13, R2, PT ;  /* 0x000000020d00720c */ /* 0x000fda0003f06270 */
[----:B------:R-:W-:Y:S05]  /*0a70*/  @P0 BRA `(.L_x_17125) ;  /* 0x000000d000000947 */ /* 0x000fea0003800000 */
[----:B0-----:R-:W-:Y:S01]  /*0a80*/  HFMA2.MMA R5, -RZ, RZ, 0, 2.384185791015625e-07 ;  /* 0x00000004ff057435 */ /* 0x001fe200000001ff */
[----:B------:R-:W-:Y:S02]  /*0a90*/  IADD3 R4, R0, R13, RZ ;  /* 0x0000000d00047210 */ /* 0x000fe40007ffe0ff */
[----:B------:R-:W-:-:S07]  /*0aa0*/  IADD3 R13, R13, 0x80, RZ ;  /* 0x000000800d0d7810 */ /* 0x000fce0007ffe0ff */
[----:B------:R-:W-:-:S05]  /*0ab0*/  IMAD.WIDE.U32 R4, R4, R5, c[0x0][0x178] ;  /* 0x00005e0004047625 */ /* 0x000fca00078e0005 */
[----:B------:R0:W-:Y:S02]  /*0ac0*/  STG.E [R4.64], R7 ;  /* 0x0000000704007986 */ /* 0x0001e4000c101904 */
.L_x_17124:
        /* <DEDUP_REMOVED lines=8> */
.L_x_17125:
[----:B------:R-:W-:Y:S05]  /*0b50*/  BSYNC B1 ;  /* 0x0000000000017941 */ /* 0x000fea0003800000 */
.L_x_17121:
[----:B------:R-:W-:-:S13]  /*0b60*/  ISETP.GE.AND P0, PT, R13, R2, PT ;  /* 0x000000020d00720c */ /* 0x000fda0003f06270 */
[----:B0-----:R-:W-:Y:S02]  /*0b70*/  @!P0 IADD3 R4, R0, R13, RZ ;  /* 0x0000000d00048210 */ /* 0x001fe40007ffe0ff */
[----:B------:R-:W-:Y:S02]  /*0b80*/  @!P0 MOV R5, 0x4 ;  /* 0x0000000400058802 */ /* 0x000fe40000000f00 */
[----:B------:R-:W-:-:S03]  /*0b90*/  @!P0 IADD3 R13, R13, 0x80, RZ ;  /* 0x000000800d0d8810 */ /* 0x000fc60007ffe0ff */
[----:B------:R-:W-:-:S05]  /*0ba0*/  @!P0 IMAD.WIDE.U32 R4, R4, R5, c[0x0][0x178] ;  /* 0x00005e0004048625 */ /* 0x000fca00078e0005 */
[----:B------:R0:W-:Y:S02]  /*0bb0*/  @!P0 STG.E [R4.64], R29 ;  /* 0x0000001d04008986 */ /* 0x0001e4000c101904 */
.L_x_17126:
[----:B------:R-:W-:Y:S05]  /*0bc0*/  BSYNC B0 ;  /* 0x0000000000007941 */ /* 0x000fea0003800000 */
.L_x_17120:
        /* <DEDUP_REMOVED lines=8> */
.L_x_17127:
        /* <DEDUP_REMOVED lines=11> */
.L_x_23032:


//--------------------- .text._ZN2at6native29vectorized_elementwise_kernelILi4EZZZNS0_54_GLOBAL__N__d8c5977b_16_LinearAlgebra_cu_9e10b42f_321716addr_kernel_cudaERNS_14TensorIteratorERKN3c106ScalarES8_ENKUlvE_clEvENKUlvE1_clEvEUliiiE_St5arrayIPcLm4EEEEviT0_T1_ --------------------------
	.section	.text._ZN2at6native29vectorized_elementwise_kernelILi4EZZZNS0_54_GLOBAL__N__d8c5977b_16_LinearAlgebra_cu_9e10b42f_321716addr_kernel_cudaERNS_14TensorIteratorERKN3c106ScalarES8_ENKUlvE_clEvENKUlvE1_clEvEUliiiE_St5arrayIPcLm4EEEEviT0_T1_,"ax",@progbits
	.sectioninfo	@"SHI_REGISTERS=32"
	.align	128
        .global         _ZN2at6native29vectorized_elementwise_kernelILi4EZZZNS0_54_GLOBAL__N__d8c5977b_16_LinearAlgebra_cu_9e10b42f_321716addr_kernel_cudaERNS_14TensorIteratorERKN3c106ScalarES8_ENKUlvE_clEvENKUlvE1_clEvEUliiiE_St5arrayIPcLm4EEEEviT0_T1_
        .type           _ZN2at6native29vectorized_elementwise_kernelILi4EZZZNS0_54_GLOBAL__N__d8c5977b_16_LinearAlgebra_cu_9e10b42f_321716addr_kernel_cudaERNS_14TensorIteratorERKN3c106ScalarES8_ENKUlvE_clEvENKUlvE1_clEvEUliiiE_St5arrayIPcLm4EEEEviT0_T1_,@function
        .size           _ZN2at6native29vectorized_elementwise_kernelILi4EZZZNS0_54_GLOBAL__N__d8c5977b_16_LinearAlgebra_cu_9e10b42f_321716addr_kernel_cudaERNS_14TensorIteratorERKN3c106ScalarES8_ENKUlvE_clEvENKUlvE1_clEvEUliiiE_St5arrayIPcLm4EEEEviT0_T1_,(.L_x_23033 - _ZN2at6native29vectorized_elementwise_kernelILi4EZZZNS0_54_GLOBAL__N__d8c5977b_16_LinearAlgebra_cu_9e10b42f_321716addr_kernel_cudaERNS_14TensorIteratorERKN3c106ScalarES8_ENKUlvE_clEvENKUlvE1_clEvEUliiiE_St5arrayIPcLm4EEEEviT0_T1_)
        .other          _ZN2at6native29vectorized_elementwise_kernelILi4EZZZNS0_54_GLOBAL__N__d8c5977b_16_LinearAlgebra_cu_9e10b42f_321716addr_kernel_cudaERNS_14TensorIteratorERKN3c106ScalarES8_ENKUlvE_clEvENKUlvE1_clEvEUliiiE_St5arrayIPcLm4EEEEviT0_T1_,@"STO_CUDA_ENTRY STV_DEFAULT"
_ZN2at6native29vectorized_elementwise_kernelILi4EZZZNS0_54_GLOBAL__N__d8c5977b_16_LinearAlgebra_cu_9e10b42f_321716addr_kernel_cudaERNS_14TensorIteratorERKN3c106ScalarES8_ENKUlvE_clEvENKUlvE1_clEvEUliiiE_St5arrayIPcLm4EEEEviT0_T1_:
.text._ZN2at6native29vectorized_elementwise_kernelILi4EZZZNS0_54_GLOBAL__N__d8c5977b_16_LinearAlgebra_cu_9e10b42f_321716addr_kernel_cudaERNS_14TensorIteratorERKN3c106ScalarES8_ENKUlvE_clEvENKUlvE1_clEvEUliiiE_St5arrayIPcLm4EEEEviT0_T1_:
        /* <DEDUP_REMOVED lines=19> */
[----:B--2---:R-:W-:Y:S02]  /*0130*/  IMAD R0, R13, c[0x0][0x168], RZ ;  /* 0x00005a000d007a24 */ /* 0x004fe400078e02ff */
[----:B------:R-:W-:Y:S02]  /*0140*/  IMAD R13, R12, c[0x0][0x168], RZ ;  /* 0x00005a000c0d7a24 */ /* 0x000fe400078e02ff */
[----:B---3--:R-:W-:Y:S02]  /*0150*/  IMAD R17, R17, R0, RZ ;  /* 0x0000000011117224 */ /* 0x008fe400078e02ff */
[----:B------:R-:W-:Y:S02]  /*0160*/  IMAD R24, R15, c[0x0][0x168], RZ ;  /* 0x00005a000f187a24 */ /* 0x000fe400078e02ff */
[----:B----4-:R-:W-:Y:S02]  /*0170*/  IMAD R12, R7, c[0x0][0x168], RZ ;  /* 0x00005a00070c7a24 */ /* 0x010fe400078e02ff */
[----:B------:R-:W-:-:S02]  /*0180*/  IMAD R0, R5, c[0x0][0x168], RZ ;  /* 0x00005a0005007a24 */ /* 0x000fc400078e02ff */
[----:B------:R-:W-:Y:S02]  /*0190*/  IMAD R15, R14, c[0x0][0x168], RZ ;  /* 0x00005a000e0f7a24 */ /* 0x000fe400078e02ff */
[----:B------:R-:W-:Y:S02]  /*01a0*/  IMAD R7, R6, c[0x0][0x168], RZ ;  /* 0x00005a0006077a24 */ /* 0x000fe400078e02ff */
[----:B------:R-:W-:Y:S02]  /*01b0*/  IMAD R5, R4, c[0x0][0x168], RZ ;  /* 0x00005a0004057a24 */ /* 0x000fe400078e02ff */
[----:B------:R-:W-:Y:S02]  /*01c0*/  IMAD R19, R19, R24, RZ ;  /* 0x0000001813137224 */ /* 0x000fe400078e02ff */
[----:B------:R-:W-:Y:S02]  /*01d0*/  IMAD R18, R18, R15, RZ ;  /* 0x0000000f12127224 */ /* 0x000fe400078e02ff */
[----:B------:R-:W-:-:S02]  /*01e0*/  IMAD R16, R16, R13, RZ ;  /* 0x0000000d10107224 */ /* 0x000fc400078e02ff */
[----:B-----5:R-:W-:Y:S02]  /*01f0*/  IMAD R11, R11, R12, RZ ;  /* 0x0000000c0b0b7224 */ /* 0x020fe400078e02ff */
[----:B------:R-:W-:Y:S01]  /*0200*/  IMAD R10, R10, R7, RZ ;  /* 0x000000070a0a7224 */ /* 0x000fe200078e02ff */
[----:B------:R-:W-:Y:S01]  /*0210*/  STG.E.128 [R2.64], R16 ;  /* 0x0000001002007986 */ /* 0x000fe2000c101d04 */
[----:B------:R-:W-:Y:S02]  /*0220*/  IMAD R9, R9, R0, RZ ;  /* 0x0000000009097224 */ /* 0x000fe400078e02ff */
[----:B------:R-:W-:-:S05]  /*0230*/  IMAD R8, R8, R5, RZ ;  /* 0x0000000508087224 */ /* 0x000fca00078e02ff */
[----:B------:R-:W-:Y:S01]  /*0240*/  STG.E.128 [R2.64+0x800], R8 ;  /* 0x0008000802007986 */ /* 0x000fe2000c101d04 */
[----:B------:R-:W-:Y:S05]  /*0250*/  EXIT ;  /* 0x000000000000794d */ /* 0x000fea0003800000 */
.L_x_17128:
        /* <DEDUP_REMOVED lines=115> */
.L_x_17131:
[----:B0-----:R-:W-:-:S13]  /*0990*/  ISETP.GE.AND P0, PT, R13, R2, PT ;  /* 0x000000020d00720c */ /* 0x001fda0003f06270 */
[----:B------:R-:W-:Y:S05]  /*09a0*/  @P0 BRA `(.L_x_17133) ;  /* 0x000000c000000947 */ /* 0x000fea0003800000 */
[----:B------:R-:W-:Y:S02]  /*09b0*/  IADD3 R8, R0, R13, RZ ;  /* 0x0000000d00087210 */ /* 0x000fe40007ffe0ff */
[----:B------:R-:W-:Y:S02]  /*09c0*/  MOV R9, 0x4 ;  /* 0x0000000400097802 */ /* 0x000fe40000000f00 */
[----:B------:R-:W-:-:S03]  /*09d0*/  IADD3 R13, R13, 0x80, RZ ;  /* 0x000000800d0d7810 */ /* 0x000fc60007ffe0ff */
[----:B------:R-:W-:-:S05]  /*09e0*/  IMAD.WIDE.U32 R8, R8, R9, c[0x0][0x178] ;  /* 0x00005e0008087625 */ /* 0x000fca00078e0009 */
[----:B------:R0:W-:Y:S02]  /*09f0*/  STG.E [R8.64], R5 ;  /* 0x0000000508007986 */ /* 0x0001e4000c101904 */
.L_x_17132:
[----:B------:R-:W-:-:S13]  /*0a00*/  ISETP.GE.AND P0, PT, R13, R2, PT ;  /* 0x000000020d00720c */ /* 0x000fda0003f06270 */
[----:B------:R-:W-:Y:S05]  /*0a10*/  @P0 BRA `(.L_x_17134) ;  /* 0x000000d000000947 */ /* 0x000fea0003800000 */
[----:B0-----:R-:W-:Y:S01]  /*0a20*/  HFMA2.MMA R5, -RZ, RZ, 0, 2.384185791015625e-07 ;  /* 0x00000004ff057435 */ /* 0x001fe200000001ff */
[----:B------:R-:W-:Y:S02]  /*0a30*/  IADD3 R4, R0, R13, RZ ;  /* 0x0000000d00047210 */ /* 0x000fe40007ffe0ff */
[----:B------:R-:W-:-:S07]  /*0a40*/  IADD3 R13, R13, 0x80, RZ ;  /* 0x000000800d0d7810 */ /* 0x000fce0007ffe0ff */
[----:B------:R-:W-:-:S05]  /*0a50*/  IMAD.WIDE.U32 R4, R4, R5, c[0x0][0x178] ;  /* 0x00005e0004047625 */ /* 0x000fca00078e0005 */
[----:B------:R0:W-:Y:S02]  /*0a60*/  STG.E [R4.64], R7 ;  /* 0x0000000704007986 */ /* 0x0001e4000c101904 */
.L_x_17133:
        /* <DEDUP_REMOVED lines=8> */
.L_x_17134:
[----:B------:R-:W-:Y:S05]  /*0af0*/  BSYNC B1 ;  /* 0x0000000000017941 */ /* 0x000fea0003800000 */
.L_x_17130:
[----:B------:R-:W-:-:S13]  /*0b00*/  ISETP.GE.AND P0, PT, R13, R2, PT ;  /* 0x000000020d00720c */ /* 0x000fda0003f06270 */
[----:B0-----:R-:W-:Y:S02]  /*0b10*/  @!P0 IADD3 R4, R0, R13, RZ ;  /* 0x0000000d00048210 */ /* 0x001fe40007ffe0ff */
[----:B------:R-:W-:Y:S02]  /*0b20*/  @!P0 MOV R5, 0x4 ;  /* 0x0000000400058802 */ /* 0x000fe40000000f00 */
[----:B------:R-:W-:-:S03]  /*0b30*/  @!P0 IADD3 R13, R13, 0x80, RZ ;  /* 0x000000800d0d8810 */ /* 0x000fc60007ffe0ff */
[----:B------:R-:W-:-:S05]  /*0b40*/  @!P0 IMAD.WIDE.U32 R4, R4, R5, c[0x0][0x178] ;  /* 0x00005e0004048625 */ /* 0x000fca00078e0005 */
[----:B------:R0:W-:Y:S02]  /*0b50*/  @!P0 STG.E [R4.64], R29 ;  /* 0x0000001d04008986 */ /* 0x0001e4000c101904 */
.L_x_17135:
[----:B------:R-:W-:Y:S05]  /*0b60*/  BSYNC B0 ;  /* 0x0000000000007941 */ /* 0x000fea0003800000 */
.L_x_17129:
        /* <DEDUP_REMOVED lines=8> */
.L_x_17136:
        /* <DEDUP_REMOVED lines=9> */
.L_x_23033:


//--------------------- .text._ZN2at6native29vectorized_elementwise_kernelILi8EZZZNS0_54_GLOBAL__N__d8c5977b_16_LinearAlgebra_cu_9e10b42f_321716addr_kernel_cudaERNS_14TensorIteratorERKN3c106ScalarES8_ENKUlvE_clEvENKUlvE1_clEvEUliiiE_St5arrayIPcLm4EEEEviT0_T1_ --------------------------
	.section	.text._ZN2at6native29vectorized_elementwise_kernelILi8EZZZNS0_54_GLOBAL__N__d8c5977b_16_LinearAlgebra_cu_9e10b42f_321716addr_kernel_cudaERNS_14TensorIteratorERKN3c106ScalarES8_ENKUlvE_clEvENKUlvE1_clEvEUliiiE_St5arrayIPcLm4EEEEviT0_T1_,"ax",@progbits
	.sectioninfo	@"SHI_REGISTERS=4"
	.align	128
        .global         _ZN2at6native29vectorized_elementwise_kernelILi8EZZZNS0_54_GLOBAL__N__d8c5977b_16_LinearAlgebra_cu_9e10b42f_321716addr_kernel_cudaERNS_14TensorIteratorERKN3c106ScalarES8_ENKUlvE_clEvENKUlvE1_clEvEUliiiE_St5arrayIPcLm4EEEEviT0_T1_
        .type           _ZN2at6native29vectorized_elementwise_kernelILi8EZZZNS0_54_GLOBAL__N__d8c5977b_16_LinearAlgebra_cu_9e10b42f_321716addr_kernel_cudaERNS_14TensorIteratorERKN3c106ScalarES8_ENKUlvE_clEvENKUlvE1_clEvEUliiiE_St5arrayIPcLm4EEEEviT0_T1_,@function
        .size           _ZN2at6native29vectorized_elementwise_kernelILi8EZZZNS0_54_GLOBAL__N__d8c5977b_16_LinearAlgebra_cu_9e10b42f_321716addr_kernel_cudaERNS_14TensorIteratorERKN3c106ScalarES8_ENKUlvE_clEvENKUlvE1_clEvEUliiiE_St5arrayIPcLm4EEEEviT0_T1_,(.L_x_23034 - _ZN2at6native29vectorized_elementwise_kernelILi8EZZZNS0_54_GLOBAL__N__d8c5977b_16_LinearAlgebra_cu_9e10b42f_321716addr_kernel_cudaERNS_14TensorIteratorERKN3c106ScalarES8_ENKUlvE_clEvENKUlvE1_clEvEUliiiE_St5arrayIPcLm4EEEEviT0_T1_)
        .other          _ZN2at6native29vectorized_elementwise_kernelILi8EZZZNS0_54_GLOBAL__N__d8c5977b_16_LinearAlgebra_cu_9e10b42f_321716addr_kernel_cudaERNS_14TensorIteratorERKN3c106ScalarES8_ENKUlvE_clEvENKUlvE1_clEvEUliiiE_St5arrayIPcLm4EEEEviT0_T1_,@"STO_CUDA_ENTRY STV_DEFAULT"
_ZN2at6native29vectorized_elementwise_kernelILi8EZZZNS0_54_GLOBAL__N__d8c5977b_16_LinearAlgebra_cu_9e10b42f_321716addr_kernel_cudaERNS_14TensorIteratorERKN3c106ScalarES8_ENKUlvE_clEvENKUlvE1_clEvEUliiiE_St5arrayIPcLm4EEEEviT0_T1_:
.text._ZN2at6native29vectorized_elementwise_kernelILi8EZZZNS0_54_GLOBAL__N__d8c5977b_16_LinearAlgebra_cu_9e10b42f_321716addr_kernel_cudaERNS_14TensorIteratorERKN3c106ScalarES8_ENKUlvE_clEvENKUlvE1_clEvEUliiiE_St5arrayIPcLm4EEEEviT0_T1_:
[----:B------:R-:W-:Y:S02]  /*0000*/  MOV R1, c[0x0][0x28] ;  /* 0x00000a0000017a02 */ /* 0x000fe40000000f00 */
[----:B------:R-:W-:Y:S05]  /*0010*/  EXIT ;  /* 0x000000000000794d */ /* 0x000fea0003800000 */
.L_x_17137:
        /* <DEDUP_REMOVED lines=14> */
.L_x_23034:


//--------------------- .text._ZN2at6native18elementwise_kernelILi128ELi4EZNS0_15gpu_kernel_implIZZZNS0_54_GLOBAL__N__d8c5977b_16_LinearAlgebra_cu_9e10b42f_321716addr_kernel_cudaERNS_14TensorIteratorERKN3c106ScalarES9_ENKUlvE_clEvENKUlvE0_clEvEUlaaaE0_EEvRNS_18TensorIteratorBaseERKT_EUliE_EEviT1_ --------------------------
	.section	.text._ZN2at6native18elementwise_kernelILi128ELi4EZNS0_15gpu_kernel_implIZZZNS0_54_GLOBAL__N__d8c5977b_16_LinearAlgebra_cu_9e10b42f_321716addr_kernel_cudaERNS_14TensorIteratorERKN3c106ScalarES9_ENKUlvE_clEvENKUlvE0_clEvEUlaaaE0_EEvRNS_18TensorIteratorBaseERKT_EUliE_EEviT1_,"ax",@progbits
	.sectioninfo	@"SHI_REGISTERS=28"
	.align	128
        .global         _ZN2at6native18elementwise_kernelILi128ELi4EZNS0_15gpu_kernel_implIZZZNS0_54_GLOBAL__N__d8c5977b_16_LinearAlgebra_cu_9e10b42f_321716addr_kernel_cudaERNS_14TensorIteratorERKN3c106ScalarES9_ENKUlvE_clEvENKUlvE0_clEvEUlaaaE0_EEvRNS_18TensorIteratorBaseERKT_EUliE_EEviT1_
        .type           _ZN2at6native18elementwise_kernelILi128ELi4EZNS0_15gpu_kernel_implIZZZNS0_54_GLOBAL__N__d8c5977b_16_LinearAlgebra_cu_9e10b42f_321716addr_kernel_cudaERNS_14TensorIteratorERKN3c106ScalarES9_ENKUlvE_clEvENKUlvE0_clEvEUlaaaE0_EEvRNS_18TensorIteratorBaseERKT_EUliE_EEviT1_,@function
        .size           _ZN2at6native18elementwise_kernelILi128ELi4EZNS0_15gpu_kernel_implIZZZNS0_54_GLOBAL__N__d8c5977b_16_LinearAlgebra_cu_9e10b42f_321716addr_kernel_cudaERNS_14TensorIteratorERKN3c106ScalarES9_ENKUlvE_clEvENKUlvE0_clEvEUlaaaE0_EEvRNS_18TensorIteratorBaseERKT_EUliE_EEviT1_,(.L_x_23035 - _ZN2at6native18elementwise_kernelILi128ELi4EZNS0_15gpu_kernel_implIZZZNS0_54_GLOBAL__N__d8c5977b_16_LinearAlgebra_cu_9e10b42f_321716addr_kernel_cudaERNS_14TensorIteratorERKN3c106ScalarES9_ENKUlvE_clEvENKUlvE0_clEvEUlaaaE0_EEvRNS_18TensorIteratorBaseERKT_EUliE_EEviT1_)
        .other          _ZN2at6native18elementwise_kernelILi128ELi4EZNS0_15gpu_kernel_implIZZZNS0_54_GLOBAL__N__d8c5977b_16_LinearAlgebra_cu_9e10b42f_321716addr_kernel_cudaERNS_14TensorIteratorERKN3c106ScalarES9_ENKUlvE_clEvENKUlvE0_clEvEUlaaaE0_EEvRNS_18TensorIteratorBaseERKT_EUliE_EEviT1_,@"STO_CUDA_ENTRY STV_DEFAULT"
_ZN2at6native18elementwise_kernelILi128ELi4EZNS0_15gpu_kernel_implIZZZNS0_54_GLOBAL__N__d8c5977b_16_LinearAlgebra_cu_9e10b42f_321716addr_kernel_cudaERNS_14TensorIteratorERKN3c106ScalarES9_ENKUlvE_clEvENKUlvE0_clEvEUlaaaE0_EEvRNS_18TensorIteratorBaseERKT_EUliE_EEviT1_:
.text._ZN2at6native18elementwise_kernelILi128ELi4EZNS0_15gpu_kernel_implIZZZNS0_54_GLOBAL__N__d8c5977b_16_LinearAlgebra_cu_9e10b42f_321716addr_kernel_cudaERNS_14TensorIteratorERKN3c106ScalarES9_ENKUlvE_clEvENKUlvE0_clEvEUlaaaE0_EEvRNS_18TensorIteratorBaseERKT_EUliE_EEviT1_:
        /* <DEDUP_REMOVED lines=289> */
.L_x_17140:
        /* <DEDUP_REMOVED lines=16> */
[----:B------:R0:W5:Y:S01]  /*1310*/  LDG.E.U8 R22, [R2.64] ;  /* 0x0000002402167981 */ /* 0x000162000c1e1100 */
[----:B------:R-:W-:Y:S05]  /*1320*/  BRA `(.L_x_17146) ;  /* 0x00000da000007947 */ /* 0x000fea0003800000 */
.L_x_17144:
[----:B------:R0:W5:Y:S01]  /*1330*/  LDG.E.U8 R22, [R2.64] ;  /* 0x0000002402167981 */ /* 0x000162000c1e1100 */
[----:B------:R-:W-:Y:S05]  /*1340*/  BRA `(.L_x_17146) ;  /* 0x00000d8000007947 */ /* 0x000fea0003800000 */
.L_x_17143:
[----:B------:R-:W-:-:S13]  /*1350*/  ISETP.NE.AND P0, PT, R4, 0x2, PT ;  /* 0x000000020400780c */ /* 0x000fda0003f05270 */
[----:B------:R-:W-:Y:S05]  /*1360*/  @!P0 BRA `(.L_x_17147) ;  /* 0x0000008000008947 */ /* 0x000fea0003800000 */
[----:B------:R-:W-:-:S13]  /*1370*/  ISETP.NE.AND P0, PT, R4, 0x3, PT ;  /* 0x000000030400780c */ /* 0x000fda0003f05270 */
[----:B------:R-:W-:Y:S05]  /*1380*/  @!P0 BRA `(.L_x_17148) ;  /* 0x0000004000008947 */ /* 0x000fea0003800000 */
[----:B------:R-:W-:-:S13]  /*1390*/  ISETP.NE.AND P0, PT, R4, 0x4, PT ;  /* 0x000000040400780c */ /* 0x000fda0003f05270 */
[----:B------:R-:W-:Y:S05]  /*13a0*/  @P0 BRA `(.L_x_17145) ;  /* 0x00000ba000000947 */ /* 0x000fea0003800000 */
[----:B------:R0:W5:Y:S01]  /*13b0*/  LDG.E.U8 R22, [R2.64] ;  /* 0x0000002402167981 */ /* 0x000162000c1e1100 */
[----:B------:R-:W-:Y:S05]  /*13c0*/  BRA `(.L_x_17146) ;  /* 0x00000d0000007947 */ /* 0x000fea0003800000 */
.L_x_17148:
[----:B------:R0:W5:Y:S01]  /*13d0*/  LDG.E.U8 R22, [R2.64] ;  /* 0x0000002402167981 */ /* 0x000162000c1e1100 */
[----:B------:R-:W-:Y:S05]  /*13e0*/  BRA `(.L_x_17146) ;  /* 0x00000ce000007947 */ /* 0x000fea0003800000 */
.L_x_17147:
[----:B------:R0:W5:Y:S01]  /*13f0*/  LDG.E.U16 R22, [R2.64] ;  /* 0x0000002402167981 */ /* 0x000162000c1e1500 */
[----:B------:R-:W-:Y:S05]  /*1400*/  BRA `(.L_x_17146) ;  /* 0x00000cc000007947 */ /* 0x000fea0003800000 */
.L_x_17142:
        /* <DEDUP_REMOVED lines=9> */
.L_x_17150:
[----:B------:R-:W2:Y:S02]  /*14a0*/  LDG.E.U16 R0, [R2.64] ;  /* 0x0000002402007981 */ /* 0x000ea4000c1e1500 */
[----:B--2---:R-:W-:-:S06]  /*14b0*/  HADD2.F32 R0, -RZ, R0.H0_H0 ;  /* 0x20000000ff007230 */ /* 0x004fcc0000004100 */
[----:B------:R-:W0:Y:S02]  /*14c0*/  F2I.FTZ.TRUNC.NTZ R0, R0 ;  /* 0x0000000000007305 */ /* 0x000e24000021f100 */
[----:B0-----:R-:W-:Y:S01]  /*14d0*/  PRMT R22, R0, 0x7610, R22 ;  /* 0x0000761000167816 */ /* 0x001fe20000000016 */
[----:B------:R-:W-:Y:S05]  /*14e0*/  BRA `(.L_x_17146) ;  /* 0x00000be000007947 */ /* 0x000fea0003800000 */
.L_x_17149:
        /* <DEDUP_REMOVED lines=9> */
.L_x_17152:
[----:B------:R-:W2:Y:S02]  /*1580*/  LDG.E.U16 R2, [R2.64] ;  /* 0x0000002402027981 */ /* 0x000ea4000c1e1500 */
[----:B--2---:R-:W-:-:S06]  /*1590*/  HADD2.F32 R0, -RZ, R2.H0_H0 ;  /* 0x20000002ff007230 */ /* 0x004fcc0000004100 */
[----:B------:R-:W0:Y:S02]  /*15a0*/  F2I.FTZ.TRUNC.NTZ R0, R0 ;  /* 0x0000000000007305 */ /* 0x000e24000021f100 */
[----:B0-----:R-:W-:Y:S01]  /*15b0*/  PRMT R22, R0, 0x7610, R22 ;  /* 0x0000761000167816 */ /* 0x001fe20000000016 */
[----:B------:R-:W-:Y:S05]  /*15c0*/  BRA `(.L_x_17146) ;  /* 0x00000b0000007947 */ /* 0x000fea0003800000 */
.L_x_17151:
[----:B------:R-:W2:Y:S02]  /*15d0*/  LDG.E.64 R2, [R2.64] ;  /* 0x0000002402027981 */ /* 0x000ea4000c1e1b00 */
[----:B--2---:R0:W1:Y:S01]  /*15e0*/  F2I.F64.TRUNC R22, R2 ;  /* 0x0000000200167311 */ /* 0x004062000030d100 */
[----:B------:R-:W-:Y:S05]  /*15f0*/  BRA `(.L_x_17146) ;  /* 0x00000ad000007947 */ /* 0x000fea0003800000 */
.L_x_17141:
        /* <DEDUP_REMOVED lines=12> */
.L_x_17155:
[----:B------:R-:W2:Y:S02]  /*16c0*/  LDG.E.64 R2, [R2.64] ;  /* 0x0000002402027981 */ /* 0x000ea4000c1e1b00 */
[----:B--2---:R0:W1:Y:S01]  /*16d0*/  F2I.F64.TRUNC R22, R2 ;  /* 0x0000000200167311 */ /* 0x004062000030d100 */
[----:B------:R-:W-:Y:S05]  /*16e0*/  BRA `(.L_x_17146) ;  /* 0x000009e000007947 */ /* 0x000fea0003800000 */
.L_x_17154:
        /* <DEDUP_REMOVED lines=28> */
.L_x_17157:
        /* <DEDUP_REMOVED lines=15> */
.L_x_17156:
[----:B------:R-:W2:Y:S02]  /*19a0*/  LDG.E.U16 R0, [R2.64] ;  /* 0x0000002402007981 */ /* 0x000ea4000c1e1500 */
[----:B--2---:R-:W-:-:S06]  /*19b0*/  PRMT R0, RZ, 0x5410, R0 ;  /* 0x00005410ff007816 */ /* 0x004fcc0000000000 */
[----:B------:R-:W0:Y:S02]  /*19c0*/  F2I.FTZ.TRUNC.NTZ R0, R0 ;  /* 0x0000000000007305 */ /* 0x000e24000021f100 */
[----:B0-----:R-:W-:Y:S01]  /*19d0*/  PRMT R22, R0, 0x7610, R22 ;  /* 0x0000761000167816 */ /* 0x001fe20000000016 */
[----:B------:R-:W-:Y:S05]  /*19e0*/  BRA `(.L_x_17146) ;  /* 0x000006e000007947 */ /* 0x000fea0003800000 */
.L_x_17153:
        /* <DEDUP_REMOVED lines=10> */
.L_x_17160:
        /* <DEDUP_REMOVED lines=21> */
.L_x_17164:
[----:B------:R-:W-:Y:S05]  /*1be0*/  BSYNC B1 ;  /* 0x0000000000017941 */ /* 0x000fea0003800000 */
.L_x_17163:
[----:B------:R-:W-:Y:S01]  /*1bf0*/  LEA R3, R0, 0x3b800000, 0x17 ;  /* 0x3b80000000037811 */ /* 0x000fe200078eb8ff */
[----:B------:R-:W-:-:S05]  /*1c00*/  IMAD.SHL.U32 R0, R2, 0x100000, RZ ;  /* 0x0010000002007824 */ /* 0x000fca00078e00ff */
[----:B------:R-:W-:Y:S02]  /*1c10*/  LOP3.LUT R0, R3, R0, R4, 0xfe, !PT ;  /* 0x0000000003007212 */ /* 0x000fe400078efe04 */
.L_x_17162:
[----:B------:R-:W-:Y:S05]  /*1c20*/  BSYNC B0 ;  /* 0x0000000000007941 */ /* 0x000fea0003800000 */
.L_x_17161:
[----:B------:R-:W0:Y:S02]  /*1c30*/  F2I.FTZ.TRUNC.NTZ R0, R0 ;  /* 0x0000000000007305 */ /* 0x000e24000021f100 */
[----:B0-----:R-:W-:Y:S01]  /*1c40*/  PRMT R22, R0, 0x7610, R22 ;  /* 0x0000761000167816 */ /* 0x001fe20000000016 */
[----:B------:R-:W-:Y:S05]  /*1c50*/  BRA `(.L_x_17146) ;  /* 0x0000047000007947 */ /* 0x000fea0003800000 */
.L_x_17159:
        /* <DEDUP_REMOVED lines=21> */
.L_x_17168:
[----:B------:R-:W-:Y:S05]  /*1db0*/  BSYNC B1 ;  /* 0x0000000000017941 */ /* 0x000fea0003800000 */
.L_x_17167:
[----:B------:R-:W-:Y:S01]  /*1dc0*/  LEA R3, R0, 0x37800000, 0x17 ;  /* 0x3780000000037811 */ /* 0x000fe200078eb8ff */
[----:B------:R-:W-:-:S05]  /*1dd0*/  IMAD.SHL.U32 R0, R2, 0x200000, RZ ;  /* 0x0020000002007824 */ /* 0x000fca00078e00ff */
[----:B------:R-:W-:Y:S02]  /*1de0*/  LOP3.LUT R0, R3, R0, R4, 0xfe, !PT ;  /* 0x0000000003007212 */ /* 0x000fe400078efe04 */
.L_x_17166:
[----:B------:R-:W-:Y:S05]  /*1df0*/  BSYNC B0 ;  /* 0x0000000000007941 */ /* 0x000fea0003800000 */
.L_x_17165:
[----:B------:R-:W0:Y:S02]  /*1e00*/  F2I.FTZ.TRUNC.NTZ R0, R0 ;  /* 0x0000000000007305 */ /* 0x000e24000021f100 */
[----:B0-----:R-:W-:Y:S01]  /*1e10*/  PRMT R22, R0, 0x7610, R22 ;  /* 0x0000761000167816 */ /* 0x001fe20000000016 */
[----:B------:R-:W-:Y:S05]  /*1e20*/  BRA `(.L_x_17146) ;  /* 0x000002a000007947 */ /* 0x000fea0003800000 */
.L_x_17158:
        /* <DEDUP_REMOVED lines=14> */
.L_x_17172:
[----:B------:R-:W-:Y:S05]  /*1f10*/  BSYNC B0 ;  /* 0x0000000000007941 */ /* 0x000fea0003800000 */
.L_x_17171:
[----:B------:R-:W0:Y:S02]  /*1f20*/  F2I.FTZ.TRUNC.NTZ R0, R0 ;  /* 0x0000000000007305 */ /* 0x000e24000021f100 */
[----:B0-----:R-:W-:Y:S01]  /*1f30*/  PRMT R22, R0, 0x7610, R22 ;  /* 0x0000761000167816 */ /* 0x001fe20000000016 */
[----:B------:R-:W-:Y:S05]  /*1f40*/  BRA `(.L_x_17146) ;  /* 0x0000018000007947 */ /* 0x000fea0003800000 */
.L_x_17145:
        /* <DEDUP_REMOVED lines=21> */
.L_x_17170:
[----:B------:R0:W5:Y:S01]  /*20a0*/  LDG.E.U8 R22, [R2.64] ;  /* 0x0000002402167981 */ /* 0x000162000c1e1100 */
[----:B------:R-:W-:Y:S05]  /*20b0*/  BRA `(.L_x_17146) ;  /* 0x0000001000007947 */ /* 0x000fea0003800000 */
.L_x_17169:
[----:B------:R0:W5:Y:S02]  /*20c0*/  LDG.E.U8 R22, [R2.64] ;  /* 0x0000002402167981 */ /* 0x000164000c1e1100 */
.L_x_17146:
        /* <DEDUP_REMOVED lines=16> */
.L_x_17176:
[----:B------:R0:W5:Y:S01]  /*21d0*/  LDG.E.U8 R24, [R2.64] ;  /* 0x0000002402187981 */ /* 0x000162000c1e1100 */
[----:B------:R-:W-:Y:S05]  /*21e0*/  BRA `(.L_x_17178) ;  /* 0x00000d8000007947 */ /* 0x000fea0003800000 */
.L_x_17175:
        /* <DEDUP_REMOVED lines=8> */
.L_x_17180:
[----:B------:R0:W5:Y:S01]  /*2270*/  LDG.E.U8 R24, [R2.64] ;  /* 0x0000002402187981 */ /* 0x000162000c1e1100 */
[----:B------:R-:W-:Y:S05]  /*2280*/  BRA `(.L_x_17178) ;  /* 0x00000ce000007947 */ /* 0x000fea0003800000 */
.L_x_17179:
[----:B------:R0:W5:Y:S01]  /*2290*/  LDG.E.U16 R24, [R2.64] ;  /* 0x0000002402187981 */ /* 0x000162000c1e1500 */
[----:B------:R-:W-:Y:S05]  /*22a0*/  BRA `(.L_x_17178) ;  /* 0x00000cc000007947 */ /* 0x000fea0003800000 */
.L_x_17174:
        /* <DEDUP_REMOVED lines=9> */
.L_x_17182:
[----:B------:R-:W2:Y:S02]  /*2340*/  LDG.E.U16 R0, [R2.64] ;  /* 0x0000002402007981 */ /* 0x000ea4000c1e1500 */
[----:B--2---:R-:W-:-:S06]  /*2350*/  HADD2.F32 R0, -RZ, R0.H0_H0 ;  /* 0x20000000ff007230 */ /* 0x004fcc0000004100 */
[----:B------:R-:W0:Y:S02]  /*2360*/  F2I.FTZ.TRUNC.NTZ R0, R0 ;  /* 0x0000000000007305 */ /* 0x000e24000021f100 */
[----:B0-----:R-:W-:Y:S01]  /*2370*/  PRMT R24, R0, 0x7610, R24 ;  /* 0x0000761000187816 */ /* 0x001fe20000000018 */
[----:B------:R-:W-:Y:S05]  /*2380*/  BRA `(.L_x_17178) ;  /* 0x00000be000007947 */ /* 0x000fea0003800000 */
.L_x_17181:
        /* <DEDUP_REMOVED lines=9> */
.L_x_17184:
[----:B------:R-:W2:Y:S02]  /*2420*/  LDG.E.U16 R2, [R2.64] ;  /* 0x0000002402027981 */ /* 0x000ea4000c1e1500 */
[----:B--2---:R-:W-:-:S06]  /*2430*/  HADD2.F32 R0, -RZ, R2.H0_H0 ;  /* 0x20000002ff007230 */ /* 0x004fcc0000004100 */
[----:B------:R-:W0:Y:S02]  /*2440*/  F2I.FTZ.TRUNC.NTZ R0, R0 ;  /* 0x0000000000007305 */ /* 0x000e24000021f100 */
[----:B0-----:R-:W-:Y:S01]  /*2450*/  PRMT R24, R0, 0x7610, R24 ;  /* 0x0000761000187816 */ /* 0x001fe20000000018 */
[----:B------:R-:W-:Y:S05]  /*2460*/  BRA `(.L_x_17178) ;  /* 0x00000b0000007947 */ /* 0x000fea0003800000 */
.L_x_17183:
[----:B------:R-:W2:Y:S02]  /*2470*/  LDG.E.64 R2, [R2.64] ;  /* 0x0000002402027981 */ /* 0x000ea4000c1e1b00 */
[----:B--2---:R0:W2:Y:S01]  /*2480*/  F2I.F64.TRUNC R24, R2 ;  /* 0x0000000200187311 */ /* 0x0040a2000030d100 */
[----:B------:R-:W-:Y:S05]  /*2490*/  BRA `(.L_x_17178) ;  /* 0x00000ad000007947 */ /* 0x000fea0003800000 */
.L_x_17173:
        /* <DEDUP_REMOVED lines=12> */
.L_x_17187:
[----:B------:R-:W2:Y:S02]  /*2560*/  LDG.E.64 R2, [R2.64] ;  /* 0x0000002402027981 */ /* 0x000ea4000c1e1b00 */
[----:B--2---:R0:W2:Y:S01]  /*2570*/  F2I.F64.TRUNC R24, R2 ;  /* 0x0000000200187311 */ /* 0x0040a2000030d100 */
[----:B------:R-:W-:Y:S05]  /*2580*/  BRA `(.L_x_17178) ;  /* 0x000009e000007947 */ /* 0x000fea0003800000 */
.L_x_17186:
        /* <DEDUP_REMOVED lines=28> */
.L_x_17189:
        /* <DEDUP_REMOVED lines=15> */
.L_x_17188:
[----:B------:R-:W2:Y:S02]  /*2840*/  LDG.E.U16 R0, [R2.64] ;  /* 0x0000002402007981 */ /* 0x000ea4000c1e1500 */
[----:B--2---:R-:W-:-:S06]  /*2850*/  PRMT R0, RZ, 0x5410, R0 ;  /* 0x00005410ff007816 */ /* 0x004fcc0000000000 */
[----:B------:R-:W0:Y:S02]  /*2860*/  F2I.FTZ.TRUNC.NTZ R0, R0 ;  /* 0x0000000000007305 */ /* 0x000e24000021f100 */
[----:B0-----:R-:W-:Y:S01]  /*2870*/  PRMT R24, R0, 0x7610, R24 ;  /* 0x0000761000187816 */ /* 0x001fe20000000018 */
[----:B------:R-:W-:Y:S05]  /*2880*/  BRA `(.L_x_17178) ;  /* 0x000006e000007947 */ /* 0x000fea0003800000 */
.L_x_17185:
        /* <DEDUP_REMOVED lines=10> */
.L_x_17192:
        /* <DEDUP_REMOVED lines=21> */
.L_x_17196:
[----:B------:R-:W-:Y:S05]  /*2a80*/  BSYNC B1 ;  /* 0x0000000000017941 */ /* 0x000fea0003800000 */
.L_x_17195:
[----:B------:R-:W-:Y:S01]  /*2a90*/  LEA R3, R0, 0x3b800000, 0x17 ;  /* 0x3b80000000037811 */ /* 0x000fe200078eb8ff */
[----:B------:R-:W-:-:S05]  /*2aa0*/  IMAD.SHL.U32 R0, R2, 0x100000, RZ ;  /* 0x0010000002007824 */ /* 0x000fca00078e00ff */
[----:B------:R-:W-:Y:S02]  /*2ab0*/  LOP3.LUT R0, R3, R0, R4, 0xfe, !PT ;  /* 0x0000000003007212 */ /* 0x000fe400078efe04 */
.L_x_17194:
[----:B------:R-:W-:Y:S05]  /*2ac0*/  BSYNC B0 ;  /* 0x0000000000007941 */ /* 0x000fea0003800000 */
.L_x_17193:
[----:B------:R-:W0:Y:S02]  /*2ad0*/  F2I.FTZ.TRUNC.NTZ R0, R0 ;  /* 0x0000000000007305 */ /* 0x000e24000021f100 */
[----:B0-----:R-:W-:Y:S01]  /*2ae0*/  PRMT R24, R0, 0x7610, R24 ;  /* 0x0000761000187816 */ /* 0x001fe20000000018 */
[----:B------:R-:W-:Y:S05]  /*2af0*/  BRA `(.L_x_17178) ;  /* 0x0000047000007947 */ /* 0x000fea0003800000 */
.L_x_17191:
        /* <DEDUP_REMOVED lines=21> */
.L_x_17200:
[----:B------:R-:W-:Y:S05]  /*2c50*/  BSYNC B1 ;  /* 0x0000000000017941 */ /* 0x000fea0003800000 */
.L_x_17199:
[----:B------:R-:W-:Y:S01]  /*2c60*/  LEA R3, R0, 0x37800000, 0x17 ;  /* 0x3780000000037811 */ /* 0x000fe200078eb8ff */
[----:B------:R-:W-:-:S05]  /*2c70*/  IMAD.SHL.U32 R0, R2, 0x200000, RZ ;  /* 0x0020000002007824 */ /* 0x000fca00078e00ff */
[----:B------:R-:W-:Y:S02]  /*2c80*/  LOP3.LUT R0, R3, R0, R4, 0xfe, !PT ;  /* 0x0000000003007212 */ /* 0x000fe400078efe04 */
.L_x_17198:
[----:B------:R-:W-:Y:S05]  /*2c90*/  BSYNC B0 ;  /* 0x0000000000007941 */ /* 0x000fea0003800000 */
.L_x_17197:
[----:B------:R-:W0:Y:S02]  /*2ca0*/  F2I.FTZ.TRUNC.NTZ R0, R0 ;  /* 0x0000000000007305 */ /* 0x000e24000021f100 */
[----:B0-----:R-:W-:Y:S01]  /*2cb0*/  PRMT R24, R0, 0x7610, R24 ;  /* 0x0000761000187816 */ /* 0x001fe20000000018 */
[----:B------:R-:W-:Y:S05]  /*2cc0*/  BRA `(.L_x_17178) ;  /* 0x000002a000007947 */ /* 0x000fea0003800000 */
.L_x_17190:
        /* <DEDUP_REMOVED lines=14> */
.L_x_17204:
[----:B------:R-:W-:Y:S05]  /*2db0*/  BSYNC B0 ;  /* 0x0000000000007941 */ /* 0x000fea0003800000 */
.L_x_17203:
[----:B------:R-:W0:Y:S02]  /*2dc0*/  F2I.FTZ.TRUNC.NTZ R0, R0 ;  /* 0x0000000000007305 */ /* 0x000e24000021f100 */
[----:B0-----:R-:W-:Y:S01]  /*2dd0*/  PRMT R24, R0, 0x7610, R24 ;  /* 0x0000761000187816 */ /* 0x001fe20000000018 */
[----:B------:R-:W-:Y:S05]  /*2de0*/  BRA `(.L_x_17178) ;  /* 0x0000018000007947 */ /* 0x000fea0003800000 */
.L_x_17177:
        /* <DEDUP_REMOVED lines=21> */
.L_x_17202:
[----:B------:R0:W5:Y:S01]  /*2f40*/  LDG.E.U8 R24, [R2.64] ;  /* 0x0000002402187981 */ /* 0x000162000c1e1100 */
[----:B------:R-:W-:Y:S05]  /*2f50*/  BRA `(.L_x_17178) ;  /* 0x0000001000007947 */ /* 0x000fea0003800000 */
.L_x_17201:
[----:B------:R0:W5:Y:S02]  /*2f60*/  LDG.E.U8 R24, [R2.64] ;  /* 0x0000002402187981 */ /* 0x000164000c1e1100 */
.L_x_17178:
        /* <DEDUP_REMOVED lines=16> */
.L_x_17208:
[----:B------:R0:W5:Y:S01]  /*3070*/  LDG.E.U8 R0, [R2.64] ;  /* 0x0000002402007981 */ /* 0x000162000c1e1100 */
[----:B------:R-:W-:Y:S05]  /*3080*/  BRA `(.L_x_17210) ;  /* 0x00000d7000007947 */ /* 0x000fea0003800000 */
.L_x_17207:
        /* <DEDUP_REMOVED lines=8> */
.L_x_17212:
[----:B------:R0:W5:Y:S01]  /*3110*/  LDG.E.U8 R0, [R2.64] ;  /* 0x0000002402007981 */ /* 0x000162000c1e1100 */
[----:B------:R-:W-:Y:S05]  /*3120*/  BRA `(.L_x_17210) ;  /* 0x00000cd000007947 */ /* 0x000fea0003800000 */
.L_x_17211:
[----:B------:R0:W5:Y:S01]  /*3130*/  LDG.E.U16 R0, [R2.64] ;  /* 0x0000002402007981 */ /* 0x000162000c1e1500 */
[----:B------:R-:W-:Y:S05]  /*3140*/  BRA `(.L_x_17210) ;  /* 0x00000cb000007947 */ /* 0x000fea0003800000 */
.L_x_17206:
        /* <DEDUP_REMOVED lines=9> */
.L_x_17214:
[----:B------:R-:W3:Y:S02]  /*31e0*/  LDG.E.U16 R4, [R2.64] ;  /* 0x0000002402047981 */ /* 0x000ee4000c1e1500 */
[----:B---3--:R-:W-:-:S06]  /*31f0*/  HADD2.F32 R4, -RZ, R4.H0_H0 ;  /* 0x20000004ff047230 */ /* 0x008fcc0000004100 */
[----:B------:R-:W0:Y:S02]  /*3200*/  F2I.FTZ.TRUNC.NTZ R4, R4 ;  /* 0x0000000400047305 */ /* 0x000e24000021f100 */
[----:B0-----:R-:W-:Y:S01]  /*3210*/  PRMT R0, R4, 0x7610, R0 ;  /* 0x0000761004007816 */ /* 0x001fe20000000000 */
[----:B------:R-:W-:Y:S05]  /*3220*/  BRA `(.L_x_17210) ;  /* 0x00000bd000007947 */ /* 0x000fea0003800000 */
.L_x_17213:
        /* <DEDUP_REMOVED lines=9> */
.L_x_17216:
[----:B------:R-:W3:Y:S02]  /*32c0*/  LDG.E.U16 R2, [R2.64] ;  /* 0x0000002402027981 */ /* 0x000ee4000c1e1500 */
[----:B---3--:R-:W-:-:S06]  /*32d0*/  HADD2.F32 R4, -RZ, R2.H0_H0 ;  /* 0x20000002ff047230 */ /* 0x008fcc0000004100 */
[----:B------:R-:W0:Y:S02]  /*32e0*/  F2I.FTZ.TRUNC.NTZ R4, R4 ;  /* 0x0000000400047305 */ /* 0x000e24000021f100 */
[----:B0-----:R-:W-:Y:S01]  /*32f0*/  PRMT R0, R4, 0x7610, R0 ;  /* 0x0000761004007816 */ /* 0x001fe20000000000 */
[----:B------:R-:W-:Y:S05]  /*3300*/  BRA `(.L_x_17210) ;  /* 0x00000af000007947 */ /* 0x000fea0003800000 */
.L_x_17215:
[----:B------:R-:W3:Y:S02]  /*3310*/  LDG.E.64 R2, [R2.64] ;  /* 0x0000002402027981 */ /* 0x000ee4000c1e1b00 */
[----:B---3--:R0:W3:Y:S01]  /*3320*/  F2I.F64.TRUNC R0, R2 ;  /* 0x0000000200007311 */ /* 0x0080e2000030d100 */
[----:B------:R-:W-:Y:S05]  /*3330*/  BRA `(.L_x_17210) ;  /* 0x00000ac000007947 */ /* 0x000fea0003800000 */
.L_x_17205:
        /* <DEDUP_REMOVED lines=12> */
.L_x_17219:
[----:B------:R-:W3:Y:S02]  /*3400*/  LDG.E.64 R2, [R2.64] ;  /* 0x0000002402027981 */ /* 0x000ee4000c1e1b00 */
[----:B---3--:R0:W3:Y:S01]  /*3410*/  F2I.F64.TRUNC R0, R2 ;  /* 0x0000000200007311 */ /* 0x0080e2000030d100 */
[----:B------:R-:W-:Y:S05]  /*3420*/  BRA `(.L_x_17210) ;  /* 0x000009d000007947 */ /* 0x000fea0003800000 */
.L_x_17218:
        /* <DEDUP_REMOVED lines=28> */
.L_x_17221:
        /* <DEDUP_REMOVED lines=15> */
.L_x_17220:
[----:B------:R-:W3:Y:S02]  /*36e0*/  LDG.E.U16 R2, [R2.64] ;  /* 0x0000002402027981 */ /* 0x000ee4000c1e1500 */
[----:B---3--:R-:W-:-:S04]  /*36f0*/  PRMT R2, RZ, 0x5410, R2 ;  /* 0x00005410ff027816 */ /* 0x008fc80000000002 */
[----:B------:R0:W3:Y:S01]  /*3700*/  F2I.FTZ.TRUNC.NTZ R0, R2 ;  /* 0x0000000200007305 */ /* 0x0000e2000021f100 */
[----:B------:R-:W-:Y:S05]  /*3710*/  BRA `(.L_x_17210) ;  /* 0x000006e000007947 */ /* 0x000fea0003800000 */
.L_x_17217:
        /* <DEDUP_REMOVED lines=10> */
.L_x_17224:
        /* <DEDUP_REMOVED lines=21> */
.L_x_17228:
[----:B------:R-:W-:Y:S05]  /*3910*/  BSYNC B1 ;  /* 0x0000000000017941 */ /* 0x000fea0003800000 */
.L_x_17227:
[----:B------:R-:W-:Y:S01]  /*3920*/  IMAD.SHL.U32 R2, R2, 0x100000, RZ ;  /* 0x0010000002027824 */ /* 0x000fe200078e00ff */
[----:B------:R-:W-:-:S04]  /*3930*/  LEA R3, R0, 0x3b800000, 0x17 ;  /* 0x3b80000000037811 */ /* 0x000fc800078eb8ff */
[----:B------:R-:W-:Y:S02]  /*3940*/  LOP3.LUT R4, R3, R2, R4, 0xfe, !PT ;  /* 0x0000000203047212 */ /* 0x000fe400078efe04 */
.L_x_17226:
[----:B------:R-:W-:Y:S05]  /*3950*/  BSYNC B0 ;  /* 0x0000000000007941 */ /* 0x000fea0003800000 */
.L_x_17225:
[----:B------:R-:W0:Y:S02]  /*3960*/  F2I.FTZ.TRUNC.NTZ R4, R4 ;  /* 0x0000000400047305 */ /* 0x000e24000021f100 */
[----:B0-----:R-:W-:Y:S01]  /*3970*/  PRMT R0, R4, 0x7610, R0 ;  /* 0x0000761004007816 */ /* 0x001fe20000000000 */
[----:B------:R-:W-:Y:S05]  /*3980*/  BRA `(.L_x_17210) ;  /* 0x0000047000007947 */ /* 0x000fea0003800000 */
.L_x_17223:
        /* <DEDUP_REMOVED lines=21> */
.L_x_17232:
[----:B------:R-:W-:Y:S05]  /*3ae0*/  BSYNC B1 ;  /* 0x0000000000017941 */ /* 0x000fea0003800000 */
.L_x_17231:
[----:B------:R-:W-:Y:S01]  /*3af0*/  IMAD.SHL.U32 R2, R2, 0x200000, RZ ;  /* 0x0020000002027824 */ /* 0x000fe200078e00ff */
[----:B------:R-:W-:-:S04]  /*3b00*/  LEA R3, R0, 0x37800000, 0x17 ;  /* 0x3780000000037811 */ /* 0x000fc800078eb8ff */
[----:B------:R-:W-:Y:S02]  /*3b10*/  LOP3.LUT R4, R3, R2, R4, 0xfe, !PT ;  /* 0x0000000203047212 */ /* 0x000fe400078efe04 */
.L_x_17230:
[----:B------:R-:W-:Y:S05]  /*3b20*/  BSYNC B0 ;  /* 0x0000000000007941 */ /* 0x000fea0003800000 */
.L_x_17229:
[----:B------:R-:W0:Y:S02]  /*3b30*/  F2I.FTZ.TRUNC.NTZ R4, R4 ;  /* 0x0000000400047305 */ /* 0x000e24000021f100 */
[----:B0-----:R-:W-:Y:S01]  /*3b40*/  PRMT R0, R4, 0x7610, R0 ;  /* 0x0000761004007816 */ /* 0x001fe20000000000 */
[----:B------:R-:W-:Y:S05]  /*3b50*/  BRA `(.L_x_17210) ;  /* 0x000002a000007947 */ /* 0x000fea0003800000 */
.L_x_17222:
        /* <DEDUP_REMOVED lines=14> */
.L_x_17236:
[----:B------:R-:W-:Y:S05]  /*3c40*/  BSYNC B0 ;  /* 0x0000000000007941 */ /* 0x000fea0003800000 */
.L_x_17235:
[----:B------:R-:W0:Y:S02]  /*3c50*/  F2I.FTZ.TRUNC.NTZ R4, R4 ;  /* 0x0000000400047305 */ /* 0x000e24000021f100 */
[----:B0-----:R-:W-:Y:S01]  /*3c60*/  PRMT R0, R4, 0x7610, R0 ;  /* 0x0000761004007816 */ /* 0x001fe20000000000 */
[----:B------:R-:W-:Y:S05]  /*3c70*/  BRA `(.L_x_17210) ;  /* 0x0000018000007947 */ /* 0x000fea0003800000 */
.L_x_17209:
        /* <DEDUP_REMOVED lines=21> */
.L_x_17234:
[----:B------:R0:W5:Y:S01]  /*3dd0*/  LDG.E.U8 R0, [R2.64] ;  /* 0x0000002402007981 */ /* 0x000162000c1e1100 */
[----:B------:R-:W-:Y:S05]  /*3de0*/  BRA `(.L_x_17210) ;  /* 0x0000001000007947 */ /* 0x000fea0003800000 */
.L_x_17233:
[----:B------:R0:W5:Y:S02]  /*3df0*/  LDG.E.U8 R0, [R2.64] ;  /* 0x0000002402007981 */ /* 0x000164000c1e1100 */
.L_x_17210:
[----:B------:R-:W4:Y:S01]  /*3e00*/  LDC.U8 R6, c[0x0][0x458] ;  /* 0x00011600ff067b82 */ /* 0x000f220000000000 */
[----:B0--3-5:R-:W-:Y:S01]  /*3e10*/  PRMT R2, R0, 0x8880, RZ ;  /* 0x0000888000027816 */ /* 0x029fe200000000ff */
[----:B------:R-:W-:Y:S01]  /*3e20*/  ULDC.S8 UR4, c[0x0][0x448] ;  /* 0x0001120000047ab9 */ /* 0x000fe20000000200 */
[----:B--2---:R-:W-:Y:S01]  /*3e30*/  PRMT R3, R24, 0x8880, RZ ;  /* 0x0000888018037816 */ /* 0x004fe200000000ff */
[----:B------:R-:W-:Y:S01]  /*3e40*/  ULDC.S8 UR5, c[0x0][0x449] ;  /* 0x0001124000057ab9 */ /* 0x000fe20000000200 */
[----:B-1----:R-:W-:-:S03]  /*3e50*/  PRMT R0, R22, 0x8880, RZ ;  /* 0x0000888016007816 */ /* 0x002fc600000000ff */
        /* <DEDUP_REMOVED lines=17> */
.L_x_17240:
[----:B------:R0:W-:Y:S01]  /*3f70*/  STG.E.U8 [R16.64], R5 ;  /* 0x0000000510007986 */ /* 0x0001e2000c101124 */
[----:B------:R-:W-:Y:S05]  /*3f80*/  BRA `(.L_x_17242) ;  /* 0x00000e7000007947 */ /* 0x000fea0003800000 */
.L_x_17239:
[----:B------:R-:W-:-:S13]  /*3f90*/  ISETP.NE.AND P0, PT, R4, 0x2, PT ;  /* 0x000000020400780c */ /* 0x000fda0003f05270 */
[----:B------:R-:W-:Y:S05]  /*3fa0*/  @!P0 BRA `(.L_x_17243) ;  /* 0x000000d000008947 */ /* 0x000fea0003800000 */
[----:B------:R-:W-:-:S13]  /*3fb0*/  ISETP.NE.AND P0, PT, R4, 0x3, PT ;  /* 0x000000030400780c */ /* 0x000fda0003f05270 */
[----:B------:R-:W-:Y:S05]  /*3fc0*/  @!P0 BRA `(.L_x_17244) ;  /* 0x0000008000008947 */ /* 0x000fea0003800000 */
[----:B------:R-:W-:-:S13]  /*3fd0*/  ISETP.NE.AND P0, PT, R4, 0x4, PT ;  /* 0x000000040400780c */ /* 0x000fda0003f05270 */
[----:B------:R-:W-:Y:S05]  /*3fe0*/  @P0 BRA `(.L_x_17241) ;  /* 0x00000c5000000947 */ /* 0x000fea0003800000 */
[----:B------:R-:W-:-:S04]  /*3ff0*/  LOP3.LUT R0, R5, 0xffff, RZ, 0xc0, !PT ;  /* 0x0000ffff05007812 */ /* 0x000fc800078ec0ff */
[----:B------:R-:W-:-:S05]  /*4000*/  PRMT R0, R0, 0x8880, RZ ;  /* 0x0000888000007816 */ /* 0x000fca00000000ff */
[----:B------:R-:W-:-:S05]  /*4010*/  IMAD.MOV.U32 R2, RZ, RZ, R0 ;  /* 0x000000ffff027224 */ /* 0x000fca00078e0000 */
[----:B------:R-:W-:-:S05]  /*4020*/  SHF.R.S32.HI R3, RZ, 0x1f, R2 ;  /* 0x0000001fff037819 */ /* 0x000fca0000011402 */
[----:B------:R0:W-:Y:S01]  /*4030*/  STG.E.64 [R16.64], R2 ;  /* 0x0000000210007986 */ /* 0x0001e2000c101b24 */
[----:B------:R-:W-:Y:S05]  /*4040*/  BRA `(.L_x_17242) ;  /* 0x00000db000007947 */ /* 0x000fea0003800000 */
.L_x_17244:
[----:B------:R-:W-:-:S05]  /*4050*/  PRMT R3, R5, 0x8880, RZ ;  /* 0x0000888005037816 */ /* 0x000fca00000000ff */
[----:B------:R0:W-:Y:S01]  /*4060*/  STG.E [R16.64], R3 ;  /* 0x0000000310007986 */ /* 0x0001e2000c101924 */
[----:B------:R-:W-:Y:S05]  /*4070*/  BRA `(.L_x_17242) ;  /* 0x00000d8000007947 */ /* 0x000fea0003800000 */
.L_x_17243:
[----:B------:R-:W-:-:S04]  /*4080*/  PRMT R3, R5, 0x8880, RZ ;  /* 0x0000888005037816 */ /* 0x000fc800000000ff */
[----:B------:R-:W-:-:S05]  /*4090*/  PRMT R3, R3, 0x7710, RZ ;  /* 0x0000771003037816 */ /* 0x000fca00000000ff */
[----:B------:R0:W-:Y:S01]  /*40a0*/  STG.E.U16 [R16.64], R3 ;  /* 0x0000000310007986 */ /* 0x0001e2000c101524 */
[----:B------:R-:W-:Y:S05]  /*40b0*/  BRA `(.L_x_17242) ;  /* 0x00000d4000007947 */ /* 0x000fea0003800000 */
.L_x_17238:
[----:B------:R-:W-:-:S13]  /*40c0*/  ISETP.GT.AND P0, PT, R4, 0x6, PT ;  /* 0x000000060400780c */ /* 0x000fda0003f04270 */
[----:B------:R-:W-:Y:S05]  /*40d0*/  @P0 BRA `(.L_x_17245) ;  /* 0x000000b000000947 */ /* 0x000fea0003800000 */
[----:B------:R-:W-:-:S13]  /*40e0*/  ISETP.NE.AND P0, PT, R4, 0x5, PT ;  /* 0x000000050400780c */ /* 0x000fda0003f05270 */
[----:B------:R-:W-:Y:S05]  /*40f0*/  @!P0 BRA `(.L_x_17246) ;  /* 0x0000005000008947 */ /* 0x000fea0003800000 */
[----:B------:R-:W-:-:S13]  /*4100*/  ISETP.NE.AND P0, PT, R4, 0x6, PT ;  /* 0x000000060400780c */ /* 0x000fda0003f05270 */
[----:B------:R-:W-:Y:S05]  /*4110*/  @P0 BRA `(.L_x_17241) ;  /* 0x00000b2000000947 */ /* 0x000fea0003800000 */
[----:B------:R-:W0:Y:S02]  /*4120*/  I2F.S8 R3, R5 ;  /* 0x0000000500037306 */ /* 0x000e240000001400 */
[----:B0-----:R0:W-:Y:S01]  /*4130*/  STG.E [R16.64], R3 ;  /* 0x0000000310007986 */ /* 0x0011e2000c101924 */
[----:B------:R-:W-:Y:S05]  /*4140*/  BRA `(.L_x_17242) ;  /* 0x00000cb000007947 */ /* 0x000fea0003800000 */
.L_x_17246:
[----:B------:R-:W0:Y:S02]  /*4150*/  I2F.S8 R0, R5 ;  /* 0x0000000500007306 */ /* 0x000e240000001400 */
[----:B0-----:R-:W-:-:S05]  /*4160*/  F2FP.PACK_AB R0, RZ, R0 ;  /* 0x00000000ff00723e */ /* 0x001fca00000000ff */
[----:B------:R0:W-:Y:S01]  /*4170*/  STG.E.U16 [R16.64], R0 ;  /* 0x0000000010007986 */ /* 0x0001e2000c101524 */
[----:B------:R-:W-:Y:S05]  /*4180*/  BRA `(.L_x_17242) ;  /* 0x00000c7000007947 */ /* 0x000fea0003800000 */
.L_x_17245:
[----:B------:R-:W-:-:S13]  /*4190*/  ISETP.NE.AND P0, PT, R4, 0x7, PT ;  /* 0x000000070400780c */ /* 0x000fda0003f05270 */
[----:B------:R-:W-:Y:S05]  /*41a0*/  @!P0 BRA `(.L_x_17247) ;  /* 0x000000d000008947 */ /* 0x000fea0003800000 */
[----:B------:R-:W-:-:S13]  /*41b0*/  ISETP.NE.AND P0, PT, R4, 0x8, PT ;  /* 0x000000080400780c */ /* 0x000fda0003f05270 */
[----:B------:R-:W-:Y:S05]  /*41c0*/  @!P0 BRA `(.L_x_17248) ;  /* 0x0000006000008947 */ /* 0x000fea0003800000 */
[----:B------:R-:W-:-:S13]  /*41d0*/  ISETP.NE.AND P0, PT, R4, 0x9, PT ;  /* 0x000000090400780c */ /* 0x000fda0003f05270 */
[----:B------:R-:W-:Y:S05]  /*41e0*/  @P0 BRA `(.L_x_17241) ;  /* 0x00000a5000000947 */ /* 0x000fea0003800000 */
[----:B------:R-:W0:Y:S01]  /*41f0*/  I2F.S8 R2, R5 ;  /* 0x0000000500027306 */ /* 0x000e220000001400 */
[----:B------:R-:W-:-:S05]  /*4200*/  IMAD.MOV.U32 R3, RZ, RZ, RZ ;  /* 0x000000ffff037224 */ /* 0x000fca00078e00ff */
[----:B0-----:R0:W-:Y:S01]  /*4210*/  STG.E.64 [R16.64], R2 ;  /* 0x0000000210007986 */ /* 0x0011e2000c101b24 */
[----:B------:R-:W-:Y:S05]  /*4220*/  BRA `(.L_x_17242) ;  /* 0x00000bd000007947 */ /* 0x000fea0003800000 */
.L_x_17248:
[----:B------:R-:W0:Y:S02]  /*4230*/  I2F.S8 R5, R5 ;  /* 0x0000000500057306 */ /* 0x000e240000001400 */
[----:B0-----:R-:W-:-:S04]  /*4240*/  F2FP.PACK_AB R3, RZ, R5 ;  /* 0x00000005ff03723e */ /* 0x001fc800000000ff */
[----:B------:R-:W-:-:S05]  /*4250*/  PRMT R3, R3, 0x5410, RZ ;  /* 0x0000541003037816 */ /* 0x000fca00000000ff */
[----:B------:R0:W-:Y:S01]  /*4260*/  STG.E [R16.64], R3 ;  /* 0x0000000310007986 */ /* 0x0001e2000c101924 */
[----:B------:R-:W-:Y:S05]  /*4270*/  BRA `(.L_x_17242) ;  /* 0x00000b8000007947 */ /* 0x000fea0003800000 */
.L_x_17247:
[----:B------:R-:W-:-:S04]  /*4280*/  PRMT R2, R5, 0x8880, RZ ;  /* 0x0000888005027816 */ /* 0x000fc800000000ff */
[----:B------:R-:W-:-:S06]  /*4290*/  PRMT R2, R2, 0x7710, RZ ;  /* 0x0000771002027816 */ /* 0x000fcc00000000ff */
[----:B------:R-:W0:Y:S02]  /*42a0*/  I2F.F64.S16 R2, R2 ;  /* 0x0000000200027312 */ /* 0x000e240000101c00 */
[----:B0-----:R0:W-:Y:S01]  /*42b0*/  STG.E.64 [R16.64], R2 ;  /* 0x0000000210007986 */ /* 0x0011e2000c101b24 */
[----:B------:R-:W-:Y:S05]  /*42c0*/  BRA `(.L_x_17242) ;  /* 0x00000b3000007947 */ /* 0x000fea0003800000 */
.L_x_17237:
        /* <DEDUP_REMOVED lines=8> */
[----:B------:R-:W-:-:S04]  /*4350*/  LOP3.LUT P0, RZ, R5, 0xff, RZ, 0xc0, !PT ;  /* 0x000000ff05ff7812 */ /* 0x000fc8000780c0ff */
[----:B------:R-:W-:-:S05]  /*4360*/  SEL R3, RZ, 0x1, !P0 ;  /* 0x00000001ff037807 */ /* 0x000fca0004000000 */
[----:B------:R0:W-:Y:S01]  /*4370*/  STG.E.U8 [R16.64], R3 ;  /* 0x0000000310007986 */ /* 0x0001e2000c101124 */
[----:B------:R-:W-:Y:S05]  /*4380*/  BRA `(.L_x_17242) ;  /* 0x00000a7000007947 */ /* 0x000fea0003800000 */
.L_x_17251:
[----:B------:R-:W-:Y:S01]  /*4390*/  PRMT R4, R5, 0x8880, RZ ;  /* 0x0000888005047816 */ /* 0x000fe200000000ff */
[----:B------:R-:W-:-:S03]  /*43a0*/  CS2R R6, SRZ ;  /* 0x0000000000067805 */ /* 0x000fc6000001ff00 */
[----:B------:R-:W-:-:S06]  /*43b0*/  PRMT R4, R4, 0x7710, RZ ;  /* 0x0000771004047816 */ /* 0x000fcc00000000ff */
[----:B------:R-:W0:Y:S02]  /*43c0*/  I2F.F64.S16 R4, R4 ;  /* 0x0000000400047312 */ /* 0x000e240000101c00 */
[----:B0-----:R0:W-:Y:S01]  /*43d0*/  STG.E.128 [R16.64], R4 ;  /* 0x0000000410007986 */ /* 0x0011e2000c101d24 */
[----:B------:R-:W-:Y:S05]  /*43e0*/  BRA `(.L_x_17242) ;  /* 0x00000a1000007947 */ /* 0x000fea0003800000 */
.L_x_17250:
[----:B------:R-:W-:-:S13]  /*43f0*/  ISETP.NE.AND P0, PT, R4, 0xf, PT ;  /* 0x0000000f0400780c */ /* 0x000fda0003f05270 */
[----:B------:R-:W-:Y:S05]  /*4400*/  @!P0 BRA `(.L_x_17252) ;  /* 0x000002d000008947 */ /* 0x000fea0003800000 */
[----:B------:R-:W-:-:S13]  /*4410*/  ISETP.NE.AND P0, PT, R4, 0x17, PT ;  /* 0x000000170400780c */ /* 0x000fda0003f05270 */
[----:B------:R-:W-:Y:S05]  /*4420*/  @!P0 BRA `(.L_x_17253) ;  /* 0x0000015000008947 */ /* 0x000fea0003800000 */
[----:B------:R-:W-:-:S13]  /*4430*/  ISETP.NE.AND P0, PT, R4, 0x18, PT ;  /* 0x000000180400780c */ /* 0x000fda0003f05270 */
[----:B------:R-:W-:Y:S05]  /*4440*/  @P0 BRA `(.L_x_17241) ;  /* 0x000007f000000947 */ /* 0x000fea0003800000 */
[----:B------:R-:W0:Y:S01]  /*4450*/  I2F.S8 R5, R5 ;  /* 0x0000000500057306 */ /* 0x000e220000001400 */
        /* <DEDUP_REMOVED lines=14> */
.L_x_17255:
[----:B------:R-:W-:Y:S05]  /*4540*/  BSYNC B0 ;  /* 0x0000000000007941 */ /* 0x000fea0003800000 */
.L_x_17254:
[----:B------:R-:W-:-:S05]  /*4550*/  LOP3.LUT R3, R0, R3, RZ, 0xfc, !PT ;  /* 0x0000000300037212 */ /* 0x000fca00078efcff */
[----:B------:R0:W-:Y:S01]  /*4560*/  STG.E.U8 [R16.64], R3 ;  /* 0x0000000310007986 */ /* 0x0001e2000c101124 */
[----:B------:R-:W-:Y:S05]  /*4570*/  BRA `(.L_x_17242) ;  /* 0x0000088000007947 */ /* 0x000fea0003800000 */
.L_x_17253:
[----:B------:R-:W0:Y:S01]  /*4580*/  I2F.S8 R5, R5 ;  /* 0x0000000500057306 */ /* 0x000e220000001400 */
        /* <DEDUP_REMOVED lines=12> */
.L_x_17257:
[----:B------:R-:W-:Y:S01]  /*4650*/  IMAD.MOV.U32 R0, RZ, RZ, 0x7f ;  /* 0x0000007fff007424 */ /* 0x000fe200078e00ff */
[----:B------:R-:W-:-:S04]  /*4660*/  ISETP.GT.U32.AND P0, PT, R2, 0x7f800000, PT ;  /* 0x7f8000000200780c */ /* 0x000fc80003f04070 */
[----:B------:R-:W-:-:S04]  /*4670*/  SEL R0, R0, 0x7c, P0 ;  /* 0x0000007c00007807 */ /* 0x000fc80000000000 */
.L_x_17258:
[----:B------:R-:W-:Y:S05]  /*4680*/  BSYNC B0 ;  /* 0x0000000000007941 */ /* 0x000fea0003800000 */
.L_x_17256:
[----:B------:R-:W-:-:S04]  /*4690*/  LOP3.LUT R2, R5, 0x80000000, RZ, 0xc0, !PT ;  /* 0x8000000005027812 */ /* 0x000fc800078ec0ff */
[----:B------:R-:W-:-:S04]  /*46a0*/  SHF.R.U32.HI R3, RZ, 0x18, R2 ;  /* 0x00000018ff037819 */ /* 0x000fc80000011602 */
[----:B------:R-:W-:-:S05]  /*46b0*/  LOP3.LUT R3, R0, R3, RZ, 0xfc, !PT ;  /* 0x0000000300037212 */ /* 0x000fca00078efcff */
[----:B------:R0:W-:Y:S01]  /*46c0*/  STG.E.U8 [R16.64], R3 ;  /* 0x0000000310007986 */ /* 0x0001e2000c101124 */
[----:B------:R-:W-:Y:S05]  /*46d0*/  BRA `(.L_x_17242) ;  /* 0x0000072000007947 */ /* 0x000fea0003800000 */
.L_x_17252:
[----:B------:R-:W0:Y:S02]  /*46e0*/  I2F.S8 R0, R5 ;  /* 0x0000000500007306 */ /* 0x000e240000001400 */
[----:B0-----:R-:W-:-:S05]  /*46f0*/  F2FP.BF16.PACK_AB R0, RZ, R0 ;  /* 0x00000000ff00723e */ /* 0x001fca00000010ff */
[----:B------:R0:W-:Y:S01]  /*4700*/  STG.E.U16 [R16.64], R0 ;  /* 0x0000000010007986 */ /* 0x0001e2000c101524 */
[----:B------:R-:W-:Y:S05]  /*4710*/  BRA `(.L_x_17242) ;  /* 0x000006e000007947 */ /* 0x000fea0003800000 */
.L_x_17249:
        /* <DEDUP_REMOVED lines=8> */
[----:B------:R-:W-:-:S04]  /*47a0*/  PRMT R3, R5, 0x8880, RZ ;  /* 0x0000888005037816 */ /* 0x000fc800000000ff */
[----:B------:R-:W-:-:S05]  /*47b0*/  PRMT R3, R3, 0x7710, RZ ;  /* 0x0000771003037816 */ /* 0x000fca00000000ff */
[----:B------:R0:W-:Y:S01]  /*47c0*/  STG.E.U16 [R16.64], R3 ;  /* 0x0000000310007986 */ /* 0x0001e2000c101524 */
[----:B------:R-:W-:Y:S05]  /*47d0*/  BRA `(.L_x_17242) ;  /* 0x0000062000007947 */ /* 0x000fea0003800000 */
.L_x_17261:
[----:B------:R-:W0:Y:S01]  /*47e0*/  I2F.S8 R5, R5 ;  /* 0x0000000500057306 */ /* 0x000e220000001400 */
        /* <DEDUP_REMOVED lines=16> */
.L_x_17264:
[----:B------:R-:W-:-:S04]  /*48f0*/  LOP3.LUT R2, R5, 0x80000000, RZ, 0xc0, !PT ;  /* 0x8000000005027812 */ /* 0x000fc800078ec0ff */
[----:B------:R-:W-:-:S04]  /*4900*/  SHF.R.U32.HI R3, RZ, 0x18, R2 ;  /* 0x00000018ff037819 */ /* 0x000fc80000011602 */
[----:B------:R-:W-:-:S04]  /*4910*/  LOP3.LUT R0, R0, R3, RZ, 0xfc, !PT ;  /* 0x0000000300007212 */ /* 0x000fc800078efcff */
[----:B------:R-:W-:Y:S02]  /*4920*/  PRMT R8, R0, 0x7610, R8 ;  /* 0x0000761000087816 */ /* 0x000fe40000000008 */
.L_x_17263:
[----:B------:R-:W-:Y:S05]  /*4930*/  BSYNC B0 ;  /* 0x0000000000007941 */ /* 0x000fea0003800000 */
.L_x_17262:
[----:B------:R0:W-:Y:S01]  /*4940*/  STG.E.U8 [R16.64], R8 ;  /* 0x0000000810007986 */ /* 0x0001e2000c101124 */
[----:B------:R-:W-:Y:S05]  /*4950*/  BRA `(.L_x_17242) ;  /* 0x000004a000007947 */ /* 0x000fea0003800000 */
.L_x_17260:
        /* <DEDUP_REMOVED lines=17> */
.L_x_17267:
[----:B------:R-:W-:-:S04]  /*4a70*/  LOP3.LUT R2, R5, 0x80000000, RZ, 0xc0, !PT ;  /* 0x8000000005027812 */ /* 0x000fc800078ec0ff */
[----:B------:R-:W-:-:S04]  /*4a80*/  SHF.R.U32.HI R3, RZ, 0x18, R2 ;  /* 0x00000018ff037819 */ /* 0x000fc80000011602 */
[----:B------:R-:W-:-:S04]  /*4a90*/  LOP3.LUT R0, R0, R3, RZ, 0xfc, !PT ;  /* 0x0000000300007212 */ /* 0x000fc800078efcff */
[----:B------:R-:W-:Y:S02]  /*4aa0*/  PRMT R8, R0, 0x7610, R8 ;  /* 0x0000761000087816 */ /* 0x000fe40000000008 */
.L_x_17266:
[----:B------:R-:W-:Y:S05]  /*4ab0*/  BSYNC B0 ;  /* 0x0000000000007941 */ /* 0x000fea0003800000 */
.L_x_17265:
[----:B------:R0:W-:Y:S01]  /*4ac0*/  STG.E.U8 [R16.64], R8 ;  /* 0x0000000810007986 */ /* 0x0001e2000c101124 */
[----:B------:R-:W-:Y:S05]  /*4ad0*/  BRA `(.L_x_17242) ;  /* 0x0000032000007947 */ /* 0x000fea0003800000 */
.L_x_17259:
[----:B------:R-:W-:-:S13]  /*4ae0*/  ISETP.NE.AND P0, PT, R4, 0x1c, PT ;  /* 0x0000001c0400780c */ /* 0x000fda0003f05270 */
[----:B------:R-:W-:Y:S05]  /*4af0*/  @!P0 BRA `(.L_x_17268) ;  /* 0x000002e000008947 */ /* 0x000fea0003800000 */
[----:B------:R-:W-:-:S13]  /*4b00*/  ISETP.NE.AND P0, PT, R4, 0x1d, PT ;  /* 0x0000001d0400780c */ /* 0x000fda0003f05270 */
[----:B------:R-:W-:Y:S05]  /*4b10*/  @!P0 BRA `(.L_x_17269) ;  /* 0x0000026000008947 */ /* 0x000fea0003800000 */
[----:B------:R-:W-:-:S13]  /*4b20*/  ISETP.NE.AND P0, PT, R4, 0x2c, PT ;  /* 0x0000002c0400780c */ /* 0x000fda0003f05270 */
[----:B------:R-:W-:Y:S05]  /*4b30*/  @P0 BRA `(.L_x_17241) ;  /* 0x0000010000000947 */ /* 0x000fea0003800000 */
[----:B------:R-:W0:Y:S01]  /*4b40*/  I2F.S8 R4, R5 ;  /* 0x0000000500047306 */ /* 0x000e220000001400 */
        /* <DEDUP_REMOVED lines=15> */
.L_x_17241:
        /* <DEDUP_REMOVED lines=20> */
.L_x_17269:
[----:B------:R-:W-:-:S04]  /*4d80*/  LOP3.LUT R5, R5, 0xffff, RZ, 0xc0, !PT ;  /* 0x0000ffff05057812 */ /* 0x000fc800078ec0ff */
[----:B------:R-:W-:-:S05]  /*4d90*/  PRMT R5, R5, 0x8880, RZ ;  /* 0x0000888005057816 */ /* 0x000fca00000000ff */
[----:B------:R-:W-:-:S05]  /*4da0*/  IMAD.MOV.U32 R2, RZ, RZ, R5 ;  /* 0x000000ffff027224 */ /* 0x000fca00078e0005 */
[----:B------:R-:W-:-:S05]  /*4db0*/  SHF.R.S32.HI R3, RZ, 0x1f, R2 ;  /* 0x0000001fff037819 */ /* 0x000fca0000011402 */
[----:B------:R0:W-:Y:S01]  /*4dc0*/  STG.E.64 [R16.64], R2 ;  /* 0x0000000210007986 */ /* 0x0001e2000c101b24 */
[----:B------:R-:W-:Y:S05]  /*4dd0*/  BRA `(.L_x_17242) ;  /* 0x0000002000007947 */ /* 0x000fea0003800000 */
.L_x_17268:
[----:B------:R-:W-:-:S05]  /*4de0*/  PRMT R3, R5, 0x8880, RZ ;  /* 0x0000888005037816 */ /* 0x000fca00000000ff */
[----:B------:R0:W-:Y:S02]  /*4df0*/  STG.E [R16.64], R3 ;  /* 0x0000000310007986 */ /* 0x0001e4000c101924 */
.L_x_17242:
[----:B------:R-:W-:-:S05]  /*4e00*/  IMAD R18, R19, 0x200, R18 ;  /* 0x0000020013127824 */ /* 0x000fca00078e0212 */
[----:B------:R-:W-:Y:S02]  /*4e10*/  IADD3 R25, R18, 0x80, RZ ;  /* 0x0000008012197810 */ /* 0x000fe40007ffe0ff */
.L_x_17139:
[----:B------:R-:W-:Y:S05]  /*4e20*/  BSYNC B6 ;  /* 0x0000000000067941 */ /* 0x000fea0003800000 */
.L_x_17138:
        /* <DEDUP_REMOVED lines=284> */
.L_x_17272:
        /* <DEDUP_REMOVED lines=18> */
.L_x_17276:
[----:B------:R0:W5:Y:S01]  /*6110*/  LDG.E.U8 R19, [R2.64] ;  /* 0x0000002402137981 */ /* 0x000162000c1e1100 */
[----:B------:R-:W-:Y:S05]  /*6120*/  BRA `(.L_x_17278) ;  /* 0x00000d8000007947 */ /* 0x000fea0003800000 */
.L_x_17275:
        /* <DEDUP_REMOVED lines=8> */
.L_x_17280:
[----:B------:R0:W5:Y:S01]  /*61b0*/  LDG.E.U8 R19, [R2.64] ;  /* 0x0000002402137981 */ /* 0x000162000c1e1100 */
[----:B------:R-:W-:Y:S05]  /*61c0*/  BRA `(.L_x_17278) ;  /* 0x00000ce000007947 */ /* 0x000fea0003800000 */
.L_x_17279:
[----:B------:R0:W5:Y:S01]  /*61d0*/  LDG.E.U16 R19, [R2.64] ;  /* 0x0000002402137981 */ /* 0x000162000c1e1500 */
[----:B------:R-:W-:Y:S05]  /*61e0*/  BRA `(.L_x_17278) ;  /* 0x00000cc000007947 */ /* 0x000fea0003800000 */
.L_x_17274:
        /* <DEDUP_REMOVED lines=9> */
.L_x_17282:
[----:B------:R-:W2:Y:S02]  /*6280*/  LDG.E.U16 R0, [R2.64] ;  /* 0x0000002402007981 */ /* 0x000ea4000c1e1500 */
[----:B--2---:R-:W-:-:S06]  /*6290*/  HADD2.F32 R0, -RZ, R0.H0_H0 ;  /* 0x20000000ff007230 */ /* 0x004fcc0000004100 */
[----:B------:R-:W0:Y:S02]  /*62a0*/  F2I.FTZ.TRUNC.NTZ R0, R0 ;  /* 0x0000000000007305 */ /* 0x000e24000021f100 */
[----:B0-----:R-:W-:Y:S01]  /*62b0*/  PRMT R19, R0, 0x7610, R19 ;  /* 0x0000761000137816 */ /* 0x001fe20000000013 */
[----:B------:R-:W-:Y:S05]  /*62c0*/  BRA `(.L_x_17278) ;  /* 0x00000be000007947 */ /* 0x000fea0003800000 */
.L_x_17281:
        /* <DEDUP_REMOVED lines=9> */
.L_x_17284:
[----:B------:R-:W2:Y:S02]  /*6360*/  LDG.E.U16 R2, [R2.64] ;  /* 0x0000002402027981 */ /* 0x000ea4000c1e1500 */
[----:B--2---:R-:W-:-:S06]  /*6370*/  HADD2.F32 R0, -RZ, R2.H0_H0 ;  /* 0x20000002ff007230 */ /* 0x004fcc0000004100 */
[----:B------:R-:W0:Y:S02]  /*6380*/  F2I.FTZ.TRUNC.NTZ R0, R0 ;  /* 0x0000000000007305 */ /* 0x000e24000021f100 */
[----:B0-----:R-:W-:Y:S01]  /*6390*/  PRMT R19, R0, 0x7610, R19 ;  /* 0x0000761000137816 */ /* 0x001fe20000000013 */
[----:B------:R-:W-:Y:S05]  /*63a0*/  BRA `(.L_x_17278) ;  /* 0x00000b0000007947 */ /* 0x000fea0003800000 */
.L_x_17283:
[----:B------:R-:W2:Y:S02]  /*63b0*/  LDG.E.64 R2, [R2.64] ;  /* 0x0000002402027981 */ /* 0x000ea4000c1e1b00 */
[----:B--2---:R0:W1:Y:S01]  /*63c0*/  F2I.F64.TRUNC R19, R2 ;  /* 0x0000000200137311 */ /* 0x004062000030d100 */
[----:B------:R-:W-:Y:S05]  /*63d0*/  BRA `(.L_x_17278) ;  /* 0x00000ad000007947 */ /* 0x000fea0003800000 */
.L_x_17273:
        /* <DEDUP_REMOVED lines=12> */
.L_x_17287:
[----:B------:R-:W2:Y:S02]  /*64a0*/  LDG.E.64 R2, [R2.64] ;  /* 0x0000002402027981 */ /* 0x000ea4000c1e1b00 */
[----:B--2---:R0:W1:Y:S01]  /*64b0*/  F2I.F64.TRUNC R19, R2 ;  /* 0x0000000200137311 */ /* 0x004062000030d100 */
[----:B------:R-:W-:Y:S05]  /*64c0*/  BRA `(.L_x_17278) ;  /* 0x000009e000007947 */ /* 0x000fea0003800000 */
.L_x_17286:
        /* <DEDUP_REMOVED lines=28> */
.L_x_17289:
        /* <DEDUP_REMOVED lines=15> */
.L_x_17288:
[----:B------:R-:W2:Y:S02]  /*6780*/  LDG.E.U16 R0, [R2.64] ;  /* 0x0000002402007981 */ /* 0x000ea4000c1e1500 */
[----:B--2---:R-:W-:-:S06]  /*6790*/  PRMT R0, RZ, 0x5410, R0 ;  /* 0x00005410ff007816 */ /* 0x004fcc0000000000 */
[----:B------:R-:W0:Y:S02]  /*67a0*/  F2I.FTZ.TRUNC.NTZ R0, R0 ;  /* 0x0000000000007305 */ /* 0x000e24000021f100 */
[----:B0-----:R-:W-:Y:S01]  /*67b0*/  PRMT R19, R0, 0x7610, R19 ;  /* 0x0000761000137816 */ /* 0x001fe20000000013 */
[----:B------:R-:W-:Y:S05]  /*67c0*/  BRA `(.L_x_17278) ;  /* 0x000006e000007947 */ /* 0x000fea0003800000 */
.L_x_17285:
        /* <DEDUP_REMOVED lines=10> */
.L_x_17292:
        /* <DEDUP_REMOVED lines=21> */
.L_x_17296:
[----:B------:R-:W-:Y:S05]  /*69c0*/  BSYNC B1 ;  /* 0x0000000000017941 */ /* 0x000fea0003800000 */
.L_x_17295:
[----:B------:R-:W-:Y:S01]  /*69d0*/  LEA R3, R0, 0x3b800000, 0x17 ;  /* 0x3b80000000037811 */ /* 0x000fe200078eb8ff */
[----:B------:R-:W-:-:S05]  /*69e0*/  IMAD.SHL.U32 R0, R2, 0x100000, RZ ;  /* 0x0010000002007824 */ /* 0x000fca00078e00ff */
[----:B------:R-:W-:Y:S02]  /*69f0*/  LOP3.LUT R0, R3, R0, R4, 0xfe, !PT ;  /* 0x0000000003007212 */ /* 0x000fe400078efe04 */
.L_x_17294:
[----:B------:R-:W-:Y:S05]  /*6a00*/  BSYNC B0 ;  /* 0x0000000000007941 */ /* 0x000fea0003800000 */
.L_x_17293:
[----:B------:R-:W0:Y:S02]  /*6a10*/  F2I.FTZ.TRUNC.NTZ R0, R0 ;  /* 0x0000000000007305 */ /* 0x000e24000021f100 */
[----:B0-----:R-:W-:Y:S01]  /*6a20*/  PRMT R19, R0, 0x7610, R19 ;  /* 0x0000761000137816 */ /* 0x001fe20000000013 */
[----:B------:R-:W-:Y:S05]  /*6a30*/  BRA `(.L_x_17278) ;  /* 0x0000047000007947 */ /* 0x000fea0003800000 */
.L_x_17291:
        /* <DEDUP_REMOVED lines=21> */
.L_x_17300:
[----:B------:R-:W-:Y:S05]  /*6b90*/  BSYNC B1 ;  /* 0x0000000000017941 */ /* 0x000fea0003800000 */
.L_x_17299:
[----:B------:R-:W-:Y:S01]  /*6ba0*/  LEA R3, R0, 0x37800000, 0x17 ;  /* 0x3780000000037811 */ /* 0x000fe200078eb8ff */
[----:B------:R-:W-:-:S05]  /*6bb0*/  IMAD.SHL.U32 R0, R2, 0x200000, RZ ;  /* 0x0020000002007824 */ /* 0x000fca00078e00ff */
[----:B------:R-:W-:Y:S02]  /*6bc0*/  LOP3.LUT R0, R3, R0, R4, 0xfe, !PT ;  /* 0x0000000003007212 */ /* 0x000fe400078efe04 */
.L_x_17298:
[----:B------:R-:W-:Y:S05]  /*6bd0*/  BSYNC B0 ;  /* 0x0000000000007941 */ /* 0x000fea0003800000 */
.L_x_17297:
[----:B------:R-:W0:Y:S02]  /*6be0*/  F2I.FTZ.TRUNC.NTZ R0, R0 ;  /* 0x0000000000007305 */ /* 0x000e24000021f100 */
[----:B0-----:R-:W-:Y:S01]  /*6bf0*/  PRMT R19, R0, 0x7610, R19 ;  /* 0x0000761000137816 */ /* 0x001fe20000000013 */
[----:B------:R-:W-:Y:S05]  /*6c00*/  BRA `(.L_x_17278) ;  /* 0x000002a000007947 */ /* 0x000fea0003800000 */
.L_x_17290:
        /* <DEDUP_REMOVED lines=14> */
.L_x_17304:
[----:B------:R-:W-:Y:S05]  /*6cf0*/  BSYNC B0 ;  /* 0x0000000000007941 */ /* 0x000fea0003800000 */
.L_x_17303:
[----:B------:R-:W0:Y:S02]  /*6d00*/  F2I.FTZ.TRUNC.NTZ R0, R0 ;  /* 0x0000000000007305 */ /* 0x000e24000021f100 */
[----:B0-----:R-:W-:Y:S01]  /*6d10*/  PRMT R19, R0, 0x7610, R19 ;  /* 0x0000761000137816 */ /* 0x001fe20000000013 */
[----:B------:R-:W-:Y:S05]  /*6d20*/  BRA `(.L_x_17278) ;  /* 0x0000018000007947 */ /* 0x000fea0003800000 */
.L_x_17277:
        /* <DEDUP_REMOVED lines=21> */
.L_x_17302:
[----:B------:R0:W5:Y:S01]  /*6e80*/  LDG.E.U8 R19, [R2.64] ;  /* 0x0000002402137981 */ /* 0x000162000c1e1100 */
[----:B------:R-:W-:Y:S05]  /*6e90*/  BRA `(.L_x_17278) ;  /* 0x0000001000007947 */ /* 0x000fea0003800000 */
.L_x_17301:
[----:B------:R0:W5:Y:S02]  /*6ea0*/  LDG.E.U8 R19, [R2.64] ;  /* 0x0000002402137981 */ /* 0x000164000c1e1100 */
.L_x_17278:
        /* <DEDUP_REMOVED lines=16> */
.L_x_17308:
[----:B------:R0:W5:Y:S01]  /*6fb0*/  LDG.E.U8 R22, [R2.64] ;  /* 0x0000002402167981 */ /* 0x000162000c1e1100 */
[----:B------:R-:W-:Y:S05]  /*6fc0*/  BRA `(.L_x_17310) ;  /* 0x00000d8000007947 */ /* 0x000fea0003800000 */
.L_x_17307:
        /* <DEDUP_REMOVED lines=8> */
.L_x_17312:
[----:B------:R0:W5:Y:S01]  /*7050*/  LDG.E.U8 R22, [R2.64] ;  /* 0x0000002402167981 */ /* 0x000162000c1e1100 */
[----:B------:R-:W-:Y:S05]  /*7060*/  BRA `(.L_x_17310) ;  /* 0x00000ce000007947 */ /* 0x000fea0003800000 */
.L_x_17311:
[----:B------:R0:W5:Y:S01]  /*7070*/  LDG.E.U16 R22, [R2.64] ;  /* 0x0000002402167981 */ /* 0x000162000c1e1500 */
[----:B------:R-:W-:Y:S05]  /*7080*/  BRA `(.L_x_17310) ;  /* 0x00000cc000007947 */ /* 0x000fea0003800000 */
.L_x_17306:
        /* <DEDUP_REMOVED lines=9> */
.L_x_17314:
[----:B------:R-:W2:Y:S02]  /*7120*/  LDG.E.U16 R0, [R2.64] ;  /* 0x0000002402007981 */ /* 0x000ea4000c1e1500 */
[----:B--2---:R-:W-:-:S06]  /*7130*/  HADD2.F32 R0, -RZ, R0.H0_H0 ;  /* 0x20000000ff007230 */ /* 0x004fcc0000004100 */
[----:B------:R-:W0:Y:S02]  /*7140*/  F2I.FTZ.TRUNC.NTZ R0, R0 ;  /* 0x0000000000007305 */ /* 0x000e24000021f100 */
[----:B0-----:R-:W-:Y:S01]  /*7150*/  PRMT R22, R0, 0x7610, R22 ;  /* 0x0000761000167816 */ /* 0x001fe20000000016 */
[----:B------:R-:W-:Y:S05]  /*7160*/  BRA `(.L_x_17310) ;  /* 0x00000be000007947 */ /* 0x000fea0003800000 */
.L_x_17313:
        /* <DEDUP_REMOVED lines=9> */
.L_x_17316:
[----:B------:R-:W2:Y:S02]  /*7200*/  LDG.E.U16 R2, [R2.64] ;  /* 0x0000002402027981 */ /* 0x000ea4000c1e1500 */
[----:B--2---:R-:W-:-:S06]  /*7210*/  HADD2.F32 R0, -RZ, R2.H0_H0 ;  /* 0x20000002ff007230 */ /* 0x004fcc0000004100 */
[----:B------:R-:W0:Y:S02]  /*7220*/  F2I.FTZ.TRUNC.NTZ R0, R0 ;  /* 0x0000000000007305 */ /* 0x000e24000021f100 */
[----:B0-----:R-:W-:Y:S01]  /*7230*/  PRMT R22, R0, 0x7610, R22 ;  /* 0x0000761000167816 */ /* 0x001fe20000000016 */
[----:B------:R-:W-:Y:S05]  /*7240*/  BRA `(.L_x_17310) ;  /* 0x00000b0000007947 */ /* 0x000fea0003800000 */
.L_x_17315:
[----:B------:R-:W2:Y:S02]  /*7250*/  LDG.E.64 R2, [R2.64] ;  /* 0x0000002402027981 */ /* 0x000ea4000c1e1b00 */
[----:B--2---:R0:W2:Y:S01]  /*7260*/  F2I.F64.TRUNC R22, R2 ;  /* 0x0000000200167311 */ /* 0x0040a2000030d100 */
[----:B------:R-:W-:Y:S05]  /*7270*/  BRA `(.L_x_17310) ;  /* 0x00000ad000007947 */ /* 0x000fea0003800000 */
.L_x_17305:
        /* <DEDUP_REMOVED lines=12> */
.L_x_17319:
[----:B------:R-:W2:Y:S02]  /*7340*/  LDG.E.64 R2, [R2.64] ;  /* 0x0000002402027981 */ /* 0x000ea4000c1e1b00 */
[----:B--2---:R0:W2:Y:S01]  /*7350*/  F2I.F64.TRUNC R22, R2 ;  /* 0x0000000200167311 */ /* 0x0040a2000030d100 */
[----:B------:R-:W-:Y:S05]  /*7360*/  BRA `(.L_x_17310) ;  /* 0x000009e000007947 */ /* 0x000fea0003800000 */
.L_x_17318:
        /* <DEDUP_REMOVED lines=28> */
.L_x_17321:
        /* <DEDUP_REMOVED lines=15> */
.L_x_17320:
[----:B------:R-:W2:Y:S02]  /*7620*/  LDG.E.U16 R0, [R2.64] ;  /* 0x0000002402007981 */ /* 0x000ea4000c1e1500 */
[----:B--2---:R-:W-:-:S06]  /*7630*/  PRMT R0, RZ, 0x5410, R0 ;  /* 0x00005410ff007816 */ /* 0x004fcc0000000000 */
[----:B------:R-:W0:Y:S02]  /*7640*/  F2I.FTZ.TRUNC.NTZ R0, R0 ;  /* 0x0000000000007305 */ /* 0x000e24000021f100 */
[----:B0-----:R-:W-:Y:S01]  /*7650*/  PRMT R22, R0, 0x7610, R22 ;  /* 0x0000761000167816 */ /* 0x001fe20000000016 */
[----:B------:R-:W-:Y:S05]  /*7660*/  BRA `(.L_x_17310) ;  /* 0x000006e000007947 */ /* 0x000fea0003800000 */
.L_x_17317:
        /* <DEDUP_REMOVED lines=10> */
.L_x_17324:
        /* <DEDUP_REMOVED lines=21> */
.L_x_17328:
[----:B------:R-:W-:Y:S05]  /*7860*/  BSYNC B1 ;  /* 0x0000000000017941 */ /* 0x000fea0003800000 */
.L_x_17327:
[----:B------:R-:W-:Y:S01]  /*7870*/  LEA R3, R0, 0x3b800000, 0x17 ;  /* 0x3b80000000037811 */ /* 0x000fe200078eb8ff */
[----:B------:R-:W-:-:S05]  /*7880*/  IMAD.SHL.U32 R0, R2, 0x100000, RZ ;  /* 0x0010000002007824 */ /* 0x000fca00078e00ff */
[----:B------:R-:W-:Y:S02]  /*7890*/  LOP3.LUT R0, R3, R0, R4, 0xfe, !PT ;  /* 0x0000000003007212 */ /* 0x000fe400078efe04 */
.L_x_17326:
[----:B------:R-:W-:Y:S05]  /*78a0*/  BSYNC B0 ;  /* 0x0000000000007941 */ /* 0x000fea0003800000 */
.L_x_17325:
[----:B------:R-:W0:Y:S02]  /*78b0*/  F2I.FTZ.TRUNC.NTZ R0, R0 ;  /* 0x0000000000007305 */ /* 0x000e24000021f100 */
[----:B0-----:R-:W-:Y:S01]  /*78c0*/  PRMT R22, R0, 0x7610, R22 ;  /* 0x0000761000167816 */ /* 0x001fe20000000016 */
[----:B------:R-:W-:Y:S05]  /*78d0*/  BRA `(.L_x_17310) ;  /* 0x0000047000007947 */ /* 0x000fea0003800000 */
.L_x_17323:
        /* <DEDUP_REMOVED lines=21> */
.L_x_17332:
[----:B------:R-:W-:Y:S05]  /*7a30*/  BSYNC B1 ;  /* 0x0000000000017941 */ /* 0x000fea0003800000 */
.L_x_17331:
[----:B------:R-:W-:Y:S01]  /*7a40*/  LEA R3, R0, 0x37800000, 0x17 ;  /* 0x3780000000037811 */ /* 0x000fe200078eb8ff */
[----:B------:R-:W-:-:S05]  /*7a50*/  IMAD.SHL.U32 R0, R2, 0x200000, RZ ;  /* 0x0020000002007824 */ /* 0x000fca00078e00ff */
[----:B------:R-:W-:Y:S02]  /*7a60*/  LOP3.LUT R0, R3, R0, R4, 0xfe, !PT ;  /* 0x0000000003007212 */ /* 0x000fe400078efe04 */
.L_x_17330:
[----:B------:R-:W-:Y:S05]  /*7a70*/  BSYNC B0 ;  /* 0x0000000000007941 */ /* 0x000fea0003800000 */
.L_x_17329:
[----:B------:R-:W0:Y:S02]  /*7a80*/  F2I.FTZ.TRUNC.NTZ R0, R0 ;  /* 0x0000000000007305 */ /* 0x000e24000021f100 */
[----:B0-----:R-:W-:Y:S01]  /*7a90*/  PRMT R22, R0, 0x7610, R22 ;  /* 0x0000761000167816 */ /* 0x001fe20000000016 */
[----:B------:R-:W-:Y:S05]  /*7aa0*/  BRA `(.L_x_17310) ;  /* 0x000002a000007947 */ /* 0x000fea0003800000 */
.L_x_17322:
        /* <DEDUP_REMOVED lines=14> */
.L_x_17336:
[----:B------:R-:W-:Y:S05]  /*7b90*/  BSYNC B0 ;  /* 0x0000000000007941 */ /* 0x000fea0003800000 */
.L_x_17335:
[----:B------:R-:W0:Y:S02]  /*7ba0*/  F2I.FTZ.TRUNC.NTZ R0, R0 ;  /* 0x0000000000007305 */ /* 0x000e24000021f100 */
[----:B0-----:R-:W-:Y:S01]  /*7bb0*/  PRMT R22, R0, 0x7610, R22 ;  /* 0x0000761000167816 */ /* 0x001fe20000000016 */
[----:B------:R-:W-:Y:S05]  /*7bc0*/  BRA `(.L_x_17310) ;  /* 0x0000018000007947 */ /* 0x000fea0003800000 */
.L_x_17309:
        /* <DEDUP_REMOVED lines=21> */
.L_x_17334:
[----:B------:R0:W5:Y:S01]  /*7d20*/  LDG.E.U8 R22, [R2.64] ;  /* 0x0000002402167981 */ /* 0x000162000c1e1100 */
[----:B------:R-:W-:Y:S05]  /*7d30*/  BRA `(.L_x_17310) ;  /* 0x0000001000007947 */ /* 0x000fea0003800000 */
.L_x_17333:
[----:B------:R0:W5:Y:S02]  /*7d40*/  LDG.E.U8 R22, [R2.64] ;  /* 0x0000002402167981 */ /* 0x000164000c1e1100 */
.L_x_17310:
        /* <DEDUP_REMOVED lines=16> */
.L_x_17340:
[----:B------:R0:W5:Y:S01]  /*7e50*/  LDG.E.U8 R0, [R2.64] ;  /* 0x0000002402007981 */ /* 0x000162000c1e1100 */
[----:B------:R-:W-:Y:S05]  /*7e60*/  BRA `(.L_x_17342) ;  /* 0x00000d7000007947 */ /* 0x000fea0003800000 */
.L_x_17339:
        /* <DEDUP_REMOVED lines=8> */
.L_x_17344:
[----:B------:R0:W5:Y:S01]  /*7ef0*/  LDG.E.U8 R0, [R2.64] ;  /* 0x0000002402007981 */ /* 0x000162000c1e1100 */
[----:B------:R-:W-:Y:S05]  /*7f00*/  BRA `(.L_x_17342) ;  /* 0x00000cd000007947 */ /* 0x000fea0003800000 */
.L_x_17343:
[----:B------:R0:W5:Y:S01]  /*7f10*/  LDG.E.U16 R0, [R2.64] ;  /* 0x0000002402007981 */ /* 0x000162000c1e1500 */
[----:B------:R-:W-:Y:S05]  /*7f20*/  BRA `(.L_x_17342) ;  /* 0x00000cb000007947 */ /* 0x000fea0003800000 */
.L_x_17338:
        /* <DEDUP_REMOVED lines=9> */
.L_x_17346:
[----:B------:R-:W3:Y:S02]  /*7fc0*/  LDG.E.U16 R4, [R2.64] ;  /* 0x0000002402047981 */ /* 0x000ee4000c1e1500 */
[----:B---3--:R-:W-:-:S06]  /*7fd0*/  HADD2.F32 R4, -RZ, R4.H0_H0 ;  /* 0x20000004ff047230 */ /* 0x008fcc0000004100 */
[----:B------:R-:W0:Y:S02]  /*7fe0*/  F2I.FTZ.TRUNC.NTZ R4, R4 ;  /* 0x0000000400047305 */ /* 0x000e24000021f100 */
[----:B0-----:R-:W-:Y:S01]  /*7ff0*/  PRMT R0, R4, 0x7610, R0 ;  /* 0x0000761004007816 */ /* 0x001fe20000000000 */
[----:B------:R-:W-:Y:S05]  /*8000*/  BRA `(.L_x_17342) ;  /* 0x00000bd000007947 */ /* 0x000fea0003800000 */
.L_x_17345:
        /* <DEDUP_REMOVED lines=9> */
.L_x_17348:
[----:B------:R-:W3:Y:S02]  /*80a0*/  LDG.E.U16 R2, [R2.64] ;  /* 0x0000002402027981 */ /* 0x000ee4000c1e1500 */
[----:B---3--:R-:W-:-:S06]  /*80b0*/  HADD2.F32 R4, -RZ, R2.H0_H0 ;  /* 0x20000002ff047230 */ /* 0x008fcc0000004100 */
[----:B------:R-:W0:Y:S02]  /*80c0*/  F2I.FTZ.TRUNC.NTZ R4, R4 ;  /* 0x0000000400047305 */ /* 0x000e24000021f100 */
[----:B0-----:R-:W-:Y:S01]  /*80d0*/  PRMT R0, R4, 0x7610, R0 ;  /* 0x0000761004007816 */ /* 0x001fe20000000000 */
[----:B------:R-:W-:Y:S05]  /*80e0*/  BRA `(.L_x_17342) ;  /* 0x00000af000007947 */ /* 0x000fea0003800000 */
.L_x_17347:
[----:B------:R-:W3:Y:S02]  /*80f0*/  LDG.E.64 R2, [R2.64] ;  /* 0x0000002402027981 */ /* 0x000ee4000c1e1b00 */
[----:B---3--:R0:W3:Y:S01]  /*8100*/  F2I.F64.TRUNC R0, R2 ;  /* 0x0000000200007311 */ /* 0x0080e2000030d100 */
[----:B------:R-:W-:Y:S05]  /*8110*/  BRA `(.L_x_17342) ;  /* 0x00000ac000007947 */ /* 0x000fea0003800000 */
.L_x_17337:
        /* <DEDUP_REMOVED lines=12> */
.L_x_17351:
[----:B------:R-:W3:Y:S02]  /*81e0*/  LDG.E.64 R2, [R2.64] ;  /* 0x0000002402027981 */ /* 0x000ee4000c1e1b00 */
[----:B---3--:R0:W3:Y:S01]  /*81f0*/  F2I.F64.TRUNC R0, R2 ;  /* 0x0000000200007311 */ /* 0x0080e2000030d100 */
[----:B------:R-:W-:Y:S05]  /*8200*/  BRA `(.L_x_17342) ;  /* 0x000009d000007947 */ /* 0x000fea0003800000 */
.L_x_17350:
        /* <DEDUP_REMOVED lines=28> */
.L_x_17353:
        /* <DEDUP_REMOVED lines=15> */
.L_x_17352:
[----:B------:R-:W3:Y:S02]  /*84c0*/  LDG.E.U16 R2, [R2.64] ;  /* 0x0000002402027981 */ /* 0x000ee4000c1e1500 */
[----:B---3--:R-:W-:-:S04]  /*84d0*/  PRMT R2, RZ, 0x5410, R2 ;  /* 0x00005410ff027816 */ /* 0x008fc80000000002 */
[----:B------:R0:W3:Y:S01]  /*84e0*/  F2I.FTZ.TRUNC.NTZ R0, R2 ;  /* 0x0000000200007305 */ /* 0x0000e2000021f100 */
[----:B------:R-:W-:Y:S05]  /*84f0*/  BRA `(.L_x_17342) ;  /* 0x000006e000007947 */ /* 0x000fea0003800000 */
.L_x_17349:
        /* <DEDUP_REMOVED lines=10> */
.L_x_17356:
        /* <DEDUP_REMOVED lines=21> */
.L_x_17360:
[----:B------:R-:W-:Y:S05]  /*86f0*/  BSYNC B1 ;  /* 0x0000000000017941 */ /* 0x000fea0003800000 */
.L_x_17359:
[----:B------:R-:W-:Y:S01]  /*8700*/  IMAD.SHL.U32 R2, R2, 0x100000, RZ ;  /* 0x0010000002027824 */ /* 0x000fe200078e00ff */
[----:B------:R-:W-:-:S04]  /*8710*/  LEA R3, R0, 0x3b800000, 0x17 ;  /* 0x3b80000000037811 */ /* 0x000fc800078eb8ff */
[----:B------:R-:W-:Y:S02]  /*8720*/  LOP3.LUT R4, R3, R2, R4, 0xfe, !PT ;  /* 0x0000000203047212 */ /* 0x000fe400078efe04 */
.L_x_17358:
[----:B------:R-:W-:Y:S05]  /*8730*/  BSYNC B0 ;  /* 0x0000000000007941 */ /* 0x000fea0003800000 */
.L_x_17357:
[----:B------:R-:W0:Y:S02]  /*8740*/  F2I.FTZ.TRUNC.NTZ R4, R4 ;  /* 0x0000000400047305 */ /* 0x000e24000021f100 */
[----:B0-----:R-:W-:Y:S01]  /*8750*/  PRMT R0, R4, 0x7610, R0 ;  /* 0x0000761004007816 */ /* 0x001fe20000000000 */
[----:B------:R-:W-:Y:S05]  /*8760*/  BRA `(.L_x_17342) ;  /* 0x0000047000007947 */ /* 0x000fea0003800000 */
.L_x_17355:
        /* <DEDUP_REMOVED lines=21> */
.L_x_17364:
[----:B------:R-:W-:Y:S05]  /*88c0*/  BSYNC B1 ;  /* 0x0000000000017941 */ /* 0x000fea0003800000 */
.L_x_17363:
[----:B------:R-:W-:Y:S01]  /*88d0*/  IMAD.SHL.U32 R2, R2, 0x200000, RZ ;  /* 0x0020000002027824 */ /* 0x000fe200078e00ff */
[----:B------:R-:W-:-:S04]  /*88e0*/  LEA R3, R0, 0x37800000, 0x17 ;  /* 0x3780000000037811 */ /* 0x000fc800078eb8ff */
[----:B------:R-:W-:Y:S02]  /*88f0*/  LOP3.LUT R4, R3, R2, R4, 0xfe, !PT ;  /* 0x0000000203047212 */ /* 0x000fe400078efe04 */
.L_x_17362:
[----:B------:R-:W-:Y:S05]  /*8900*/  BSYNC B0 ;  /* 0x0000000000007941 */ /* 0x000fea0003800000 */
.L_x_17361:
[----:B------:R-:W0:Y:S02]  /*8910*/  F2I.FTZ.TRUNC.NTZ R4, R4 ;  /* 0x0000000400047305 */ /* 0x000e24000021f100 */
[----:B0-----:R-:W-:Y:S01]  /*8920*/  PRMT R0, R4, 0x7610, R0 ;  /* 0x0000761004007816 */ /* 0x001fe20000000000 */
[----:B------:R-:W-:Y:S05]  /*8930*/  BRA `(.L_x_17342) ;  /* 0x000002a000007947 */ /* 0x000fea0003800000 */
.L_x_17354:
        /* <DEDUP_REMOVED lines=14> */
.L_x_17368:
[----:B------:R-:W-:Y:S05]  /*8a20*/  BSYNC B0 ;  /* 0x0000000000007941 */ /* 0x000fea0003800000 */
.L_x_17367:
[----:B------:R-:W0:Y:S02]  /*8a30*/  F2I.FTZ.TRUNC.NTZ R4, R4 ;  /* 0x0000000400047305 */ /* 0x000e24000021f100 */
[----:B0-----:R-:W-:Y:S01]  /*8a40*/  PRMT R0, R4, 0x7610, R0 ;  /* 0x0000761004007816 */ /* 0x001fe20000000000 */
[----:B------:R-:W-:Y:S05]  /*8a50*/  BRA `(.L_x_17342) ;  /* 0x0000018000007947 */ /* 0x000fea0003800000 */
.L_x_17341:
        /* <DEDUP_REMOVED lines=21> */
.L_x_17366:
[----:B------:R0:W5:Y:S01]  /*8bb0*/  LDG.E.U8 R0, [R2.64] ;  /* 0x0000002402007981 */ /* 0x000162000c1e1100 */
[----:B------:R-:W-:Y:S05]  /*8bc0*/  BRA `(.L_x_17342) ;  /* 0x0000001000007947 */ /* 0x000fea0003800000 */
.L_x_17365:
[----:B------:R0:W5:Y:S02]  /*8bd0*/  LDG.E.U8 R0, [R2.64] ;  /* 0x0000002402007981 */ /* 0x000164000c1e1100 */
.L_x_17342:
[----:B------:R-:W4:Y:S01]  /*8be0*/  LDC.U8 R6, c[0x0][0x458] ;  /* 0x00011600ff067b82 */ /* 0x000f220000000000 */
[----:B0--3-5:R-:W-:Y:S01]  /*8bf0*/  PRMT R2, R0, 0x8880, RZ ;  /* 0x0000888000027816 */ /* 0x029fe200000000ff */
[----:B------:R-:W-:Y:S01]  /*8c00*/  ULDC.S8 UR4, c[0x0][0x448] ;  /* 0x0001120000047ab9 */ /* 0x000fe20000000200 */
[----:B--2---:R-:W-:Y:S01]  /*8c10*/  PRMT R3, R22, 0x8880, RZ ;  /* 0x0000888016037816 */ /* 0x004fe200000000ff */
[----:B------:R-:W-:Y:S01]  /*8c20*/  UMOV UR5, UR4 ;  /* 0x0000000400057c82 */ /* 0x000fe20008000000 */
[----:B-1----:R-:W-:Y:S01]  /*8c30*/  PRMT R0, R19, 0x8880, RZ ;  /* 0x0000888013007816 */ /* 0x002fe200000000ff */
[----:B------:R-:W-:Y:S02]  /*8c40*/  ULDC.S8 UR4, c[0x0][0x449] ;  /* 0x0001124000047ab9 */ /* 0x000fe40000000200 */
[----:B------:R-:W-:-:S02]  /*8c50*/  IMAD R3, R3, R2, RZ ;  /* 0x0000000203037224 */ /* 0x000fc400078e02ff */
[----:B------:R-:W-:-:S04]  /*8c60*/  IMAD R0, R0, UR5, RZ ;  /* 0x0000000500007c24 */ /* 0x000fc8000f8e02ff */
        /* <DEDUP_REMOVED lines=14> */
.L_x_17372:
[----:B------:R0:W-:Y:S01]  /*8d50*/  STG.E.U8 [R16.64], R5 ;  /* 0x0000000510007986 */ /* 0x0001e2000c101124 */
[----:B------:R-:W-:Y:S05]  /*8d60*/  BRA `(.L_x_17374) ;  /* 0x00000e7000007947 */ /* 0x000fea0003800000 */
.L_x_17371:
        /* <DEDUP_REMOVED lines=12> */
.L_x_17376:
[----:B------:R-:W-:-:S05]  /*8e30*/  PRMT R3, R5, 0x8880, RZ ;  /* 0x0000888005037816 */ /* 0x000fca00000000ff */
[----:B------:R0:W-:Y:S01]  /*8e40*/  STG.E [R16.64], R3 ;  /* 0x0000000310007986 */ /* 0x0001e2000c101924 */
[----:B------:R-:W-:Y:S05]  /*8e50*/  BRA `(.L_x_17374) ;  /* 0x00000d8000007947 */ /* 0x000fea0003800000 */
.L_x_17375:
[----:B------:R-:W-:-:S04]  /*8e60*/  PRMT R3, R5, 0x8880, RZ ;  /* 0x0000888005037816 */ /* 0x000fc800000000ff */
[----:B------:R-:W-:-:S05]  /*8e70*/  PRMT R3, R3, 0x7710, RZ ;  /* 0x0000771003037816 */ /* 0x000fca00000000ff */
[----:B------:R0:W-:Y:S01]  /*8e80*/  STG.E.U16 [R16.64], R3 ;  /* 0x0000000310007986 */ /* 0x0001e2000c101524 */
[----:B------:R-:W-:Y:S05]  /*8e90*/  BRA `(.L_x_17374) ;  /* 0x00000d4000007947 */ /* 0x000fea0003800000 */
.L_x_17370:
        /* <DEDUP_REMOVED lines=9> */
.L_x_17378:
[----:B------:R-:W0:Y:S02]  /*8f30*/  I2F.S8 R0, R5 ;  /* 0x0000000500007306 */ /* 0x000e240000001400 */
[----:B0-----:R-:W-:-:S05]  /*8f40*/  F2FP.PACK_AB R0, RZ, R0 ;  /* 0x00000000ff00723e */ /* 0x001fca00000000ff */
[----:B------:R0:W-:Y:S01]  /*8f50*/  STG.E.U16 [R16.64], R0 ;  /* 0x0000000010007986 */ /* 0x0001e2000c101524 */
[----:B------:R-:W-:Y:S05]  /*8f60*/  BRA `(.L_x_17374) ;  /* 0x00000c7000007947 */ /* 0x000fea0003800000 */
.L_x_17377:
        /* <DEDUP_REMOVED lines=10> */
.L_x_17380:
[----:B------:R-:W0:Y:S02]  /*9010*/  I2F.S8 R5, R5 ;  /* 0x0000000500057306 */ /* 0x000e240000001400 */
[----:B0-----:R-:W-:-:S04]  /*9020*/  F2FP.PACK_AB R3, RZ, R5 ;  /* 0x00000005ff03723e */ /* 0x001fc800000000ff */
[----:B------:R-:W-:-:S05]  /*9030*/  PRMT R3, R3, 0x5410, RZ ;  /* 0x0000541003037816 */ /* 0x000fca00000000ff */
[----:B------:R0:W-:Y:S01]  /*9040*/  STG.E [R16.64], R3 ;  /* 0x0000000310007986 */ /* 0x0001e2000c101924 */
[----:B------:R-:W-:Y:S05]  /*9050*/  BRA `(.L_x_17374) ;  /* 0x00000b8000007947 */ /* 0x000fea0003800000 */
.L_x_17379:
[----:B------:R-:W-:-:S04]  /*9060*/  PRMT R2, R5, 0x8880, RZ ;  /* 0x0000888005027816 */ /* 0x000fc800000000ff */
[----:B------:R-:W-:-:S06]  /*9070*/  PRMT R2, R2, 0x7710, RZ ;  /* 0x0000771002027816 */ /* 0x000fcc00000000ff */
[----:B------:R-:W0:Y:S02]  /*9080*/  I2F.F64.S16 R2, R2 ;  /* 0x0000000200027312 */ /* 0x000e240000101c00 */
[----:B0-----:R0:W-:Y:S01]  /*9090*/  STG.E.64 [R16.64], R2 ;  /* 0x0000000210007986 */ /* 0x0011e2000c101b24 */
[----:B------:R-:W-:Y:S05]  /*90a0*/  BRA `(.L_x_17374) ;  /* 0x00000b3000007947 */ /* 0x000fea0003800000 */
.L_x_17369:
        /* <DEDUP_REMOVED lines=12> */
.L_x_17383:
[----:B------:R-:W-:Y:S01]  /*9170*/  PRMT R4, R5, 0x8880, RZ ;  /* 0x0000888005047816 */ /* 0x000fe200000000ff */
[----:B------:R-:W-:-:S03]  /*9180*/  CS2R R6, SRZ ;  /* 0x0000000000067805 */ /* 0x000fc6000001ff00 */
[----:B------:R-:W-:-:S06]  /*9190*/  PRMT R4, R4, 0x7710, RZ ;  /* 0x0000771004047816 */ /* 0x000fcc00000000ff */
[----:B------:R-:W0:Y:S02]  /*91a0*/  I2F.F64.S16 R4, R4 ;  /* 0x0000000400047312 */ /* 0x000e240000101c00 */
[----:B0-----:R0:W-:Y:S01]  /*91b0*/  STG.E.128 [R16.64], R4 ;  /* 0x0000000410007986 */ /* 0x0011e2000c101d24 */
[----:B------:R-:W-:Y:S05]  /*91c0*/  BRA `(.L_x_17374) ;  /* 0x00000a1000007947 */ /* 0x000fea0003800000 */
.L_x_17382:
        /* <DEDUP_REMOVED lines=21> */
.L_x_17387:
[----:B------:R-:W-:Y:S05]  /*9320*/  BSYNC B0 ;  /* 0x0000000000007941 */ /* 0x000fea0003800000 */
.L_x_17386:
[----:B------:R-:W-:-:S05]  /*9330*/  LOP3.LUT R3, R0, R3, RZ, 0xfc, !PT ;  /* 0x0000000300037212 */ /* 0x000fca00078efcff */
[----:B------:R0:W-:Y:S01]  /*9340*/  STG.E.U8 [R16.64], R3 ;  /* 0x0000000310007986 */ /* 0x0001e2000c101124 */
[----:B------:R-:W-:Y:S05]  /*9350*/  BRA `(.L_x_17374) ;  /* 0x0000088000007947 */ /* 0x000fea0003800000 */
.L_x_17385:
        /* <DEDUP_REMOVED lines=13> */
.L_x_17389:
[----:B------:R-:W-:Y:S01]  /*9430*/  IMAD.MOV.U32 R0, RZ, RZ, 0x7f ;  /* 0x0000007fff007424 */ /* 0x000fe200078e00ff */
[----:B------:R-:W-:-:S04]  /*9440*/  ISETP.GT.U32.AND P0, PT, R2, 0x7f800000, PT ;  /* 0x7f8000000200780c */ /* 0x000fc80003f04070 */
[----:B------:R-:W-:-:S04]  /*9450*/  SEL R0, R0, 0x7c, P0 ;  /* 0x0000007c00007807 */ /* 0x000fc80000000000 */
.L_x_17390:
[----:B------:R-:W-:Y:S05]  /*9460*/  BSYNC B0 ;  /* 0x0000000000007941 */ /* 0x000fea0003800000 */
.L_x_17388:
[----:B------:R-:W-:-:S04]  /*9470*/  LOP3.LUT R2, R5, 0x80000000, RZ, 0xc0, !PT ;  /* 0x8000000005027812 */ /* 0x000fc800078ec0ff */
[----:B------:R-:W-:-:S04]  /*9480*/  SHF.R.U32.HI R3, RZ, 0x18, R2 ;  /* 0x00000018ff037819 */ /* 0x000fc80000011602 */
[----:B------:R-:W-:-:S05]  /*9490*/  LOP3.LUT R3, R0, R3, RZ, 0xfc, !PT ;  /* 0x0000000300037212 */ /* 0x000fca00078efcff */
[----:B------:R0:W-:Y:S01]  /*94a0*/  STG.E.U8 [R16.64], R3 ;  /* 0x0000000310007986 */ /* 0x0001e2000c101124 */
[----:B------:R-:W-:Y:S05]  /*94b0*/  BRA `(.L_x_17374) ;  /* 0x0000072000007947 */ /* 0x000fea0003800000 */
.L_x_17384:
[----:B------:R-:W0:Y:S02]  /*94c0*/  I2F.S8 R0, R5 ;  /* 0x0000000500007306 */ /* 0x000e240000001400 */
[----:B0-----:R-:W-:-:S05]  /*94d0*/  F2FP.BF16.PACK_AB R0, RZ, R0 ;  /* 0x00000000ff00723e */ /* 0x001fca00000010ff */
[----:B------:R0:W-:Y:S01]  /*94e0*/  STG.E.U16 [R16.64], R0 ;  /* 0x0000000010007986 */ /* 0x0001e2000c101524 */
[----:B------:R-:W-:Y:S05]  /*94f0*/  BRA `(.L_x_17374) ;  /* 0x000006e000007947 */ /* 0x000fea0003800000 */
.L_x_17381:
        /* <DEDUP_REMOVED lines=12> */
.L_x_17393:
        /* <DEDUP_REMOVED lines=17> */
.L_x_17396:
[----:B------:R-:W-:-:S04]  /*96d0*/  LOP3.LUT R2, R5, 0x80000000, RZ, 0xc0, !PT ;  /* 0x8000000005027812 */ /* 0x000fc800078ec0ff */
[----:B------:R-:W-:-:S04]  /*96e0*/  SHF.R.U32.HI R3, RZ, 0x18, R2 ;  /* 0x00000018ff037819 */ /* 0x000fc80000011602 */
[----:B------:R-:W-:-:S04]  /*96f0*/  LOP3.LUT R0, R0, R3, RZ, 0xfc, !PT ;  /* 0x0000000300007212 */ /* 0x000fc800078efcff */
[----:B------:R-:W-:Y:S02]  /*9700*/  PRMT R8, R0, 0x7610, R8 ;  /* 0x0000761000087816 */ /* 0x000fe40000000008 */
.L_x_17395:
[----:B------:R-:W-:Y:S05]  /*9710*/  BSYNC B0 ;  /* 0x0000000000007941 */ /* 0x000fea0003800000 */
.L_x_17394:
[----:B------:R0:W-:Y:S01]  /*9720*/  STG.E.U8 [R16.64], R8 ;  /* 0x0000000810007986 */ /* 0x0001e2000c101124 */
[----:B------:R-:W-:Y:S05]  /*9730*/  BRA `(.L_x_17374) ;  /* 0x000004a000007947 */ /* 0x000fea0003800000 */
.L_x_17392:
        /* <DEDUP_REMOVED lines=17> */
.L_x_17399:
[----:B------:R-:W-:-:S04]  /*9850*/  LOP3.LUT R2, R5, 0x80000000, RZ, 0xc0, !PT ;  /* 0x8000000005027812 */ /* 0x000fc800078ec0ff */
[----:B------:R-:W-:-:S04]  /*9860*/  SHF.R.U32.HI R3, RZ, 0x18, R2 ;  /* 0x00000018ff037819 */ /* 0x000fc80000011602 */
[----:B------:R-:W-:-:S04]  /*9870*/  LOP3.LUT R0, R0, R3, RZ, 0xfc, !PT ;  /* 0x0000000300007212 */ /* 0x000fc800078efcff */
[----:B------:R-:W-:Y:S02]  /*9880*/  PRMT R8, R0, 0x7610, R8 ;  /* 0x0000761000087816 */ /* 0x000fe40000000008 */
.L_x_17398:
[----:B------:R-:W-:Y:S05]  /*9890*/  BSYNC B0 ;  /* 0x0000000000007941 */ /* 0x000fea0003800000 */
.L_x_17397:
[----:B------:R0:W-:Y:S01]  /*98a0*/  STG.E.U8 [R16.64], R8 ;  /* 0x0000000810007986 */ /* 0x0001e2000c101124 */
[----:B------:R-:W-:Y:S05]  /*98b0*/  BRA `(.L_x_17374) ;  /* 0x0000032000007947 */ /* 0x000fea0003800000 */
.L_x_17391:
        /* <DEDUP_REMOVED lines=22> */
.L_x_17373:
        /* <DEDUP_REMOVED lines=20> */
.L_x_17401:
[----:B------:R-:W-:-:S04]  /*9b60*/  LOP3.LUT R5, R5, 0xffff, RZ, 0xc0, !PT ;  /* 0x0000ffff05057812 */ /* 0x000fc800078ec0ff */
[----:B------:R-:W-:-:S05]  /*9b70*/  PRMT R5, R5, 0x8880, RZ ;  /* 0x0000888005057816 */ /* 0x000fca00000000ff */
[----:B------:R-:W-:-:S05]  /*9b80*/  IMAD.MOV.U32 R2, RZ, RZ, R5 ;  /* 0x000000ffff027224 */ /* 0x000fca00078e0005 */
[----:B------:R-:W-:-:S05]  /*9b90*/  SHF.R.S32.HI R3, RZ, 0x1f, R2 ;  /* 0x0000001fff037819 */ /* 0x000fca0000011402 */
[----:B------:R0:W-:Y:S01]  /*9ba0*/  STG.E.64 [R16.64], R2 ;  /* 0x0000000210007986 */ /* 0x0001e2000c101b24 */
[----:B------:R-:W-:Y:S05]  /*9bb0*/  BRA `(.L_x_17374) ;  /* 0x0000002000007947 */ /* 0x000fea0003800000 */
.L_x_17400:
[----:B------:R-:W-:-:S05]  /*9bc0*/  PRMT R3, R5, 0x8880, RZ ;  /* 0x0000888005037816 */ /* 0x000fca00000000ff */
[----:B------:R0:W-:Y:S02]  /*9bd0*/  STG.E [R16.64], R3 ;  /* 0x0000000310007986 */ /* 0x0001e4000c101924 */
.L_x_17374:
        /* <DEDUP_REMOVED lines=284> */
.L_x_17402:
        /* <DEDUP_REMOVED lines=18> */
.L_x_17406:
[----:B------:R0:W5:Y:S01]  /*aec0*/  LDG.E.U8 R19, [R2.64] ;  /* 0x0000002402137981 */ /* 0x000162000c1e1100 */
[----:B------:R-:W-:Y:S05]  /*aed0*/  BRA `(.L_x_17408) ;  /* 0x00000d8000007947 */ /* 0x000fea0003800000 */
.L_x_17405:
        /* <DEDUP_REMOVED lines=8> */
.L_x_17410:
[----:B------:R0:W5:Y:S01]  /*af60*/  LDG.E.U8 R19, [R2.64] ;  /* 0x0000002402137981 */ /* 0x000162000c1e1100 */
[----:B------:R-:W-:Y:S05]  /*af70*/  BRA `(.L_x_17408) ;  /* 0x00000ce000007947 */ /* 0x000fea0003800000 */
.L_x_17409:
[----:B------:R0:W5:Y:S01]  /*af80*/  LDG.E.U16 R19, [R2.64] ;  /* 0x0000002402137981 */ /* 0x000162000c1e1500 */
[----:B------:R-:W-:Y:S05]  /*af90*/  BRA `(.L_x_17408) ;  /* 0x00000cc000007947 */ /* 0x000fea0003800000 */
.L_x_17404:
        /* <DEDUP_REMOVED lines=9> */
.L_x_17412:
[----:B------:R-:W2:Y:S02]  /*b030*/  LDG.E.U16 R0, [R2.64] ;  /* 0x0000002402007981 */ /* 0x000ea4000c1e1500 */
[----:B--2---:R-:W-:-:S06]  /*b040*/  HADD2.F32 R0, -RZ, R0.H0_H0 ;  /* 0x20000000ff007230 */ /* 0x004fcc0000004100 */
[----:B------:R-:W0:Y:S02]  /*b050*/  F2I.FTZ.TRUNC.NTZ R0, R0 ;  /* 0x0000000000007305 */ /* 0x000e24000021f100 */
[----:B0-----:R-:W-:Y:S01]  /*b060*/  PRMT R19, R0, 0x7610, R19 ;  /* 0x0000761000137816 */ /* 0x001fe20000000013 */
[----:B------:R-:W-:Y:S05]  /*b070*/  BRA `(.L_x_17408) ;  /* 0x00000be000007947 */ /* 0x000fea0003800000 */
.L_x_17411:
        /* <DEDUP_REMOVED lines=9> */
.L_x_17414:
[----:B------:R-:W2:Y:S02]  /*b110*/  LDG.E.U16 R2, [R2.64] ;  /* 0x0000002402027981 */ /* 0x000ea4000c1e1500 */
[----:B--2---:R-:W-:-:S06]  /*b120*/  HADD2.F32 R0, -RZ, R2.H0_H0 ;  /* 0x20000002ff007230 */ /* 0x004fcc0000004100 */
[----:B------:R-:W0:Y:S02]  /*b130*/  F2I.FTZ.TRUNC.NTZ R0, R0 ;  /* 0x0000000000007305 */ /* 0x000e24000021f100 */
[----:B0-----:R-:W-:Y:S01]  /*b140*/  PRMT R19, R0, 0x7610, R19 ;  /* 0x0000761000137816 */ /* 0x001fe20000000013 */
[----:B------:R-:W-:Y:S05]  /*b150*/  BRA `(.L_x_17408) ;  /* 0x00000b0000007947 */ /* 0x000fea0003800000 */
.L_x_17413:
[----:B------:R-:W2:Y:S02]  /*b160*/  LDG.E.64 R2, [R2.64] ;  /* 0x0000002402027981 */ /* 0x000ea4000c1e1b00 */
[----:B--2---:R0:W1:Y:S01]  /*b170*/  F2I.F64.TRUNC R19, R2 ;  /* 0x0000000200137311 */ /* 0x004062000030d100 */
[----:B------:R-:W-:Y:S05]  /*b180*/  BRA `(.L_x_17408) ;  /* 0x00000ad000007947 */ /* 0x000fea0003800000 */
.L_x_17403:
        /* <DEDUP_REMOVED lines=12> */
.L_x_17417:
[----:B------:R-:W2:Y:S02]  /*b250*/  LDG.E.64 R2, [R2.64] ;  /* 0x0000002402027981 */ /* 0x000ea4000c1e1b00 */
[----:B--2---:R0:W1:Y:S01]  /*b260*/  F2I.F64.TRUNC R19, R2 ;  /* 0x0000000200137311 */ /* 0x004062000030d100 */
[----:B------:R-:W-:Y:S05]  /*b270*/  BRA `(.L_x_17408) ;  /* 0x000009e000007947 */ /* 0x000fea0003800000 */
.L_x_17416:
        /* <DEDUP_REMOVED lines=28> */
.L_x_17419:
        /* <DEDUP_REMOVED lines=15> */
.L_x_17418:
[----:B------:R-:W2:Y:S02]  /*b530*/  LDG.E.U16 R0, [R2.64] ;  /* 0x0000002402007981 */ /* 0x000ea4000c1e1500 */
[----:B--2---:R-:W-:-:S06]  /*b540*/  PRMT R0, RZ, 0x5410, R0 ;  /* 0x00005410ff007816 */ /* 0x004fcc0000000000 */
[----:B------:R-:W0:Y:S02]  /*b550*/  F2I.FTZ.TRUNC.NTZ R0, R0 ;  /* 0x0000000000007305 */ /* 0x000e24000021f100 */
[----:B0-----:R-:W-:Y:S01]  /*b560*/  PRMT R19, R0, 0x7610, R19 ;  /* 0x0000761000137816 */ /* 0x001fe20000000013 */
[----:B------:R-:W-:Y:S05]  /*b570*/  BRA `(.L_x_17408) ;  /* 0x000006e000007947 */ /* 0x000fea0003800000 */
.L_x_17415:
        /* <DEDUP_REMOVED lines=10> */
.L_x_17422:
        /* <DEDUP_REMOVED lines=21> */
.L_x_17426:
[----:B------:R-:W-:Y:S05]  /*b770*/  BSYNC B1 ;  /* 0x0000000000017941 */ /* 0x000fea0003800000 */
.L_x_17425:
[----:B------:R-:W-:Y:S01]  /*b780*/  LEA R3, R0, 0x3b800000, 0x17 ;  /* 0x3b80000000037811 */ /* 0x000fe200078eb8ff */
[----:B------:R-:W-:-:S05]  /*b790*/  IMAD.SHL.U32 R0, R2, 0x100000, RZ ;  /* 0x0010000002007824 */ /* 0x000fca00078e00ff */
[----:B------:R-:W-:Y:S02]  /*b7a0*/  LOP3.LUT R0, R3, R0, R4, 0xfe, !PT ;  /* 0x0000000003007212 */ /* 0x000fe400078efe04 */
.L_x_17424:
[----:B------:R-:W-:Y:S05]  /*b7b0*/  BSYNC B0 ;  /* 0x0000000000007941 */ /* 0x000fea0003800000 */
.L_x_17423:
[----:B------:R-:W0:Y:S02]  /*b7c0*/  F2I.FTZ.TRUNC.NTZ R0, R0 ;  /* 0x0000000000007305 */ /* 0x000e24000021f100 */
[----:B0-----:R-:W-:Y:S01]  /*b7d0*/  PRMT R19, R0, 0x7610, R19 ;  /* 0x0000761000137816 */ /* 0x001fe20000000013 */
[----:B------:R-:W-:Y:S05]  /*b7e0*/  BRA `(.L_x_17408) ;  /* 0x0000047000007947 */ /* 0x000fea0003800000 */
.L_x_17421:
        /* <DEDUP_REMOVED lines=21> */
.L_x_17430:
[----:B------:R-:W-:Y:S05]  /*b940*/  BSYNC B1 ;  /* 0x0000000000017941 */ /* 0x000fea0003800000 */
.L_x_17429:
[----:B------:R-:W-:Y:S01]  /*b950*/  LEA R3, R0, 0x37800000, 0x17 ;  /* 0x3780000000037811 */ /* 0x000fe200078eb8ff */
[----:B------:R-:W-:-:S05]  /*b960*/  IMAD.SHL.U32 R0, R2, 0x200000, RZ ;  /* 0x0020000002007824 */ /* 0x000fca00078e00ff */
[----:B------:R-:W-:Y:S02]  /*b970*/  LOP3.LUT R0, R3, R0, R4, 0xfe, !PT ;  /* 0x0000000003007212 */ /* 0x000fe400078efe04 */
.L_x_17428:
[----:B------:R-:W-:Y:S05]  /*b980*/  BSYNC B0 ;  /* 0x0000000000007941 */ /* 0x000fea0003800000 */
.L_x_17427:
[----:B------:R-:W0:Y:S02]  /*b990*/  F2I.FTZ.TRUNC.NTZ R0, R0 ;  /* 0x0000000000007305 */ /* 0x000e24000021f100 */
[----:B0-----:R-:W-:Y:S01]  /*b9a0*/  PRMT R19, R0, 0x7610, R19 ;  /* 0x0000761000137816 */ /* 0x001fe20000000013 */
[----:B------:R-:W-:Y:S05]  /*b9b0*/  BRA `(.L_x_17408) ;  /* 0x000002a000007947 */ /* 0x000fea0003800000 */
.L_x_17420:
        /* <DEDUP_REMOVED lines=14> */
.L_x_17434:
[----:B------:R-:W-:Y:S05]  /*baa0*/  BSYNC B0 ;  /* 0x0000000000007941 */ /* 0x000fea0003800000 */
.L_x_17433:
[----:B------:R-:W0:Y:S02]  /*bab0*/  F2I.FTZ.TRUNC.NTZ R0, R0 ;  /* 0x0000000000007305 */ /* 0x000e24000021f100 */
[----:B0-----:R-:W-:Y:S01]  /*bac0*/  PRMT R19, R0, 0x7610, R19 ;  /* 0x0000761000137816 */ /* 0x001fe20000000013 */
[----:B------:R-:W-:Y:S05]  /*bad0*/  BRA `(.L_x_17408) ;  /* 0x0000018000007947 */ /* 0x000fea0003800000 */
.L_x_17407:
        /* <DEDUP_REMOVED lines=21> */
.L_x_17432:
[----:B------:R0:W5:Y:S01]  /*bc30*/  LDG.E.U8 R19, [R2.64] ;  /* 0x0000002402137981 */ /* 0x000162000c1e1100 */
[----:B------:R-:W-:Y:S05]  /*bc40*/  BRA `(.L_x_17408) ;  /* 0x0000001000007947 */ /* 0x000fea0003800000 */
.L_x_17431:
[----:B------:R0:W5:Y:S02]  /*bc50*/  LDG.E.U8 R19, [R2.64] ;  /* 0x0000002402137981 */ /* 0x000164000c1e1100 */
.L_x_17408:
        /* <DEDUP_REMOVED lines=16> */
.L_x_17438:
[----:B------:R0:W5:Y:S01]  /*bd60*/  LDG.E.U8 R22, [R2.64] ;  /* 0x0000002402167981 */ /* 0x000162000c1e1100 */
[----:B------:R-:W-:Y:S05]  /*bd70*/  BRA `(.L_x_17440) ;  /* 0x00000d8000007947 */ /* 0x000fea0003800000 */
.L_x_17437:
        /* <DEDUP_REMOVED lines=8> */
.L_x_17442:
[----:B------:R0:W5:Y:S01]  /*be00*/  LDG.E.U8 R22, [R2.64] ;  /* 0x0000002402167981 */ /* 0x000162000c1e1100 */
[----:B------:R-:W-:Y:S05]  /*be10*/  BRA `(.L_x_17440) ;  /* 0x00000ce000007947 */ /* 0x000fea0003800000 */
.L_x_17441:
[----:B------:R0:W5:Y:S01]  /*be20*/  LDG.E.U16 R22, [R2.64] ;  /* 0x0000002402167981 */ /* 0x000162000c1e1500 */
[----:B------:R-:W-:Y:S05]  /*be30*/  BRA `(.L_x_17440) ;  /* 0x00000cc000007947 */ /* 0x000fea0003800000 */
.L_x_17436:
        /* <DEDUP_REMOVED lines=9> */
.L_x_17444:
[----:B------:R-:W2:Y:S02]  /*bed0*/  LDG.E.U16 R0, [R2.64] ;  /* 0x0000002402007981 */ /* 0x000ea4000c1e1500 */
[----:B--2---:R-:W-:-:S06]  /*bee0*/  HADD2.F32 R0, -RZ, R0.H0_H0 ;  /* 0x20000000ff007230 */ /* 0x004fcc0000004100 */
[----:B------:R-:W0:Y:S02]  /*bef0*/  F2I.FTZ.TRUNC.NTZ R0, R0 ;  /* 0x0000000000007305 */ /* 0x000e24000021f100 */
[----:B0-----:R-:W-:Y:S01]  /*bf00*/  PRMT R22, R0, 0x7610, R22 ;  /* 0x0000761000167816 */ /* 0x001fe20000000016 */
[----:B------:R-:W-:Y:S05]  /*bf10*/  BRA `(.L_x_17440) ;  /* 0x00000be000007947 */ /* 0x000fea0003800000 */
.L_x_17443:
        /* <DEDUP_REMOVED lines=9> */
.L_x_17446:
[----:B------:R-:W2:Y:S02]  /*bfb0*/  LDG.E.U16 R2, [R2.64] ;  /* 0x0000002402027981 */ /* 0x000ea4000c1e1500 */
[----:B--2---:R-:W-:-:S06]  /*bfc0*/  HADD2.F32 R0, -RZ, R2.H0_H0 ;  /* 0x20000002ff007230 */ /* 0x004fcc0000004100 */
[----:B------:R-:W0:Y:S02]  /*bfd0*/  F2I.FTZ.TRUNC.NTZ R0, R0 ;  /* 0x0000000000007305 */ /* 0x000e24000021f100 */
[----:B0-----:R-:W-:Y:S01]  /*bfe0*/  PRMT R22, R0, 0x7610, R22 ;  /* 0x0000761000167816 */ /* 0x001fe20000000016 */
[----:B------:R-:W-:Y:S05]  /*bff0*/  BRA `(.L_x_17440) ;  /* 0x00000b0000007947 */ /* 0x000fea0003800000 */
.L_x_17445:
[----:B------:R-:W2:Y:S02]  /*c000*/  LDG.E.64 R2, [R2.64] ;  /* 0x0000002402027981 */ /* 0x000ea4000c1e1b00 */
[----:B--2---:R0:W2:Y:S01]  /*c010*/  F2I.F64.TRUNC R22, R2 ;  /* 0x0000000200167311 */ /* 0x0040a2000030d100 */
[----:B------:R-:W-:Y:S05]  /*c020*/  BRA `(.L_x_17440) ;  /* 0x00000ad000007947 */ /* 0x000fea0003800000 */
.L_x_17435:
        /* <DEDUP_REMOVED lines=12> */
.L_x_17449:
[----:B------:R-:W2:Y:S02]  /*c0f0*/  LDG.E.64 R2, [R2.64] ;  /* 0x0000002402027981 */ /* 0x000ea4000c1e1b00 */
[----:B--2---:R0:W2:Y:S01]  /*c100*/  F2I.F64.TRUNC R22, R2 ;  /* 0x0000000200167311 */ /* 0x0040a2000030d100 */
[----:B------:R-:W-:Y:S05]  /*c110*/  BRA `(.L_x_17440) ;  /* 0x000009e000007947 */ /* 0x000fea0003800000 */
.L_x_17448:
        /* <DEDUP_REMOVED lines=28> */
.L_x_17451:
        /* <DEDUP_REMOVED lines=15> */
.L_x_17450:
[----:B------:R-:W2:Y:S02]  /*c3d0*/  LDG.E.U16 R0, [R2.64] ;  /* 0x0000002402007981 */ /* 0x000ea4000c1e1500 */
[----:B--2---:R-:W-:-:S06]  /*c3e0*/  PRMT R0, RZ, 0x5410, R0 ;  /* 0x00005410ff007816 */ /* 0x004fcc0000000000 */
[----:B------:R-:W0:Y:S02]  /*c3f0*/  F2I.FTZ.TRUNC.NTZ R0, R0 ;  /* 0x0000000000007305 */ /* 0x000e24000021f100 */
[----:B0-----:R-:W-:Y:S01]  /*c400*/  PRMT R22, R0, 0x7610, R22 ;  /* 0x0000761000167816 */ /* 0x001fe20000000016 */
[----:B------:R-:W-:Y:S05]  /*c410*/  BRA `(.L_x_17440) ;  /* 0x000006e000007947 */ /* 0x000fea0003800000 */
.L_x_17447:
        /* <DEDUP_REMOVED lines=10> */
.L_x_17454:
        /* <DEDUP_REMOVED lines=21> */
.L_x_17458:
[----:B------:R-:W-:Y:S05]  /*c610*/  BSYNC B1 ;  /* 0x0000000000017941 */ /* 0x000fea0003800000 */
.L_x_17457:
[----:B------:R-:W-:Y:S01]  /*c620*/  LEA R3, R0, 0x3b800000, 0x17 ;  /* 0x3b80000000037811 */ /* 0x000fe200078eb8ff */
[----:B------:R-:W-:-:S05]  /*c630*/  IMAD.SHL.U32 R0, R2, 0x100000, RZ ;  /* 0x0010000002007824 */ /* 0x000fca00078e00ff */
[----:B------:R-:W-:Y:S02]  /*c640*/  LOP3.LUT R0, R3, R0, R4, 0xfe, !PT ;  /* 0x0000000003007212 */ /* 0x000fe400078efe04 */
.L_x_17456:
[----:B------:R-:W-:Y:S05]  /*c650*/  BSYNC B0 ;  /* 0x0000000000007941 */ /* 0x000fea0003800000 */
.L_x_17455:
[----:B------:R-:W0:Y:S02]  /*c660*/  F2I.FTZ.TRUNC.NTZ R0, R0 ;  /* 0x0000000000007305 */ /* 0x000e24000021f100 */
[----:B0-----:R-:W-:Y:S01]  /*c670*/  PRMT R22, R0, 0x7610, R22 ;  /* 0x0000761000167816 */ /* 0x001fe20000000016 */
[----:B------:R-:W-:Y:S05]  /*c680*/  BRA `(.L_x_17440) ;  /* 0x0000047000007947 */ /* 0x000fea0003800000 */
.L_x_17453:
        /* <DEDUP_REMOVED lines=21> */
.L_x_17462:
[----:B------:R-:W-:Y:S05]  /*c7e0*/  BSYNC B1 ;  /* 0x0000000000017941 */ /* 0x000fea0003800000 */
.L_x_17461:
[----:B------:R-:W-:Y:S01]  /*c7f0*/  LEA R3, R0, 0x37800000, 0x17 ;  /* 0x3780000000037811 */ /* 0x000fe200078eb8ff */
[----:B------:R-:W-:-:S05]  /*c800*/  IMAD.SHL.U32 R0, R2, 0x200000, RZ ;  /* 0x0020000002007824 */ /* 0x000fca00078e00ff */
[----:B------:R-:W-:Y:S02]  /*c810*/  LOP3.LUT R0, R3, R0, R4, 0xfe, !PT ;  /* 0x0000000003007212 */ /* 0x000fe400078efe04 */
.L_x_17460:
[----:B------:R-:W-:Y:S05]  /*c820*/  BSYNC B0 ;  /* 0x0000000000007941 */ /* 0x000fea0003800000 */
.L_x_17459:
[----:B------:R-:W0:Y:S02]  /*c830*/  F2I.FTZ.TRUNC.NTZ R0, R0 ;  /* 0x0000000000007305 */ /* 0x000e24000021f100 */
[----:B0-----:R-:W-:Y:S01]  /*c840*/  PRMT R22, R0, 0x7610, R22 ;  /* 0x0000761000167816 */ /* 0x001fe20000000016 */
[----:B------:R-:W-:Y:S05]  /*c850*/  BRA `(.L_x_17440) ;  /* 0x000002a000007947 */ /* 0x000fea0003800000 */
.L_x_17452:
        /* <DEDUP_REMOVED lines=14> */
.L_x_17466:
[----:B------:R-:W-:Y:S05]  /*c940*/  BSYNC B0 ;  /* 0x0000000000007941 */ /* 0x000fea0003800000 */
.L_x_17465:
[----:B------:R-:W0:Y:S02]  /*c950*/  F2I.FTZ.TRUNC.NTZ R0, R0 ;  /* 0x0000000000007305 */ /* 0x000e24000021f100 */
[----:B0-----:R-:W-:Y:S01]  /*c960*/  PRMT R22, R0, 0x7610, R22 ;  /* 0x0000761000167816 */ /* 0x001fe20000000016 */
[----:B------:R-:W-:Y:S05]  /*c970*/  BRA `(.L_x_17440) ;  /* 0x0000018000007947 */ /* 0x000fea0003800000 */
.L_x_17439:
        /* <DEDUP_REMOVED lines=21> */
.L_x_17464:
[----:B------:R0:W5:Y:S01]  /*cad0*/  LDG.E.U8 R22, [R2.64] ;  /* 0x0000002402167981 */ /* 0x000162000c1e1100 */
[----:B------:R-:W-:Y:S05]  /*cae0*/  BRA `(.L_x_17440) ;  /* 0x0000001000007947 */ /* 0x000fea0003800000 */
.L_x_17463:
[----:B------:R0:W5:Y:S02]  /*caf0*/  LDG.E.U8 R22, [R2.64] ;  /* 0x0000002402167981 */ /* 0x000164000c1e1100 */
.L_x_17440:
        /* <DEDUP_REMOVED lines=16> */
.L_x_17470:
[----:B------:R0:W5:Y:S01]  /*cc00*/  LDG.E.U8 R0, [R2.64] ;  /* 0x0000002402007981 */ /* 0x000162000c1e1100 */
[----:B------:R-:W-:Y:S05]  /*cc10*/  BRA `(.L_x_17472) ;  /* 0x00000d7000007947 */ /* 0x000fea0003800000 */
.L_x_17469:
        /* <DEDUP_REMOVED lines=8> */
.L_x_17474:
[----:B------:R0:W5:Y:S01]  /*cca0*/  LDG.E.U8 R0, [R2.64] ;  /* 0x0000002402007981 */ /* 0x000162000c1e1100 */
[----:B------:R-:W-:Y:S05]  /*ccb0*/  BRA `(.L_x_17472) ;  /* 0x00000cd000007947 */ /* 0x000fea0003800000 */
.L_x_17473:
[----:B------:R0:W5:Y:S01]  /*ccc0*/  LDG.E.U16 R0, [R2.64] ;  /* 0x0000002402007981 */ /* 0x000162000c1e1500 */
[----:B------:R-:W-:Y:S05]  /*ccd0*/  BRA `(.L_x_17472) ;  /* 0x00000cb000007947 */ /* 0x000fea0003800000 */
.L_x_17468:
        /* <DEDUP_REMOVED lines=9> */
.L_x_17476:
[----:B------:R-:W3:Y:S02]  /*cd70*/  LDG.E.U16 R4, [R2.64] ;  /* 0x0000002402047981 */ /* 0x000ee4000c1e1500 */
[----:B---3--:R-:W-:-:S06]  /*cd80*/  HADD2.F32 R4, -RZ, R4.H0_H0 ;  /* 0x20000004ff047230 */ /* 0x008fcc0000004100 */
[----:B------:R-:W0:Y:S02]  /*cd90*/  F2I.FTZ.TRUNC.NTZ R4, R4 ;  /* 0x0000000400047305 */ /* 0x000e24000021f100 */
[----:B0-----:R-:W-:Y:S01]  /*cda0*/  PRMT R0, R4, 0x7610, R0 ;  /* 0x0000761004007816 */ /* 0x001fe20000000000 */
[----:B------:R-:W-:Y:S05]  /*cdb0*/  BRA `(.L_x_17472) ;  /* 0x00000bd000007947 */ /* 0x000fea0003800000 */
.L_x_17475:
        /* <DEDUP_REMOVED lines=9> */
.L_x_17478:
[----:B------:R-:W3:Y:S02]  /*ce50*/  LDG.E.U16 R2, [R2.64] ;  /* 0x0000002402027981 */ /* 0x000ee4000c1e1500 */
[----:B---3--:R-:W-:-:S06]  /*ce60*/  HADD2.F32 R4, -RZ, R2.H0_H0 ;  /* 0x20000002ff047230 */ /* 0x008fcc0000004100 */
[----:B------:R-:W0:Y:S02]  /*ce70*/  F2I.FTZ.TRUNC.NTZ R4, R4 ;  /* 0x0000000400047305 */ /* 0x000e24000021f100 */
[----:B0-----:R-:W-:Y:S01]  /*ce80*/  PRMT R0, R4, 0x7610, R0 ;  /* 0x0000761004007816 */ /* 0x001fe20000000000 */
[----:B------:R-:W-:Y:S05]  /*ce90*/  BRA `(.L_x_17472) ;  /* 0x00000af000007947 */ /* 0x000fea0003800000 */
.L_x_17477:
[----:B------:R-:W3:Y:S02]  /*cea0*/  LDG.E.64 R2, [R2.64] ;  /* 0x0000002402027981 */ /* 0x000ee4000c1e1b00 */
[----:B---3--:R0:W3:Y:S01]  /*ceb0*/  F2I.F64.TRUNC R0, R2 ;  /* 0x0000000200007311 */ /* 0x0080e2000030d100 */
[----:B------:R-:W-:Y:S05]  /*cec0*/  BRA `(.L_x_17472) ;  /* 0x00000ac000007947 */ /* 0x000fea0003800000 */
.L_x_17467:
        /* <DEDUP_REMOVED lines=12> */
.L_x_17481:
[----:B------:R-:W3:Y:S02]  /*cf90*/  LDG.E.64 R2, [R2.64] ;  /* 0x0000002402027981 */ /* 0x000ee4000c1e1b00 */
[----:B---3--:R0:W3:Y:S01]  /*cfa0*/  F2I.F64.TRUNC R0, R2 ;  /* 0x0000000200007311 */ /* 0x0080e2000030d100 */
[----:B------:R-:W-:Y:S05]  /*cfb0*/  BRA `(.L_x_17472) ;  /* 0x000009d000007947 */ /* 0x000fea0003800000 */
.L_x_17480:
        /* <DEDUP_REMOVED lines=28> */
.L_x_17483:
        /* <DEDUP_REMOVED lines=15> */
.L_x_17482:
[----:B------:R-:W3:Y:S02]  /*d270*/  LDG.E.U16 R2, [R2.64] ;  /* 0x0000002402027981 */ /* 0x000ee4000c1e1500 */
[----:B---3--:R-:W-:-:S04]  /*d280*/  PRMT R2, RZ, 0x5410, R2 ;  /* 0x00005410ff027816 */ /* 0x008fc80000000002 */
[----:B------:R0:W3:Y:S01]  /*d290*/  F2I.FTZ.TRUNC.NTZ R0, R2 ;  /* 0x0000000200007305 */ /* 0x0000e2000021f100 */
[----:B------:R-:W-:Y:S05]  /*d2a0*/  BRA `(.L_x_17472) ;  /* 0x000006e000007947 */ /* 0x000fea0003800000 */
.L_x_17479:
        /* <DEDUP_REMOVED lines=10> */
.L_x_17486:
        /* <DEDUP_REMOVED lines=21> */
.L_x_17490:
[----:B------:R-:W-:Y:S05]  /*d4a0*/  BSYNC B1 ;  /* 0x0000000000017941 */ /* 0x000fea0003800000 */
.L_x_17489:
[----:B------:R-:W-:Y:S01]  /*d4b0*/  IMAD.SHL.U32 R2, R2, 0x100000, RZ ;  /* 0x0010000002027824 */ /* 0x000fe200078e00ff */
[----:B------:R-:W-:-:S04]  /*d4c0*/  LEA R3, R0, 0x3b800000, 0x17 ;  /* 0x3b80000000037811 */ /* 0x000fc800078eb8ff */
[----:B------:R-:W-:Y:S02]  /*d4d0*/  LOP3.LUT R4, R3, R2, R4, 0xfe, !PT ;  /* 0x0000000203047212 */ /* 0x000fe400078efe04 */
.L_x_17488:
[----:B------:R-:W-:Y:S05]  /*d4e0*/  BSYNC B0 ;  /* 0x0000000000007941 */ /* 0x000fea0003800000 */
.L_x_17487:
[----:B------:R-:W0:Y:S02]  /*d4f0*/  F2I.FTZ.TRUNC.NTZ R4, R4 ;  /* 0x0000000400047305 */ /* 0x000e24000021f100 */
[----:B0-----:R-:W-:Y:S01]  /*d500*/  PRMT R0, R4, 0x7610, R0 ;  /* 0x0000761004007816 */ /* 0x001fe20000000000 */
[----:B------:R-:W-:Y:S05]  /*d510*/  BRA `(.L_x_17472) ;  /* 0x0000047000007947 */ /* 0x000fea0003800000 */
.L_x_17485:
        /* <DEDUP_REMOVED lines=21> */
.L_x_17494:
[----:B------:R-:W-:Y:S05]  /*d670*/  BSYNC B1 ;  /* 0x0000000000017941 */ /* 0x000fea0003800000 */
.L_x_17493:
[----:B------:R-:W-:Y:S01]  /*d680*/  IMAD.SHL.U32 R2, R2, 0x200000, RZ ;  /* 0x0020000002027824 */ /* 0x000fe200078e00ff */
[----:B------:R-:W-:-:S04]  /*d690*/  LEA R3, R0, 0x37800000, 0x17 ;  /* 0x3780000000037811 */ /* 0x000fc800078eb8ff */
[----:B------:R-:W-:Y:S02]  /*d6a0*/  LOP3.LUT R4, R3, R2, R4, 0xfe, !PT ;  /* 0x0000000203047212 */ /* 0x000fe400078efe04 */
.L_x_17492:
[----:B------:R-:W-:Y:S05]  /*d6b0*/  BSYNC B0 ;  /* 0x0000000000007941 */ /* 0x000fea0003800000 */
.L_x_17491:
[----:B------:R-:W0:Y:S02]  /*d6c0*/  F2I.FTZ.TRUNC.NTZ R4, R4 ;  /* 0x0000000400047305 */ /* 0x000e24000021f100 */
[----:B0-----:R-:W-:Y:S01]  /*d6d0*/  PRMT R0, R4, 0x7610, R0 ;  /* 0x0000761004007816 */ /* 0x001fe20000000000 */
[----:B------:R-:W-:Y:S05]  /*d6e0*/  BRA `(.L_x_17472) ;  /* 0x000002a000007947 */ /* 0x000fea0003800000 */
.L_x_17484:
        /* <DEDUP_REMOVED lines=14> */
.L_x_17498:
[----:B------:R-:W-:Y:S05]  /*d7d0*/  BSYNC B0 ;  /* 0x0000000000007941 */ /* 0x000fea0003800000 */
.L_x_17497:
[----:B------:R-:W0:Y:S02]  /*d7e0*/  F2I.FTZ.TRUNC.NTZ R4, R4 ;  /* 0x0000000400047305 */ /* 0x000e24000021f100 */
[----:B0-----:R-:W-:Y:S01]  /*d7f0*/  PRMT R0, R4, 0x7610, R0 ;  /* 0x0000761004007816 */ /* 0x001fe20000000000 */
[----:B------:R-:W-:Y:S05]  /*d800*/  BRA `(.L_x_17472) ;  /* 0x0000018000007947 */ /* 0x000fea0003800000 */
.L_x_17471:
        /* <DEDUP_REMOVED lines=21> */
.L_x_17496:
[----:B------:R0:W5:Y:S01]  /*d960*/  LDG.E.U8 R0, [R2.64] ;  /* 0x0000002402007981 */ /* 0x000162000c1e1100 */
[----:B------:R-:W-:Y:S05]  /*d970*/  BRA `(.L_x_17472) ;  /* 0x0000001000007947 */ /* 0x000fea0003800000 */
.L_x_17495:
[----:B------:R0:W5:Y:S02]  /*d980*/  LDG.E.U8 R0, [R2.64] ;  /* 0x0000002402007981 */ /* 0x000164000c1e1100 */
.L_x_17472:
        /* <DEDUP_REMOVED lines=23> */
.L_x_17502:
[----:B------:R0:W-:Y:S01]  /*db00*/  STG.E.U8 [R16.64], R5 ;  /* 0x0000000510007986 */ /* 0x0001e2000c101124 */
[----:B------:R-:W-:Y:S05]  /*db10*/  BRA `(.L_x_17504) ;  /* 0x00000e7000007947 */ /* 0x000fea0003800000 */
.L_x_17501:
        /* <DEDUP_REMOVED lines=12> */
.L_x_17506:
[----:B------:R-:W-:-:S05]  /*dbe0*/  PRMT R3, R5, 0x8880, RZ ;  /* 0x0000888005037816 */ /* 0x000fca00000000ff */
[----:B------:R0:W-:Y:S01]  /*dbf0*/  STG.E [R16.64], R3 ;  /* 0x0000000310007986 */ /* 0x0001e2000c101924 */
[----:B------:R-:W-:Y:S05]  /*dc00*/  BRA `(.L_x_17504) ;  /* 0x00000d8000007947 */ /* 0x000fea0003800000 */
.L_x_17505:
[----:B------:R-:W-:-:S04]  /*dc10*/  PRMT R3, R5, 0x8880, RZ ;  /* 0x0000888005037816 */ /* 0x000fc800000000ff */
[----:B------:R-:W-:-:S05]  /*dc20*/  PRMT R3, R3, 0x7710, RZ ;  /* 0x0000771003037816 */ /* 0x000fca00000000ff */
[----:B------:R0:W-:Y:S01]  /*dc30*/  STG.E.U16 [R16.64], R3 ;  /* 0x0000000310007986 */ /* 0x0001e2000c101524 */
[----:B------:R-:W-:Y:S05]  /*dc40*/  BRA `(.L_x_17504) ;  /* 0x00000d4000007947 */ /* 0x000fea0003800000 */
.L_x_17500:
        /* <DEDUP_REMOVED lines=9> */
.L_x_17508:
[----:B------:R-:W0:Y:S02]  /*dce0*/  I2F.S8 R0, R5 ;  /* 0x0000000500007306 */ /* 0x000e240000001400 */
[----:B0-----:R-:W-:-:S05]  /*dcf0*/  F2FP.PACK_AB R0, RZ, R0 ;  /* 0x00000000ff00723e */ /* 0x001fca00000000ff */
[----:B------:R0:W-:Y:S01]  /*dd00*/  STG.E.U16 [R16.64], R0 ;  /* 0x0000000010007986 */ /* 0x0001e2000c101524 */
[----:B------:R-:W-:Y:S05]  /*dd10*/  BRA `(.L_x_17504) ;  /* 0x00000c7000007947 */ /* 0x000fea0003800000 */
.L_x_17507:
        /* <DEDUP_REMOVED lines=10> */
.L_x_17510:
[----:B------:R-:W0:Y:S02]  /*ddc0*/  I2F.S8 R5, R5 ;  /* 0x0000000500057306 */ /* 0x000e240000001400 */
[----:B0-----:R-:W-:-:S04]  /*ddd0*/  F2FP.PACK_AB R3, RZ, R5 ;  /* 0x00000005ff03723e */ /* 0x001fc800000000ff */
[----:B------:R-:W-:-:S05]  /*dde0*/  PRMT R3, R3, 0x5410, RZ ;  /* 0x0000541003037816 */ /* 0x000fca00000000ff */
[----:B------:R0:W-:Y:S01]  /*ddf0*/  STG.E [R16.64], R3 ;  /* 0x0000000310007986 */ /* 0x0001e2000c101924 */
[----:B------:R-:W-:Y:S05]  /*de00*/  BRA `(.L_x_17504) ;  /* 0x00000b8000007947 */ /* 0x000fea0003800000 */
.L_x_17509:
[----:B------:R-:W-:-:S04]  /*de10*/  PRMT R2, R5, 0x8880, RZ ;  /* 0x0000888005027816 */ /* 0x000fc800000000ff */
[----:B------:R-:W-:-:S06]  /*de20*/  PRMT R2, R2, 0x7710, RZ ;  /* 0x0000771002027816 */ /* 0x000fcc00000000ff */
[----:B------:R-:W0:Y:S02]  /*de30*/  I2F.F64.S16 R2, R2 ;  /* 0x0000000200027312 */ /* 0x000e240000101c00 */
[----:B0-----:R0:W-:Y:S01]  /*de40*/  STG.E.64 [R16.64], R2 ;  /* 0x0000000210007986 */ /* 0x0011e2000c101b24 */
[----:B------:R-:W-:Y:S05]  /*de50*/  BRA `(.L_x_17504) ;  /* 0x00000b3000007947 */ /* 0x000fea0003800000 */
.L_x_17499:
        /* <DEDUP_REMOVED lines=12> */
.L_x_17513:
[----:B------:R-:W-:Y:S01]  /*df20*/  PRMT R4, R5, 0x8880, RZ ;  /* 0x0000888005047816 */ /* 0x000fe200000000ff */
[----:B------:R-:W-:-:S03]  /*df30*/  CS2R R6, SRZ ;  /* 0x0000000000067805 */ /* 0x000fc6000001ff00 */
[----:B------:R-:W-:-:S06]  /*df40*/  PRMT R4, R4, 0x7710, RZ ;  /* 0x0000771004047816 */ /* 0x000fcc00000000ff */
[----:B------:R-:W0:Y:S02]  /*df50*/  I2F.F64.S16 R4, R4 ;  /* 0x0000000400047312 */ /* 0x000e240000101c00 */
[----:B0-----:R0:W-:Y:S01]  /*df60*/  STG.E.128 [R16.64], R4 ;  /* 0x0000000410007986 */ /* 0x0011e2000c101d24 */
[----:B------:R-:W-:Y:S05]  /*df70*/  BRA `(.L_x_17504) ;  /* 0x00000a1000007947 */ /* 0x000fea0003800000 */
.L_x_17512:
        /* <DEDUP_REMOVED lines=21> */
.L_x_17517:
[----:B------:R-:W-:Y:S05]  /*e0d0*/  BSYNC B0 ;  /* 0x0000000000007941 */ /* 0x000fea0003800000 */
.L_x_17516:
[----:B------:R-:W-:-:S05]  /*e0e0*/  LOP3.LUT R3, R0, R3, RZ, 0xfc, !PT ;  /* 0x0000000300037212 */ /* 0x000fca00078efcff */
[----:B------:R0:W-:Y:S01]  /*e0f0*/  STG.E.U8 [R16.64], R3 ;  /* 0x0000000310007986 */ /* 0x0001e2000c101124 */
[----:B------:R-:W-:Y:S05]  /*e100*/  BRA `(.L_x_17504) ;  /* 0x0000088000007947 */ /* 0x000fea0003800000 */
.L_x_17515:
        /* <DEDUP_REMOVED lines=13> */
.L_x_17519:
[----:B------:R-:W-:Y:S01]  /*e1e0*/  IMAD.MOV.U32 R0, RZ, RZ, 0x7f ;  /* 0x0000007fff007424 */ /* 0x000fe200078e00ff */
[----:B------:R-:W-:-:S04]  /*e1f0*/  ISETP.GT.U32.AND P0, PT, R2, 0x7f800000, PT ;  /* 0x7f8000000200780c */ /* 0x000fc80003f04070 */
[----:B------:R-:W-:-:S04]  /*e200*/  SEL R0, R0, 0x7c, P0 ;  /* 0x0000007c00007807 */ /* 0x000fc80000000000 */
.L_x_17520:
[----:B------:R-:W-:Y:S05]  /*e210*/  BSYNC B0 ;  /* 0x0000000000007941 */ /* 0x000fea0003800000 */
.L_x_17518:
[----:B------:R-:W-:-:S04]  /*e220*/  LOP3.LUT R2, R5, 0x80000000, RZ, 0xc0, !PT ;  /* 0x8000000005027812 */ /* 0x000fc800078ec0ff */
[----:B------:R-:W-:-:S04]  /*e230*/  SHF.R.U32.HI R3, RZ, 0x18, R2 ;  /* 0x00000018ff037819 */ /* 0x000fc80000011602 */
[----:B------:R-:W-:-:S05]  /*e240*/  LOP3.LUT R3, R0, R3, RZ, 0xfc, !PT ;  /* 0x0000000300037212 */ /* 0x000fca00078efcff */
[----:B------:R0:W-:Y:S01]  /*e250*/  STG.E.U8 [R16.64], R3 ;  /* 0x0000000310007986 */ /* 0x0001e2000c101124 */
[----:B------:R-:W-:Y:S05]  /*e260*/  BRA `(.L_x_17504) ;  /* 0x0000072000007947 */ /* 0x000fea0003800000 */
.L_x_17514:
[----:B------:R-:W0:Y:S02]  /*e270*/  I2F.S8 R0, R5 ;  /* 0x0000000500007306 */ /* 0x000e240000001400 */
[----:B0-----:R-:W-:-:S05]  /*e280*/  F2FP.BF16.PACK_AB R0, RZ, R0 ;  /* 0x00000000ff00723e */ /* 0x001fca00000010ff */
[----:B------:R0:W-:Y:S01]  /*e290*/  STG.E.U16 [R16.64], R0 ;  /* 0x0000000010007986 */ /* 0x0001e2000c101524 */
[----:B------:R-:W-:Y:S05]  /*e2a0*/  BRA `(.L_x_17504) ;  /* 0x000006e000007947 */ /* 0x000fea0003800000 */
.L_x_17511:
        /* <DEDUP_REMOVED lines=12> */
.L_x_17523:
        /* <DEDUP_REMOVED lines=17> */
.L_x_17526:
[----:B------:R-:W-:-:S04]  /*e480*/  LOP3.LUT R2, R5, 0x80000000, RZ, 0xc0, !PT ;  /* 0x8000000005027812 */ /* 0x000fc800078ec0ff */
[----:B------:R-:W-:-:S04]  /*e490*/  SHF.R.U32.HI R3, RZ, 0x18, R2 ;  /* 0x00000018ff037819 */ /* 0x000fc80000011602 */
[----:B------:R-:W-:-:S04]  /*e4a0*/  LOP3.LUT R0, R0, R3, RZ, 0xfc, !PT ;  /* 0x0000000300007212 */ /* 0x000fc800078efcff */
[----:B------:R-:W-:Y:S02]  /*e4b0*/  PRMT R8, R0, 0x7610, R8 ;  /* 0x0000761000087816 */ /* 0x000fe40000000008 */
.L_x_17525:
[----:B------:R-:W-:Y:S05]  /*e4c0*/  BSYNC B0 ;  /* 0x0000000000007941 */ /* 0x000fea0003800000 */
.L_x_17524:
[----:B------:R0:W-:Y:S01]  /*e4d0*/  STG.E.U8 [R16.64], R8 ;  /* 0x0000000810007986 */ /* 0x0001e2000c101124 */
[----:B------:R-:W-:Y:S05]  /*e4e0*/  BRA `(.L_x_17504) ;  /* 0x000004a000007947 */ /* 0x000fea0003800000 */
.L_x_17522:
        /* <DEDUP_REMOVED lines=17> */
.L_x_17529:
[----:B------:R-:W-:-:S04]  /*e600*/  LOP3.LUT R2, R5, 0x80000000, RZ, 0xc0, !PT ;  /* 0x8000000005027812 */ /* 0x000fc800078ec0ff */
[----:B------:R-:W-:-:S04]  /*e610*/  SHF.R.U32.HI R3, RZ, 0x18, R2 ;  /* 0x00000018ff037819 */ /* 0x000fc80000011602 */
[----:B------:R-:W-:-:S04]  /*e620*/  LOP3.LUT R0, R0, R3, RZ, 0xfc, !PT ;  /* 0x0000000300007212 */ /* 0x000fc800078efcff */
[----:B------:R-:W-:Y:S02]  /*e630*/  PRMT R8, R0, 0x7610, R8 ;  /* 0x0000761000087816 */ /* 0x000fe40000000008 */
.L_x_17528:
[----:B------:R-:W-:Y:S05]  /*e640*/  BSYNC B0 ;  /* 0x0000000000007941 */ /* 0x000fea0003800000 */
.L_x_17527:
[----:B------:R0:W-:Y:S01]  /*e650*/  STG.E.U8 [R16.64], R8 ;  /* 0x0000000810007986 */ /* 0x0001e2000c101124 */
[----:B------:R-:W-:Y:S05]  /*e660*/  BRA `(.L_x_17504) ;  /* 0x0000032000007947 */ /* 0x000fea0003800000 */
.L_x_17521:
        /* <DEDUP_REMOVED lines=22> */
.L_x_17503:
        /* <DEDUP_REMOVED lines=20> */
.L_x_17531:
[----:B------:R-:W-:-:S04]  /*e910*/  LOP3.LUT R5, R5, 0xffff, RZ, 0xc0, !PT ;  /* 0x0000ffff05057812 */ /* 0x000fc800078ec0ff */
[----:B------:R-:W-:-:S05]  /*e920*/  PRMT R5, R5, 0x8880, RZ ;  /* 0x0000888005057816 */ /* 0x000fca00000000ff */
[----:B------:R-:W-:-:S05]  /*e930*/  IMAD.MOV.U32 R2, RZ, RZ, R5 ;  /* 0x000000ffff027224 */ /* 0x000fca00078e0005 */
[----:B------:R-:W-:-:S05]  /*e940*/  SHF.R.S32.HI R3, RZ, 0x1f, R2 ;  /* 0x0000001fff037819 */ /* 0x000fca0000011402 */
[----:B------:R0:W-:Y:S01]  /*e950*/  STG.E.64 [R16.64], R2 ;  /* 0x0000000210007986 */ /* 0x0001e2000c101b24 */
[----:B------:R-:W-:Y:S05]  /*e960*/  BRA `(.L_x_17504) ;  /* 0x0000002000007947 */ /* 0x000fea0003800000 */
.L_x_17530:
[----:B------:R-:W-:-:S05]  /*e970*/  PRMT R3, R5, 0x8880, RZ ;  /* 0x0000888005037816 */ /* 0x000fca00000000ff */
[----:B------:R0:W-:Y:S02]  /*e980*/  STG.E [R16.64], R3 ;  /* 0x0000000310007986 */ /* 0x0001e4000c101924 */
.L_x_17504:
[----:B------:R-:W-:Y:S02]  /*e990*/  IADD3 R25, R25, 0x80, RZ ;  /* 0x0000008019197810 */ /* 0x000fe40007ffe0ff */
.L_x_17271:
[----:B------:R-:W-:Y:S05]  /*e9a0*/  BSYNC B6 ;  /* 0x0000000000067941 */ /* 0x000fea0003800000 */
.L_x_17270:
        /* <DEDUP_REMOVED lines=283> */
.L_x_17532:
        /* <DEDUP_REMOVED lines=18> */
.L_x_17536:
[----:B------:R0:W5:Y:S01]  /*fc80*/  LDG.E.U8 R19, [R2.64] ;  /* 0x0000002402137981 */ /* 0x000162000c1e1100 */
[----:B------:R-:W-:Y:S05]  /*fc90*/  BRA `(.L_x_17538) ;  /* 0x00000d8000007947 */ /* 0x000fea0003800000 */
.L_x_17535:
        /* <DEDUP_REMOVED lines=8> */
.L_x_17540:
[----:B------:R0:W5:Y:S01]  /*fd20*/  LDG.E.U8 R19, [R2.64] ;  /* 0x0000002402137981 */ /* 0x000162000c1e1100 */
[----:B------:R-:W-:Y:S05]  /*fd30*/  BRA `(.L_x_17538) ;  /* 0x00000ce000007947 */ /* 0x000fea0003800000 */
.L_x_17539:
[----:B------:R0:W5:Y:S01]  /*fd40*/  LDG.E.U16 R19, [R2.64] ;  /* 0x0000002402137981 */ /* 0x000162000c1e1500 */
[----:B------:R-:W-:Y:S05]  /*fd50*/  BRA `(.L_x_17538) ;  /* 0x00000cc000007947 */ /* 0x000fea0003800000 */
.L_x_17534:
        /* <DEDUP_REMOVED lines=9> */
.L_x_17542:
[----:B------:R-:W2:Y:S02]  /*fdf0*/  LDG.E.U16 R0, [R2.64] ;  /* 0x0000002402007981 */ /* 0x000ea4000c1e1500 */
[----:B--2---:R-:W-:-:S06]  /*fe00*/  HADD2.F32 R0, -RZ, R0.H0_H0 ;  /* 0x20000000ff007230 */ /* 0x004fcc0000004100 */
[----:B------:R-:W0:Y:S02]  /*fe10*/  F2I.FTZ.TRUNC.NTZ R0, R0 ;  /* 0x0000000000007305 */ /* 0x000e24000021f100 */
[----:B0-----:R-:W-:Y:S01]  /*fe20*/  PRMT R19, R0, 0x7610, R19 ;  /* 0x0000761000137816 */ /* 0x001fe20000000013 */
[----:B------:R-:W-:Y:S05]  /*fe30*/  BRA `(.L_x_17538) ;  /* 0x00000be000007947 */ /* 0x000fea0003800000 */
.L_x_17541:
        /* <DEDUP_REMOVED lines=9> */
.L_x_17544:
[----:B------:R-:W2:Y:S02]  /*fed0*/  LDG.E.U16 R2, [R2.64] ;  /* 0x0000002402027981 */ /* 0x000ea4000c1e1500 */
[----:B--2---:R-:W-:-:S06]  /*fee0*/  HADD2.F32 R0, -RZ, R2.H0_H0 ;  /* 0x20000002ff007230 */ /* 0x004fcc0000004100 */
[----:B------:R-:W0:Y:S02]  /*fef0*/  F2I.FTZ.TRUNC.NTZ R0, R0 ;  /* 0x0000000000007305 */ /* 0x000e24000021f100 */
[----:B0-----:R-:W-:Y:S01]  /*ff00*/  PRMT R19, R0, 0x7610, R19 ;  /* 0x0000761000137816 */ /* 0x001fe20000000013 */
[----:B------:R-:W-:Y:S05]  /*ff10*/  BRA `(.L_x_17538) ;  /* 0x00000b0000007947 */ /* 0x000fea0003800000 */
.L_x_17543:
[----:B------:R-:W2:Y:S02]  /*ff20*/  LDG.E.64 R2, [R2.64] ;  /* 0x0000002402027981 */ /* 0x000ea4000c1e1b00 */
[----:B--2---:R0:W1:Y:S01]  /*ff30*/  F2I.F64.TRUNC R19, R2 ;  /* 0x0000000200137311 */ /* 0x004062000030d100 */
[----:B------:R-:W-:Y:S05]  /*ff40*/  BRA `(.L_x_17538) ;  /* 0x00000ad000007947 */ /* 0x000fea0003800000 */
.L_x_17533:
        /* <DEDUP_REMOVED lines=12> */
.L_x_17547:
[----:B------:R-:W2:Y:S02]  /*10010*/  LDG.E.64 R2, [R2.64] ;  /* 0x0000002402027981 */ /* 0x000ea4000c1e1b00 */
[----:B--2---:R0:W1:Y:S01]  /*10020*/  F2I.F64.TRUNC R19, R2 ;  /* 0x0000000200137311 */ /* 0x004062000030d100 */
[----:B------:R-:W-:Y:S05]  /*10030*/  BRA `(.L_x_17538) ;  /* 0x000009e000007947 */ /* 0x000fea0003800000 */
.L_x_17546:
        /* <DEDUP_REMOVED lines=28> */
.L_x_17549:
        /* <DEDUP_REMOVED lines=15> */
.L_x_17548:
[----:B------:R-:W2:Y:S02]  /*102f0*/  LDG.E.U16 R0, [R2.64] ;  /* 0x0000002402007981 */ /* 0x000ea4000c1e1500 */
[----:B--2---:R-:W-:-:S06]  /*10300*/  PRMT R0, RZ, 0x5410, R0 ;  /* 0x00005410ff007816 */ /* 0x004fcc0000000000 */
[----:B------:R-:W0:Y:S02]  /*10310*/  F2I.FTZ.TRUNC.NTZ R0, R0 ;  /* 0x0000000000007305 */ /* 0x000e24000021f100 */
[----:B0-----:R-:W-:Y:S01]  /*10320*/  PRMT R19, R0, 0x7610, R19 ;  /* 0x0000761000137816 */ /* 0x001fe20000000013 */
[----:B------:R-:W-:Y:S05]  /*10330*/  BRA `(.L_x_17538) ;  /* 0x000006e000007947 */ /* 0x000fea0003800000 */
.L_x_17545:
        /* <DEDUP_REMOVED lines=10> */
.L_x_17552:
        /* <DEDUP_REMOVED lines=21> */
.L_x_17556:
[----:B------:R-:W-:Y:S05]  /*10530*/  BSYNC B1 ;  /* 0x0000000000017941 */ /* 0x000fea0003800000 */
.L_x_17555:
[----:B------:R-:W-:Y:S01]  /*10540*/  LEA R3, R0, 0x3b800000, 0x17 ;  /* 0x3b80000000037811 */ /* 0x000fe200078eb8ff */
[----:B------:R-:W-:-:S05]  /*10550*/  IMAD.SHL.U32 R0, R2, 0x100000, RZ ;  /* 0x0010000002007824 */ /* 0x000fca00078e00ff */
[----:B------:R-:W-:Y:S02]  /*10560*/  LOP3.LUT R0, R3, R0, R4, 0xfe, !PT ;  /* 0x0000000003007212 */ /* 0x000fe400078efe04 */
.L_x_17554:
[----:B------:R-:W-:Y:S05]  /*10570*/  BSYNC B0 ;  /* 0x0000000000007941 */ /* 0x000fea0003800000 */
.L_x_17553:
[----:B------:R-:W0:Y:S02]  /*10580*/  F2I.FTZ.TRUNC.NTZ R0, R0 ;  /* 0x0000000000007305 */ /* 0x000e24000021f100 */
[----:B0-----:R-:W-:Y:S01]  /*10590*/  PRMT R19, R0, 0x7610, R19 ;  /* 0x0000761000137816 */ /* 0x001fe20000000013 */
[----:B------:R-:W-:Y:S05]  /*105a0*/  BRA `(.L_x_17538) ;  /* 0x0000047000007947 */ /* 0x000fea0003800000 */
.L_x_17551:
        /* <DEDUP_REMOVED lines=21> */
.L_x_17560:
[----:B------:R-:W-:Y:S05]  /*10700*/  BSYNC B1 ;  /* 0x0000000000017941 */ /* 0x000fea0003800000 */
.L_x_17559:
[----:B------:R-:W-:Y:S01]  /*10710*/  LEA R3, R0, 0x37800000, 0x17 ;  /* 0x3780000000037811 */ /* 0x000fe200078eb8ff */
[----:B------:R-:W-:-:S05]  /*10720*/  IMAD.SHL.U32 R0, R2, 0x200000, RZ ;  /* 0x0020000002007824 */ /* 0x000fca00078e00ff */
[----:B------:R-:W-:Y:S02]  /*10730*/  LOP3.LUT R0, R3, R0, R4, 0xfe, !PT ;  /* 0x0000000003007212 */ /* 0x000fe400078efe04 */
.L_x_17558:
[----:B------:R-:W-:Y:S05]  /*10740*/  BSYNC B0 ;  /* 0x0000000000007941 */ /* 0x000fea0003800000 */
.L_x_17557:
[----:B------:R-:W0:Y:S02]  /*10750*/  F2I.FTZ.TRUNC.NTZ R0, R0 ;  /* 0x0000000000007305 */ /* 0x000e24000021f100 */
[----:B0-----:R-:W-:Y:S01]  /*10760*/  PRMT R19, R0, 0x7610, R19 ;  /* 0x0000761000137816 */ /* 0x001fe20000000013 */
[----:B------:R-:W-:Y:S05]  /*10770*/  BRA `(.L_x_17538) ;  /* 0x000002a000007947 */ /* 0x000fea0003800000 */
.L_x_17550:
        /* <DEDUP_REMOVED lines=14> */
.L_x_17564:
[----:B------:R-:W-:Y:S05]  /*10860*/  BSYNC B0 ;  /* 0x0000000000007941 */ /* 0x000fea0003800000 */
.L_x_17563:
[----:B------:R-:W0:Y:S02]  /*10870*/  F2I.FTZ.TRUNC.NTZ R0, R0 ;  /* 0x0000000000007305 */ /* 0x000e24000021f100 */
[----:B0-----:R-:W-:Y:S01]  /*10880*/  PRMT R19, R0, 0x7610, R19 ;  /* 0x0000761000137816 */ /* 0x001fe20000000013 */
[----:B------:R-:W-:Y:S05]  /*10890*/  BRA `(.L_x_17538) ;  /* 0x0000018000007947 */ /* 0x000fea0003800000 */
.L_x_17537:
        /* <DEDUP_REMOVED lines=21> */
.L_x_17562:
[----:B------:R0:W5:Y:S01]  /*109f0*/  LDG.E.U8 R19, [R2.64] ;  /* 0x0000002402137981 */ /* 0x000162000c1e1100 */
[----:B------:R-:W-:Y:S05]  /*10a00*/  BRA `(.L_x_17538) ;  /* 0x0000001000007947 */ /* 0x000fea0003800000 */
.L_x_17561:
[----:B------:R0:W5:Y:S02]  /*10a10*/  LDG.E.U8 R19, [R2.64] ;  /* 0x0000002402137981 */ /* 0x000164000c1e1100 */
.L_x_17538:
        /* <DEDUP_REMOVED lines=16> */
.L_x_17568:
[----:B------:R0:W5:Y:S01]  /*10b20*/  LDG.E.U8 R22, [R2.64] ;  /* 0x0000002402167981 */ /* 0x000162000c1e1100 */
[----:B------:R-:W-:Y:S05]  /*10b30*/  BRA `(.L_x_17570) ;  /* 0x00000d8000007947 */ /* 0x000fea0003800000 */
.L_x_17567:
        /* <DEDUP_REMOVED lines=8> */
.L_x_17572:
[----:B------:R0:W5:Y:S01]  /*10bc0*/  LDG.E.U8 R22, [R2.64] ;  /* 0x0000002402167981 */ /* 0x000162000c1e1100 */
[----:B------:R-:W-:Y:S05]  /*10bd0*/  BRA `(.L_x_17570) ;  /* 0x00000ce000007947 */ /* 0x000fea0003800000 */
.L_x_17571:
[----:B------:R0:W5:Y:S01]  /*10be0*/  LDG.E.U16 R22, [R2.64] ;  /* 0x0000002402167981 */ /* 0x000162000c1e1500 */
[----:B------:R-:W-:Y:S05]  /*10bf0*/  BRA `(.L_x_17570) ;  /* 0x00000cc000007947 */ /* 0x000fea0003800000 */
.L_x_17566:
        /* <DEDUP_REMOVED lines=9> */
.L_x_17574:
[----:B------:R-:W2:Y:S02]  /*10c90*/  LDG.E.U16 R0, [R2.64] ;  /* 0x0000002402007981 */ /* 0x000ea4000c1e1500 */
[----:B--2---:R-:W-:-:S06]  /*10ca0*/  HADD2.F32 R0, -RZ, R0.H0_H0 ;  /* 0x20000000ff007230 */ /* 0x004fcc0000004100 */
[----:B------:R-:W0:Y:S02]  /*10cb0*/  F2I.FTZ.TRUNC.NTZ R0, R0 ;  /* 0x0000000000007305 */ /* 0x000e24000021f100 */
[----:B0-----:R-:W-:Y:S01]  /*10cc0*/  PRMT R22, R0, 0x7610, R22 ;  /* 0x0000761000167816 */ /* 0x001fe20000000016 */
[----:B------:R-:W-:Y:S05]  /*10cd0*/  BRA `(.L_x_17570) ;  /* 0x00000be000007947 */ /* 0x000fea0003800000 */
.L_x_17573:
        /* <DEDUP_REMOVED lines=9> */
.L_x_17576:
[----:B------:R-:W2:Y:S02]  /*10d70*/  LDG.E.U16 R2, [R2.64] ;  /* 0x0000002402027981 */ /* 0x000ea4000c1e1500 */
[----:B--2---:R-:W-:-:S06]  /*10d80*/  HADD2.F32 R0, -RZ, R2.H0_H0 ;  /* 0x20000002ff007230 */ /* 0x004fcc0000004100 */
[----:B------:R-:W0:Y:S02]  /*10d90*/  F2I.FTZ.TRUNC.NTZ R0, R0 ;  /* 0x0000000000007305 */ /* 0x000e24000021f100 */
[----:B0-----:R-:W-:Y:S01]  /*10da0*/  PRMT R22, R0, 0x7610, R22 ;  /* 0x0000761000167816 */ /* 0x001fe20000000016 */
[----:B------:R-:W-:Y:S05]  /*10db0*/  BRA `(.L_x_17570) ;  /* 0x00000b0000007947 */ /* 0x000fea0003800000 */
.L_x_17575:
[----:B------:R-:W2:Y:S02]  /*10dc0*/  LDG.E.64 R2, [R2.64] ;  /* 0x0000002402027981 */ /* 0x000ea4000c1e1b00 */
[----:B--2---:R0:W2:Y:S01]  /*10dd0*/  F2I.F64.TRUNC R22, R2 ;  /* 0x0000000200167311 */ /* 0x0040a2000030d100 */
[----:B------:R-:W-:Y:S05]  /*10de0*/  BRA `(.L_x_17570) ;  /* 0x00000ad000007947 */ /* 0x000fea0003800000 */
.L_x_17565:
        /* <DEDUP_REMOVED lines=12> */
.L_x_17579:
[----:B------:R-:W2:Y:S02]  /*10eb0*/  LDG.E.64 R2, [R2.64] ;  /* 0x0000002402027981 */ /* 0x000ea4000c1e1b00 */
[----:B--2---:R0:W2:Y:S01]  /*10ec0*/  F2I.F64.TRUNC R22, R2 ;  /* 0x0000000200167311 */ /* 0x0040a2000030d100 */
[----:B------:R-:W-:Y:S05]  /*10ed0*/  BRA `(.L_x_17570) ;  /* 0x000009e000007947 */ /* 0x000fea0003800000 */
.L_x_17578:
        /* <DEDUP_REMOVED lines=28> */
.L_x_17581:
        /* <DEDUP_REMOVED lines=15> */
.L_x_17580:
[----:B------:R-:W2:Y:S02]  /*11190*/  LDG.E.U16 R0, [R2.64] ;  /* 0x0000002402007981 */ /* 0x000ea4000c1e1500 */
[----:B--2---:R-:W-:-:S06]  /*111a0*/  PRMT R0, RZ, 0x5410, R0 ;  /* 0x00005410ff007816 */ /* 0x004fcc0000000000 */
[----:B------:R-:W0:Y:S02]  /*111b0*/  F2I.FTZ.TRUNC.NTZ R0, R0 ;  /* 0x0000000000007305 */ /* 0x000e24000021f100 */
[----:B0-----:R-:W-:Y:S01]  /*111c0*/  PRMT R22, R0, 0x7610, R22 ;  /* 0x0000761000167816 */ /* 0x001fe20000000016 */
[----:B------:R-:W-:Y:S05]  /*111d0*/  BRA `(.L_x_17570) ;  /* 0x000006e000007947 */ /* 0x000fea0003800000 */
.L_x_17577:
        /* <DEDUP_REMOVED lines=10> */
.L_x_17584:
        /* <DEDUP_REMOVED lines=21> */
.L_x_17588:
[----:B------:R-:W-:Y:S05]  /*113d0*/  BSYNC B1 ;  /* 0x0000000000017941 */ /* 0x000fea0003800000 */
.L_x_17587:
[----:B------:R-:W-:Y:S01]  /*113e0*/  LEA R3, R0, 0x3b800000, 0x17 ;  /* 0x3b80000000037811 */ /* 0x000fe200078eb8ff */
[----:B------:R-:W-:-:S05]  /*113f0*/  IMAD.SHL.U32 R0, R2, 0x100000, RZ ;  /* 0x0010000002007824 */ /* 0x000fca00078e00ff */
[----:B------:R-:W-:Y:S02]  /*11400*/  LOP3.LUT R0, R3, R0, R4, 0xfe, !PT ;  /* 0x0000000003007212 */ /* 0x000fe400078efe04 */
.L_x_17586:
[----:B------:R-:W-:Y:S05]  /*11410*/  BSYNC B0 ;  /* 0x0000000000007941 */ /* 0x000fea0003800000 */
.L_x_17585:
[----:B------:R-:W0:Y:S02]  /*11420*/  F2I.FTZ.TRUNC.NTZ R0, R0 ;  /* 0x0000000000007305 */ /* 0x000e24000021f100 */
[----:B0-----:R-:W-:Y:S01]  /*11430*/  PRMT R22, R0, 0x7610, R22 ;  /* 0x0000761000167816 */ /* 0x001fe20000000016 */
[----:B------:R-:W-:Y:S05]  /*11440*/  BRA `(.L_x_17570) ;  /* 0x0000047000007947 */ /* 0x000fea0003800000 */
.L_x_17583:
        /* <DEDUP_REMOVED lines=21> */
.L_x_17592:
[----:B------:R-:W-:Y:S05]  /*115a0*/  BSYNC B1 ;  /* 0x0000000000017941 */ /* 0x000fea0003800000 */
.L_x_17591:
[----:B------:R-:W-:Y:S01]  /*115b0*/  LEA R3, R0, 0x37800000, 0x17 ;  /* 0x3780000000037811 */ /* 0x000fe200078eb8ff */
[----:B------:R-:W-:-:S05]  /*115c0*/  IMAD.SHL.U32 R0, R2, 0x200000, RZ ;  /* 0x0020000002007824 */ /* 0x000fca00078e00ff */
[----:B------:R-:W-:Y:S02]  /*115d0*/  LOP3.LUT R0, R3, R0, R4, 0xfe, !PT ;  /* 0x0000000003007212 */ /* 0x000fe400078efe04 */
.L_x_17590:
[----:B------:R-:W-:Y:S05]  /*115e0*/  BSYNC B0 ;  /* 0x0000000000007941 */ /* 0x000fea0003800000 */
.L_x_17589:
[----:B------:R-:W0:Y:S02]  /*115f0*/  F2I.FTZ.TRUNC.NTZ R0, R0 ;  /* 0x0000000000007305 */ /* 0x000e24000021f100 */
[----:B0-----:R-:W-:Y:S01]  /*11600*/  PRMT R22, R0, 0x7610, R22 ;  /* 0x0000761000167816 */ /* 0x001fe20000000016 */
[----:B------:R-:W-:Y:S05]  /*11610*/  BRA `(.L_x_17570) ;  /* 0x000002a000007947 */ /* 0x000fea0003800000 */
.L_x_17582:
        /* <DEDUP_REMOVED lines=14> */
.L_x_17596:
[----:B------:R-:W-:Y:S05]  /*11700*/  BSYNC B0 ;  /* 0x0000000000007941 */ /* 0x000fea0003800000 */
.L_x_17595:
[----:B------:R-:W0:Y:S02]  /*11710*/  F2I.FTZ.TRUNC.NTZ R0, R0 ;  /* 0x0000000000007305 */ /* 0x000e24000021f100 */
[----:B0-----:R-:W-:Y:S01]  /*11720*/  PRMT R22, R0, 0x7610, R22 ;  /* 0x0000761000167816 */ /* 0x001fe20000000016 */
[----:B------:R-:W-:Y:S05]  /*11730*/  BRA `(.L_x_17570) ;  /* 0x0000018000007947 */ /* 0x000fea0003800000 */
.L_x_17569:
        /* <DEDUP_REMOVED lines=21> */
.L_x_17594:
[----:B------:R0:W5:Y:S01]  /*11890*/  LDG.E.U8 R22, [R2.64] ;  /* 0x0000002402167981 */ /* 0x000162000c1e1100 */
[----:B------:R-:W-:Y:S05]  /*118a0*/  BRA `(.L_x_17570) ;  /* 0x0000001000007947 */ /* 0x000fea0003800000 */
.L_x_17593:
[----:B------:R0:W5:Y:S02]  /*118b0*/  LDG.E.U8 R22, [R2.64] ;  /* 0x0000002402167981 */ /* 0x000164000c1e1100 */
.L_x_17570:
        /* <DEDUP_REMOVED lines=16> */
.L_x_17600:
[----:B------:R0:W5:Y:S01]  /*119c0*/  LDG.E.U8 R0, [R2.64] ;  /* 0x0000002402007981 */ /* 0x000162000c1e1100 */
[----:B------:R-:W-:Y:S05]  /*119d0*/  BRA `(.L_x_17602) ;  /* 0x00000d7000007947 */ /* 0x000fea0003800000 */
.L_x_17599:
        /* <DEDUP_REMOVED lines=8> */
.L_x_17604:
[----:B------:R0:W5:Y:S01]  /*11a60*/  LDG.E.U8 R0, [R2.64] ;  /* 0x0000002402007981 */ /* 0x000162000c1e1100 */
[----:B------:R-:W-:Y:S05]  /*11a70*/  BRA `(.L_x_17602) ;  /* 0x00000cd000007947 */ /* 0x000fea0003800000 */
.L_x_17603:
[----:B------:R0:W5:Y:S01]  /*11a80*/  LDG.E.U16 R0, [R2.64] ;  /* 0x0000002402007981 */ /* 0x000162000c1e1500 */
[----:B------:R-:W-:Y:S05]  /*11a90*/  BRA `(.L_x_17602) ;  /* 0x00000cb000007947 */ /* 0x000fea0003800000 */
.L_x_17598:
        /* <DEDUP_REMOVED lines=9> */
.L_x_17606:
[----:B------:R-:W3:Y:S02]  /*11b30*/  LDG.E.U16 R4, [R2.64] ;  /* 0x0000002402047981 */ /* 0x000ee4000c1e1500 */
[----:B---3--:R-:W-:-:S06]  /*11b40*/  HADD2.F32 R4, -RZ, R4.H0_H0 ;  /* 0x20000004ff047230 */ /* 0x008fcc0000004100 */
[----:B------:R-:W0:Y:S02]  /*11b50*/  F2I.FTZ.TRUNC.NTZ R4, R4 ;  /* 0x0000000400047305 */ /* 0x000e24000021f100 */
[----:B0-----:R-:W-:Y:S01]  /*11b60*/  PRMT R0, R4, 0x7610, R0 ;  /* 0x0000761004007816 */ /* 0x001fe20000000000 */
[----:B------:R-:W-:Y:S05]  /*11b70*/  BRA `(.L_x_17602) ;  /* 0x00000bd000007947 */ /* 0x000fea0003800000 */
.L_x_17605:
        /* <DEDUP_REMOVED lines=9> */
.L_x_17608:
[----:B------:R-:W3:Y:S02]  /*11c10*/  LDG.E.U16 R2, [R2.64] ;  /* 0x0000002402027981 */ /* 0x000ee4000c1e1500 */
[----:B---3--:R-:W-:-:S06]  /*11c20*/  HADD2.F32 R4, -RZ, R2.H0_H0 ;  /* 0x20000002ff047230 */ /* 0x008fcc0000004100 */
[----:B------:R-:W0:Y:S02]  /*11c30*/  F2I.FTZ.TRUNC.NTZ R4, R4 ;  /* 0x0000000400047305 */ /* 0x000e24000021f100 */
[----:B0-----:R-:W-:Y:S01]  /*11c40*/  PRMT R0, R4, 0x7610, R0 ;  /* 0x0000761004007816 */ /* 0x001fe20000000000 */
[----:B------:R-:W-:Y:S05]  /*11c50*/  BRA `(.L_x_17602) ;  /* 0x00000af000007947 */ /* 0x000fea0003800000 */
.L_x_17607:
[----:B------:R-:W3:Y:S02]  /*11c60*/  LDG.E.64 R2, [R2.64] ;  /* 0x0000002402027981 */ /* 0x000ee4000c1e1b00 */
[----:B---3--:R0:W3:Y:S01]  /*11c70*/  F2I.F64.TRUNC R0, R2 ;  /* 0x0000000200007311 */ /* 0x0080e2000030d100 */
[----:B------:R-:W-:Y:S05]  /*11c80*/  BRA `(.L_x_17602) ;  /* 0x00000ac000007947 */ /* 0x000fea0003800000 */
.L_x_17597:
        /* <DEDUP_REMOVED lines=12> */
.L_x_17611:
[----:B------:R-:W3:Y:S02]  /*11d50*/  LDG.E.64 R2, [R2.64] ;  /* 0x0000002402027981 */ /* 0x000ee4000c1e1b00 */
[----:B---3--:R0:W3:Y:S01]  /*11d60*/  F2I.F64.TRUNC R0, R2 ;  /* 0x0000000200007311 */ /* 0x0080e2000030d100 */
[----:B------:R-:W-:Y:S05]  /*11d70*/  BRA `(.L_x_17602) ;  /* 0x000009d000007947 */ /* 0x000fea0003800000 */
.L_x_17610:
        /* <DEDUP_REMOVED lines=28> */
.L_x_17613:
        /* <DEDUP_REMOVED lines=15> */
.L_x_17612:
[----:B------:R-:W3:Y:S02]  /*12030*/  LDG.E.U16 R2, [R2.64] ;  /* 0x0000002402027981 */ /* 0x000ee4000c1e1500 */
[----:B---3--:R-:W-:-:S04]  /*12040*/  PRMT R2, RZ, 0x5410, R2 ;  /* 0x00005410ff027816 */ /* 0x008fc80000000002 */
[----:B------:R0:W3:Y:S01]  /*12050*/  F2I.FTZ.TRUNC.NTZ R0, R2 ;  /* 0x0000000200007305 */ /* 0x0000e2000021f100 */
[----:B------:R-:W-:Y:S05]  /*12060*/  BRA `(.L_x_17602) ;  /* 0x000006e000007947 */ /* 0x000fea0003800000 */
.L_x_17609:
        /* <DEDUP_REMOVED lines=10> */
.L_x_17616:
        /* <DEDUP_REMOVED lines=21> */
.L_x_17620:
[----:B------:R-:W-:Y:S05]  /*12260*/  BSYNC B1 ;  /* 0x0000000000017941 */ /* 0x000fea0003800000 */
.L_x_17619:
[----:B------:R-:W-:Y:S01]  /*12270*/  IMAD.SHL.U32 R2, R2, 0x100000, RZ ;  /* 0x0010000002027824 */ /* 0x000fe200078e00ff */
[----:B------:R-:W-:-:S04]  /*12280*/  LEA R3, R0, 0x3b800000, 0x17 ;  /* 0x3b80000000037811 */ /* 0x000fc800078eb8ff */
[----:B------:R-:W-:Y:S02]  /*12290*/  LOP3.LUT R4, R3, R2, R4, 0xfe, !PT ;  /* 0x0000000203047212 */ /* 0x000fe400078efe04 */
.L_x_17618:
[----:B------:R-:W-:Y:S05]  /*122a0*/  BSYNC B0 ;  /* 0x0000000000007941 */ /* 0x000fea0003800000 */
.L_x_17617:
[----:B------:R-:W0:Y:S02]  /*122b0*/  F2I.FTZ.TRUNC.NTZ R4, R4 ;  /* 0x0000000400047305 */ /* 0x000e24000021f100 */
[----:B0-----:R-:W-:Y:S01]  /*122c0*/  PRMT R0, R4, 0x7610, R0 ;  /* 0x0000761004007816 */ /* 0x001fe20000000000 */
[----:B------:R-:W-:Y:S05]  /*122d0*/  BRA `(.L_x_17602) ;  /* 0x0000047000007947 */ /* 0x000fea0003800000 */
.L_x_17615:
        /* <DEDUP_REMOVED lines=21> */
.L_x_17624:
[----:B------:R-:W-:Y:S05]  /*12430*/  BSYNC B1 ;  /* 0x0000000000017941 */ /* 0x000fea0003800000 */
.L_x_17623:
[----:B------:R-:W-:Y:S01]  /*12440*/  IMAD.SHL.U32 R2, R2, 0x200000, RZ ;  /* 0x0020000002027824 */ /* 0x000fe200078e00ff */
[----:B------:R-:W-:-:S04]  /*12450*/  LEA R3, R0, 0x37800000, 0x17 ;  /* 0x3780000000037811 */ /* 0x000fc800078eb8ff */
[----:B------:R-:W-:Y:S02]  /*12460*/  LOP3.LUT R4, R3, R2, R4, 0xfe, !PT ;  /* 0x0000000203047212 */ /* 0x000fe400078efe04 */
.L_x_17622:
[----:B------:R-:W-:Y:S05]  /*12470*/  BSYNC B0 ;  /* 0x0000000000007941 */ /* 0x000fea0003800000 */
.L_x_17621:
[----:B------:R-:W0:Y:S02]  /*12480*/  F2I.FTZ.TRUNC.NTZ R4, R4 ;  /* 0x0000000400047305 */ /* 0x000e24000021f100 */
[----:B0-----:R-:W-:Y:S01]  /*12490*/  PRMT R0, R4, 0x7610, R0 ;  /* 0x0000761004007816 */ /* 0x001fe20000000000 */
[----:B------:R-:W-:Y:S05]  /*124a0*/  BRA `(.L_x_17602) ;  /* 0x000002a000007947 */ /* 0x000fea0003800000 */
.L_x_17614:
        /* <DEDUP_REMOVED lines=14> */
.L_x_17628:
[----:B------:R-:W-:Y:S05]  /*12590*/  BSYNC B0 ;  /* 0x0000000000007941 */ /* 0x000fea0003800000 */
.L_x_17627:
[----:B------:R-:W0:Y:S02]  /*125a0*/  F2I.FTZ.TRUNC.NTZ R4, R4 ;  /* 0x0000000400047305 */ /* 0x000e24000021f100 */
[----:B0-----:R-:W-:Y:S01]  /*125b0*/  PRMT R0, R4, 0x7610, R0 ;  /* 0x0000761004007816 */ /* 0x001fe20000000000 */
[----:B------:R-:W-:Y:S05]  /*125c0*/  BRA `(.L_x_17602) ;  /* 0x0000018000007947 */ /* 0x000fea0003800000 */
.L_x_17601:
        /* <DEDUP_REMOVED lines=21> */
.L_x_17626:
[----:B------:R0:W5:Y:S01]  /*12720*/  LDG.E.U8 R0, [R2.64] ;  /* 0x0000002402007981 */ /* 0x000162000c1e1100 */
[----:B------:R-:W-:Y:S05]  /*12730*/  BRA `(.L_x_17602) ;  /* 0x0000001000007947 */ /* 0x000fea0003800000 */
.L_x_17625:
[----:B------:R0:W5:Y:S02]  /*12740*/  LDG.E.U8 R0, [R2.64] ;  /* 0x0000002402007981 */ /* 0x000164000c1e1100 */
.L_x_17602:
        /* <DEDUP_REMOVED lines=23> */
.L_x_17632:
[----:B------:R-:W-:Y:S01]  /*128c0*/  STG.E.U8 [R16.64], R5 ;  /* 0x0000000510007986 */ /* 0x000fe2000c101124 */
[----:B------:R-:W-:Y:S05]  /*128d0*/  EXIT ;  /* 0x000000000000794d */ /* 0x000fea0003800000 */
.L_x_17631:
        /* <DEDUP_REMOVED lines=10> */
[----:B------:R-:W-:Y:S01]  /*12980*/  STG.E.64 [R16.64], R2 ;  /* 0x0000000210007986 */ /* 0x000fe2000c101b24 */
[----:B------:R-:W-:Y:S05]  /*12990*/  EXIT ;  /* 0x000000000000794d */ /* 0x000fea0003800000 */
.L_x_17635:
[----:B------:R-:W-:-:S05]  /*129a0*/  PRMT R3, R5, 0x8880, RZ ;  /* 0x0000888005037816 */ /* 0x000fca00000000ff */
[----:B------:R-:W-:Y:S01]  /*129b0*/  STG.E [R16.64], R3 ;  /* 0x0000000310007986 */ /* 0x000fe2000c101924 */
[----:B------:R-:W-:Y:S05]  /*129c0*/  EXIT ;  /* 0x000000000000794d */ /* 0x000fea0003800000 */
.L_x_17634:
[----:B------:R-:W-:-:S04]  /*129d0*/  PRMT R3, R5, 0x8880, RZ ;  /* 0x0000888005037816 */ /* 0x000fc800000000ff */
[----:B------:R-:W-:-:S05]  /*129e0*/  PRMT R3, R3, 0x7710, RZ ;  /* 0x0000771003037816 */ /* 0x000fca00000000ff */
[----:B------:R-:W-:Y:S01]  /*129f0*/  STG.E.U16 [R16.64], R3 ;  /* 0x0000000310007986 */ /* 0x000fe2000c101524 */
[----:B------:R-:W-:Y:S05]  /*12a00*/  EXIT ;  /* 0x000000000000794d */ /* 0x000fea0003800000 */
.L_x_17630:
[----:B------:R-:W-:-:S13]  /*12a10*/  ISETP.GT.AND P0, PT, R4, 0x6, PT ;  /* 0x000000060400780c */ /* 0x000fda0003f04270 */
[----:B------:R-:W-:Y:S05]  /*12a20*/  @P0 BRA `(.L_x_17636) ;  /* 0x000000b000000947 */ /* 0x000fea0003800000 */
[----:B------:R-:W-:-:S13]  /*12a30*/  ISETP.NE.AND P0, PT, R4, 0x5, PT ;  /* 0x000000050400780c */ /* 0x000fda0003f05270 */
[----:B------:R-:W-:Y:S05]  /*12a40*/  @!P0 BRA `(.L_x_17637) ;  /* 0x0000005000008947 */ /* 0x000fea0003800000 */
[----:B------:R-:W-:-:S13]  /*12a50*/  ISETP.NE.AND P0, PT, R4, 0x6, PT ;  /* 0x000000060400780c */ /* 0x000fda0003f05270 */
[----:B------:R-:W-:Y:S05]  /*12a60*/  @P0 BRA `(.L_x_17633) ;  /* 0x00000b2000000947 */ /* 0x000fea0003800000 */
[----:B------:R-:W0:Y:S02]  /*12a70*/  I2F.S8 R3, R5 ;  /* 0x0000000500037306 */ /* 0x000e240000001400 */
[----:B0-----:R-:W-:Y:S01]  /*12a80*/  STG.E [R16.64], R3 ;  /* 0x0000000310007986 */ /* 0x001fe2000c101924 */
[----:B------:R-:W-:Y:S05]  /*12a90*/  EXIT ;  /* 0x000000000000794d */ /* 0x000fea0003800000 */
.L_x_17637:
[----:B------:R-:W0:Y:S02]  /*12aa0*/  I2F.S8 R0, R5 ;  /* 0x0000000500007306 */ /* 0x000e240000001400 */
[----:B0-----:R-:W-:-:S05]  /*12ab0*/  F2FP.PACK_AB R0, RZ, R0 ;  /* 0x00000000ff00723e */ /* 0x001fca00000000ff */
[----:B------:R-:W-:Y:S01]  /*12ac0*/  STG.E.U16 [R16.64], R0 ;  /* 0x0000000010007986 */ /* 0x000fe2000c101524 */
[----:B------:R-:W-:Y:S05]  /*12ad0*/  EXIT ;  /* 0x000000000000794d */ /* 0x000fea0003800000 */
.L_x_17636:
        /* <DEDUP_REMOVED lines=8> */
[----:B0-----:R-:W-:Y:S01]  /*12b60*/  STG.E.64 [R16.64], R2 ;  /* 0x0000000210007986 */ /* 0x001fe2000c101b24 */
[----:B------:R-:W-:Y:S05]  /*12b70*/  EXIT ;  /* 0x000000000000794d */ /* 0x000fea0003800000 */
.L_x_17639:
[----:B------:R-:W0:Y:S02]  /*12b80*/  I2F.S8 R5, R5 ;  /* 0x0000000500057306 */ /* 0x000e240000001400 */
[----:B0-----:R-:W-:-:S04]  /*12b90*/  F2FP.PACK_AB R3, RZ, R5 ;  /* 0x00000005ff03723e */ /* 0x001fc800000000ff */
[----:B------:R-:W-:-:S05]  /*12ba0*/  PRMT R3, R3, 0x5410, RZ ;  /* 0x0000541003037816 */ /* 0x000fca00000000ff */
[----:B------:R-:W-:Y:S01]  /*12bb0*/  STG.E [R16.64], R3 ;  /* 0x0000000310007986 */ /* 0x000fe2000c101924 */
[----:B------:R-:W-:Y:S05]  /*12bc0*/  EXIT ;  /* 0x000000000000794d */ /* 0x000fea0003800000 */
.L_x_17638:
[----:B------:R-:W-:-:S04]  /*12bd0*/  PRMT R2, R5, 0x8880, RZ ;  /* 0x0000888005027816 */ /* 0x000fc800000000ff */
[----:B------:R-:W-:-:S06]  /*12be0*/  PRMT R2, R2, 0x7710, RZ ;  /* 0x0000771002027816 */ /* 0x000fcc00000000ff */
[----:B------:R-:W0:Y:S02]  /*12bf0*/  I2F.F64.S16 R2, R2 ;  /* 0x0000000200027312 */ /* 0x000e240000101c00 */
[----:B0-----:R-:W-:Y:S01]  /*12c00*/  STG.E.64 [R16.64], R2 ;  /* 0x0000000210007986 */ /* 0x001fe2000c101b24 */
[----:B------:R-:W-:Y:S05]  /*12c10*/  EXIT ;  /* 0x000000000000794d */ /* 0x000fea0003800000 */
.L_x_17629:
        /* <DEDUP_REMOVED lines=10> */
[----:B------:R-:W-:Y:S01]  /*12cc0*/  STG.E.U8 [R16.64], R3 ;  /* 0x0000000310007986 */ /* 0x000fe2000c101124 */
[----:B------:R-:W-:Y:S05]  /*12cd0*/  EXIT ;  /* 0x000000000000794d */ /* 0x000fea0003800000 */
.L_x_17642:
[----:B------:R-:W-:Y:S01]  /*12ce0*/  PRMT R4, R5, 0x8880, RZ ;  /* 0x0000888005047816 */ /* 0x000fe200000000ff */
[----:B------:R-:W-:-:S03]  /*12cf0*/  CS2R R6, SRZ ;  /* 0x0000000000067805 */ /* 0x000fc6000001ff00 */
[----:B------:R-:W-:-:S06]  /*12d00*/  PRMT R4, R4, 0x7710, RZ ;  /* 0x0000771004047816 */ /* 0x000fcc00000000ff */
[----:B------:R-:W0:Y:S02]  /*12d10*/  I2F.F64.S16 R4, R4 ;  /* 0x0000000400047312 */ /* 0x000e240000101c00 */
[----:B0-----:R-:W-:Y:S01]  /*12d20*/  STG.E.128 [R16.64], R4 ;  /* 0x0000000410007986 */ /* 0x001fe2000c101d24 */
[----:B------:R-:W-:Y:S05]  /*12d30*/  EXIT ;  /* 0x000000000000794d */ /* 0x000fea0003800000 */
.L_x_17641:
        /* <DEDUP_REMOVED lines=21> */
.L_x_17646:
[----:B------:R-:W-:Y:S05]  /*12e90*/  BSYNC B0 ;  /* 0x0000000000007941 */ /* 0x000fea0003800000 */
.L_x_17645:
[----:B------:R-:W-:-:S05]  /*12ea0*/  LOP3.LUT R3, R0, R3, RZ, 0xfc, !PT ;  /* 0x0000000300037212 */ /* 0x000fca00078efcff */
[----:B------:R-:W-:Y:S01]  /*12eb0*/  STG.E.U8 [R16.64], R3 ;  /* 0x0000000310007986 */ /* 0x000fe2000c101124 */
[----:B------:R-:W-:Y:S05]  /*12ec0*/  EXIT ;  /* 0x000000000000794d */ /* 0x000fea0003800000 */
.L_x_17644:
        /* <DEDUP_REMOVED lines=13> */
.L_x_17648:
[----:B------:R-:W-:Y:S01]  /*12fa0*/  IMAD.MOV.U32 R0, RZ, RZ, 0x7f ;  /* 0x0000007fff007424 */ /* 0x000fe200078e00ff */
[----:B------:R-:W-:-:S04]  /*12fb0*/  ISETP.GT.U32.AND P0, PT, R2, 0x7f800000, PT ;  /* 0x7f8000000200780c */ /* 0x000fc80003f04070 */
[----:B------:R-:W-:-:S04]  /*12fc0*/  SEL R0, R0, 0x7c, P0 ;  /* 0x0000007c00007807 */ /* 0x000fc80000000000 */
.L_x_17649:
[----:B------:R-:W-:Y:S05]  /*12fd0*/  BSYNC B0 ;  /* 0x0000000000007941 */ /* 0x000fea0003800000 */
.L_x_17647:
[----:B------:R-:W-:-:S04]  /*12fe0*/  LOP3.LUT R2, R5, 0x80000000, RZ, 0xc0, !PT ;  /* 0x8000000005027812 */ /* 0x000fc800078ec0ff */
[----:B------:R-:W-:-:S04]  /*12ff0*/  SHF.R.U32.HI R3, RZ, 0x18, R2 ;  /* 0x00000018ff037819 */ /* 0x000fc80000011602 */
[----:B------:R-:W-:-:S05]  /*13000*/  LOP3.LUT R3, R0, R3, RZ, 0xfc, !PT ;  /* 0x0000000300037212 */ /* 0x000fca00078efcff */
[----:B------:R-:W-:Y:S01]  /*13010*/  STG.E.U8 [R16.64], R3 ;  /* 0x0000000310007986 */ /* 0x000fe2000c101124 */
[----:B------:R-:W-:Y:S05]  /*13020*/  EXIT ;  /* 0x000000000000794d */ /* 0x000fea0003800000 */
.L_x_17643:
[----:B------:R-:W0:Y:S02]  /*13030*/  I2F.S8 R0, R5 ;  /* 0x0000000500007306 */ /* 0x000e240000001400 */
[----:B0-----:R-:W-:-:S05]  /*13040*/  F2FP.BF16.PACK_AB R0, RZ, R0 ;  /* 0x00000000ff00723e */ /* 0x001fca00000010ff */
[----:B------:R-:W-:Y:S01]  /*13050*/  STG.E.U16 [R16.64], R0 ;  /* 0x0000000010007986 */ /* 0x000fe2000c101524 */
[----:B------:R-:W-:Y:S05]  /*13060*/  EXIT ;  /* 0x000000000000794d */ /* 0x000fea0003800000 */
.L_x_17640:
        /* <DEDUP_REMOVED lines=10> */
[----:B------:R-:W-:Y:S01]  /*13110*/  STG.E.U16 [R16.64], R3 ;  /* 0x0000000310007986 */ /* 0x000fe2000c101524 */
[----:B------:R-:W-:Y:S05]  /*13120*/  EXIT ;  /* 0x000000000000794d */ /* 0x000fea0003800000 */
.L_x_17652:
        /* <DEDUP_REMOVED lines=17> */
.L_x_17655:
[----:B------:R-:W-:-:S04]  /*13240*/  LOP3.LUT R2, R5, 0x80000000, RZ, 0xc0, !PT ;  /* 0x8000000005027812 */ /* 0x000fc800078ec0ff */
[----:B------:R-:W-:-:S04]  /*13250*/  SHF.R.U32.HI R3, RZ, 0x18, R2 ;  /* 0x00000018ff037819 */ /* 0x000fc80000011602 */
[----:B------:R-:W-:-:S04]  /*13260*/  LOP3.LUT R0, R0, R3, RZ, 0xfc, !PT ;  /* 0x0000000300007212 */ /* 0x000fc800078efcff */
[----:B------:R-:W-:Y:S02]  /*13270*/  PRMT R8, R0, 0x7610, R8 ;  /* 0x0000761000087816 */ /* 0x000fe40000000008 */
.L_x_17654:
[----:B------:R-:W-:Y:S05]  /*13280*/  BSYNC B0 ;  /* 0x0000000000007941 */ /* 0x000fea0003800000 */
.L_x_17653:
[----:B------:R-:W-:Y:S01]  /*13290*/  STG.E.U8 [R16.64], R8 ;  /* 0x0000000810007986 */ /* 0x000fe2000c101124 */
[----:B------:R-:W-:Y:S05]  /*132a0*/  EXIT ;  /* 0x000000000000794d */ /* 0x000fea0003800000 */
.L_x_17651:
        /* <DEDUP_REMOVED lines=17> */
.L_x_17658:
[----:B------:R-:W-:-:S04]  /*133c0*/  LOP3.LUT R2, R5, 0x80000000, RZ, 0xc0, !PT ;  /* 0x8000000005027812 */ /* 0x000fc800078ec0ff */
[----:B------:R-:W-:-:S04]  /*133d0*/  SHF.R.U32.HI R3, RZ, 0x18, R2 ;  /* 0x00000018ff037819 */ /* 0x000fc80000011602 */
[----:B------:R-:W-:-:S04]  /*133e0*/  LOP3.LUT R0, R0, R3, RZ, 0xfc, !PT ;  /* 0x0000000300007212 */ /* 0x000fc800078efcff */
[----:B------:R-:W-:Y:S02]  /*133f0*/  PRMT R8, R0, 0x7610, R8 ;  /* 0x0000761000087816 */ /* 0x000fe40000000008 */
.L_x_17657:
[----:B------:R-:W-:Y:S05]  /*13400*/  BSYNC B0 ;  /* 0x0000000000007941 */ /* 0x000fea0003800000 */
.L_x_17656:
[----:B------:R-:W-:Y:S01]  /*13410*/  STG.E.U8 [R16.64], R8 ;  /* 0x0000000810007986 */ /* 0x000fe2000c101124 */
[----:B------:R-:W-:Y:S05]  /*13420*/  EXIT ;  /* 0x000000000000794d */ /* 0x000fea0003800000 */
.L_x_17650:
        /* <DEDUP_REMOVED lines=22> */
.L_x_17633:
        /* <DEDUP_REMOVED lines=20> */
.L_x_17660:
[----:B------:R-:W-:-:S04]  /*136d0*/  LOP3.LUT R5, R5, 0xffff, RZ, 0xc0, !PT ;  /* 0x0000ffff05057812 */ /* 0x000fc800078ec0ff */
[----:B------:R-:W-:-:S05]  /*136e0*/  PRMT R5, R5, 0x8880, RZ ;  /* 0x0000888005057816 */ /* 0x000fca00000000ff */
[----:B------:R-:W-:-:S05]  /*136f0*/  IMAD.MOV.U32 R2, RZ, RZ, R5 ;  /* 0x000000ffff027224 */ /* 0x000fca00078e0005 */
[----:B------:R-:W-:-:S05]  /*13700*/  SHF.R.S32.HI R3, RZ, 0x1f, R2 ;  /* 0x0000001fff037819 */ /* 0x000fca0000011402 */
[----:B------:R-:W-:Y:S01]  /*13710*/  STG.E.64 [R16.64], R2 ;  /* 0x0000000210007986 */ /* 0x000fe2000c101b24 */
[----:B------:R-:W-:Y:S05]  /*13720*/  EXIT ;  /* 0x000000000000794d */ /* 0x000fea0003800000 */
.L_x_17659:
[----:B------:R-:W-:-:S05]  /*13730*/  PRMT R3, R5, 0x8880, RZ ;  /* 0x0000888005037816 */ /* 0x000fca00000000ff */
[----:B------:R-:W-:Y:S01]  /*13740*/  STG.E [R16.64], R3 ;  /* 0x0000000310007986 */ /* 0x000fe2000c101924 */
[----:B------:R-:W-:Y:S05]  /*13750*/  EXIT ;  /* 0x000000000000794d */ /* 0x000fea0003800000 */
.L_x_17661:
        /* <DEDUP_REMOVED lines=10> */
.L_x_23035:


//--------------------- .text._ZN2at6native27unrolled_elementwise_kernelIZZZNS0_54_GLOBAL__N__d8c5977b_16_LinearAlgebra_cu_9e10b42f_321716addr_kernel_cudaERNS_14TensorIteratorERKN3c106ScalarES8_ENKUlvE_clEvENKUlvE0_clEvEUlaaaE0_St5arrayIPcLm4EELi4E23TrivialOffsetCalculatorILi3EjESF_ILi1EjENS0_6memory12LoadWithCastILi3EEENSI_13StoreWithCastILi1EEEEEviT_T0_T2_T3_T4_T5_ --------------------------
	.section	.text._ZN2at6native27unrolled_elementwise_kernelIZZZNS0_54_GLOBAL__N__d8c5977b_16_LinearAlgebra_cu_9e10b42f_321716addr_kernel_cudaERNS_14TensorIteratorERKN3c106ScalarES8_ENKUlvE_clEvENKUlvE0_clEvEUlaaaE0_St5arrayIPcLm4EELi4E23TrivialOffsetCalculatorILi3EjESF_ILi1EjENS0_6memory12LoadWithCastILi3EEENSI_13StoreWithCastILi1EEEEEviT_T0_T2_T3_T4_T5_,"ax",@progbits
	.sectioninfo	@"SHI_REGISTERS=39"
	.align	128
        .global         _ZN2at6native27unrolled_elementwise_kernelIZZZNS0_54_GLOBAL__N__d8c5977b_16_LinearAlgebra_cu_9e10b42f_321716addr_kernel_cudaERNS_14TensorIteratorERKN3c106ScalarES8_ENKUlvE_clEvENKUlvE0_clEvEUlaaaE0_St5arrayIPcLm4EELi4E23TrivialOffsetCalculatorILi3EjESF_ILi1EjENS0_6memory12LoadWithCastILi3EEENSI_13StoreWithCastILi1EEEEEviT_T0_T2_T3_T4_T5_
        .type           _ZN2at6native27unrolled_elementwise_kernelIZZZNS0_54_GLOBAL__N__d8c5977b_16_LinearAlgebra_cu_9e10b42f_321716addr_kernel_cudaERNS_14TensorIteratorERKN3c106ScalarES8_ENKUlvE_clEvENKUlvE0_clEvEUlaaaE0_St5arrayIPcLm4EELi4E23TrivialOffsetCalculatorILi3EjESF_ILi1EjENS0_6memory12LoadWithCastILi3EEENSI_13StoreWithCastILi1EEEEEviT_T0_T2_T3_T4_T5_,@function
        .size           _ZN2at6native27unrolled_elementwise_kernelIZZZNS0_54_GLOBAL__N__d8c5977b_16_LinearAlgebra_cu_9e10b42f_321716addr_kernel_cudaERNS_14TensorIteratorERKN3c106ScalarES8_ENKUlvE_clEvENKUlvE0_clEvEUlaaaE0_St5arrayIPcLm4EELi4E23TrivialOffsetCalculatorILi3EjESF_ILi1EjENS0_6memory12LoadWithCastILi3EEENSI_13StoreWithCastILi1EEEEEviT_T0_T2_T3_T4_T5_,(.L_x_23036 - _ZN2at6native27unrolled_elementwise_kernelIZZZNS0_54_GLOBAL__N__d8c5977b_16_LinearAlgebra_cu_9e10b42f_321716addr_kernel_cudaERNS_14TensorIteratorERKN3c106ScalarES8_ENKUlvE_clEvENKUlvE0_clEvEUlaaaE0_St5arrayIPcLm4EELi4E23TrivialOffsetCalculatorILi3EjESF_ILi1EjENS0_6memory12LoadWithCastILi3EEENSI_13StoreWithCastILi1EEEEEviT_T0_T2_T3_T4_T5_)
        .other          _ZN2at6native27unrolled_elementwise_kernelIZZZNS0_54_GLOBAL__N__d8c5977b_16_LinearAlgebra_cu_9e10b42f_321716addr_kernel_cudaERNS_14TensorIteratorERKN3c106ScalarES8_ENKUlvE_clEvENKUlvE0_clEvEUlaaaE0_St5arrayIPcLm4EELi4E23TrivialOffsetCalculatorILi3EjESF_ILi1EjENS0_6memory12LoadWithCastILi3EEENSI_13StoreWithCastILi1EEEEEviT_T0_T2_T3_T4_T5_,@"STO_CUDA_ENTRY STV_DEFAULT"
_ZN2at6native27unrolled_elementwise_kernelIZZZNS0_54_GLOBAL__N__d8c5977b_16_LinearAlgebra_cu_9e10b42f_321716addr_kernel_cudaERNS_14TensorIteratorERKN3c106ScalarES8_ENKUlvE_clEvENKUlvE0_clEvEUlaaaE0_St5arrayIPcLm4EELi4E23TrivialOffsetCalculatorILi3EjESF_ILi1EjENS0_6memory12LoadWithCastILi3EEENSI_13StoreWithCastILi1EEEEEviT_T0_T2_T3_T4_T5_:
.text._ZN2at6native27unrolled_elementwise_kernelIZZZNS0_54_GLOBAL__N__d8c5977b_16_LinearAlgebra_cu_9e10b42f_321716addr_kernel_cudaERNS_14TensorIteratorERKN3c106ScalarES8_ENKUlvE_clEvENKUlvE0_clEvEUlaaaE0_St5arrayIPcLm4EELi4E23TrivialOffsetCalculatorILi3EjESF_ILi1EjENS0_6memory12LoadWithCastILi3EEENSI_13StoreWithCastILi1EEEEEviT_T0_T2_T3_T4_T5_:
        /* <DEDUP_REMOVED lines=33> */
.L_x_17667:
[----:B------:R0:W5:Y:S01]  /*0210*/  LDG.E.U8 R29, [R4.64] ;  /* 0x00000024041d7981 */ /* 0x000162000c1e1100 */
[----:B------:R-:W-:Y:S05]  /*0220*/  BRA `(.L_x_17669) ;  /* 0x00000d8000007947 */ /* 0x000fea0003800000 */
.L_x_17666:
        /* <DEDUP_REMOVED lines=8> */
.L_x_17671:
[----:B------:R0:W5:Y:S01]  /*02b0*/  LDG.E.U8 R29, [R4.64] ;  /* 0x00000024041d7981 */ /* 0x000162000c1e1100 */
[----:B------:R-:W-:Y:S05]  /*02c0*/  BRA `(.L_x_17669) ;  /* 0x00000ce000007947 */ /* 0x000fea0003800000 */
.L_x_17670:
[----:B------:R0:W5:Y:S01]  /*02d0*/  LDG.E.U16 R29, [R4.64] ;  /* 0x00000024041d7981 */ /* 0x000162000c1e1500 */
[----:B------:R-:W-:Y:S05]  /*02e0*/  BRA `(.L_x_17669) ;  /* 0x00000cc000007947 */ /* 0x000fea0003800000 */
.L_x_17665:
        /* <DEDUP_REMOVED lines=9> */
.L_x_17673:
[----:B------:R-:W2:Y:S02]  /*0380*/  LDG.E.U16 R0, [R4.64] ;  /* 0x0000002404007981 */ /* 0x000ea4000c1e1500 */
[----:B--2---:R-:W-:-:S06]  /*0390*/  HADD2.F32 R0, -RZ, R0.H0_H0 ;  /* 0x20000000ff007230 */ /* 0x004fcc0000004100 */
[----:B------:R-:W0:Y:S02]  /*03a0*/  F2I.FTZ.TRUNC.NTZ R0, R0 ;  /* 0x0000000000007305 */ /* 0x000e24000021f100 */
[----:B0-----:R-:W-:Y:S01]  /*03b0*/  PRMT R29, R0, 0x7610, R29 ;  /* 0x00007610001d7816 */ /* 0x001fe2000000001d */
[----:B------:R-:W-:Y:S05]  /*03c0*/  BRA `(.L_x_17669) ;  /* 0x00000be000007947 */ /* 0x000fea0003800000 */
.L_x_17672:
        /* <DEDUP_REMOVED lines=9> */
.L_x_17675:
[----:B------:R-:W2:Y:S02]  /*0460*/  LDG.E.U16 R4, [R4.64] ;  /* 0x0000002404047981 */ /* 0x000ea4000c1e1500 */
[----:B--2---:R-:W-:-:S06]  /*0470*/  HADD2.F32 R0, -RZ, R4.H0_H0 ;  /* 0x20000004ff007230 */ /* 0x004fcc0000004100 */
[----:B------:R-:W0:Y:S02]  /*0480*/  F2I.FTZ.TRUNC.NTZ R0, R0 ;  /* 0x0000000000007305 */ /* 0x000e24000021f100 */
[----:B0-----:R-:W-:Y:S01]  /*0490*/  PRMT R29, R0, 0x7610, R29 ;  /* 0x00007610001d7816 */ /* 0x001fe2000000001d */
[----:B------:R-:W-:Y:S05]  /*04a0*/  BRA `(.L_x_17669) ;  /* 0x00000b0000007947 */ /* 0x000fea0003800000 */
.L_x_17674:
[----:B------:R-:W2:Y:S02]  /*04b0*/  LDG.E.64 R4, [R4.64] ;  /* 0x0000002404047981 */ /* 0x000ea4000c1e1b00 */
[----:B--2---:R0:W1:Y:S01]  /*04c0*/  F2I.F64.TRUNC R29, R4 ;  /* 0x00000004001d7311 */ /* 0x004062000030d100 */
[----:B------:R-:W-:Y:S05]  /*04d0*/  BRA `(.L_x_17669) ;  /* 0x00000ad000007947 */ /* 0x000fea0003800000 */
.L_x_17664:
        /* <DEDUP_REMOVED lines=12> */
.L_x_17678:
[----:B------:R-:W2:Y:S02]  /*05a0*/  LDG.E.64 R4, [R4.64] ;  /* 0x0000002404047981 */ /* 0x000ea4000c1e1b00 */
[----:B--2---:R0:W1:Y:S01]  /*05b0*/  F2I.F64.TRUNC R29, R4 ;  /* 0x00000004001d7311 */ /* 0x004062000030d100 */
[----:B------:R-:W-:Y:S05]  /*05c0*/  BRA `(.L_x_17669) ;  /* 0x000009e000007947 */ /* 0x000fea0003800000 */
.L_x_17677:
        /* <DEDUP_REMOVED lines=28> */
.L_x_17680:
        /* <DEDUP_REMOVED lines=15> */
.L_x_17679:
[----:B------:R-:W2:Y:S02]  /*0880*/  LDG.E.U16 R0, [R4.64] ;  /* 0x0000002404007981 */ /* 0x000ea4000c1e1500 */
[----:B--2---:R-:W-:-:S06]  /*0890*/  PRMT R0, RZ, 0x5410, R0 ;  /* 0x00005410ff007816 */ /* 0x004fcc0000000000 */
[----:B------:R-:W0:Y:S02]  /*08a0*/  F2I.FTZ.TRUNC.NTZ R0, R0 ;  /* 0x0000000000007305 */ /* 0x000e24000021f100 */
[----:B0-----:R-:W-:Y:S01]  /*08b0*/  PRMT R29, R0, 0x7610, R29 ;  /* 0x00007610001d7816 */ /* 0x001fe2000000001d */
[----:B------:R-:W-:Y:S05]  /*08c0*/  BRA `(.L_x_17669) ;  /* 0x000006e000007947 */ /* 0x000fea0003800000 */
.L_x_17676:
        /* <DEDUP_REMOVED lines=10> */
.L_x_17683:
        /* <DEDUP_REMOVED lines=21> */
.L_x_17687:
[----:B------:R-:W-:Y:S05]  /*0ac0*/  BSYNC B1 ;  /* 0x0000000000017941 */ /* 0x000fea0003800000 */
.L_x_17686:
[----:B------:R-:W-:Y:S01]  /*0ad0*/  LEA R5, R0, 0x3b800000, 0x17 ;  /* 0x3b80000000057811 */ /* 0x000fe200078eb8ff */
[----:B------:R-:W-:-:S05]  /*0ae0*/  IMAD.SHL.U32 R0, R3, 0x100000, RZ ;  /* 0x0010000003007824 */ /* 0x000fca00078e00ff */
[----:B------:R-:W-:Y:S02]  /*0af0*/  LOP3.LUT R0, R5, R0, R6, 0xfe, !PT ;  /* 0x0000000005007212 */ /* 0x000fe400078efe06 */
.L_x_17685:
[----:B------:R-:W-:Y:S05]  /*0b00*/  BSYNC B0 ;  /* 0x0000000000007941 */ /* 0x000fea0003800000 */
.L_x_17684:
[----:B------:R-:W0:Y:S02]  /*0b10*/  F2I.FTZ.TRUNC.NTZ R0, R0 ;  /* 0x0000000000007305 */ /* 0x000e24000021f100 */
[----:B0-----:R-:W-:Y:S01]  /*0b20*/  PRMT R29, R0, 0x7610, R29 ;  /* 0x00007610001d7816 */ /* 0x001fe2000000001d */
[----:B------:R-:W-:Y:S05]  /*0b30*/  BRA `(.L_x_17669) ;  /* 0x0000047000007947 */ /* 0x000fea0003800000 */
.L_x_17682:
        /* <DEDUP_REMOVED lines=21> */
.L_x_17691:
[----:B------:R-:W-:Y:S05]  /*0c90*/  BSYNC B1 ;  /* 0x0000000000017941 */ /* 0x000fea0003800000 */
.L_x_17690:
[----:B------:R-:W-:Y:S01]  /*0ca0*/  LEA R5, R0, 0x37800000, 0x17 ;  /* 0x3780000000057811 */ /* 0x000fe200078eb8ff */
[----:B------:R-:W-:-:S05]  /*0cb0*/  IMAD.SHL.U32 R0, R3, 0x200000, RZ ;  /* 0x0020000003007824 */ /* 0x000fca00078e00ff */
[----:B------:R-:W-:Y:S02]  /*0cc0*/  LOP3.LUT R0, R5, R0, R6, 0xfe, !PT ;  /* 0x0000000005007212 */ /* 0x000fe400078efe06 */
.L_x_17689:
[----:B------:R-:W-:Y:S05]  /*0cd0*/  BSYNC B0 ;  /* 0x0000000000007941 */ /* 0x000fea0003800000 */
.L_x_17688:
[----:B------:R-:W0:Y:S02]  /*0ce0*/  F2I.FTZ.TRUNC.NTZ R0, R0 ;  /* 0x0000000000007305 */ /* 0x000e24000021f100 */
[----:B0-----:R-:W-:Y:S01]  /*0cf0*/  PRMT R29, R0, 0x7610, R29 ;  /* 0x00007610001d7816 */ /* 0x001fe2000000001d */
[----:B------:R-:W-:Y:S05]  /*0d00*/  BRA `(.L_x_17669) ;  /* 0x000002a000007947 */ /* 0x000fea0003800000 */
.L_x_17681:
        /* <DEDUP_REMOVED lines=14> */
.L_x_17695:
[----:B------:R-:W-:Y:S05]  /*0df0*/  BSYNC B0 ;  /* 0x0000000000007941 */ /* 0x000fea0003800000 */
.L_x_17694:
[----:B------:R-:W0:Y:S02]  /*0e00*/  F2I.FTZ.TRUNC.NTZ R0, R0 ;  /* 0x0000000000007305 */ /* 0x000e24000021f100 */
[----:B0-----:R-:W-:Y:S01]  /*0e10*/  PRMT R29, R0, 0x7610, R29 ;  /* 0x00007610001d7816 */ /* 0x001fe2000000001d */
[----:B------:R-:W-:Y:S05]  /*0e20*/  BRA `(.L_x_17669) ;  /* 0x0000018000007947 */ /* 0x000fea0003800000 */
.L_x_17668:
        /* <DEDUP_REMOVED lines=21> */
.L_x_17693:
[----:B------:R0:W5:Y:S01]  /*0f80*/  LDG.E.U8 R29, [R4.64] ;  /* 0x00000024041d7981 */ /* 0x000162000c1e1100 */
[----:B------:R-:W-:Y:S05]  /*0f90*/  BRA `(.L_x_17669) ;  /* 0x0000001000007947 */ /* 0x000fea0003800000 */
.L_x_17692:
[----:B------:R0:W5:Y:S02]  /*0fa0*/  LDG.E.U8 R29, [R4.64] ;  /* 0x00000024041d7981 */ /* 0x000164000c1e1100 */
.L_x_17669:
        /* <DEDUP_REMOVED lines=16> */
.L_x_17699:
[----:B------:R0:W5:Y:S01]  /*10b0*/  LDG.E.U8 R28, [R4.64] ;  /* 0x00000024041c7981 */ /* 0x000162000c1e1100 */
[----:B------:R-:W-:Y:S05]  /*10c0*/  BRA `(.L_x_17701) ;  /* 0x00000d8000007947 */ /* 0x000fea0003800000 */
.L_x_17698:
        /* <DEDUP_REMOVED lines=8> */
.L_x_17703:
[----:B------:R0:W5:Y:S01]  /*1150*/  LDG.E.U8 R28, [R4.64] ;  /* 0x00000024041c7981 */ /* 0x000162000c1e1100 */
[----:B------:R-:W-:Y:S05]  /*1160*/  BRA `(.L_x_17701) ;  /* 0x00000ce000007947 */ /* 0x000fea0003800000 */
.L_x_17702:
[----:B------:R0:W5:Y:S01]  /*1170*/  LDG.E.U16 R28, [R4.64] ;  /* 0x00000024041c7981 */ /* 0x000162000c1e1500 */
[----:B------:R-:W-:Y:S05]  /*1180*/  BRA `(.L_x_17701) ;  /* 0x00000cc000007947 */ /* 0x000fea0003800000 */
.L_x_17697:
        /* <DEDUP_REMOVED lines=9> */
.L_x_17705:
[----:B------:R-:W2:Y:S02]  /*1220*/  LDG.E.U16 R0, [R4.64] ;  /* 0x0000002404007981 */ /* 0x000ea4000c1e1500 */
[----:B--2---:R-:W-:-:S06]  /*1230*/  HADD2.F32 R0, -RZ, R0.H0_H0 ;  /* 0x20000000ff007230 */ /* 0x004fcc0000004100 */
[----:B------:R-:W0:Y:S02]  /*1240*/  F2I.FTZ.TRUNC.NTZ R0, R0 ;  /* 0x0000000000007305 */ /* 0x000e24000021f100 */
[----:B0-----:R-:W-:Y:S01]  /*1250*/  PRMT R28, R0, 0x7610, R28 ;  /* 0x00007610001c7816 */ /* 0x001fe2000000001c */
[----:B------:R-:W-:Y:S05]  /*1260*/  BRA `(.L_x_17701) ;  /* 0x00000be000007947 */ /* 0x000fea0003800000 */
.L_x_17704:
        /* <DEDUP_REMOVED lines=9> */
.L_x_17707:
[----:B------:R-:W2:Y:S02]  /*1300*/  LDG.E.U16 R4, [R4.64] ;  /* 0x0000002404047981 */ /* 0x000ea4000c1e1500 */
[----:B--2---:R-:W-:-:S06]  /*1310*/  HADD2.F32 R0, -RZ, R4.H0_H0 ;  /* 0x20000004ff007230 */ /* 0x004fcc0000004100 */
[----:B------:R-:W0:Y:S02]  /*1320*/  F2I.FTZ.TRUNC.NTZ R0, R0 ;  /* 0x0000000000007305 */ /* 0x000e24000021f100 */
[----:B0-----:R-:W-:Y:S01]  /*1330*/  PRMT R28, R0, 0x7610, R28 ;  /* 0x00007610001c7816 */ /* 0x001fe2000000001c */
[----:B------:R-:W-:Y:S05]  /*1340*/  BRA `(.L_x_17701) ;  /* 0x00000b0000007947 */ /* 0x000fea0003800000 */
.L_x_17706:
[----:B------:R-:W2:Y:S02]  /*1350*/  LDG.E.64 R4, [R4.64] ;  /* 0x0000002404047981 */ /* 0x000ea4000c1e1b00 */
[----:B--2---:R0:W2:Y:S01]  /*1360*/  F2I.F64.TRUNC R28, R4 ;  /* 0x00000004001c7311 */ /* 0x0040a2000030d100 */
[----:B------:R-:W-:Y:S05]  /*1370*/  BRA `(.L_x_17701) ;  /* 0x00000ad000007947 */ /* 0x000fea0003800000 */
.L_x_17696:
        /* <DEDUP_REMOVED lines=12> */
.L_x_17710:
[----:B------:R-:W2:Y:S02]  /*1440*/  LDG.E.64 R4, [R4.64] ;  /* 0x0000002404047981 */ /* 0x000ea4000c1e1b00 */
[----:B--2---:R0:W2:Y:S01]  /*1450*/  F2I.F64.TRUNC R28, R4 ;  /* 0x00000004001c7311 */ /* 0x0040a2000030d100 */
[----:B------:R-:W-:Y:S05]  /*1460*/  BRA `(.L_x_17701) ;  /* 0x000009e000007947 */ /* 0x000fea0003800000 */
.L_x_17709:
        /* <DEDUP_REMOVED lines=28> */
.L_x_17712:
        /* <DEDUP_REMOVED lines=15> */
.L_x_17711:
[----:B------:R-:W2:Y:S02]  /*1720*/  LDG.E.U16 R0, [R4.64] ;  /* 0x0000002404007981 */ /* 0x000ea4000c1e1500 */
[----:B--2---:R-:W-:-:S06]  /*1730*/  PRMT R0, RZ, 0x5410, R0 ;  /* 0x00005410ff007816 */ /* 0x004fcc0000000000 */
[----:B------:R-:W0:Y:S02]  /*1740*/  F2I.FTZ.TRUNC.NTZ R0, R0 ;  /* 0x0000000000007305 */ /* 0x000e24000021f100 */
[----:B0-----:R-:W-:Y:S01]  /*1750*/  PRMT R28, R0, 0x7610, R28 ;  /* 0x00007610001c7816 */ /* 0x001fe2000000001c */
[----:B------:R-:W-:Y:S05]  /*1760*/  BRA `(.L_x_17701) ;  /* 0x000006e000007947 */ /* 0x000fea0003800000 */
.L_x_17708:
        /* <DEDUP_REMOVED lines=10> */
.L_x_17715:
        /* <DEDUP_REMOVED lines=21> */
.L_x_17719:
[----:B------:R-:W-:Y:S05]  /*1960*/  BSYNC B1 ;  /* 0x0000000000017941 */ /* 0x000fea0003800000 */
.L_x_17718:
[----:B------:R-:W-:Y:S01]  /*1970*/  LEA R5, R0, 0x3b800000, 0x17 ;  /* 0x3b80000000057811 */ /* 0x000fe200078eb8ff */
[----:B------:R-:W-:-:S05]  /*1980*/  IMAD.SHL.U32 R0, R3, 0x100000, RZ ;  /* 0x0010000003007824 */ /* 0x000fca00078e00ff */
[----:B------:R-:W-:Y:S02]  /*1990*/  LOP3.LUT R0, R5, R0, R6, 0xfe, !PT ;  /* 0x0000000005007212 */ /* 0x000fe400078efe06 */
.L_x_17717:
[----:B------:R-:W-:Y:S05]  /*19a0*/  BSYNC B0 ;  /* 0x0000000000007941 */ /* 0x000fea0003800000 */
.L_x_17716:
[----:B------:R-:W0:Y:S02]  /*19b0*/  F2I.FTZ.TRUNC.NTZ R0, R0 ;  /* 0x0000000000007305 */ /* 0x000e24000021f100 */
[----:B0-----:R-:W-:Y:S01]  /*19c0*/  PRMT R28, R0, 0x7610, R28 ;  /* 0x00007610001c7816 */ /* 0x001fe2000000001c */
[----:B------:R-:W-:Y:S05]  /*19d0*/  BRA `(.L_x_17701) ;  /* 0x0000047000007947 */ /* 0x000fea0003800000 */
.L_x_17714:
        /* <DEDUP_REMOVED lines=21> */
.L_x_17723:
[----:B------:R-:W-:Y:S05]  /*1b30*/  BSYNC B1 ;  /* 0x0000000000017941 */ /* 0x000fea0003800000 */
.L_x_17722:
[----:B------:R-:W-:Y:S01]  /*1b40*/  LEA R5, R0, 0x37800000, 0x17 ;  /* 0x3780000000057811 */ /* 0x000fe200078eb8ff */
[----:B------:R-:W-:-:S05]  /*1b50*/  IMAD.SHL.U32 R0, R3, 0x200000, RZ ;  /* 0x0020000003007824 */ /* 0x000fca00078e00ff */
[----:B------:R-:W-:Y:S02]  /*1b60*/  LOP3.LUT R0, R5, R0, R6, 0xfe, !PT ;  /* 0x0000000005007212 */ /* 0x000fe400078efe06 */
.L_x_17721:
[----:B------:R-:W-:Y:S05]  /*1b70*/  BSYNC B0 ;  /* 0x0000000000007941 */ /* 0x000fea0003800000 */
.L_x_17720:
[----:B------:R-:W0:Y:S02]  /*1b80*/  F2I.FTZ.TRUNC.NTZ R0, R0 ;  /* 0x0000000000007305 */ /* 0x000e24000021f100 */
[----:B0-----:R-:W-:Y:S01]  /*1b90*/  PRMT R28, R0, 0x7610, R28 ;  /* 0x00007610001c7816 */ /* 0x001fe2000000001c */
[----:B------:R-:W-:Y:S05]  /*1ba0*/  BRA `(.L_x_17701) ;  /* 0x000002a000007947 */ /* 0x000fea0003800000 */
.L_x_17713:
        /* <DEDUP_REMOVED lines=14> */
.L_x_17727:
[----:B------:R-:W-:Y:S05]  /*1c90*/  BSYNC B0 ;  /* 0x0000000000007941 */ /* 0x000fea0003800000 */
.L_x_17726:
[----:B------:R-:W0:Y:S02]  /*1ca0*/  F2I.FTZ.TRUNC.NTZ R0, R0 ;  /* 0x0000000000007305 */ /* 0x000e24000021f100 */
[----:B0-----:R-:W-:Y:S01]  /*1cb0*/  PRMT R28, R0, 0x7610, R28 ;  /* 0x00007610001c7816 */ /* 0x001fe2000000001c */
[----:B------:R-:W-:Y:S05]  /*1cc0*/  BRA `(.L_x_17701) ;  /* 0x0000018000007947 */ /* 0x000fea0003800000 */
.L_x_17700:
        /* <DEDUP_REMOVED lines=21> */
.L_x_17725:
[----:B------:R0:W5:Y:S01]  /*1e20*/  LDG.E.U8 R28, [R4.64] ;  /* 0x00000024041c7981 */ /* 0x000162000c1e1100 */
[----:B------:R-:W-:Y:S05]  /*1e30*/  BRA `(.L_x_17701) ;  /* 0x0000001000007947 */ /* 0x000fea0003800000 */
.L_x_17724:
[----:B------:R0:W5:Y:S02]  /*1e40*/  LDG.E.U8 R28, [R4.64] ;  /* 0x00000024041c7981 */ /* 0x000164000c1e1100 */
.L_x_17701:
        /* <DEDUP_REMOVED lines=16> */
.L_x_17731:
[----:B------:R0:W5:Y:S01]  /*1f50*/  LDG.E.U8 R27, [R4.64] ;  /* 0x00000024041b7981 */ /* 0x000162000c1e1100 */
[----:B------:R-:W-:Y:S05]  /*1f60*/  BRA `(.L_x_17733) ;  /* 0x00000d8000007947 */ /* 0x000fea0003800000 */
.L_x_17730:
        /* <DEDUP_REMOVED lines=8> */
.L_x_17735:
[----:B------:R0:W5:Y:S01]  /*1ff0*/  LDG.E.U8 R27, [R4.64] ;  /* 0x00000024041b7981 */ /* 0x000162000c1e1100 */
[----:B------:R-:W-:Y:S05]  /*2000*/  BRA `(.L_x_17733) ;  /* 0x00000ce000007947 */ /* 0x000fea0003800000 */
.L_x_17734:
[----:B------:R0:W5:Y:S01]  /*2010*/  LDG.E.U16 R27, [R4.64] ;  /* 0x00000024041b7981 */ /* 0x000162000c1e1500 */
[----:B------:R-:W-:Y:S05]  /*2020*/  BRA `(.L_x_17733) ;  /* 0x00000cc000007947 */ /* 0x000fea0003800000 */
.L_x_17729:
        /* <DEDUP_REMOVED lines=9> */
.L_x_17737:
[----:B------:R-:W3:Y:S02]  /*20c0*/  LDG.E.U16 R0, [R4.64] ;  /* 0x0000002404007981 */ /* 0x000ee4000c1e1500 */
[----:B---3--:R-:W-:-:S06]  /*20d0*/  HADD2.F32 R0, -RZ, R0.H0_H0 ;  /* 0x20000000ff007230 */ /* 0x008fcc0000004100 */
[----:B------:R-:W0:Y:S02]  /*20e0*/  F2I.FTZ.TRUNC.NTZ R0, R0 ;  /* 0x0000000000007305 */ /* 0x000e24000021f100 */
[----:B0-----:R-:W-:Y:S01]  /*20f0*/  PRMT R27, R0, 0x7610, R27 ;  /* 0x00007610001b7816 */ /* 0x001fe2000000001b */
[----:B------:R-:W-:Y:S05]  /*2100*/  BRA `(.L_x_17733) ;  /* 0x00000be000007947 */ /* 0x000fea0003800000 */
.L_x_17736:
        /* <DEDUP_REMOVED lines=9> */
.L_x_17739:
[----:B------:R-:W3:Y:S02]  /*21a0*/  LDG.E.U16 R4, [R4.64] ;  /* 0x0000002404047981 */ /* 0x000ee4000c1e1500 */
[----:B---3--:R-:W-:-:S06]  /*21b0*/  HADD2.F32 R0, -RZ, R4.H0_H0 ;  /* 0x20000004ff007230 */ /* 0x008fcc0000004100 */
[----:B------:R-:W0:Y:S02]  /*21c0*/  F2I.FTZ.TRUNC.NTZ R0, R0 ;  /* 0x0000000000007305 */ /* 0x000e24000021f100 */
[----:B0-----:R-:W-:Y:S01]  /*21d0*/  PRMT R27, R0, 0x7610, R27 ;  /* 0x00007610001b7816 */ /* 0x001fe2000000001b */
[----:B------:R-:W-:Y:S05]  /*21e0*/  BRA `(.L_x_17733) ;  /* 0x00000b0000007947 */ /* 0x000fea0003800000 */
.L_x_17738:
[----:B------:R-:W3:Y:S02]  /*21f0*/  LDG.E.64 R4, [R4.64] ;  /* 0x0000002404047981 */ /* 0x000ee4000c1e1b00 */
[----:B---3--:R0:W3:Y:S01]  /*2200*/  F2I.F64.TRUNC R27, R4 ;  /* 0x00000004001b7311 */ /* 0x0080e2000030d100 */
[----:B------:R-:W-:Y:S05]  /*2210*/  BRA `(.L_x_17733) ;  /* 0x00000ad000007947 */ /* 0x000fea0003800000 */
.L_x_17728:
        /* <DEDUP_REMOVED lines=12> */
.L_x_17742:
[----:B------:R-:W3:Y:S02]  /*22e0*/  LDG.E.64 R4, [R4.64] ;  /* 0x0000002404047981 */ /* 0x000ee4000c1e1b00 */
[----:B---3--:R0:W3:Y:S01]  /*22f0*/  F2I.F64.TRUNC R27, R4 ;  /* 0x00000004001b7311 */ /* 0x0080e2000030d100 */
[----:B------:R-:W-:Y:S05]  /*2300*/  BRA `(.L_x_17733) ;  /* 0x000009e000007947 */ /* 0x000fea0003800000 */
.L_x_17741:
        /* <DEDUP_REMOVED lines=28> */
.L_x_17744:
        /* <DEDUP_REMOVED lines=15> */
.L_x_17743:
[----:B------:R-:W3:Y:S02]  /*25c0*/  LDG.E.U16 R0, [R4.64] ;  /* 0x0000002404007981 */ /* 0x000ee4000c1e1500 */
[----:B---3--:R-:W-:-:S06]  /*25d0*/  PRMT R0, RZ, 0x5410, R0 ;  /* 0x00005410ff007816 */ /* 0x008fcc0000000000 */
[----:B------:R-:W0:Y:S02]  /*25e0*/  F2I.FTZ.TRUNC.NTZ R0, R0 ;  /* 0x0000000000007305 */ /* 0x000e24000021f100 */
[----:B0-----:R-:W-:Y:S01]  /*25f0*/  PRMT R27, R0, 0x7610, R27 ;  /* 0x00007610001b7816 */ /* 0x001fe2000000001b */
[----:B------:R-:W-:Y:S05]  /*2600*/  BRA `(.L_x_17733) ;  /* 0x000006e000007947 */ /* 0x000fea0003800000 */
.L_x_17740:
        /* <DEDUP_REMOVED lines=10> */
.L_x_17747:
        /* <DEDUP_REMOVED lines=21> */
.L_x_17751:
[----:B------:R-:W-:Y:S05]  /*2800*/  BSYNC B1 ;  /* 0x0000000000017941 */ /* 0x000fea0003800000 */
.L_x_17750:
[----:B------:R-:W-:Y:S01]  /*2810*/  LEA R5, R0, 0x3b800000, 0x17 ;  /* 0x3b80000000057811 */ /* 0x000fe200078eb8ff */
[----:B------:R-:W-:-:S05]  /*2820*/  IMAD.SHL.U32 R0, R3, 0x100000, RZ ;  /* 0x0010000003007824 */ /* 0x000fca00078e00ff */
[----:B------:R-:W-:Y:S02]  /*2830*/  LOP3.LUT R0, R5, R0, R6, 0xfe, !PT ;  /* 0x0000000005007212 */ /* 0x000fe400078efe06 */
.L_x_17749:
[----:B------:R-:W-:Y:S05]  /*2840*/  BSYNC B0 ;  /* 0x0000000000007941 */ /* 0x000fea0003800000 */
.L_x_17748:
[----:B------:R-:W0:Y:S02]  /*2850*/  F2I.FTZ.TRUNC.NTZ R0, R0 ;  /* 0x0000000000007305 */ /* 0x000e24000021f100 */
[----:B0-----:R-:W-:Y:S01]  /*2860*/  PRMT R27, R0, 0x7610, R27 ;  /* 0x00007610001b7816 */ /* 0x001fe2000000001b */
[----:B------:R-:W-:Y:S05]  /*2870*/  BRA `(.L_x_17733) ;  /* 0x0000047000007947 */ /* 0x000fea0003800000 */
.L_x_17746:
        /* <DEDUP_REMOVED lines=21> */
.L_x_17755:
[----:B------:R-:W-:Y:S05]  /*29d0*/  BSYNC B1 ;  /* 0x0000000000017941 */ /* 0x000fea0003800000 */
.L_x_17754:
[----:B------:R-:W-:Y:S01]  /*29e0*/  LEA R5, R0, 0x37800000, 0x17 ;  /* 0x3780000000057811 */ /* 0x000fe200078eb8ff */
[----:B------:R-:W-:-:S05]  /*29f0*/  IMAD.SHL.U32 R0, R3, 0x200000, RZ ;  /* 0x0020000003007824 */ /* 0x000fca00078e00ff */
[----:B------:R-:W-:Y:S02]  /*2a00*/  LOP3.LUT R0, R5, R0, R6, 0xfe, !PT ;  /* 0x0000000005007212 */ /* 0x000fe400078efe06 */
.L_x_17753:
[----:B------:R-:W-:Y:S05]  /*2a10*/  BSYNC B0 ;  /* 0x0000000000007941 */ /* 0x000fea0003800000 */
.L_x_17752:
[----:B------:R-:W0:Y:S02]  /*2a20*/  F2I.FTZ.TRUNC.NTZ R0, R0 ;  /* 0x0000000000007305 */ /* 0x000e24000021f100 */
[----:B0-----:R-:W-:Y:S01]  /*2a30*/  PRMT R27, R0, 0x7610, R27 ;  /* 0x00007610001b7816 */ /* 0x001fe2000000001b */
[----:B------:R-:W-:Y:S05]  /*2a40*/  BRA `(.L_x_17733) ;  /* 0x000002a000007947 */ /* 0x000fea0003800000 */
.L_x_17745:
        /* <DEDUP_REMOVED lines=14> */
.L_x_17759:
[----:B------:R-:W-:Y:S05]  /*2b30*/  BSYNC B0 ;  /* 0x0000000000007941 */ /* 0x000fea0003800000 */
.L_x_17758:
[----:B------:R-:W0:Y:S02]  /*2b40*/  F2I.FTZ.TRUNC.NTZ R0, R0 ;  /* 0x0000000000007305 */ /* 0x000e24000021f100 */
[----:B0-----:R-:W-:Y:S01]  /*2b50*/  PRMT R27, R0, 0x7610, R27 ;  /* 0x00007610001b7816 */ /* 0x001fe2000000001b */
[----:B------:R-:W-:Y:S05]  /*2b60*/  BRA `(.L_x_17733) ;  /* 0x0000018000007947 */ /* 0x000fea0003800000 */
.L_x_17732:
        /* <DEDUP_REMOVED lines=21> */
.L_x_17757:
[----:B------:R0:W5:Y:S01]  /*2cc0*/  LDG.E.U8 R27, [R4.64] ;  /* 0x00000024041b7981 */ /* 0x000162000c1e1100 */
[----:B------:R-:W-:Y:S05]  /*2cd0*/  BRA `(.L_x_17733) ;  /* 0x0000001000007947 */ /* 0x000fea0003800000 */
.L_x_17756:
[----:B------:R0:W5:Y:S02]  /*2ce0*/  LDG.E.U8 R27, [R4.64] ;  /* 0x00000024041b7981 */ /* 0x000164000c1e1100 */
.L_x_17733:
[----:B------:R-:W-:-:S03]  /*2cf0*/  IADD3 R16, R16, 0x80, RZ ;  /* 0x0000008010107810 */ /* 0x000fc60007ffe0ff */
.L_x_17663:
[----:B-1-34-:R-:W-:Y:S05]  /*2d00*/  BSYNC B6 ;  /* 0x0000000000067941 */ /* 0x01afea0003800000 */
.L_x_17662:
        /* <DEDUP_REMOVED lines=22> */
.L_x_17765:
[----:B------:R0:W5:Y:S01]  /*2e70*/  LDG.E.U8 R30, [R4.64] ;  /* 0x00000024041e7981 */ /* 0x000162000c1e1100 */
[----:B------:R-:W-:Y:S05]  /*2e80*/  BRA `(.L_x_17767) ;  /* 0x00000d8000007947 */ /* 0x000fea0003800000 */
.L_x_17764:
        /* <DEDUP_REMOVED lines=8> */
.L_x_17769:
[----:B------:R0:W5:Y:S01]  /*2f10*/  LDG.E.U8 R30, [R4.64] ;  /* 0x00000024041e7981 */ /* 0x000162000c1e1100 */
[----:B------:R-:W-:Y:S05]  /*2f20*/  BRA `(.L_x_17767) ;  /* 0x00000ce000007947 */ /* 0x000fea0003800000 */
.L_x_17768:
[----:B------:R0:W5:Y:S01]  /*2f30*/  LDG.E.U16 R30, [R4.64] ;  /* 0x00000024041e7981 */ /* 0x000162000c1e1500 */
[----:B------:R-:W-:Y:S05]  /*2f40*/  BRA `(.L_x_17767) ;  /* 0x00000cc000007947 */ /* 0x000fea0003800000 */
.L_x_17763:
        /* <DEDUP_REMOVED lines=9> */
.L_x_17771:
[----:B------:R-:W3:Y:S02]  /*2fe0*/  LDG.E.U16 R0, [R4.64] ;  /* 0x0000002404007981 */ /* 0x000ee4000c1e1500 */
[----:B---3--:R-:W-:-:S06]  /*2ff0*/  HADD2.F32 R0, -RZ, R0.H0_H0 ;  /* 0x20000000ff007230 */ /* 0x008fcc0000004100 */
[----:B------:R-:W0:Y:S02]  /*3000*/  F2I.FTZ.TRUNC.NTZ R0, R0 ;  /* 0x0000000000007305 */ /* 0x000e24000021f100 */
[----:B0-----:R-:W-:Y:S01]  /*3010*/  PRMT R30, R0, 0x7610, R30 ;  /* 0x00007610001e7816 */ /* 0x001fe2000000001e */
[----:B------:R-:W-:Y:S05]  /*3020*/  BRA `(.L_x_17767) ;  /* 0x00000be000007947 */ /* 0x000fea0003800000 */
.L_x_17770:
        /* <DEDUP_REMOVED lines=9> */
.L_x_17773:
[----:B------:R-:W3:Y:S02]  /*30c0*/  LDG.E.U16 R4, [R4.64] ;  /* 0x0000002404047981 */ /* 0x000ee4000c1e1500 */
[----:B---3--:R-:W-:-:S06]  /*30d0*/  HADD2.F32 R0, -RZ, R4.H0_H0 ;  /* 0x20000004ff007230 */ /* 0x008fcc0000004100 */
[----:B------:R-:W0:Y:S02]  /*30e0*/  F2I.FTZ.TRUNC.NTZ R0, R0 ;  /* 0x0000000000007305 */ /* 0x000e24000021f100 */
[----:B0-----:R-:W-:Y:S01]  /*30f0*/  PRMT R30, R0, 0x7610, R30 ;  /* 0x00007610001e7816 */ /* 0x001fe2000000001e */
[----:B------:R-:W-:Y:S05]  /*3100*/  BRA `(.L_x_17767) ;  /* 0x00000b0000007947 */ /* 0x000fea0003800000 */
.L_x_17772:
[----:B------:R-:W3:Y:S02]  /*3110*/  LDG.E.64 R4, [R4.64] ;  /* 0x0000002404047981 */ /* 0x000ee4000c1e1b00 */
[----:B---3--:R0:W1:Y:S01]  /*3120*/  F2I.F64.TRUNC R30, R4 ;  /* 0x00000004001e7311 */ /* 0x008062000030d100 */
[----:B------:R-:W-:Y:S05]  /*3130*/  BRA `(.L_x_17767) ;  /* 0x00000ad000007947 */ /* 0x000fea0003800000 */
.L_x_17762:
        /* <DEDUP_REMOVED lines=12> */
.L_x_17776:
[----:B------:R-:W3:Y:S02]  /*3200*/  LDG.E.64 R4, [R4.64] ;  /* 0x0000002404047981 */ /* 0x000ee4000c1e1b00 */
[----:B---3--:R0:W1:Y:S01]  /*3210*/  F2I.F64.TRUNC R30, R4 ;  /* 0x00000004001e7311 */ /* 0x008062000030d100 */
[----:B------:R-:W-:Y:S05]  /*3220*/  BRA `(.L_x_17767) ;  /* 0x000009e000007947 */ /* 0x000fea0003800000 */
.L_x_17775:
        /* <DEDUP_REMOVED lines=28> */
.L_x_17778:
        /* <DEDUP_REMOVED lines=15> */
.L_x_17777:
[----:B------:R-:W3:Y:S02]  /*34e0*/  LDG.E.U16 R0, [R4.64] ;  /* 0x0000002404007981 */ /* 0x000ee4000c1e1500 */
[----:B---3--:R-:W-:-:S06]  /*34f0*/  PRMT R0, RZ, 0x5410, R0 ;  /* 0x00005410ff007816 */ /* 0x008fcc0000000000 */
[----:B------:R-:W0:Y:S02]  /*3500*/  F2I.FTZ.TRUNC.NTZ R0, R0 ;  /* 0x0000000000007305 */ /* 0x000e24000021f100 */
[----:B0-----:R-:W-:Y:S01]  /*3510*/  PRMT R30, R0, 0x7610, R30 ;  /* 0x00007610001e7816 */ /* 0x001fe2000000001e */
[----:B------:R-:W-:Y:S05]  /*3520*/  BRA `(.L_x_17767) ;  /* 0x000006e000007947 */ /* 0x000fea0003800000 */
.L_x_17774:
        /* <DEDUP_REMOVED lines=10> */
.L_x_17781:
        /* <DEDUP_REMOVED lines=21> */
.L_x_17785:
[----:B------:R-:W-:Y:S05]  /*3720*/  BSYNC B1 ;  /* 0x0000000000017941 */ /* 0x000fea0003800000 */
.L_x_17784:
[----:B------:R-:W-:Y:S01]  /*3730*/  LEA R5, R0, 0x3b800000, 0x17 ;  /* 0x3b80000000057811 */ /* 0x000fe200078eb8ff */
[----:B------:R-:W-:-:S05]  /*3740*/  IMAD.SHL.U32 R0, R3, 0x100000, RZ ;  /* 0x0010000003007824 */ /* 0x000fca00078e00ff */
[----:B------:R-:W-:Y:S02]  /*3750*/  LOP3.LUT R0, R5, R0, R6, 0xfe, !PT ;  /* 0x0000000005007212 */ /* 0x000fe400078efe06 */
.L_x_17783:
[----:B------:R-:W-:Y:S05]  /*3760*/  BSYNC B0 ;  /* 0x0000000000007941 */ /* 0x000fea0003800000 */
.L_x_17782:
[----:B------:R-:W0:Y:S02]  /*3770*/  F2I.FTZ.TRUNC.NTZ R0, R0 ;  /* 0x0000000000007305 */ /* 0x000e24000021f100 */
[----:B0-----:R-:W-:Y:S01]  /*3780*/  PRMT R30, R0, 0x7610, R30 ;  /* 0x00007610001e7816 */ /* 0x001fe2000000001e */
[----:B------:R-:W-:Y:S05]  /*3790*/  BRA `(.L_x_17767) ;  /* 0x0000047000007947 */ /* 0x000fea0003800000 */
.L_x_17780:
        /* <DEDUP_REMOVED lines=21> */
.L_x_17789:
[----:B------:R-:W-:Y:S05]  /*38f0*/  BSYNC B1 ;  /* 0x0000000000017941 */ /* 0x000fea0003800000 */
.L_x_17788:
[----:B------:R-:W-:Y:S01]  /*3900*/  LEA R5, R0, 0x37800000, 0x17 ;  /* 0x3780000000057811 */ /* 0x000fe200078eb8ff */
[----:B------:R-:W-:-:S05]  /*3910*/  IMAD.SHL.U32 R0, R3, 0x200000, RZ ;  /* 0x0020000003007824 */ /* 0x000fca00078e00ff */
[----:B------:R-:W-:Y:S02]  /*3920*/  LOP3.LUT R0, R5, R0, R6, 0xfe, !PT ;  /* 0x0000000005007212 */ /* 0x000fe400078efe06 */
.L_x_17787:
[----:B------:R-:W-:Y:S05]  /*3930*/  BSYNC B0 ;  /* 0x0000000000007941 */ /* 0x000fea0003800000 */
.L_x_17786:
[----:B------:R-:W0:Y:S02]  /*3940*/  F2I.FTZ.TRUNC.NTZ R0, R0 ;  /* 0x0000000000007305 */ /* 0x000e24000021f100 */
[----:B0-----:R-:W-:Y:S01]  /*3950*/  PRMT R30, R0, 0x7610, R30 ;  /* 0x00007610001e7816 */ /* 0x001fe2000000001e */
[----:B------:R-:W-:Y:S05]  /*3960*/  BRA `(.L_x_17767) ;  /* 0x000002a000007947 */ /* 0x000fea0003800000 */
.L_x_17779:
        /* <DEDUP_REMOVED lines=14> */
.L_x_17793:
[----:B------:R-:W-:Y:S05]  /*3a50*/  BSYNC B0 ;  /* 0x0000000000007941 */ /* 0x000fea0003800000 */
.L_x_17792:
[----:B------:R-:W0:Y:S02]  /*3a60*/  F2I.FTZ.TRUNC.NTZ R0, R0 ;  /* 0x0000000000007305 */ /* 0x000e24000021f100 */
[----:B0-----:R-:W-:Y:S01]  /*3a70*/  PRMT R30, R0, 0x7610, R30 ;  /* 0x00007610001e7816 */ /* 0x001fe2000000001e */
[----:B------:R-:W-:Y:S05]  /*3a80*/  BRA `(.L_x_17767) ;  /* 0x0000018000007947 */ /* 0x000fea0003800000 */
.L_x_17766:
        /* <DEDUP_REMOVED lines=21> */
.L_x_17791:
[----:B------:R0:W5:Y:S01]  /*3be0*/  LDG.E.U8 R30, [R4.64] ;  /* 0x00000024041e7981 */ /* 0x000162000c1e1100 */
[----:B------:R-:W-:Y:S05]  /*3bf0*/  BRA `(.L_x_17767) ;  /* 0x0000001000007947 */ /* 0x000fea0003800000 */
.L_x_17790:
[----:B------:R0:W5:Y:S02]  /*3c00*/  LDG.E.U8 R30, [R4.64] ;  /* 0x00000024041e7981 */ /* 0x000164000c1e1100 */
.L_x_17767:
        /* <DEDUP_REMOVED lines=16> */
.L_x_17797:
[----:B------:R0:W5:Y:S01]  /*3d10*/  LDG.E.U8 R26, [R4.64] ;  /* 0x00000024041a7981 */ /* 0x000162000c1e1100 */
[----:B------:R-:W-:Y:S05]  /*3d20*/  BRA `(.L_x_17799) ;  /* 0x00000d8000007947 */ /* 0x000fea0003800000 */
.L_x_17796:
        /* <DEDUP_REMOVED lines=8> */
.L_x_17801:
[----:B------:R0:W5:Y:S01]  /*3db0*/  LDG.E.U8 R26, [R4.64] ;  /* 0x00000024041a7981 */ /* 0x000162000c1e1100 */
[----:B------:R-:W-:Y:S05]  /*3dc0*/  BRA `(.L_x_17799) ;  /* 0x00000ce000007947 */ /* 0x000fea0003800000 */
.L_x_17800:
[----:B------:R0:W5:Y:S01]  /*3dd0*/  LDG.E.U16 R26, [R4.64] ;  /* 0x00000024041a7981 */ /* 0x000162000c1e1500 */
[----:B------:R-:W-:Y:S05]  /*3de0*/  BRA `(.L_x_17799) ;  /* 0x00000cc000007947 */ /* 0x000fea0003800000 */
.L_x_17795:
        /* <DEDUP_REMOVED lines=9> */
.L_x_17803:
[----:B------:R-:W3:Y:S02]  /*3e80*/  LDG.E.U16 R0, [R4.64] ;  /* 0x0000002404007981 */ /* 0x000ee4000c1e1500 */
[----:B---3--:R-:W-:-:S06]  /*3e90*/  HADD2.F32 R0, -RZ, R0.H0_H0 ;  /* 0x20000000ff007230 */ /* 0x008fcc0000004100 */
[----:B------:R-:W0:Y:S02]  /*3ea0*/  F2I.FTZ.TRUNC.NTZ R0, R0 ;  /* 0x0000000000007305 */ /* 0x000e24000021f100 */
[----:B0-----:R-:W-:Y:S01]  /*3eb0*/  PRMT R26, R0, 0x7610, R26 ;  /* 0x00007610001a7816 */ /* 0x001fe2000000001a */
[----:B------:R-:W-:Y:S05]  /*3ec0*/  BRA `(.L_x_17799) ;  /* 0x00000be000007947 */ /* 0x000fea0003800000 */
.L_x_17802:
        /* <DEDUP_REMOVED lines=9> */
.L_x_17805:
[----:B------:R-:W3:Y:S02]  /*3f60*/  LDG.E.U16 R4, [R4.64] ;  /* 0x0000002404047981 */ /* 0x000ee4000c1e1500 */
[----:B---3--:R-:W-:-:S06]  /*3f70*/  HADD2.F32 R0, -RZ, R4.H0_H0 ;  /* 0x20000004ff007230 */ /* 0x008fcc0000004100 */
[----:B------:R-:W0:Y:S02]  /*3f80*/  F2I.FTZ.TRUNC.NTZ R0, R0 ;  /* 0x0000000000007305 */ /* 0x000e24000021f100 */
[----:B0-----:R-:W-:Y:S01]  /*3f90*/  PRMT R26, R0, 0x7610, R26 ;  /* 0x00007610001a7816 */ /* 0x001fe2000000001a */
[----:B------:R-:W-:Y:S05]  /*3fa0*/  BRA `(.L_x_17799) ;  /* 0x00000b0000007947 */ /* 0x000fea0003800000 */
.L_x_17804:
[----:B------:R-:W3:Y:S02]  /*3fb0*/  LDG.E.64 R4, [R4.64] ;  /* 0x0000002404047981 */ /* 0x000ee4000c1e1b00 */
[----:B---3--:R0:W3:Y:S01]  /*3fc0*/  F2I.F64.TRUNC R26, R4 ;  /* 0x00000004001a7311 */ /* 0x0080e2000030d100 */
[----:B------:R-:W-:Y:S05]  /*3fd0*/  BRA `(.L_x_17799) ;  /* 0x00000ad000007947 */ /* 0x000fea0003800000 */
.L_x_17794:
        /* <DEDUP_REMOVED lines=12> */
.L_x_17808:
[----:B------:R-:W3:Y:S02]  /*40a0*/  LDG.E.64 R4, [R4.64] ;  /* 0x0000002404047981 */ /* 0x000ee4000c1e1b00 */
[----:B---3--:R0:W3:Y:S01]  /*40b0*/  F2I.F64.TRUNC R26, R4 ;  /* 0x00000004001a7311 */ /* 0x0080e2000030d100 */
[----:B------:R-:W-:Y:S05]  /*40c0*/  BRA `(.L_x_17799) ;  /* 0x000009e000007947 */ /* 0x000fea0003800000 */
.L_x_17807:
        /* <DEDUP_REMOVED lines=28> */
.L_x_17810:
        /* <DEDUP_REMOVED lines=15> */
.L_x_17809:
[----:B------:R-:W3:Y:S02]  /*4380*/  LDG.E.U16 R0, [R4.64] ;  /* 0x0000002404007981 */ /* 0x000ee4000c1e1500 */
[----:B---3--:R-:W-:-:S06]  /*4390*/  PRMT R0, RZ, 0x5410, R0 ;  /* 0x00005410ff007816 */ /* 0x008fcc0000000000 */
[----:B------:R-:W0:Y:S02]  /*43a0*/  F2I.FTZ.TRUNC.NTZ R0, R0 ;  /* 0x0000000000007305 */ /* 0x000e24000021f100 */
[----:B0-----:R-:W-:Y:S01]  /*43b0*/  PRMT R26, R0, 0x7610, R26 ;  /* 0x00007610001a7816 */ /* 0x001fe2000000001a */
[----:B------:R-:W-:Y:S05]  /*43c0*/  BRA `(.L_x_17799) ;  /* 0x000006e000007947 */ /* 0x000fea0003800000 */
.L_x_17806:
        /* <DEDUP_REMOVED lines=10> */
.L_x_17813:
        /* <DEDUP_REMOVED lines=21> */
.L_x_17817:
[----:B------:R-:W-:Y:S05]  /*45c0*/  BSYNC B1 ;  /* 0x0000000000017941 */ /* 0x000fea0003800000 */
.L_x_17816:
[----:B------:R-:W-:Y:S01]  /*45d0*/  LEA R5, R0, 0x3b800000, 0x17 ;  /* 0x3b80000000057811 */ /* 0x000fe200078eb8ff */
[----:B------:R-:W-:-:S05]  /*45e0*/  IMAD.SHL.U32 R0, R3, 0x100000, RZ ;  /* 0x0010000003007824 */ /* 0x000fca00078e00ff */
[----:B------:R-:W-:Y:S02]  /*45f0*/  LOP3.LUT R0, R5, R0, R6, 0xfe, !PT ;  /* 0x0000000005007212 */ /* 0x000fe400078efe06 */
.L_x_17815:
[----:B------:R-:W-:Y:S05]  /*4600*/  BSYNC B0 ;  /* 0x0000000000007941 */ /* 0x000fea0003800000 */
.L_x_17814:
[----:B------:R-:W0:Y:S02]  /*4610*/  F2I.FTZ.TRUNC.NTZ R0, R0 ;  /* 0x0000000000007305 */ /* 0x000e24000021f100 */
[----:B0-----:R-:W-:Y:S01]  /*4620*/  PRMT R26, R0, 0x7610, R26 ;  /* 0x00007610001a7816 */ /* 0x001fe2000000001a */
[----:B------:R-:W-:Y:S05]  /*4630*/  BRA `(.L_x_17799) ;  /* 0x0000047000007947 */ /* 0x000fea0003800000 */
.L_x_17812:
        /* <DEDUP_REMOVED lines=21> */
.L_x_17821:
[----:B------:R-:W-:Y:S05]  /*4790*/  BSYNC B1 ;  /* 0x0000000000017941 */ /* 0x000fea0003800000 */
.L_x_17820:
[----:B------:R-:W-:Y:S01]  /*47a0*/  LEA R5, R0, 0x37800000, 0x17 ;  /* 0x3780000000057811 */ /* 0x000fe200078eb8ff */
[----:B------:R-:W-:-:S05]  /*47b0*/  IMAD.SHL.U32 R0, R3, 0x200000, RZ ;  /* 0x0020000003007824 */ /* 0x000fca00078e00ff */
[----:B------:R-:W-:Y:S02]  /*47c0*/  LOP3.LUT R0, R5, R0, R6, 0xfe, !PT ;  /* 0x0000000005007212 */ /* 0x000fe400078efe06 */
.L_x_17819:
[----:B------:R-:W-:Y:S05]  /*47d0*/  BSYNC B0 ;  /* 0x0000000000007941 */ /* 0x000fea0003800000 */
.L_x_17818:
[----:B------:R-:W0:Y:S02]  /*47e0*/  F2I.FTZ.TRUNC.NTZ R0, R0 ;  /* 0x0000000000007305 */ /* 0x000e24000021f100 */
[----:B0-----:R-:W-:Y:S01]  /*47f0*/  PRMT R26, R0, 0x7610, R26 ;  /* 0x00007610001a7816 */ /* 0x001fe2000000001a */
[----:B------:R-:W-:Y:S05]  /*4800*/  BRA `(.L_x_17799) ;  /* 0x000002a000007947 */ /* 0x000fea0003800000 */
.L_x_17811:
        /* <DEDUP_REMOVED lines=14> */
.L_x_17825:
[----:B------:R-:W-:Y:S05]  /*48f0*/  BSYNC B0 ;  /* 0x0000000000007941 */ /* 0x000fea0003800000 */
.L_x_17824:
[----:B------:R-:W0:Y:S02]  /*4900*/  F2I.FTZ.TRUNC.NTZ R0, R0 ;  /* 0x0000000000007305 */ /* 0x000e24000021f100 */
[----:B0-----:R-:W-:Y:S01]  /*4910*/  PRMT R26, R0, 0x7610, R26 ;  /* 0x00007610001a7816 */ /* 0x001fe2000000001a */
[----:B------:R-:W-:Y:S05]  /*4920*/  BRA `(.L_x_17799) ;  /* 0x0000018000007947 */ /* 0x000fea0003800000 */
.L_x_17798:
        /* <DEDUP_REMOVED lines=21> */
.L_x_17823:
[----:B------:R0:W5:Y:S01]  /*4a80*/  LDG.E.U8 R26, [R4.64] ;  /* 0x00000024041a7981 */ /* 0x000162000c1e1100 */
[----:B------:R-:W-:Y:S05]  /*4a90*/  BRA `(.L_x_17799) ;  /* 0x0000001000007947 */ /* 0x000fea0003800000 */
.L_x_17822:
[----:B------:R0:W5:Y:S02]  /*4aa0*/  LDG.E.U8 R26, [R4.64] ;  /* 0x00000024041a7981 */ /* 0x000164000c1e1100 */
.L_x_17799:
        /* <DEDUP_REMOVED lines=16> */
.L_x_17829:
[----:B------:R0:W5:Y:S01]  /*4bb0*/  LDG.E.U8 R25, [R4.64] ;  /* 0x0000002404197981 */ /* 0x000162000c1e1100 */
[----:B------:R-:W-:Y:S05]  /*4bc0*/  BRA `(.L_x_17831) ;  /* 0x00000d8000007947 */ /* 0x000fea0003800000 */
.L_x_17828:
        /* <DEDUP_REMOVED lines=8> */
.L_x_17833:
[----:B------:R0:W5:Y:S01]  /*4c50*/  LDG.E.U8 R25, [R4.64] ;  /* 0x0000002404197981 */ /* 0x000162000c1e1100 */
[----:B------:R-:W-:Y:S05]  /*4c60*/  BRA `(.L_x_17831) ;  /* 0x00000ce000007947 */ /* 0x000fea0003800000 */
.L_x_17832:
[----:B------:R0:W5:Y:S01]  /*4c70*/  LDG.E.U16 R25, [R4.64] ;  /* 0x0000002404197981 */ /* 0x000162000c1e1500 */
[----:B------:R-:W-:Y:S05]  /*4c80*/  BRA `(.L_x_17831) ;  /* 0x00000cc000007947 */ /* 0x000fea0003800000 */
.L_x_17827:
        /* <DEDUP_REMOVED lines=9> */
.L_x_17835:
[----:B------:R-:W4:Y:S02]  /*4d20*/  LDG.E.U16 R0, [R4.64] ;  /* 0x0000002404007981 */ /* 0x000f24000c1e1500 */
[----:B----4-:R-:W-:-:S06]  /*4d30*/  HADD2.F32 R0, -RZ, R0.H0_H0 ;  /* 0x20000000ff007230 */ /* 0x010fcc0000004100 */
[----:B------:R-:W0:Y:S02]  /*4d40*/  F2I.FTZ.TRUNC.NTZ R0, R0 ;  /* 0x0000000000007305 */ /* 0x000e24000021f100 */
[----:B0-----:R-:W-:Y:S01]  /*4d50*/  PRMT R25, R0, 0x7610, R25 ;  /* 0x0000761000197816 */ /* 0x001fe20000000019 */
[----:B------:R-:W-:Y:S05]  /*4d60*/  BRA `(.L_x_17831) ;  /* 0x00000be000007947 */ /* 0x000fea0003800000 */
.L_x_17834:
        /* <DEDUP_REMOVED lines=9> */
.L_x_17837:
[----:B------:R-:W4:Y:S02]  /*4e00*/  LDG.E.U16 R4, [R4.64] ;  /* 0x0000002404047981 */ /* 0x000f24000c1e1500 */
[----:B----4-:R-:W-:-:S06]  /*4e10*/  HADD2.F32 R0, -RZ, R4.H0_H0 ;  /* 0x20000004ff007230 */ /* 0x010fcc0000004100 */
[----:B------:R-:W0:Y:S02]  /*4e20*/  F2I.FTZ.TRUNC.NTZ R0, R0 ;  /* 0x0000000000007305 */ /* 0x000e24000021f100 */
[----:B0-----:R-:W-:Y:S01]  /*4e30*/  PRMT R25, R0, 0x7610, R25 ;  /* 0x0000761000197816 */ /* 0x001fe20000000019 */
[----:B------:R-:W-:Y:S05]  /*4e40*/  BRA `(.L_x_17831) ;  /* 0x00000b0000007947 */ /* 0x000fea0003800000 */
.L_x_17836:
[----:B------:R-:W4:Y:S02]  /*4e50*/  LDG.E.64 R4, [R4.64] ;  /* 0x0000002404047981 */ /* 0x000f24000c1e1b00 */
[----:B----4-:R0:W4:Y:S01]  /*4e60*/  F2I.F64.TRUNC R25, R4 ;  /* 0x0000000400197311 */ /* 0x010122000030d100 */
[----:B------:R-:W-:Y:S05]  /*4e70*/  BRA `(.L_x_17831) ;  /* 0x00000ad000007947 */ /* 0x000fea0003800000 */
.L_x_17826:
        /* <DEDUP_REMOVED lines=12> */
.L_x_17840:
[----:B------:R-:W4:Y:S02]  /*4f40*/  LDG.E.64 R4, [R4.64] ;  /* 0x0000002404047981 */ /* 0x000f24000c1e1b00 */
[----:B----4-:R0:W4:Y:S01]  /*4f50*/  F2I.F64.TRUNC R25, R4 ;  /* 0x0000000400197311 */ /* 0x010122000030d100 */
[----:B------:R-:W-:Y:S05]  /*4f60*/  BRA `(.L_x_17831) ;  /* 0x000009e000007947 */ /* 0x000fea0003800000 */
.L_x_17839:
        /* <DEDUP_REMOVED lines=28> */
.L_x_17842:
        /* <DEDUP_REMOVED lines=15> */
.L_x_17841:
[----:B------:R-:W4:Y:S02]  /*5220*/  LDG.E.U16 R0, [R4.64] ;  /* 0x0000002404007981 */ /* 0x000f24000c1e1500 */
[----:B----4-:R-:W-:-:S06]  /*5230*/  PRMT R0, RZ, 0x5410, R0 ;  /* 0x00005410ff007816 */ /* 0x010fcc0000000000 */
[----:B------:R-:W0:Y:S02]  /*5240*/  F2I.FTZ.TRUNC.NTZ R0, R0 ;  /* 0x0000000000007305 */ /* 0x000e24000021f100 */
[----:B0-----:R-:W-:Y:S01]  /*5250*/  PRMT R25, R0, 0x7610, R25 ;  /* 0x0000761000197816 */ /* 0x001fe20000000019 */
[----:B------:R-:W-:Y:S05]  /*5260*/  BRA `(.L_x_17831) ;  /* 0x000006e000007947 */ /* 0x000fea0003800000 */
.L_x_17838:
        /* <DEDUP_REMOVED lines=10> */
.L_x_17845:
        /* <DEDUP_REMOVED lines=21> */
.L_x_17849:
[----:B------:R-:W-:Y:S05]  /*5460*/  BSYNC B1 ;  /* 0x0000000000017941 */ /* 0x000fea0003800000 */
.L_x_17848:
[----:B------:R-:W-:Y:S01]  /*5470*/  LEA R5, R0, 0x3b800000, 0x17 ;  /* 0x3b80000000057811 */ /* 0x000fe200078eb8ff */
[----:B------:R-:W-:-:S05]  /*5480*/  IMAD.SHL.U32 R0, R3, 0x100000, RZ ;  /* 0x0010000003007824 */ /* 0x000fca00078e00ff */
[----:B------:R-:W-:Y:S02]  /*5490*/  LOP3.LUT R0, R5, R0, R6, 0xfe, !PT ;  /* 0x0000000005007212 */ /* 0x000fe400078efe06 */
.L_x_17847:
[----:B------:R-:W-:Y:S05]  /*54a0*/  BSYNC B0 ;  /* 0x0000000000007941 */ /* 0x000fea0003800000 */
.L_x_17846:
[----:B------:R-:W0:Y:S02]  /*54b0*/  F2I.FTZ.TRUNC.NTZ R0, R0 ;  /* 0x0000000000007305 */ /* 0x000e24000021f100 */
[----:B0-----:R-:W-:Y:S01]  /*54c0*/  PRMT R25, R0, 0x7610, R25 ;  /* 0x0000761000197816 */ /* 0x001fe20000000019 */
[----:B------:R-:W-:Y:S05]  /*54d0*/  BRA `(.L_x_17831) ;  /* 0x0000047000007947 */ /* 0x000fea0003800000 */
.L_x_17844:
        /* <DEDUP_REMOVED lines=21> */
.L_x_17853:
[----:B------:R-:W-:Y:S05]  /*5630*/  BSYNC B1 ;  /* 0x0000000000017941 */ /* 0x000fea0003800000 */
.L_x_17852:
[----:B------:R-:W-:Y:S01]  /*5640*/  LEA R5, R0, 0x37800000, 0x17 ;  /* 0x3780000000057811 */ /* 0x000fe200078eb8ff */
[----:B------:R-:W-:-:S05]  /*5650*/  IMAD.SHL.U32 R0, R3, 0x200000, RZ ;  /* 0x0020000003007824 */ /* 0x000fca00078e00ff */
[----:B------:R-:W-:Y:S02]  /*5660*/  LOP3.LUT R0, R5, R0, R6, 0xfe, !PT ;  /* 0x0000000005007212 */ /* 0x000fe400078efe06 */
.L_x_17851:
[----:B------:R-:W-:Y:S05]  /*5670*/  BSYNC B0 ;  /* 0x0000000000007941 */ /* 0x000fea0003800000 */
.L_x_17850:
[----:B------:R-:W0:Y:S02]  /*5680*/  F2I.FTZ.TRUNC.NTZ R0, R0 ;  /* 0x0000000000007305 */ /* 0x000e24000021f100 */
[----:B0-----:R-:W-:Y:S01]  /*5690*/  PRMT R25, R0, 0x7610, R25 ;  /* 0x0000761000197816 */ /* 0x001fe20000000019 */
[----:B------:R-:W-:Y:S05]  /*56a0*/  BRA `(.L_x_17831) ;  /* 0x000002a000007947 */ /* 0x000fea0003800000 */
.L_x_17843:
        /* <DEDUP_REMOVED lines=14> */
.L_x_17857:
[----:B------:R-:W-:Y:S05]  /*5790*/  BSYNC B0 ;  /* 0x0000000000007941 */ /* 0x000fea0003800000 */
.L_x_17856:
[----:B------:R-:W0:Y:S02]  /*57a0*/  F2I.FTZ.TRUNC.NTZ R0, R0 ;  /* 0x0000000000007305 */ /* 0x000e24000021f100 */
[----:B0-----:R-:W-:Y:S01]  /*57b0*/  PRMT R25, R0, 0x7610, R25 ;  /* 0x0000761000197816 */ /* 0x001fe20000000019 */
[----:B------:R-:W-:Y:S05]  /*57c0*/  BRA `(.L_x_17831) ;  /* 0x0000018000007947 */ /* 0x000fea0003800000 */
.L_x_17830:
        /* <DEDUP_REMOVED lines=21> */
.L_x_17855:
[----:B------:R0:W5:Y:S01]  /*5920*/  LDG.E.U8 R25, [R4.64] ;  /* 0x0000002404197981 */ /* 0x000162000c1e1100 */
[----:B------:R-:W-:Y:S05]  /*5930*/  BRA `(.L_x_17831) ;  /* 0x0000001000007947 */ /* 0x000fea0003800000 */
.L_x_17854:
[----:B------:R0:W5:Y:S02]  /*5940*/  LDG.E.U8 R25, [R4.64] ;  /* 0x0000002404197981 */ /* 0x000164000c1e1100 */
.L_x_17831:
[----:B------:R-:W-:-:S03]  /*5950*/  IADD3 R16, R16, 0x80, RZ ;  /* 0x0000008010107810 */ /* 0x000fc60007ffe0ff */
.L_x_17761:
[----:B------:R-:W-:Y:S05]  /*5960*/  BSYNC B6 ;  /* 0x0000000000067941 */ /* 0x000fea0003800000 */
.L_x_17760:
        /* <DEDUP_REMOVED lines=24> */
.L_x_17863:
[----:B------:R0:W5:Y:S01]  /*5af0*/  LDG.E.U8 R23, [R4.64] ;  /* 0x0000002404177981 */ /* 0x000162000c1e1100 */
[----:B------:R-:W-:Y:S05]  /*5b00*/  BRA `(.L_x_17865) ;  /* 0x00000d8000007947 */ /* 0x000fea0003800000 */
.L_x_17862:
        /* <DEDUP_REMOVED lines=8> */
.L_x_17867:
[----:B------:R0:W5:Y:S01]  /*5b90*/  LDG.E.U8 R23, [R4.64] ;  /* 0x0000002404177981 */ /* 0x000162000c1e1100 */
[----:B------:R-:W-:Y:S05]  /*5ba0*/  BRA `(.L_x_17865) ;  /* 0x00000ce000007947 */ /* 0x000fea0003800000 */
.L_x_17866:
[----:B------:R0:W5:Y:S01]  /*5bb0*/  LDG.E.U16 R23, [R4.64] ;  /* 0x0000002404177981 */ /* 0x000162000c1e1500 */
[----:B------:R-:W-:Y:S05]  /*5bc0*/  BRA `(.L_x_17865) ;  /* 0x00000cc000007947 */ /* 0x000fea0003800000 */
.L_x_17861:
        /* <DEDUP_REMOVED lines=9> */
.L_x_17869:
[----:B----4-:R-:W4:Y:S02]  /*5c60*/  LDG.E.U16 R0, [R4.64] ;  /* 0x0000002404007981 */ /* 0x010f24000c1e1500 */
[----:B----4-:R-:W-:-:S06]  /*5c70*/  HADD2.F32 R0, -RZ, R0.H0_H0 ;  /* 0x20000000ff007230 */ /* 0x010fcc0000004100 */
[----:B------:R-:W0:Y:S02]  /*5c80*/  F2I.FTZ.TRUNC.NTZ R0, R0 ;  /* 0x0000000000007305 */ /* 0x000e24000021f100 */
[----:B0-----:R-:W-:Y:S01]  /*5c90*/  PRMT R23, R0, 0x7610, R23 ;  /* 0x0000761000177816 */ /* 0x001fe20000000017 */
[----:B------:R-:W-:Y:S05]  /*5ca0*/  BRA `(.L_x_17865) ;  /* 0x00000be000007947 */ /* 0x000fea0003800000 */
.L_x_17868:
        /* <DEDUP_REMOVED lines=9> */
.L_x_17871:
[----:B----4-:R-:W4:Y:S02]  /*5d40*/  LDG.E.U16 R4, [R4.64] ;  /* 0x0000002404047981 */ /* 0x010f24000c1e1500 */
[----:B----4-:R-:W-:-:S06]  /*5d50*/  HADD2.F32 R0, -RZ, R4.H0_H0 ;  /* 0x20000004ff007230 */ /* 0x010fcc0000004100 */
[----:B------:R-:W0:Y:S02]  /*5d60*/  F2I.FTZ.TRUNC.NTZ R0, R0 ;  /* 0x0000000000007305 */ /* 0x000e24000021f100 */
[----:B0-----:R-:W-:Y:S01]  /*5d70*/  PRMT R23, R0, 0x7610, R23 ;  /* 0x0000761000177816 */ /* 0x001fe20000000017 */
[----:B------:R-:W-:Y:S05]  /*5d80*/  BRA `(.L_x_17865) ;  /* 0x00000b0000007947 */ /* 0x000fea0003800000 */
.L_x_17870:
[----:B----4-:R-:W4:Y:S02]  /*5d90*/  LDG.E.64 R4, [R4.64] ;  /* 0x0000002404047981 */ /* 0x010f24000c1e1b00 */
[----:B----4-:R0:W4:Y:S01]  /*5da0*/  F2I.F64.TRUNC R23, R4 ;  /* 0x0000000400177311 */ /* 0x010122000030d100 */
[----:B------:R-:W-:Y:S05]  /*5db0*/  BRA `(.L_x_17865) ;  /* 0x00000ad000007947 */ /* 0x000fea0003800000 */
.L_x_17860:
        /* <DEDUP_REMOVED lines=12> */
.L_x_17874:
[----:B----4-:R-:W4:Y:S02]  /*5e80*/  LDG.E.64 R4, [R4.64] ;  /* 0x0000002404047981 */ /* 0x010f24000c1e1b00 */
[----:B----4-:R0:W4:Y:S01]  /*5e90*/  F2I.F64.TRUNC R23, R4 ;  /* 0x0000000400177311 */ /* 0x010122000030d100 */
[----:B------:R-:W-:Y:S05]  /*5ea0*/  BRA `(.L_x_17865) ;  /* 0x000009e000007947 */ /* 0x000fea0003800000 */
.L_x_17873:
        /* <DEDUP_REMOVED lines=28> */
.L_x_17876:
        /* <DEDUP_REMOVED lines=15> */
.L_x_17875:
[----:B----4-:R-:W4:Y:S02]  /*6160*/  LDG.E.U16 R0, [R4.64] ;  /* 0x0000002404007981 */ /* 0x010f24000c1e1500 */
[----:B----4-:R-:W-:-:S06]  /*6170*/  PRMT R0, RZ, 0x5410, R0 ;  /* 0x00005410ff007816 */ /* 0x010fcc0000000000 */
[----:B------:R-:W0:Y:S02]  /*6180*/  F2I.FTZ.TRUNC.NTZ R0, R0 ;  /* 0x0000000000007305 */ /* 0x000e24000021f100 */
[----:B0-----:R-:W-:Y:S01]  /*6190*/  PRMT R23, R0, 0x7610, R23 ;  /* 0x0000761000177816 */ /* 0x001fe20000000017 */
[----:B------:R-:W-:Y:S05]  /*61a0*/  BRA `(.L_x_17865) ;  /* 0x000006e000007947 */ /* 0x000fea0003800000 */
.L_x_17872:
        /* <DEDUP_REMOVED lines=10> */
.L_x_17879:
        /* <DEDUP_REMOVED lines=21> */
.L_x_17883:
[----:B------:R-:W-:Y:S05]  /*63a0*/  BSYNC B1 ;  /* 0x0000000000017941 */ /* 0x000fea0003800000 */
.L_x_17882:
[----:B------:R-:W-:Y:S01]  /*63b0*/  LEA R5, R0, 0x3b800000, 0x17 ;  /* 0x3b80000000057811 */ /* 0x000fe200078eb8ff */
[----:B------:R-:W-:-:S05]  /*63c0*/  IMAD.SHL.U32 R0, R3, 0x100000, RZ ;  /* 0x0010000003007824 */ /* 0x000fca00078e00ff */
[----:B------:R-:W-:Y:S02]  /*63d0*/  LOP3.LUT R0, R5, R0, R6, 0xfe, !PT ;  /* 0x0000000005007212 */ /* 0x000fe400078efe06 */
.L_x_17881:
[----:B------:R-:W-:Y:S05]  /*63e0*/  BSYNC B0 ;  /* 0x0000000000007941 */ /* 0x000fea0003800000 */
.L_x_17880:
[----:B------:R-:W0:Y:S02]  /*63f0*/  F2I.FTZ.TRUNC.NTZ R0, R0 ;  /* 0x0000000000007305 */ /* 0x000e24000021f100 */
[----:B0-----:R-:W-:Y:S01]  /*6400*/  PRMT R23, R0, 0x7610, R23 ;  /* 0x0000761000177816 */ /* 0x001fe20000000017 */
[----:B------:R-:W-:Y:S05]  /*6410*/  BRA `(.L_x_17865) ;  /* 0x0000047000007947 */ /* 0x000fea0003800000 */
.L_x_17878:
        /* <DEDUP_REMOVED lines=21> */
.L_x_17887:
[----:B------:R-:W-:Y:S05]  /*6570*/  BSYNC B1 ;  /* 0x0000000000017941 */ /* 0x000fea0003800000 */
.L_x_17886:
[----:B------:R-:W-:Y:S01]  /*6580*/  LEA R5, R0, 0x37800000, 0x17 ;  /* 0x3780000000057811 */ /* 0x000fe200078eb8ff */
[----:B------:R-:W-:-:S05]  /*6590*/  IMAD.SHL.U32 R0, R3, 0x200000, RZ ;  /* 0x0020000003007824 */ /* 0x000fca00078e00ff */
[----:B------:R-:W-:Y:S02]  /*65a0*/  LOP3.LUT R0, R5, R0, R6, 0xfe, !PT ;  /* 0x0000000005007212 */ /* 0x000fe400078efe06 */
.L_x_17885:
[----:B------:R-:W-:Y:S05]  /*65b0*/  BSYNC B0 ;  /* 0x0000000000007941 */ /* 0x000fea0003800000 */
.L_x_17884:
[----:B------:R-:W0:Y:S02]  /*65c0*/  F2I.FTZ.TRUNC.NTZ R0, R0 ;  /* 0x0000000000007305 */ /* 0x000e24000021f100 */
[----:B0-----:R-:W-:Y:S01]  /*65d0*/  PRMT R23, R0, 0x7610, R23 ;  /* 0x0000761000177816 */ /* 0x001fe20000000017 */
[----:B------:R-:W-:Y:S05]  /*65e0*/  BRA `(.L_x_17865) ;  /* 0x000002a000007947 */ /* 0x000fea0003800000 */
.L_x_17877:
        /* <DEDUP_REMOVED lines=14> */
.L_x_17891:
[----:B------:R-:W-:Y:S05]  /*66d0*/  BSYNC B0 ;  /* 0x0000000000007941 */ /* 0x000fea0003800000 */
.L_x_17890:
[----:B------:R-:W0:Y:S02]  /*66e0*/  F2I.FTZ.TRUNC.NTZ R0, R0 ;  /* 0x0000000000007305 */ /* 0x000e24000021f100 */
[----:B0-----:R-:W-:Y:S01]  /*66f0*/  PRMT R23, R0, 0x7610, R23 ;  /* 0x0000761000177816 */ /* 0x001fe20000000017 */
[----:B------:R-:W-:Y:S05]  /*6700*/  BRA `(.L_x_17865) ;  /* 0x0000018000007947 */ /* 0x000fea0003800000 */
.L_x_17864:
        /* <DEDUP_REMOVED lines=21> */
.L_x_17889:
[----:B------:R0:W5:Y:S01]  /*6860*/  LDG.E.U8 R23, [R4.64] ;  /* 0x0000002404177981 */ /* 0x000162000c1e1100 */
[----:B------:R-:W-:Y:S05]  /*6870*/  BRA `(.L_x_17865) ;  /* 0x0000001000007947 */ /* 0x000fea0003800000 */
.L_x_17888:
[----:B------:R0:W5:Y:S02]  /*6880*/  LDG.E.U8 R23, [R4.64] ;  /* 0x0000002404177981 */ /* 0x000164000c1e1100 */
.L_x_17865:
        /* <DEDUP_REMOVED lines=16> */
.L_x_17895:
[----:B------:R0:W5:Y:S01]  /*6990*/  LDG.E.U8 R22, [R4.64] ;  /* 0x0000002404167981 */ /* 0x000162000c1e1100 */
[----:B------:R-:W-:Y:S05]  /*69a0*/  BRA `(.L_x_17897) ;  /* 0x00000d8000007947 */ /* 0x000fea0003800000 */
.L_x_17894:
        /* <DEDUP_REMOVED lines=8> */
.L_x_17899:
[----:B------:R0:W5:Y:S01]  /*6a30*/  LDG.E.U8 R22, [R4.64] ;  /* 0x0000002404167981 */ /* 0x000162000c1e1100 */
[----:B------:R-:W-:Y:S05]  /*6a40*/  BRA `(.L_x_17897) ;  /* 0x00000ce000007947 */ /* 0x000fea0003800000 */
.L_x_17898:
[----:B------:R0:W5:Y:S01]  /*6a50*/  LDG.E.U16 R22, [R4.64] ;  /* 0x0000002404167981 */ /* 0x000162000c1e1500 */
[----:B------:R-:W-:Y:S05]  /*6a60*/  BRA `(.L_x_17897) ;  /* 0x00000cc000007947 */ /* 0x000fea0003800000 */
.L_x_17893:
        /* <DEDUP_REMOVED lines=9> */
.L_x_17901:
[----:B----4-:R-:W4:Y:S02]  /*6b00*/  LDG.E.U16 R0, [R4.64] ;  /* 0x0000002404007981 */ /* 0x010f24000c1e1500 */
[----:B----4-:R-:W-:-:S06]  /*6b10*/  HADD2.F32 R0, -RZ, R0.H0_H0 ;  /* 0x20000000ff007230 */ /* 0x010fcc0000004100 */
[----:B------:R-:W0:Y:S02]  /*6b20*/  F2I.FTZ.TRUNC.NTZ R0, R0 ;  /* 0x0000000000007305 */ /* 0x000e24000021f100 */
[----:B0-----:R-:W-:Y:S01]  /*6b30*/  PRMT R22, R0, 0x7610, R22 ;  /* 0x0000761000167816 */ /* 0x001fe20000000016 */
[----:B------:R-:W-:Y:S05]  /*6b40*/  BRA `(.L_x_17897) ;  /* 0x00000be000007947 */ /* 0x000fea0003800000 */
.L_x_17900:
        /* <DEDUP_REMOVED lines=9> */
.L_x_17903:
[----:B----4-:R-:W4:Y:S02]  /*6be0*/  LDG.E.U16 R4, [R4.64] ;  /* 0x0000002404047981 */ /* 0x010f24000c1e1500 */
[----:B----4-:R-:W-:-:S06]  /*6bf0*/  HADD2.F32 R0, -RZ, R4.H0_H0 ;  /* 0x20000004ff007230 */ /* 0x010fcc0000004100 */
[----:B------:R-:W0:Y:S02]  /*6c00*/  F2I.FTZ.TRUNC.NTZ R0, R0 ;  /* 0x0000000000007305 */ /* 0x000e24000021f100 */
[----:B0-----:R-:W-:Y:S01]  /*6c10*/  PRMT R22, R0, 0x7610, R22 ;  /* 0x0000761000167816 */ /* 0x001fe20000000016 */
[----:B------:R-:W-:Y:S05]  /*6c20*/  BRA `(.L_x_17897) ;  /* 0x00000b0000007947 */ /* 0x000fea0003800000 */
.L_x_17902:
[----:B----4-:R-:W4:Y:S02]  /*6c30*/  LDG.E.64 R4, [R4.64] ;  /* 0x0000002404047981 */ /* 0x010f24000c1e1b00 */
[----:B----4-:R0:W4:Y:S01]  /*6c40*/  F2I.F64.TRUNC R22, R4 ;  /* 0x0000000400167311 */ /* 0x010122000030d100 */
[----:B------:R-:W-:Y:S05]  /*6c50*/  BRA `(.L_x_17897) ;  /* 0x00000ad000007947 */ /* 0x000fea0003800000 */
.L_x_17892:
        /* <DEDUP_REMOVED lines=12> */
.L_x_17906:
[----:B----4-:R-:W4:Y:S02]  /*6d20*/  LDG.E.64 R4, [R4.64] ;  /* 0x0000002404047981 */ /* 0x010f24000c1e1b00 */
[----:B----4-:R0:W4:Y:S01]  /*6d30*/  F2I.F64.TRUNC R22, R4 ;  /* 0x0000000400167311 */ /* 0x010122000030d100 */
[----:B------:R-:W-:Y:S05]  /*6d40*/  BRA `(.L_x_17897) ;  /* 0x000009e000007947 */ /* 0x000fea0003800000 */
.L_x_17905:
        /* <DEDUP_REMOVED lines=28> */
.L_x_17908:
        /* <DEDUP_REMOVED lines=15> */
.L_x_17907:
[----:B----4-:R-:W4:Y:S02]  /*7000*/  LDG.E.U16 R0, [R4.64] ;  /* 0x0000002404007981 */ /* 0x010f24000c1e1500 */
[----:B----4-:R-:W-:-:S06]  /*7010*/  PRMT R0, RZ, 0x5410, R0 ;  /* 0x00005410ff007816 */ /* 0x010fcc0000000000 */
[----:B------:R-:W0:Y:S02]  /*7020*/  F2I.FTZ.TRUNC.NTZ R0, R0 ;  /* 0x0000000000007305 */ /* 0x000e24000021f100 */
[----:B0-----:R-:W-:Y:S01]  /*7030*/  PRMT R22, R0, 0x7610, R22 ;  /* 0x0000761000167816 */ /* 0x001fe20000000016 */
[----:B------:R-:W-:Y:S05]  /*7040*/  BRA `(.L_x_17897) ;  /* 0x000006e000007947 */ /* 0x000fea0003800000 */
.L_x_17904:
        /* <DEDUP_REMOVED lines=10> */
.L_x_17911:
        /* <DEDUP_REMOVED lines=21> */
.L_x_17915:
[----:B------:R-:W-:Y:S05]  /*7240*/  BSYNC B1 ;  /* 0x0000000000017941 */ /* 0x000fea0003800000 */
.L_x_17914:
[----:B------:R-:W-:Y:S01]  /*7250*/  LEA R5, R0, 0x3b800000, 0x17 ;  /* 0x3b80000000057811 */ /* 0x000fe200078eb8ff */
[----:B------:R-:W-:-:S05]  /*7260*/  IMAD.SHL.U32 R0, R3, 0x100000, RZ ;  /* 0x0010000003007824 */ /* 0x000fca00078e00ff */
[----:B------:R-:W-:Y:S02]  /*7270*/  LOP3.LUT R0, R5, R0, R6, 0xfe, !PT ;  /* 0x0000000005007212 */ /* 0x000fe400078efe06 */
.L_x_17913:
[----:B------:R-:W-:Y:S05]  /*7280*/  BSYNC B0 ;  /* 0x0000000000007941 */ /* 0x000fea0003800000 */
.L_x_17912:
[----:B------:R-:W0:Y:S02]  /*7290*/  F2I.FTZ.TRUNC.NTZ R0, R0 ;  /* 0x0000000000007305 */ /* 0x000e24000021f100 */
[----:B0-----:R-:W-:Y:S01]  /*72a0*/  PRMT R22, R0, 0x7610, R22 ;  /* 0x0000761000167816 */ /* 0x001fe20000000016 */
[----:B------:R-:W-:Y:S05]  /*72b0*/  BRA `(.L_x_17897) ;  /* 0x0000047000007947 */ /* 0x000fea0003800000 */
.L_x_17910:
        /* <DEDUP_REMOVED lines=21> */
.L_x_17919:
[----:B------:R-:W-:Y:S05]  /*7410*/  BSYNC B1 ;  /* 0x0000000000017941 */ /* 0x000fea0003800000 */
.L_x_17918:
[----:B------:R-:W-:Y:S01]  /*7420*/  LEA R5, R0, 0x37800000, 0x17 ;  /* 0x3780000000057811 */ /* 0x000fe200078eb8ff */
[----:B------:R-:W-:-:S05]  /*7430*/  IMAD.SHL.U32 R0, R3, 0x200000, RZ ;  /* 0x0020000003007824 */ /* 0x000fca00078e00ff */
[----:B------:R-:W-:Y:S02]  /*7440*/  LOP3.LUT R0, R5, R0, R6, 0xfe, !PT ;  /* 0x0000000005007212 */ /* 0x000fe400078efe06 */
.L_x_17917:
[----:B------:R-:W-:Y:S05]  /*7450*/  BSYNC B0 ;  /* 0x0000000000007941 */ /* 0x000fea0003800000 */
.L_x_17916:
[----:B------:R-:W0:Y:S02]  /*7460*/  F2I.FTZ.TRUNC.NTZ R0, R0 ;  /* 0x0000000000007305 */ /* 0x000e24000021f100 */
[----:B0-----:R-:W-:Y:S01]  /*7470*/  PRMT R22, R0, 0x7610, R22 ;  /* 0x0000761000167816 */ /* 0x001fe20000000016 */
[----:B------:R-:W-:Y:S05]  /*7480*/  BRA `(.L_x_17897) ;  /* 0x000002a000007947 */ /* 0x000fea0003800000 */
.L_x_17909:
        /* <DEDUP_REMOVED lines=14> */
.L_x_17923:
[----:B------:R-:W-:Y:S05]  /*7570*/  BSYNC B0 ;  /* 0x0000000000007941 */ /* 0x000fea0003800000 */
.L_x_17922:
[----:B------:R-:W0:Y:S02]  /*7580*/  F2I.FTZ.TRUNC.NTZ R0, R0 ;  /* 0x0000000000007305 */ /* 0x000e24000021f100 */
[----:B0-----:R-:W-:Y:S01]  /*7590*/  PRMT R22, R0, 0x7610, R22 ;  /* 0x0000761000167816 */ /* 0x001fe20000000016 */
[----:B------:R-:W-:Y:S05]  /*75a0*/  BRA `(.L_x_17897) ;  /* 0x0000018000007947 */ /* 0x000fea0003800000 */
.L_x_17896:
        /* <DEDUP_REMOVED lines=21> */
.L_x_17921:
[----:B------:R0:W5:Y:S01]  /*7700*/  LDG.E.U8 R22, [R4.64] ;  /* 0x0000002404167981 */ /* 0x000162000c1e1100 */
[----:B------:R-:W-:Y:S05]  /*7710*/  BRA `(.L_x_17897) ;  /* 0x0000001000007947 */ /* 0x000fea0003800000 */
.L_x_17920:
[----:B------:R0:W5:Y:S02]  /*7720*/  LDG.E.U8 R22, [R4.64] ;  /* 0x0000002404167981 */ /* 0x000164000c1e1100 */
.L_x_17897:
        /* <DEDUP_REMOVED lines=16> */
.L_x_17927:
[----:B------:R0:W5:Y:S01]  /*7830*/  LDG.E.U8 R19, [R4.64] ;  /* 0x0000002404137981 */ /* 0x000162000c1e1100 */
[----:B------:R-:W-:Y:S05]  /*7840*/  BRA `(.L_x_17929) ;  /* 0x00000d8000007947 */ /* 0x000fea0003800000 */
.L_x_17926:
        /* <DEDUP_REMOVED lines=8> */
.L_x_17931:
[----:B------:R0:W5:Y:S01]  /*78d0*/  LDG.E.U8 R19, [R4.64] ;  /* 0x0000002404137981 */ /* 0x000162000c1e1100 */
[----:B------:R-:W-:Y:S05]  /*78e0*/  BRA `(.L_x_17929) ;  /* 0x00000ce000007947 */ /* 0x000fea0003800000 */
.L_x_17930:
[----:B------:R0:W5:Y:S01]  /*78f0*/  LDG.E.U16 R19, [R4.64] ;  /* 0x0000002404137981 */ /* 0x000162000c1e1500 */
[----:B------:R-:W-:Y:S05]  /*7900*/  BRA `(.L_x_17929) ;  /* 0x00000cc000007947 */ /* 0x000fea0003800000 */
.L_x_17925:
        /* <DEDUP_REMOVED lines=9> */
.L_x_17933:
[----:B----4-:R-:W4:Y:S02]  /*79a0*/  LDG.E.U16 R0, [R4.64] ;  /* 0x0000002404007981 */ /* 0x010f24000c1e1500 */
[----:B----4-:R-:W-:-:S06]  /*79b0*/  HADD2.F32 R0, -RZ, R0.H0_H0 ;  /* 0x20000000ff007230 */ /* 0x010fcc0000004100 */
[----:B------:R-:W0:Y:S02]  /*79c0*/  F2I.FTZ.TRUNC.NTZ R0, R0 ;  /* 0x0000000000007305 */ /* 0x000e24000021f100 */
[----:B0-----:R-:W-:Y:S01]  /*79d0*/  PRMT R19, R0, 0x7610, R19 ;  /* 0x0000761000137816 */ /* 0x001fe20000000013 */
[----:B------:R-:W-:Y:S05]  /*79e0*/  BRA `(.L_x_17929) ;  /* 0x00000be000007947 */ /* 0x000fea0003800000 */
.L_x_17932:
        /* <DEDUP_REMOVED lines=9> */
.L_x_17935:
[----:B----4-:R-:W4:Y:S02]  /*7a80*/  LDG.E.U16 R4, [R4.64] ;  /* 0x0000002404047981 */ /* 0x010f24000c1e1500 */
[----:B----4-:R-:W-:-:S06]  /*7a90*/  HADD2.F32 R0, -RZ, R4.H0_H0 ;  /* 0x20000004ff007230 */ /* 0x010fcc0000004100 */
[----:B------:R-:W0:Y:S02]  /*7aa0*/  F2I.FTZ.TRUNC.NTZ R0, R0 ;  /* 0x0000000000007305 */ /* 0x000e24000021f100 */
[----:B0-----:R-:W-:Y:S01]  /*7ab0*/  PRMT R19, R0, 0x7610, R19 ;  /* 0x0000761000137816 */ /* 0x001fe20000000013 */
[----:B------:R-:W-:Y:S05]  /*7ac0*/  BRA `(.L_x_17929) ;  /* 0x00000b0000007947 */ /* 0x000fea0003800000 */
.L_x_17934:
[----:B----4-:R-:W4:Y:S02]  /*7ad0*/  LDG.E.64 R4, [R4.64] ;  /* 0x0000002404047981 */ /* 0x010f24000c1e1b00 */
[----:B----4-:R0:W4:Y:S01]  /*7ae0*/  F2I.F64.TRUNC R19, R4 ;  /* 0x0000000400137311 */ /* 0x010122000030d100 */
[----:B------:R-:W-:Y:S05]  /*7af0*/  BRA `(.L_x_17929) ;  /* 0x00000ad000007947 */ /* 0x000fea0003800000 */
.L_x_17924:
        /* <DEDUP_REMOVED lines=12> */
.L_x_17938:
[----:B----4-:R-:W4:Y:S02]  /*7bc0*/  LDG.E.64 R4, [R4.64] ;  /* 0x0000002404047981 */ /* 0x010f24000c1e1b00 */
[----:B----4-:R0:W4:Y:S01]  /*7bd0*/  F2I.F64.TRUNC R19, R4 ;  /* 0x0000000400137311 */ /* 0x010122000030d100 */
[----:B------:R-:W-:Y:S05]  /*7be0*/  BRA `(.L_x_17929) ;  /* 0x000009e000007947 */ /* 0x000fea0003800000 */
.L_x_17937:
        /* <DEDUP_REMOVED lines=28> */
.L_x_17940:
        /* <DEDUP_REMOVED lines=15> */
.L_x_17939:
[----:B----4-:R-:W4:Y:S02]  /*7ea0*/  LDG.E.U16 R0, [R4.64] ;  /* 0x0000002404007981 */ /* 0x010f24000c1e1500 */
[----:B----4-:R-:W-:-:S06]  /*7eb0*/  PRMT R0, RZ, 0x5410, R0 ;  /* 0x00005410ff007816 */ /* 0x010fcc0000000000 */
[----:B------:R-:W0:Y:S02]  /*7ec0*/  F2I.FTZ.TRUNC.NTZ R0, R0 ;  /* 0x0000000000007305 */ /* 0x000e24000021f100 */
[----:B0-----:R-:W-:Y:S01]  /*7ed0*/  PRMT R19, R0, 0x7610, R19 ;  /* 0x0000761000137816 */ /* 0x001fe20000000013 */
[----:B------:R-:W-:Y:S05]  /*7ee0*/  BRA `(.L_x_17929) ;  /* 0x000006e000007947 */ /* 0x000fea0003800000 */
.L_x_17936:
        /* <DEDUP_REMOVED lines=10> */
.L_x_17943:
        /* <DEDUP_REMOVED lines=21> */
.L_x_17947:
[----:B------:R-:W-:Y:S05]  /*80e0*/  BSYNC B1 ;  /* 0x0000000000017941 */ /* 0x000fea0003800000 */
.L_x_17946:
[----:B------:R-:W-:Y:S01]  /*80f0*/  LEA R5, R0, 0x3b800000, 0x17 ;  /* 0x3b80000000057811 */ /* 0x000fe200078eb8ff */
[----:B------:R-:W-:-:S05]  /*8100*/  IMAD.SHL.U32 R0, R3, 0x100000, RZ ;  /* 0x0010000003007824 */ /* 0x000fca00078e00ff */
[----:B------:R-:W-:Y:S02]  /*8110*/  LOP3.LUT R0, R5, R0, R6, 0xfe, !PT ;  /* 0x0000000005007212 */ /* 0x000fe400078efe06 */
.L_x_17945:
[----:B------:R-:W-:Y:S05]  /*8120*/  BSYNC B0 ;  /* 0x0000000000007941 */ /* 0x000fea0003800000 */
.L_x_17944:
[----:B------:R-:W0:Y:S02]  /*8130*/  F2I.FTZ.TRUNC.NTZ R0, R0 ;  /* 0x0000000000007305 */ /* 0x000e24000021f100 */
[----:B0-----:R-:W-:Y:S01]  /*8140*/  PRMT R19, R0, 0x7610, R19 ;  /* 0x0000761000137816 */ /* 0x001fe20000000013 */
[----:B------:R-:W-:Y:S05]  /*8150*/  BRA `(.L_x_17929) ;  /* 0x0000047000007947 */ /* 0x000fea0003800000 */
.L_x_17942:
        /* <DEDUP_REMOVED lines=21> */
.L_x_17951:
[----:B------:R-:W-:Y:S05]  /*82b0*/  BSYNC B1 ;  /* 0x0000000000017941 */ /* 0x000fea0003800000 */
.L_x_17950:
[----:B------:R-:W-:Y:S01]  /*82c0*/  LEA R5, R0, 0x37800000, 0x17 ;  /* 0x3780000000057811 */ /* 0x000fe200078eb8ff */
[----:B------:R-:W-:-:S05]  /*82d0*/  IMAD.SHL.U32 R0, R3, 0x200000, RZ ;  /* 0x0020000003007824 */ /* 0x000fca00078e00ff */
[----:B------:R-:W-:Y:S02]  /*82e0*/  LOP3.LUT R0, R5, R0, R6, 0xfe, !PT ;  /* 0x0000000005007212 */ /* 0x000fe400078efe06 */
.L_x_17949:
[----:B------:R-:W-:Y:S05]  /*82f0*/  BSYNC B0 ;  /* 0x0000000000007941 */ /* 0x000fea0003800000 */
.L_x_17948:
[----:B------:R-:W0:Y:S02]  /*8300*/  F2I.FTZ.TRUNC.NTZ R0, R0 ;  /* 0x0000000000007305 */ /* 0x000e24000021f100 */
[----:B0-----:R-:W-:Y:S01]  /*8310*/  PRMT R19, R0, 0x7610, R19 ;  /* 0x0000761000137816 */ /* 0x001fe20000000013 */
[----:B------:R-:W-:Y:S05]  /*8320*/  BRA `(.L_x_17929) ;  /* 0x000002a000007947 */ /* 0x000fea0003800000 */
.L_x_17941:
        /* <DEDUP_REMOVED lines=14> */
.L_x_17955:
[----:B------:R-:W-:Y:S05]  /*8410*/  BSYNC B0 ;  /* 0x0000000000007941 */ /* 0x000fea0003800000 */
.L_x_17954:
[----:B------:R-:W0:Y:S02]  /*8420*/  F2I.FTZ.TRUNC.NTZ R0, R0 ;  /* 0x0000000000007305 */ /* 0x000e24000021f100 */
[----:B0-----:R-:W-:Y:S01]  /*8430*/  PRMT R19, R0, 0x7610, R19 ;  /* 0x0000761000137816 */ /* 0x001fe20000000013 */
[----:B------:R-:W-:Y:S05]  /*8440*/  BRA `(.L_x_17929) ;  /* 0x0000018000007947 */ /* 0x000fea0003800000 */
.L_x_17928:
        /* <DEDUP_REMOVED lines=21> */
.L_x_17953:
[----:B------:R0:W5:Y:S01]  /*85a0*/  LDG.E.U8 R19, [R4.64] ;  /* 0x0000002404137981 */ /* 0x000162000c1e1100 */
[----:B------:R-:W-:Y:S05]  /*85b0*/  BRA `(.L_x_17929) ;  /* 0x0000001000007947 */ /* 0x000fea0003800000 */
.L_x_17952:
[----:B------:R0:W5:Y:S02]  /*85c0*/  LDG.E.U8 R19, [R4.64] ;  /* 0x0000002404137981 */ /* 0x000164000c1e1100 */
.L_x_17929:
[----:B------:R-:W-:-:S03]  /*85d0*/  IADD3 R16, R16, 0x80, RZ ;  /* 0x0000008010107810 */ /* 0x000fc60007ffe0ff */
.L_x_17859:
[----:B------:R-:W-:Y:S05]  /*85e0*/  BSYNC B6 ;  /* 0x0000000000067941 */ /* 0x000fea0003800000 */
.L_x_17858:
[----:B------:R-:W0:Y:S01]  /*85f0*/  LDC.S8 R18, c[0x0][0x168] ;  /* 0x00005a00ff127b82 */ /* 0x000e220000000200 */
[----:B------:R-:W-:Y:S01]  /*8600*/  ISETP.GE.AND P0, PT, R16, R31, PT ;  /* 0x0000001f1000720c */ /* 0x000fe20003f06270 */
[----:B------:R-:W-:Y:S01]  /*8610*/  BSSY B6, `(.L_x_17956) ;  /* 0x00002c3000067945 */ /* 0x000fe20003800000 */
[----:B------:R-:W-:Y:S02]  /*8620*/  PRMT R34, RZ, 0x7610, R34 ;  /* 0x00007610ff227816 */ /* 0x000fe40000000022 */
[----:B------:R-:W-:-:S03]  /*8630*/  PRMT R36, RZ, 0x7610, R36 ;  /* 0x00007610ff247816 */ /* 0x000fc60000000024 */
[----:B------:R-:W4:Y:S06]  /*8640*/  LDC.S8 R17, c[0x0][0x169] ;  /* 0x00005a40ff117b82 */ /* 0x000f2c0000000200 */
        /* <DEDUP_REMOVED lines=18> */
.L_x_17961:
[----:B------:R0:W5:Y:S01]  /*8770*/  LDG.E.U8 R34, [R4.64] ;  /* 0x0000002404227981 */ /* 0x000162000c1e1100 */
[----:B------:R-:W-:Y:S05]  /*8780*/  BRA `(.L_x_17963) ;  /* 0x00000d8000007947 */ /* 0x000fea0003800000 */
.L_x_17960:
        /* <DEDUP_REMOVED lines=8> */
.L_x_17965:
[----:B------:R0:W5:Y:S01]  /*8810*/  LDG.E.U8 R34, [R4.64] ;  /* 0x0000002404227981 */ /* 0x000162000c1e1100 */
[----:B------:R-:W-:Y:S05]  /*8820*/  BRA `(.L_x_17963) ;  /* 0x00000ce000007947 */ /* 0x000fea0003800000 */
.L_x_17964:
[----:B------:R0:W5:Y:S01]  /*8830*/  LDG.E.U16 R34, [R4.64] ;  /* 0x0000002404227981 */ /* 0x000162000c1e1500 */
[----:B------:R-:W-:Y:S05]  /*8840*/  BRA `(.L_x_17963) ;  /* 0x00000cc000007947 */ /* 0x000fea0003800000 */
.L_x_17959:
        /* <DEDUP_REMOVED lines=9> */
.L_x_17967:
[----:B----4-:R-:W4:Y:S02]  /*88e0*/  LDG.E.U16 R0, [R4.64] ;  /* 0x0000002404007981 */ /* 0x010f24000c1e1500 */
[----:B----4-:R-:W-:-:S06]  /*88f0*/  HADD2.F32 R0, -RZ, R0.H0_H0 ;  /* 0x20000000ff007230 */ /* 0x010fcc0000004100 */
[----:B------:R-:W0:Y:S02]  /*8900*/  F2I.FTZ.TRUNC.NTZ R0, R0 ;  /* 0x0000000000007305 */ /* 0x000e24000021f100 */
[----:B0-----:R-:W-:Y:S01]  /*8910*/  PRMT R34, R0, 0x7610, R34 ;  /* 0x0000761000227816 */ /* 0x001fe20000000022 */
[----:B------:R-:W-:Y:S05]  /*8920*/  BRA `(.L_x_17963) ;  /* 0x00000be000007947 */ /* 0x000fea0003800000 */
.L_x_17966:
        /* <DEDUP_REMOVED lines=9> */
.L_x_17969:
[----:B----4-:R-:W4:Y:S02]  /*89c0*/  LDG.E.U16 R4, [R4.64] ;  /* 0x0000002404047981 */ /* 0x010f24000c1e1500 */
[----:B----4-:R-:W-:-:S06]  /*89d0*/  HADD2.F32 R0, -RZ, R4.H0_H0 ;  /* 0x20000004ff007230 */ /* 0x010fcc0000004100 */
[----:B------:R-:W0:Y:S02]  /*89e0*/  F2I.FTZ.TRUNC.NTZ R0, R0 ;  /* 0x0000000000007305 */ /* 0x000e24000021f100 */
[----:B0-----:R-:W-:Y:S01]  /*89f0*/  PRMT R34, R0, 0x7610, R34 ;  /* 0x0000761000227816 */ /* 0x001fe20000000022 */
[----:B------:R-:W-:Y:S05]  /*8a00*/  BRA `(.L_x_17963) ;  /* 0x00000b0000007947 */ /* 0x000fea0003800000 */
.L_x_17968:
[----:B----4-:R-:W4:Y:S02]  /*8a10*/  LDG.E.64 R4, [R4.64] ;  /* 0x0000002404047981 */ /* 0x010f24000c1e1b00 */
[----:B----4-:R0:W4:Y:S01]  /*8a20*/  F2I.F64.TRUNC R34, R4 ;  /* 0x0000000400227311 */ /* 0x010122000030d100 */
[----:B------:R-:W-:Y:S05]  /*8a30*/  BRA `(.L_x_17963) ;  /* 0x00000ad000007947 */ /* 0x000fea0003800000 */
.L_x_17958:
        /* <DEDUP_REMOVED lines=12> */
.L_x_17972:
[----:B----4-:R-:W4:Y:S02]  /*8b00*/  LDG.E.64 R4, [R4.64] ;  /* 0x0000002404047981 */ /* 0x010f24000c1e1b00 */
[----:B----4-:R0:W4:Y:S01]  /*8b10*/  F2I.F64.TRUNC R34, R4 ;  /* 0x0000000400227311 */ /* 0x010122000030d100 */
[----:B------:R-:W-:Y:S05]  /*8b20*/  BRA `(.L_x_17963) ;  /* 0x000009e000007947 */ /* 0x000fea0003800000 */
.L_x_17971:
        /* <DEDUP_REMOVED lines=28> */
.L_x_17974:
        /* <DEDUP_REMOVED lines=15> */
.L_x_17973:
[----:B----4-:R-:W4:Y:S02]  /*8de0*/  LDG.E.U16 R0, [R4.64] ;  /* 0x0000002404007981 */ /* 0x010f24000c1e1500 */
[----:B----4-:R-:W-:-:S06]  /*8df0*/  PRMT R0, RZ, 0x5410, R0 ;  /* 0x00005410ff007816 */ /* 0x010fcc0000000000 */
[----:B------:R-:W0:Y:S02]  /*8e00*/  F2I.FTZ.TRUNC.NTZ R0, R0 ;  /* 0x0000000000007305 */ /* 0x000e24000021f100 */
[----:B0-----:R-:W-:Y:S01]  /*8e10*/  PRMT R34, R0, 0x7610, R34 ;  /* 0x0000761000227816 */ /* 0x001fe20000000022 */
[----:B------:R-:W-:Y:S05]  /*8e20*/  BRA `(.L_x_17963) ;  /* 0x000006e000007947 */ /* 0x000fea0003800000 */
.L_x_17970:
        /* <DEDUP_REMOVED lines=10> */
.L_x_17977:
        /* <DEDUP_REMOVED lines=21> */
.L_x_17981:
[----:B------:R-:W-:Y:S05]  /*9020*/  BSYNC B1 ;  /* 0x0000000000017941 */ /* 0x000fea0003800000 */
.L_x_17980:
[----:B------:R-:W-:Y:S01]  /*9030*/  LEA R3, R0, 0x3b800000, 0x17 ;  /* 0x3b80000000037811 */ /* 0x000fe200078eb8ff */
[----:B------:R-:W-:-:S05]  /*9040*/  IMAD.SHL.U32 R0, R2, 0x100000, RZ ;  /* 0x0010000002007824 */ /* 0x000fca00078e00ff */
[----:B------:R-:W-:Y:S02]  /*9050*/  LOP3.LUT R0, R3, R0, R4, 0xfe, !PT ;  /* 0x0000000003007212 */ /* 0x000fe400078efe04 */
.L_x_17979:
[----:B------:R-:W-:Y:S05]  /*9060*/  BSYNC B0 ;  /* 0x0000000000007941 */ /* 0x000fea0003800000 */
.L_x_17978:
[----:B------:R-:W0:Y:S02]  /*9070*/  F2I.FTZ.TRUNC.NTZ R0, R0 ;  /* 0x0000000000007305 */ /* 0x000e24000021f100 */
[----:B0-----:R-:W-:Y:S01]  /*9080*/  PRMT R34, R0, 0x7610, R34 ;  /* 0x0000761000227816 */ /* 0x001fe20000000022 */
[----:B------:R-:W-:Y:S05]  /*9090*/  BRA `(.L_x_17963) ;  /* 0x0000047000007947 */ /* 0x000fea0003800000 */
.L_x_17976:
        /* <DEDUP_REMOVED lines=21> */
.L_x_17985:
[----:B------:R-:W-:Y:S05]  /*91f0*/  BSYNC B1 ;  /* 0x0000000000017941 */ /* 0x000fea0003800000 */
.L_x_17984:
[----:B------:R-:W-:Y:S01]  /*9200*/  LEA R3, R0, 0x37800000, 0x17 ;  /* 0x3780000000037811 */ /* 0x000fe200078eb8ff */
[----:B------:R-:W-:-:S05]  /*9210*/  IMAD.SHL.U32 R0, R2, 0x200000, RZ ;  /* 0x0020000002007824 */ /* 0x000fca00078e00ff */
[----:B------:R-:W-:Y:S02]  /*9220*/  LOP3.LUT R0, R3, R0, R4, 0xfe, !PT ;  /* 0x0000000003007212 */ /* 0x000fe400078efe04 */
.L_x_17983:
[----:B------:R-:W-:Y:S05]  /*9230*/  BSYNC B0 ;  /* 0x0000000000007941 */ /* 0x000fea0003800000 */
.L_x_17982:
[----:B------:R-:W0:Y:S02]  /*9240*/  F2I.FTZ.TRUNC.NTZ R0, R0 ;  /* 0x0000000000007305 */ /* 0x000e24000021f100 */
[----:B0-----:R-:W-:Y:S01]  /*9250*/  PRMT R34, R0, 0x7610, R34 ;  /* 0x0000761000227816 */ /* 0x001fe20000000022 */
[----:B------:R-:W-:Y:S05]  /*9260*/  BRA `(.L_x_17963) ;  /* 0x000002a000007947 */ /* 0x000fea0003800000 */
.L_x_17975:
        /* <DEDUP_REMOVED lines=14> */
.L_x_17989:
[----:B------:R-:W-:Y:S05]  /*9350*/  BSYNC B0 ;  /* 0x0000000000007941 */ /* 0x000fea0003800000 */
.L_x_17988:
[----:B------:R-:W0:Y:S02]  /*9360*/  F2I.FTZ.TRUNC.NTZ R0, R0 ;  /* 0x0000000000007305 */ /* 0x000e24000021f100 */
[----:B0-----:R-:W-:Y:S01]  /*9370*/  PRMT R34, R0, 0x7610, R34 ;  /* 0x0000761000227816 */ /* 0x001fe20000000022 */
[----:B------:R-:W-:Y:S05]  /*9380*/  BRA `(.L_x_17963) ;  /* 0x0000018000007947 */ /* 0x000fea0003800000 */
.L_x_17962:
        /* <DEDUP_REMOVED lines=21> */
.L_x_17987:
[----:B------:R0:W5:Y:S01]  /*94e0*/  LDG.E.U8 R34, [R4.64] ;  /* 0x0000002404227981 */ /* 0x000162000c1e1100 */
[----:B------:R-:W-:Y:S05]  /*94f0*/  BRA `(.L_x_17963) ;  /* 0x0000001000007947 */ /* 0x000fea0003800000 */
.L_x_17986:
[----:B------:R0:W5:Y:S02]  /*9500*/  LDG.E.U8 R34, [R4.64] ;  /* 0x0000002404227981 */ /* 0x000164000c1e1100 */
.L_x_17963:
        /* <DEDUP_REMOVED lines=16> */
.L_x_17993:
[----:B------:R0:W5:Y:S01]  /*9610*/  LDG.E.U8 R36, [R2.64] ;  /* 0x0000002402247981 */ /* 0x000162000c1e1100 */
[----:B------:R-:W-:Y:S05]  /*9620*/  BRA `(.L_x_17995) ;  /* 0x00000d8000007947 */ /* 0x000fea0003800000 */
.L_x_17992:
        /* <DEDUP_REMOVED lines=8> */
.L_x_17997:
[----:B------:R0:W5:Y:S01]  /*96b0*/  LDG.E.U8 R36, [R2.64] ;  /* 0x0000002402247981 */ /* 0x000162000c1e1100 */
[----:B------:R-:W-:Y:S05]  /*96c0*/  BRA `(.L_x_17995) ;  /* 0x00000ce000007947 */ /* 0x000fea0003800000 */
.L_x_17996:
[----:B------:R0:W5:Y:S01]  /*96d0*/  LDG.E.U16 R36, [R2.64] ;  /* 0x0000002402247981 */ /* 0x000162000c1e1500 */
[----:B------:R-:W-:Y:S05]  /*96e0*/  BRA `(.L_x_17995) ;  /* 0x00000cc000007947 */ /* 0x000fea0003800000 */
.L_x_17991:
[----:B------:R-:W-:-:S13]  /*96f0*/  ISETP.GT.AND P0, PT, R0, 0x6, PT ;  /* 0x000000060000780c */ /* 0x000fda0003f04270 */
[----:B------:R-:W-:Y:S05]  /*9700*/  @P0 BRA `(.L_x_17998) ;  /* 0x000000c000000947 */ /* 0x000fea0003800000 */
[----:B------:R-:W-:-:S13]  /*9710*/  ISETP.NE.AND P0, PT, R0, 0x5, PT ;  /* 0x000000050000780c */ /* 0x000fda0003f05270 */
[----:B------:R-:W-:Y:S05]  /*9720*/  @!P0 BRA `(.L_x_17999) ;  /* 0x0000005000008947 */ /* 0x000fea0003800000 */
[----:B------:R-:W-:-:S13]  /*9730*/  ISETP.NE.AND P0, PT, R0, 0x6, PT ;  /* 0x000000060000780c */ /* 0x000fda0003f05270 */
[----:B------:R-:W-:Y:S05]  /*9740*/  @P0 BRA `(.L_x_17994) ;  /* 0x00000ae000000947 */ /* 0x000fea0003800000 */
[----:B----4-:R-:W4:Y:S02]  /*9750*/  LDG.E R2, [R2.64] ;  /* 0x0000002402027981 */ /* 0x010f24000c1e1900 */
[----:B----4-:R4:W0:Y:S01]  /*9760*/  F2I.FTZ.TRUNC.NTZ R36, R2 ;  /* 0x0000000200247305 */ /* 0x010822000021f100 */
[----:B------:R-:W-:Y:S05]  /*9770*/  BRA `(.L_x_17995) ;  /* 0x00000c3000007947 */ /* 0x000fea0003800000 */
.L_x_17999:
[----:B----4-:R-:W4:Y:S02]  /*9780*/  LDG.E.U16 R0, [R2.64] ;  /* 0x0000002402007981 */ /* 0x010f24000c1e1500 */
[----:B----4-:R-:W-:-:S06]  /*9790*/  HADD2.F32 R0, -RZ, R0.H0_H0 ;  /* 0x20000000ff007230 */ /* 0x010fcc0000004100 */
[----:B------:R-:W4:Y:S02]  /*97a0*/  F2I.FTZ.TRUNC.NTZ R0, R0 ;  /* 0x0000000000007305 */ /* 0x000f24000021f100 */
[----:B----4-:R-:W-:Y:S01]  /*97b0*/  PRMT R36, R0, 0x7610, R36 ;  /* 0x0000761000247816 */ /* 0x010fe20000000024 */
[----:B------:R-:W-:Y:S05]  /*97c0*/  BRA `(.L_x_17995) ;  /* 0x00000be000007947 */ /* 0x000fea0003800000 */
.L_x_17998:
[----:B------:R-:W-:-:S13]  /*97d0*/  ISETP.NE.AND P0, PT, R0, 0x7, PT ;  /* 0x000000070000780c */ /* 0x000fda0003f05270 */
[----:B------:R-:W-:Y:S05]  /*97e0*/  @!P0 BRA `(.L_x_18000) ;  /* 0x000000c000008947 */ /* 0x000fea0003800000 */
[----:B------:R-:W-:-:S13]  /*97f0*/  ISETP.NE.AND P0, PT, R0, 0x8, PT ;  /* 0x000000080000780c */ /* 0x000fda0003f05270 */
[----:B------:R-:W-:Y:S05]  /*9800*/  @!P0 BRA `(.L_x_18001) ;  /* 0x0000005000008947 */ /* 0x000fea0003800000 */
[----:B------:R-:W-:-:S13]  /*9810*/  ISETP.NE.AND P0, PT, R0, 0x9, PT ;  /* 0x000000090000780c */ /* 0x000fda0003f05270 */
[----:B------:R-:W-:Y:S05]  /*9820*/  @P0 BRA `(.L_x_17994) ;  /* 0x00000a0000000947 */ /* 0x000fea0003800000 */
[----:B----4-:R-:W4:Y:S02]  /*9830*/  LDG.E R2, [R2.64] ;  /* 0x0000002402027981 */ /* 0x010f24000c1e1900 */
[----:B----4-:R4:W0:Y:S01]  /*9840*/  F2I.FTZ.TRUNC.NTZ R36, R2 ;  /* 0x0000000200247305 */ /* 0x010822000021f100 */
[----:B------:R-:W-:Y:S05]  /*9850*/  BRA `(.L_x_17995) ;  /* 0x00000b5000007947 */ /* 0x000fea0003800000 */
.L_x_18001:
[----:B----4-:R-:W4:Y:S02]  /*9860*/  LDG.E.U16 R2, [R2.64] ;  /* 0x0000002402027981 */ /* 0x010f24000c1e1500 */
[----:B----4-:R-:W-:-:S06]  /*9870*/  HADD2.F32 R0, -RZ, R2.H0_H0 ;  /* 0x20000002ff007230 */ /* 0x010fcc0000004100 */
[----:B------:R-:W4:Y:S02]  /*9880*/  F2I.FTZ.TRUNC.NTZ R0, R0 ;  /* 0x0000000000007305 */ /* 0x000f24000021f100 */
[----:B----4-:R-:W-:Y:S01]  /*9890*/  PRMT R36, R0, 0x7610, R36 ;  /* 0x0000761000247816 */ /* 0x010fe20000000024 */
[----:B------:R-:W-:Y:S05]  /*98a0*/  BRA `(.L_x_17995) ;  /* 0x00000b0000007947 */ /* 0x000fea0003800000 */
.L_x_18000:
[----:B----4-:R-:W4:Y:S02]  /*98b0*/  LDG.E.64 R2, [R2.64] ;  /* 0x0000002402027981 */ /* 0x010f24000c1e1b00 */
[----:B----4-:R4:W0:Y:S01]  /*98c0*/  F2I.F64.TRUNC R36, R2 ;  /* 0x0000000200247311 */ /* 0x010822000030d100 */
[----:B------:R-:W-:Y:S05]  /*98d0*/  BRA `(.L_x_17995) ;  /* 0x00000ad000007947 */ /* 0x000fea0003800000 */
.L_x_17990:
        /* <DEDUP_REMOVED lines=12> */
.L_x_18004:
[----:B----4-:R-:W4:Y:S02]  /*99a0*/  LDG.E.64 R2, [R2.64] ;  /* 0x0000002402027981 */ /* 0x010f24000c1e1b00 */
[----:B----4-:R4:W0:Y:S01]  /*99b0*/  F2I.F64.TRUNC R36, R2 ;  /* 0x0000000200247311 */ /* 0x010822000030d100 */
[----:B------:R-:W-:Y:S05]  /*99c0*/  BRA `(.L_x_17995) ;  /* 0x000009e000007947 */ /* 0x000fea0003800000 */
.L_x_18003:
        /* <DEDUP_REMOVED lines=9> */
[----:B0-----:R-:W-:-:S04]  /*9a60*/  LOP3.LUT R4, R0, 0x7f000000, RZ, 0xc0, !PT ;  /* 0x7f00000000047812 */ /* 0x001fc800078ec0ff */
        /* <DEDUP_REMOVED lines=18> */
.L_x_18006:
[----:B----4-:R-:W4:Y:S02]  /*9b90*/  LDG.E.U8 R2, [R2.64] ;  /* 0x0000002402027981 */ /* 0x010f24000c1e1100 */
[C---:B----4-:R-:W-:Y:S02]  /*9ba0*/  IMAD.SHL.U32 R0, R2.reuse, 0x2000000, RZ ;  /* 0x0200000002007824 */ /* 0x050fe400078e00ff */
[----:B0-----:R-:W-:-:S03]  /*9bb0*/  IMAD.SHL.U32 R5, R2, 0x1000000, RZ ;  /* 0x0100000002057824 */ /* 0x001fc600078e00ff */
        /* <DEDUP_REMOVED lines=12> */
.L_x_18005:
[----:B----4-:R-:W4:Y:S02]  /*9c80*/  LDG.E.U16 R0, [R2.64] ;  /* 0x0000002402007981 */ /* 0x010f24000c1e1500 */
[----:B----4-:R-:W-:-:S06]  /*9c90*/  PRMT R0, RZ, 0x5410, R0 ;  /* 0x00005410ff007816 */ /* 0x010fcc0000000000 */
[----:B------:R-:W4:Y:S02]  /*9ca0*/  F2I.FTZ.TRUNC.NTZ R0, R0 ;  /* 0x0000000000007305 */ /* 0x000f24000021f100 */
[----:B----4-:R-:W-:Y:S01]  /*9cb0*/  PRMT R36, R0, 0x7610, R36 ;  /* 0x0000761000247816 */ /* 0x010fe20000000024 */
[----:B------:R-:W-:Y:S05]  /*9cc0*/  BRA `(.L_x_17995) ;  /* 0x000006e000007947 */ /* 0x000fea0003800000 */
.L_x_18002:
        /* <DEDUP_REMOVED lines=10> */
.L_x_18009:
        /* <DEDUP_REMOVED lines=13> */
[----:B0-----:R-:W-:-:S06]  /*9e40*/  IMAD.U32 R4, R3, -0x80000000, RZ ;  /* 0x8000000003047824 */ /* 0x001fcc00078e00ff */
[----:B------:R-:W-:Y:S05]  /*9e50*/  @P0 BRA `(.L_x_18013) ;  /* 0x0000006000000947 */ /* 0x000fea0003800000 */
[----:B------:R-:W0:Y:S02]  /*9e60*/  FLO.U32 R3, R2 ;  /* 0x0000000200037300 */ /* 0x000e2400000e0000 */
[----:B0-----:R-:W-:-:S04]  /*9e70*/  IADD3 R3, -R3, 0x1f, RZ ;  /* 0x0000001f03037810 */ /* 0x001fc80007ffe1ff */
[----:B------:R-:W-:Y:S02]  /*9e80*/  IADD3 R5, R3, -0x1c, RZ ;  /* 0xffffffe403057810 */ /* 0x000fe40007ffe0ff */
[----:B------:R-:W-:Y:S02]  /*9e90*/  IADD3 R0, R0, 0x1d, -R3 ;  /* 0x0000001d00007810 */ /* 0x000fe40007ffe803 */
[----:B------:R-:W-:-:S04]  /*9ea0*/  SHF.L.U32 R5, R2, R5, RZ ;  /* 0x0000000502057219 */ /* 0x000fc800000006ff */
[----:B------:R-:W-:Y:S02]  /*9eb0*/  LOP3.LUT R2, R5, 0x7, RZ, 0xc0, !PT ;  /* 0x0000000705027812 */ /* 0x000fe400078ec0ff */
.L_x_18013:
[----:B------:R-:W-:Y:S05]  /*9ec0*/  BSYNC B1 ;  /* 0x0000000000017941 */ /* 0x000fea0003800000 */
.L_x_18012:
[----:B------:R-:W-:Y:S01]  /*9ed0*/  LEA R3, R0, 0x3b800000, 0x17 ;  /* 0x3b80000000037811 */ /* 0x000fe200078eb8ff */
[----:B------:R-:W-:-:S05]  /*9ee0*/  IMAD.SHL.U32 R0, R2, 0x100000, RZ ;  /* 0x0010000002007824 */ /* 0x000fca00078e00ff */
[----:B------:R-:W-:Y:S02]  /*9ef0*/  LOP3.LUT R0, R3, R0, R4, 0xfe, !PT ;  /* 0x0000000003007212 */ /* 0x000fe400078efe04 */
.L_x_18011:
[----:B------:R-:W-:Y:S05]  /*9f00*/  BSYNC B0 ;  /* 0x0000000000007941 */ /* 0x000fea0003800000 */
.L_x_18010:
[----:B------:R-:W4:Y:S02]  /*9f10*/  F2I.FTZ.TRUNC.NTZ R0, R0 ;  /* 0x0000000000007305 */ /* 0x000f24000021f100 */
[----:B----4-:R-:W-:Y:S01]  /*9f20*/  PRMT R36, R0, 0x7610, R36 ;  /* 0x0000761000247816 */ /* 0x010fe20000000024 */
[----:B------:R-:W-:Y:S05]  /*9f30*/  BRA `(.L_x_17995) ;  /* 0x0000047000007947 */ /* 0x000fea0003800000 */
.L_x_18008:
        /* <DEDUP_REMOVED lines=21> */
.L_x_18017:
[----:B------:R-:W-:Y:S05]  /*a090*/  BSYNC B1 ;  /* 0x0000000000017941 */ /* 0x000fea0003800000 */
.L_x_18016:
[----:B------:R-:W-:Y:S01]  /*a0a0*/  LEA R3, R0, 0x37800000, 0x17 ;  /* 0x3780000000037811 */ /* 0x000fe200078eb8ff */
[----:B------:R-:W-:-:S05]  /*a0b0*/  IMAD.SHL.U32 R0, R2, 0x200000, RZ ;  /* 0x0020000002007824 */ /* 0x000fca00078e00ff */
[----:B------:R-:W-:Y:S02]  /*a0c0*/  LOP3.LUT R0, R3, R0, R4, 0xfe, !PT ;  /* 0x0000000003007212 */ /* 0x000fe400078efe04 */
.L_x_18015:
[----:B------:R-:W-:Y:S05]  /*a0d0*/  BSYNC B0 ;  /* 0x0000000000007941 */ /* 0x000fea0003800000 */
.L_x_18014:
[----:B------:R-:W4:Y:S02]  /*a0e0*/  F2I.FTZ.TRUNC.NTZ R0, R0 ;  /* 0x0000000000007305 */ /* 0x000f24000021f100 */
[----:B----4-:R-:W-:Y:S01]  /*a0f0*/  PRMT R36, R0, 0x7610, R36 ;  /* 0x0000761000247816 */ /* 0x010fe20000000024 */
[----:B------:R-:W-:Y:S05]  /*a100*/  BRA `(.L_x_17995) ;  /* 0x000002a000007947 */ /* 0x000fea0003800000 */
.L_x_18007:
        /* <DEDUP_REMOVED lines=14> */
.L_x_18021:
[----:B------:R-:W-:Y:S05]  /*a1f0*/  BSYNC B0 ;  /* 0x0000000000007941 */ /* 0x000fea0003800000 */
.L_x_18020:
[----:B------:R-:W4:Y:S02]  /*a200*/  F2I.FTZ.TRUNC.NTZ R0, R0 ;  /* 0x0000000000007305 */ /* 0x000f24000021f100 */
[----:B----4-:R-:W-:Y:S01]  /*a210*/  PRMT R36, R0, 0x7610, R36 ;  /* 0x0000761000247816 */ /* 0x010fe20000000024 */
[----:B------:R-:W-:Y:S05]  /*a220*/  BRA `(.L_x_17995) ;  /* 0x0000018000007947 */ /* 0x000fea0003800000 */
.L_x_17994:
[----:B------:R-:W-:Y:S01]  /*a230*/  MOV R2, 0x228 ;  /* 0x0000022800027802 */ /* 0x000fe20000000f00 */
[----:B0-----:R-:W-:Y:S02]  /*a240*/  IMAD.MOV.U32 R4, RZ, RZ, c[0x4][0x218] ;  /* 0x01008600ff047624 */ /* 0x001fe400078e00ff */
        /* <DEDUP_REMOVED lines=19> */
.L_x_18019:
[----:B------:R0:W5:Y:S01]  /*a380*/  LDG.E.U8 R36, [R2.64] ;  /* 0x0000002402247981 */ /* 0x000162000c1e1100 */
[----:B------:R-:W-:Y:S05]  /*a390*/  BRA `(.L_x_17995) ;  /* 0x0000001000007947 */ /* 0x000fea0003800000 */
.L_x_18018:
[----:B------:R0:W5:Y:S02]  /*a3a0*/  LDG.E.U8 R36, [R2.64] ;  /* 0x0000002402247981 */ /* 0x000164000c1e1100 */
.L_x_17995:
[----:B------:R-:W-:Y:S01]  /*a3b0*/  PRMT R0, R32, 0x9910, RZ ;  /* 0x0000991020007816 */ /* 0x000fe200000000ff */
[----:B0---4-:R-:W-:-:S03]  /*a3c0*/  IMAD R2, R16, c[0x0][0x1a8], RZ ;  /* 0x00006a0010027a24 */ /* 0x011fc600078e02ff */
        /* <DEDUP_REMOVED lines=14> */
.L_x_18025:
[----:B------:R0:W5:Y:S01]  /*a4b0*/  LDG.E.U8 R24, [R2.64] ;  /* 0x0000002402187981 */ /* 0x000162000c1e1100 */
[----:B------:R-:W-:Y:S05]  /*a4c0*/  BRA `(.L_x_17957) ;  /* 0x00000d7000007947 */ /* 0x000fea0003800000 */
.L_x_18024:
        /* <DEDUP_REMOVED lines=8> */
.L_x_18028:
[----:B------:R0:W5:Y:S01]  /*a550*/  LDG.E.U8 R24, [R2.64] ;  /* 0x0000002402187981 */ /* 0x000162000c1e1100 */
[----:B------:R-:W-:Y:S05]  /*a560*/  BRA `(.L_x_17957) ;  /* 0x00000cd000007947 */ /* 0x000fea0003800000 */
.L_x_18027:
[----:B------:R0:W5:Y:S01]  /*a570*/  LDG.E.U16 R24, [R2.64] ;  /* 0x0000002402187981 */ /* 0x000162000c1e1500 */
[----:B------:R-:W-:Y:S05]  /*a580*/  BRA `(.L_x_17957) ;  /* 0x00000cb000007947 */ /* 0x000fea0003800000 */
.L_x_18023:
        /* <DEDUP_REMOVED lines=9> */
.L_x_18030:
[----:B------:R-:W4:Y:S02]  /*a620*/  LDG.E.U16 R0, [R2.64] ;  /* 0x0000002402007981 */ /* 0x000f24000c1e1500 */
[----:B----4-:R-:W-:-:S06]  /*a630*/  HADD2.F32 R0, -RZ, R0.H0_H0 ;  /* 0x20000000ff007230 */ /* 0x010fcc0000004100 */
[----:B------:R-:W0:Y:S02]  /*a640*/  F2I.FTZ.TRUNC.NTZ R0, R0 ;  /* 0x0000000000007305 */ /* 0x000e24000021f100 */
[----:B0-----:R-:W-:Y:S01]  /*a650*/  PRMT R24, R0, 0x7610, R24 ;  /* 0x0000761000187816 */ /* 0x001fe20000000018 */
[----:B------:R-:W-:Y:S05]  /*a660*/  BRA `(.L_x_17957) ;  /* 0x00000bd000007947 */ /* 0x000fea0003800000 */
.L_x_18029:
        /* <DEDUP_REMOVED lines=9> */
.L_x_18032:
[----:B------:R-:W4:Y:S02]  /*a700*/  LDG.E.U16 R2, [R2.64] ;  /* 0x0000002402027981 */ /* 0x000f24000c1e1500 */
[----:B----4-:R-:W-:-:S06]  /*a710*/  HADD2.F32 R0, -RZ, R2.H0_H0 ;  /* 0x20000002ff007230 */ /* 0x010fcc0000004100 */
[----:B------:R-:W0:Y:S02]  /*a720*/  F2I.FTZ.TRUNC.NTZ R0, R0 ;  /* 0x0000000000007305 */ /* 0x000e24000021f100 */
[----:B0-----:R-:W-:Y:S01]  /*a730*/  PRMT R24, R0, 0x7610, R24 ;  /* 0x0000761000187816 */ /* 0x001fe20000000018 */
[----:B------:R-:W-:Y:S05]  /*a740*/  BRA `(.L_x_17957) ;  /* 0x00000af000007947 */ /* 0x000fea0003800000 */
.L_x_18031:
[----:B------:R-:W4:Y:S02]  /*a750*/  LDG.E.64 R2, [R2.64] ;  /* 0x0000002402027981 */ /* 0x000f24000c1e1b00 */
[----:B----4-:R0:W4:Y:S01]  /*a760*/  F2I.F64.TRUNC R24, R2 ;  /* 0x0000000200187311 */ /* 0x010122000030d100 */
[----:B------:R-:W-:Y:S05]  /*a770*/  BRA `(.L_x_17957) ;  /* 0x00000ac000007947 */ /* 0x000fea0003800000 */
.L_x_18022:
        /* <DEDUP_REMOVED lines=12> */
.L_x_18035:
[----:B------:R-:W4:Y:S02]  /*a840*/  LDG.E.64 R2, [R2.64] ;  /* 0x0000002402027981 */ /* 0x000f24000c1e1b00 */
[----:B----4-:R0:W4:Y:S01]  /*a850*/  F2I.F64.TRUNC R24, R2 ;  /* 0x0000000200187311 */ /* 0x010122000030d100 */
[----:B------:R-:W-:Y:S05]  /*a860*/  BRA `(.L_x_17957) ;  /* 0x000009d000007947 */ /* 0x000fea0003800000 */
.L_x_18034:
        /* <DEDUP_REMOVED lines=28> */
.L_x_18037:
        /* <DEDUP_REMOVED lines=15> */
.L_x_18036:
[----:B------:R-:W4:Y:S02]  /*ab20*/  LDG.E.U16 R0, [R2.64] ;  /* 0x0000002402007981 */ /* 0x000f24000c1e1500 */
[----:B----4-:R-:W-:-:S06]  /*ab30*/  PRMT R0, RZ, 0x5410, R0 ;  /* 0x00005410ff007816 */ /* 0x010fcc0000000000 */
[----:B------:R-:W0:Y:S02]  /*ab40*/  F2I.FTZ.TRUNC.NTZ R0, R0 ;  /* 0x0000000000007305 */ /* 0x000e24000021f100 */
[----:B0-----:R-:W-:Y:S01]  /*ab50*/  PRMT R24, R0, 0x7610, R24 ;  /* 0x0000761000187816 */ /* 0x001fe20000000018 */
[----:B------:R-:W-:Y:S05]  /*ab60*/  BRA `(.L_x_17957) ;  /* 0x000006d000007947 */ /* 0x000fea0003800000 */
.L_x_18033:
        /* <DEDUP_REMOVED lines=10> */
.L_x_18040:
        /* <DEDUP_REMOVED lines=21> */
.L_x_18044:
[----:B------:R-:W-:Y:S05]  /*ad60*/  BSYNC B1 ;  /* 0x0000000000017941 */ /* 0x000fea0003800000 */
.L_x_18043:
[----:B------:R-:W-:Y:S01]  /*ad70*/  LEA R3, R0, 0x3b800000, 0x17 ;  /* 0x3b80000000037811 */ /* 0x000fe200078eb8ff */
[----:B------:R-:W-:-:S05]  /*ad80*/  IMAD.SHL.U32 R0, R2, 0x100000, RZ ;  /* 0x0010000002007824 */ /* 0x000fca00078e00ff */
[----:B------:R-:W-:Y:S02]  /*ad90*/  LOP3.LUT R0, R3, R0, R4, 0xfe, !PT ;  /* 0x0000000003007212 */ /* 0x000fe400078efe04 */
.L_x_18042:
[----:B------:R-:W-:Y:S05]  /*ada0*/  BSYNC B0 ;  /* 0x0000000000007941 */ /* 0x000fea0003800000 */
.L_x_18041:
[----:B------:R-:W0:Y:S02]  /*adb0*/  F2I.FTZ.TRUNC.NTZ R0, R0 ;  /* 0x0000000000007305 */ /* 0x000e24000021f100 */
[----:B0-----:R-:W-:Y:S01]  /*adc0*/  PRMT R24, R0, 0x7610, R24 ;  /* 0x0000761000187816 */ /* 0x001fe20000000018 */
[----:B------:R-:W-:Y:S05]  /*add0*/  BRA `(.L_x_17957) ;  /* 0x0000046000007947 */ /* 0x000fea0003800000 */
.L_x_18039:
        /* <DEDUP_REMOVED lines=21> */
.L_x_18048:
[----:B------:R-:W-:Y:S05]  /*af30*/  BSYNC B1 ;  /* 0x0000000000017941 */ /* 0x000fea0003800000 */
.L_x_18047:
[----:B------:R-:W-:Y:S01]  /*af40*/  LEA R3, R0, 0x37800000, 0x17 ;  /* 0x3780000000037811 */ /* 0x000fe200078eb8ff */
[----:B------:R-:W-:-:S05]  /*af50*/  IMAD.SHL.U32 R0, R2, 0x200000, RZ ;  /* 0x0020000002007824 */ /* 0x000fca00078e00ff */
[----:B------:R-:W-:Y:S02]  /*af60*/  LOP3.LUT R0, R3, R0, R4, 0xfe, !PT ;  /* 0x0000000003007212 */ /* 0x000fe400078efe04 */
.L_x_18046:
[----:B------:R-:W-:Y:S05]  /*af70*/  BSYNC B0 ;  /* 0x0000000000007941 */ /* 0x000fea0003800000 */
.L_x_18045:
[----:B------:R-:W0:Y:S02]  /*af80*/  F2I.FTZ.TRUNC.NTZ R0, R0 ;  /* 0x0000000000007305 */ /* 0x000e24000021f100 */
[----:B0-----:R-:W-:Y:S01]  /*af90*/  PRMT R24, R0, 0x7610, R24 ;  /* 0x0000761000187816 */ /* 0x001fe20000000018 */
[----:B------:R-:W-:Y:S05]  /*afa0*/  BRA `(.L_x_17957) ;  /* 0x0000029000007947 */ /* 0x000fea0003800000 */
.L_x_18038:
        /* <DEDUP_REMOVED lines=14> */
.L_x_18052:
[----:B------:R-:W-:Y:S05]  /*b090*/  BSYNC B0 ;  /* 0x0000000000007941 */ /* 0x000fea0003800000 */
.L_x_18051:
[----:B------:R-:W0:Y:S02]  /*b0a0*/  F2I.FTZ.TRUNC.NTZ R0, R0 ;  /* 0x0000000000007305 */ /* 0x000e24000021f100 */
[----:B0-----:R-:W-:Y:S01]  /*b0b0*/  PRMT R24, R0, 0x7610, R24 ;  /* 0x0000761000187816 */ /* 0x001fe20000000018 */
[----:B------:R-:W-:Y:S05]  /*b0c0*/  BRA `(.L_x_17957) ;  /* 0x0000017000007947 */ /* 0x000fea0003800000 */
.L_x_18026:
        /* <DEDUP_REMOVED lines=20> */
.L_x_18050:
[----:B------:R0:W5:Y:S01]  /*b210*/  LDG.E.U8 R24, [R2.64] ;  /* 0x0000002402187981 */ /* 0x000162000c1e1100 */
[----:B------:R-:W-:Y:S05]  /*b220*/  BRA `(.L_x_17957) ;  /* 0x0000001000007947 */ /* 0x000fea0003800000 */
.L_x_18049:
[----:B------:R0:W5:Y:S02]  /*b230*/  LDG.E.U8 R24, [R2.64] ;  /* 0x0000002402187981 */ /* 0x000164000c1e1100 */
.L_x_17957:
[----:B------:R-:W-:Y:S05]  /*b240*/  BSYNC B6 ;  /* 0x0000000000067941 */ /* 0x000fea0003800000 */
.L_x_17956:
[----:B------:R-:W4:Y:S01]  /*b250*/  S2R R35, SR_TID.X ;  /* 0x0000000000237919 */ /* 0x000f220000002100 */
[----:B------:R-:W3:Y:S01]  /*b260*/  LDC.U8 R16, c[0x0][0x1ac] ;  /* 0x00006b00ff107b82 */ /* 0x000ee20000000000 */
[----:B------:R-:W-:Y:S01]  /*b270*/  BSSY B0, `(.L_x_18053) ;  /* 0x0000013000007945 */ /* 0x000fe20003800000 */
[C---:B----4-:R-:W-:Y:S02]  /*b280*/  ISETP.GE.AND P3, PT, R35.reuse, R31, PT ;  /* 0x0000001f2300720c */ /* 0x050fe40003f66270 */
[C---:B------:R-:W-:Y:S02]  /*b290*/  IADD3 R0, R35.reuse, 0x100, RZ ;  /* 0x0000010023007810 */ /* 0x040fe40007ffe0ff */
[C---:B0-----:R-:W-:Y:S02]  /*b2a0*/  IADD3 R2, R35.reuse, 0x180, RZ ;  /* 0x0000018023027810 */ /* 0x041fe40007ffe0ff */
[----:B------:R-:W-:-:S02]  /*b2b0*/  IADD3 R32, R35, 0x80, RZ ;  /* 0x0000008023207810 */ /* 0x000fc40007ffe0ff */
[-C--:B------:R-:W-:Y:S01]  /*b2c0*/  ISETP.GE.AND P1, PT, R0, R31.reuse, PT ;  /* 0x0000001f0000720c */ /* 0x080fe20003f26270 */
[----:B------:R-:W-:Y:S01]  /*b2d0*/  IMAD.MOV.U32 R0, RZ, RZ, R18 ;  /* 0x000000ffff007224 */ /* 0x000fe200078e0012 */
[-C--:B------:R-:W-:Y:S02]  /*b2e0*/  ISETP.GE.AND P2, PT, R2, R31.reuse, PT ;  /* 0x0000001f0200720c */ /* 0x080fe40003f46270 */
[----:B------:R-:W-:Y:S01]  /*b2f0*/  ISETP.GE.AND P0, PT, R32, R31, PT ;  /* 0x0000001f2000720c */ /* 0x000fe20003f06270 */
[----:B------:R-:W-:Y:S07]  /*b300*/  @P3 BRA `(.L_x_18054) ;  /* 0x0000009000003947 */ /* 0x000fee0003800000 */
[----:B---3-5:R-:W-:Y:S02]  /*b310*/  LOP3.LUT R29, R29, 0xffff, RZ, 0xc0, !PT ;  /* 0x0000ffff1d1d7812 */ /* 0x028fe400078ec0ff */
[----:B--2---:R-:W-:Y:S02]  /*b320*/  LOP3.LUT R28, R28, 0xffff, RZ, 0xc0, !PT ;  /* 0x0000ffff1c1c7812 */ /* 0x004fe400078ec0ff */
[----:B------:R-:W-:Y:S02]  /*b330*/  PRMT R3, R29, 0x8880, RZ ;  /* 0x000088801d037816 */ /* 0x000fe400000000ff */
[----:B------:R-:W-:-:S02]  /*b340*/  LOP3.LUT R27, R27, 0xffff, RZ, 0xc0, !PT ;  /* 0x0000ffff1b1b7812 */ /* 0x000fc400078ec0ff */
[----:B------:R-:W-:Y:S01]  /*b350*/  PRMT R4, R28, 0x8880, RZ ;  /* 0x000088801c047816 */ /* 0x000fe200000000ff */
[----:B------:R-:W-:Y:S01]  /*b360*/  IMAD R2, R0, R3, RZ ;  /* 0x0000000300027224 */ /* 0x000fe200078e02ff */
[----:B------:R-:W-:-:S03]  /*b370*/  PRMT R5, R27, 0x8880, RZ ;  /* 0x000088801b057816 */ /* 0x000fc600000000ff */
[----:B------:R-:W-:-:S04]  /*b380*/  IMAD R3, R17, R4, RZ ;  /* 0x0000000411037224 */ /* 0x000fc800078e02ff */
[----:B------:R-:W-:Y:S02]  /*b390*/  IMAD R2, R3, R5, R2 ;  /* 0x0000000503027224 */ /* 0x000fe400078e0202 */
.L_x_18054:
[----:B---3--:R-:W-:Y:S05]  /*b3a0*/  BSYNC B0 ;  /* 0x0000000000007941 */ /* 0x008fea0003800000 */
.L_x_18053:
[----:B------:R-:W-:Y:S01]  /*b3b0*/  BSSY B0, `(.L_x_18055) ;  /* 0x000000b000007945 */ /* 0x000fe20003800000 */
[----:B------:R-:W-:Y:S05]  /*b3c0*/  @P0 BRA `(.L_x_18056) ;  /* 0x0000009000000947 */ /* 0x000fea0003800000 */
[----:B-1---5:R-:W-:Y:S02]  /*b3d0*/  LOP3.LUT R30, R30, 0xffff, RZ, 0xc0, !PT ;  /* 0x0000ffff1e1e7812 */ /* 0x022fe400078ec0ff */
[----:B------:R-:W-:Y:S02]  /*b3e0*/  LOP3.LUT R26, R26, 0xffff, RZ, 0xc0, !PT ;  /* 0x0000ffff1a1a7812 */ /* 0x000fe400078ec0ff */
[----:B------:R-:W-:Y:S02]  /*b3f0*/  LOP3.LUT R25, R25, 0xffff, RZ, 0xc0, !PT ;  /* 0x0000ffff19197812 */ /* 0x000fe400078ec0ff */
[----:B------:R-:W-:Y:S02]  /*b400*/  PRMT R3, R30, 0x8880, RZ ;  /* 0x000088801e037816 */ /* 0x000fe400000000ff */
[----:B------:R-:W-:Y:S02]  /*b410*/  PRMT R4, R26, 0x8880, RZ ;  /* 0x000088801a047816 */ /* 0x000fe400000000ff */
[----:B------:R-:W-:Y:S01]  /*b420*/  PRMT R25, R25, 0x8880, RZ ;  /* 0x0000888019197816 */ /* 0x000fe200000000ff */
[----:B------:R-:W-:-:S02]  /*b430*/  IMAD R3, R0, R3, RZ ;  /* 0x0000000300037224 */ /* 0x000fc400078e02ff */
[----:B------:R-:W-:-:S04]  /*b440*/  IMAD R4, R17, R4, RZ ;  /* 0x0000000411047224 */ /* 0x000fc800078e02ff */
[----:B------:R-:W-:Y:S02]  /*b450*/  IMAD R25, R4, R25, R3 ;  /* 0x0000001904197224 */ /* 0x000fe400078e0203 */
.L_x_18056:
[----:B------:R-:W-:Y:S05]  /*b460*/  BSYNC B0 ;  /* 0x0000000000007941 */ /* 0x000fea0003800000 */
.L_x_18055:
[----:B------:R-:W-:Y:S01]  /*b470*/  BSSY B0, `(.L_x_18057) ;  /* 0x000000b000007945 */ /* 0x000fe20003800000 */
[----:B------:R-:W-:Y:S05]  /*b480*/  @P1 BRA `(.L_x_18058) ;  /* 0x0000009000001947 */ /* 0x000fea0003800000 */
[----:B-----5:R-:W-:Y:S02]  /*b490*/  LOP3.LUT R23, R23, 0xffff, RZ, 0xc0, !PT ;  /* 0x0000ffff17177812 */ /* 0x020fe400078ec0ff */
        /* <DEDUP_REMOVED lines=8> */
.L_x_18058:
[----:B------:R-:W-:Y:S05]  /*b520*/  BSYNC B0 ;  /* 0x0000000000007941 */ /* 0x000fea0003800000 */
.L_x_18057:
        /* <DEDUP_REMOVED lines=11> */
.L_x_18060:
[----:B------:R-:W-:Y:S05]  /*b5e0*/  BSYNC B0 ;  /* 0x0000000000007941 */ /* 0x000fea0003800000 */
.L_x_18059:
        /* <DEDUP_REMOVED lines=20> */
.L_x_18066:
[----:B------:R0:W-:Y:S01]  /*b730*/  STG.E.U8 [R8.64], R2 ;  /* 0x0000000208007986 */ /* 0x0001e2000c101124 */
[----:B------:R-:W-:Y:S01]  /*b740*/  IMAD.MOV.U32 R35, RZ, RZ, R32 ;  /* 0x000000ffff237224 */ /* 0x000fe200078e0020 */
[----:B------:R-:W-:Y:S05]  /*b750*/  BRA `(.L_x_18062) ;  /* 0x00000fb000007947 */ /* 0x000fea0003800000 */
.L_x_18065:
[----:B------:R-:W-:-:S13]  /*b760*/  ISETP.NE.AND P0, PT, R0, 0x2, PT ;  /* 0x000000020000780c */ /* 0x000fda0003f05270 */
[----:B------:R-:W-:Y:S05]  /*b770*/  @!P0 BRA `(.L_x_18068) ;  /* 0x000000f000008947 */ /* 0x000fea0003800000 */
[----:B------:R-:W-:-:S13]  /*b780*/  ISETP.NE.AND P0, PT, R0, 0x3, PT ;  /* 0x000000030000780c */ /* 0x000fda0003f05270 */
[----:B------:R-:W-:Y:S05]  /*b790*/  @!P0 BRA `(.L_x_18069) ;  /* 0x0000008000008947 */ /* 0x000fea0003800000 */
[----:B------:R-:W-:-:S13]  /*b7a0*/  ISETP.NE.AND P0, PT, R0, 0x4, PT ;  /* 0x000000040000780c */ /* 0x000fda0003f05270 */
[----:B------:R-:W-:Y:S05]  /*b7b0*/  @P0 BRA `(.L_x_18067) ;  /* 0x00000d6000000947 */ /* 0x000fea0003800000 */
[----:B------:R-:W-:Y:S01]  /*b7c0*/  LOP3.LUT R2, R2, 0xffff, RZ, 0xc0, !PT ;  /* 0x0000ffff02027812 */ /* 0x000fe200078ec0ff */
[----:B------:R-:W-:-:S03]  /*b7d0*/  IMAD.MOV.U32 R35, RZ, RZ, R32 ;  /* 0x000000ffff237224 */ /* 0x000fc600078e0020 */
[----:B------:R-:W-:-:S04]  /*b7e0*/  PRMT R2, R2, 0x8880, RZ ;  /* 0x0000888002027816 */ /* 0x000fc800000000ff */
[----:B------:R-:W-:-:S05]  /*b7f0*/  SHF.R.S32.HI R3, RZ, 0x1f, R2 ;  /* 0x0000001fff037819 */ /* 0x000fca0000011402 */
[----:B------:R0:W-:Y:S01]  /*b800*/  STG.E.64 [R8.64], R2 ;  /* 0x0000000208007986 */ /* 0x0001e2000c101b24 */
[----:B------:R-:W-:Y:S05]  /*b810*/  BRA `(.L_x_18062) ;  /* 0x00000ef000007947 */ /* 0x000fea0003800000 */
.L_x_18069:
[----:B------:R-:W-:Y:S01]  /*b820*/  LOP3.LUT R2, R2, 0xffff, RZ, 0xc0, !PT ;  /* 0x0000ffff02027812 */ /* 0x000fe200078ec0ff */
[----:B------:R-:W-:-:S03]  /*b830*/  IMAD.MOV.U32 R35, RZ, RZ, R32 ;  /* 0x000000ffff237224 */ /* 0x000fc600078e0020 */
[----:B------:R-:W-:-:S05]  /*b840*/  PRMT R3, R2, 0x8880, RZ ;  /* 0x0000888002037816 */ /* 0x000fca00000000ff */
[----:B------:R0:W-:Y:S01]  /*b850*/  STG.E [R8.64], R3 ;  /* 0x0000000308007986 */ /* 0x0001e2000c101924 */
[----:B------:R-:W-:Y:S05]  /*b860*/  BRA `(.L_x_18062) ;  /* 0x00000ea000007947 */ /* 0x000fea0003800000 */
.L_x_18068:
[----:B------:R-:W-:Y:S01]  /*b870*/  PRMT R3, R2, 0x8880, RZ ;  /* 0x0000888002037816 */ /* 0x000fe200000000ff */
[----:B------:R-:W-:-:S03]  /*b880*/  IMAD.MOV.U32 R35, RZ, RZ, R32 ;  /* 0x000000ffff237224 */ /* 0x000fc600078e0020 */
[----:B------:R-:W-:-:S05]  /*b890*/  PRMT R3, R3, 0x7710, RZ ;  /* 0x0000771003037816 */ /* 0x000fca00000000ff */
[----:B------:R0:W-:Y:S01]  /*b8a0*/  STG.E.U16 [R8.64], R3 ;  /* 0x0000000308007986 */ /* 0x0001e2000c101524 */
[----:B------:R-:W-:Y:S05]  /*b8b0*/  BRA `(.L_x_18062) ;  /* 0x00000e5000007947 */ /* 0x000fea0003800000 */
.L_x_18064:
[----:B------:R-:W-:-:S13]  /*b8c0*/  ISETP.GT.AND P0, PT, R0, 0x6, PT ;  /* 0x000000060000780c */ /* 0x000fda0003f04270 */
[----:B------:R-:W-:Y:S05]  /*b8d0*/  @P0 BRA `(.L_x_18070) ;  /* 0x000000d000000947 */ /* 0x000fea0003800000 */
[----:B------:R-:W-:-:S13]  /*b8e0*/  ISETP.NE.AND P0, PT, R0, 0x5, PT ;  /* 0x000000050000780c */ /* 0x000fda0003f05270 */
[----:B------:R-:W-:Y:S05]  /*b8f0*/  @!P0 BRA `(.L_x_18071) ;  /* 0x0000006000008947 */ /* 0x000fea0003800000 */
[----:B------:R-:W-:-:S13]  /*b900*/  ISETP.NE.AND P0, PT, R0, 0x6, PT ;  /* 0x000000060000780c */ /* 0x000fda0003f05270 */
[----:B------:R-:W-:Y:S05]  /*b910*/  @P0 BRA `(.L_x_18067) ;  /* 0x00000c0000000947 */ /* 0x000fea0003800000 */
[----:B------:R-:W0:Y:S01]  /*b920*/  I2F.S8 R3, R2 ;  /* 0x0000000200037306 */ /* 0x000e220000001400 */
[----:B------:R-:W-:Y:S01]  /*b930*/  IMAD.MOV.U32 R35, RZ, RZ, R32 ;  /* 0x000000ffff237224 */ /* 0x000fe200078e0020 */
[----:B0-----:R0:W-:Y:S01]  /*b940*/  STG.E [R8.64], R3 ;  /* 0x0000000308007986 */ /* 0x0011e2000c101924 */
[----:B------:R-:W-:Y:S05]  /*b950*/  BRA `(.L_x_18062) ;  /* 0x00000db000007947 */ /* 0x000fea0003800000 */
.L_x_18071:
[----:B------:R-:W0:Y:S01]  /*b960*/  I2F.S8 R0, R2 ;  /* 0x0000000200007306 */ /* 0x000e220000001400 */
[----:B------:R-:W-:Y:S01]  /*b970*/  IMAD.MOV.U32 R35, RZ, RZ, R32 ;  /* 0x000000ffff237224 */ /* 0x000fe200078e0020 */
[----:B0-----:R-:W-:-:S05]  /*b980*/  F2FP.PACK_AB R0, RZ, R0 ;  /* 0x00000000ff00723e */ /* 0x001fca00000000ff */
[----:B------:R0:W-:Y:S01]  /*b990*/  STG.E.U16 [R8.64], R0 ;  /* 0x0000000008007986 */ /* 0x0001e2000c101524 */
[----:B------:R-:W-:Y:S05]  /*b9a0*/  BRA `(.L_x_18062) ;  /* 0x00000d6000007947 */ /* 0x000fea0003800000 */
.L_x_18070:
[----:B------:R-:W-:-:S13]  /*b9b0*/  ISETP.NE.AND P0, PT, R0, 0x7, PT ;  /* 0x000000070000780c */ /* 0x000fda0003f05270 */
[----:B------:R-:W-:Y:S05]  /*b9c0*/  @!P0 BRA `(.L_x_18072) ;  /* 0x000000f000008947 */ /* 0x000fea0003800000 */
[----:B------:R-:W-:-:S13]  /*b9d0*/  ISETP.NE.AND P0, PT, R0, 0x8, PT ;  /* 0x000000080000780c */ /* 0x000fda0003f05270 */
[----:B------:R-:W-:Y:S05]  /*b9e0*/  @!P0 BRA `(.L_x_18073) ;  /* 0x0000007000008947 */ /* 0x000fea0003800000 */
[----:B------:R-:W-:-:S13]  /*b9f0*/  ISETP.NE.AND P0, PT, R0, 0x9, PT ;  /* 0x000000090000780c */ /* 0x000fda0003f05270 */
[----:B------:R-:W-:Y:S05]  /*ba00*/  @P0 BRA `(.L_x_18067) ;  /* 0x00000b1000000947 */ /* 0x000fea0003800000 */
[----:B------:R-:W0:Y:S01]  /*ba10*/  I2F.S8 R2, R2 ;  /* 0x0000000200027306 */ /* 0x000e220000001400 */
[----:B------:R-:W-:Y:S02]  /*ba20*/  IMAD.MOV.U32 R3, RZ, RZ, RZ ;  /* 0x000000ffff037224 */ /* 0x000fe400078e00ff */
[----:B------:R-:W-:-:S03]  /*ba30*/  IMAD.MOV.U32 R35, RZ, RZ, R32 ;  /* 0x000000ffff237224 */ /* 0x000fc600078e0020 */
[----:B0-----:R0:W-:Y:S01]  /*ba40*/  STG.E.64 [R8.64], R2 ;  /* 0x0000000208007986 */ /* 0x0011e2000c101b24 */
[----:B------:R-:W-:Y:S05]  /*ba50*/  BRA `(.L_x_18062) ;  /* 0x00000cb000007947 */ /* 0x000fea0003800000 */
.L_x_18073:
[----:B------:R-:W0:Y:S01]  /*ba60*/  I2F.S8 R2, R2 ;  /* 0x0000000200027306 */ /* 0x000e220000001400 */
[----:B------:R-:W-:Y:S01]  /*ba70*/  IMAD.MOV.U32 R35, RZ, RZ, R32 ;  /* 0x000000ffff237224 */ /* 0x000fe200078e0020 */
[----:B0-----:R-:W-:-:S04]  /*ba80*/  F2FP.PACK_AB R3, RZ, R2 ;  /* 0x00000002ff03723e */ /* 0x001fc800000000ff */
[----:B------:R-:W-:-:S05]  /*ba90*/  PRMT R3, R3, 0x5410, RZ ;  /* 0x0000541003037816 */ /* 0x000fca00000000ff */
[----:B------:R0:W-:Y:S01]  /*baa0*/  STG.E [R8.64], R3 ;  /* 0x0000000308007986 */ /* 0x0001e2000c101924 */
[----:B------:R-:W-:Y:S05]  /*bab0*/  BRA `(.L_x_18062) ;  /* 0x00000c5000007947 */ /* 0x000fea0003800000 */
.L_x_18072:
[----:B------:R-:W-:Y:S01]  /*bac0*/  PRMT R2, R2, 0x8880, RZ ;  /* 0x0000888002027816 */ /* 0x000fe200000000ff */
[----:B------:R-:W-:-:S03]  /*bad0*/  IMAD.MOV.U32 R35, RZ, RZ, R32 ;  /* 0x000000ffff237224 */ /* 0x000fc600078e0020 */
[----:B------:R-:W-:-:S06]  /*bae0*/  PRMT R2, R2, 0x7710, RZ ;  /* 0x0000771002027816 */ /* 0x000fcc00000000ff */
[----:B------:R-:W0:Y:S02]  /*baf0*/  I2F.F64.S16 R2, R2 ;  /* 0x0000000200027312 */ /* 0x000e240000101c00 */
[----:B0-----:R0:W-:Y:S01]  /*bb00*/  STG.E.64 [R8.64], R2 ;  /* 0x0000000208007986 */ /* 0x0011e2000c101b24 */
[----:B------:R-:W-:Y:S05]  /*bb10*/  BRA `(.L_x_18062) ;  /* 0x00000bf000007947 */ /* 0x000fea0003800000 */
.L_x_18063:
        /* <DEDUP_REMOVED lines=8> */
[----:B------:R-:W-:Y:S01]  /*bba0*/  LOP3.LUT P0, RZ, R2, 0xff, RZ, 0xc0, !PT ;  /* 0x000000ff02ff7812 */ /* 0x000fe2000780c0ff */
[----:B------:R-:W-:-:S03]  /*bbb0*/  IMAD.MOV.U32 R35, RZ, RZ, R32 ;  /* 0x000000ffff237224 */ /* 0x000fc600078e0020 */
[----:B------:R-:W-:-:S05]  /*bbc0*/  SEL R3, RZ, 0x1, !P0 ;  /* 0x00000001ff037807 */ /* 0x000fca0004000000 */
[----:B------:R0:W-:Y:S01]  /*bbd0*/  STG.E.U8 [R8.64], R3 ;  /* 0x0000000308007986 */ /* 0x0001e2000c101124 */
[----:B------:R-:W-:Y:S05]  /*bbe0*/  BRA `(.L_x_18062) ;  /* 0x00000b2000007947 */ /* 0x000fea0003800000 */
.L_x_18076:
[----:B------:R-:W-:Y:S01]  /*bbf0*/  PRMT R4, R2, 0x8880, RZ ;  /* 0x0000888002047816 */ /* 0x000fe200000000ff */
[----:B------:R-:W-:Y:S01]  /*bc00*/  CS2R R6, SRZ ;  /* 0x0000000000067805 */ /* 0x000fe2000001ff00 */
[----:B------:R-:W-:Y:S02]  /*bc10*/  IMAD.MOV.U32 R35, RZ, RZ, R32 ;  /* 0x000000ffff237224 */ /* 0x000fe400078e0020 */
[----:B------:R-:W-:-:S06]  /*bc20*/  PRMT R4, R4, 0x7710, RZ ;  /* 0x0000771004047816 */ /* 0x000fcc00000000ff */
[----:B------:R-:W0:Y:S02]  /*bc30*/  I2F.F64.S16 R4, R4 ;  /* 0x0000000400047312 */ /* 0x000e240000101c00 */
[----:B0-----:R0:W-:Y:S01]  /*bc40*/  STG.E.128 [R8.64], R4 ;  /* 0x0000000408007986 */ /* 0x0011e2000c101d24 */
[----:B------:R-:W-:Y:S05]  /*bc50*/  BRA `(.L_x_18062) ;  /* 0x00000ab000007947 */ /* 0x000fea0003800000 */
.L_x_18075:
        /* <DEDUP_REMOVED lines=21> */
.L_x_18080:
[----:B------:R-:W-:Y:S05]  /*bdb0*/  BSYNC B0 ;  /* 0x0000000000007941 */ /* 0x000fea0003800000 */
.L_x_18079:
[----:B------:R-:W-:Y:S01]  /*bdc0*/  LOP3.LUT R3, R0, R3, RZ, 0xfc, !PT ;  /* 0x0000000300037212 */ /* 0x000fe200078efcff */
[----:B------:R-:W-:-:S04]  /*bdd0*/  IMAD.MOV.U32 R35, RZ, RZ, R32 ;  /* 0x000000ffff237224 */ /* 0x000fc800078e0020 */
[----:B------:R0:W-:Y:S01]  /*bde0*/  STG.E.U8 [R8.64], R3 ;  /* 0x0000000308007986 */ /* 0x0001e2000c101124 */
[----:B------:R-:W-:Y:S05]  /*bdf0*/  BRA `(.L_x_18062) ;  /* 0x0000091000007947 */ /* 0x000fea0003800000 */
.L_x_18078:
        /* <DEDUP_REMOVED lines=13> */
.L_x_18082:
[----:B------:R-:W-:Y:S01]  /*bed0*/  IMAD.MOV.U32 R0, RZ, RZ, 0x7f ;  /* 0x0000007fff007424 */ /* 0x000fe200078e00ff */
[----:B------:R-:W-:-:S04]  /*bee0*/  ISETP.GT.U32.AND P0, PT, R3, 0x7f800000, PT ;  /* 0x7f8000000300780c */ /* 0x000fc80003f04070 */
[----:B------:R-:W-:-:S04]  /*bef0*/  SEL R0, R0, 0x7c, P0 ;  /* 0x0000007c00007807 */ /* 0x000fc80000000000 */
.L_x_18083:
[----:B------:R-:W-:Y:S05]  /*bf00*/  BSYNC B0 ;  /* 0x0000000000007941 */ /* 0x000fea0003800000 */
.L_x_18081:
[----:B------:R-:W-:Y:S01]  /*bf10*/  LOP3.LUT R2, R5, 0x80000000, RZ, 0xc0, !PT ;  /* 0x8000000005027812 */ /* 0x000fe200078ec0ff */
[----:B------:R-:W-:-:S03]  /*bf20*/  IMAD.MOV.U32 R35, RZ, RZ, R32 ;  /* 0x000000ffff237224 */ /* 0x000fc600078e0020 */
[----:B------:R-:W-:-:S04]  /*bf30*/  SHF.R.U32.HI R3, RZ, 0x18, R2 ;  /* 0x00000018ff037819 */ /* 0x000fc80000011602 */
[----:B------:R-:W-:-:S05]  /*bf40*/  LOP3.LUT R3, R0, R3, RZ, 0xfc, !PT ;  /* 0x0000000300037212 */ /* 0x000fca00078efcff */
[----:B------:R0:W-:Y:S01]  /*bf50*/  STG.E.U8 [R8.64], R3 ;  /* 0x0000000308007986 */ /* 0x0001e2000c101124 */
[----:B------:R-:W-:Y:S05]  /*bf60*/  BRA `(.L_x_18062) ;  /* 0x000007a000007947 */ /* 0x000fea0003800000 */
.L_x_18077:
[----:B------:R-:W0:Y:S01]  /*bf70*/  I2F.S8 R0, R2 ;  /* 0x0000000200007306 */ /* 0x000e220000001400 */
[----:B------:R-:W-:Y:S01]  /*bf80*/  IMAD.MOV.U32 R35, RZ, RZ, R32 ;  /* 0x000000ffff237224 */ /* 0x000fe200078e0020 */
[----:B0-----:R-:W-:-:S05]  /*bf90*/  F2FP.BF16.PACK_AB R0, RZ, R0 ;  /* 0x00000000ff00723e */ /* 0x001fca00000010ff */
[----:B------:R0:W-:Y:S01]  /*bfa0*/  STG.E.U16 [R8.64], R0 ;  /* 0x0000000008007986 */ /* 0x0001e2000c101524 */
[----:B------:R-:W-:Y:S05]  /*bfb0*/  BRA `(.L_x_18062) ;  /* 0x0000075000007947 */ /* 0x000fea0003800000 */
.L_x_18074:
        /* <DEDUP_REMOVED lines=10> */
[----:B------:R-:W-:-:S05]  /*c060*/  PRMT R3, R3, 0x7710, RZ ;  /* 0x0000771003037816 */ /* 0x000fca00000000ff */
[----:B------:R0:W-:Y:S01]  /*c070*/  STG.E.U16 [R8.64], R3 ;  /* 0x0000000308007986 */ /* 0x0001e2000c101524 */
[----:B------:R-:W-:Y:S05]  /*c080*/  BRA `(.L_x_18062) ;  /* 0x0000068000007947 */ /* 0x000fea0003800000 */
.L_x_18086:
        /* <DEDUP_REMOVED lines=17> */
.L_x_18089:
[----:B------:R-:W-:-:S04]  /*c1a0*/  LOP3.LUT R2, R5, 0x80000000, RZ, 0xc0, !PT ;  /* 0x8000000005027812 */ /* 0x000fc800078ec0ff */
[----:B------:R-:W-:-:S04]  /*c1b0*/  SHF.R.U32.HI R3, RZ, 0x18, R2 ;  /* 0x00000018ff037819 */ /* 0x000fc80000011602 */
[----:B------:R-:W-:-:S04]  /*c1c0*/  LOP3.LUT R0, R0, R3, RZ, 0xfc, !PT ;  /* 0x0000000300007212 */ /* 0x000fc800078efcff */
[----:B------:R-:W-:Y:S02]  /*c1d0*/  PRMT R4, R0, 0x7610, R4 ;  /* 0x0000761000047816 */ /* 0x000fe40000000004 */
.L_x_18088:
[----:B------:R-:W-:Y:S05]  /*c1e0*/  BSYNC B0 ;  /* 0x0000000000007941 */ /* 0x000fea0003800000 */
.L_x_18087:
[----:B------:R0:W-:Y:S01]  /*c1f0*/  STG.E.U8 [R8.64], R4 ;  /* 0x0000000408007986 */ /* 0x0001e2000c101124 */
[----:B------:R-:W-:Y:S01]  /*c200*/  IMAD.MOV.U32 R35, RZ, RZ, R32 ;  /* 0x000000ffff237224 */ /* 0x000fe200078e0020 */
[----:B------:R-:W-:Y:S05]  /*c210*/  BRA `(.L_x_18062) ;  /* 0x000004f000007947 */ /* 0x000fea0003800000 */
.L_x_18085:
        /* <DEDUP_REMOVED lines=17> */
.L_x_18092:
[----:B------:R-:W-:-:S04]  /*c330*/  LOP3.LUT R2, R5, 0x80000000, RZ, 0xc0, !PT ;  /* 0x8000000005027812 */ /* 0x000fc800078ec0ff */
[----:B------:R-:W-:-:S04]  /*c340*/  SHF.R.U32.HI R3, RZ, 0x18, R2 ;  /* 0x00000018ff037819 */ /* 0x000fc80000011602 */
[----:B------:R-:W-:-:S04]  /*c350*/  LOP3.LUT R0, R0, R3, RZ, 0xfc, !PT ;  /* 0x0000000300007212 */ /* 0x000fc800078efcff */
[----:B------:R-:W-:Y:S02]  /*c360*/  PRMT R4, R0, 0x7610, R4 ;  /* 0x0000761000047816 */ /* 0x000fe40000000004 */
.L_x_18091:
[----:B------:R-:W-:Y:S05]  /*c370*/  BSYNC B0 ;  /* 0x0000000000007941 */ /* 0x000fea0003800000 */
.L_x_18090:
[----:B------:R0:W-:Y:S01]  /*c380*/  STG.E.U8 [R8.64], R4 ;  /* 0x0000000408007986 */ /* 0x0001e2000c101124 */
[----:B------:R-:W-:Y:S01]  /*c390*/  IMAD.MOV.U32 R35, RZ, RZ, R32 ;  /* 0x000000ffff237224 */ /* 0x000fe200078e0020 */
[----:B------:R-:W-:Y:S05]  /*c3a0*/  BRA `(.L_x_18062) ;  /* 0x0000036000007947 */ /* 0x000fea0003800000 */
.L_x_18084:
[----:B------:R-:W-:-:S13]  /*c3b0*/  ISETP.NE.AND P0, PT, R0, 0x1c, PT ;  /* 0x0000001c0000780c */ /* 0x000fda0003f05270 */
[----:B------:R-:W-:Y:S05]  /*c3c0*/  @!P0 BRA `(.L_x_18093) ;  /* 0x0000030000008947 */ /* 0x000fea0003800000 */
[----:B------:R-:W-:-:S13]  /*c3d0*/  ISETP.NE.AND P0, PT, R0, 0x1d, PT ;  /* 0x0000001d0000780c */ /* 0x000fda0003f05270 */
[----:B------:R-:W-:Y:S05]  /*c3e0*/  @!P0 BRA `(.L_x_18094) ;  /* 0x0000028000008947 */ /* 0x000fea0003800000 */
[----:B------:R-:W-:-:S13]  /*c3f0*/  ISETP.NE.AND P0, PT, R0, 0x2c, PT ;  /* 0x0000002c0000780c */ /* 0x000fda0003f05270 */
[----:B------:R-:W-:Y:S05]  /*c400*/  @P0 BRA `(.L_x_18067) ;  /* 0x0000011000000947 */ /* 0x000fea0003800000 */
[----:B------:R-:W0:Y:S01]  /*c410*/  I2F.S8 R2, R2 ;  /* 0x0000000200027306 */ /* 0x000e220000001400 */
        /* <DEDUP_REMOVED lines=16> */
.L_x_18067:
        /* <DEDUP_REMOVED lines=19> */
[----:B------:R-:W-:Y:S01]  /*c650*/  IMAD.MOV.U32 R35, RZ, RZ, R32 ;  /* 0x000000ffff237224 */ /* 0x000fe200078e0020 */
[----:B------:R-:W-:Y:S05]  /*c660*/  BRA `(.L_x_18062) ;  /* 0x000000a000007947 */ /* 0x000fea0003800000 */
.L_x_18094:
[----:B------:R-:W-:Y:S01]  /*c670*/  LOP3.LUT R2, R2, 0xffff, RZ, 0xc0, !PT ;  /* 0x0000ffff02027812 */ /* 0x000fe200078ec0ff */
[----:B------:R-:W-:-:S03]  /*c680*/  IMAD.MOV.U32 R35, RZ, RZ, R32 ;  /* 0x000000ffff237224 */ /* 0x000fc600078e0020 */
[----:B------:R-:W-:-:S04]  /*c690*/  PRMT R2, R2, 0x8880, RZ ;  /* 0x0000888002027816 */ /* 0x000fc800000000ff */
[----:B------:R-:W-:-:S05]  /*c6a0*/  SHF.R.S32.HI R3, RZ, 0x1f, R2 ;  /* 0x0000001fff037819 */ /* 0x000fca0000011402 */
[----:B------:R0:W-:Y:S01]  /*c6b0*/  STG.E.64 [R8.64], R2 ;  /* 0x0000000208007986 */ /* 0x0001e2000c101b24 */
[----:B------:R-:W-:Y:S05]  /*c6c0*/  BRA `(.L_x_18062) ;  /* 0x0000004000007947 */ /* 0x000fea0003800000 */
.L_x_18093:
[----:B------:R-:W-:Y:S01]  /*c6d0*/  LOP3.LUT R2, R2, 0xffff, RZ, 0xc0, !PT ;  /* 0x0000ffff02027812 */ /* 0x000fe200078ec0ff */
[----:B------:R-:W-:-:S03]  /*c6e0*/  IMAD.MOV.U32 R35, RZ, RZ, R32 ;  /* 0x000000ffff237224 */ /* 0x000fc600078e0020 */
[----:B------:R-:W-:-:S05]  /*c6f0*/  PRMT R3, R2, 0x8880, RZ ;  /* 0x0000888002037816 */ /* 0x000fca00000000ff */
[----:B------:R0:W-:Y:S02]  /*c700*/  STG.E [R8.64], R3 ;  /* 0x0000000308007986 */ /* 0x0001e4000c101924 */
.L_x_18062:
[----:B------:R-:W-:Y:S05]  /*c710*/  BSYNC B6 ;  /* 0x0000000000067941 */ /* 0x000fea0003800000 */
.L_x_18061:
        /* <DEDUP_REMOVED lines=19> */
[----:B-----5:R0:W-:Y:S01]  /*c850*/  STG.E.U8 [R2.64], R25 ;  /* 0x0000001902007986 */ /* 0x0201e2000c101124 */
[----:B------:R-:W-:Y:S05]  /*c860*/  BRA `(.L_x_18102) ;  /* 0x00000eb000007947 */ /* 0x000fea0003800000 */
.L_x_18100:
[----:B-----5:R0:W-:Y:S01]  /*c870*/  STG.E.U8 [R2.64], R25 ;  /* 0x0000001902007986 */ /* 0x0201e2000c101124 */
[----:B------:R-:W-:Y:S05]  /*c880*/  BRA `(.L_x_18102) ;  /* 0x00000e9000007947 */ /* 0x000fea0003800000 */
.L_x_18099:
[----:B------:R-:W-:-:S13]  /*c890*/  ISETP.NE.AND P0, PT, R0, 0x2, PT ;  /* 0x000000020000780c */ /* 0x000fda0003f05270 */
[----:B------:R-:W-:Y:S05]  /*c8a0*/  @!P0 BRA `(.L_x_18103) ;  /* 0x000000e000008947 */ /* 0x000fea0003800000 */
[----:B------:R-:W-:-:S13]  /*c8b0*/  ISETP.NE.AND P0, PT, R0, 0x3, PT ;  /* 0x000000030000780c */ /* 0x000fda0003f05270 */
[----:B------:R-:W-:Y:S05]  /*c8c0*/  @!P0 BRA `(.L_x_18104) ;  /* 0x0000008000008947 */ /* 0x000fea0003800000 */
[----:B------:R-:W-:-:S13]  /*c8d0*/  ISETP.NE.AND P0, PT, R0, 0x4, PT ;  /* 0x000000040000780c */ /* 0x000fda0003f05270 */
[----:B------:R-:W-:Y:S05]  /*c8e0*/  @P0 BRA `(.L_x_18101) ;  /* 0x00000c6000000947 */ /* 0x000fea0003800000 */
[----:B-----5:R-:W-:-:S04]  /*c8f0*/  LOP3.LUT R25, R25, 0xffff, RZ, 0xc0, !PT ;  /* 0x0000ffff19197812 */ /* 0x020fc800078ec0ff */
[----:B------:R-:W-:-:S05]  /*c900*/  PRMT R25, R25, 0x8880, RZ ;  /* 0x0000888019197816 */ /* 0x000fca00000000ff */
[----:B------:R-:W-:-:S05]  /*c910*/  IMAD.MOV.U32 R4, RZ, RZ, R25 ;  /* 0x000000ffff047224 */ /* 0x000fca00078e0019 */
[----:B------:R-:W-:-:S05]  /*c920*/  SHF.R.S32.HI R5, RZ, 0x1f, R4 ;  /* 0x0000001fff057819 */ /* 0x000fca0000011404 */
[----:B------:R0:W-:Y:S01]  /*c930*/  STG.E.64 [R2.64], R4 ;  /* 0x0000000402007986 */ /* 0x0001e2000c101b24 */
[----:B------:R-:W-:Y:S05]  /*c940*/  BRA `(.L_x_18102) ;  /* 0x00000dd000007947 */ /* 0x000fea0003800000 */
.L_x_18104:
[----:B-----5:R-:W-:-:S04]  /*c950*/  LOP3.LUT R25, R25, 0xffff, RZ, 0xc0, !PT ;  /* 0x0000ffff19197812 */ /* 0x020fc800078ec0ff */
[----:B------:R-:W-:-:S05]  /*c960*/  PRMT R5, R25, 0x8880, RZ ;  /* 0x0000888019057816 */ /* 0x000fca00000000ff */
[----:B------:R0:W-:Y:S01]  /*c970*/  STG.E [R2.64], R5 ;  /* 0x0000000502007986 */ /* 0x0001e2000c101924 */
[----:B------:R-:W-:Y:S05]  /*c980*/  BRA `(.L_x_18102) ;  /* 0x00000d9000007947 */ /* 0x000fea0003800000 */
.L_x_18103:
[----:B-----5:R-:W-:-:S04]  /*c990*/  PRMT R5, R25, 0x8880, RZ ;  /* 0x0000888019057816 */ /* 0x020fc800000000ff */
[----:B------:R-:W-:-:S05]  /*c9a0*/  PRMT R5, R5, 0x7710, RZ ;  /* 0x0000771005057816 */ /* 0x000fca00000000ff */
[----:B------:R0:W-:Y:S01]  /*c9b0*/  STG.E.U16 [R2.64], R5 ;  /* 0x0000000502007986 */ /* 0x0001e2000c101524 */
[----:B------:R-:W-:Y:S05]  /*c9c0*/  BRA `(.L_x_18102) ;  /* 0x00000d5000007947 */ /* 0x000fea0003800000 */
.L_x_18098:
[----:B------:R-:W-:-:S13]  /*c9d0*/  ISETP.GT.AND P0, PT, R0, 0x6, PT ;  /* 0x000000060000780c */ /* 0x000fda0003f04270 */
[----:B------:R-:W-:Y:S05]  /*c9e0*/  @P0 BRA `(.L_x_18105) ;  /* 0x000000b000000947 */ /* 0x000fea0003800000 */
[----:B------:R-:W-:-:S13]  /*c9f0*/  ISETP.NE.AND P0, PT, R0, 0x5, PT ;  /* 0x000000050000780c */ /* 0x000fda0003f05270 */
[----:B------:R-:W-:Y:S05]  /*ca00*/  @!P0 BRA `(.L_x_18106) ;  /* 0x0000005000008947 */ /* 0x000fea0003800000 */
[----:B------:R-:W-:-:S13]  /*ca10*/  ISETP.NE.AND P0, PT, R0, 0x6, PT ;  /* 0x000000060000780c */ /* 0x000fda0003f05270 */
[----:B------:R-:W-:Y:S05]  /*ca20*/  @P0 BRA `(.L_x_18101) ;  /* 0x00000b2000000947 */ /* 0x000fea0003800000 */
[----:B-----5:R-:W0:Y:S02]  /*ca30*/  I2F.S8 R25, R25 ;  /* 0x0000001900197306 */ /* 0x020e240000001400 */
[----:B0-----:R0:W-:Y:S01]  /*ca40*/  STG.E [R2.64], R25 ;  /* 0x0000001902007986 */ /* 0x0011e2000c101924 */
[----:B------:R-:W-:Y:S05]  /*ca50*/  BRA `(.L_x_18102) ;  /* 0x00000cc000007947 */ /* 0x000fea0003800000 */
.L_x_18106:
[----:B-----5:R-:W0:Y:S02]  /*ca60*/  I2F.S8 R0, R25 ;  /* 0x0000001900007306 */ /* 0x020e240000001400 */
[----:B0-----:R-:W-:-:S05]  /*ca70*/  F2FP.PACK_AB R0, RZ, R0 ;  /* 0x00000000ff00723e */ /* 0x001fca00000000ff */
[----:B------:R0:W-:Y:S01]  /*ca80*/  STG.E.U16 [R2.64], R0 ;  /* 0x0000000002007986 */ /* 0x0001e2000c101524 */
[----:B------:R-:W-:Y:S05]  /*ca90*/  BRA `(.L_x_18102) ;  /* 0x00000c8000007947 */ /* 0x000fea0003800000 */
.L_x_18105:
[----:B------:R-:W-:-:S13]  /*caa0*/  ISETP.NE.AND P0, PT, R0, 0x7, PT ;  /* 0x000000070000780c */ /* 0x000fda0003f05270 */
[----:B------:R-:W-:Y:S05]  /*cab0*/  @!P0 BRA `(.L_x_18107) ;  /* 0x000000d000008947 */ /* 0x000fea0003800000 */
[----:B------:R-:W-:-:S13]  /*cac0*/  ISETP.NE.AND P0, PT, R0, 0x8, PT ;  /* 0x000000080000780c */ /* 0x000fda0003f05270 */
[----:B------:R-:W-:Y:S05]  /*cad0*/  @!P0 BRA `(.L_x_18108) ;  /* 0x0000006000008947 */ /* 0x000fea0003800000 */
[----:B------:R-:W-:-:S13]  /*cae0*/  ISETP.NE.AND P0, PT, R0, 0x9, PT ;  /* 0x000000090000780c */ /* 0x000fda0003f05270 */
[----:B------:R-:W-:Y:S05]  /*caf0*/  @P0 BRA `(.L_x_18101) ;  /* 0x00000a5000000947 */ /* 0x000fea0003800000 */
[----:B-----5:R-:W0:Y:S01]  /*cb00*/  I2F.S8 R4, R25 ;  /* 0x0000001900047306 */ /* 0x020e220000001400 */
[----:B------:R-:W-:-:S05]  /*cb10*/  IMAD.MOV.U32 R5, RZ, RZ, RZ ;  /* 0x000000ffff057224 */ /* 0x000fca00078e00ff */
[----:B0-----:R0:W-:Y:S01]  /*cb20*/  STG.E.64 [R2.64], R4 ;  /* 0x0000000402007986 */ /* 0x0011e2000c101b24 */
[----:B------:R-:W-:Y:S05]  /*cb30*/  BRA `(.L_x_18102) ;  /* 0x00000be000007947 */ /* 0x000fea0003800000 */
.L_x_18108:
[----:B-----5:R-:W0:Y:S02]  /*cb40*/  I2F.S8 R25, R25 ;  /* 0x0000001900197306 */ /* 0x020e240000001400 */
[----:B0-----:R-:W-:-:S04]  /*cb50*/  F2FP.PACK_AB R5, RZ, R25 ;  /* 0x00000019ff05723e */ /* 0x001fc800000000ff */
[----:B------:R-:W-:-:S05]  /*cb60*/  PRMT R5, R5, 0x5410, RZ ;  /* 0x0000541005057816 */ /* 0x000fca00000000ff */
[----:B------:R0:W-:Y:S01]  /*cb70*/  STG.E [R2.64], R5 ;  /* 0x0000000502007986 */ /* 0x0001e2000c101924 */
[----:B------:R-:W-:Y:S05]  /*cb80*/  BRA `(.L_x_18102) ;  /* 0x00000b9000007947 */ /* 0x000fea0003800000 */
.L_x_18107:
[----:B-----5:R-:W-:-:S04]  /*cb90*/  PRMT R4, R25, 0x8880, RZ ;  /* 0x0000888019047816 */ /* 0x020fc800000000ff */
[----:B------:R-:W-:-:S06]  /*cba0*/  PRMT R4, R4, 0x7710, RZ ;  /* 0x0000771004047816 */ /* 0x000fcc00000000ff */
[----:B------:R-:W0:Y:S02]  /*cbb0*/  I2F.F64.S16 R4, R4 ;  /* 0x0000000400047312 */ /* 0x000e240000101c00 */
[----:B0-----:R0:W-:Y:S01]  /*cbc0*/  STG.E.64 [R2.64], R4 ;  /* 0x0000000402007986 */ /* 0x0011e2000c101b24 */
[----:B------:R-:W-:Y:S05]  /*cbd0*/  BRA `(.L_x_18102) ;  /* 0x00000b4000007947 */ /* 0x000fea0003800000 */
.L_x_18097:
        /* <DEDUP_REMOVED lines=8> */
[----:B-----5:R-:W-:-:S04]  /*cc60*/  LOP3.LUT P0, RZ, R25, 0xff, RZ, 0xc0, !PT ;  /* 0x000000ff19ff7812 */ /* 0x020fc8000780c0ff */
[----:B------:R-:W-:-:S05]  /*cc70*/  SEL R5, RZ, 0x1, !P0 ;  /* 0x00000001ff057807 */ /* 0x000fca0004000000 */
[----:B------:R0:W-:Y:S01]  /*cc80*/  STG.E.U8 [R2.64], R5 ;  /* 0x0000000502007986 */ /* 0x0001e2000c101124 */
[----:B------:R-:W-:Y:S05]  /*cc90*/  BRA `(.L_x_18102) ;  /* 0x00000a8000007947 */ /* 0x000fea0003800000 */
.L_x_18111:
[----:B-----5:R-:W-:Y:S01]  /*cca0*/  PRMT R4, R25, 0x8880, RZ ;  /* 0x0000888019047816 */ /* 0x020fe200000000ff */
[----:B------:R-:W-:-:S03]  /*ccb0*/  CS2R R6, SRZ ;  /* 0x0000000000067805 */ /* 0x000fc6000001ff00 */
[----:B------:R-:W-:-:S06]  /*ccc0*/  PRMT R4, R4, 0x7710, RZ ;  /* 0x0000771004047816 */ /* 0x000fcc00000000ff */
[----:B------:R-:W0:Y:S02]  /*ccd0*/  I2F.F64.S16 R4, R4 ;  /* 0x0000000400047312 */ /* 0x000e240000101c00 */
[----:B0-----:R0:W-:Y:S01]  /*cce0*/  STG.E.128 [R2.64], R4 ;  /* 0x0000000402007986 */ /* 0x0011e2000c101d24 */
[----:B------:R-:W-:Y:S05]  /*ccf0*/  BRA `(.L_x_18102) ;  /* 0x00000a2000007947 */ /* 0x000fea0003800000 */
.L_x_18110:
[----:B------:R-:W-:-:S13]  /*cd00*/  ISETP.NE.AND P0, PT, R0, 0xf, PT ;  /* 0x0000000f0000780c */ /* 0x000fda0003f05270 */
[----:B------:R-:W-:Y:S05]  /*cd10*/  @!P0 BRA `(.L_x_18112) ;  /* 0x000002d000008947 */ /* 0x000fea0003800000 */
[----:B------:R-:W-:-:S13]  /*cd20*/  ISETP.NE.AND P0, PT, R0, 0x17, PT ;  /* 0x000000170000780c */ /* 0x000fda0003f05270 */
[----:B------:R-:W-:Y:S05]  /*cd30*/  @!P0 BRA `(.L_x_18113) ;  /* 0x0000015000008947 */ /* 0x000fea0003800000 */
[----:B------:R-:W-:-:S13]  /*cd40*/  ISETP.NE.AND P0, PT, R0, 0x18, PT ;  /* 0x000000180000780c */ /* 0x000fda0003f05270 */
[----:B------:R-:W-:Y:S05]  /*cd50*/  @P0 BRA `(.L_x_18101) ;  /* 0x000007f000000947 */ /* 0x000fea0003800000 */
[----:B-----5:R-:W0:Y:S01]  /*cd60*/  I2F.S8 R25, R25 ;  /* 0x0000001900197306 */ /* 0x020e220000001400 */
        /* <DEDUP_REMOVED lines=14> */
.L_x_18115:
[----:B------:R-:W-:Y:S05]  /*ce50*/  BSYNC B0 ;  /* 0x0000000000007941 */ /* 0x000fea0003800000 */
.L_x_18114:
[----:B------:R-:W-:-:S05]  /*ce60*/  LOP3.LUT R5, R0, R5, RZ, 0xfc, !PT ;  /* 0x0000000500057212 */ /* 0x000fca00078efcff */
[----:B------:R0:W-:Y:S01]  /*ce70*/  STG.E.U8 [R2.64], R5 ;  /* 0x0000000502007986 */ /* 0x0001e2000c101124 */
[----:B------:R-:W-:Y:S05]  /*ce80*/  BRA `(.L_x_18102) ;  /* 0x0000089000007947 */ /* 0x000fea0003800000 */
.L_x_18113:
[----:B-----5:R-:W0:Y:S01]  /*ce90*/  I2F.S8 R25, R25 ;  /* 0x0000001900197306 */ /* 0x020e220000001400 */
        /* <DEDUP_REMOVED lines=12> */
.L_x_18117:
[----:B------:R-:W-:Y:S01]  /*cf60*/  IMAD.MOV.U32 R0, RZ, RZ, 0x7f ;  /* 0x0000007fff007424 */ /* 0x000fe200078e00ff */
[----:B------:R-:W-:-:S04]  /*cf70*/  ISETP.GT.U32.AND P0, PT, R4, 0x7f800000, PT ;  /* 0x7f8000000400780c */ /* 0x000fc80003f04070 */
[----:B------:R-:W-:-:S04]  /*cf80*/  SEL R0, R0, 0x7c, P0 ;  /* 0x0000007c00007807 */ /* 0x000fc80000000000 */
.L_x_18118:
[----:B------:R-:W-:Y:S05]  /*cf90*/  BSYNC B0 ;  /* 0x0000000000007941 */ /* 0x000fea0003800000 */
.L_x_18116:
[----:B------:R-:W-:-:S04]  /*cfa0*/  LOP3.LUT R4, R25, 0x80000000, RZ, 0xc0, !PT ;  /* 0x8000000019047812 */ /* 0x000fc800078ec0ff */
[----:B------:R-:W-:-:S04]  /*cfb0*/  SHF.R.U32.HI R5, RZ, 0x18, R4 ;  /* 0x00000018ff057819 */ /* 0x000fc80000011604 */
[----:B------:R-:W-:-:S05]  /*cfc0*/  LOP3.LUT R5, R0, R5, RZ, 0xfc, !PT ;  /* 0x0000000500057212 */ /* 0x000fca00078efcff */
[----:B------:R0:W-:Y:S01]  /*cfd0*/  STG.E.U8 [R2.64], R5 ;  /* 0x0000000502007986 */ /* 0x0001e2000c101124 */
[----:B------:R-:W-:Y:S05]  /*cfe0*/  BRA `(.L_x_18102) ;  /* 0x0000073000007947 */ /* 0x000fea0003800000 */
.L_x_18112:
[----:B-----5:R-:W0:Y:S02]  /*cff0*/  I2F.S8 R0, R25 ;  /* 0x0000001900007306 */ /* 0x020e240000001400 */
[----:B0-----:R-:W-:-:S05]  /*d000*/  F2FP.BF16.PACK_AB R0, RZ, R0 ;  /* 0x00000000ff00723e */ /* 0x001fca00000010ff */
[----:B------:R0:W-:Y:S01]  /*d010*/  STG.E.U16 [R2.64], R0 ;  /* 0x0000000002007986 */ /* 0x0001e2000c101524 */
[----:B------:R-:W-:Y:S05]  /*d020*/  BRA `(.L_x_18102) ;  /* 0x000006f000007947 */ /* 0x000fea0003800000 */
.L_x_18109:
        /* <DEDUP_REMOVED lines=8> */
[----:B-----5:R-:W-:-:S04]  /*d0b0*/  PRMT R5, R25, 0x8880, RZ ;  /* 0x0000888019057816 */ /* 0x020fc800000000ff */
[----:B------:R-:W-:-:S05]  /*d0c0*/  PRMT R5, R5, 0x7710, RZ ;  /* 0x0000771005057816 */ /* 0x000fca00000000ff */
[----:B------:R0:W-:Y:S01]  /*d0d0*/  STG.E.U16 [R2.64], R5 ;  /* 0x0000000502007986 */ /* 0x0001e2000c101524 */
[----:B------:R-:W-:Y:S05]  /*d0e0*/  BRA `(.L_x_18102) ;  /* 0x0000063000007947 */ /* 0x000fea0003800000 */
.L_x_18121:
[----:B-----5:R-:W0:Y:S01]  /*d0f0*/  I2F.S8 R25, R25 ;  /* 0x0000001900197306 */ /* 0x020e220000001400 */
        /* <DEDUP_REMOVED lines=16> */
.L_x_18124:
[----:B------:R-:W-:-:S04]  /*d200*/  LOP3.LUT R0, R25, 0x80000000, RZ, 0xc0, !PT ;  /* 0x8000000019007812 */ /* 0x000fc800078ec0ff */
[----:B------:R-:W-:-:S04]  /*d210*/  SHF.R.U32.HI R5, RZ, 0x18, R0 ;  /* 0x00000018ff057819 */ /* 0x000fc80000011600 */
[----:B------:R-:W-:-:S04]  /*d220*/  LOP3.LUT R4, R4, R5, RZ, 0xfc, !PT ;  /* 0x0000000504047212 */ /* 0x000fc800078efcff */
[----:B------:R-:W-:Y:S02]  /*d230*/  PRMT R0, R4, 0x7610, R0 ;  /* 0x0000761004007816 */ /* 0x000fe40000000000 */
.L_x_18123:
[----:B------:R-:W-:Y:S05]  /*d240*/  BSYNC B0 ;  /* 0x0000000000007941 */ /* 0x000fea0003800000 */
.L_x_18122:
[----:B------:R0:W-:Y:S01]  /*d250*/  STG.E.U8 [R2.64], R0 ;  /* 0x0000000002007986 */ /* 0x0001e2000c101124 */
[----:B------:R-:W-:Y:S05]  /*d260*/  BRA `(.L_x_18102) ;  /* 0x000004b000007947 */ /* 0x000fea0003800000 */
.L_x_18120:
        /* <DEDUP_REMOVED lines=17> */
.L_x_18127:
[----:B------:R-:W-:-:S04]  /*d380*/  LOP3.LUT R0, R25, 0x80000000, RZ, 0xc0, !PT ;  /* 0x8000000019007812 */ /* 0x000fc800078ec0ff */
[----:B------:R-:W-:-:S04]  /*d390*/  SHF.R.U32.HI R5, RZ, 0x18, R0 ;  /* 0x00000018ff057819 */ /* 0x000fc80000011600 */
[----:B------:R-:W-:-:S04]  /*d3a0*/  LOP3.LUT R4, R4, R5, RZ, 0xfc, !PT ;  /* 0x0000000504047212 */ /* 0x000fc800078efcff */
[----:B------:R-:W-:Y:S02]  /*d3b0*/  PRMT R0, R4, 0x7610, R0 ;  /* 0x0000761004007816 */ /* 0x000fe40000000000 */
.L_x_18126:
[----:B------:R-:W-:Y:S05]  /*d3c0*/  BSYNC B0 ;  /* 0x0000000000007941 */ /* 0x000fea0003800000 */
.L_x_18125:
[----:B------:R0:W-:Y:S01]  /*d3d0*/  STG.E.U8 [R2.64], R0 ;  /* 0x0000000002007986 */ /* 0x0001e2000c101124 */
[----:B------:R-:W-:Y:S05]  /*d3e0*/  BRA `(.L_x_18102) ;  /* 0x0000033000007947 */ /* 0x000fea0003800000 */
.L_x_18119:
[----:B------:R-:W-:-:S13]  /*d3f0*/  ISETP.NE.AND P0, PT, R0, 0x1c, PT ;  /* 0x0000001c0000780c */ /* 0x000fda0003f05270 */
[----:B------:R-:W-:Y:S05]  /*d400*/  @!P0 BRA `(.L_x_18128) ;  /* 0x000002e000008947 */ /* 0x000fea0003800000 */
[----:B------:R-:W-:-:S13]  /*d410*/  ISETP.NE.AND P0, PT, R0, 0x1d, PT ;  /* 0x0000001d0000780c */ /* 0x000fda0003f05270 */
[----:B------:R-:W-:Y:S05]  /*d420*/  @!P0 BRA `(.L_x_18129) ;  /* 0x0000026000008947 */ /* 0x000fea0003800000 */
[----:B------:R-:W-:-:S13]  /*d430*/  ISETP.NE.AND P0, PT, R0, 0x2c, PT ;  /* 0x0000002c0000780c */ /* 0x000fda0003f05270 */
[----:B------:R-:W-:Y:S05]  /*d440*/  @P0 BRA `(.L_x_18101) ;  /* 0x0000010000000947 */ /* 0x000fea0003800000 */
[----:B-----5:R-:W0:Y:S01]  /*d450*/  I2F.S8 R6, R25 ;  /* 0x0000001900067306 */ /* 0x020e220000001400 */
        /* <DEDUP_REMOVED lines=15> */
.L_x_18101:
        /* <DEDUP_REMOVED lines=19> */
[----:B------:R-:W-:Y:S05]  /*d680*/  BRA `(.L_x_18102) ;  /* 0x0000009000007947 */ /* 0x000fea0003800000 */
.L_x_18129:
[----:B-----5:R-:W-:-:S04]  /*d690*/  LOP3.LUT R25, R25, 0xffff, RZ, 0xc0, !PT ;  /* 0x0000ffff19197812 */ /* 0x020fc800078ec0ff */
[----:B------:R-:W-:-:S05]  /*d6a0*/  PRMT R25, R25, 0x8880, RZ ;  /* 0x0000888019197816 */ /* 0x000fca00000000ff */
[----:B------:R-:W-:-:S05]  /*d6b0*/  IMAD.MOV.U32 R4, RZ, RZ, R25 ;  /* 0x000000ffff047224 */ /* 0x000fca00078e0019 */
[----:B------:R-:W-:-:S05]  /*d6c0*/  SHF.R.S32.HI R5, RZ, 0x1f, R4 ;  /* 0x0000001fff057819 */ /* 0x000fca0000011404 */
[----:B------:R0:W-:Y:S01]  /*d6d0*/  STG.E.64 [R2.64], R4 ;  /* 0x0000000402007986 */ /* 0x0001e2000c101b24 */
[----:B------:R-:W-:Y:S05]  /*d6e0*/  BRA `(.L_x_18102) ;  /* 0x0000003000007947 */ /* 0x000fea0003800000 */
.L_x_18128:
[----:B-----5:R-:W-:-:S04]  /*d6f0*/  LOP3.LUT R25, R25, 0xffff, RZ, 0xc0, !PT ;  /* 0x0000ffff19197812 */ /* 0x020fc800078ec0ff */
[----:B------:R-:W-:-:S05]  /*d700*/  PRMT R5, R25, 0x8880, RZ ;  /* 0x0000888019057816 */ /* 0x000fca00000000ff */
[----:B------:R0:W-:Y:S02]  /*d710*/  STG.E [R2.64], R5 ;  /* 0x0000000502007986 */ /* 0x0001e4000c101924 */
.L_x_18102:
        /* <DEDUP_REMOVED lines=21> */
.L_x_18133:
[----:B------:R0:W-:Y:S01]  /*d870*/  STG.E.U8 [R2.64], R18 ;  /* 0x0000001202007986 */ /* 0x0001e2000c101124 */
[----:B------:R-:W-:Y:S05]  /*d880*/  BRA `(.L_x_18135) ;  /* 0x00000e9000007947 */ /* 0x000fea0003800000 */
.L_x_18132:
        /* <DEDUP_REMOVED lines=12> */
.L_x_18137:
[----:B------:R-:W-:-:S04]  /*d950*/  LOP3.LUT R18, R18, 0xffff, RZ, 0xc0, !PT ;  /* 0x0000ffff12127812 */ /* 0x000fc800078ec0ff */
[----:B------:R-:W-:-:S05]  /*d960*/  PRMT R5, R18, 0x8880, RZ ;  /* 0x0000888012057816 */ /* 0x000fca00000000ff */
[----:B------:R0:W-:Y:S01]  /*d970*/  STG.E [R2.64], R5 ;  /* 0x0000000502007986 */ /* 0x0001e2000c101924 */
[----:B------:R-:W-:Y:S05]  /*d980*/  BRA `(.L_x_18135) ;  /* 0x00000d9000007947 */ /* 0x000fea0003800000 */
.L_x_18136:
[----:B------:R-:W-:-:S04]  /*d990*/  PRMT R5, R18, 0x8880, RZ ;  /* 0x0000888012057816 */ /* 0x000fc800000000ff */
[----:B------:R-:W-:-:S05]  /*d9a0*/  PRMT R5, R5, 0x7710, RZ ;  /* 0x0000771005057816 */ /* 0x000fca00000000ff */
[----:B------:R0:W-:Y:S01]  /*d9b0*/  STG.E.U16 [R2.64], R5 ;  /* 0x0000000502007986 */ /* 0x0001e2000c101524 */
[----:B------:R-:W-:Y:S05]  /*d9c0*/  BRA `(.L_x_18135) ;  /* 0x00000d5000007947 */ /* 0x000fea0003800000 */
.L_x_18131:
        /* <DEDUP_REMOVED lines=9> */
.L_x_18139:
[----:B------:R-:W0:Y:S02]  /*da60*/  I2F.S8 R0, R18 ;  /* 0x0000001200007306 */ /* 0x000e240000001400 */
[----:B0-----:R-:W-:-:S05]  /*da70*/  F2FP.PACK_AB R0, RZ, R0 ;  /* 0x00000000ff00723e */ /* 0x001fca00000000ff */
[----:B------:R0:W-:Y:S01]  /*da80*/  STG.E.U16 [R2.64], R0 ;  /* 0x0000000002007986 */ /* 0x0001e2000c101524 */
[----:B------:R-:W-:Y:S05]  /*da90*/  BRA `(.L_x_18135) ;  /* 0x00000c8000007947 */ /* 0x000fea0003800000 */
.L_x_18138:
        /* <DEDUP_REMOVED lines=10> */
.L_x_18141:
[----:B------:R-:W0:Y:S02]  /*db40*/  I2F.S8 R18, R18 ;  /* 0x0000001200127306 */ /* 0x000e240000001400 */
[----:B0-----:R-:W-:-:S04]  /*db50*/  F2FP.PACK_AB R5, RZ, R18 ;  /* 0x00000012ff05723e */ /* 0x001fc800000000ff */
[----:B------:R-:W-:-:S05]  /*db60*/  PRMT R5, R5, 0x5410, RZ ;  /* 0x0000541005057816 */ /* 0x000fca00000000ff */
[----:B------:R0:W-:Y:S01]  /*db70*/  STG.E [R2.64], R5 ;  /* 0x0000000502007986 */ /* 0x0001e2000c101924 */
[----:B------:R-:W-:Y:S05]  /*db80*/  BRA `(.L_x_18135) ;  /* 0x00000b9000007947 */ /* 0x000fea0003800000 */
.L_x_18140:
[----:B------:R-:W-:-:S04]  /*db90*/  PRMT R4, R18, 0x8880, RZ ;  /* 0x0000888012047816 */ /* 0x000fc800000000ff */
[----:B------:R-:W-:-:S06]  /*dba0*/  PRMT R4, R4, 0x7710, RZ ;  /* 0x0000771004047816 */ /* 0x000fcc00000000ff */
[----:B------:R-:W0:Y:S02]  /*dbb0*/  I2F.F64.S16 R4, R4 ;  /* 0x0000000400047312 */ /* 0x000e240000101c00 */
[----:B0-----:R0:W-:Y:S01]  /*dbc0*/  STG.E.64 [R2.64], R4 ;  /* 0x0000000402007986 */ /* 0x0011e2000c101b24 */
[----:B------:R-:W-:Y:S05]  /*dbd0*/  BRA `(.L_x_18135) ;  /* 0x00000b4000007947 */ /* 0x000fea0003800000 */
.L_x_18130:
        /* <DEDUP_REMOVED lines=12> */
.L_x_18144:
[----:B------:R-:W-:Y:S01]  /*dca0*/  PRMT R4, R18, 0x8880, RZ ;  /* 0x0000888012047816 */ /* 0x000fe200000000ff */
[----:B------:R-:W-:-:S03]  /*dcb0*/  CS2R R6, SRZ ;  /* 0x0000000000067805 */ /* 0x000fc6000001ff00 */
[----:B------:R-:W-:-:S06]  /*dcc0*/  PRMT R4, R4, 0x7710, RZ ;  /* 0x0000771004047816 */ /* 0x000fcc00000000ff */
[----:B------:R-:W0:Y:S02]  /*dcd0*/  I2F.F64.S16 R4, R4 ;  /* 0x0000000400047312 */ /* 0x000e240000101c00 */
[----:B0-----:R0:W-:Y:S01]  /*dce0*/  STG.E.128 [R2.64], R4 ;  /* 0x0000000402007986 */ /* 0x0011e2000c101d24 */
[----:B------:R-:W-:Y:S05]  /*dcf0*/  BRA `(.L_x_18135) ;  /* 0x00000a2000007947 */ /* 0x000fea0003800000 */
.L_x_18143:
        /* <DEDUP_REMOVED lines=21> */
.L_x_18148:
[----:B------:R-:W-:Y:S05]  /*de50*/  BSYNC B0 ;  /* 0x0000000000007941 */ /* 0x000fea0003800000 */
.L_x_18147:
[----:B------:R-:W-:-:S05]  /*de60*/  LOP3.LUT R5, R0, R5, RZ, 0xfc, !PT ;  /* 0x0000000500057212 */ /* 0x000fca00078efcff */
[----:B------:R0:W-:Y:S01]  /*de70*/  STG.E.U8 [R2.64], R5 ;  /* 0x0000000502007986 */ /* 0x0001e2000c101124 */
[----:B------:R-:W-:Y:S05]  /*de80*/  BRA `(.L_x_18135) ;  /* 0x0000089000007947 */ /* 0x000fea0003800000 */
.L_x_18146:
        /* <DEDUP_REMOVED lines=13> */
.L_x_18150:
[----:B------:R-:W-:Y:S01]  /*df60*/  IMAD.MOV.U32 R0, RZ, RZ, 0x7f ;  /* 0x0000007fff007424 */ /* 0x000fe200078e00ff */
[----:B------:R-:W-:-:S04]  /*df70*/  ISETP.GT.U32.AND P0, PT, R4, 0x7f800000, PT ;  /* 0x7f8000000400780c */ /* 0x000fc80003f04070 */
[----:B------:R-:W-:-:S04]  /*df80*/  SEL R0, R0, 0x7c, P0 ;  /* 0x0000007c00007807 */ /* 0x000fc80000000000 */
.L_x_18151:
[----:B------:R-:W-:Y:S05]  /*df90*/  BSYNC B0 ;  /* 0x0000000000007941 */ /* 0x000fea0003800000 */
.L_x_18149:
[----:B------:R-:W-:-:S04]  /*dfa0*/  LOP3.LUT R4, R5, 0x80000000, RZ, 0xc0, !PT ;  /* 0x8000000005047812 */ /* 0x000fc800078ec0ff */
[----:B------:R-:W-:-:S04]  /*dfb0*/  SHF.R.U32.HI R5, RZ, 0x18, R4 ;  /* 0x00000018ff057819 */ /* 0x000fc80000011604 */
[----:B------:R-:W-:-:S05]  /*dfc0*/  LOP3.LUT R5, R0, R5, RZ, 0xfc, !PT ;  /* 0x0000000500057212 */ /* 0x000fca00078efcff */
[----:B------:R0:W-:Y:S01]  /*dfd0*/  STG.E.U8 [R2.64], R5 ;  /* 0x0000000502007986 */ /* 0x0001e2000c101124 */
[----:B------:R-:W-:Y:S05]  /*dfe0*/  BRA `(.L_x_18135) ;  /* 0x0000073000007947 */ /* 0x000fea0003800000 */
.L_x_18145:
[----:B------:R-:W0:Y:S02]  /*dff0*/  I2F.S8 R0, R18 ;  /* 0x0000001200007306 */ /* 0x000e240000001400 */
[----:B0-----:R-:W-:-:S05]  /*e000*/  F2FP.BF16.PACK_AB R0, RZ, R0 ;  /* 0x00000000ff00723e */ /* 0x001fca00000010ff */
[----:B------:R0:W-:Y:S01]  /*e010*/  STG.E.U16 [R2.64], R0 ;  /* 0x0000000002007986 */ /* 0x0001e2000c101524 */
[----:B------:R-:W-:Y:S05]  /*e020*/  BRA `(.L_x_18135) ;  /* 0x000006f000007947 */ /* 0x000fea0003800000 */
.L_x_18142:
        /* <DEDUP_REMOVED lines=12> */
.L_x_18154:
        /* <DEDUP_REMOVED lines=17> */
.L_x_18157:
[----:B------:R-:W-:-:S04]  /*e200*/  LOP3.LUT R0, R7, 0x80000000, RZ, 0xc0, !PT ;  /* 0x8000000007007812 */ /* 0x000fc800078ec0ff */
[----:B------:R-:W-:-:S04]  /*e210*/  SHF.R.U32.HI R5, RZ, 0x18, R0 ;  /* 0x00000018ff057819 */ /* 0x000fc80000011600 */
[----:B------:R-:W-:-:S04]  /*e220*/  LOP3.LUT R4, R4, R5, RZ, 0xfc, !PT ;  /* 0x0000000504047212 */ /* 0x000fc800078efcff */
[----:B------:R-:W-:Y:S02]  /*e230*/  PRMT R0, R4, 0x7610, R0 ;  /* 0x0000761004007816 */ /* 0x000fe40000000000 */
.L_x_18156:
[----:B------:R-:W-:Y:S05]  /*e240*/  BSYNC B0 ;  /* 0x0000000000007941 */ /* 0x000fea0003800000 */
.L_x_18155:
[----:B------:R0:W-:Y:S01]  /*e250*/  STG.E.U8 [R2.64], R0 ;  /* 0x0000000002007986 */ /* 0x0001e2000c101124 */
[----:B------:R-:W-:Y:S05]  /*e260*/  BRA `(.L_x_18135) ;  /* 0x000004b000007947 */ /* 0x000fea0003800000 */
.L_x_18153:
        /* <DEDUP_REMOVED lines=17> */
.L_x_18160:
[----:B------:R-:W-:-:S04]  /*e380*/  LOP3.LUT R0, R7, 0x80000000, RZ, 0xc0, !PT ;  /* 0x8000000007007812 */ /* 0x000fc800078ec0ff */
[----:B------:R-:W-:-:S04]  /*e390*/  SHF.R.U32.HI R5, RZ, 0x18, R0 ;  /* 0x00000018ff057819 */ /* 0x000fc80000011600 */
[----:B------:R-:W-:-:S04]  /*e3a0*/  LOP3.LUT R4, R4, R5, RZ, 0xfc, !PT ;  /* 0x0000000504047212 */ /* 0x000fc800078efcff */
[----:B------:R-:W-:Y:S02]  /*e3b0*/  PRMT R0, R4, 0x7610, R0 ;  /* 0x0000761004007816 */ /* 0x000fe40000000000 */
.L_x_18159:
[----:B------:R-:W-:Y:S05]  /*e3c0*/  BSYNC B0 ;  /* 0x0000000000007941 */ /* 0x000fea0003800000 */
.L_x_18158:
[----:B------:R0:W-:Y:S01]  /*e3d0*/  STG.E.U8 [R2.64], R0 ;  /* 0x0000000002007986 */ /* 0x0001e2000c101124 */
[----:B------:R-:W-:Y:S05]  /*e3e0*/  BRA `(.L_x_18135) ;  /* 0x0000033000007947 */ /* 0x000fea0003800000 */
.L_x_18152:
        /* <DEDUP_REMOVED lines=22> */
.L_x_18134:
        /* <DEDUP_REMOVED lines=20> */
.L_x_18162:
[----:B------:R-:W-:-:S04]  /*e690*/  LOP3.LUT R18, R18, 0xffff, RZ, 0xc0, !PT ;  /* 0x0000ffff12127812 */ /* 0x000fc800078ec0ff */
[----:B------:R-:W-:-:S05]  /*e6a0*/  PRMT R18, R18, 0x8880, RZ ;  /* 0x0000888012127816 */ /* 0x000fca00000000ff */
[----:B------:R-:W-:-:S05]  /*e6b0*/  IMAD.MOV.U32 R4, RZ, RZ, R18 ;  /* 0x000000ffff047224 */ /* 0x000fca00078e0012 */
[----:B------:R-:W-:-:S05]  /*e6c0*/  SHF.R.S32.HI R5, RZ, 0x1f, R4 ;  /* 0x0000001fff057819 */ /* 0x000fca0000011404 */
[----:B------:R0:W-:Y:S01]  /*e6d0*/  STG.E.64 [R2.64], R4 ;  /* 0x0000000402007986 */ /* 0x0001e2000c101b24 */
[----:B------:R-:W-:Y:S05]  /*e6e0*/  BRA `(.L_x_18135) ;  /* 0x0000003000007947 */ /* 0x000fea0003800000 */
.L_x_18161:
[----:B------:R-:W-:-:S04]  /*e6f0*/  LOP3.LUT R18, R18, 0xffff, RZ, 0xc0, !PT ;  /* 0x0000ffff12127812 */ /* 0x000fc800078ec0ff */
[----:B------:R-:W-:-:S05]  /*e700*/  PRMT R5, R18, 0x8880, RZ ;  /* 0x0000888012057816 */ /* 0x000fca00000000ff */
[----:B------:R0:W-:Y:S02]  /*e710*/  STG.E [R2.64], R5 ;  /* 0x0000000502007986 */ /* 0x0001e4000c101924 */
.L_x_18135:
[----:B------:R-:W-:Y:S02]  /*e720*/  IADD3 R35, R35, 0x80, RZ ;  /* 0x0000008023237810 */ /* 0x000fe40007ffe0ff */
.L_x_18096:
[----:B------:R-:W-:Y:S05]  /*e730*/  BSYNC B6 ;  /* 0x0000000000067941 */ /* 0x000fea0003800000 */
.L_x_18095:
        /* <DEDUP_REMOVED lines=19> */
.L_x_18166:
[----:B------:R-:W-:Y:S01]  /*e870*/  STG.E.U8 [R2.64], R17 ;  /* 0x0000001102007986 */ /* 0x000fe2000c101124 */
[----:B------:R-:W-:Y:S05]  /*e880*/  EXIT ;  /* 0x000000000000794d */ /* 0x000fea0003800000 */
.L_x_18165:
        /* <DEDUP_REMOVED lines=12> */
.L_x_18169:
[----:B------:R-:W-:-:S04]  /*e950*/  LOP3.LUT R17, R17, 0xffff, RZ, 0xc0, !PT ;  /* 0x0000ffff11117812 */ /* 0x000fc800078ec0ff */
[----:B------:R-:W-:-:S05]  /*e960*/  PRMT R5, R17, 0x8880, RZ ;  /* 0x0000888011057816 */ /* 0x000fca00000000ff */
[----:B------:R-:W-:Y:S01]  /*e970*/  STG.E [R2.64], R5 ;  /* 0x0000000502007986 */ /* 0x000fe2000c101924 */
[----:B------:R-:W-:Y:S05]  /*e980*/  EXIT ;  /* 0x000000000000794d */ /* 0x000fea0003800000 */
.L_x_18168:
[----:B------:R-:W-:-:S04]  /*e990*/  PRMT R5, R17, 0x8880, RZ ;  /* 0x0000888011057816 */ /* 0x000fc800000000ff */
[----:B------:R-:W-:-:S05]  /*e9a0*/  PRMT R5, R5, 0x7710, RZ ;  /* 0x0000771005057816 */ /* 0x000fca00000000ff */
[----:B------:R-:W-:Y:S01]  /*e9b0*/  STG.E.U16 [R2.64], R5 ;  /* 0x0000000502007986 */ /* 0x000fe2000c101524 */
[----:B------:R-:W-:Y:S05]  /*e9c0*/  EXIT ;  /* 0x000000000000794d */ /* 0x000fea0003800000 */
.L_x_18164:
        /* <DEDUP_REMOVED lines=9> */
.L_x_18171:
[----:B------:R-:W0:Y:S02]  /*ea60*/  I2F.S8 R0, R17 ;  /* 0x0000001100007306 */ /* 0x000e240000001400 */
[----:B0-----:R-:W-:-:S05]  /*ea70*/  F2FP.PACK_AB R0, RZ, R0 ;  /* 0x00000000ff00723e */ /* 0x001fca00000000ff */
[----:B------:R-:W-:Y:S01]  /*ea80*/  STG.E.U16 [R2.64], R0 ;  /* 0x0000000002007986 */ /* 0x000fe2000c101524 */
[----:B------:R-:W-:Y:S05]  /*ea90*/  EXIT ;  /* 0x000000000000794d */ /* 0x000fea0003800000 */
.L_x_18170:
        /* <DEDUP_REMOVED lines=10> */
.L_x_18173:
[----:B------:R-:W0:Y:S02]  /*eb40*/  I2F.S8 R17, R17 ;  /* 0x0000001100117306 */ /* 0x000e240000001400 */
[----:B0-----:R-:W-:-:S04]  /*eb50*/  F2FP.PACK_AB R5, RZ, R17 ;  /* 0x00000011ff05723e */ /* 0x001fc800000000ff */
[----:B------:R-:W-:-:S05]  /*eb60*/  PRMT R5, R5, 0x5410, RZ ;  /* 0x0000541005057816 */ /* 0x000fca00000000ff */
[----:B------:R-:W-:Y:S01]  /*eb70*/  STG.E [R2.64], R5 ;  /* 0x0000000502007986 */ /* 0x000fe2000c101924 */
[----:B------:R-:W-:Y:S05]  /*eb80*/  EXIT ;  /* 0x000000000000794d */ /* 0x000fea0003800000 */
.L_x_18172:
[----:B------:R-:W-:-:S04]  /*eb90*/  PRMT R4, R17, 0x8880, RZ ;  /* 0x0000888011047816 */ /* 0x000fc800000000ff */
[----:B------:R-:W-:-:S06]  /*eba0*/  PRMT R4, R4, 0x7710, RZ ;  /* 0x0000771004047816 */ /* 0x000fcc00000000ff */
[----:B------:R-:W0:Y:S02]  /*ebb0*/  I2F.F64.S16 R4, R4 ;  /* 0x0000000400047312 */ /* 0x000e240000101c00 */
[----:B0-----:R-:W-:Y:S01]  /*ebc0*/  STG.E.64 [R2.64], R4 ;  /* 0x0000000402007986 */ /* 0x001fe2000c101b24 */
[----:B------:R-:W-:Y:S05]  /*ebd0*/  EXIT ;  /* 0x000000000000794d */ /* 0x000fea0003800000 */
.L_x_18163:
        /* <DEDUP_REMOVED lines=12> */
.L_x_18176:
[----:B------:R-:W-:Y:S01]  /*eca0*/  PRMT R4, R17, 0x8880, RZ ;  /* 0x0000888011047816 */ /* 0x000fe200000000ff */
[----:B------:R-:W-:-:S03]  /*ecb0*/  CS2R R6, SRZ ;  /* 0x0000000000067805 */ /* 0x000fc6000001ff00 */
[----:B------:R-:W-:-:S06]  /*ecc0*/  PRMT R4, R4, 0x7710, RZ ;  /* 0x0000771004047816 */ /* 0x000fcc00000000ff */
[----:B------:R-:W0:Y:S02]  /*ecd0*/  I2F.F64.S16 R4, R4 ;  /* 0x0000000400047312 */ /* 0x000e240000101c00 */
[----:B0-----:R-:W-:Y:S01]  /*ece0*/  STG.E.128 [R2.64], R4 ;  /* 0x0000000402007986 */ /* 0x001fe2000c101d24 */
[----:B------:R-:W-:Y:S05]  /*ecf0*/  EXIT ;  /* 0x000000000000794d */ /* 0x000fea0003800000 */
.L_x_18175:
        /* <DEDUP_REMOVED lines=21> */
.L_x_18180:
[----:B------:R-:W-:Y:S05]  /*ee50*/  BSYNC B0 ;  /* 0x0000000000007941 */ /* 0x000fea0003800000 */
.L_x_18179:
[----:B------:R-:W-:-:S05]  /*ee60*/  LOP3.LUT R5, R0, R5, RZ, 0xfc, !PT ;  /* 0x0000000500057212 */ /* 0x000fca00078efcff */
[----:B------:R-:W-:Y:S01]  /*ee70*/  STG.E.U8 [R2.64], R5 ;  /* 0x0000000502007986 */ /* 0x000fe2000c101124 */
[----:B------:R-:W-:Y:S05]  /*ee80*/  EXIT ;  /* 0x000000000000794d */ /* 0x000fea0003800000 */
.L_x_18178:
        /* <DEDUP_REMOVED lines=13> */
.L_x_18182:
[----:B------:R-:W-:Y:S01]  /*ef60*/  IMAD.MOV.U32 R0, RZ, RZ, 0x7f ;  /* 0x0000007fff007424 */ /* 0x000fe200078e00ff */
[----:B------:R-:W-:-:S04]  /*ef70*/  ISETP.GT.U32.AND P0, PT, R4, 0x7f800000, PT ;  /* 0x7f8000000400780c */ /* 0x000fc80003f04070 */
[----:B------:R-:W-:-:S04]  /*ef80*/  SEL R0, R0, 0x7c, P0 ;  /* 0x0000007c00007807 */ /* 0x000fc80000000000 */
.L_x_18183:
[----:B------:R-:W-:Y:S05]  /*ef90*/  BSYNC B0 ;  /* 0x0000000000007941 */ /* 0x000fea0003800000 */
.L_x_18181:
[----:B------:R-:W-:-:S04]  /*efa0*/  LOP3.LUT R4, R17, 0x80000000, RZ, 0xc0, !PT ;  /* 0x8000000011047812 */ /* 0x000fc800078ec0ff */
[----:B------:R-:W-:-:S04]  /*efb0*/  SHF.R.U32.HI R5, RZ, 0x18, R4 ;  /* 0x00000018ff057819 */ /* 0x000fc80000011604 */
[----:B------:R-:W-:-:S05]  /*efc0*/  LOP3.LUT R5, R0, R5, RZ, 0xfc, !PT ;  /* 0x0000000500057212 */ /* 0x000fca00078efcff */
[----:B------:R-:W-:Y:S01]  /*efd0*/  STG.E.U8 [R2.64], R5 ;  /* 0x0000000502007986 */ /* 0x000fe2000c101124 */
[----:B------:R-:W-:Y:S05]  /*efe0*/  EXIT ;  /* 0x000000000000794d */ /* 0x000fea0003800000 */
.L_x_18177:
[----:B------:R-:W0:Y:S02]  /*eff0*/  I2F.S8 R0, R17 ;  /* 0x0000001100007306 */ /* 0x000e240000001400 */
[----:B0-----:R-:W-:-:S05]  /*f000*/  F2FP.BF16.PACK_AB R0, RZ, R0 ;  /* 0x00000000ff00723e */ /* 0x001fca00000010ff */
[----:B------:R-:W-:Y:S01]  /*f010*/  STG.E.U16 [R2.64], R0 ;  /* 0x0000000002007986 */ /* 0x000fe2000c101524 */
[----:B------:R-:W-:Y:S05]  /*f020*/  EXIT ;  /* 0x000000000000794d */ /* 0x000fea0003800000 */
.L_x_18174:
        /* <DEDUP_REMOVED lines=12> */
.L_x_18186:
        /* <DEDUP_REMOVED lines=17> */
.L_x_18189:
[----:B------:R-:W-:-:S04]  /*f200*/  LOP3.LUT R0, R17, 0x80000000, RZ, 0xc0, !PT ;  /* 0x8000000011007812 */ /* 0x000fc800078ec0ff */
[----:B------:R-:W-:-:S04]  /*f210*/  SHF.R.U32.HI R5, RZ, 0x18, R0 ;  /* 0x00000018ff057819 */ /* 0x000fc80000011600 */
[----:B------:R-:W-:-:S04]  /*f220*/  LOP3.LUT R4, R4, R5, RZ, 0xfc, !PT ;  /* 0x0000000504047212 */ /* 0x000fc800078efcff */
[----:B------:R-:W-:Y:S02]  /*f230*/  PRMT R0, R4, 0x7610, R0 ;  /* 0x0000761004007816 */ /* 0x000fe40000000000 */
.L_x_18188:
[----:B------:R-:W-:Y:S05]  /*f240*/  BSYNC B0 ;  /* 0x0000000000007941 */ /* 0x000fea0003800000 */
.L_x_18187:
[----:B------:R-:W-:Y:S01]  /*f250*/  STG.E.U8 [R2.64], R0 ;  /* 0x0000000002007986 */ /* 0x000fe2000c101124 */
[----:B------:R-:W-:Y:S05]  /*f260*/  EXIT ;  /* 0x000000000000794d */ /* 0x000fea0003800000 */
.L_x_18185:
        /* <DEDUP_REMOVED lines=17> */
.L_x_18192:
[----:B------:R-:W-:-:S04]  /*f380*/  LOP3.LUT R0, R17, 0x80000000, RZ, 0xc0, !PT ;  /* 0x8000000011007812 */ /* 0x000fc800078ec0ff */
[----:B------:R-:W-:-:S04]  /*f390*/  SHF.R.U32.HI R5, RZ, 0x18, R0 ;  /* 0x00000018ff057819 */ /* 0x000fc80000011600 */
[----:B------:R-:W-:-:S04]  /*f3a0*/  LOP3.LUT R4, R4, R5, RZ, 0xfc, !PT ;  /* 0x0000000504047212 */ /* 0x000fc800078efcff */
[----:B------:R-:W-:Y:S02]  /*f3b0*/  PRMT R0, R4, 0x7610, R0 ;  /* 0x0000761004007816 */ /* 0x000fe40000000000 */
.L_x_18191:
[----:B------:R-:W-:Y:S05]  /*f3c0*/  BSYNC B0 ;  /* 0x0000000000007941 */ /* 0x000fea0003800000 */
.L_x_18190:
[----:B------:R-:W-:Y:S01]  /*f3d0*/  STG.E.U8 [R2.64], R0 ;  /* 0x0000000002007986 */ /* 0x000fe2000c101124 */
[----:B------:R-:W-:Y:S05]  /*f3e0*/  EXIT ;  /* 0x000000000000794d */ /* 0x000fea0003800000 */
.L_x_18184:
        /* <DEDUP_REMOVED lines=22> */
.L_x_18167:
        /* <DEDUP_REMOVED lines=19> */
[----:B------:R-:W-:Y:S05]  /*f680*/  EXIT ;  /* 0x000000000000794d */ /* 0x000fea0003800000 */
.L_x_18194:
[----:B------:R-:W-:-:S04]  /*f690*/  LOP3.LUT R17, R17, 0xffff, RZ, 0xc0, !PT ;  /* 0x0000ffff11117812 */ /* 0x000fc800078ec0ff */
[----:B------:R-:W-:-:S05]  /*f6a0*/  PRMT R17, R17, 0x8880, RZ ;  /* 0x0000888011117816 */ /* 0x000fca00000000ff */
[----:B------:R-:W-:-:S05]  /*f6b0*/  IMAD.MOV.U32 R4, RZ, RZ, R17 ;  /* 0x000000ffff047224 */ /* 0x000fca00078e0011 */
[----:B------:R-:W-:-:S05]  /*f6c0*/  SHF.R.S32.HI R5, RZ, 0x1f, R4 ;  /* 0x0000001fff057819 */ /* 0x000fca0000011404 */
[----:B------:R-:W-:Y:S01]  /*f6d0*/  STG.E.64 [R2.64], R4 ;  /* 0x0000000402007986 */ /* 0x000fe2000c101b24 */
[----:B------:R-:W-:Y:S05]  /*f6e0*/  EXIT ;  /* 0x000000000000794d */ /* 0x000fea0003800000 */
.L_x_18193:
[----:B------:R-:W-:-:S04]  /*f6f0*/  LOP3.LUT R17, R17, 0xffff, RZ, 0xc0, !PT ;  /* 0x0000ffff11117812 */ /* 0x000fc800078ec0ff */
[----:B------:R-:W-:-:S05]  /*f700*/  PRMT R5, R17, 0x8880, RZ ;  /* 0x0000888011057816 */ /* 0x000fca00000000ff */
[----:B------:R-:W-:Y:S01]  /*f710*/  STG.E [R2.64], R5 ;  /* 0x0000000502007986 */ /* 0x000fe2000c101924 */
[----:B------:R-:W-:Y:S05]  /*f720*/  EXIT ;  /* 0x000000000000794d */ /* 0x000fea0003800000 */
.L_x_18195:
        /* <DEDUP_REMOVED lines=13> */
.L_x_23036:


//--------------------- .text._ZN2at6native18elementwise_kernelILi128ELi4EZNS0_22gpu_kernel_impl_nocastIZZZNS0_54_GLOBAL__N__d8c5977b_16_LinearAlgebra_cu_9e10b42f_321716addr_kernel_cudaERNS_14TensorIteratorERKN3c106ScalarES9_ENKUlvE_clEvENKUlvE0_clEvEUlaaaE0_EEvRNS_18TensorIteratorBaseERKT_EUliE_EEviT1_ --------------------------
	.section	.text._ZN2at6native18elementwise_kernelILi128ELi4EZNS0_22gpu_kernel_impl_nocastIZZZNS0_54_GLOBAL__N__d8c5977b_16_LinearAlgebra_cu_9e10b42f_321716addr_kernel_cudaERNS_14TensorIteratorERKN3c106ScalarES9_ENKUlvE_clEvENKUlvE0_clEvEUlaaaE0_EEvRNS_18TensorIteratorBaseERKT_EUliE_EEviT1_,"ax",@progbits
	.sectioninfo	@"SHI_REGISTERS=16"
	.align	128
        .global         _ZN2at6native18elementwise_kernelILi128ELi4EZNS0_22gpu_kernel_impl_nocastIZZZNS0_54_GLOBAL__N__d8c5977b_16_LinearAlgebra_cu_9e10b42f_321716addr_kernel_cudaERNS_14TensorIteratorERKN3c106ScalarES9_ENKUlvE_clEvENKUlvE0_clEvEUlaaaE0_EEvRNS_18TensorIteratorBaseERKT_EUliE_EEviT1_
        .type           _ZN2at6native18elementwise_kernelILi128ELi4EZNS0_22gpu_kernel_impl_nocastIZZZNS0_54_GLOBAL__N__d8c5977b_16_LinearAlgebra_cu_9e10b42f_321716addr_kernel_cudaERNS_14TensorIteratorERKN3c106ScalarES9_ENKUlvE_clEvENKUlvE0_clEvEUlaaaE0_EEvRNS_18TensorIteratorBaseERKT_EUliE_EEviT1_,@function
        .size           _ZN2at6native18elementwise_kernelILi128ELi4EZNS0_22gpu_kernel_impl_nocastIZZZNS0_54_GLOBAL__N__d8c5977b_16_LinearAlgebra_cu_9e10b42f_321716addr_kernel_cudaERNS_14TensorIteratorERKN3c106ScalarES9_ENKUlvE_clEvENKUlvE0_clEvEUlaaaE0_EEvRNS_18TensorIteratorBaseERKT_EUliE_EEviT1_,(.L_x_23037 - _ZN2at6native18elementwise_kernelILi128ELi4EZNS0_22gpu_kernel_impl_nocastIZZZNS0_54_GLOBAL__N__d8c5977b_16_LinearAlgebra_cu_9e10b42f_321716addr_kernel_cudaERNS_14TensorIteratorERKN3c106ScalarES9_ENKUlvE_clEvENKUlvE0_clEvEUlaaaE0_EEvRNS_18TensorIteratorBaseERKT_EUliE_EEviT1_)
        .other          _ZN2at6native18elementwise_kernelILi128ELi4EZNS0_22gpu_kernel_impl_nocastIZZZNS0_54_GLOBAL__N__d8c5977b_16_LinearAlgebra_cu_9e10b42f_321716addr_kernel_cudaERNS_14TensorIteratorERKN3c106ScalarES9_ENKUlvE_clEvENKUlvE0_clEvEUlaaaE0_EEvRNS_18TensorIteratorBaseERKT_EUliE_EEviT1_,@"STO_CUDA_ENTRY STV_DEFAULT"
_ZN2at6native18elementwise_kernelILi128ELi4EZNS0_22gpu_kernel_impl_nocastIZZZNS0_54_GLOBAL__N__d8c5977b_16_LinearAlgebra_cu_9e10b42f_321716addr_kernel_cudaERNS_14TensorIteratorERKN3c106ScalarES9_ENKUlvE_clEvENKUlvE0_clEvEUlaaaE0_EEvRNS_18TensorIteratorBaseERKT_EUliE_EEviT1_:
.text._ZN2at6native18elementwise_kernelILi128ELi4EZNS0_22gpu_kernel_impl_nocastIZZZNS0_54_GLOBAL__N__d8c5977b_16_LinearAlgebra_cu_9e10b42f_321716addr_kernel_cudaERNS_14TensorIteratorERKN3c106ScalarES9_ENKUlvE_clEvENKUlvE0_clEvEUlaaaE0_EEvRNS_18TensorIteratorBaseERKT_EUliE_EEviT1_:
[----:B------:R-:W-:Y:S02]  /*0000*/  MOV R1, c[0x0][0x28] ;  /* 0x00000a0000017a02 */ /* 0x000fe40000000f00 */
[----:B------:R-:W0:Y:S01]  /*0010*/  S2R R3, SR_CTAID.X ;  /* 0x0000000000037919 */ /* 0x000e220000002500 */
[----:B------:R-:W-:Y:S01]  /*0020*/  ULDC.64 UR4, c[0x0][0x118] ;  /* 0x0000460000047ab9 */ /* 0x000fe20000000a00 */
[----:B------:R-:W-:Y:S01]  /*0030*/  BSSY B0, `(.L_x_18196) ;  /* 0x000012e000007945 */ /* 0x000fe20003800000 */
[----:B------:R-:W-:Y:S01]  /*0040*/  ULDC.U8 UR6, c[0x0][0x448] ;  /* 0x0001120000067ab9 */ /* 0x000fe20000000000 */
[----:B------:R-:W0:Y:S01]  /*0050*/  S2R R0, SR_TID.X ;  /* 0x0000000000007919 */ /* 0x000e220000002100 */
[----:B------:R-:W-:Y:S01]  /*0060*/  ULDC.U8 UR7, c[0x0][0x449] ;  /* 0x0001124000077ab9 */ /* 0x000fe20000000000 */
        /* <DEDUP_REMOVED lines=282> */
.L_x_18198:
[----:B------:R-:W-:Y:S02]  /*1210*/  IADD3 R8, P2, R4, c[0x0][0x440], RZ ;  /* 0x0001100004087a10 */ /* 0x000fe40007f5e0ff */
[----:B------:R-:W-:Y:S02]  /*1220*/  IADD3 R6, P1, R5, c[0x0][0x438], RZ ;  /* 0x00010e0005067a10 */ /* 0x000fe40007f3e0ff */
[----:B------:R-:W-:Y:S02]  /*1230*/  IADD3 R4, P0, R2, c[0x0][0x430], RZ ;  /* 0x00010c0002047a10 */ /* 0x000fe40007f1e0ff */
[----:B------:R-:W-:-:S02]  /*1240*/  IADD3.X R9, RZ, c[0x0][0x444], RZ, P2, !PT ;  /* 0x00011100ff097a10 */ /* 0x000fc400017fe4ff */
[----:B------:R-:W-:Y:S02]  /*1250*/  IADD3.X R7, RZ, c[0x0][0x43c], RZ, P1, !PT ;  /* 0x00010f00ff077a10 */ /* 0x000fe40000ffe4ff */
[----:B------:R-:W-:Y:S02]  /*1260*/  IADD3.X R5, RZ, c[0x0][0x434], RZ, P0, !PT ;  /* 0x00010d00ff057a10 */ /* 0x000fe400007fe4ff */
[----:B------:R-:W2:Y:S04]  /*1270*/  LDG.E.U8 R9, [R8.64] ;  /* 0x0000000408097981 */ /* 0x000ea8000c1e1100 */
[----:B------:R-:W2:Y:S04]  /*1280*/  LDG.E.U8 R6, [R6.64] ;  /* 0x0000000406067981 */ /* 0x000ea8000c1e1100 */
[----:B------:R-:W3:Y:S01]  /*1290*/  LDG.E.U8 R4, [R4.64] ;  /* 0x0000000404047981 */ /* 0x000ee2000c1e1100 */
[----:B------:R-:W-:-:S04]  /*12a0*/  IADD3 R10, P0, R0, c[0x0][0x428], RZ ;  /* 0x00010a00000a7a10 */ /* 0x000fc80007f1e0ff */
[----:B------:R-:W-:Y:S02]  /*12b0*/  IADD3.X R11, RZ, c[0x0][0x42c], RZ, P0, !PT ;  /* 0x00010b00ff0b7a10 */ /* 0x000fe400007fe4ff */
[----:B------:R-:W-:Y:S01]  /*12c0*/  IADD3 R3, R3, 0x80, RZ ;  /* 0x0000008003037810 */ /* 0x000fe20007ffe0ff */
[----:B--2---:R-:W-:Y:S02]  /*12d0*/  IMAD R13, R6, R9, RZ ;  /* 0x00000009060d7224 */ /* 0x004fe400078e02ff */
[----:B---3--:R-:W-:-:S04]  /*12e0*/  IMAD R0, R4, UR6, RZ ;  /* 0x0000000604007c24 */ /* 0x008fc8000f8e02ff */
[----:B------:R-:W-:-:S05]  /*12f0*/  IMAD R13, R13, UR7, R0 ;  /* 0x000000070d0d7c24 */ /* 0x000fca000f8e0200 */
[----:B------:R0:W-:Y:S02]  /*1300*/  STG.E.U8 [R10.64], R13 ;  /* 0x0000000d0a007986 */ /* 0x0001e4000c101104 */
.L_x_18197:
[----:B------:R-:W-:Y:S05]  /*1310*/  BSYNC B0 ;  /* 0x0000000000007941 */ /* 0x000fea0003800000 */
.L_x_18196:
        /* <DEDUP_REMOVED lines=281> */
.L_x_18201:
        /* <DEDUP_REMOVED lines=9> */
[----:B0-----:R-:W-:-:S04]  /*2540*/  IADD3 R10, P0, R0, c[0x0][0x428], RZ ;  /* 0x00010a00000a7a10 */ /* 0x001fc80007f1e0ff */
[----:B------:R-:W-:Y:S02]  /*2550*/  IADD3.X R11, RZ, c[0x0][0x42c], RZ, P0, !PT ;  /* 0x00010b00ff0b7a10 */ /* 0x000fe400007fe4ff */
[----:B------:R-:W-:-:S04]  /*2560*/  IADD3 R3, R3, 0x80, RZ ;  /* 0x0000008003037810 */ /* 0x000fc80007ffe0ff */
[----:B------:R-:W-:Y:S01]  /*2570*/  ISETP.GE.AND P0, PT, R3, c[0x0][0x160], PT ;  /* 0x0000580003007a0c */ /* 0x000fe20003f06270 */
[----:B--2---:R-:W-:Y:S02]  /*2580*/  IMAD R13, R6, R9, RZ ;  /* 0x00000009060d7224 */ /* 0x004fe400078e02ff */
[----:B---3--:R-:W-:-:S04]  /*2590*/  IMAD R0, R4, UR6, RZ ;  /* 0x0000000604007c24 */ /* 0x008fc8000f8e02ff */
[----:B------:R-:W-:-:S05]  /*25a0*/  IMAD R13, R13, UR7, R0 ;  /* 0x000000070d0d7c24 */ /* 0x000fca000f8e0200 */
[----:B------:R0:W-:Y:S01]  /*25b0*/  STG.E.U8 [R10.64], R13 ;  /* 0x0000000d0a007986 */ /* 0x0001e2000c101104 */
        /* <DEDUP_REMOVED lines=279> */
.L_x_18202:
        /* <DEDUP_REMOVED lines=11> */
[----:B------:R-:W-:Y:S01]  /*37e0*/  IADD3 R3, R3, 0x80, RZ ;  /* 0x0000008003037810 */ /* 0x000fe20007ffe0ff */
[----:B--2---:R-:W-:Y:S02]  /*37f0*/  IMAD R13, R6, R9, RZ ;  /* 0x00000009060d7224 */ /* 0x004fe400078e02ff */
[----:B---3--:R-:W-:-:S04]  /*3800*/  IMAD R0, R4, UR6, RZ ;  /* 0x0000000604007c24 */ /* 0x008fc8000f8e02ff */
[----:B------:R-:W-:-:S05]  /*3810*/  IMAD R13, R13, UR7, R0 ;  /* 0x000000070d0d7c24 */ /* 0x000fca000f8e0200 */
[----:B------:R0:W-:Y:S02]  /*3820*/  STG.E.U8 [R10.64], R13 ;  /* 0x0000000d0a007986 */ /* 0x0001e4000c101104 */
.L_x_18200:
[----:B------:R-:W-:Y:S05]  /*3830*/  BSYNC B0 ;  /* 0x0000000000007941 */ /* 0x000fea0003800000 */
.L_x_18199:
        /* <DEDUP_REMOVED lines=280> */
.L_x_18203:
        /* <DEDUP_REMOVED lines=10> */
[----:B------:R-:W-:Y:S01]  /*4a60*/  IADD3.X R9, RZ, c[0x0][0x42c], RZ, P0, !PT ;  /* 0x00010b00ff097a10 */ /* 0x000fe200007fe4ff */
[----:B0-2---:R-:W-:Y:S02]  /*4a70*/  IMAD R11, R6, R5, RZ ;  /* 0x00000005060b7224 */ /* 0x005fe400078e02ff */
[----:B---3--:R-:W-:-:S04]  /*4a80*/  IMAD R0, R2, UR6, RZ ;  /* 0x0000000602007c24 */ /* 0x008fc8000f8e02ff */
[----:B------:R-:W-:-:S05]  /*4a90*/  IMAD R11, R11, UR7, R0 ;  /* 0x000000070b0b7c24 */ /* 0x000fca000f8e0200 */
[----:B------:R-:W-:Y:S01]  /*4aa0*/  STG.E.U8 [R8.64], R11 ;  /* 0x0000000b08007986 */ /* 0x000fe2000c101104 */
[----:B------:R-:W-:Y:S05]  /*4ab0*/  EXIT ;  /* 0x000000000000794d */ /* 0x000fea0003800000 */
.L_x_18204:
        /* <DEDUP_REMOVED lines=12> */
.L_x_23037:


//--------------------- .text._ZN2at6native27unrolled_elementwise_kernelIZZZNS0_54_GLOBAL__N__d8c5977b_16_LinearAlgebra_cu_9e10b42f_321716addr_kernel_cudaERNS_14TensorIteratorERKN3c106ScalarES8_ENKUlvE_clEvENKUlvE0_clEvEUlaaaE0_St5arrayIPcLm4EELi4E23TrivialOffsetCalculatorILi3EjESF_ILi1EjENS0_6memory15LoadWithoutCastENSI_16StoreWithoutCastEEEviT_T0_T2_T3_T4_T5_ --------------------------
	.section	.text._ZN2at6native27unrolled_elementwise_kernelIZZZNS0_54_GLOBAL__N__d8c5977b_16_LinearAlgebra_cu_9e10b42f_321716addr_kernel_cudaERNS_14TensorIteratorERKN3c106ScalarES8_ENKUlvE_clEvENKUlvE0_clEvEUlaaaE0_St5arrayIPcLm4EELi4E23TrivialOffsetCalculatorILi3EjESF_ILi1EjENS0_6memory15LoadWithoutCastENSI_16StoreWithoutCastEEEviT_T0_T2_T3_T4_T5_,"ax",@progbits
	.sectioninfo	@"SHI_REGISTERS=28"
	.align	128
        .global         _ZN2at6native27unrolled_elementwise_kernelIZZZNS0_54_GLOBAL__N__d8c5977b_16_LinearAlgebra_cu_9e10b42f_321716addr_kernel_cudaERNS_14TensorIteratorERKN3c106ScalarES8_ENKUlvE_clEvENKUlvE0_clEvEUlaaaE0_St5arrayIPcLm4EELi4E23TrivialOffsetCalculatorILi3EjESF_ILi1EjENS0_6memory15LoadWithoutCastENSI_16StoreWithoutCastEEEviT_T0_T2_T3_T4_T5_
        .type           _ZN2at6native27unrolled_elementwise_kernelIZZZNS0_54_GLOBAL__N__d8c5977b_16_LinearAlgebra_cu_9e10b42f_321716addr_kernel_cudaERNS_14TensorIteratorERKN3c106ScalarES8_ENKUlvE_clEvENKUlvE0_clEvEUlaaaE0_St5arrayIPcLm4EELi4E23TrivialOffsetCalculatorILi3EjESF_ILi1EjENS0_6memory15LoadWithoutCastENSI_16StoreWithoutCastEEEviT_T0_T2_T3_T4_T5_,@function
        .size           _ZN2at6native27unrolled_elementwise_kernelIZZZNS0_54_GLOBAL__N__d8c5977b_16_LinearAlgebra_cu_9e10b42f_321716addr_kernel_cudaERNS_14TensorIteratorERKN3c106ScalarES8_ENKUlvE_clEvENKUlvE0_clEvEUlaaaE0_St5arrayIPcLm4EELi4E23TrivialOffsetCalculatorILi3EjESF_ILi1EjENS0_6memory15LoadWithoutCastENSI_16StoreWithoutCastEEEviT_T0_T2_T3_T4_T5_,(.L_x_23038 - _ZN2at6native27unrolled_elementwise_kernelIZZZNS0_54_GLOBAL__N__d8c5977b_16_LinearAlgebra_cu_9e10b42f_321716addr_kernel_cudaERNS_14TensorIteratorERKN3c106ScalarES8_ENKUlvE_clEvENKUlvE0_clEvEUlaaaE0_St5arrayIPcLm4EELi4E23TrivialOffsetCalculatorILi3EjESF_ILi1EjENS0_6memory15LoadWithoutCastENSI_16StoreWithoutCastEEEviT_T0_T2_T3_T4_T5_)
        .other          _ZN2at6native27unrolled_elementwise_kernelIZZZNS0_54_GLOBAL__N__d8c5977b_16_LinearAlgebra_cu_9e10b42f_321716addr_kernel_cudaERNS_14TensorIteratorERKN3c106ScalarES8_ENKUlvE_clEvENKUlvE0_clEvEUlaaaE0_St5arrayIPcLm4EELi4E23TrivialOffsetCalculatorILi3EjESF_ILi1EjENS0_6memory15LoadWithoutCastENSI_16StoreWithoutCastEEEviT_T0_T2_T3_T4_T5_,@"STO_CUDA_ENTRY STV_DEFAULT"
_ZN2at6native27unrolled_elementwise_kernelIZZZNS0_54_GLOBAL__N__d8c5977b_16_LinearAlgebra_cu_9e10b42f_321716addr_kernel_cudaERNS_14TensorIteratorERKN3c106ScalarES8_ENKUlvE_clEvENKUlvE0_clEvEUlaaaE0_St5arrayIPcLm4EELi4E23TrivialOffsetCalculatorILi3EjESF_ILi1EjENS0_6memory15LoadWithoutCastENSI_16StoreWithoutCastEEEviT_T0_T2_T3_T4_T5_:
.text._ZN2at6native27unrolled_elementwise_kernelIZZZNS0_54_GLOBAL__N__d8c5977b_16_LinearAlgebra_cu_9e10b42f_321716addr_kernel_cudaERNS_14TensorIteratorERKN3c106ScalarES8_ENKUlvE_clEvENKUlvE0_clEvEUlaaaE0_St5arrayIPcLm4EELi4E23TrivialOffsetCalculatorILi3EjESF_ILi1EjENS0_6memory15LoadWithoutCastENSI_16StoreWithoutCastEEEviT_T0_T2_T3_T4_T5_:
[----:B------:R-:W-:Y:S02]  /*0000*/  IMAD.MOV.U32 R1, RZ, RZ, c[0x0][0x28] ;  /* 0x00000a00ff017624 */ /* 0x000fe400078e00ff */
[----:B------:R-:W0:Y:S01]  /*0010*/  S2R R0, SR_CTAID.X ;  /* 0x0000000000007919 */ /* 0x000e220000002500 */
[----:B------:R-:W-:Y:S01]  /*0020*/  IMAD.MOV.U32 R3, RZ, RZ, -0x200 ;  /* 0xfffffe00ff037424 */ /* 0x000fe200078e00ff */
[----:B------:R-:W-:Y:S01]  /*0030*/  CS2R R14, SRZ ;  /* 0x00000000000e7805 */ /* 0x000fe2000001ff00 */
[----:B------:R-:W-:Y:S01]  /*0040*/  ULDC.64 UR6, c[0x0][0x118] ;  /* 0x0000460000067ab9 */ /* 0x000fe20000000a00 */
[----:B------:R-:W1:Y:S01]  /*0050*/  S2R R21, SR_TID.X ;  /* 0x0000000000157919 */ /* 0x000e620000002100 */
[----:B0-----:R-:W-:Y:S02]  /*0060*/  IMAD R12, R0, R3, c[0x0][0x160] ;  /* 0x00005800000c7624 */ /* 0x001fe400078e0203 */
[----:B-1----:R-:W-:-:S03]  /*0070*/  IMAD.MOV.U32 R3, RZ, RZ, R21 ;  /* 0x000000ffff037224 */ /* 0x002fc600078e0015 */
[----:B------:R-:W-:-:S13]  /*0080*/  ISETP.GE.AND P0, PT, R21, R12, PT ;  /* 0x0000000c1500720c */ /* 0x000fda0003f06270 */
[----:B------:R-:W-:Y:S02]  /*0090*/  @!P0 LEA R10, R0, R3, 0x9 ;  /* 0x00000003000a8211 */ /* 0x000fe400078e48ff */
[----:B------:R-:W-:Y:S02]  /*00a0*/  @!P0 IADD3 R3, R3, 0x80, RZ ;  /* 0x0000008003038810 */ /* 0x000fe40007ffe0ff */
[----:B------:R-:W-:Y:S02]  /*00b0*/  @!P0 IADD3 R4, P2, R10, c[0x0][0x180], RZ ;  /* 0x000060000a048a10 */ /* 0x000fe40007f5e0ff */
[----:B------:R-:W-:-:S03]  /*00c0*/  ISETP.GE.AND P1, PT, R3, R12, PT ;  /* 0x0000000c0300720c */ /* 0x000fc60003f26270 */
[----:B------:R-:W-:Y:S01]  /*00d0*/  @!P0 IMAD.X R5, RZ, RZ, c[0x0][0x184], P2 ;  /* 0x00006100ff058624 */ /* 0x000fe200010e06ff */
[C---:B------:R-:W-:Y:S02]  /*00e0*/  @!P0 IADD3 R6, P2, R10.reuse, c[0x0][0x188], RZ ;  /* 0x000062000a068a10 */ /* 0x040fe40007f5e0ff */
[----:B------:R-:W-:Y:S01]  /*00f0*/  @!P0 IADD3 R10, P3, R10, c[0x0][0x190], RZ ;  /* 0x000064000a0a8a10 */ /* 0x000fe20007f7e0ff */
[----:B------:R-:W-:Y:S01]  /*0100*/  CS2R R16, SRZ ;  /* 0x0000000000107805 */ /* 0x000fe2000001ff00 */
[----:B------:R-:W-:Y:S01]  /*0110*/  IMAD.MOV.U32 R13, RZ, RZ, RZ ;  /* 0x000000ffff0d7224 */ /* 0x000fe200078e00ff */
[----:B------:R0:W2:Y:S01]  /*0120*/  @!P0 LDG.E.S8 R14, [R4.64] ;  /* 0x00000006040e8981 */ /* 0x0000a2000c1e1300 */
[----:B------:R-:W-:Y:S01]  /*0130*/  @!P0 IMAD.X R7, RZ, RZ, c[0x0][0x18c], P2 ;  /* 0x00006300ff078624 */ /* 0x000fe200010e06ff */
[----:B------:R-:W-:Y:S02]  /*0140*/  @!P0 IADD3.X R11, RZ, c[0x0][0x194], RZ, P3, !PT ;  /* 0x00006500ff0b8a10 */ /* 0x000fe40001ffe4ff */
[----:B------:R-:W-:Y:S01]  /*0150*/  @!P1 IMAD R22, R0, 0x200, R3 ;  /* 0x0000020000169824 */ /* 0x000fe200078e0203 */
[----:B------:R-:W-:Y:S01]  /*0160*/  @!P1 IADD3 R3, R3, 0x80, RZ ;  /* 0x0000008003039810 */ /* 0x000fe20007ffe0ff */
[----:B------:R1:W3:Y:S03]  /*0170*/  @!P0 LDG.E.S8 R16, [R6.64] ;  /* 0x0000000606108981 */ /* 0x0002e6000c1e1300 */
[C---:B------:R-:W-:Y:S01]  /*0180*/  @!P1 IADD3 R24, P2, R22.reuse, c[0x0][0x180], RZ ;  /* 0x0000600016189a10 */ /* 0x040fe20007f5e0ff */
[----:B------:R-:W-:Y:S01]  /*0190*/  CS2R R18, SRZ ;  /* 0x0000000000127805 */ /* 0x000fe2000001ff00 */
[----:B------:R-:W-:Y:S01]  /*01a0*/  ISETP.GE.AND P3, PT, R3, R12, PT ;  /* 0x0000000c0300720c */ /* 0x000fe20003f66270 */
[----:B------:R4:W3:Y:S02]  /*01b0*/  @!P0 LDG.E.S8 R13, [R10.64] ;  /* 0x000000060a0d8981 */ /* 0x0008e4000c1e1300 */
[----:B------:R-:W-:Y:S01]  /*01c0*/  @!P1 IMAD.X R25, RZ, RZ, c[0x0][0x184], P2 ;  /* 0x00006100ff199624 */ /* 0x000fe200010e06ff */
[----:B------:R-:W-:-:S04]  /*01d0*/  @!P1 IADD3 R8, P2, R22, c[0x0][0x188], RZ ;  /* 0x0000620016089a10 */ /* 0x000fc80007f5e0ff */
[----:B------:R0:W3:Y:S01]  /*01e0*/  @!P1 LDG.E.S8 R19, [R24.64] ;  /* 0x0000000618139981 */ /* 0x0000e2000c1e1300 */
[----:B------:R-:W-:Y:S01]  /*01f0*/  @!P1 IMAD.X R9, RZ, RZ, c[0x0][0x18c], P2 ;  /* 0x00006300ff099624 */ /* 0x000fe200010e06ff */
[----:B------:R-:W-:-:S03]  /*0200*/  @!P1 IADD3 R22, P2, R22, c[0x0][0x190], RZ ;  /* 0x0000640016169a10 */ /* 0x000fc60007f5e0ff */
[----:B------:R-:W-:Y:S01]  /*0210*/  @!P3 LEA R2, R0, R3, 0x9 ;  /* 0x000000030002b211 */ /* 0x000fe200078e48ff */
[----:B------:R4:W3:Y:S01]  /*0220*/  @!P1 LDG.E.S8 R15, [R8.64] ;  /* 0x00000006080f9981 */ /* 0x0008e2000c1e1300 */
[----:B------:R-:W-:Y:S01]  /*0230*/  @!P3 IADD3 R3, R3, 0x80, RZ ;  /* 0x000000800303b810 */ /* 0x000fe20007ffe0ff */
[----:B------:R-:W-:-:S03]  /*0240*/  @!P1 IMAD.X R23, RZ, RZ, c[0x0][0x194], P2 ;  /* 0x00006500ff179624 */ /* 0x000fc600010e06ff */
[----:B------:R-:W-:Y:S02]  /*0250*/  ISETP.GE.AND P2, PT, R3, R12, PT ;  /* 0x0000000c0300720c */ /* 0x000fe40003f46270 */
[C---:B-1----:R-:W-:Y:S01]  /*0260*/  @!P3 IADD3 R6, P4, R2.reuse, c[0x0][0x180], RZ ;  /* 0x000060000206ba10 */ /* 0x042fe20007f9e0ff */
[----:B------:R1:W3:Y:S01]  /*0270*/  @!P1 LDG.E.S8 R18, [R22.64] ;  /* 0x0000000616129981 */ /* 0x0002e2000c1e1300 */
[----:B0-----:R-:W-:-:S03]  /*0280*/  @!P3 IADD3 R4, P5, R2, c[0x0][0x188], RZ ;  /* 0x000062000204ba10 */ /* 0x001fc60007fbe0ff */
[----:B------:R-:W-:Y:S01]  /*0290*/  @!P3 IMAD.X R7, RZ, RZ, c[0x0][0x184], P4 ;  /* 0x00006100ff07b624 */ /* 0x000fe200020e06ff */
[----:B------:R-:W-:-:S05]  /*02a0*/  @!P3 IADD3 R2, P4, R2, c[0x0][0x190], RZ ;  /* 0x000064000202ba10 */ /* 0x000fca0007f9e0ff */
[----:B------:R-:W-:Y:S01]  /*02b0*/  @!P2 IMAD R25, R0, 0x200, R3 ;  /* 0x000002000019a824 */ /* 0x000fe200078e0203 */
[----:B------:R-:W-:Y:S01]  /*02c0*/  @!P3 IADD3.X R3, RZ, c[0x0][0x194], RZ, P4, !PT ;  /* 0x00006500ff03ba10 */ /* 0x000fe200027fe4ff */
[----:B------:R-:W-:Y:S01]  /*02d0*/  IMAD.MOV.U32 R20, RZ, RZ, RZ ;  /* 0x000000ffff147224 */ /* 0x000fe200078e00ff */
[----:B------:R-:W-:Y:S01]  /*02e0*/  @!P3 IADD3.X R5, RZ, c[0x0][0x18c], RZ, P5, !PT ;  /* 0x00006300ff05ba10 */ /* 0x000fe20002ffe4ff */
[----:B-1----:R-:W-:Y:S01]  /*02f0*/  CS2R R22, SRZ ;  /* 0x0000000000167805 */ /* 0x002fe2000001ff00 */
[C---:B----4-:R-:W-:Y:S01]  /*0300*/  @!P2 IADD3 R10, P1, R25.reuse, c[0x0][0x180], RZ ;  /* 0x00006000190aaa10 */ /* 0x050fe20007f3e0ff */
[----:B------:R-:W-:Y:S01]  /*0310*/  IMAD.MOV.U32 R24, RZ, RZ, RZ ;  /* 0x000000ffff187224 */ /* 0x000fe200078e00ff */
[----:B------:R-:W-:Y:S01]  /*0320*/  @!P2 IADD3 R8, P4, R25, c[0x0][0x188], RZ ;  /* 0x000062001908aa10 */ /* 0x000fe20007f9e0ff */
[----:B------:R0:W4:Y:S02]  /*0330*/  @!P3 LDG.E.S8 R17, [R6.64] ;  /* 0x000000060611b981 */ /* 0x000124000c1e1300 */
[----:B------:R-:W-:-:S02]  /*0340*/  @!P2 IMAD.X R11, RZ, RZ, c[0x0][0x184], P1 ;  /* 0x00006100ff0ba624 */ /* 0x000fc400008e06ff */
[----:B------:R-:W-:Y:S01]  /*0350*/  @!P2 IMAD.X R9, RZ, RZ, c[0x0][0x18c], P4 ;  /* 0x00006300ff09a624 */ /* 0x000fe200020e06ff */
[----:B------:R1:W4:Y:S04]  /*0360*/  @!P3 LDG.E.S8 R20, [R4.64] ;  /* 0x000000060414b981 */ /* 0x000328000c1e1300 */
[----:B------:R-:W4:Y:S04]  /*0370*/  @!P2 LDG.E.S8 R23, [R10.64] ;  /* 0x000000060a17a981 */ /* 0x000f28000c1e1300 */
[----:B------:R-:W4:Y:S04]  /*0380*/  @!P2 LDG.E.S8 R22, [R8.64] ;  /* 0x000000060816a981 */ /* 0x000f28000c1e1300 */
[----:B------:R0:W4:Y:S01]  /*0390*/  @!P3 LDG.E.S8 R24, [R2.64] ;  /* 0x000000060218b981 */ /* 0x000122000c1e1300 */
[----:B-1----:R-:W-:Y:S01]  /*03a0*/  @!P2 IADD3 R4, P1, R25, c[0x0][0x190], RZ ;  /* 0x000064001904aa10 */ /* 0x002fe20007f3e0ff */
[----:B0-----:R-:W-:-:S02]  /*03b0*/  IMAD.MOV.U32 R6, RZ, RZ, RZ ;  /* 0x000000ffff067224 */ /* 0x001fc400078e00ff */
[----:B------:R-:W-:Y:S01]  /*03c0*/  @!P0 IMAD R25, R0, 0x200, R21 ;  /* 0x0000020000198824 */ /* 0x000fe200078e0215 */
[----:B------:R-:W-:Y:S01]  /*03d0*/  @!P2 IADD3.X R5, RZ, c[0x0][0x194], RZ, P1, !PT ;  /* 0x00006500ff05aa10 */ /* 0x000fe20000ffe4ff */
[----:B------:R-:W-:Y:S02]  /*03e0*/  ULDC.S8 UR5, c[0x0][0x168] ;  /* 0x00005a0000057ab9 */ /* 0x000fe40000000200 */
[----:B------:R-:W-:Y:S02]  /*03f0*/  ULDC.S8 UR4, c[0x0][0x169] ;  /* 0x00005a4000047ab9 */ /* 0x000fe40000000200 */
[----:B------:R0:W5:Y:S01]  /*0400*/  @!P2 LDG.E.S8 R6, [R4.64] ;  /* 0x000000060406a981 */ /* 0x000162000c1e1300 */
[----:B------:R-:W-:Y:S02]  /*0410*/  @!P0 IADD3 R2, P2, R25, c[0x0][0x178], RZ ;  /* 0x00005e0019028a10 */ /* 0x000fe40007f5e0ff */
[----:B------:R-:W-:-:S03]  /*0420*/  IADD3 R7, R21, 0x80, RZ ;  /* 0x0000008015077810 */ /* 0x000fc60007ffe0ff */
[----:B------:R-:W-:Y:S01]  /*0430*/  @!P0 IMAD.X R3, RZ, RZ, c[0x0][0x17c], P2 ;  /* 0x00005f00ff038624 */ /* 0x000fe200010e06ff */
[----:B------:R-:W-:-:S04]  /*0440*/  @!P0 MOV R21, R7 ;  /* 0x0000000700158202 */ /* 0x000fc80000000f00 */
[----:B------:R-:W-:Y:S01]  /*0450*/  ISETP.GE.AND P1, PT, R21, R12, PT ;  /* 0x0000000c1500720c */ /* 0x000fe20003f26270 */
[----:B------:R-:W-:Y:S01]  /*0460*/  BSSY B0, `(.L_x_18205) ;  /* 0x0000019000007945 */ /* 0x000fe20003800000 */
[----:B--2---:R-:W-:Y:S02]  /*0470*/  IMAD R14, R14, UR5, RZ ;  /* 0x000000050e0e7c24 */ /* 0x004fe4000f8e02ff */
[----:B---3--:R-:W-:-:S04]  /*0480*/  IMAD R16, R16, UR4, RZ ;  /* 0x0000000410107c24 */ /* 0x008fc8000f8e02ff */
[----:B------:R-:W-:-:S05]  /*0490*/  IMAD R13, R16, R13, R14 ;  /* 0x0000000d100d7224 */ /* 0x000fca00078e020e */
[----:B------:R0:W-:Y:S01]  /*04a0*/  @!P0 STG.E.U8 [R2.64], R13 ;  /* 0x0000000d02008986 */ /* 0x0001e2000c101106 */
[----:B------:R-:W-:Y:S02]  /*04b0*/  IMAD R19, R19, UR5, RZ ;  /* 0x0000000513137c24 */ /* 0x000fe4000f8e02ff */
[----:B------:R-:W-:-:S04]  /*04c0*/  IMAD R15, R15, UR4, RZ ;  /* 0x000000040f0f7c24 */ /* 0x000fc8000f8e02ff */
[----:B------:R-:W-:Y:S02]  /*04d0*/  IMAD R15, R15, R18, R19 ;  /* 0x000000120f0f7224 */ /* 0x000fe400078e0213 */
[----:B----4-:R-:W-:Y:S02]  /*04e0*/  IMAD R17, R17, UR5, RZ ;  /* 0x0000000511117c24 */ /* 0x010fe4000f8e02ff */
[----:B------:R-:W-:Y:S02]  /*04f0*/  IMAD R20, R20, UR4, RZ ;  /* 0x0000000414147c24 */ /* 0x000fe4000f8e02ff */
[----:B------:R-:W-:Y:S02]  /*0500*/  IMAD R23, R23, UR5, RZ ;  /* 0x0000000517177c24 */ /* 0x000fe4000f8e02ff */
[----:B------:R-:W-:Y:S02]  /*0510*/  IMAD R22, R22, UR4, RZ ;  /* 0x0000000416167c24 */ /* 0x000fe4000f8e02ff */
[----:B------:R-:W-:Y:S01]  /*0520*/  IMAD R17, R20, R24, R17 ;  /* 0x0000001814117224 */ /* 0x000fe200078e0211 */
[----:B------:R-:W-:Y:S05]  /*0530*/  @P1 BRA `(.L_x_18206) ;  /* 0x000000b000001947 */ /* 0x000fea0003800000 */
[----:B0-----:R-:W-:Y:S01]  /*0540*/  IMAD R2, R0, 0x200, R21 ;  /* 0x0000020000027824 */ /* 0x001fe200078e0215 */
[----:B------:R-:W-:-:S04]  /*0550*/  IADD3 R21, R21, 0x80, RZ ;  /* 0x0000008015157810 */ /* 0x000fc80007ffe0ff */
[----:B------:R-:W-:Y:S02]  /*0560*/  ISETP.GE.AND P1, PT, R21, R12, PT ;  /* 0x0000000c1500720c */ /* 0x000fe40003f26270 */
[----:B------:R-:W-:-:S05]  /*0570*/  IADD3 R2, P0, R2, c[0x0][0x178], RZ ;  /* 0x00005e0002027a10 */ /* 0x000fca0007f1e0ff */
[----:B------:R-:W-:-:S05]  /*0580*/  IMAD.X R3, RZ, RZ, c[0x0][0x17c], P0 ;  /* 0x00005f00ff037624 */ /* 0x000fca00000e06ff */
[----:B------:R0:W-:Y:S01]  /*0590*/  STG.E.U8 [R2.64], R15 ;  /* 0x0000000f02007986 */ /* 0x0001e2000c101106 */
[----:B------:R-:W-:Y:S02]  /*05a0*/  @!P1 LEA R4, R0, R21, 0x9 ;  /* 0x0000001500049211 */ /* 0x000fe400078e48ff */
[----:B------:R-:W-:Y:S02]  /*05b0*/  @!P1 IADD3 R21, R21, 0x80, RZ ;  /* 0x0000008015159810 */ /* 0x000fe40007ffe0ff */
[----:B------:R-:W-:-:S05]  /*05c0*/  @!P1 IADD3 R4, P2, R4, c[0x0][0x178], RZ ;  /* 0x00005e0004049a10 */ /* 0x000fca0007f5e0ff */
[----:B------:R-:W-:-:S05]  /*05d0*/  @!P1 IMAD.X R5, RZ, RZ, c[0x0][0x17c], P2 ;  /* 0x00005f00ff059624 */ /* 0x000fca00010e06ff */
[----:B------:R0:W-:Y:S03]  /*05e0*/  @!P1 STG.E.U8 [R4.64], R17 ;  /* 0x0000001104009986 */ /* 0x0001e6000c101106 */
.L_x_18206:
[----:B0-----:R-:W-:Y:S05]  /*05f0*/  BSYNC B0 ;  /* 0x0000000000007941 */ /* 0x001fea0003800000 */
.L_x_18205:
[----:B------:R-:W-:-:S13]  /*0600*/  ISETP.GE.AND P0, PT, R21, R12, PT ;  /* 0x0000000c1500720c */ /* 0x000fda0003f06270 */
[----:B------:R-:W-:Y:S05]  /*0610*/  @P0 EXIT ;  /* 0x000000000000094d */ /* 0x000fea0003800000 */
[----:B------:R-:W-:Y:S01]  /*0620*/  LEA R0, R0, R21, 0x9 ;  /* 0x0000001500007211 */ /* 0x000fe200078e48ff */
[----:B-----5:R-:W-:-:S03]  /*0630*/  IMAD R23, R22, R6, R23 ;  /* 0x0000000616177224 */ /* 0x020fc600078e0217 */
[----:B------:R-:W-:-:S05]  /*0640*/  IADD3 R2, P0, R0, c[0x0][0x178], RZ ;  /* 0x00005e0000027a10 */ /* 0x000fca0007f1e0ff */
[----:B------:R-:W-:-:S05]  /*0650*/  IMAD.X R3, RZ, RZ, c[0x0][0x17c], P0 ;  /* 0x00005f00ff037624 */ /* 0x000fca00000e06ff */
[----:B------:R-:W-:Y:S01]  /*0660*/  STG.E.U8 [R2.64], R23 ;  /* 0x0000001702007986 */ /* 0x000fe2000c101106 */
[----:B------:R-:W-:Y:S05]  /*0670*/  EXIT ;  /* 0x000000000000794d */ /* 0x000fea0003800000 */
.L_x_18207:
        /* <DEDUP_REMOVED lines=16> */
.L_x_23038:


//--------------------- .text._ZN2at6native29vectorized_elementwise_kernelILi2EZZZNS0_54_GLOBAL__N__d8c5977b_16_LinearAlgebra_cu_9e10b42f_321716addr_kernel_cudaERNS_14TensorIteratorERKN3c106ScalarES8_ENKUlvE_clEvENKUlvE0_clEvEUlaaaE0_St5arrayIPcLm4EEEEviT0_T1_ --------------------------
	.section	.text._ZN2at6native29vectorized_elementwise_kernelILi2EZZZNS0_54_GLOBAL__N__d8c5977b_16_LinearAlgebra_cu_9e10b42f_321716addr_kernel_cudaERNS_14TensorIteratorERKN3c106ScalarES8_ENKUlvE_clEvENKUlvE0_clEvEUlaaaE0_St5arrayIPcLm4EEEEviT0_T1_,"ax",@progbits
	.sectioninfo	@"SHI_REGISTERS=32"
	.align	128
        .global         _ZN2at6native29vectorized_elementwise_kernelILi2EZZZNS0_54_GLOBAL__N__d8c5977b_16_LinearAlgebra_cu_9e10b42f_321716addr_kernel_cudaERNS_14TensorIteratorERKN3c106ScalarES8_ENKUlvE_clEvENKUlvE0_clEvEUlaaaE0_St5arrayIPcLm4EEEEviT0_T1_
        .type           _ZN2at6native29vectorized_elementwise_kernelILi2EZZZNS0_54_GLOBAL__N__d8c5977b_16_LinearAlgebra_cu_9e10b42f_321716addr_kernel_cudaERNS_14TensorIteratorERKN3c106ScalarES8_ENKUlvE_clEvENKUlvE0_clEvEUlaaaE0_St5arrayIPcLm4EEEEviT0_T1_,@function
        .size           _ZN2at6native29vectorized_elementwise_kernelILi2EZZZNS0_54_GLOBAL__N__d8c5977b_16_LinearAlgebra_cu_9e10b42f_321716addr_kernel_cudaERNS_14TensorIteratorERKN3c106ScalarES8_ENKUlvE_clEvENKUlvE0_clEvEUlaaaE0_St5arrayIPcLm4EEEEviT0_T1_,(.L_x_23039 - _ZN2at6native29vectorized_elementwise_kernelILi2EZZZNS0_54_GLOBAL__N__d8c5977b_16_LinearAlgebra_cu_9e10b42f_321716addr_kernel_cudaERNS_14TensorIteratorERKN3c106ScalarES8_ENKUlvE_clEvENKUlvE0_clEvEUlaaaE0_St5arrayIPcLm4EEEEviT0_T1_)
        .other          _ZN2at6native29vectorized_elementwise_kernelILi2EZZZNS0_54_GLOBAL__N__d8c5977b_16_LinearAlgebra_cu_9e10b42f_321716addr_kernel_cudaERNS_14TensorIteratorERKN3c106ScalarES8_ENKUlvE_clEvENKUlvE0_clEvEUlaaaE0_St5arrayIPcLm4EEEEviT0_T1_,@"STO_CUDA_ENTRY STV_DEFAULT"
_ZN2at6native29vectorized_elementwise_kernelILi2EZZZNS0_54_GLOBAL__N__d8c5977b_16_LinearAlgebra_cu_9e10b42f_321716addr_kernel_cudaERNS_14TensorIteratorERKN3c106ScalarES8_ENKUlvE_clEvENKUlvE0_clEvEUlaaaE0_St5arrayIPcLm4EEEEviT0_T1_:
.text._ZN2at6native29vectorized_elementwise_kernelILi2EZZZNS0_54_GLOBAL__N__d8c5977b_16_LinearAlgebra_cu_9e10b42f_321716addr_kernel_cudaERNS_14TensorIteratorERKN3c106ScalarES8_ENKUlvE_clEvENKUlvE0_clEvEUlaaaE0_St5arrayIPcLm4EEEEviT0_T1_:
[----:B------:R-:W-:Y:S02]  /*0000*/  IMAD.MOV.U32 R1, RZ, RZ, c[0x0][0x28] ;  /* 0x00000a00ff017624 */ /* 0x000fe400078e00ff */
[----:B------:R-:W0:Y:S01]  /*0010*/  S2R R3, SR_CTAID.X ;  /* 0x0000000000037919 */ /* 0x000e220000002500 */
[----:B------:R-:W-:Y:S02]  /*0020*/  ULDC.64 UR6, c[0x0][0x118] ;  /* 0x0000460000067ab9 */ /* 0x000fe40000000a00 */
[----:B------:R-:W-:Y:S02]  /*0030*/  ULDC.U8 UR4, c[0x0][0x168] ;  /* 0x00005a0000047ab9 */ /* 0x000fe40000000000 */
[----:B------:R-:W-:Y:S01]  /*0040*/  ULDC.U8 UR5, c[0x0][0x169] ;  /* 0x00005a4000057ab9 */ /* 0x000fe20000000000 */
[----:B0-----:R-:W-:-:S05]  /*0050*/  IMAD.SHL.U32 R3, R3, 0x400, RZ ;  /* 0x0000040003037824 */ /* 0x001fca00078e00ff */
[----:B------:R-:W-:-:S04]  /*0060*/  IADD3 R5, -R3, c[0x0][0x160], RZ ;  /* 0x0000580003057a10 */ /* 0x000fc80007ffe1ff */
[----:B------:R-:W-:-:S13]  /*0070*/  ISETP.GE.U32.AND P0, PT, R5, 0x400, PT ;  /* 0x000004000500780c */ /* 0x000fda0003f06070 */
[----:B------:R-:W-:Y:S05]  /*0080*/  @!P0 BRA `(.L_x_18208) ;  /* 0x0000055000008947 */ /* 0x000fea0003800000 */
[----:B------:R-:W0:Y:S01]  /*0090*/  S2R R0, SR_TID.X ;  /* 0x0000000000007919 */ /* 0x000e220000002100 */
[----:B------:R-:W-:Y:S02]  /*00a0*/  SHF.R.S32.HI R2, RZ, 0x1f, R3 ;  /* 0x0000001fff027819 */ /* 0x000fe40000011403 */
[C---:B------:R-:W-:Y:S02]  /*00b0*/  IADD3 R18, P0, R3.reuse, c[0x0][0x180], RZ ;  /* 0x0000600003127a10 */ /* 0x040fe40007f1e0ff */
[C---:B------:R-:W-:Y:S02]  /*00c0*/  IADD3 R14, P1, R3.reuse, c[0x0][0x188], RZ ;  /* 0x00006200030e7a10 */ /* 0x040fe40007f3e0ff */
[----:B------:R-:W-:Y:S02]  /*00d0*/  IADD3 R12, P2, R3, c[0x0][0x190], RZ ;  /* 0x00006400030c7a10 */ /* 0x000fe40007f5e0ff */
[C---:B------:R-:W-:Y:S02]  /*00e0*/  IADD3.X R19, R2.reuse, c[0x0][0x184], RZ, P0, !PT ;  /* 0x0000610002137a10 */ /* 0x040fe400007fe4ff */
[----:B------:R-:W-:-:S02]  /*00f0*/  IADD3.X R15, R2, c[0x0][0x18c], RZ, P1, !PT ;  /* 0x00006300020f7a10 */ /* 0x000fc40000ffe4ff */
[----:B------:R-:W-:Y:S01]  /*0100*/  IADD3.X R13, R2, c[0x0][0x194], RZ, P2, !PT ;  /* 0x00006500020d7a10 */ /* 0x000fe200017fe4ff */
[----:B0-----:R-:W-:-:S04]  /*0110*/  IMAD.WIDE.U32 R18, R0, 0x2, R18 ;  /* 0x0000000200127825 */ /* 0x001fc800078e0012 */
[C---:B------:R-:W-:Y:S01]  /*0120*/  IMAD.WIDE.U32 R14, R0.reuse, 0x2, R14 ;  /* 0x00000002000e7825 */ /* 0x040fe200078e000e */
[----:B------:R-:W2:Y:S03]  /*0130*/  LDG.E.U16 R20, [R18.64] ;  /* 0x0000000612147981 */ /* 0x000ea6000c1e1500 */
[----:B------:R-:W-:Y:S01]  /*0140*/  IMAD.WIDE.U32 R12, R0, 0x2, R12 ;  /* 0x00000002000c7825 */ /* 0x000fe200078e000c */
[----:B------:R-:W3:Y:S04]  /*0150*/  LDG.E.U16 R21, [R14.64] ;  /* 0x000000060e157981 */ /* 0x000ee8000c1e1500 */
[----:B------:R0:W4:Y:S04]  /*0160*/  LDG.E.U16 R22, [R12.64] ;  /* 0x000000060c167981 */ /* 0x000128000c1e1500 */
[----:B------:R4:W5:Y:S04]  /*0170*/  LDG.E.U16 R16, [R18.64+0x100] ;  /* 0x0001000612107981 */ /* 0x000968000c1e1500 */
[----:B------:R1:W5:Y:S04]  /*0180*/  LDG.E.U16 R11, [R14.64+0x100] ;  /* 0x000100060e0b7981 */ /* 0x000368000c1e1500 */
[----:B------:R0:W5:Y:S04]  /*0190*/  LDG.E.U16 R2, [R12.64+0x100] ;  /* 0x000100060c027981 */ /* 0x000168000c1e1500 */
[----:B------:R4:W5:Y:S04]  /*01a0*/  LDG.E.U16 R6, [R18.64+0x200] ;  /* 0x0002000612067981 */ /* 0x000968000c1e1500 */
[----:B------:R4:W5:Y:S04]  /*01b0*/  LDG.E.U16 R5, [R18.64+0x300] ;  /* 0x0003000612057981 */ /* 0x000968000c1e1500 */
[----:B------:R1:W5:Y:S04]  /*01c0*/  LDG.E.U16 R8, [R14.64+0x300] ;  /* 0x000300060e087981 */ /* 0x000368000c1e1500 */
[----:B------:R1:W5:Y:S04]  /*01d0*/  LDG.E.U16 R4, [R14.64+0x200] ;  /* 0x000200060e047981 */ /* 0x000368000c1e1500 */
[----:B------:R0:W5:Y:S04]  /*01e0*/  LDG.E.U16 R9, [R12.64+0x200] ;  /* 0x000200060c097981 */ /* 0x000168000c1e1500 */
[----:B------:R0:W5:Y:S01]  /*01f0*/  LDG.E.U16 R10, [R12.64+0x300] ;  /* 0x000300060c0a7981 */ /* 0x000162000c1e1500 */
[----:B------:R-:W-:-:S02]  /*0200*/  UPRMT UR4, UR4, 0x8880, URZ ;  /* 0x0000888004047896 */ /* 0x000fc4000800003f */
[----:B------:R-:W-:Y:S01]  /*0210*/  UPRMT UR5, UR5, 0x8880, URZ ;  /* 0x0000888005057896 */ /* 0x000fe2000800003f */
[----:B--2---:R-:W-:Y:S02]  /*0220*/  PRMT R7, R20, 0x7770, RZ ;  /* 0x0000777014077816 */ /* 0x004fe400000000ff */
[----:B---3--:R-:W-:-:S03]  /*0230*/  PRMT R17, R21, 0x7770, RZ ;  /* 0x0000777015117816 */ /* 0x008fc600000000ff */
[----:B------:R-:W-:Y:S01]  /*0240*/  IMAD R7, R7, UR4, RZ ;  /* 0x0000000407077c24 */ /* 0x000fe2000f8e02ff */
[----:B0-----:R-:W-:Y:S02]  /*0250*/  PRMT R12, R20, 0x7771, RZ ;  /* 0x00007771140c7816 */ /* 0x001fe400000000ff */
[----:B----4-:R-:W-:Y:S01]  /*0260*/  PRMT R18, R22, 0x7770, RZ ;  /* 0x0000777016127816 */ /* 0x010fe200000000ff */
[----:B------:R-:W-:Y:S01]  /*0270*/  IMAD R17, R17, UR5, RZ ;  /* 0x0000000511117c24 */ /* 0x000fe2000f8e02ff */
[----:B-1----:R-:W-:Y:S02]  /*0280*/  PRMT R14, R21, 0x7771, RZ ;  /* 0x00007771150e7816 */ /* 0x002fe400000000ff */
[C---:B-----5:R-:W-:Y:S02]  /*0290*/  PRMT R13, R16.reuse, 0x7770, RZ ;  /* 0x00007770100d7816 */ /* 0x060fe400000000ff */
[----:B------:R-:W-:Y:S02]  /*02a0*/  PRMT R16, R16, 0x7771, RZ ;  /* 0x0000777110107816 */ /* 0x000fe400000000ff */
[----:B------:R-:W-:-:S02]  /*02b0*/  PRMT R15, R11, 0x7770, RZ ;  /* 0x000077700b0f7816 */ /* 0x000fc400000000ff */
[----:B------:R-:W-:Y:S01]  /*02c0*/  PRMT R11, R11, 0x7771, RZ ;  /* 0x000077710b0b7816 */ /* 0x000fe200000000ff */
[----:B------:R-:W-:Y:S01]  /*02d0*/  IMAD R7, R18, R17, R7 ;  /* 0x0000001112077224 */ /* 0x000fe200078e0207 */
[----:B------:R-:W-:Y:S01]  /*02e0*/  PRMT R17, R22, 0x7771, RZ ;  /* 0x0000777116117816 */ /* 0x000fe200000000ff */
[----:B------:R-:W-:Y:S01]  /*02f0*/  IMAD R12, R12, UR4, RZ ;  /* 0x000000040c0c7c24 */ /* 0x000fe2000f8e02ff */
[----:B------:R-:W-:Y:S01]  /*0300*/  PRMT R18, R2, 0x7770, RZ ;  /* 0x0000777002127816 */ /* 0x000fe200000000ff */
[----:B------:R-:W-:Y:S01]  /*0310*/  IMAD R14, R14, UR5, RZ ;  /* 0x000000050e0e7c24 */ /* 0x000fe2000f8e02ff */
[----:B------:R-:W-:Y:S01]  /*0320*/  PRMT R19, R2, 0x7771, RZ ;  /* 0x0000777102137816 */ /* 0x000fe200000000ff */
[----:B------:R-:W-:Y:S02]  /*0330*/  IMAD R13, R13, UR4, RZ ;  /* 0x000000040d0d7c24 */ /* 0x000fe4000f8e02ff */
[----:B------:R-:W-:Y:S02]  /*0340*/  IMAD R15, R15, UR5, RZ ;  /* 0x000000050f0f7c24 */ /* 0x000fe4000f8e02ff */
[----:B------:R-:W-:-:S02]  /*0350*/  IMAD R16, R16, UR4, RZ ;  /* 0x0000000410107c24 */ /* 0x000fc4000f8e02ff */
[----:B------:R-:W-:Y:S02]  /*0360*/  IMAD R20, R11, UR5, RZ ;  /* 0x000000050b147c24 */ /* 0x000fe4000f8e02ff */
[----:B------:R-:W-:Y:S02]  /*0370*/  IMAD R12, R17, R14, R12 ;  /* 0x0000000e110c7224 */ /* 0x000fe400078e020c */
[----:B------:R-:W-:Y:S01]  /*0380*/  IMAD R11, R18, R15, R13 ;  /* 0x0000000f120b7224 */ /* 0x000fe200078e020d */
[----:B------:R-:W-:Y:S01]  /*0390*/  PRMT R13, R6, 0x7770, RZ ;  /* 0x00007770060d7816 */ /* 0x000fe200000000ff */
[----:B------:R-:W-:Y:S01]  /*03a0*/  IMAD R14, R19, R20, R16 ;  /* 0x00000014130e7224 */ /* 0x000fe200078e0210 */
[----:B------:R-:W-:Y:S02]  /*03b0*/  PRMT R15, R5, 0x7770, RZ ;  /* 0x00007770050f7816 */ /* 0x000fe400000000ff */
[----:B------:R-:W-:Y:S02]  /*03c0*/  PRMT R18, R8, 0x7770, RZ ;  /* 0x0000777008127816 */ /* 0x000fe400000000ff */
[----:B------:R-:W-:-:S02]  /*03d0*/  PRMT R6, R6, 0x7771, RZ ;  /* 0x0000777106067816 */ /* 0x000fc400000000ff */
[----:B------:R-:W-:Y:S02]  /*03e0*/  PRMT R5, R5, 0x7771, RZ ;  /* 0x0000777105057816 */ /* 0x000fe400000000ff */
[C---:B------:R-:W-:Y:S02]  /*03f0*/  PRMT R16, R4.reuse, 0x7770, RZ ;  /* 0x0000777004107816 */ /* 0x040fe400000000ff */
[----:B------:R-:W-:Y:S02]  /*0400*/  PRMT R17, R4, 0x7771, RZ ;  /* 0x0000777104117816 */ /* 0x000fe400000000ff */
[----:B------:R-:W-:Y:S02]  /*0410*/  PRMT R8, R8, 0x7771, RZ ;  /* 0x0000777108087816 */ /* 0x000fe400000000ff */
[----:B------:R-:W-:Y:S02]  /*0420*/  PRMT R19, R9, 0x7770, RZ ;  /* 0x0000777009137816 */ /* 0x000fe400000000ff */
[----:B------:R-:W-:Y:S01]  /*0430*/  PRMT R4, R10, 0x7770, RZ ;  /* 0x000077700a047816 */ /* 0x000fe200000000ff */
[----:B------:R-:W-:Y:S01]  /*0440*/  IMAD R20, R13, UR4, RZ ;  /* 0x000000040d147c24 */ /* 0x000fe2000f8e02ff */
[----:B------:R-:W-:Y:S01]  /*0450*/  PRMT R9, R9, 0x7771, RZ ;  /* 0x0000777109097816 */ /* 0x000fe200000000ff */
[----:B------:R-:W-:Y:S01]  /*0460*/  IMAD R6, R6, UR4, RZ ;  /* 0x0000000406067c24 */ /* 0x000fe2000f8e02ff */
[----:B------:R-:W-:Y:S01]  /*0470*/  PRMT R10, R10, 0x7771, RZ ;  /* 0x000077710a0a7816 */ /* 0x000fe200000000ff */
[----:B------:R-:W-:Y:S01]  /*0480*/  IMAD R15, R15, UR4, RZ ;  /* 0x000000040f0f7c24 */ /* 0x000fe2000f8e02ff */
[----:B------:R-:W-:Y:S01]  /*0490*/  IADD3 R2, P0, R3, c[0x0][0x178], RZ ;  /* 0x00005e0003027a10 */ /* 0x000fe20007f1e0ff */
        /* <DEDUP_REMOVED lines=8> */
[----:B------:R-:W-:Y:S02]  /*0520*/  IMAD R5, R10, R8, R5 ;  /* 0x000000080a057224 */ /* 0x000fe400078e0205 */
[----:B------:R-:W-:Y:S01]  /*0530*/  IMAD.X R3, RZ, RZ, c[0x0][0x17c], P0 ;  /* 0x00005f00ff037624 */ /* 0x000fe200000e06ff */
[----:B------:R-:W-:Y:S02]  /*0540*/  PRMT R7, R12, 0x7604, R7 ;  /* 0x000076040c077816 */ /* 0x000fe40000000007 */
[----:B------:R-:W-:Y:S01]  /*0550*/  PRMT R11, R14, 0x7604, R11 ;  /* 0x000076040e0b7816 */ /* 0x000fe2000000000b */
[----:B------:R-:W-:Y:S01]  /*0560*/  IMAD.WIDE R2, R0, 0x2, R2 ;  /* 0x0000000200027825 */ /* 0x000fe200078e0202 */
[----:B------:R-:W-:Y:S02]  /*0570*/  PRMT R9, R9, 0x7604, R16 ;  /* 0x0000760409097816 */ /* 0x000fe40000000010 */
[----:B------:R-:W-:-:S02]  /*0580*/  PRMT R5, R5, 0x7604, R4 ;  /* 0x0000760405057816 */ /* 0x000fc40000000004 */
[----:B------:R-:W-:Y:S04]  /*0590*/  STG.E.U16 [R2.64], R7 ;  /* 0x0000000702007986 */ /* 0x000fe8000c101506 */
[----:B------:R-:W-:Y:S04]  /*05a0*/  STG.E.U16 [R2.64+0x100], R11 ;  /* 0x0001000b02007986 */ /* 0x000fe8000c101506 */
[----:B------:R-:W-:Y:S04]  /*05b0*/  STG.E.U16 [R2.64+0x200], R9 ;  /* 0x0002000902007986 */ /* 0x000fe8000c101506 */
[----:B------:R-:W-:Y:S01]  /*05c0*/  STG.E.U16 [R2.64+0x300], R5 ;  /* 0x0003000502007986 */ /* 0x000fe2000c101506 */
[----:B------:R-:W-:Y:S05]  /*05d0*/  EXIT ;  /* 0x000000000000794d */ /* 0x000fea0003800000 */
.L_x_18208:
[----:B------:R-:W0:Y:S01]  /*05e0*/  S2R R0, SR_TID.X ;  /* 0x0000000000007919 */ /* 0x000e220000002100 */
[----:B------:R-:W-:Y:S01]  /*05f0*/  CS2R R16, SRZ ;  /* 0x0000000000107805 */ /* 0x000fe2000001ff00 */
[----:B0-----:R-:W-:Y:S01]  /*0600*/  ISETP.GE.AND P0, PT, R0, R5, PT ;  /* 0x000000050000720c */ /* 0x001fe20003f06270 */
[----:B------:R-:W-:Y:S01]  /*0610*/  IMAD.MOV.U32 R18, RZ, RZ, R0 ;  /* 0x000000ffff127224 */ /* 0x000fe200078e0000 */
[----:B------:R-:W-:-:S11]  /*0620*/  HFMA2.MMA R2, -RZ, RZ, 0, 0 ;  /* 0x00000000ff027435 */ /* 0x000fd600000001ff */
[----:B------:R-:W-:-:S05]  /*0630*/  @!P0 IMAD.IADD R14, R3, 0x1, R18 ;  /* 0x00000001030e8824 */ /* 0x000fca00078e0212 */
[C---:B------:R-:W-:Y:S02]  /*0640*/  @!P0 IADD3 R6, P1, R14.reuse, c[0x0][0x180], RZ ;  /* 0x000060000e068a10 */ /* 0x040fe40007f3e0ff */
[----:B------:R-:W-:-:S03]  /*0650*/  @!P0 IADD3 R12, P2, R14, c[0x0][0x188], RZ ;  /* 0x000062000e0c8a10 */ /* 0x000fc60007f5e0ff */
[----:B------:R-:W-:Y:S01]  /*0660*/  @!P0 IMAD.X R7, RZ, RZ, c[0x0][0x184], P1 ;  /* 0x00006100ff078624 */ /* 0x000fe200008e06ff */
[----:B------:R-:W-:Y:S01]  /*0670*/  @!P0 IADD3 R14, P1, R14, c[0x0][0x190], RZ ;  /* 0x000064000e0e8a10 */ /* 0x000fe20007f3e0ff */
[----:B------:R-:W-:-:S03]  /*0680*/  @!P0 IMAD.X R13, RZ, RZ, c[0x0][0x18c], P2 ;  /* 0x00006300ff0d8624 */ /* 0x000fc600010e06ff */
[----:B------:R0:W2:Y:S01]  /*0690*/  @!P0 LDG.E.S8 R17, [R6.64] ;  /* 0x0000000606118981 */ /* 0x0000a2000c1e1300 */
[----:B------:R-:W-:-:S03]  /*06a0*/  @!P0 IMAD.X R15, RZ, RZ, c[0x0][0x194], P1 ;  /* 0x00006500ff0f8624 */ /* 0x000fc600008e06ff */
[----:B------:R1:W3:Y:S04]  /*06b0*/  @!P0 LDG.E.S8 R16, [R12.64] ;  /* 0x000000060c108981 */ /* 0x0002e8000c1e1300 */
[----:B------:R4:W5:Y:S01]  /*06c0*/  @!P0 LDG.E.S8 R2, [R14.64] ;  /* 0x000000060e028981 */ /* 0x000962000c1e1300 */
[----:B------:R-:W-:Y:S01]  /*06d0*/  @!P0 IADD3 R18, R18, 0x80, RZ ;  /* 0x0000008012128810 */ /* 0x000fe20007ffe0ff */
[----:B------:R-:W-:-:S03]  /*06e0*/  IMAD.MOV.U32 R11, RZ, RZ, RZ ;  /* 0x000000ffff0b7224 */ /* 0x000fc600078e00ff */
[----:B------:R-:W-:-:S13]  /*06f0*/  ISETP.GE.AND P3, PT, R18, R5, PT ;  /* 0x000000051200720c */ /* 0x000fda0003f66270 */
[----:B------:R-:W-:Y:S01]  /*0700*/  @!P3 IMAD.IADD R20, R3, 0x1, R18 ;  /* 0x000000010314b824 */ /* 0x000fe200078e0212 */
[----:B------:R-:W-:-:S04]  /*0710*/  @!P3 IADD3 R18, R18, 0x80, RZ ;  /* 0x000000801212b810 */ /* 0x000fc80007ffe0ff */
[----:B------:R-:W-:Y:S02]  /*0720*/  ISETP.GE.AND P2, PT, R18, R5, PT ;  /* 0x000000051200720c */ /* 0x000fe40003f46270 */
[----:B------:R-:W-:-:S05]  /*0730*/  @!P3 IADD3 R22, P1, R20, c[0x0][0x180], RZ ;  /* 0x000060001416ba10 */ /* 0x000fca0007f3e0ff */
[----:B------:R-:W-:Y:S01]  /*0740*/  @!P3 IMAD.X R23, RZ, RZ, c[0x0][0x184], P1 ;  /* 0x00006100ff17b624 */ /* 0x000fe200008e06ff */
[----:B------:R-:W-:-:S05]  /*0750*/  @!P3 IADD3 R8, P1, R20, c[0x0][0x188], RZ ;  /* 0x000062001408ba10 */ /* 0x000fca0007f3e0ff */
[----:B-1----:R-:W-:Y:S01]  /*0760*/  @!P2 IMAD.IADD R12, R3, 0x1, R18 ;  /* 0x00000001030ca824 */ /* 0x002fe200078e0212 */
[----:B------:R-:W-:Y:S01]  /*0770*/  @!P2 IADD3 R18, R18, 0x80, RZ ;  /* 0x000000801212a810 */ /* 0x000fe20007ffe0ff */
[----:B------:R-:W-:Y:S01]  /*0780*/  @!P3 IMAD.X R9, RZ, RZ, c[0x0][0x18c], P1 ;  /* 0x00006300ff09b624 */ /* 0x000fe200008e06ff */
[----:B------:R-:W-:Y:S01]  /*0790*/  @!P3 IADD3 R20, P4, R20, c[0x0][0x190], RZ ;  /* 0x000064001414ba10 */ /* 0x000fe20007f9e0ff */
[----:B------:R-:W-:Y:S01]  /*07a0*/  CS2R R28, SRZ ;  /* 0x00000000001c7805 */ /* 0x000fe2000001ff00 */
[----:B------:R-:W-:Y:S01]  /*07b0*/  ISETP.GE.AND P1, PT, R18, R5, PT ;  /* 0x000000051200720c */ /* 0x000fe20003f26270 */
[----:B------:R1:W5:Y:S01]  /*07c0*/  @!P3 LDG.E.S8 R11, [R22.64] ;  /* 0x00000006160bb981 */ /* 0x000362000c1e1300 */
[----:B------:R-:W-:Y:S02]  /*07d0*/  @!P3 IADD3.X R21, RZ, c[0x0][0x194], RZ, P4, !PT ;  /* 0x00006500ff15ba10 */ /* 0x000fe400027fe4ff */
[----:B0-----:R-:W-:Y:S01]  /*07e0*/  @!P2 IADD3 R6, P4, R12, c[0x0][0x180], RZ ;  /* 0x000060000c06aa10 */ /* 0x001fe20007f9e0ff */
[----:B------:R0:W5:Y:S01]  /*07f0*/  @!P3 LDG.E.S8 R28, [R8.64] ;  /* 0x00000006081cb981 */ /* 0x000162000c1e1300 */
[----:B------:R-:W-:-:S03]  /*0800*/  CS2R R26, SRZ ;  /* 0x00000000001a7805 */ /* 0x000fc6000001ff00 */
[----:B------:R0:W5:Y:S01]  /*0810*/  @!P3 LDG.E.S8 R29, [R20.64] ;  /* 0x00000006141db981 */ /* 0x000162000c1e1300 */
[----:B----4-:R-:W-:Y:S01]  /*0820*/  @!P2 IADD3 R14, P3, R12, c[0x0][0x188], RZ ;  /* 0x000062000c0eaa10 */ /* 0x010fe20007f7e0ff */
[----:B------:R-:W-:Y:S02]  /*0830*/  @!P2 IMAD.X R7, RZ, RZ, c[0x0][0x184], P4 ;  /* 0x00006100ff07a624 */ /* 0x000fe400020e06ff */
[----:B------:R-:W-:Y:S01]  /*0840*/  @!P1 IMAD.IADD R10, R3, 0x1, R18 ;  /* 0x00000001030a9824 */ /* 0x000fe200078e0212 */
[----:B------:R-:W-:Y:S01]  /*0850*/  @!P1 IADD3 R18, R18, 0x80, RZ ;  /* 0x0000008012129810 */ /* 0x000fe20007ffe0ff */
[----:B------:R-:W-:Y:S01]  /*0860*/  @!P2 IMAD.X R15, RZ, RZ, c[0x0][0x18c], P3 ;  /* 0x00006300ff0fa624 */ /* 0x000fe200018e06ff */
[----:B------:R-:W-:Y:S01]  /*0870*/  @!P2 IADD3 R12, P4, R12, c[0x0][0x190], RZ ;  /* 0x000064000c0caa10 */ /* 0x000fe20007f9e0ff */
[----:B-1----:R-:W-:Y:S01]  /*0880*/  CS2R R22, SRZ ;  /* 0x0000000000167805 */ /* 0x002fe2000001ff00 */
[----:B------:R-:W-:Y:S01]  /*0890*/  ISETP.GE.AND P3, PT, R18, R5, PT ;  /* 0x000000051200720c */ /* 0x000fe20003f66270 */
[----:B------:R1:W4:Y:S02]  /*08a0*/  @!P2 LDG.E.S8 R27, [R6.64] ;  /* 0x00000006061ba981 */ /* 0x000324000c1e1300 */
[----:B------:R-:W-:Y:S01]  /*08b0*/  @!P2 IMAD.X R13, RZ, RZ, c[0x0][0x194], P4 ;  /* 0x00006500ff0da624 */ /* 0x000fe200020e06ff */
[C---:B0-----:R-:W-:Y:S01]  /*08c0*/  @!P1 IADD3 R8, P4, R10.reuse, c[0x0][0x180], RZ ;  /* 0x000060000a089a10 */ /* 0x041fe20007f9e0ff */
[----:B------:R0:W4:Y:S04]  /*08d0*/  @!P2 LDG.E.S8 R23, [R14.64] ;  /* 0x000000060e17a981 */ /* 0x000128000c1e1300 */
[----:B------:R-:W-:Y:S01]  /*08e0*/  @!P1 IMAD.X R9, RZ, RZ, c[0x0][0x184], P4 ;  /* 0x00006100ff099624 */ /* 0x000fe200020e06ff */
[----:B------:R0:W4:Y:S01]  /*08f0*/  @!P2 LDG.E.S8 R26, [R12.64] ;  /* 0x000000060c1aa981 */ /* 0x000122000c1e1300 */
[----:B-1----:R-:W-:-:S02]  /*0900*/  @!P1 IADD3 R6, P2, R10, c[0x0][0x188], RZ ;  /* 0x000062000a069a10 */ /* 0x002fc40007f5e0ff */
[----:B------:R-:W-:Y:S01]  /*0910*/  @!P1 IADD3 R20, P4, R10, c[0x0][0x190], RZ ;  /* 0x000064000a149a10 */ /* 0x000fe20007f9e0ff */
[----:B------:R-:W-:Y:S01]  /*0920*/  @!P3 IMAD.IADD R10, R3, 0x1, R18 ;  /* 0x00000001030ab824 */ /* 0x000fe200078e0212 */
[----:B------:R-:W-:Y:S01]  /*0930*/  @!P3 IADD3 R18, R18, 0x80, RZ ;  /* 0x000000801212b810 */ /* 0x000fe20007ffe0ff */
[----:B------:R-:W-:Y:S01]  /*0940*/  CS2R R24, SRZ ;  /* 0x0000000000187805 */ /* 0x000fe2000001ff00 */
[----:B------:R-:W-:Y:S01]  /*0950*/  @!P1 IADD3.X R7, RZ, c[0x0][0x18c], RZ, P2, !PT ;  /* 0x00006300ff079a10 */ /* 0x000fe200017fe4ff */
[----:B------:R-:W-:Y:S01]  /*0960*/  IMAD.MOV.U32 R4, RZ, RZ, RZ ;  /* 0x000000ffff047224 */ /* 0x000fe200078e00ff */
[----:B------:R-:W-:Y:S01]  /*0970*/  ISETP.GE.AND P2, PT, R18, R5, PT ;  /* 0x000000051200720c */ /* 0x000fe20003f46270 */
[----:B------:R-:W-:Y:S01]  /*0980*/  @!P1 IMAD.X R21, RZ, RZ, c[0x0][0x194], P4 ;  /* 0x00006500ff159624 */ /* 0x000fe200020e06ff */
[----:B0-----:R-:W-:Y:S01]  /*0990*/  @!P3 IADD3 R14, P4, R10, c[0x0][0x180], RZ ;  /* 0x000060000a0eba10 */ /* 0x001fe20007f9e0ff */
[----:B------:R0:W4:Y:S04]  /*09a0*/  @!P1 LDG.E.S8 R25, [R8.64] ;  /* 0x0000000608199981 */ /* 0x000128000c1e1300 */
[----:B------:R1:W4:Y:S01]  /*09b0*/  @!P1 LDG.E.S8 R4, [R6.64] ;  /* 0x0000000606049981 */ /* 0x000322000c1e1300 */
[----:B------:R-:W-:-:S03]  /*09c0*/  @!P3 IMAD.X R15, RZ, RZ, c[0x0][0x184], P4 ;  /* 0x00006100ff0fb624 */ /* 0x000fc600020e06ff */
[----:B------:R1:W4:Y:S01]  /*09d0*/  @!P1 LDG.E.S8 R24, [R20.64] ;  /* 0x0000000614189981 */ /* 0x000322000c1e1300 */
[C---:B------:R-:W-:Y:S02]  /*09e0*/  @!P3 IADD3 R12, P1, R10.reuse, c[0x0][0x188], RZ ;  /* 0x000062000a0cba10 */ /* 0x040fe40007f3e0ff */
[----:B0-----:R-:W-:Y:S01]  /*09f0*/  @!P3 IADD3 R8, P4, R10, c[0x0][0x190], RZ ;  /* 0x000064000a08ba10 */ /* 0x001fe20007f9e0ff */
[----:B------:R-:W-:Y:S01]  /*0a00*/  IMAD.MOV.U32 R10, RZ, RZ, RZ ;  /* 0x000000ffff0a7224 */ /* 0x000fe200078e00ff */
[----:B-1----:R-:W-:Y:S01]  /*0a10*/  CS2R R6, SRZ ;  /* 0x0000000000067805 */ /* 0x002fe2000001ff00 */
[----:B------:R-:W-:Y:S01]  /*0a20*/  @!P3 IMAD.X R13, RZ, RZ, c[0x0][0x18c], P1 ;  /* 0x00006300ff0db624 */ /* 0x000fe200008e06ff */
[----:B------:R-:W-:Y:S01]  /*0a30*/  @!P2 IADD3 R19, R3, R18, RZ ;  /* 0x000000120313a210 */ /* 0x000fe20007ffe0ff */
[----:B------:R-:W-:Y:S01]  /*0a40*/  @!P3 IMAD.X R9, RZ, RZ, c[0x0][0x194], P4 ;  /* 0x00006500ff09b624 */ /* 0x000fe200020e06ff */
[----:B------:R-:W-:Y:S02]  /*0a50*/  @!P2 IADD3 R18, R18, 0x80, RZ ;  /* 0x000000801212a810 */ /* 0x000fe40007ffe0ff */
[----:B------:R0:W4:Y:S04]  /*0a60*/  @!P3 LDG.E.S8 R6, [R14.64] ;  /* 0x000000060e06b981 */ /* 0x000128000c1e1300 */
[----:B------:R1:W4:Y:S04]  /*0a70*/  @!P3 LDG.E.S8 R10, [R12.64] ;  /* 0x000000060c0ab981 */ /* 0x000328000c1e1300 */
[----:B------:R0:W4:Y:S01]  /*0a80*/  @!P3 LDG.E.S8 R22, [R8.64] ;  /* 0x000000060816b981 */ /* 0x000122000c1e1300 */
[----:B------:R-:W-:-:S02]  /*0a90*/  ISETP.GE.AND P3, PT, R18, R5, PT ;  /* 0x000000051200720c */ /* 0x000fc40003f66270 */
[----:B-1----:R-:W-:Y:S01]  /*0aa0*/  @!P2 IADD3 R12, P1, R19, c[0x0][0x180], RZ ;  /* 0x00006000130caa10 */ /* 0x002fe20007f3e0ff */
[----:B------:R-:W-:-:S04]  /*0ab0*/  CS2R R20, SRZ ;  /* 0x0000000000147805 */ /* 0x000fc8000001ff00 */
[----:B------:R-:W-:Y:S01]  /*0ac0*/  @!P2 IMAD.X R13, RZ, RZ, c[0x0][0x184], P1 ;  /* 0x00006100ff0da624 */ /* 0x000fe200008e06ff */
[----:B0-----:R-:W-:-:S04]  /*0ad0*/  @!P2 IADD3 R14, P1, R19, c[0x0][0x188], RZ ;  /* 0x00006200130eaa10 */ /* 0x001fc80007f3e0ff */
[----:B------:R0:W4:Y:S01]  /*0ae0*/  @!P2 LDG.E.S8 R21, [R12.64] ;  /* 0x000000060c15a981 */ /* 0x000122000c1e1300 */
[----:B------:R-:W-:Y:S01]  /*0af0*/  @!P2 IMAD.X R15, RZ, RZ, c[0x0][0x18c], P1 ;  /* 0x00006300ff0fa624 */ /* 0x000fe200008e06ff */
[----:B------:R-:W-:-:S04]  /*0b00*/  @!P2 IADD3 R8, P1, R19, c[0x0][0x190], RZ ;  /* 0x000064001308aa10 */ /* 0x000fc80007f3e0ff */
[----:B------:R1:W4:Y:S01]  /*0b10*/  @!P2 LDG.E.S8 R7, [R14.64] ;  /* 0x000000060e07a981 */ /* 0x000322000c1e1300 */
[----:B0-----:R-:W-:Y:S02]  /*0b20*/  @!P3 IMAD.IADD R12, R3, 0x1, R18 ;  /* 0x00000001030cb824 */ /* 0x001fe400078e0212 */
[----:B------:R-:W-:Y:S01]  /*0b30*/  @!P2 IMAD.X R9, RZ, RZ, c[0x0][0x194], P1 ;  /* 0x00006500ff09a624 */ /* 0x000fe200008e06ff */
[----:B------:R-:W-:Y:S02]  /*0b40*/  @!P3 IADD3 R18, R18, 0x80, RZ ;  /* 0x000000801212b810 */ /* 0x000fe40007ffe0ff */
[----:B-1----:R-:W-:Y:S01]  /*0b50*/  @!P3 IADD3 R14, P1, R12, c[0x0][0x180], RZ ;  /* 0x000060000c0eba10 */ /* 0x002fe20007f3e0ff */
[----:B------:R-:W-:Y:S01]  /*0b60*/  UPRMT UR4, UR4, 0x8880, URZ ;  /* 0x0000888004047896 */ /* 0x000fe2000800003f */
[----:B------:R0:W4:Y:S01]  /*0b70*/  @!P2 LDG.E.S8 R20, [R8.64] ;  /* 0x000000060814a981 */ /* 0x000122000c1e1300 */
[----:B------:R-:W-:Y:S02]  /*0b80*/  UPRMT UR5, UR5, 0x8880, URZ ;  /* 0x0000888005057896 */ /* 0x000fe4000800003f */
[----:B------:R-:W-:Y:S01]  /*0b90*/  @!P3 IMAD.X R15, RZ, RZ, c[0x0][0x184], P1 ;  /* 0x00006100ff0fb624 */ /* 0x000fe200008e06ff */
[----:B------:R-:W-:Y:S01]  /*0ba0*/  ISETP.GE.AND P1, PT, R18, R5, PT ;  /* 0x000000051200720c */ /* 0x000fe20003f26270 */
[----:B------:R-:W-:-:S06]  /*0bb0*/  IMAD.MOV.U32 R13, RZ, RZ, RZ ;  /* 0x000000ffff0d7224 */ /* 0x000fcc00078e00ff */
[----:B------:R1:W4:Y:S06]  /*0bc0*/  @!P3 LDG.E.S8 R13, [R14.64] ;  /* 0x000000060e0db981 */ /* 0x00032c000c1e1300 */
[----:B0-----:R-:W-:Y:S02]  /*0bd0*/  @!P1 IMAD.IADD R9, R3, 0x1, R18 ;  /* 0x0000000103099824 */ /* 0x001fe400078e0212 */
[----:B--2---:R-:W-:Y:S02]  /*0be0*/  @!P0 IMAD R17, R17, UR4, RZ ;  /* 0x0000000411118c24 */ /* 0x004fe4000f8e02ff */
[----:B---3--:R-:W-:Y:S01]  /*0bf0*/  @!P0 IMAD R8, R16, UR5, RZ ;  /* 0x0000000510088c24 */ /* 0x008fe2000f8e02ff */
[----:B------:R-:W-:-:S03]  /*0c00*/  @!P3 IADD3 R16, P2, R12, c[0x0][0x188], RZ ;  /* 0x000062000c10ba10 */ /* 0x000fc60007f5e0ff */
[----:B-----5:R-:W-:Y:S01]  /*0c10*/  @!P0 IMAD R2, R8, R2, R17 ;  /* 0x0000000208028224 */ /* 0x020fe200078e0211 */
[----:B------:R-:W-:Y:S01]  /*0c20*/  @!P3 IADD3.X R17, RZ, c[0x0][0x18c], RZ, P2, !PT ;  /* 0x00006300ff11ba10 */ /* 0x000fe200017fe4ff */
[----:B------:R-:W-:Y:S01]  /*0c30*/  IMAD.MOV.U32 R8, RZ, RZ, RZ ;  /* 0x000000ffff087224 */ /* 0x000fe200078e00ff */
[----:B-1----:R-:W-:Y:S01]  /*0c40*/  @!P3 IADD3 R14, P2, R12, c[0x0][0x190], RZ ;  /* 0x000064000c0eba10 */ /* 0x002fe20007f5e0ff */
[----:B------:R-:W-:-:S04]  /*0c50*/  IMAD.MOV.U32 R12, RZ, RZ, RZ ;  /* 0x000000ffff0c7224 */ /* 0x000fc800078e00ff */
[----:B------:R0:W2:Y:S01]  /*0c60*/  @!P3 LDG.E.S8 R8, [R16.64] ;  /* 0x000000061008b981 */ /* 0x0000a2000c1e1300 */
[----:B------:R-:W-:-:S05]  /*0c70*/  @!P3 IMAD.X R15, RZ, RZ, c[0x0][0x194], P2 ;  /* 0x00006500ff0fb624 */ /* 0x000fca00010e06ff */
[----:B------:R1:W3:Y:S01]  /*0c80*/  @!P3 LDG.E.S8 R12, [R14.64] ;  /* 0x000000060e0cb981 */ /* 0x0002e2000c1e1300 */
[----:B0-----:R-:W-:-:S05]  /*0c90*/  @!P1 IADD3 R16, P2, R9, c[0x0][0x180], RZ ;  /* 0x0000600009109a10 */ /* 0x001fca0007f5e0ff */
[----:B------:R-:W-:Y:S01]  /*0ca0*/  @!P1 IMAD.X R17, RZ, RZ, c[0x0][0x184], P2 ;  /* 0x00006100ff119624 */ /* 0x000fe200010e06ff */
[----:B-1----:R-:W-:Y:S01]  /*0cb0*/  CS2R R14, SRZ ;  /* 0x00000000000e7805 */ /* 0x002fe2000001ff00 */
[----:B------:R-:W-:-:S05]  /*0cc0*/  @!P1 IADD3 R18, P2, R9, c[0x0][0x188], RZ ;  /* 0x0000620009129a10 */ /* 0x000fca0007f5e0ff */
[----:B------:R0:W5:Y:S01]  /*0cd0*/  @!P1 LDG.E.S8 R14, [R16.64] ;  /* 0x00000006100e9981 */ /* 0x000162000c1e1300 */
[----:B------:R-:W-:-:S05]  /*0ce0*/  @!P1 IMAD.X R19, RZ, RZ, c[0x0][0x18c], P2 ;  /* 0x00006300ff139624 */ /* 0x000fca00010e06ff */
[----:B------:R-:W5:Y:S01]  /*0cf0*/  @!P1 LDG.E.S8 R15, [R18.64] ;  /* 0x00000006120f9981 */ /* 0x000f62000c1e1300 */
[----:B0-----:R-:W-:Y:S01]  /*0d00*/  @!P1 IADD3 R16, P2, R9, c[0x0][0x190], RZ ;  /* 0x0000640009109a10 */ /* 0x001fe20007f5e0ff */
[----:B------:R-:W-:-:S03]  /*0d10*/  IMAD.MOV.U32 R9, RZ, RZ, RZ ;  /* 0x000000ffff097224 */ /* 0x000fc600078e00ff */
[----:B------:R-:W-:-:S05]  /*0d20*/  @!P1 IADD3.X R17, RZ, c[0x0][0x194], RZ, P2, !PT ;  /* 0x00006500ff119a10 */ /* 0x000fca00017fe4ff */
[----:B------:R0:W5:Y:S01]  /*0d30*/  @!P1 LDG.E.S8 R9, [R16.64] ;  /* 0x0000000610099981 */ /* 0x000162000c1e1300 */
[----:B------:R-:W-:Y:S02]  /*0d40*/  IMAD R11, R11, UR4, RZ ;  /* 0x000000040b0b7c24 */ /* 0x000fe4000f8e02ff */
[----:B------:R-:W-:-:S04]  /*0d50*/  IMAD R28, R28, UR5, RZ ;  /* 0x000000051c1c7c24 */ /* 0x000fc8000f8e02ff */
[----:B------:R-:W-:Y:S02]  /*0d60*/  IMAD R11, R28, R29, R11 ;  /* 0x0000001d1c0b7224 */ /* 0x000fe400078e020b */
[----:B------:R-:W-:-:S05]  /*0d70*/  @!P0 IMAD.IADD R28, R3, 0x1, R0 ;  /* 0x00000001031c8824 */ /* 0x000fca00078e0200 */
[----:B------:R-:W-:Y:S02]  /*0d80*/  @!P0 IADD3 R28, P1, R28, c[0x0][0x178], RZ ;  /* 0x00005e001c1c8a10 */ /* 0x000fe40007f3e0ff */
[----:B------:R-:W-:-:S03]  /*0d90*/  @!P0 IADD3 R0, R0, 0x80, RZ ;  /* 0x0000008000008810 */ /* 0x000fc60007ffe0ff */
[----:B------:R-:W-:-:S05]  /*0da0*/  @!P0 IMAD.X R29, RZ, RZ, c[0x0][0x17c], P1 ;  /* 0x00005f00ff1d8624 */ /* 0x000fca00008e06ff */
[----:B------:R1:W-:Y:S01]  /*0db0*/  @!P0 STG.E.U8 [R28.64], R2 ;  /* 0x000000021c008986 */ /* 0x0003e2000c101106 */
[----:B------:R-:W-:Y:S01]  /*0dc0*/  ISETP.GE.AND P0, PT, R0, R5, PT ;  /* 0x000000050000720c */ /* 0x000fe20003f06270 */
[----:B----4-:R-:W-:Y:S01]  /*0dd0*/  IMAD R27, R27, UR4, RZ ;  /* 0x000000041b1b7c24 */ /* 0x010fe2000f8e02ff */
[----:B------:R-:W-:Y:S01]  /*0de0*/  BSSY B0, `(.L_x_18209) ;  /* 0x000003d000007945 */ /* 0x000fe20003800000 */
[----:B------:R-:W-:Y:S02]  /*0df0*/  IMAD R25, R25, UR4, RZ ;  /* 0x0000000419197c24 */ /* 0x000fe4000f8e02ff */
[----:B0-----:R-:W-:Y:S01]  /*0e00*/  IMAD R17, R4, UR5, RZ ;  /* 0x0000000504117c24 */ /* 0x001fe2000f8e02ff */
[----:B------:R-:W-:Y:S01]  /*0e10*/  BSSY B1, `(.L_x_18210) ;  /* 0x0000033000017945 */ /* 0x000fe20003800000 */
[----:B------:R-:W-:Y:S02]  /*0e20*/  IMAD R23, R23, UR5, RZ ;  /* 0x0000000517177c24 */ /* 0x000fe4000f8e02ff */
[----:B------:R-:W-:-:S02]  /*0e30*/  IMAD R24, R17, R24, R25 ;  /* 0x0000001811187224 */ /* 0x000fc400078e0219 */
[----:B------:R-:W-:Y:S02]  /*0e40*/  IMAD R26, R23, R26, R27 ;  /* 0x0000001a171a7224 */ /* 0x000fe400078e021b */
[----:B------:R-:W-:Y:S02]  /*0e50*/  IMAD R6, R6, UR4, RZ ;  /* 0x0000000406067c24 */ /* 0x000fe4000f8e02ff */
[----:B------:R-:W-:-:S04]  /*0e60*/  IMAD R17, R10, UR5, RZ ;  /* 0x000000050a117c24 */ /* 0x000fc8000f8e02ff */
[----:B------:R-:W-:Y:S02]  /*0e70*/  IMAD R22, R17, R22, R6 ;  /* 0x0000001611167224 */ /* 0x000fe400078e0206 */
[----:B------:R-:W-:Y:S02]  /*0e80*/  IMAD R21, R21, UR4, RZ ;  /* 0x0000000415157c24 */ /* 0x000fe4000f8e02ff */
[----:B------:R-:W-:-:S04]  /*0e90*/  IMAD R7, R7, UR5, RZ ;  /* 0x0000000507077c24 */ /* 0x000fc8000f8e02ff */
[----:B------:R-:W-:Y:S02]  /*0ea0*/  IMAD R20, R7, R20, R21 ;  /* 0x0000001407147224 */ /* 0x000fe400078e0215 */
[----:B-1----:R-:W-:Y:S02]  /*0eb0*/  IMAD R2, R13, UR4, RZ ;  /* 0x000000040d027c24 */ /* 0x002fe4000f8e02ff */
[----:B--2---:R-:W-:-:S04]  /*0ec0*/  IMAD R13, R8, UR5, RZ ;  /* 0x00000005080d7c24 */ /* 0x004fc8000f8e02ff */
[----:B---3--:R-:W-:Y:S02]  /*0ed0*/  IMAD R12, R13, R12, R2 ;  /* 0x0000000c0d0c7224 */ /* 0x008fe400078e0202 */
[----:B-----5:R-:W-:Y:S02]  /*0ee0*/  IMAD R14, R14, UR4, RZ ;  /* 0x000000040e0e7c24 */ /* 0x020fe4000f8e02ff */
[----:B------:R-:W-:-:S04]  /*0ef0*/  IMAD R4, R15, UR5, RZ ;  /* 0x000000050f047c24 */ /* 0x000fc8000f8e02ff */
[----:B------:R-:W-:Y:S01]  /*0f00*/  IMAD R9, R4, R9, R14 ;  /* 0x0000000904097224 */ /* 0x000fe200078e020e */
[----:B------:R-:W-:Y:S05]  /*0f10*/  @P0 BRA `(.L_x_18211) ;  /* 0x000000c000000947 */ /* 0x000fea0003800000 */
[----:B------:R-:W-:Y:S01]  /*0f20*/  IMAD.IADD R6, R3, 0x1, R0 ;  /* 0x0000000103067824 */ /* 0x000fe200078e0200 */
[----:B------:R-:W-:-:S04]  /*0f30*/  IADD3 R0, R0, 0x80, RZ ;  /* 0x0000008000007810 */ /* 0x000fc80007ffe0ff */
[----:B------:R-:W-:-:S05]  /*0f40*/  IADD3 R6, P0, R6, c[0x0][0x178], RZ ;  /* 0x00005e0006067a10 */ /* 0x000fca0007f1e0ff */
[----:B------:R-:W-:Y:S01]  /*0f50*/  IMAD.X R7, RZ, RZ, c[0x0][0x17c], P0 ;  /* 0x00005f00ff077624 */ /* 0x000fe200000e06ff */
[----:B------:R-:W-:-:S04]  /*0f60*/  ISETP.GE.AND P0, PT, R0, R5, PT ;  /* 0x000000050000720c */ /* 0x000fc80003f06270 */
[----:B------:R0:W-:Y:S09]  /*0f70*/  STG.E.U8 [R6.64], R11 ;  /* 0x0000000b06007986 */ /* 0x0001f2000c101106 */
[----:B------:R-:W-:Y:S05]  /*0f80*/  @P0 BRA `(.L_x_18212) ;  /* 0x000000c000000947 */ /* 0x000fea0003800000 */
[----:B0-----:R-:W-:Y:S01]  /*0f90*/  IMAD.IADD R6, R3, 0x1, R0 ;  /* 0x0000000103067824 */ /* 0x001fe200078e0200 */
[----:B------:R-:W-:-:S04]  /*0fa0*/  IADD3 R0, R0, 0x80, RZ ;  /* 0x0000008000007810 */ /* 0x000fc80007ffe0ff */
[----:B------:R-:W-:-:S04]  /*0fb0*/  IADD3 R6, P0, R6, c[0x0][0x178], RZ ;  /* 0x00005e0006067a10 */ /* 0x000fc80007f1e0ff */
[----:B------:R-:W-:-:S05]  /*0fc0*/  IADD3.X R7, RZ, c[0x0][0x17c], RZ, P0, !PT ;  /* 0x00005f00ff077a10 */ /* 0x000fca00007fe4ff */
[----:B------:R0:W-:Y:S04]  /*0fd0*/  STG.E.U8 [R6.64], R26 ;  /* 0x0000001a06007986 */ /* 0x0001e8000c101106 */
.L_x_18211:
[----:B------:R-:W-:-:S13]  /*0fe0*/  ISETP.GE.AND P0, PT, R0, R5, PT ;  /* 0x000000050000720c */ /* 0x000fda0003f06270 */
[----:B------:R-:W-:Y:S05]  /*0ff0*/  @P0 BRA `(.L_x_18213) ;  /* 0x000000c000000947 */ /* 0x000fea0003800000 */
[----:B0-----:R-:W-:Y:S01]  /*1000*/  IMAD.IADD R6, R3, 0x1, R0 ;  /* 0x0000000103067824 */ /* 0x001fe200078e0200 */
[----:B------:R-:W-:-:S04]  /*1010*/  IADD3 R0, R0, 0x80, RZ ;  /* 0x0000008000007810 */ /* 0x000fc80007ffe0ff */
[----:B------:R-:W-:-:S05]  /*1020*/  IADD3 R6, P0, R6, c[0x0][0x178], RZ ;  /* 0x00005e0006067a10 */ /* 0x000fca0007f1e0ff */
[----:B------:R-:W-:-:S05]  /*1030*/  IMAD.X R7, RZ, RZ, c[0x0][0x17c], P0 ;  /* 0x00005f00ff077624 */ /* 0x000fca00000e06ff */
[----:B------:R0:W-:Y:S03]  /*1040*/  STG.E.U8 [R6.64], R24 ;  /* 0x0000001806007986 */ /* 0x0001e6000c101106 */
.L_x_18212:
[----:B------:R-:W-:-:S13]  /*1050*/  ISETP.GE.AND P0, PT, R0, R5, PT ;  /* 0x000000050000720c */ /* 0x000fda0003f06270 */
[----:B------:R-:W-:Y:S05]  /*1060*/  @P0 BRA `(.L_x_18214) ;  /* 0x000000d000000947 */ /* 0x000fea0003800000 */
[----:B0-----:R-:W-:Y:S01]  /*1070*/  IMAD.IADD R6, R3, 0x1, R0 ;  /* 0x0000000103067824 */ /* 0x001fe200078e0200 */
[----:B------:R-:W-:-:S04]  /*1080*/  IADD3 R0, R0, 0x80, RZ ;  /* 0x0000008000007810 */ /* 0x000fc80007ffe0ff */
[----:B------:R-:W-:-:S05]  /*1090*/  IADD3 R6, P0, R6, c[0x0][0x178], RZ ;  /* 0x00005e0006067a10 */ /* 0x000fca0007f1e0ff */
[----:B------:R-:W-:-:S05]  /*10a0*/  IMAD.X R7, RZ, RZ, c[0x0][0x17c], P0 ;  /* 0x00005f00ff077624 */ /* 0x000fca00000e06ff */
[----:B------:R0:W-:Y:S03]  /*10b0*/  STG.E.U8 [R6.64], R22 ;  /* 0x0000001606007986 */ /* 0x0001e6000c101106 */
.L_x_18213:
[----:B------:R-:W-:-:S13]  /*10c0*/  ISETP.GE.AND P0, PT, R0, R5, PT ;  /* 0x000000050000720c */ /* 0x000fda0003f06270 */
[----:B------:R-:W-:Y:S01]  /*10d0*/  @P0 BREAK B1 ;  /* 0x0000000000010942 */ /* 0x000fe20003800000 */
[----:B------:R-:W-:Y:S05]  /*10e0*/  @P0 BRA `(.L_x_18215) ;  /* 0x000000c000000947 */ /* 0x000fea0003800000 */
[----:B0-----:R-:W-:Y:S01]  /*10f0*/  IMAD.IADD R6, R3, 0x1, R0 ;  /* 0x0000000103067824 */ /* 0x001fe200078e0200 */
[----:B------:R-:W-:-:S04]  /*1100*/  IADD3 R0, R0, 0x80, RZ ;  /* 0x0000008000007810 */ /* 0x000fc80007ffe0ff */
[----:B------:R-:W-:-:S04]  /*1110*/  IADD3 R6, P0, R6, c[0x0][0x178], RZ ;  /* 0x00005e0006067a10 */ /* 0x000fc80007f1e0ff */
[----:B------:R-:W-:-:S05]  /*1120*/  IADD3.X R7, RZ, c[0x0][0x17c], RZ, P0, !PT ;  /* 0x00005f00ff077a10 */ /* 0x000fca00007fe4ff */
[----:B------:R0:W-:Y:S04]  /*1130*/  STG.E.U8 [R6.64], R20 ;  /* 0x0000001406007986 */ /* 0x0001e8000c101106 */
.L_x_18214:
[----:B------:R-:W-:Y:S05]  /*1140*/  BSYNC B1 ;  /* 0x0000000000017941 */ /* 0x000fea0003800000 */
.L_x_18210:
[----:B------:R-:W-:-:S13]  /*1150*/  ISETP.GE.AND P0, PT, R0, R5, PT ;  /* 0x000000050000720c */ /* 0x000fda0003f06270 */
[----:B0-----:R-:W-:Y:S01]  /*1160*/  @!P0 IMAD.IADD R6, R3, 0x1, R0 ;  /* 0x0000000103068824 */ /* 0x001fe200078e0200 */
[----:B------:R-:W-:-:S04]  /*1170*/  @!P0 IADD3 R0, R0, 0x80, RZ ;  /* 0x0000008000008810 */ /* 0x000fc80007ffe0ff */
[----:B------:R-:W-:-:S05]  /*1180*/  @!P0 IADD3 R6, P1, R6, c[0x0][0x178], RZ ;  /* 0x00005e0006068a10 */ /* 0x000fca0007f3e0ff */
[----:B------:R-:W-:-:S05]  /*1190*/  @!P0 IMAD.X R7, RZ, RZ, c[0x0][0x17c], P1 ;  /* 0x00005f00ff078624 */ /* 0x000fca00008e06ff */
[----:B------:R0:W-:Y:S03]  /*11a0*/  @!P0 STG.E.U8 [R6.64], R12 ;  /* 0x0000000c06008986 */ /* 0x0001e6000c101106 */
.L_x_18215:
[----:B------:R-:W-:Y:S05]  /*11b0*/  BSYNC B0 ;  /* 0x0000000000007941 */ /* 0x000fea0003800000 */
.L_x_18209:
[----:B------:R-:W-:Y:S01]  /*11c0*/  WARPSYNC 0xffffffff ;  /* 0xffffffff00007948 */ /* 0x000fe20003800000 */
[----:B------:R-:W-:-:S13]  /*11d0*/  ISETP.GE.AND P0, PT, R0, R5, PT ;  /* 0x000000050000720c */ /* 0x000fda0003f06270 */
[----:B------:R-:W-:Y:S05]  /*11e0*/  @P0 EXIT ;  /* 0x000000000000094d */ /* 0x000fea0003800000 */
[----:B------:R-:W-:-:S05]  /*11f0*/  IMAD.IADD R3, R3, 0x1, R0 ;  /* 0x0000000103037824 */ /* 0x000fca00078e0200 */
[----:B------:R-:W-:-:S05]  /*1200*/  IADD3 R2, P0, R3, c[0x0][0x178], RZ ;  /* 0x00005e0003027a10 */ /* 0x000fca0007f1e0ff */
[----:B------:R-:W-:-:S05]  /*1210*/  IMAD.X R3, RZ, RZ, c[0x0][0x17c], P0 ;  /* 0x00005f00ff037624 */ /* 0x000fca00000e06ff */
[----:B------:R-:W-:Y:S01]  /*1220*/  STG.E.U8 [R2.64], R9 ;  /* 0x0000000902007986 */ /* 0x000fe2000c101106 */
[----:B------:R-:W-:Y:S05]  /*1230*/  EXIT ;  /* 0x000000000000794d */ /* 0x000fea0003800000 */
.L_x_18216:
        /* <DEDUP_REMOVED lines=12> */
.L_x_23039:


//--------------------- .text._ZN2at6native29vectorized_elementwise_kernelILi4EZZZNS0_54_GLOBAL__N__d8c5977b_16_LinearAlgebra_cu_9e10b42f_321716addr_kernel_cudaERNS_14TensorIteratorERKN3c106ScalarES8_ENKUlvE_clEvENKUlvE0_clEvEUlaaaE0_St5arrayIPcLm4EEEEviT0_T1_ --------------------------
	.section	.text._ZN2at6native29vectorized_elementwise_kernelILi4EZZZNS0_54_GLOBAL__N__d8c5977b_16_LinearAlgebra_cu_9e10b42f_321716addr_kernel_cudaERNS_14TensorIteratorERKN3c106ScalarES8_ENKUlvE_clEvENKUlvE0_clEvEUlaaaE0_St5arrayIPcLm4EEEEviT0_T1_,"ax",@progbits
	.sectioninfo	@"SHI_REGISTERS=32"
	.align	128
        .global         _ZN2at6native29vectorized_elementwise_kernelILi4EZZZNS0_54_GLOBAL__N__d8c5977b_16_LinearAlgebra_cu_9e10b42f_321716addr_kernel_cudaERNS_14TensorIteratorERKN3c106ScalarES8_ENKUlvE_clEvENKUlvE0_clEvEUlaaaE0_St5arrayIPcLm4EEEEviT0_T1_
        .type           _ZN2at6native29vectorized_elementwise_kernelILi4EZZZNS0_54_GLOBAL__N__d8c5977b_16_LinearAlgebra_cu_9e10b42f_321716addr_kernel_cudaERNS_14TensorIteratorERKN3c106ScalarES8_ENKUlvE_clEvENKUlvE0_clEvEUlaaaE0_St5arrayIPcLm4EEEEviT0_T1_,@function
        .size           _ZN2at6native29vectorized_elementwise_kernelILi4EZZZNS0_54_GLOBAL__N__d8c5977b_16_LinearAlgebra_cu_9e10b42f_321716addr_kernel_cudaERNS_14TensorIteratorERKN3c106ScalarES8_ENKUlvE_clEvENKUlvE0_clEvEUlaaaE0_St5arrayIPcLm4EEEEviT0_T1_,(.L_x_23040 - _ZN2at6native29vectorized_elementwise_kernelILi4EZZZNS0_54_GLOBAL__N__d8c5977b_16_LinearAlgebra_cu_9e10b42f_321716addr_kernel_cudaERNS_14TensorIteratorERKN3c106ScalarES8_ENKUlvE_clEvENKUlvE0_clEvEUlaaaE0_St5arrayIPcLm4EEEEviT0_T1_)
        .other          _ZN2at6native29vectorized_elementwise_kernelILi4EZZZNS0_54_GLOBAL__N__d8c5977b_16_LinearAlgebra_cu_9e10b42f_321716addr_kernel_cudaERNS_14TensorIteratorERKN3c106ScalarES8_ENKUlvE_clEvENKUlvE0_clEvEUlaaaE0_St5arrayIPcLm4EEEEviT0_T1_,@"STO_CUDA_ENTRY STV_DEFAULT"
_ZN2at6native29vectorized_elementwise_kernelILi4EZZZNS0_54_GLOBAL__N__d8c5977b_16_LinearAlgebra_cu_9e10b42f_321716addr_kernel_cudaERNS_14TensorIteratorERKN3c106ScalarES8_ENKUlvE_clEvENKUlvE0_clEvEUlaaaE0_St5arrayIPcLm4EEEEviT0_T1_:
.text._ZN2at6native29vectorized_elementwise_kernelILi4EZZZNS0_54_GLOBAL__N__d8c5977b_16_LinearAlgebra_cu_9e10b42f_321716addr_kernel_cudaERNS_14TensorIteratorERKN3c106ScalarES8_ENKUlvE_clEvENKUlvE0_clEvEUlaaaE0_St5arrayIPcLm4EEEEviT0_T1_:
        /* <DEDUP_REMOVED lines=13> */
[C---:B------:R-:W-:Y:S02]  /*00d0*/  IADD3.X R11, R2.reuse, c[0x0][0x184], RZ, P0, !PT ;  /* 0x00006100020b7a10 */ /* 0x040fe400007fe4ff */
[----:B------:R-:W-:Y:S02]  /*00e0*/  IADD3 R14, P0, R3, c[0x0][0x190], RZ ;  /* 0x00006400030e7a10 */ /* 0x000fe40007f1e0ff */
[----:B------:R-:W-:-:S02]  /*00f0*/  IADD3.X R13, R2, c[0x0][0x18c], RZ, P1, !PT ;  /* 0x00006300020d7a10 */ /* 0x000fc40000ffe4ff */
[----:B------:R-:W-:Y:S01]  /*0100*/  IADD3.X R15, R2, c[0x0][0x194], RZ, P0, !PT ;  /* 0x00006500020f7a10 */ /* 0x000fe200007fe4ff */
[----:B0-----:R-:W-:-:S04]  /*0110*/  IMAD.WIDE.U32 R10, R0, 0x4, R10 ;  /* 0x00000004000a7825 */ /* 0x001fc800078e000a */
[C---:B------:R-:W-:Y:S01]  /*0120*/  IMAD.WIDE.U32 R12, R0.reuse, 0x4, R12 ;  /* 0x00000004000c7825 */ /* 0x040fe200078e000c */
[----:B------:R-:W2:Y:S03]  /*0130*/  LDG.E R2, [R10.64] ;  /* 0x000000060a027981 */ /* 0x000ea6000c1e1900 */
[----:B------:R-:W-:Y:S01]  /*0140*/  IMAD.WIDE.U32 R14, R0, 0x4, R14 ;  /* 0x00000004000e7825 */ /* 0x000fe200078e000e */
[----:B------:R2:W3:Y:S04]  /*0150*/  LDG.E R4, [R10.64+0x200] ;  /* 0x000200060a047981 */ /* 0x0004e8000c1e1900 */
[----:B------:R-:W4:Y:S04]  /*0160*/  LDG.E R5, [R12.64] ;  /* 0x000000060c057981 */ /* 0x000f28000c1e1900 */
[----:B------:R4:W5:Y:S04]  /*0170*/  LDG.E R7, [R12.64+0x200] ;  /* 0x000200060c077981 */ /* 0x000968000c1e1900 */
[----:B------:R5:W5:Y:S04]  /*0180*/  LDG.E R6, [R14.64] ;  /* 0x000000060e067981 */ /* 0x000b68000c1e1900 */
[----:B------:R5:W5:Y:S01]  /*0190*/  LDG.E R8, [R14.64+0x200] ;  /* 0x000200060e087981 */ /* 0x000b62000c1e1900 */
[----:B------:R-:W-:-:S02]  /*01a0*/  UPRMT UR4, UR4, 0x8880, URZ ;  /* 0x0000888004047896 */ /* 0x000fc4000800003f */
[----:B------:R-:W-:Y:S01]  /*01b0*/  UPRMT UR5, UR5, 0x8880, URZ ;  /* 0x0000888005057896 */ /* 0x000fe2000800003f */
[C---:B--2---:R-:W-:Y:S02]  /*01c0*/  PRMT R11, R2.reuse, 0x7771, RZ ;  /* 0x00007771020b7816 */ /* 0x044fe400000000ff */
[----:B------:R-:W-:Y:S02]  /*01d0*/  PRMT R16, R2, 0x7770, RZ ;  /* 0x0000777002107816 */ /* 0x000fe400000000ff */
[C---:B---3--:R-:W-:Y:S01]  /*01e0*/  PRMT R17, R4.reuse, 0x7770, RZ ;  /* 0x0000777004117816 */ /* 0x048fe200000000ff */
[----:B------:R-:W-:Y:S01]  /*01f0*/  IMAD R21, R11, UR4, RZ ;  /* 0x000000040b157c24 */ /* 0x000fe2000f8e02ff */
[----:B------:R-:W-:Y:S01]  /*0200*/  PRMT R18, R4, 0x7771, RZ ;  /* 0x0000777104127816 */ /* 0x000fe200000000ff */
[----:B------:R-:W-:Y:S01]  /*0210*/  IMAD R16, R16, UR4, RZ ;  /* 0x0000000410107c24 */ /* 0x000fe2000f8e02ff */
[----:B----4-:R-:W-:Y:S01]  /*0220*/  PRMT R13, R5, 0x7771, RZ ;  /* 0x00007771050d7816 */ /* 0x010fe200000000ff */
[----:B------:R-:W-:Y:S01]  /*0230*/  IMAD R17, R17, UR4, RZ ;  /* 0x0000000411117c24 */ /* 0x000fe2000f8e02ff */
[----:B------:R-:W-:Y:S01]  /*0240*/  PRMT R12, R5, 0x7770, RZ ;  /* 0x00007770050c7816 */ /* 0x000fe200000000ff */
[----:B------:R-:W-:Y:S01]  /*0250*/  IMAD R18, R18, UR4, RZ ;  /* 0x0000000412127c24 */ /* 0x000fe2000f8e02ff */
[----:B-----5:R-:W-:Y:S01]  /*0260*/  PRMT R14, R7, 0x7770, RZ ;  /* 0x00007770070e7816 */ /* 0x020fe200000000ff */
[----:B------:R-:W-:Y:S01]  /*0270*/  IMAD R13, R13, UR5, RZ ;  /* 0x000000050d0d7c24 */ /* 0x000fe2000f8e02ff */
[----:B------:R-:W-:Y:S01]  /*0280*/  PRMT R15, R7, 0x7771, RZ ;  /* 0x00007771070f7816 */ /* 0x000fe200000000ff */
[----:B------:R-:W-:Y:S01]  /*0290*/  IMAD R11, R12, UR5, RZ ;  /* 0x000000050c0b7c24 */ /* 0x000fe2000f8e02ff */
[----:B------:R-:W-:Y:S01]  /*02a0*/  PRMT R20, R6, 0x7771, RZ ;  /* 0x0000777106147816 */ /* 0x000fe200000000ff */
[----:B------:R-:W-:Y:S01]  /*02b0*/  IMAD R14, R14, UR5, RZ ;  /* 0x000000050e0e7c24 */ /* 0x000fe2000f8e02ff */
[----:B------:R-:W-:Y:S01]  /*02c0*/  PRMT R19, R6, 0x7770, RZ ;  /* 0x0000777006137816 */ /* 0x000fe200000000ff */
[----:B------:R-:W-:Y:S01]  /*02d0*/  IMAD R15, R15, UR5, RZ ;  /* 0x000000050f0f7c24 */ /* 0x000fe2000f8e02ff */
[----:B------:R-:W-:Y:S01]  /*02e0*/  PRMT R10, R8, 0x7770, RZ ;  /* 0x00007770080a7816 */ /* 0x000fe200000000ff */
[----:B------:R-:W-:Y:S01]  /*02f0*/  IMAD R20, R20, R13, R21 ;  /* 0x0000000d14147224 */ /* 0x000fe200078e0215 */
[----:B------:R-:W-:Y:S01]  /*0300*/  PRMT R9, R8, 0x7771, RZ ;  /* 0x0000777108097816 */ /* 0x000fe200000000ff */
[----:B------:R-:W-:Y:S01]  /*0310*/  IMAD R11, R19, R11, R16 ;  /* 0x0000000b130b7224 */ /* 0x000fe200078e0210 */
[----:B------:R-:W-:Y:S01]  /*0320*/  PRMT R13, R7, 0x7772, RZ ;  /* 0x00007772070d7816 */ /* 0x000fe200000000ff */
[----:B------:R-:W-:Y:S01]  /*0330*/  IMAD R17, R10, R14, R17 ;  /* 0x0000000e0a117224 */ /* 0x000fe200078e0211 */
[----:B------:R-:W-:Y:S01]  /*0340*/  PRMT R10, R4, 0x7772, RZ ;  /* 0x00007772040a7816 */ /* 0x000fe200000000ff */
[----:B------:R-:W-:Y:S01]  /*0350*/  IMAD R18, R9, R15, R18 ;  /* 0x0000000f09127224 */ /* 0x000fe200078e0212 */
[----:B------:R-:W-:Y:S01]  /*0360*/  PRMT R9, R2, 0x7772, RZ ;  /* 0x0000777202097816 */ /* 0x000fe200000000ff */
        /* <DEDUP_REMOVED lines=11> */
[----:B------:R-:W-:-:S02]  /*0420*/  PRMT R5, R5, 0x7773, RZ ;  /* 0x0000777305057816 */ /* 0x000fc400000000ff */
[----:B------:R-:W-:Y:S01]  /*0430*/  PRMT R7, R7, 0x7773, RZ ;  /* 0x0000777307077816 */ /* 0x000fe200000000ff */
[----:B------:R-:W-:Y:S01]  /*0440*/  IMAD R15, R4, UR4, RZ ;  /* 0x00000004040f7c24 */ /* 0x000fe2000f8e02ff */
[----:B------:R-:W-:Y:S01]  /*0450*/  IADD3 R10, P0, R3, c[0x0][0x178], RZ ;  /* 0x00005e00030a7a10 */ /* 0x000fe20007f1e0ff */
[----:B------:R-:W-:Y:S01]  /*0460*/  IMAD R3, R2, UR4, RZ ;  /* 0x0000000402037c24 */ /* 0x000fe2000f8e02ff */
[----:B------:R-:W-:Y:S01]  /*0470*/  PRMT R6, R6, 0x7773, RZ ;  /* 0x0000777306067816 */ /* 0x000fe200000000ff */
[----:B------:R-:W-:Y:S01]  /*0480*/  IMAD R5, R5, UR5, RZ ;  /* 0x0000000505057c24 */ /* 0x000fe2000f8e02ff */
[----:B------:R-:W-:Y:S01]  /*0490*/  PRMT R8, R8, 0x7773, RZ ;  /* 0x0000777308087816 */ /* 0x000fe200000000ff */
[----:B------:R-:W-:Y:S01]  /*04a0*/  IMAD R7, R7, UR5, RZ ;  /* 0x0000000507077c24 */ /* 0x000fe2000f8e02ff */
[----:B------:R-:W-:Y:S01]  /*04b0*/  PRMT R12, R20, 0x7604, R11 ;  /* 0x00007604140c7816 */ /* 0x000fe2000000000b */
[----:B------:R-:W-:Y:S01]  /*04c0*/  IMAD R3, R6, R5, R3 ;  /* 0x0000000506037224 */ /* 0x000fe200078e0203 */
[----:B------:R-:W-:Y:S01]  /*04d0*/  PRMT R18, R18, 0x7604, R17 ;  /* 0x0000760412127816 */ /* 0x000fe20000000011 */
[----:B------:R-:W-:Y:S01]  /*04e0*/  IMAD R7, R8, R7, R15 ;  /* 0x0000000708077224 */ /* 0x000fe200078e020f */
[----:B------:R-:W-:Y:S01]  /*04f0*/  PRMT R12, R9, 0x7054, R12 ;  /* 0x00007054090c7816 */ /* 0x000fe2000000000c */
[----:B------:R-:W-:Y:S01]  /*0500*/  IMAD.X R11, RZ, RZ, c[0x0][0x17c], P0 ;  /* 0x00005f00ff0b7624 */ /* 0x000fe200000e06ff */
[----:B------:R-:W-:-:S02]  /*0510*/  PRMT R18, R13, 0x7054, R18 ;  /* 0x000070540d127816 */ /* 0x000fc40000000012 */
[----:B------:R-:W-:Y:S01]  /*0520*/  PRMT R3, R3, 0x654, R12 ;  /* 0x0000065403037816 */ /* 0x000fe2000000000c */
[----:B------:R-:W-:Y:S01]  /*0530*/  IMAD.WIDE R10, R0, 0x4, R10 ;  /* 0x00000004000a7825 */ /* 0x000fe200078e020a */
[----:B------:R-:W-:-:S04]  /*0540*/  PRMT R7, R7, 0x654, R18 ;  /* 0x0000065407077816 */ /* 0x000fc80000000012 */
[----:B------:R-:W-:Y:S04]  /*0550*/  STG.E [R10.64], R3 ;  /* 0x000000030a007986 */ /* 0x000fe8000c101906 */
[----:B------:R-:W-:Y:S01]  /*0560*/  STG.E [R10.64+0x200], R7 ;  /* 0x000200070a007986 */ /* 0x000fe2000c101906 */
[----:B------:R-:W-:Y:S05]  /*0570*/  EXIT ;  /* 0x000000000000794d */ /* 0x000fea0003800000 */
.L_x_18217:
[----:B------:R-:W0:Y:S01]  /*0580*/  S2R R0, SR_TID.X ;  /* 0x0000000000007919 */ /* 0x000e220000002100 */
[----:B------:R-:W-:Y:S01]  /*0590*/  CS2R R16, SRZ ;  /* 0x0000000000107805 */ /* 0x000fe2000001ff00 */
[----:B0-----:R-:W-:Y:S01]  /*05a0*/  ISETP.GE.AND P0, PT, R0, R5, PT ;  /* 0x000000050000720c */ /* 0x001fe20003f06270 */
[----:B------:R-:W-:-:S12]  /*05b0*/  IMAD.MOV.U32 R18, RZ, RZ, R0 ;  /* 0x000000ffff127224 */ /* 0x000fd800078e0000 */
[----:B------:R-:W-:-:S05]  /*05c0*/  @!P0 IMAD.IADD R14, R3, 0x1, R18 ;  /* 0x00000001030e8824 */ /* 0x000fca00078e0212 */
[C---:B------:R-:W-:Y:S02]  /*05d0*/  @!P0 IADD3 R6, P1, R14.reuse, c[0x0][0x180], RZ ;  /* 0x000060000e068a10 */ /* 0x040fe40007f3e0ff */
[----:B------:R-:W-:-:S03]  /*05e0*/  @!P0 IADD3 R12, P2, R14, c[0x0][0x188], RZ ;  /* 0x000062000e0c8a10 */ /* 0x000fc60007f5e0ff */
[----:B------:R-:W-:Y:S01]  /*05f0*/  @!P0 IMAD.X R7, RZ, RZ, c[0x0][0x184], P1 ;  /* 0x00006100ff078624 */ /* 0x000fe200008e06ff */
[----:B------:R-:W-:Y:S01]  /*0600*/  @!P0 IADD3 R14, P1, R14, c[0x0][0x190], RZ ;  /* 0x000064000e0e8a10 */ /* 0x000fe20007f3e0ff */
[----:B------:R-:W-:Y:S02]  /*0610*/  @!P0 IMAD.X R13, RZ, RZ, c[0x0][0x18c], P2 ;  /* 0x00006300ff0d8624 */ /* 0x000fe400010e06ff */
[----:B------:R-:W-:Y:S01]  /*0620*/  IMAD.MOV.U32 R2, RZ, RZ, RZ ;  /* 0x000000ffff027224 */ /* 0x000fe200078e00ff */
[----:B------:R-:W-:Y:S01]  /*0630*/  @!P0 IADD3.X R15, RZ, c[0x0][0x194], RZ, P1, !PT ;  /* 0x00006500ff0f8a10 */ /* 0x000fe20000ffe4ff */
[----:B------:R0:W2:Y:S04]  /*0640*/  @!P0 LDG.E.S8 R17, [R6.64] ;  /* 0x0000000606118981 */ /* 0x0000a8000c1e1300 */
        /* <DEDUP_REMOVED lines=17> */
[----:B------:R1:W5:Y:S02]  /*0760*/  @!P3 LDG.E.S8 R11, [R22.64] ;  /* 0x00000006160bb981 */ /* 0x000364000c1e1300 */
[----:B------:R-:W-:Y:S01]  /*0770*/  @!P3 IMAD.X R21, RZ, RZ, c[0x0][0x194], P4 ;  /* 0x00006500ff15b624 */ /* 0x000fe200020e06ff */
[----:B0-----:R-:W-:Y:S01]  /*0780*/  @!P2 IADD3 R6, P4, R12, c[0x0][0x180], RZ ;  /* 0x000060000c06aa10 */ /* 0x001fe20007f9e0ff */
[----:B------:R0:W5:Y:S01]  /*0790*/  @!P3 LDG.E.S8 R28, [R8.64] ;  /* 0x00000006081cb981 */ /* 0x000162000c1e1300 */
[----:B------:R-:W-:-:S03]  /*07a0*/  CS2R R26, SRZ ;  /* 0x00000000001a7805 */ /* 0x000fc6000001ff00 */
[----:B------:R0:W5:Y:S01]  /*07b0*/  @!P3 LDG.E.S8 R29, [R20.64] ;  /* 0x00000006141db981 */ /* 0x000162000c1e1300 */
[----:B----4-:R-:W-:Y:S01]  /*07c0*/  @!P2 IADD3 R14, P3, R12, c[0x0][0x188], RZ ;  /* 0x000062000c0eaa10 */ /* 0x010fe20007f7e0ff */
[----:B------:R-:W-:Y:S02]  /*07d0*/  @!P2 IMAD.X R7, RZ, RZ, c[0x0][0x184], P4 ;  /* 0x00006100ff07a624 */ /* 0x000fe400020e06ff */
[----:B------:R-:W-:Y:S01]  /*07e0*/  @!P1 IMAD.IADD R10, R3, 0x1, R18 ;  /* 0x00000001030a9824 */ /* 0x000fe200078e0212 */
[----:B------:R-:W-:Y:S02]  /*07f0*/  @!P1 IADD3 R18, R18, 0x80, RZ ;  /* 0x0000008012129810 */ /* 0x000fe40007ffe0ff */
[----:B------:R-:W-:Y:S01]  /*0800*/  @!P2 IADD3.X R15, RZ, c[0x0][0x18c], RZ, P3, !PT ;  /* 0x00006300ff0faa10 */ /* 0x000fe20001ffe4ff */
[----:B-1----:R-:W-:Y:S01]  /*0810*/  CS2R R22, SRZ ;  /* 0x0000000000167805 */ /* 0x002fe2000001ff00 */
[----:B------:R-:W-:Y:S01]  /*0820*/  @!P2 IADD3 R12, P4, R12, c[0x0][0x190], RZ ;  /* 0x000064000c0caa10 */ /* 0x000fe20007f9e0ff */
[----:B------:R1:W4:Y:S01]  /*0830*/  @!P2 LDG.E.S8 R27, [R6.64] ;  /* 0x00000006061ba981 */ /* 0x000322000c1e1300 */
[----:B------:R-:W-:-:S03]  /*0840*/  ISETP.GE.AND P3, PT, R18, R5, PT ;  /* 0x000000051200720c */ /* 0x000fc60003f66270 */
[----:B------:R-:W-:Y:S01]  /*0850*/  @!P2 IMAD.X R13, RZ, RZ, c[0x0][0x194], P4 ;  /* 0x00006500ff0da624 */ /* 0x000fe200020e06ff */
[C---:B0-----:R-:W-:Y:S01]  /*0860*/  @!P1 IADD3 R8, P4, R10.reuse, c[0x0][0x180], RZ ;  /* 0x000060000a089a10 */ /* 0x041fe20007f9e0ff */
[----:B------:R0:W4:Y:S04]  /*0870*/  @!P2 LDG.E.S8 R23, [R14.64] ;  /* 0x000000060e17a981 */ /* 0x000128000c1e1300 */
[----:B------:R-:W-:Y:S01]  /*0880*/  @!P1 IMAD.X R9, RZ, RZ, c[0x0][0x184], P4 ;  /* 0x00006100ff099624 */ /* 0x000fe200020e06ff */
[----:B------:R0:W4:Y:S01]  /*0890*/  @!P2 LDG.E.S8 R26, [R12.64] ;  /* 0x000000060c1aa981 */ /* 0x000122000c1e1300 */
[C---:B-1----:R-:W-:Y:S02]  /*08a0*/  @!P1 IADD3 R6, P2, R10.reuse, c[0x0][0x188], RZ ;  /* 0x000062000a069a10 */ /* 0x042fe40007f5e0ff */
[----:B------:R-:W-:Y:S01]  /*08b0*/  @!P1 IADD3 R20, P4, R10, c[0x0][0x190], RZ ;  /* 0x000064000a149a10 */ /* 0x000fe20007f9e0ff */
[----:B------:R-:W-:Y:S01]  /*08c0*/  @!P3 IMAD.IADD R10, R3, 0x1, R18 ;  /* 0x00000001030ab824 */ /* 0x000fe200078e0212 */
[----:B------:R-:W-:Y:S01]  /*08d0*/  @!P3 IADD3 R18, R18, 0x80, RZ ;  /* 0x000000801212b810 */ /* 0x000fe20007ffe0ff */
[----:B------:R-:W-:Y:S01]  /*08e0*/  @!P1 IMAD.X R7, RZ, RZ, c[0x0][0x18c], P2 ;  /* 0x00006300ff079624 */ /* 0x000fe200010e06ff */
[----:B------:R-:W-:Y:S01]  /*08f0*/  CS2R R24, SRZ ;  /* 0x0000000000187805 */ /* 0x000fe2000001ff00 */
[----:B------:R-:W-:Y:S01]  /*0900*/  IMAD.MOV.U32 R4, RZ, RZ, RZ ;  /* 0x000000ffff047224 */ /* 0x000fe200078e00ff */
[----:B------:R-:W-:Y:S01]  /*0910*/  ISETP.GE.AND P2, PT, R18, R5, PT ;  /* 0x000000051200720c */ /* 0x000fe20003f46270 */
[----:B------:R-:W-:Y:S01]  /*0920*/  @!P1 IMAD.X R21, RZ, RZ, c[0x0][0x194], P4 ;  /* 0x00006500ff159624 */ /* 0x000fe200020e06ff */
[----:B0-----:R-:W-:-:S02]  /*0930*/  @!P3 IADD3 R14, P4, R10, c[0x0][0x180], RZ ;  /* 0x000060000a0eba10 */ /* 0x001fc40007f9e0ff */
[----:B------:R0:W4:Y:S02]  /*0940*/  @!P1 LDG.E.S8 R25, [R8.64] ;  /* 0x0000000608199981 */ /* 0x000124000c1e1300 */
[----:B------:R-:W-:Y:S02]  /*0950*/  @!P3 IADD3.X R15, RZ, c[0x0][0x184], RZ, P4, !PT ;  /* 0x00006100ff0fba10 */ /* 0x000fe400027fe4ff */
[----:B------:R1:W4:Y:S04]  /*0960*/  @!P1 LDG.E.S8 R4, [R6.64] ;  /* 0x0000000606049981 */ /* 0x000328000c1e1300 */
[----:B------:R1:W4:Y:S01]  /*0970*/  @!P1 LDG.E.S8 R24, [R20.64] ;  /* 0x0000000614189981 */ /* 0x000322000c1e1300 */
[C---:B------:R-:W-:Y:S02]  /*0980*/  @!P3 IADD3 R12, P1, R10.reuse, c[0x0][0x188], RZ ;  /* 0x000062000a0cba10 */ /* 0x040fe40007f3e0ff */
[----:B0-----:R-:W-:Y:S01]  /*0990*/  @!P3 IADD3 R8, P4, R10, c[0x0][0x190], RZ ;  /* 0x000064000a08ba10 */ /* 0x001fe20007f9e0ff */
[----:B------:R-:W-:Y:S01]  /*09a0*/  IMAD.MOV.U32 R10, RZ, RZ, RZ ;  /* 0x000000ffff0a7224 */ /* 0x000fe200078e00ff */
[----:B-1----:R-:W-:Y:S01]  /*09b0*/  CS2R R6, SRZ ;  /* 0x0000000000067805 */ /* 0x002fe2000001ff00 */
[----:B------:R-:W-:-:S02]  /*09c0*/  @!P3 IMAD.X R13, RZ, RZ, c[0x0][0x18c], P1 ;  /* 0x00006300ff0db624 */ /* 0x000fc400008e06ff */
[----:B------:R-:W-:Y:S02]  /*09d0*/  @!P3 IMAD.X R9, RZ, RZ, c[0x0][0x194], P4 ;  /* 0x00006500ff09b624 */ /* 0x000fe400020e06ff */
[----:B------:R-:W-:Y:S01]  /*09e0*/  @!P2 IMAD.IADD R19, R3, 0x1, R18 ;  /* 0x000000010313a824 */ /* 0x000fe200078e0212 */
[----:B------:R-:W-:Y:S01]  /*09f0*/  @!P2 IADD3 R18, R18, 0x80, RZ ;  /* 0x000000801212a810 */ /* 0x000fe20007ffe0ff */
[----:B------:R0:W4:Y:S04]  /*0a00*/  @!P3 LDG.E.S8 R10, [R12.64] ;  /* 0x000000060c0ab981 */ /* 0x000128000c1e1300 */
[----:B------:R1:W4:Y:S04]  /*0a10*/  @!P3 LDG.E.S8 R6, [R14.64] ;  /* 0x000000060e06b981 */ /* 0x000328000c1e1300 */
[----:B------:R1:W4:Y:S01]  /*0a20*/  @!P3 LDG.E.S8 R22, [R8.64] ;  /* 0x000000060816b981 */ /* 0x000322000c1e1300 */
[----:B------:R-:W-:-:S02]  /*0a30*/  ISETP.GE.AND P3, PT, R18, R5, PT ;  /* 0x000000051200720c */ /* 0x000fc40003f66270 */
[----:B0-----:R-:W-:Y:S01]  /*0a40*/  @!P2 IADD3 R12, P1, R19, c[0x0][0x180], RZ ;  /* 0x00006000130caa10 */ /* 0x001fe20007f3e0ff */
[----:B------:R-:W-:-:S04]  /*0a50*/  CS2R R20, SRZ ;  /* 0x0000000000147805 */ /* 0x000fc8000001ff00 */
[----:B------:R-:W-:Y:S01]  /*0a60*/  @!P2 IMAD.X R13, RZ, RZ, c[0x0][0x184], P1 ;  /* 0x00006100ff0da624 */ /* 0x000fe200008e06ff */
[----:B-1----:R-:W-:-:S04]  /*0a70*/  @!P2 IADD3 R14, P1, R19, c[0x0][0x188], RZ ;  /* 0x00006200130eaa10 */ /* 0x002fc80007f3e0ff */
[----:B------:R0:W4:Y:S01]  /*0a80*/  @!P2 LDG.E.S8 R21, [R12.64] ;  /* 0x000000060c15a981 */ /* 0x000122000c1e1300 */
[----:B------:R-:W-:Y:S01]  /*0a90*/  @!P2 IMAD.X R15, RZ, RZ, c[0x0][0x18c], P1 ;  /* 0x00006300ff0fa624 */ /* 0x000fe200008e06ff */
[----:B------:R-:W-:-:S04]  /*0aa0*/  @!P2 IADD3 R8, P1, R19, c[0x0][0x190], RZ ;  /* 0x000064001308aa10 */ /* 0x000fc80007f3e0ff */
[----:B------:R1:W4:Y:S01]  /*0ab0*/  @!P2 LDG.E.S8 R7, [R14.64] ;  /* 0x000000060e07a981 */ /* 0x000322000c1e1300 */
[----:B------:R-:W-:Y:S01]  /*0ac0*/  @!P2 IMAD.X R9, RZ, RZ, c[0x0][0x194], P1 ;  /* 0x00006500ff09a624 */ /* 0x000fe200008e06ff */
[----:B0-----:R-:W-:Y:S02]  /*0ad0*/  @!P3 IADD3 R12, R3, R18, RZ ;  /* 0x00000012030cb210 */ /* 0x001fe40007ffe0ff */
[----:B------:R-:W-:Y:S01]  /*0ae0*/  @!P3 IADD3 R18, R18, 0x80, RZ ;  /* 0x000000801212b810 */ /* 0x000fe20007ffe0ff */
[----:B------:R-:W-:Y:S01]  /*0af0*/  UPRMT UR5, UR5, 0x8880, URZ ;  /* 0x0000888005057896 */ /* 0x000fe2000800003f */
[----:B------:R0:W4:Y:S01]  /*0b00*/  @!P2 LDG.E.S8 R20, [R8.64] ;  /* 0x000000060814a981 */ /* 0x000122000c1e1300 */
[----:B-1----:R-:W-:Y:S01]  /*0b10*/  @!P3 IADD3 R14, P1, R12, c[0x0][0x180], RZ ;  /* 0x000060000c0eba10 */ /* 0x002fe20007f3e0ff */
[----:B------:R-:W-:-:S04]  /*0b20*/  UPRMT UR4, UR4, 0x8880, URZ ;  /* 0x0000888004047896 */ /* 0x000fc8000800003f */
        /* <DEDUP_REMOVED lines=8> */
[----:B-----5:R-:W-:Y:S02]  /*0bb0*/  @!P0 IMAD R2, R8, R2, R17 ;  /* 0x0000000208028224 */ /* 0x020fe400078e0211 */
[----:B------:R-:W-:Y:S01]  /*0bc0*/  @!P3 IMAD.X R17, RZ, RZ, c[0x0][0x18c], P2 ;  /* 0x00006300ff11b624 */ /* 0x000fe200010e06ff */
[----:B-1----:R-:W-:Y:S01]  /*0bd0*/  @!P3 IADD3 R14, P2, R12, c[0x0][0x190], RZ ;  /* 0x000064000c0eba10 */ /* 0x002fe20007f5e0ff */
[----:B------:R-:W-:Y:S02]  /*0be0*/  IMAD.MOV.U32 R8, RZ, RZ, RZ ;  /* 0x000000ffff087224 */ /* 0x000fe400078e00ff */
[----:B------:R-:W-:Y:S02]  /*0bf0*/  IMAD.MOV.U32 R12, RZ, RZ, RZ ;  /* 0x000000ffff0c7224 */ /* 0x000fe400078e00ff */
[----:B------:R-:W-:Y:S02]  /*0c00*/  @!P3 IMAD.X R15, RZ, RZ, c[0x0][0x194], P2 ;  /* 0x00006500ff0fb624 */ /* 0x000fe400010e06ff */
[----:B------:R0:W2:Y:S04]  /*0c10*/  @!P3 LDG.E.S8 R8, [R16.64] ;  /* 0x000000061008b981 */ /* 0x0000a8000c1e1300 */
[----:B------:R1:W3:Y:S01]  /*0c20*/  @!P3 LDG.E.S8 R12, [R14.64] ;  /* 0x000000060e0cb981 */ /* 0x0002e2000c1e1300 */
[----:B0-----:R-:W-:-:S04]  /*0c30*/  @!P1 IADD3 R16, P2, R9, c[0x0][0x180], RZ ;  /* 0x0000600009109a10 */ /* 0x001fc80007f5e0ff */
[----:B------:R-:W-:Y:S01]  /*0c40*/  @!P1 IADD3.X R17, RZ, c[0x0][0x184], RZ, P2, !PT ;  /* 0x00006100ff119a10 */ /* 0x000fe200017fe4ff */
[----:B-1----:R-:W-:Y:S01]  /*0c50*/  CS2R R14, SRZ ;  /* 0x00000000000e7805 */ /* 0x002fe2000001ff00 */
[----:B------:R-:W-:-:S05]  /*0c60*/  @!P1 IADD3 R18, P2, R9, c[0x0][0x188], RZ ;  /* 0x0000620009129a10 */ /* 0x000fca0007f5e0ff */
[----:B------:R0:W5:Y:S01]  /*0c70*/  @!P1 LDG.E.S8 R14, [R16.64] ;  /* 0x00000006100e9981 */ /* 0x000162000c1e1300 */
[----:B------:R-:W-:-:S05]  /*0c80*/  @!P1 IMAD.X R19, RZ, RZ, c[0x0][0x18c], P2 ;  /* 0x00006300ff139624 */ /* 0x000fca00010e06ff */
[----:B------:R-:W5:Y:S01]  /*0c90*/  @!P1 LDG.E.S8 R15, [R18.64] ;  /* 0x00000006120f9981 */ /* 0x000f62000c1e1300 */
[----:B0-----:R-:W-:Y:S01]  /*0ca0*/  @!P1 IADD3 R16, P2, R9, c[0x0][0x190], RZ ;  /* 0x0000640009109a10 */ /* 0x001fe20007f5e0ff */
[----:B------:R-:W-:-:S04]  /*0cb0*/  IMAD.MOV.U32 R9, RZ, RZ, RZ ;  /* 0x000000ffff097224 */ /* 0x000fc800078e00ff */
[----:B------:R-:W-:-:S05]  /*0cc0*/  @!P1 IMAD.X R17, RZ, RZ, c[0x0][0x194], P2 ;  /* 0x00006500ff119624 */ /* 0x000fca00010e06ff */
        /* <DEDUP_REMOVED lines=13> */
[----:B------:R-:W-:Y:S02]  /*0da0*/  IMAD R25, R25, UR4, RZ ;  /* 0x0000000419197c24 */ /* 0x000fe4000f8e02ff */
[----:B0-----:R-:W-:Y:S01]  /*0db0*/  IMAD R17, R4, UR5, RZ ;  /* 0x0000000504117c24 */ /* 0x001fe2000f8e02ff */
[----:B------:R-:W-:Y:S03]  /*0dc0*/  BSSY B1, `(.L_x_18219) ;  /* 0x0000032000017945 */ /* 0x000fe60003800000 */
        /* <DEDUP_REMOVED lines=17> */
[----:B------:R-:W-:-:S04]  /*0ee0*/  IADD3 R6, P0, R6, c[0x0][0x178], RZ ;  /* 0x00005e0006067a10 */ /* 0x000fc80007f1e0ff */
[----:B------:R-:W-:Y:S02]  /*0ef0*/  IADD3.X R7, RZ, c[0x0][0x17c], RZ, P0, !PT ;  /* 0x00005f00ff077a10 */ /* 0x000fe400007fe4ff */
[----:B------:R-:W-:-:S03]  /*0f00*/  ISETP.GE.AND P0, PT, R0, R5, PT ;  /* 0x000000050000720c */ /* 0x000fc60003f06270 */
[----:B------:R0:W-:Y:S10]  /*0f10*/  STG.E.U8 [R6.64], R11 ;  /* 0x0000000b06007986 */ /* 0x0001f4000c101106 */
[----:B------:R-:W-:Y:S05]  /*0f20*/  @P0 BRA `(.L_x_18221) ;  /* 0x000000c000000947 */ /* 0x000fea0003800000 */
[----:B0-----:R-:W-:Y:S01]  /*0f30*/  IMAD.IADD R6, R3, 0x1, R0 ;  /* 0x0000000103067824 */ /* 0x001fe200078e0200 */
[----:B------:R-:W-:-:S04]  /*0f40*/  IADD3 R0, R0, 0x80, RZ ;  /* 0x0000008000007810 */ /* 0x000fc80007ffe0ff */
[----:B------:R-:W-:-:S05]  /*0f50*/  IADD3 R6, P0, R6, c[0x0][0x178], RZ ;  /* 0x00005e0006067a10 */ /* 0x000fca0007f1e0ff */
[----:B------:R-:W-:-:S05]  /*0f60*/  IMAD.X R7, RZ, RZ, c[0x0][0x17c], P0 ;  /* 0x00005f00ff077624 */ /* 0x000fca00000e06ff */
[----:B------:R0:W-:Y:S03]  /*0f70*/  STG.E.U8 [R6.64], R26 ;  /* 0x0000001a06007986 */ /* 0x0001e6000c101106 */
.L_x_18220:
[----:B------:R-:W-:-:S13]  /*0f80*/  ISETP.GE.AND P0, PT, R0, R5, PT ;  /* 0x000000050000720c */ /* 0x000fda0003f06270 */
[----:B------:R-:W-:Y:S05]  /*0f90*/  @P0 BRA `(.L_x_18222) ;  /* 0x000000c000000947 */ /* 0x000fea0003800000 */
[----:B0-----:R-:W-:Y:S01]  /*0fa0*/  IMAD.IADD R6, R3, 0x1, R0 ;  /* 0x0000000103067824 */ /* 0x001fe200078e0200 */
[----:B------:R-:W-:-:S04]  /*0fb0*/  IADD3 R0, R0, 0x80, RZ ;  /* 0x0000008000007810 */ /* 0x000fc80007ffe0ff */
[----:B------:R-:W-:-:S05]  /*0fc0*/  IADD3 R6, P0, R6, c[0x0][0x178], RZ ;  /* 0x00005e0006067a10 */ /* 0x000fca0007f1e0ff */
[----:B------:R-:W-:-:S05]  /*0fd0*/  IMAD.X R7, RZ, RZ, c[0x0][0x17c], P0 ;  /* 0x00005f00ff077624 */ /* 0x000fca00000e06ff */
[----:B------:R0:W-:Y:S03]  /*0fe0*/  STG.E.U8 [R6.64], R24 ;  /* 0x0000001806007986 */ /* 0x0001e6000c101106 */
.L_x_18221:
[----:B------:R-:W-:-:S13]  /*0ff0*/  ISETP.GE.AND P0, PT, R0, R5, PT ;  /* 0x000000050000720c */ /* 0x000fda0003f06270 */
[----:B------:R-:W-:Y:S05]  /*1000*/  @P0 BRA `(.L_x_18223) ;  /* 0x000000d000000947 */ /* 0x000fea0003800000 */
[----:B0-----:R-:W-:Y:S01]  /*1010*/  IMAD.IADD R6, R3, 0x1, R0 ;  /* 0x0000000103067824 */ /* 0x001fe200078e0200 */
[----:B------:R-:W-:-:S04]  /*1020*/  IADD3 R0, R0, 0x80, RZ ;  /* 0x0000008000007810 */ /* 0x000fc80007ffe0ff */
[----:B------:R-:W-:-:S05]  /*1030*/  IADD3 R6, P0, R6, c[0x0][0x178], RZ ;  /* 0x00005e0006067a10 */ /* 0x000fca0007f1e0ff */
[----:B------:R-:W-:-:S05]  /*1040*/  IMAD.X R7, RZ, RZ, c[0x0][0x17c], P0 ;  /* 0x00005f00ff077624 */ /* 0x000fca00000e06ff */
[----:B------:R0:W-:Y:S03]  /*1050*/  STG.E.U8 [R6.64], R22 ;  /* 0x0000001606007986 */ /* 0x0001e6000c101106 */
.L_x_18222:
[----:B------:R-:W-:-:S13]  /*1060*/  ISETP.GE.AND P0, PT, R0, R5, PT ;  /* 0x000000050000720c */ /* 0x000fda0003f06270 */
[----:B------:R-:W-:Y:S01]  /*1070*/  @P0 BREAK B1 ;  /* 0x0000000000010942 */ /* 0x000fe20003800000 */
[----:B------:R-:W-:Y:S05]  /*1080*/  @P0 BRA `(.L_x_18224) ;  /* 0x000000c000000947 */ /* 0x000fea0003800000 */
[----:B0-----:R-:W-:Y:S02]  /*1090*/  IADD3 R6, R3, R0, RZ ;  /* 0x0000000003067210 */ /* 0x001fe40007ffe0ff */
[----:B------:R-:W-:Y:S02]  /*10a0*/  IADD3 R0, R0, 0x80, RZ ;  /* 0x0000008000007810 */ /* 0x000fe40007ffe0ff */
[----:B------:R-:W-:-:S05]  /*10b0*/  IADD3 R6, P0, R6, c[0x0][0x178], RZ ;  /* 0x00005e0006067a10 */ /* 0x000fca0007f1e0ff */
[----:B------:R-:W-:-:S05]  /*10c0*/  IMAD.X R7, RZ, RZ, c[0x0][0x17c], P0 ;  /* 0x00005f00ff077624 */ /* 0x000fca00000e06ff */
[----:B------:R0:W-:Y:S03]  /*10d0*/  STG.E.U8 [R6.64], R20 ;  /* 0x0000001406007986 */ /* 0x0001e6000c101106 */
.L_x_18223:
[----:B------:R-:W-:Y:S05]  /*10e0*/  BSYNC B1 ;  /* 0x0000000000017941 */ /* 0x000fea0003800000 */
.L_x_18219:
[----:B------:R-:W-:-:S13]  /*10f0*/  ISETP.GE.AND P0, PT, R0, R5, PT ;  /* 0x000000050000720c */ /* 0x000fda0003f06270 */
[----:B0-----:R-:W-:Y:S01]  /*1100*/  @!P0 IMAD.IADD R6, R3, 0x1, R0 ;  /* 0x0000000103068824 */ /* 0x001fe200078e0200 */
[----:B------:R-:W-:-:S04]  /*1110*/  @!P0 IADD3 R0, R0, 0x80, RZ ;  /* 0x0000008000008810 */ /* 0x000fc80007ffe0ff */
[----:B------:R-:W-:-:S05]  /*1120*/  @!P0 IADD3 R6, P1, R6, c[0x0][0x178], RZ ;  /* 0x00005e0006068a10 */ /* 0x000fca0007f3e0ff */
[----:B------:R-:W-:-:S05]  /*1130*/  @!P0 IMAD.X R7, RZ, RZ, c[0x0][0x17c], P1 ;  /* 0x00005f00ff078624 */ /* 0x000fca00008e06ff */
[----:B------:R0:W-:Y:S03]  /*1140*/  @!P0 STG.E.U8 [R6.64], R12 ;  /* 0x0000000c06008986 */ /* 0x0001e6000c101106 */
.L_x_18224:
[----:B------:R-:W-:Y:S05]  /*1150*/  BSYNC B0 ;  /* 0x0000000000007941 */ /* 0x000fea0003800000 */
.L_x_18218:
        /* <DEDUP_REMOVED lines=8> */
.L_x_18225:
        /* <DEDUP_REMOVED lines=10> */
.L_x_23040:


//--------------------- .text._ZN2at6native29vectorized_elementwise_kernelILi8EZZZNS0_54_GLOBAL__N__d8c5977b_16_LinearAlgebra_cu_9e10b42f_321716addr_kernel_cudaERNS_14TensorIteratorERKN3c106ScalarES8_ENKUlvE_clEvENKUlvE0_clEvEUlaaaE0_St5arrayIPcLm4EEEEviT0_T1_ --------------------------
	.section	.text._ZN2at6native29vectorized_elementwise_kernelILi8EZZZNS0_54_GLOBAL__N__d8c5977b_16_LinearAlgebra_cu_9e10b42f_321716addr_kernel_cudaERNS_14TensorIteratorERKN3c106ScalarES8_ENKUlvE_clEvENKUlvE0_clEvEUlaaaE0_St5arrayIPcLm4EEEEviT0_T1_,"ax",@progbits
	.sectioninfo	@"SHI_REGISTERS=4"
	.align	128
        .global         _ZN2at6native29vectorized_elementwise_kernelILi8EZZZNS0_54_GLOBAL__N__d8c5977b_16_LinearAlgebra_cu_9e10b42f_321716addr_kernel_cudaERNS_14TensorIteratorERKN3c106ScalarES8_ENKUlvE_clEvENKUlvE0_clEvEUlaaaE0_St5arrayIPcLm4EEEEviT0_T1_
        .type           _ZN2at6native29vectorized_elementwise_kernelILi8EZZZNS0_54_GLOBAL__N__d8c5977b_16_LinearAlgebra_cu_9e10b42f_321716addr_kernel_cudaERNS_14TensorIteratorERKN3c106ScalarES8_ENKUlvE_clEvENKUlvE0_clEvEUlaaaE0_St5arrayIPcLm4EEEEviT0_T1_,@function
        .size           _ZN2at6native29vectorized_elementwise_kernelILi8EZZZNS0_54_GLOBAL__N__d8c5977b_16_LinearAlgebra_cu_9e10b42f_321716addr_kernel_cudaERNS_14TensorIteratorERKN3c106ScalarES8_ENKUlvE_clEvENKUlvE0_clEvEUlaaaE0_St5arrayIPcLm4EEEEviT0_T1_,(.L_x_23041 - _ZN2at6native29vectorized_elementwise_kernelILi8EZZZNS0_54_GLOBAL__N__d8c5977b_16_LinearAlgebra_cu_9e10b42f_321716addr_kernel_cudaERNS_14TensorIteratorERKN3c106ScalarES8_ENKUlvE_clEvENKUlvE0_clEvEUlaaaE0_St5arrayIPcLm4EEEEviT0_T1_)
        .other          _ZN2at6native29vectorized_elementwise_kernelILi8EZZZNS0_54_GLOBAL__N__d8c5977b_16_LinearAlgebra_cu_9e10b42f_321716addr_kernel_cudaERNS_14TensorIteratorERKN3c106ScalarES8_ENKUlvE_clEvENKUlvE0_clEvEUlaaaE0_St5arrayIPcLm4EEEEviT0_T1_,@"STO_CUDA_ENTRY STV_DEFAULT"
_ZN2at6native29vectorized_elementwise_kernelILi8EZZZNS0_54_GLOBAL__N__d8c5977b_16_LinearAlgebra_cu_9e10b42f_321716addr_kernel_cudaERNS_14TensorIteratorERKN3c106ScalarES8_ENKUlvE_clEvENKUlvE0_clEvEUlaaaE0_St5arrayIPcLm4EEEEviT0_T1_:
.text._ZN2at6native29vectorized_elementwise_kernelILi8EZZZNS0_54_GLOBAL__N__d8c5977b_16_LinearAlgebra_cu_9e10b42f_321716addr_kernel_cudaERNS_14TensorIteratorERKN3c106ScalarES8_ENKUlvE_clEvENKUlvE0_clEvEUlaaaE0_St5arrayIPcLm4EEEEviT0_T1_:
[----:B------:R-:W-:Y:S02]  /*0000*/  MOV R1, c[0x0][0x28] ;  /* 0x00000a0000017a02 */ /* 0x000fe40000000f00 */
[----:B------:R-:W-:Y:S05]  /*0010*/  EXIT ;  /* 0x000000000000794d */ /* 0x000fea0003800000 */
.L_x_18226:
        /* <DEDUP_REMOVED lines=14> */
.L_x_23041:


//--------------------- .text._ZN2at6native18elementwise_kernelILi128ELi4EZNS0_15gpu_kernel_implIZZZNS0_54_GLOBAL__N__d8c5977b_16_LinearAlgebra_cu_9e10b42f_321716addr_kernel_cudaERNS_14TensorIteratorERKN3c106ScalarES9_ENKUlvE_clEvENKUlvE0_clEvEUlaaaE_EEvRNS_18TensorIteratorBaseERKT_EUliE_EEviT1_ --------------------------
	.section	.text._ZN2at6native18elementwise_kernelILi128ELi4EZNS0_15gpu_kernel_implIZZZNS0_54_GLOBAL__N__d8c5977b_16_LinearAlgebra_cu_9e10b42f_321716addr_kernel_cudaERNS_14TensorIteratorERKN3c106ScalarES9_ENKUlvE_clEvENKUlvE0_clEvEUlaaaE_EEvRNS_18TensorIteratorBaseERKT_EUliE_EEviT1_,"ax",@progbits
	.sectioninfo	@"SHI_REGISTERS=27"
	.align	128
        .global         _ZN2at6native18elementwise_kernelILi128ELi4EZNS0_15gpu_kernel_implIZZZNS0_54_GLOBAL__N__d8c5977b_16_LinearAlgebra_cu_9e10b42f_321716addr_kernel_cudaERNS_14TensorIteratorERKN3c106ScalarES9_ENKUlvE_clEvENKUlvE0_clEvEUlaaaE_EEvRNS_18TensorIteratorBaseERKT_EUliE_EEviT1_
        .type           _ZN2at6native18elementwise_kernelILi128ELi4EZNS0_15gpu_kernel_implIZZZNS0_54_GLOBAL__N__d8c5977b_16_LinearAlgebra_cu_9e10b42f_321716addr_kernel_cudaERNS_14TensorIteratorERKN3c106ScalarES9_ENKUlvE_clEvENKUlvE0_clEvEUlaaaE_EEvRNS_18TensorIteratorBaseERKT_EUliE_EEviT1_,@function
        .size           _ZN2at6native18elementwise_kernelILi128ELi4EZNS0_15gpu_kernel_implIZZZNS0_54_GLOBAL__N__d8c5977b_16_LinearAlgebra_cu_9e10b42f_321716addr_kernel_cudaERNS_14TensorIteratorERKN3c106ScalarES9_ENKUlvE_clEvENKUlvE0_clEvEUlaaaE_EEvRNS_18TensorIteratorBaseERKT_EUliE_EEviT1_,(.L_x_23042 - _ZN2at6native18elementwise_kernelILi128ELi4EZNS0_15gpu_kernel_implIZZZNS0_54_GLOBAL__N__d8c5977b_16_LinearAlgebra_cu_9e10b42f_321716addr_kernel_cudaERNS_14TensorIteratorERKN3c106ScalarES9_ENKUlvE_clEvENKUlvE0_clEvEUlaaaE_EEvRNS_18TensorIteratorBaseERKT_EUliE_EEviT1_)
        .other          _ZN2at6native18elementwise_kernelILi128ELi4EZNS0_15gpu_kernel_implIZZZNS0_54_GLOBAL__N__d8c5977b_16_LinearAlgebra_cu_9e10b42f_321716addr_kernel_cudaERNS_14TensorIteratorERKN3c106ScalarES9_ENKUlvE_clEvENKUlvE0_clEvEUlaaaE_EEvRNS_18TensorIteratorBaseERKT_EUliE_EEviT1_,@"STO_CUDA_ENTRY STV_DEFAULT"
_ZN2at6native18elementwise_kernelILi128ELi4EZNS0_15gpu_kernel_implIZZZNS0_54_GLOBAL__N__d8c5977b_16_LinearAlgebra_cu_9e10b42f_321716addr_kernel_cudaERNS_14TensorIteratorERKN3c106ScalarES9_ENKUlvE_clEvENKUlvE0_clEvEUlaaaE_EEvRNS_18TensorIteratorBaseERKT_EUliE_EEviT1_:
.text._ZN2at6native18elementwise_kernelILi128ELi4EZNS0_15gpu_kernel_implIZZZNS0_54_GLOBAL__N__d8c5977b_16_LinearAlgebra_cu_9e10b42f_321716addr_kernel_cudaERNS_14TensorIteratorERKN3c106ScalarES9_ENKUlvE_clEvENKUlvE0_clEvEUlaaaE_EEvRNS_18TensorIteratorBaseERKT_EUliE_EEviT1_:
        /* <DEDUP_REMOVED lines=262> */
.L_x_18229:
        /* <DEDUP_REMOVED lines=29> */
.L_x_18230:
        /* <DEDUP_REMOVED lines=16> */
.L_x_18234:
[----:B------:R0:W5:Y:S01]  /*1330*/  LDG.E.U8 R23, [R2.64] ;  /* 0x0000002402177981 */ /* 0x000162000c1e1100 */
[----:B------:R-:W-:Y:S05]  /*1340*/  BRA `(.L_x_18236) ;  /* 0x00000d8000007947 */ /* 0x000fea0003800000 */
.L_x_18233:
        /* <DEDUP_REMOVED lines=8> */
.L_x_18238:
[----:B------:R0:W5:Y:S01]  /*13d0*/  LDG.E.U8 R23, [R2.64] ;  /* 0x0000002402177981 */ /* 0x000162000c1e1100 */
[----:B------:R-:W-:Y:S05]  /*13e0*/  BRA `(.L_x_18236) ;  /* 0x00000ce000007947 */ /* 0x000fea0003800000 */
.L_x_18237:
[----:B------:R0:W5:Y:S01]  /*13f0*/  LDG.E.U16 R23, [R2.64] ;  /* 0x0000002402177981 */ /* 0x000162000c1e1500 */
[----:B------:R-:W-:Y:S05]  /*1400*/  BRA `(.L_x_18236) ;  /* 0x00000cc000007947 */ /* 0x000fea0003800000 */
.L_x_18232:
        /* <DEDUP_REMOVED lines=9> */
.L_x_18240:
[----:B------:R-:W2:Y:S02]  /*14a0*/  LDG.E.U16 R0, [R2.64] ;  /* 0x0000002402007981 */ /* 0x000ea4000c1e1500 */
[----:B--2---:R-:W-:-:S06]  /*14b0*/  HADD2.F32 R0, -RZ, R0.H0_H0 ;  /* 0x20000000ff007230 */ /* 0x004fcc0000004100 */
[----:B------:R-:W0:Y:S02]  /*14c0*/  F2I.FTZ.TRUNC.NTZ R0, R0 ;  /* 0x0000000000007305 */ /* 0x000e24000021f100 */
[----:B0-----:R-:W-:Y:S01]  /*14d0*/  PRMT R23, R0, 0x7610, R23 ;  /* 0x0000761000177816 */ /* 0x001fe20000000017 */
[----:B------:R-:W-:Y:S05]  /*14e0*/  BRA `(.L_x_18236) ;  /* 0x00000be000007947 */ /* 0x000fea0003800000 */
.L_x_18239:
        /* <DEDUP_REMOVED lines=9> */
.L_x_18242:
[----:B------:R-:W2:Y:S02]  /*1580*/  LDG.E.U16 R2, [R2.64] ;  /* 0x0000002402027981 */ /* 0x000ea4000c1e1500 */
[----:B--2---:R-:W-:-:S06]  /*1590*/  HADD2.F32 R0, -RZ, R2.H0_H0 ;  /* 0x20000002ff007230 */ /* 0x004fcc0000004100 */
[----:B------:R-:W0:Y:S02]  /*15a0*/  F2I.FTZ.TRUNC.NTZ R0, R0 ;  /* 0x0000000000007305 */ /* 0x000e24000021f100 */
[----:B0-----:R-:W-:Y:S01]  /*15b0*/  PRMT R23, R0, 0x7610, R23 ;  /* 0x0000761000177816 */ /* 0x001fe20000000017 */
[----:B------:R-:W-:Y:S05]  /*15c0*/  BRA `(.L_x_18236) ;  /* 0x00000b0000007947 */ /* 0x000fea0003800000 */
.L_x_18241:
[----:B------:R-:W2:Y:S02]  /*15d0*/  LDG.E.64 R2, [R2.64] ;  /* 0x0000002402027981 */ /* 0x000ea4000c1e1b00 */
[----:B--2---:R0:W1:Y:S01]  /*15e0*/  F2I.F64.TRUNC R23, R2 ;  /* 0x0000000200177311 */ /* 0x004062000030d100 */
[----:B------:R-:W-:Y:S05]  /*15f0*/  BRA `(.L_x_18236) ;  /* 0x00000ad000007947 */ /* 0x000fea0003800000 */
.L_x_18231:
        /* <DEDUP_REMOVED lines=12> */
.L_x_18245:
[----:B------:R-:W2:Y:S02]  /*16c0*/  LDG.E.64 R2, [R2.64] ;  /* 0x0000002402027981 */ /* 0x000ea4000c1e1b00 */
[----:B--2---:R0:W1:Y:S01]  /*16d0*/  F2I.F64.TRUNC R23, R2 ;  /* 0x0000000200177311 */ /* 0x004062000030d100 */
[----:B------:R-:W-:Y:S05]  /*16e0*/  BRA `(.L_x_18236) ;  /* 0x000009e000007947 */ /* 0x000fea0003800000 */
.L_x_18244:
        /* <DEDUP_REMOVED lines=28> */
.L_x_18247:
        /* <DEDUP_REMOVED lines=15> */
.L_x_18246:
[----:B------:R-:W2:Y:S02]  /*19a0*/  LDG.E.U16 R0, [R2.64] ;  /* 0x0000002402007981 */ /* 0x000ea4000c1e1500 */
[----:B--2---:R-:W-:-:S06]  /*19b0*/  PRMT R0, RZ, 0x5410, R0 ;  /* 0x00005410ff007816 */ /* 0x004fcc0000000000 */
[----:B------:R-:W0:Y:S02]  /*19c0*/  F2I.FTZ.TRUNC.NTZ R0, R0 ;  /* 0x0000000000007305 */ /* 0x000e24000021f100 */
[----:B0-----:R-:W-:Y:S01]  /*19d0*/  PRMT R23, R0, 0x7610, R23 ;  /* 0x0000761000177816 */ /* 0x001fe20000000017 */
[----:B------:R-:W-:Y:S05]  /*19e0*/  BRA `(.L_x_18236) ;  /* 0x000006e000007947 */ /* 0x000fea0003800000 */
.L_x_18243:
        /* <DEDUP_REMOVED lines=10> */
.L_x_18250:
        /* <DEDUP_REMOVED lines=21> */
.L_x_18254:
[----:B------:R-:W-:Y:S05]  /*1be0*/  BSYNC B1 ;  /* 0x0000000000017941 */ /* 0x000fea0003800000 */
.L_x_18253:
[----:B------:R-:W-:Y:S01]  /*1bf0*/  LEA R3, R0, 0x3b800000, 0x17 ;  /* 0x3b80000000037811 */ /* 0x000fe200078eb8ff */
[----:B------:R-:W-:-:S05]  /*1c00*/  IMAD.SHL.U32 R0, R2, 0x100000, RZ ;  /* 0x0010000002007824 */ /* 0x000fca00078e00ff */
[----:B------:R-:W-:Y:S02]  /*1c10*/  LOP3.LUT R0, R3, R0, R4, 0xfe, !PT ;  /* 0x0000000003007212 */ /* 0x000fe400078efe04 */
.L_x_18252:
[----:B------:R-:W-:Y:S05]  /*1c20*/  BSYNC B0 ;  /* 0x0000000000007941 */ /* 0x000fea0003800000 */
.L_x_18251:
[----:B------:R-:W0:Y:S02]  /*1c30*/  F2I.FTZ.TRUNC.NTZ R0, R0 ;  /* 0x0000000000007305 */ /* 0x000e24000021f100 */
[----:B0-----:R-:W-:Y:S01]  /*1c40*/  PRMT R23, R0, 0x7610, R23 ;  /* 0x0000761000177816 */ /* 0x001fe20000000017 */
[----:B------:R-:W-:Y:S05]  /*1c50*/  BRA `(.L_x_18236) ;  /* 0x0000047000007947 */ /* 0x000fea0003800000 */
.L_x_18249:
        /* <DEDUP_REMOVED lines=21> */
.L_x_18258:
[----:B------:R-:W-:Y:S05]  /*1db0*/  BSYNC B1 ;  /* 0x0000000000017941 */ /* 0x000fea0003800000 */
.L_x_18257:
[----:B------:R-:W-:Y:S01]  /*1dc0*/  LEA R3, R0, 0x37800000, 0x17 ;  /* 0x3780000000037811 */ /* 0x000fe200078eb8ff */
[----:B------:R-:W-:-:S05]  /*1dd0*/  IMAD.SHL.U32 R0, R2, 0x200000, RZ ;  /* 0x0020000002007824 */ /* 0x000fca00078e00ff */
[----:B------:R-:W-:Y:S02]  /*1de0*/  LOP3.LUT R0, R3, R0, R4, 0xfe, !PT ;  /* 0x0000000003007212 */ /* 0x000fe400078efe04 */
.L_x_18256:
[----:B------:R-:W-:Y:S05]  /*1df0*/  BSYNC B0 ;  /* 0x0000000000007941 */ /* 0x000fea0003800000 */
.L_x_18255:
[----:B------:R-:W0:Y:S02]  /*1e00*/  F2I.FTZ.TRUNC.NTZ R0, R0 ;  /* 0x0000000000007305 */ /* 0x000e24000021f100 */
[----:B0-----:R-:W-:Y:S01]  /*1e10*/  PRMT R23, R0, 0x7610, R23 ;  /* 0x0000761000177816 */ /* 0x001fe20000000017 */
[----:B------:R-:W-:Y:S05]  /*1e20*/  BRA `(.L_x_18236) ;  /* 0x000002a000007947 */ /* 0x000fea0003800000 */
.L_x_18248:
        /* <DEDUP_REMOVED lines=14> */
.L_x_18262:
[----:B------:R-:W-:Y:S05]  /*1f10*/  BSYNC B0 ;  /* 0x0000000000007941 */ /* 0x000fea0003800000 */
.L_x_18261:
[----:B------:R-:W0:Y:S02]  /*1f20*/  F2I.FTZ.TRUNC.NTZ R0, R0 ;  /* 0x0000000000007305 */ /* 0x000e24000021f100 */
[----:B0-----:R-:W-:Y:S01]  /*1f30*/  PRMT R23, R0, 0x7610, R23 ;  /* 0x0000761000177816 */ /* 0x001fe20000000017 */
[----:B------:R-:W-:Y:S05]  /*1f40*/  BRA `(.L_x_18236) ;  /* 0x0000018000007947 */ /* 0x000fea0003800000 */
.L_x_18235:
        /* <DEDUP_REMOVED lines=21> */
.L_x_18260:
[----:B------:R0:W5:Y:S01]  /*20a0*/  LDG.E.U8 R23, [R2.64] ;  /* 0x0000002402177981 */ /* 0x000162000c1e1100 */
[----:B------:R-:W-:Y:S05]  /*20b0*/  BRA `(.L_x_18236) ;  /* 0x0000001000007947 */ /* 0x000fea0003800000 */
.L_x_18259:
[----:B------:R0:W5:Y:S02]  /*20c0*/  LDG.E.U8 R23, [R2.64] ;  /* 0x0000002402177981 */ /* 0x000164000c1e1100 */
.L_x_18236:
        /* <DEDUP_REMOVED lines=16> */
.L_x_18266:
[----:B------:R0:W5:Y:S01]  /*21d0*/  LDG.E.U8 R0, [R2.64] ;  /* 0x0000002402007981 */ /* 0x000162000c1e1100 */
[----:B------:R-:W-:Y:S05]  /*21e0*/  BRA `(.L_x_18268) ;  /* 0x00000d7000007947 */ /* 0x000fea0003800000 */
.L_x_18265:
        /* <DEDUP_REMOVED lines=8> */
.L_x_18270:
[----:B------:R0:W5:Y:S01]  /*2270*/  LDG.E.U8 R0, [R2.64] ;  /* 0x0000002402007981 */ /* 0x000162000c1e1100 */
[----:B------:R-:W-:Y:S05]  /*2280*/  BRA `(.L_x_18268) ;  /* 0x00000cd000007947 */ /* 0x000fea0003800000 */
.L_x_18269:
[----:B------:R0:W5:Y:S01]  /*2290*/  LDG.E.U16 R0, [R2.64] ;  /* 0x0000002402007981 */ /* 0x000162000c1e1500 */
[----:B------:R-:W-:Y:S05]  /*22a0*/  BRA `(.L_x_18268) ;  /* 0x00000cb000007947 */ /* 0x000fea0003800000 */
.L_x_18264:
        /* <DEDUP_REMOVED lines=9> */
.L_x_18272:
[----:B------:R-:W2:Y:S02]  /*2340*/  LDG.E.U16 R4, [R2.64] ;  /* 0x0000002402047981 */ /* 0x000ea4000c1e1500 */
[----:B--2---:R-:W-:-:S06]  /*2350*/  HADD2.F32 R4, -RZ, R4.H0_H0 ;  /* 0x20000004ff047230 */ /* 0x004fcc0000004100 */
[----:B------:R-:W0:Y:S02]  /*2360*/  F2I.FTZ.TRUNC.NTZ R4, R4 ;  /* 0x0000000400047305 */ /* 0x000e24000021f100 */
[----:B0-----:R-:W-:Y:S01]  /*2370*/  PRMT R0, R4, 0x7610, R0 ;  /* 0x0000761004007816 */ /* 0x001fe20000000000 */
[----:B------:R-:W-:Y:S05]  /*2380*/  BRA `(.L_x_18268) ;  /* 0x00000bd000007947 */ /* 0x000fea0003800000 */
.L_x_18271:
        /* <DEDUP_REMOVED lines=9> */
.L_x_18274:
[----:B------:R-:W2:Y:S02]  /*2420*/  LDG.E.U16 R2, [R2.64] ;  /* 0x0000002402027981 */ /* 0x000ea4000c1e1500 */
[----:B--2---:R-:W-:-:S06]  /*2430*/  HADD2.F32 R4, -RZ, R2.H0_H0 ;  /* 0x20000002ff047230 */ /* 0x004fcc0000004100 */
[----:B------:R-:W0:Y:S02]  /*2440*/  F2I.FTZ.TRUNC.NTZ R4, R4 ;  /* 0x0000000400047305 */ /* 0x000e24000021f100 */
[----:B0-----:R-:W-:Y:S01]  /*2450*/  PRMT R0, R4, 0x7610, R0 ;  /* 0x0000761004007816 */ /* 0x001fe20000000000 */
[----:B------:R-:W-:Y:S05]  /*2460*/  BRA `(.L_x_18268) ;  /* 0x00000af000007947 */ /* 0x000fea0003800000 */
.L_x_18273:
[----:B------:R-:W2:Y:S02]  /*2470*/  LDG.E.64 R2, [R2.64] ;  /* 0x0000002402027981 */ /* 0x000ea4000c1e1b00 */
[----:B--2---:R0:W2:Y:S01]  /*2480*/  F2I.F64.TRUNC R0, R2 ;  /* 0x0000000200007311 */ /* 0x0040a2000030d100 */
[----:B------:R-:W-:Y:S05]  /*2490*/  BRA `(.L_x_18268) ;  /* 0x00000ac000007947 */ /* 0x000fea0003800000 */
.L_x_18263:
        /* <DEDUP_REMOVED lines=12> */
.L_x_18277:
[----:B------:R-:W2:Y:S02]  /*2560*/  LDG.E.64 R2, [R2.64] ;  /* 0x0000002402027981 */ /* 0x000ea4000c1e1b00 */
[----:B--2---:R0:W2:Y:S01]  /*2570*/  F2I.F64.TRUNC R0, R2 ;  /* 0x0000000200007311 */ /* 0x0040a2000030d100 */
[----:B------:R-:W-:Y:S05]  /*2580*/  BRA `(.L_x_18268) ;  /* 0x000009d000007947 */ /* 0x000fea0003800000 */
.L_x_18276:
        /* <DEDUP_REMOVED lines=28> */
.L_x_18279:
        /* <DEDUP_REMOVED lines=15> */
.L_x_18278:
[----:B------:R-:W2:Y:S02]  /*2840*/  LDG.E.U16 R2, [R2.64] ;  /* 0x0000002402027981 */ /* 0x000ea4000c1e1500 */
[----:B--2---:R-:W-:-:S04]  /*2850*/  PRMT R2, RZ, 0x5410, R2 ;  /* 0x00005410ff027816 */ /* 0x004fc80000000002 */
[----:B------:R0:W2:Y:S01]  /*2860*/  F2I.FTZ.TRUNC.NTZ R0, R2 ;  /* 0x0000000200007305 */ /* 0x0000a2000021f100 */
[----:B------:R-:W-:Y:S05]  /*2870*/  BRA `(.L_x_18268) ;  /* 0x000006e000007947 */ /* 0x000fea0003800000 */
.L_x_18275:
        /* <DEDUP_REMOVED lines=10> */
.L_x_18282:
        /* <DEDUP_REMOVED lines=21> */
.L_x_18286:
[----:B------:R-:W-:Y:S05]  /*2a70*/  BSYNC B1 ;  /* 0x0000000000017941 */ /* 0x000fea0003800000 */
.L_x_18285:
[----:B------:R-:W-:Y:S01]  /*2a80*/  IMAD.SHL.U32 R2, R2, 0x100000, RZ ;  /* 0x0010000002027824 */ /* 0x000fe200078e00ff */
[----:B------:R-:W-:-:S04]  /*2a90*/  LEA R3, R0, 0x3b800000, 0x17 ;  /* 0x3b80000000037811 */ /* 0x000fc800078eb8ff */
[----:B------:R-:W-:Y:S02]  /*2aa0*/  LOP3.LUT R4, R3, R2, R4, 0xfe, !PT ;  /* 0x0000000203047212 */ /* 0x000fe400078efe04 */
.L_x_18284:
[----:B------:R-:W-:Y:S05]  /*2ab0*/  BSYNC B0 ;  /* 0x0000000000007941 */ /* 0x000fea0003800000 */
.L_x_18283:
[----:B------:R-:W0:Y:S02]  /*2ac0*/  F2I.FTZ.TRUNC.NTZ R4, R4 ;  /* 0x0000000400047305 */ /* 0x000e24000021f100 */
[----:B0-----:R-:W-:Y:S01]  /*2ad0*/  PRMT R0, R4, 0x7610, R0 ;  /* 0x0000761004007816 */ /* 0x001fe20000000000 */
[----:B------:R-:W-:Y:S05]  /*2ae0*/  BRA `(.L_x_18268) ;  /* 0x0000047000007947 */ /* 0x000fea0003800000 */
.L_x_18281:
        /* <DEDUP_REMOVED lines=21> */
.L_x_18290:
[----:B------:R-:W-:Y:S05]  /*2c40*/  BSYNC B1 ;  /* 0x0000000000017941 */ /* 0x000fea0003800000 */
.L_x_18289:
[----:B------:R-:W-:Y:S01]  /*2c50*/  IMAD.SHL.U32 R2, R2, 0x200000, RZ ;  /* 0x0020000002027824 */ /* 0x000fe200078e00ff */
[----:B------:R-:W-:-:S04]  /*2c60*/  LEA R3, R0, 0x37800000, 0x17 ;  /* 0x3780000000037811 */ /* 0x000fc800078eb8ff */
[----:B------:R-:W-:Y:S02]  /*2c70*/  LOP3.LUT R4, R3, R2, R4, 0xfe, !PT ;  /* 0x0000000203047212 */ /* 0x000fe400078efe04 */
.L_x_18288:
[----:B------:R-:W-:Y:S05]  /*2c80*/  BSYNC B0 ;  /* 0x0000000000007941 */ /* 0x000fea0003800000 */
.L_x_18287:
[----:B------:R-:W0:Y:S02]  /*2c90*/  F2I.FTZ.TRUNC.NTZ R4, R4 ;  /* 0x0000000400047305 */ /* 0x000e24000021f100 */
[----:B0-----:R-:W-:Y:S01]  /*2ca0*/  PRMT R0, R4, 0x7610, R0 ;  /* 0x0000761004007816 */ /* 0x001fe20000000000 */
[----:B------:R-:W-:Y:S05]  /*2cb0*/  BRA `(.L_x_18268) ;  /* 0x000002a000007947 */ /* 0x000fea0003800000 */
.L_x_18280:
        /* <DEDUP_REMOVED lines=14> */
.L_x_18294:
[----:B------:R-:W-:Y:S05]  /*2da0*/  BSYNC B0 ;  /* 0x0000000000007941 */ /* 0x000fea0003800000 */
.L_x_18293:
[----:B------:R-:W0:Y:S02]  /*2db0*/  F2I.FTZ.TRUNC.NTZ R4, R4 ;  /* 0x0000000400047305 */ /* 0x000e24000021f100 */
[----:B0-----:R-:W-:Y:S01]  /*2dc0*/  PRMT R0, R4, 0x7610, R0 ;  /* 0x0000761004007816 */ /* 0x001fe20000000000 */
[----:B------:R-:W-:Y:S05]  /*2dd0*/  BRA `(.L_x_18268) ;  /* 0x0000018000007947 */ /* 0x000fea0003800000 */
.L_x_18267:
        /* <DEDUP_REMOVED lines=21> */
.L_x_18292:
[----:B------:R0:W5:Y:S01]  /*2f30*/  LDG.E.U8 R0, [R2.64] ;  /* 0x0000002402007981 */ /* 0x000162000c1e1100 */
[----:B------:R-:W-:Y:S05]  /*2f40*/  BRA `(.L_x_18268) ;  /* 0x0000001000007947 */ /* 0x000fea0003800000 */
.L_x_18291:
[----:B------:R0:W5:Y:S02]  /*2f50*/  LDG.E.U8 R0, [R2.64] ;  /* 0x0000002402007981 */ /* 0x000164000c1e1100 */
.L_x_18268:
[----:B------:R-:W3:Y:S01]  /*2f60*/  LDC.U8 R4, c[0x0][0x458] ;  /* 0x00011600ff047b82 */ /* 0x000ee20000000000 */
[----:B-1---5:R-:W-:Y:S01]  /*2f70*/  PRMT R23, R23, 0x9910, RZ ;  /* 0x0000991017177816 */ /* 0x022fe200000000ff */
[----:B------:R-:W-:Y:S01]  /*2f80*/  ULDC.U8 UR4, c[0x0][0x448] ;  /* 0x0001120000047ab9 */ /* 0x000fe20000000000 */
        /* <DEDUP_REMOVED lines=19> */
.L_x_18298:
[----:B------:R0:W-:Y:S01]  /*30c0*/  STG.E.U8 [R16.64], R5 ;  /* 0x0000000510007986 */ /* 0x0001e2000c101124 */
[----:B------:R-:W-:Y:S05]  /*30d0*/  BRA `(.L_x_18300) ;  /* 0x00000e9000007947 */ /* 0x000fea0003800000 */
.L_x_18297:
        /* <DEDUP_REMOVED lines=12> */
.L_x_18302:
[----:B------:R-:W-:-:S04]  /*31a0*/  LOP3.LUT R5, R5, 0xffff, RZ, 0xc0, !PT ;  /* 0x0000ffff05057812 */ /* 0x000fc800078ec0ff */
[----:B------:R-:W-:-:S05]  /*31b0*/  PRMT R3, R5, 0x8880, RZ ;  /* 0x0000888005037816 */ /* 0x000fca00000000ff */
[----:B------:R0:W-:Y:S01]  /*31c0*/  STG.E [R16.64], R3 ;  /* 0x0000000310007986 */ /* 0x0001e2000c101924 */
[----:B------:R-:W-:Y:S05]  /*31d0*/  BRA `(.L_x_18300) ;  /* 0x00000d9000007947 */ /* 0x000fea0003800000 */
.L_x_18301:
[----:B------:R-:W-:-:S04]  /*31e0*/  PRMT R3, R5, 0x8880, RZ ;  /* 0x0000888005037816 */ /* 0x000fc800000000ff */
[----:B------:R-:W-:-:S05]  /*31f0*/  PRMT R3, R3, 0x7710, RZ ;  /* 0x0000771003037816 */ /* 0x000fca00000000ff */
[----:B------:R0:W-:Y:S01]  /*3200*/  STG.E.U16 [R16.64], R3 ;  /* 0x0000000310007986 */ /* 0x0001e2000c101524 */
[----:B------:R-:W-:Y:S05]  /*3210*/  BRA `(.L_x_18300) ;  /* 0x00000d5000007947 */ /* 0x000fea0003800000 */
.L_x_18296:
        /* <DEDUP_REMOVED lines=9> */
.L_x_18304:
[----:B------:R-:W0:Y:S02]  /*32b0*/  I2F.S8 R0, R5 ;  /* 0x0000000500007306 */ /* 0x000e240000001400 */
[----:B0-----:R-:W-:-:S05]  /*32c0*/  F2FP.PACK_AB R0, RZ, R0 ;  /* 0x00000000ff00723e */ /* 0x001fca00000000ff */
[----:B------:R0:W-:Y:S01]  /*32d0*/  STG.E.U16 [R16.64], R0 ;  /* 0x0000000010007986 */ /* 0x0001e2000c101524 */
[----:B------:R-:W-:Y:S05]  /*32e0*/  BRA `(.L_x_18300) ;  /* 0x00000c8000007947 */ /* 0x000fea0003800000 */
.L_x_18303:
        /* <DEDUP_REMOVED lines=10> */
.L_x_18306:
[----:B------:R-:W0:Y:S02]  /*3390*/  I2F.S8 R5, R5 ;  /* 0x0000000500057306 */ /* 0x000e240000001400 */
[----:B0-----:R-:W-:-:S04]  /*33a0*/  F2FP.PACK_AB R3, RZ, R5 ;  /* 0x00000005ff03723e */ /* 0x001fc800000000ff */
[----:B------:R-:W-:-:S05]  /*33b0*/  PRMT R3, R3, 0x5410, RZ ;  /* 0x0000541003037816 */ /* 0x000fca00000000ff */
[----:B------:R0:W-:Y:S01]  /*33c0*/  STG.E [R16.64], R3 ;  /* 0x0000000310007986 */ /* 0x0001e2000c101924 */
[----:B------:R-:W-:Y:S05]  /*33d0*/  BRA `(.L_x_18300) ;  /* 0x00000b9000007947 */ /* 0x000fea0003800000 */
.L_x_18305:
[----:B------:R-:W-:-:S04]  /*33e0*/  PRMT R2, R5, 0x8880, RZ ;  /* 0x0000888005027816 */ /* 0x000fc800000000ff */
[----:B------:R-:W-:-:S06]  /*33f0*/  PRMT R2, R2, 0x7710, RZ ;  /* 0x0000771002027816 */ /* 0x000fcc00000000ff */
[----:B------:R-:W0:Y:S02]  /*3400*/  I2F.F64.S16 R2, R2 ;  /* 0x0000000200027312 */ /* 0x000e240000101c00 */
[----:B0-----:R0:W-:Y:S01]  /*3410*/  STG.E.64 [R16.64], R2 ;  /* 0x0000000210007986 */ /* 0x0011e2000c101b24 */
[----:B------:R-:W-:Y:S05]  /*3420*/  BRA `(.L_x_18300) ;  /* 0x00000b4000007947 */ /* 0x000fea0003800000 */
.L_x_18295:
        /* <DEDUP_REMOVED lines=12> */
.L_x_18309:
[----:B------:R-:W-:Y:S01]  /*34f0*/  PRMT R4, R5, 0x8880, RZ ;  /* 0x0000888005047816 */ /* 0x000fe200000000ff */
[----:B------:R-:W-:-:S03]  /*3500*/  CS2R R6, SRZ ;  /* 0x0000000000067805 */ /* 0x000fc6000001ff00 */
[----:B------:R-:W-:-:S06]  /*3510*/  PRMT R4, R4, 0x7710, RZ ;  /* 0x0000771004047816 */ /* 0x000fcc00000000ff */
[----:B------:R-:W0:Y:S02]  /*3520*/  I2F.F64.S16 R4, R4 ;  /* 0x0000000400047312 */ /* 0x000e240000101c00 */
[----:B0-----:R0:W-:Y:S01]  /*3530*/  STG.E.128 [R16.64], R4 ;  /* 0x0000000410007986 */ /* 0x0011e2000c101d24 */
[----:B------:R-:W-:Y:S05]  /*3540*/  BRA `(.L_x_18300) ;  /* 0x00000a2000007947 */ /* 0x000fea0003800000 */
.L_x_18308:
        /* <DEDUP_REMOVED lines=21> */
.L_x_18313:
[----:B------:R-:W-:Y:S05]  /*36a0*/  BSYNC B0 ;  /* 0x0000000000007941 */ /* 0x000fea0003800000 */
.L_x_18312:
[----:B------:R-:W-:-:S05]  /*36b0*/  LOP3.LUT R3, R0, R3, RZ, 0xfc, !PT ;  /* 0x0000000300037212 */ /* 0x000fca00078efcff */
[----:B------:R0:W-:Y:S01]  /*36c0*/  STG.E.U8 [R16.64], R3 ;  /* 0x0000000310007986 */ /* 0x0001e2000c101124 */
[----:B------:R-:W-:Y:S05]  /*36d0*/  BRA `(.L_x_18300) ;  /* 0x0000089000007947 */ /* 0x000fea0003800000 */
.L_x_18311:
        /* <DEDUP_REMOVED lines=13> */
.L_x_18315:
[----:B------:R-:W-:Y:S01]  /*37b0*/  IMAD.MOV.U32 R0, RZ, RZ, 0x7f ;  /* 0x0000007fff007424 */ /* 0x000fe200078e00ff */
[----:B------:R-:W-:-:S04]  /*37c0*/  ISETP.GT.U32.AND P0, PT, R2, 0x7f800000, PT ;  /* 0x7f8000000200780c */ /* 0x000fc80003f04070 */
[----:B------:R-:W-:-:S04]  /*37d0*/  SEL R0, R0, 0x7c, P0 ;  /* 0x0000007c00007807 */ /* 0x000fc80000000000 */
.L_x_18316:
[----:B------:R-:W-:Y:S05]  /*37e0*/  BSYNC B0 ;  /* 0x0000000000007941 */ /* 0x000fea0003800000 */
.L_x_18314:
[----:B------:R-:W-:-:S04]  /*37f0*/  LOP3.LUT R2, R5, 0x80000000, RZ, 0xc0, !PT ;  /* 0x8000000005027812 */ /* 0x000fc800078ec0ff */
[----:B------:R-:W-:-:S04]  /*3800*/  SHF.R.U32.HI R3, RZ, 0x18, R2 ;  /* 0x00000018ff037819 */ /* 0x000fc80000011602 */
[----:B------:R-:W-:-:S05]  /*3810*/  LOP3.LUT R3, R0, R3, RZ, 0xfc, !PT ;  /* 0x0000000300037212 */ /* 0x000fca00078efcff */
[----:B------:R0:W-:Y:S01]  /*3820*/  STG.E.U8 [R16.64], R3 ;  /* 0x0000000310007986 */ /* 0x0001e2000c101124 */
[----:B------:R-:W-:Y:S05]  /*3830*/  BRA `(.L_x_18300) ;  /* 0x0000073000007947 */ /* 0x000fea0003800000 */
.L_x_18310:
[----:B------:R-:W0:Y:S02]  /*3840*/  I2F.S8 R0, R5 ;  /* 0x0000000500007306 */ /* 0x000e240000001400 */
[----:B0-----:R-:W-:-:S05]  /*3850*/  F2FP.BF16.PACK_AB R0, RZ, R0 ;  /* 0x00000000ff00723e */ /* 0x001fca00000010ff */
[----:B------:R0:W-:Y:S01]  /*3860*/  STG.E.U16 [R16.64], R0 ;  /* 0x0000000010007986 */ /* 0x0001e2000c101524 */
[----:B------:R-:W-:Y:S05]  /*3870*/  BRA `(.L_x_18300) ;  /* 0x000006f000007947 */ /* 0x000fea0003800000 */
.L_x_18307:
        /* <DEDUP_REMOVED lines=12> */
.L_x_18319:
        /* <DEDUP_REMOVED lines=17> */
.L_x_18322:
[----:B------:R-:W-:-:S04]  /*3a50*/  LOP3.LUT R2, R5, 0x80000000, RZ, 0xc0, !PT ;  /* 0x8000000005027812 */ /* 0x000fc800078ec0ff */
[----:B------:R-:W-:-:S04]  /*3a60*/  SHF.R.U32.HI R3, RZ, 0x18, R2 ;  /* 0x00000018ff037819 */ /* 0x000fc80000011602 */
[----:B------:R-:W-:-:S04]  /*3a70*/  LOP3.LUT R0, R0, R3, RZ, 0xfc, !PT ;  /* 0x0000000300007212 */ /* 0x000fc800078efcff */
[----:B------:R-:W-:Y:S02]  /*3a80*/  PRMT R8, R0, 0x7610, R8 ;  /* 0x0000761000087816 */ /* 0x000fe40000000008 */
.L_x_18321:
[----:B------:R-:W-:Y:S05]  /*3a90*/  BSYNC B0 ;  /* 0x0000000000007941 */ /* 0x000fea0003800000 */
.L_x_18320:
[----:B------:R0:W-:Y:S01]  /*3aa0*/  STG.E.U8 [R16.64], R8 ;  /* 0x0000000810007986 */ /* 0x0001e2000c101124 */
[----:B------:R-:W-:Y:S05]  /*3ab0*/  BRA `(.L_x_18300) ;  /* 0x000004b000007947 */ /* 0x000fea0003800000 */
.L_x_18318:
        /* <DEDUP_REMOVED lines=17> */
.L_x_18325:
[----:B------:R-:W-:-:S04]  /*3bd0*/  LOP3.LUT R2, R5, 0x80000000, RZ, 0xc0, !PT ;  /* 0x8000000005027812 */ /* 0x000fc800078ec0ff */
[----:B------:R-:W-:-:S04]  /*3be0*/  SHF.R.U32.HI R3, RZ, 0x18, R2 ;  /* 0x00000018ff037819 */ /* 0x000fc80000011602 */
[----:B------:R-:W-:-:S04]  /*3bf0*/  LOP3.LUT R0, R0, R3, RZ, 0xfc, !PT ;  /* 0x0000000300007212 */ /* 0x000fc800078efcff */
[----:B------:R-:W-:Y:S02]  /*3c00*/  PRMT R8, R0, 0x7610, R8 ;  /* 0x0000761000087816 */ /* 0x000fe40000000008 */
.L_x_18324:
[----:B------:R-:W-:Y:S05]  /*3c10*/  BSYNC B0 ;  /* 0x0000000000007941 */ /* 0x000fea0003800000 */
.L_x_18323:
[----:B------:R0:W-:Y:S01]  /*3c20*/  STG.E.U8 [R16.64], R8 ;  /* 0x0000000810007986 */ /* 0x0001e2000c101124 */
[----:B------:R-:W-:Y:S05]  /*3c30*/  BRA `(.L_x_18300) ;  /* 0x0000033000007947 */ /* 0x000fea0003800000 */
.L_x_18317:
        /* <DEDUP_REMOVED lines=22> */
.L_x_18299:
        /* <DEDUP_REMOVED lines=20> */
.L_x_18327:
[----:B------:R-:W-:-:S04]  /*3ee0*/  LOP3.LUT R5, R5, 0xffff, RZ, 0xc0, !PT ;  /* 0x0000ffff05057812 */ /* 0x000fc800078ec0ff */
[----:B------:R-:W-:-:S05]  /*3ef0*/  PRMT R5, R5, 0x8880, RZ ;  /* 0x0000888005057816 */ /* 0x000fca00000000ff */
[----:B------:R-:W-:-:S05]  /*3f00*/  IMAD.MOV.U32 R2, RZ, RZ, R5 ;  /* 0x000000ffff027224 */ /* 0x000fca00078e0005 */
[----:B------:R-:W-:-:S05]  /*3f10*/  SHF.R.S32.HI R3, RZ, 0x1f, R2 ;  /* 0x0000001fff037819 */ /* 0x000fca0000011402 */
[----:B------:R0:W-:Y:S01]  /*3f20*/  STG.E.64 [R16.64], R2 ;  /* 0x0000000210007986 */ /* 0x0001e2000c101b24 */
[----:B------:R-:W-:Y:S05]  /*3f30*/  BRA `(.L_x_18300) ;  /* 0x0000003000007947 */ /* 0x000fea0003800000 */
.L_x_18326:
[----:B------:R-:W-:-:S04]  /*3f40*/  LOP3.LUT R5, R5, 0xffff, RZ, 0xc0, !PT ;  /* 0x0000ffff05057812 */ /* 0x000fc800078ec0ff */
[----:B------:R-:W-:-:S05]  /*3f50*/  PRMT R3, R5, 0x8880, RZ ;  /* 0x0000888005037816 */ /* 0x000fca00000000ff */
[----:B------:R0:W-:Y:S02]  /*3f60*/  STG.E [R16.64], R3 ;  /* 0x0000000310007986 */ /* 0x0001e4000c101924 */
.L_x_18300:
[----:B------:R-:W-:-:S05]  /*3f70*/  IMAD R18, R19, 0x200, R18 ;  /* 0x0000020013127824 */ /* 0x000fca00078e0212 */
[----:B------:R-:W-:Y:S02]  /*3f80*/  IADD3 R23, R18, 0x80, RZ ;  /* 0x0000008012177810 */ /* 0x000fe40007ffe0ff */
.L_x_18228:
[----:B------:R-:W-:Y:S05]  /*3f90*/  BSYNC B6 ;  /* 0x0000000000067941 */ /* 0x000fea0003800000 */
.L_x_18227:
        /* <DEDUP_REMOVED lines=257> */
.L_x_18330:
        /* <DEDUP_REMOVED lines=29> */
.L_x_18331:
        /* <DEDUP_REMOVED lines=16> */
.L_x_18335:
[----:B------:R0:W5:Y:S01]  /*5280*/  LDG.E.U8 R19, [R2.64] ;  /* 0x0000002402137981 */ /* 0x000162000c1e1100 */
[----:B------:R-:W-:Y:S05]  /*5290*/  BRA `(.L_x_18337) ;  /* 0x00000d8000007947 */ /* 0x000fea0003800000 */
.L_x_18334:
        /* <DEDUP_REMOVED lines=8> */
.L_x_18339:
[----:B------:R0:W5:Y:S01]  /*5320*/  LDG.E.U8 R19, [R2.64] ;  /* 0x0000002402137981 */ /* 0x000162000c1e1100 */
[----:B------:R-:W-:Y:S05]  /*5330*/  BRA `(.L_x_18337) ;  /* 0x00000ce000007947 */ /* 0x000fea0003800000 */
.L_x_18338:
[----:B------:R0:W5:Y:S01]  /*5340*/  LDG.E.U16 R19, [R2.64] ;  /* 0x0000002402137981 */ /* 0x000162000c1e1500 */
[----:B------:R-:W-:Y:S05]  /*5350*/  BRA `(.L_x_18337) ;  /* 0x00000cc000007947 */ /* 0x000fea0003800000 */
.L_x_18333:
        /* <DEDUP_REMOVED lines=9> */
.L_x_18341:
[----:B------:R-:W2:Y:S02]  /*53f0*/  LDG.E.U16 R0, [R2.64] ;  /* 0x0000002402007981 */ /* 0x000ea4000c1e1500 */
[----:B--2---:R-:W-:-:S06]  /*5400*/  HADD2.F32 R0, -RZ, R0.H0_H0 ;  /* 0x20000000ff007230 */ /* 0x004fcc0000004100 */
[----:B------:R-:W0:Y:S02]  /*5410*/  F2I.FTZ.TRUNC.NTZ R0, R0 ;  /* 0x0000000000007305 */ /* 0x000e24000021f100 */
[----:B0-----:R-:W-:Y:S01]  /*5420*/  PRMT R19, R0, 0x7610, R19 ;  /* 0x0000761000137816 */ /* 0x001fe20000000013 */
[----:B------:R-:W-:Y:S05]  /*5430*/  BRA `(.L_x_18337) ;  /* 0x00000be000007947 */ /* 0x000fea0003800000 */
.L_x_18340:
        /* <DEDUP_REMOVED lines=9> */
.L_x_18343:
[----:B------:R-:W2:Y:S02]  /*54d0*/  LDG.E.U16 R2, [R2.64] ;  /* 0x0000002402027981 */ /* 0x000ea4000c1e1500 */
[----:B--2---:R-:W-:-:S06]  /*54e0*/  HADD2.F32 R0, -RZ, R2.H0_H0 ;  /* 0x20000002ff007230 */ /* 0x004fcc0000004100 */
[----:B------:R-:W0:Y:S02]  /*54f0*/  F2I.FTZ.TRUNC.NTZ R0, R0 ;  /* 0x0000000000007305 */ /* 0x000e24000021f100 */
[----:B0-----:R-:W-:Y:S01]  /*5500*/  PRMT R19, R0, 0x7610, R19 ;  /* 0x0000761000137816 */ /* 0x001fe20000000013 */
[----:B------:R-:W-:Y:S05]  /*5510*/  BRA `(.L_x_18337) ;  /* 0x00000b0000007947 */ /* 0x000fea0003800000 */
.L_x_18342:
[----:B------:R-:W2:Y:S02]  /*5520*/  LDG.E.64 R2, [R2.64] ;  /* 0x0000002402027981 */ /* 0x000ea4000c1e1b00 */
[----:B--2---:R0:W1:Y:S01]  /*5530*/  F2I.F64.TRUNC R19, R2 ;  /* 0x0000000200137311 */ /* 0x004062000030d100 */
[----:B------:R-:W-:Y:S05]  /*5540*/  BRA `(.L_x_18337) ;  /* 0x00000ad000007947 */ /* 0x000fea0003800000 */
.L_x_18332:
        /* <DEDUP_REMOVED lines=12> */
.L_x_18346:
[----:B------:R-:W2:Y:S02]  /*5610*/  LDG.E.64 R2, [R2.64] ;  /* 0x0000002402027981 */ /* 0x000ea4000c1e1b00 */
[----:B--2---:R0:W1:Y:S01]  /*5620*/  F2I.F64.TRUNC R19, R2 ;  /* 0x0000000200137311 */ /* 0x004062000030d100 */
[----:B------:R-:W-:Y:S05]  /*5630*/  BRA `(.L_x_18337) ;  /* 0x000009e000007947 */ /* 0x000fea0003800000 */
.L_x_18345:
        /* <DEDUP_REMOVED lines=28> */
.L_x_18348:
        /* <DEDUP_REMOVED lines=15> */
.L_x_18347:
[----:B------:R-:W2:Y:S02]  /*58f0*/  LDG.E.U16 R0, [R2.64] ;  /* 0x0000002402007981 */ /* 0x000ea4000c1e1500 */
[----:B--2---:R-:W-:-:S06]  /*5900*/  PRMT R0, RZ, 0x5410, R0 ;  /* 0x00005410ff007816 */ /* 0x004fcc0000000000 */
[----:B------:R-:W0:Y:S02]  /*5910*/  F2I.FTZ.TRUNC.NTZ R0, R0 ;  /* 0x0000000000007305 */ /* 0x000e24000021f100 */
[----:B0-----:R-:W-:Y:S01]  /*5920*/  PRMT R19, R0, 0x7610, R19 ;  /* 0x0000761000137816 */ /* 0x001fe20000000013 */
[----:B------:R-:W-:Y:S05]  /*5930*/  BRA `(.L_x_18337) ;  /* 0x000006e000007947 */ /* 0x000fea0003800000 */
.L_x_18344:
        /* <DEDUP_REMOVED lines=10> */
.L_x_18351:
        /* <DEDUP_REMOVED lines=21> */
.L_x_18355:
[----:B------:R-:W-:Y:S05]  /*5b30*/  BSYNC B1 ;  /* 0x0000000000017941 */ /* 0x000fea0003800000 */
.L_x_18354:
[----:B------:R-:W-:Y:S01]  /*5b40*/  LEA R3, R0, 0x3b800000, 0x17 ;  /* 0x3b80000000037811 */ /* 0x000fe200078eb8ff */
[----:B------:R-:W-:-:S05]  /*5b50*/  IMAD.SHL.U32 R0, R2, 0x100000, RZ ;  /* 0x0010000002007824 */ /* 0x000fca00078e00ff */
[----:B------:R-:W-:Y:S02]  /*5b60*/  LOP3.LUT R0, R3, R0, R4, 0xfe, !PT ;  /* 0x0000000003007212 */ /* 0x000fe400078efe04 */
.L_x_18353:
[----:B------:R-:W-:Y:S05]  /*5b70*/  BSYNC B0 ;  /* 0x0000000000007941 */ /* 0x000fea0003800000 */
.L_x_18352:
[----:B------:R-:W0:Y:S02]  /*5b80*/  F2I.FTZ.TRUNC.NTZ R0, R0 ;  /* 0x0000000000007305 */ /* 0x000e24000021f100 */
[----:B0-----:R-:W-:Y:S01]  /*5b90*/  PRMT R19, R0, 0x7610, R19 ;  /* 0x0000761000137816 */ /* 0x001fe20000000013 */
[----:B------:R-:W-:Y:S05]  /*5ba0*/  BRA `(.L_x_18337) ;  /* 0x0000047000007947 */ /* 0x000fea0003800000 */
.L_x_18350:
        /* <DEDUP_REMOVED lines=21> */
.L_x_18359:
[----:B------:R-:W-:Y:S05]  /*5d00*/  BSYNC B1 ;  /* 0x0000000000017941 */ /* 0x000fea0003800000 */
.L_x_18358:
[----:B------:R-:W-:Y:S01]  /*5d10*/  LEA R3, R0, 0x37800000, 0x17 ;  /* 0x3780000000037811 */ /* 0x000fe200078eb8ff */
[----:B------:R-:W-:-:S05]  /*5d20*/  IMAD.SHL.U32 R0, R2, 0x200000, RZ ;  /* 0x0020000002007824 */ /* 0x000fca00078e00ff */
[----:B------:R-:W-:Y:S02]  /*5d30*/  LOP3.LUT R0, R3, R0, R4, 0xfe, !PT ;  /* 0x0000000003007212 */ /* 0x000fe400078efe04 */
.L_x_18357:
[----:B------:R-:W-:Y:S05]  /*5d40*/  BSYNC B0 ;  /* 0x0000000000007941 */ /* 0x000fea0003800000 */
.L_x_18356:
[----:B------:R-:W0:Y:S02]  /*5d50*/  F2I.FTZ.TRUNC.NTZ R0, R0 ;  /* 0x0000000000007305 */ /* 0x000e24000021f100 */
[----:B0-----:R-:W-:Y:S01]  /*5d60*/  PRMT R19, R0, 0x7610, R19 ;  /* 0x0000761000137816 */ /* 0x001fe20000000013 */
[----:B------:R-:W-:Y:S05]  /*5d70*/  BRA `(.L_x_18337) ;  /* 0x000002a000007947 */ /* 0x000fea0003800000 */
.L_x_18349:
        /* <DEDUP_REMOVED lines=14> */
.L_x_18363:
[----:B------:R-:W-:Y:S05]  /*5e60*/  BSYNC B0 ;  /* 0x0000000000007941 */ /* 0x000fea0003800000 */
.L_x_18362:
[----:B------:R-:W0:Y:S02]  /*5e70*/  F2I.FTZ.TRUNC.NTZ R0, R0 ;  /* 0x0000000000007305 */ /* 0x000e24000021f100 */
[----:B0-----:R-:W-:Y:S01]  /*5e80*/  PRMT R19, R0, 0x7610, R19 ;  /* 0x0000761000137816 */ /* 0x001fe20000000013 */
[----:B------:R-:W-:Y:S05]  /*5e90*/  BRA `(.L_x_18337) ;  /* 0x0000018000007947 */ /* 0x000fea0003800000 */
.L_x_18336:
        /* <DEDUP_REMOVED lines=21> */
.L_x_18361:
[----:B------:R0:W5:Y:S01]  /*5ff0*/  LDG.E.U8 R19, [R2.64] ;  /* 0x0000002402137981 */ /* 0x000162000c1e1100 */
[----:B------:R-:W-:Y:S05]  /*6000*/  BRA `(.L_x_18337) ;  /* 0x0000001000007947 */ /* 0x000fea0003800000 */
.L_x_18360:
[----:B------:R0:W5:Y:S02]  /*6010*/  LDG.E.U8 R19, [R2.64] ;  /* 0x0000002402137981 */ /* 0x000164000c1e1100 */
.L_x_18337:
        /* <DEDUP_REMOVED lines=16> */
.L_x_18367:
[----:B------:R0:W5:Y:S01]  /*6120*/  LDG.E.U8 R0, [R2.64] ;  /* 0x0000002402007981 */ /* 0x000162000c1e1100 */
[----:B------:R-:W-:Y:S05]  /*6130*/  BRA `(.L_x_18369) ;  /* 0x00000d7000007947 */ /* 0x000fea0003800000 */
.L_x_18366:
        /* <DEDUP_REMOVED lines=8> */
.L_x_18371:
[----:B------:R0:W5:Y:S01]  /*61c0*/  LDG.E.U8 R0, [R2.64] ;  /* 0x0000002402007981 */ /* 0x000162000c1e1100 */
[----:B------:R-:W-:Y:S05]  /*61d0*/  BRA `(.L_x_18369) ;  /* 0x00000cd000007947 */ /* 0x000fea0003800000 */
.L_x_18370:
[----:B------:R0:W5:Y:S01]  /*61e0*/  LDG.E.U16 R0, [R2.64] ;  /* 0x0000002402007981 */ /* 0x000162000c1e1500 */
[----:B------:R-:W-:Y:S05]  /*61f0*/  BRA `(.L_x_18369) ;  /* 0x00000cb000007947 */ /* 0x000fea0003800000 */
.L_x_18365:
        /* <DEDUP_REMOVED lines=9> */
.L_x_18373:
[----:B------:R-:W2:Y:S02]  /*6290*/  LDG.E.U16 R4, [R2.64] ;  /* 0x0000002402047981 */ /* 0x000ea4000c1e1500 */
[----:B--2---:R-:W-:-:S06]  /*62a0*/  HADD2.F32 R4, -RZ, R4.H0_H0 ;  /* 0x20000004ff047230 */ /* 0x004fcc0000004100 */
[----:B------:R-:W0:Y:S02]  /*62b0*/  F2I.FTZ.TRUNC.NTZ R4, R4 ;  /* 0x0000000400047305 */ /* 0x000e24000021f100 */
[----:B0-----:R-:W-:Y:S01]  /*62c0*/  PRMT R0, R4, 0x7610, R0 ;  /* 0x0000761004007816 */ /* 0x001fe20000000000 */
[----:B------:R-:W-:Y:S05]  /*62d0*/  BRA `(.L_x_18369) ;  /* 0x00000bd000007947 */ /* 0x000fea0003800000 */
.L_x_18372:
        /* <DEDUP_REMOVED lines=9> */
.L_x_18375:
[----:B------:R-:W2:Y:S02]  /*6370*/  LDG.E.U16 R2, [R2.64] ;  /* 0x0000002402027981 */ /* 0x000ea4000c1e1500 */
[----:B--2---:R-:W-:-:S06]  /*6380*/  HADD2.F32 R4, -RZ, R2.H0_H0 ;  /* 0x20000002ff047230 */ /* 0x004fcc0000004100 */
[----:B------:R-:W0:Y:S02]  /*6390*/  F2I.FTZ.TRUNC.NTZ R4, R4 ;  /* 0x0000000400047305 */ /* 0x000e24000021f100 */
[----:B0-----:R-:W-:Y:S01]  /*63a0*/  PRMT R0, R4, 0x7610, R0 ;  /* 0x0000761004007816 */ /* 0x001fe20000000000 */
[----:B------:R-:W-:Y:S05]  /*63b0*/  BRA `(.L_x_18369) ;  /* 0x00000af000007947 */ /* 0x000fea0003800000 */
.L_x_18374:
[----:B------:R-:W2:Y:S02]  /*63c0*/  LDG.E.64 R2, [R2.64] ;  /* 0x0000002402027981 */ /* 0x000ea4000c1e1b00 */
[----:B--2---:R0:W2:Y:S01]  /*63d0*/  F2I.F64.TRUNC R0, R2 ;  /* 0x0000000200007311 */ /* 0x0040a2000030d100 */
[----:B------:R-:W-:Y:S05]  /*63e0*/  BRA `(.L_x_18369) ;  /* 0x00000ac000007947 */ /* 0x000fea0003800000 */
.L_x_18364:
        /* <DEDUP_REMOVED lines=12> */
.L_x_18378:
[----:B------:R-:W2:Y:S02]  /*64b0*/  LDG.E.64 R2, [R2.64] ;  /* 0x0000002402027981 */ /* 0x000ea4000c1e1b00 */
[----:B--2---:R0:W2:Y:S01]  /*64c0*/  F2I.F64.TRUNC R0, R2 ;  /* 0x0000000200007311 */ /* 0x0040a2000030d100 */
[----:B------:R-:W-:Y:S05]  /*64d0*/  BRA `(.L_x_18369) ;  /* 0x000009d000007947 */ /* 0x000fea0003800000 */
.L_x_18377:
        /* <DEDUP_REMOVED lines=28> */
.L_x_18380:
        /* <DEDUP_REMOVED lines=15> */
.L_x_18379:
[----:B------:R-:W2:Y:S02]  /*6790*/  LDG.E.U16 R2, [R2.64] ;  /* 0x0000002402027981 */ /* 0x000ea4000c1e1500 */
[----:B--2---:R-:W-:-:S04]  /*67a0*/  PRMT R2, RZ, 0x5410, R2 ;  /* 0x00005410ff027816 */ /* 0x004fc80000000002 */
[----:B------:R0:W2:Y:S01]  /*67b0*/  F2I.FTZ.TRUNC.NTZ R0, R2 ;  /* 0x0000000200007305 */ /* 0x0000a2000021f100 */
[----:B------:R-:W-:Y:S05]  /*67c0*/  BRA `(.L_x_18369) ;  /* 0x000006e000007947 */ /* 0x000fea0003800000 */
.L_x_18376:
        /* <DEDUP_REMOVED lines=10> */
.L_x_18383:
        /* <DEDUP_REMOVED lines=21> */
.L_x_18387:
[----:B------:R-:W-:Y:S05]  /*69c0*/  BSYNC B1 ;  /* 0x0000000000017941 */ /* 0x000fea0003800000 */
.L_x_18386:
[----:B------:R-:W-:Y:S01]  /*69d0*/  IMAD.SHL.U32 R2, R2, 0x100000, RZ ;  /* 0x0010000002027824 */ /* 0x000fe200078e00ff */
[----:B------:R-:W-:-:S04]  /*69e0*/  LEA R3, R0, 0x3b800000, 0x17 ;  /* 0x3b80000000037811 */ /* 0x000fc800078eb8ff */
[----:B------:R-:W-:Y:S02]  /*69f0*/  LOP3.LUT R4, R3, R2, R4, 0xfe, !PT ;  /* 0x0000000203047212 */ /* 0x000fe400078efe04 */
.L_x_18385:
[----:B------:R-:W-:Y:S05]  /*6a00*/  BSYNC B0 ;  /* 0x0000000000007941 */ /* 0x000fea0003800000 */
.L_x_18384:
[----:B------:R-:W0:Y:S02]  /*6a10*/  F2I.FTZ.TRUNC.NTZ R4, R4 ;  /* 0x0000000400047305 */ /* 0x000e24000021f100 */
[----:B0-----:R-:W-:Y:S01]  /*6a20*/  PRMT R0, R4, 0x7610, R0 ;  /* 0x0000761004007816 */ /* 0x001fe20000000000 */
[----:B------:R-:W-:Y:S05]  /*6a30*/  BRA `(.L_x_18369) ;  /* 0x0000047000007947 */ /* 0x000fea0003800000 */
.L_x_18382:
        /* <DEDUP_REMOVED lines=21> */
.L_x_18391:
[----:B------:R-:W-:Y:S05]  /*6b90*/  BSYNC B1 ;  /* 0x0000000000017941 */ /* 0x000fea0003800000 */
.L_x_18390:
[----:B------:R-:W-:Y:S01]  /*6ba0*/  IMAD.SHL.U32 R2, R2, 0x200000, RZ ;  /* 0x0020000002027824 */ /* 0x000fe200078e00ff */
[----:B------:R-:W-:-:S04]  /*6bb0*/  LEA R3, R0, 0x37800000, 0x17 ;  /* 0x3780000000037811 */ /* 0x000fc800078eb8ff */
[----:B------:R-:W-:Y:S02]  /*6bc0*/  LOP3.LUT R4, R3, R2, R4, 0xfe, !PT ;  /* 0x0000000203047212 */ /* 0x000fe400078efe04 */
.L_x_18389:
[----:B------:R-:W-:Y:S05]  /*6bd0*/  BSYNC B0 ;  /* 0x0000000000007941 */ /* 0x000fea0003800000 */
.L_x_18388:
[----:B------:R-:W0:Y:S02]  /*6be0*/  F2I.FTZ.TRUNC.NTZ R4, R4 ;  /* 0x0000000400047305 */ /* 0x000e24000021f100 */
[----:B0-----:R-:W-:Y:S01]  /*6bf0*/  PRMT R0, R4, 0x7610, R0 ;  /* 0x0000761004007816 */ /* 0x001fe20000000000 */
[----:B------:R-:W-:Y:S05]  /*6c00*/  BRA `(.L_x_18369) ;  /* 0x000002a000007947 */ /* 0x000fea0003800000 */
.L_x_18381:
        /* <DEDUP_REMOVED lines=14> */
.L_x_18395:
[----:B------:R-:W-:Y:S05]  /*6cf0*/  BSYNC B0 ;  /* 0x0000000000007941 */ /* 0x000fea0003800000 */
.L_x_18394:
[----:B------:R-:W0:Y:S02]  /*6d00*/  F2I.FTZ.TRUNC.NTZ R4, R4 ;  /* 0x0000000400047305 */ /* 0x000e24000021f100 */
[----:B0-----:R-:W-:Y:S01]  /*6d10*/  PRMT R0, R4, 0x7610, R0 ;  /* 0x0000761004007816 */ /* 0x001fe20000000000 */
[----:B------:R-:W-:Y:S05]  /*6d20*/  BRA `(.L_x_18369) ;  /* 0x0000018000007947 */ /* 0x000fea0003800000 */
.L_x_18368:
        /* <DEDUP_REMOVED lines=21> */
.L_x_18393:
[----:B------:R0:W5:Y:S01]  /*6e80*/  LDG.E.U8 R0, [R2.64] ;  /* 0x0000002402007981 */ /* 0x000162000c1e1100 */
[----:B------:R-:W-:Y:S05]  /*6e90*/  BRA `(.L_x_18369) ;  /* 0x0000001000007947 */ /* 0x000fea0003800000 */
.L_x_18392:
[----:B------:R0:W5:Y:S02]  /*6ea0*/  LDG.E.U8 R0, [R2.64] ;  /* 0x0000002402007981 */ /* 0x000164000c1e1100 */
.L_x_18369:
        /* <DEDUP_REMOVED lines=22> */
.L_x_18399:
[----:B------:R0:W-:Y:S01]  /*7010*/  STG.E.U8 [R16.64], R5 ;  /* 0x0000000510007986 */ /* 0x0001e2000c101124 */
[----:B------:R-:W-:Y:S05]  /*7020*/  BRA `(.L_x_18401) ;  /* 0x00000e9000007947 */ /* 0x000fea0003800000 */
.L_x_18398:
        /* <DEDUP_REMOVED lines=12> */
.L_x_18403:
[----:B------:R-:W-:-:S04]  /*70f0*/  LOP3.LUT R5, R5, 0xffff, RZ, 0xc0, !PT ;  /* 0x0000ffff05057812 */ /* 0x000fc800078ec0ff */
[----:B------:R-:W-:-:S05]  /*7100*/  PRMT R3, R5, 0x8880, RZ ;  /* 0x0000888005037816 */ /* 0x000fca00000000ff */
[----:B------:R0:W-:Y:S01]  /*7110*/  STG.E [R16.64], R3 ;  /* 0x0000000310007986 */ /* 0x0001e2000c101924 */
[----:B------:R-:W-:Y:S05]  /*7120*/  BRA `(.L_x_18401) ;  /* 0x00000d9000007947 */ /* 0x000fea0003800000 */
.L_x_18402:
[----:B------:R-:W-:-:S04]  /*7130*/  PRMT R3, R5, 0x8880, RZ ;  /* 0x0000888005037816 */ /* 0x000fc800000000ff */
[----:B------:R-:W-:-:S05]  /*7140*/  PRMT R3, R3, 0x7710, RZ ;  /* 0x0000771003037816 */ /* 0x000fca00000000ff */
[----:B------:R0:W-:Y:S01]  /*7150*/  STG.E.U16 [R16.64], R3 ;  /* 0x0000000310007986 */ /* 0x0001e2000c101524 */
[----:B------:R-:W-:Y:S05]  /*7160*/  BRA `(.L_x_18401) ;  /* 0x00000d5000007947 */ /* 0x000fea0003800000 */
.L_x_18397:
        /* <DEDUP_REMOVED lines=9> */
.L_x_18405:
[----:B------:R-:W0:Y:S02]  /*7200*/  I2F.S8 R0, R5 ;  /* 0x0000000500007306 */ /* 0x000e240000001400 */
[----:B0-----:R-:W-:-:S05]  /*7210*/  F2FP.PACK_AB R0, RZ, R0 ;  /* 0x00000000ff00723e */ /* 0x001fca00000000ff */
[----:B------:R0:W-:Y:S01]  /*7220*/  STG.E.U16 [R16.64], R0 ;  /* 0x0000000010007986 */ /* 0x0001e2000c101524 */
[----:B------:R-:W-:Y:S05]  /*7230*/  BRA `(.L_x_18401) ;  /* 0x00000c8000007947 */ /* 0x000fea0003800000 */
.L_x_18404:
        /* <DEDUP_REMOVED lines=10> */
.L_x_18407:
[----:B------:R-:W0:Y:S02]  /*72e0*/  I2F.S8 R5, R5 ;  /* 0x0000000500057306 */ /* 0x000e240000001400 */
[----:B0-----:R-:W-:-:S04]  /*72f0*/  F2FP.PACK_AB R3, RZ, R5 ;  /* 0x00000005ff03723e */ /* 0x001fc800000000ff */
[----:B------:R-:W-:-:S05]  /*7300*/  PRMT R3, R3, 0x5410, RZ ;  /* 0x0000541003037816 */ /* 0x000fca00000000ff */
[----:B------:R0:W-:Y:S01]  /*7310*/  STG.E [R16.64], R3 ;  /* 0x0000000310007986 */ /* 0x0001e2000c101924 */
[----:B------:R-:W-:Y:S05]  /*7320*/  BRA `(.L_x_18401) ;  /* 0x00000b9000007947 */ /* 0x000fea0003800000 */
.L_x_18406:
[----:B------:R-:W-:-:S04]  /*7330*/  PRMT R2, R5, 0x8880, RZ ;  /* 0x0000888005027816 */ /* 0x000fc800000000ff */
[----:B------:R-:W-:-:S06]  /*7340*/  PRMT R2, R2, 0x7710, RZ ;  /* 0x0000771002027816 */ /* 0x000fcc00000000ff */
[----:B------:R-:W0:Y:S02]  /*7350*/  I2F.F64.S16 R2, R2 ;  /* 0x0000000200027312 */ /* 0x000e240000101c00 */
[----:B0-----:R0:W-:Y:S01]  /*7360*/  STG.E.64 [R16.64], R2 ;  /* 0x0000000210007986 */ /* 0x0011e2000c101b24 */
[----:B------:R-:W-:Y:S05]  /*7370*/  BRA `(.L_x_18401) ;  /* 0x00000b4000007947 */ /* 0x000fea0003800000 */
.L_x_18396:
        /* <DEDUP_REMOVED lines=12> */
.L_x_18410:
[----:B------:R-:W-:Y:S01]  /*7440*/  PRMT R4, R5, 0x8880, RZ ;  /* 0x0000888005047816 */ /* 0x000fe200000000ff */
[----:B------:R-:W-:-:S03]  /*7450*/  CS2R R6, SRZ ;  /* 0x0000000000067805 */ /* 0x000fc6000001ff00 */
[----:B------:R-:W-:-:S06]  /*7460*/  PRMT R4, R4, 0x7710, RZ ;  /* 0x0000771004047816 */ /* 0x000fcc00000000ff */
[----:B------:R-:W0:Y:S02]  /*7470*/  I2F.F64.S16 R4, R4 ;  /* 0x0000000400047312 */ /* 0x000e240000101c00 */
[----:B0-----:R0:W-:Y:S01]  /*7480*/  STG.E.128 [R16.64], R4 ;  /* 0x0000000410007986 */ /* 0x0011e2000c101d24 */
[----:B------:R-:W-:Y:S05]  /*7490*/  BRA `(.L_x_18401) ;  /* 0x00000a2000007947 */ /* 0x000fea0003800000 */
.L_x_18409:
        /* <DEDUP_REMOVED lines=21> */
.L_x_18414:
[----:B------:R-:W-:Y:S05]  /*75f0*/  BSYNC B0 ;  /* 0x0000000000007941 */ /* 0x000fea0003800000 */
.L_x_18413:
[----:B------:R-:W-:-:S05]  /*7600*/  LOP3.LUT R3, R0, R3, RZ, 0xfc, !PT ;  /* 0x0000000300037212 */ /* 0x000fca00078efcff */
[----:B------:R0:W-:Y:S01]  /*7610*/  STG.E.U8 [R16.64], R3 ;  /* 0x0000000310007986 */ /* 0x0001e2000c101124 */
[----:B------:R-:W-:Y:S05]  /*7620*/  BRA `(.L_x_18401) ;  /* 0x0000089000007947 */ /* 0x000fea0003800000 */
.L_x_18412:
        /* <DEDUP_REMOVED lines=13> */
.L_x_18416:
[----:B------:R-:W-:Y:S01]  /*7700*/  IMAD.MOV.U32 R0, RZ, RZ, 0x7f ;  /* 0x0000007fff007424 */ /* 0x000fe200078e00ff */
[----:B------:R-:W-:-:S04]  /*7710*/  ISETP.GT.U32.AND P0, PT, R2, 0x7f800000, PT ;  /* 0x7f8000000200780c */ /* 0x000fc80003f04070 */
[----:B------:R-:W-:-:S04]  /*7720*/  SEL R0, R0, 0x7c, P0 ;  /* 0x0000007c00007807 */ /* 0x000fc80000000000 */
.L_x_18417:
[----:B------:R-:W-:Y:S05]  /*7730*/  BSYNC B0 ;  /* 0x0000000000007941 */ /* 0x000fea0003800000 */
.L_x_18415:
[----:B------:R-:W-:-:S04]  /*7740*/  LOP3.LUT R2, R5, 0x80000000, RZ, 0xc0, !PT ;  /* 0x8000000005027812 */ /* 0x000fc800078ec0ff */
[----:B------:R-:W-:-:S04]  /*7750*/  SHF.R.U32.HI R3, RZ, 0x18, R2 ;  /* 0x00000018ff037819 */ /* 0x000fc80000011602 */
[----:B------:R-:W-:-:S05]  /*7760*/  LOP3.LUT R3, R0, R3, RZ, 0xfc, !PT ;  /* 0x0000000300037212 */ /* 0x000fca00078efcff */
[----:B------:R0:W-:Y:S01]  /*7770*/  STG.E.U8 [R16.64], R3 ;  /* 0x0000000310007986 */ /* 0x0001e2000c101124 */
[----:B------:R-:W-:Y:S05]  /*7780*/  BRA `(.L_x_18401) ;  /* 0x0000073000007947 */ /* 0x000fea0003800000 */
.L_x_18411:
[----:B------:R-:W0:Y:S02]  /*7790*/  I2F.S8 R0, R5 ;  /* 0x0000000500007306 */ /* 0x000e240000001400 */
[----:B0-----:R-:W-:-:S05]  /*77a0*/  F2FP.BF16.PACK_AB R0, RZ, R0 ;  /* 0x00000000ff00723e */ /* 0x001fca00000010ff */
[----:B------:R0:W-:Y:S01]  /*77b0*/  STG.E.U16 [R16.64], R0 ;  /* 0x0000000010007986 */ /* 0x0001e2000c101524 */
[----:B------:R-:W-:Y:S05]  /*77c0*/  BRA `(.L_x_18401) ;  /* 0x000006f000007947 */ /* 0x000fea0003800000 */
.L_x_18408:
        /* <DEDUP_REMOVED lines=12> */
.L_x_18420:
        /* <DEDUP_REMOVED lines=17> */
.L_x_18423:
[----:B------:R-:W-:-:S04]  /*79a0*/  LOP3.LUT R2, R5, 0x80000000, RZ, 0xc0, !PT ;  /* 0x8000000005027812 */ /* 0x000fc800078ec0ff */
[----:B------:R-:W-:-:S04]  /*79b0*/  SHF.R.U32.HI R3, RZ, 0x18, R2 ;  /* 0x00000018ff037819 */ /* 0x000fc80000011602 */
[----:B------:R-:W-:-:S04]  /*79c0*/  LOP3.LUT R0, R0, R3, RZ, 0xfc, !PT ;  /* 0x0000000300007212 */ /* 0x000fc800078efcff */
[----:B------:R-:W-:Y:S02]  /*79d0*/  PRMT R8, R0, 0x7610, R8 ;  /* 0x0000761000087816 */ /* 0x000fe40000000008 */
.L_x_18422:
[----:B------:R-:W-:Y:S05]  /*79e0*/  BSYNC B0 ;  /* 0x0000000000007941 */ /* 0x000fea0003800000 */
.L_x_18421:
[----:B------:R0:W-:Y:S01]  /*79f0*/  STG.E.U8 [R16.64], R8 ;  /* 0x0000000810007986 */ /* 0x0001e2000c101124 */
[----:B------:R-:W-:Y:S05]  /*7a00*/  BRA `(.L_x_18401) ;  /* 0x000004b000007947 */ /* 0x000fea0003800000 */
.L_x_18419:
        /* <DEDUP_REMOVED lines=17> */
.L_x_18426:
[----:B------:R-:W-:-:S04]  /*7b20*/  LOP3.LUT R2, R5, 0x80000000, RZ, 0xc0, !PT ;  /* 0x8000000005027812 */ /* 0x000fc800078ec0ff */
[----:B------:R-:W-:-:S04]  /*7b30*/  SHF.R.U32.HI R3, RZ, 0x18, R2 ;  /* 0x00000018ff037819 */ /* 0x000fc80000011602 */
[----:B------:R-:W-:-:S04]  /*7b40*/  LOP3.LUT R0, R0, R3, RZ, 0xfc, !PT ;  /* 0x0000000300007212 */ /* 0x000fc800078efcff */
[----:B------:R-:W-:Y:S02]  /*7b50*/  PRMT R8, R0, 0x7610, R8 ;  /* 0x0000761000087816 */ /* 0x000fe40000000008 */
.L_x_18425:
[----:B------:R-:W-:Y:S05]  /*7b60*/  BSYNC B0 ;  /* 0x0000000000007941 */ /* 0x000fea0003800000 */
.L_x_18424:
[----:B------:R0:W-:Y:S01]  /*7b70*/  STG.E.U8 [R16.64], R8 ;  /* 0x0000000810007986 */ /* 0x0001e2000c101124 */
[----:B------:R-:W-:Y:S05]  /*7b80*/  BRA `(.L_x_18401) ;  /* 0x0000033000007947 */ /* 0x000fea0003800000 */
.L_x_18418:
        /* <DEDUP_REMOVED lines=22> */
.L_x_18400:
        /* <DEDUP_REMOVED lines=20> */
.L_x_18428:
[----:B------:R-:W-:-:S04]  /*7e30*/  LOP3.LUT R5, R5, 0xffff, RZ, 0xc0, !PT ;  /* 0x0000ffff05057812 */ /* 0x000fc800078ec0ff */
[----:B------:R-:W-:-:S05]  /*7e40*/  PRMT R5, R5, 0x8880, RZ ;  /* 0x0000888005057816 */ /* 0x000fca00000000ff */
[----:B------:R-:W-:-:S05]  /*7e50*/  IMAD.MOV.U32 R2, RZ, RZ, R5 ;  /* 0x000000ffff027224 */ /* 0x000fca00078e0005 */
[----:B------:R-:W-:-:S05]  /*7e60*/  SHF.R.S32.HI R3, RZ, 0x1f, R2 ;  /* 0x0000001fff037819 */ /* 0x000fca0000011402 */
[----:B------:R0:W-:Y:S01]  /*7e70*/  STG.E.64 [R16.64], R2 ;  /* 0x0000000210007986 */ /* 0x0001e2000c101b24 */
[----:B------:R-:W-:Y:S05]  /*7e80*/  BRA `(.L_x_18401) ;  /* 0x0000003000007947 */ /* 0x000fea0003800000 */
.L_x_18427:
[----:B------:R-:W-:-:S04]  /*7e90*/  LOP3.LUT R5, R5, 0xffff, RZ, 0xc0, !PT ;  /* 0x0000ffff05057812 */ /* 0x000fc800078ec0ff */
[----:B------:R-:W-:-:S05]  /*7ea0*/  PRMT R3, R5, 0x8880, RZ ;  /* 0x0000888005037816 */ /* 0x000fca00000000ff */
[----:B------:R0:W-:Y:S02]  /*7eb0*/  STG.E [R16.64], R3 ;  /* 0x0000000310007986 */ /* 0x0001e4000c101924 */
.L_x_18401:
        /* <DEDUP_REMOVED lines=257> */
.L_x_18429:
        /* <DEDUP_REMOVED lines=29> */
.L_x_18430:
        /* <DEDUP_REMOVED lines=16> */
.L_x_18434:
[----:B------:R0:W5:Y:S01]  /*91a0*/  LDG.E.U8 R19, [R2.64] ;  /* 0x0000002402137981 */ /* 0x000162000c1e1100 */
[----:B------:R-:W-:Y:S05]  /*91b0*/  BRA `(.L_x_18436) ;  /* 0x00000d8000007947 */ /* 0x000fea0003800000 */
.L_x_18433:
        /* <DEDUP_REMOVED lines=8> */
.L_x_18438:
[----:B------:R0:W5:Y:S01]  /*9240*/  LDG.E.U8 R19, [R2.64] ;  /* 0x0000002402137981 */ /* 0x000162000c1e1100 */
[----:B------:R-:W-:Y:S05]  /*9250*/  BRA `(.L_x_18436) ;  /* 0x00000ce000007947 */ /* 0x000fea0003800000 */
.L_x_18437:
[----:B------:R0:W5:Y:S01]  /*9260*/  LDG.E.U16 R19, [R2.64] ;  /* 0x0000002402137981 */ /* 0x000162000c1e1500 */
[----:B------:R-:W-:Y:S05]  /*9270*/  BRA `(.L_x_18436) ;  /* 0x00000cc000007947 */ /* 0x000fea0003800000 */
.L_x_18432:
        /* <DEDUP_REMOVED lines=9> */
.L_x_18440:
[----:B------:R-:W2:Y:S02]  /*9310*/  LDG.E.U16 R0, [R2.64] ;  /* 0x0000002402007981 */ /* 0x000ea4000c1e1500 */
[----:B--2---:R-:W-:-:S06]  /*9320*/  HADD2.F32 R0, -RZ, R0.H0_H0 ;  /* 0x20000000ff007230 */ /* 0x004fcc0000004100 */
[----:B------:R-:W0:Y:S02]  /*9330*/  F2I.FTZ.TRUNC.NTZ R0, R0 ;  /* 0x0000000000007305 */ /* 0x000e24000021f100 */
[----:B0-----:R-:W-:Y:S01]  /*9340*/  PRMT R19, R0, 0x7610, R19 ;  /* 0x0000761000137816 */ /* 0x001fe20000000013 */
[----:B------:R-:W-:Y:S05]  /*9350*/  BRA `(.L_x_18436) ;  /* 0x00000be000007947 */ /* 0x000fea0003800000 */
.L_x_18439:
        /* <DEDUP_REMOVED lines=9> */
.L_x_18442:
[----:B------:R-:W2:Y:S02]  /*93f0*/  LDG.E.U16 R2, [R2.64] ;  /* 0x0000002402027981 */ /* 0x000ea4000c1e1500 */
[----:B--2---:R-:W-:-:S06]  /*9400*/  HADD2.F32 R0, -RZ, R2.H0_H0 ;  /* 0x20000002ff007230 */ /* 0x004fcc0000004100 */
[----:B------:R-:W0:Y:S02]  /*9410*/  F2I.FTZ.TRUNC.NTZ R0, R0 ;  /* 0x0000000000007305 */ /* 0x000e24000021f100 */
[----:B0-----:R-:W-:Y:S01]  /*9420*/  PRMT R19, R0, 0x7610, R19 ;  /* 0x0000761000137816 */ /* 0x001fe20000000013 */
[----:B------:R-:W-:Y:S05]  /*9430*/  BRA `(.L_x_18436) ;  /* 0x00000b0000007947 */ /* 0x000fea0003800000 */
.L_x_18441:
[----:B------:R-:W2:Y:S02]  /*9440*/  LDG.E.64 R2, [R2.64] ;  /* 0x0000002402027981 */ /* 0x000ea4000c1e1b00 */
[----:B--2---:R0:W1:Y:S01]  /*9450*/  F2I.F64.TRUNC R19, R2 ;  /* 0x0000000200137311 */ /* 0x004062000030d100 */
[----:B------:R-:W-:Y:S05]  /*9460*/  BRA `(.L_x_18436) ;  /* 0x00000ad000007947 */ /* 0x000fea0003800000 */
.L_x_18431:
        /* <DEDUP_REMOVED lines=12> */
.L_x_18445:
[----:B------:R-:W2:Y:S02]  /*9530*/  LDG.E.64 R2, [R2.64] ;  /* 0x0000002402027981 */ /* 0x000ea4000c1e1b00 */
[----:B--2---:R0:W1:Y:S01]  /*9540*/  F2I.F64.TRUNC R19, R2 ;  /* 0x0000000200137311 */ /* 0x004062000030d100 */
[----:B------:R-:W-:Y:S05]  /*9550*/  BRA `(.L_x_18436) ;  /* 0x000009e000007947 */ /* 0x000fea0003800000 */
.L_x_18444:
        /* <DEDUP_REMOVED lines=28> */
.L_x_18447:
        /* <DEDUP_REMOVED lines=15> */
.L_x_18446:
[----:B------:R-:W2:Y:S02]  /*9810*/  LDG.E.U16 R0, [R2.64] ;  /* 0x0000002402007981 */ /* 0x000ea4000c1e1500 */
[----:B--2---:R-:W-:-:S06]  /*9820*/  PRMT R0, RZ, 0x5410, R0 ;  /* 0x00005410ff007816 */ /* 0x004fcc0000000000 */
[----:B------:R-:W0:Y:S02]  /*9830*/  F2I.FTZ.TRUNC.NTZ R0, R0 ;  /* 0x0000000000007305 */ /* 0x000e24000021f100 */
[----:B0-----:R-:W-:Y:S01]  /*9840*/  PRMT R19, R0, 0x7610, R19 ;  /* 0x0000761000137816 */ /* 0x001fe20000000013 */
[----:B------:R-:W-:Y:S05]  /*9850*/  BRA `(.L_x_18436) ;  /* 0x000006e000007947 */ /* 0x000fea0003800000 */
.L_x_18443:
        /* <DEDUP_REMOVED lines=10> */
.L_x_18450:
        /* <DEDUP_REMOVED lines=21> */
.L_x_18454:
[----:B------:R-:W-:Y:S05]  /*9a50*/  BSYNC B1 ;  /* 0x0000000000017941 */ /* 0x000fea0003800000 */
.L_x_18453:
[----:B------:R-:W-:Y:S01]  /*9a60*/  LEA R3, R0, 0x3b800000, 0x17 ;  /* 0x3b80000000037811 */ /* 0x000fe200078eb8ff */
[----:B------:R-:W-:-:S05]  /*9a70*/  IMAD.SHL.U32 R0, R2, 0x100000, RZ ;  /* 0x0010000002007824 */ /* 0x000fca00078e00ff */
[----:B------:R-:W-:Y:S02]  /*9a80*/  LOP3.LUT R0, R3, R0, R4, 0xfe, !PT ;  /* 0x0000000003007212 */ /* 0x000fe400078efe04 */
.L_x_18452:
[----:B------:R-:W-:Y:S05]  /*9a90*/  BSYNC B0 ;  /* 0x0000000000007941 */ /* 0x000fea0003800000 */
.L_x_18451:
[----:B------:R-:W0:Y:S02]  /*9aa0*/  F2I.FTZ.TRUNC.NTZ R0, R0 ;  /* 0x0000000000007305 */ /* 0x000e24000021f100 */
[----:B0-----:R-:W-:Y:S01]  /*9ab0*/  PRMT R19, R0, 0x7610, R19 ;  /* 0x0000761000137816 */ /* 0x001fe20000000013 */
[----:B------:R-:W-:Y:S05]  /*9ac0*/  BRA `(.L_x_18436) ;  /* 0x0000047000007947 */ /* 0x000fea0003800000 */
.L_x_18449:
        /* <DEDUP_REMOVED lines=21> */
.L_x_18458:
[----:B------:R-:W-:Y:S05]  /*9c20*/  BSYNC B1 ;  /* 0x0000000000017941 */ /* 0x000fea0003800000 */
.L_x_18457:
[----:B------:R-:W-:Y:S01]  /*9c30*/  LEA R3, R0, 0x37800000, 0x17 ;  /* 0x3780000000037811 */ /* 0x000fe200078eb8ff */
[----:B------:R-:W-:-:S05]  /*9c40*/  IMAD.SHL.U32 R0, R2, 0x200000, RZ ;  /* 0x0020000002007824 */ /* 0x000fca00078e00ff */
[----:B------:R-:W-:Y:S02]  /*9c50*/  LOP3.LUT R0, R3, R0, R4, 0xfe, !PT ;  /* 0x0000000003007212 */ /* 0x000fe400078efe04 */
.L_x_18456:
[----:B------:R-:W-:Y:S05]  /*9c60*/  BSYNC B0 ;  /* 0x0000000000007941 */ /* 0x000fea0003800000 */
.L_x_18455:
[----:B------:R-:W0:Y:S02]  /*9c70*/  F2I.FTZ.TRUNC.NTZ R0, R0 ;  /* 0x0000000000007305 */ /* 0x000e24000021f100 */
[----:B0-----:R-:W-:Y:S01]  /*9c80*/  PRMT R19, R0, 0x7610, R19 ;  /* 0x0000761000137816 */ /* 0x001fe20000000013 */
[----:B------:R-:W-:Y:S05]  /*9c90*/  BRA `(.L_x_18436) ;  /* 0x000002a000007947 */ /* 0x000fea0003800000 */
.L_x_18448:
        /* <DEDUP_REMOVED lines=14> */
.L_x_18462:
[----:B------:R-:W-:Y:S05]  /*9d80*/  BSYNC B0 ;  /* 0x0000000000007941 */ /* 0x000fea0003800000 */
.L_x_18461:
[----:B------:R-:W0:Y:S02]  /*9d90*/  F2I.FTZ.TRUNC.NTZ R0, R0 ;  /* 0x0000000000007305 */ /* 0x000e24000021f100 */
[----:B0-----:R-:W-:Y:S01]  /*9da0*/  PRMT R19, R0, 0x7610, R19 ;  /* 0x0000761000137816 */ /* 0x001fe20000000013 */
[----:B------:R-:W-:Y:S05]  /*9db0*/  BRA `(.L_x_18436) ;  /* 0x0000018000007947 */ /* 0x000fea0003800000 */
.L_x_18435:
        /* <DEDUP_REMOVED lines=21> */
.L_x_18460:
[----:B------:R0:W5:Y:S01]  /*9f10*/  LDG.E.U8 R19, [R2.64] ;  /* 0x0000002402137981 */ /* 0x000162000c1e1100 */
[----:B------:R-:W-:Y:S05]  /*9f20*/  BRA `(.L_x_18436) ;  /* 0x0000001000007947 */ /* 0x000fea0003800000 */
.L_x_18459:
[----:B------:R0:W5:Y:S02]  /*9f30*/  LDG.E.U8 R19, [R2.64] ;  /* 0x0000002402137981 */ /* 0x000164000c1e1100 */
.L_x_18436:
        /* <DEDUP_REMOVED lines=16> */
.L_x_18466:
[----:B------:R0:W5:Y:S01]  /*a040*/  LDG.E.U8 R0, [R2.64] ;  /* 0x0000002402007981 */ /* 0x000162000c1e1100 */
[----:B------:R-:W-:Y:S05]  /*a050*/  BRA `(.L_x_18468) ;  /* 0x00000d7000007947 */ /* 0x000fea0003800000 */
.L_x_18465:
        /* <DEDUP_REMOVED lines=8> */
.L_x_18470:
[----:B------:R0:W5:Y:S01]  /*a0e0*/  LDG.E.U8 R0, [R2.64] ;  /* 0x0000002402007981 */ /* 0x000162000c1e1100 */
[----:B------:R-:W-:Y:S05]  /*a0f0*/  BRA `(.L_x_18468) ;  /* 0x00000cd000007947 */ /* 0x000fea0003800000 */
.L_x_18469:
[----:B------:R0:W5:Y:S01]  /*a100*/  LDG.E.U16 R0, [R2.64] ;  /* 0x0000002402007981 */ /* 0x000162000c1e1500 */
[----:B------:R-:W-:Y:S05]  /*a110*/  BRA `(.L_x_18468) ;  /* 0x00000cb000007947 */ /* 0x000fea0003800000 */
.L_x_18464:
        /* <DEDUP_REMOVED lines=9> */
.L_x_18472:
[----:B------:R-:W2:Y:S02]  /*a1b0*/  LDG.E.U16 R4, [R2.64] ;  /* 0x0000002402047981 */ /* 0x000ea4000c1e1500 */
[----:B--2---:R-:W-:-:S06]  /*a1c0*/  HADD2.F32 R4, -RZ, R4.H0_H0 ;  /* 0x20000004ff047230 */ /* 0x004fcc0000004100 */
[----:B------:R-:W0:Y:S02]  /*a1d0*/  F2I.FTZ.TRUNC.NTZ R4, R4 ;  /* 0x0000000400047305 */ /* 0x000e24000021f100 */
[----:B0-----:R-:W-:Y:S01]  /*a1e0*/  PRMT R0, R4, 0x7610, R0 ;  /* 0x0000761004007816 */ /* 0x001fe20000000000 */
[----:B------:R-:W-:Y:S05]  /*a1f0*/  BRA `(.L_x_18468) ;  /* 0x00000bd000007947 */ /* 0x000fea0003800000 */
.L_x_18471:
        /* <DEDUP_REMOVED lines=9> */
.L_x_18474:
[----:B------:R-:W2:Y:S02]  /*a290*/  LDG.E.U16 R2, [R2.64] ;  /* 0x0000002402027981 */ /* 0x000ea4000c1e1500 */
[----:B--2---:R-:W-:-:S06]  /*a2a0*/  HADD2.F32 R4, -RZ, R2.H0_H0 ;  /* 0x20000002ff047230 */ /* 0x004fcc0000004100 */
[----:B------:R-:W0:Y:S02]  /*a2b0*/  F2I.FTZ.TRUNC.NTZ R4, R4 ;  /* 0x0000000400047305 */ /* 0x000e24000021f100 */
[----:B0-----:R-:W-:Y:S01]  /*a2c0*/  PRMT R0, R4, 0x7610, R0 ;  /* 0x0000761004007816 */ /* 0x001fe20000000000 */
[----:B------:R-:W-:Y:S05]  /*a2d0*/  BRA `(.L_x_18468) ;  /* 0x00000af000007947 */ /* 0x000fea0003800000 */
.L_x_18473:
[----:B------:R-:W2:Y:S02]  /*a2e0*/  LDG.E.64 R2, [R2.64] ;  /* 0x0000002402027981 */ /* 0x000ea4000c1e1b00 */
[----:B--2---:R0:W2:Y:S01]  /*a2f0*/  F2I.F64.TRUNC R0, R2 ;  /* 0x0000000200007311 */ /* 0x0040a2000030d100 */
[----:B------:R-:W-:Y:S05]  /*a300*/  BRA `(.L_x_18468) ;  /* 0x00000ac000007947 */ /* 0x000fea0003800000 */
.L_x_18463:
        /* <DEDUP_REMOVED lines=12> */
.L_x_18477:
[----:B------:R-:W2:Y:S02]  /*a3d0*/  LDG.E.64 R2, [R2.64] ;  /* 0x0000002402027981 */ /* 0x000ea4000c1e1b00 */
[----:B--2---:R0:W2:Y:S01]  /*a3e0*/  F2I.F64.TRUNC R0, R2 ;  /* 0x0000000200007311 */ /* 0x0040a2000030d100 */
[----:B------:R-:W-:Y:S05]  /*a3f0*/  BRA `(.L_x_18468) ;  /* 0x000009d000007947 */ /* 0x000fea0003800000 */
.L_x_18476:
        /* <DEDUP_REMOVED lines=28> */
.L_x_18479:
        /* <DEDUP_REMOVED lines=15> */
.L_x_18478:
[----:B------:R-:W2:Y:S02]  /*a6b0*/  LDG.E.U16 R2, [R2.64] ;  /* 0x0000002402027981 */ /* 0x000ea4000c1e1500 */
[----:B--2---:R-:W-:-:S04]  /*a6c0*/  PRMT R2, RZ, 0x5410, R2 ;  /* 0x00005410ff027816 */ /* 0x004fc80000000002 */
[----:B------:R0:W2:Y:S01]  /*a6d0*/  F2I.FTZ.TRUNC.NTZ R0, R2 ;  /* 0x0000000200007305 */ /* 0x0000a2000021f100 */
[----:B------:R-:W-:Y:S05]  /*a6e0*/  BRA `(.L_x_18468) ;  /* 0x000006e000007947 */ /* 0x000fea0003800000 */
.L_x_18475:
        /* <DEDUP_REMOVED lines=10> */
.L_x_18482:
        /* <DEDUP_REMOVED lines=21> */
.L_x_18486:
[----:B------:R-:W-:Y:S05]  /*a8e0*/  BSYNC B1 ;  /* 0x0000000000017941 */ /* 0x000fea0003800000 */
.L_x_18485:
[----:B------:R-:W-:Y:S01]  /*a8f0*/  IMAD.SHL.U32 R2, R2, 0x100000, RZ ;  /* 0x0010000002027824 */ /* 0x000fe200078e00ff */
[----:B------:R-:W-:-:S04]  /*a900*/  LEA R3, R0, 0x3b800000, 0x17 ;  /* 0x3b80000000037811 */ /* 0x000fc800078eb8ff */
[----:B------:R-:W-:Y:S02]  /*a910*/  LOP3.LUT R4, R3, R2, R4, 0xfe, !PT ;  /* 0x0000000203047212 */ /* 0x000fe400078efe04 */
.L_x_18484:
[----:B------:R-:W-:Y:S05]  /*a920*/  BSYNC B0 ;  /* 0x0000000000007941 */ /* 0x000fea0003800000 */
.L_x_18483:
[----:B------:R-:W0:Y:S02]  /*a930*/  F2I.FTZ.TRUNC.NTZ R4, R4 ;  /* 0x0000000400047305 */ /* 0x000e24000021f100 */
[----:B0-----:R-:W-:Y:S01]  /*a940*/  PRMT R0, R4, 0x7610, R0 ;  /* 0x0000761004007816 */ /* 0x001fe20000000000 */
[----:B------:R-:W-:Y:S05]  /*a950*/  BRA `(.L_x_18468) ;  /* 0x0000047000007947 */ /* 0x000fea0003800000 */
.L_x_18481:
        /* <DEDUP_REMOVED lines=21> */
.L_x_18490:
[----:B------:R-:W-:Y:S05]  /*aab0*/  BSYNC B1 ;  /* 0x0000000000017941 */ /* 0x000fea0003800000 */
.L_x_18489:
[----:B------:R-:W-:Y:S01]  /*aac0*/  IMAD.SHL.U32 R2, R2, 0x200000, RZ ;  /* 0x0020000002027824 */ /* 0x000fe200078e00ff */
[----:B------:R-:W-:-:S04]  /*aad0*/  LEA R3, R0, 0x37800000, 0x17 ;  /* 0x3780000000037811 */ /* 0x000fc800078eb8ff */
[----:B------:R-:W-:Y:S02]  /*aae0*/  LOP3.LUT R4, R3, R2, R4, 0xfe, !PT ;  /* 0x0000000203047212 */ /* 0x000fe400078efe04 */
.L_x_18488:
[----:B------:R-:W-:Y:S05]  /*aaf0*/  BSYNC B0 ;  /* 0x0000000000007941 */ /* 0x000fea0003800000 */
.L_x_18487:
[----:B------:R-:W0:Y:S02]  /*ab00*/  F2I.FTZ.TRUNC.NTZ R4, R4 ;  /* 0x0000000400047305 */ /* 0x000e24000021f100 */
[----:B0-----:R-:W-:Y:S01]  /*ab10*/  PRMT R0, R4, 0x7610, R0 ;  /* 0x0000761004007816 */ /* 0x001fe20000000000 */
[----:B------:R-:W-:Y:S05]  /*ab20*/  BRA `(.L_x_18468) ;  /* 0x000002a000007947 */ /* 0x000fea0003800000 */
.L_x_18480:
        /* <DEDUP_REMOVED lines=14> */
.L_x_18494:
[----:B------:R-:W-:Y:S05]  /*ac10*/  BSYNC B0 ;  /* 0x0000000000007941 */ /* 0x000fea0003800000 */
.L_x_18493:
[----:B------:R-:W0:Y:S02]  /*ac20*/  F2I.FTZ.TRUNC.NTZ R4, R4 ;  /* 0x0000000400047305 */ /* 0x000e24000021f100 */
[----:B0-----:R-:W-:Y:S01]  /*ac30*/  PRMT R0, R4, 0x7610, R0 ;  /* 0x0000761004007816 */ /* 0x001fe20000000000 */
[----:B------:R-:W-:Y:S05]  /*ac40*/  BRA `(.L_x_18468) ;  /* 0x0000018000007947 */ /* 0x000fea0003800000 */
.L_x_18467:
        /* <DEDUP_REMOVED lines=21> */
.L_x_18492:
[----:B------:R0:W5:Y:S01]  /*ada0*/  LDG.E.U8 R0, [R2.64] ;  /* 0x0000002402007981 */ /* 0x000162000c1e1100 */
[----:B------:R-:W-:Y:S05]  /*adb0*/  BRA `(.L_x_18468) ;  /* 0x0000001000007947 */ /* 0x000fea0003800000 */
.L_x_18491:
[----:B------:R0:W5:Y:S02]  /*adc0*/  LDG.E.U8 R0, [R2.64] ;  /* 0x0000002402007981 */ /* 0x000164000c1e1100 */
.L_x_18468:
        /* <DEDUP_REMOVED lines=22> */
.L_x_18498:
[----:B------:R0:W-:Y:S01]  /*af30*/  STG.E.U8 [R16.64], R5 ;  /* 0x0000000510007986 */ /* 0x0001e2000c101124 */
[----:B------:R-:W-:Y:S05]  /*af40*/  BRA `(.L_x_18500) ;  /* 0x00000e9000007947 */ /* 0x000fea0003800000 */
.L_x_18497:
        /* <DEDUP_REMOVED lines=12> */
.L_x_18502:
[----:B------:R-:W-:-:S04]  /*b010*/  LOP3.LUT R5, R5, 0xffff, RZ, 0xc0, !PT ;  /* 0x0000ffff05057812 */ /* 0x000fc800078ec0ff */
[----:B------:R-:W-:-:S05]  /*b020*/  PRMT R3, R5, 0x8880, RZ ;  /* 0x0000888005037816 */ /* 0x000fca00000000ff */
[----:B------:R0:W-:Y:S01]  /*b030*/  STG.E [R16.64], R3 ;  /* 0x0000000310007986 */ /* 0x0001e2000c101924 */
[----:B------:R-:W-:Y:S05]  /*b040*/  BRA `(.L_x_18500) ;  /* 0x00000d9000007947 */ /* 0x000fea0003800000 */
.L_x_18501:
[----:B------:R-:W-:-:S04]  /*b050*/  PRMT R3, R5, 0x8880, RZ ;  /* 0x0000888005037816 */ /* 0x000fc800000000ff */
[----:B------:R-:W-:-:S05]  /*b060*/  PRMT R3, R3, 0x7710, RZ ;  /* 0x0000771003037816 */ /* 0x000fca00000000ff */
[----:B------:R0:W-:Y:S01]  /*b070*/  STG.E.U16 [R16.64], R3 ;  /* 0x0000000310007986 */ /* 0x0001e2000c101524 */
[----:B------:R-:W-:Y:S05]  /*b080*/  BRA `(.L_x_18500) ;  /* 0x00000d5000007947 */ /* 0x000fea0003800000 */
.L_x_18496:
        /* <DEDUP_REMOVED lines=9> */
.L_x_18504:
[----:B------:R-:W0:Y:S02]  /*b120*/  I2F.S8 R0, R5 ;  /* 0x0000000500007306 */ /* 0x000e240000001400 */
[----:B0-----:R-:W-:-:S05]  /*b130*/  F2FP.PACK_AB R0, RZ, R0 ;  /* 0x00000000ff00723e */ /* 0x001fca00000000ff */
[----:B------:R0:W-:Y:S01]  /*b140*/  STG.E.U16 [R16.64], R0 ;  /* 0x0000000010007986 */ /* 0x0001e2000c101524 */
[----:B------:R-:W-:Y:S05]  /*b150*/  BRA `(.L_x_18500) ;  /* 0x00000c8000007947 */ /* 0x000fea0003800000 */
.L_x_18503:
        /* <DEDUP_REMOVED lines=10> */
.L_x_18506:
[----:B------:R-:W0:Y:S02]  /*b200*/  I2F.S8 R5, R5 ;  /* 0x0000000500057306 */ /* 0x000e240000001400 */
[----:B0-----:R-:W-:-:S04]  /*b210*/  F2FP.PACK_AB R3, RZ, R5 ;  /* 0x00000005ff03723e */ /* 0x001fc800000000ff */
[----:B------:R-:W-:-:S05]  /*b220*/  PRMT R3, R3, 0x5410, RZ ;  /* 0x0000541003037816 */ /* 0x000fca00000000ff */
[----:B------:R0:W-:Y:S01]  /*b230*/  STG.E [R16.64], R3 ;  /* 0x0000000310007986 */ /* 0x0001e2000c101924 */
[----:B------:R-:W-:Y:S05]  /*b240*/  BRA `(.L_x_18500) ;  /* 0x00000b9000007947 */ /* 0x000fea0003800000 */
.L_x_18505:
[----:B------:R-:W-:-:S04]  /*b250*/  PRMT R2, R5, 0x8880, RZ ;  /* 0x0000888005027816 */ /* 0x000fc800000000ff */
[----:B------:R-:W-:-:S06]  /*b260*/  PRMT R2, R2, 0x7710, RZ ;  /* 0x0000771002027816 */ /* 0x000fcc00000000ff */
[----:B------:R-:W0:Y:S02]  /*b270*/  I2F.F64.S16 R2, R2 ;  /* 0x0000000200027312 */ /* 0x000e240000101c00 */
[----:B0-----:R0:W-:Y:S01]  /*b280*/  STG.E.64 [R16.64], R2 ;  /* 0x0000000210007986 */ /* 0x0011e2000c101b24 */
[----:B------:R-:W-:Y:S05]  /*b290*/  BRA `(.L_x_18500) ;  /* 0x00000b4000007947 */ /* 0x000fea0003800000 */
.L_x_18495:
        /* <DEDUP_REMOVED lines=12> */
.L_x_18509:
[----:B------:R-:W-:Y:S01]  /*b360*/  PRMT R4, R5, 0x8880, RZ ;  /* 0x0000888005047816 */ /* 0x000fe200000000ff */
[----:B------:R-:W-:-:S03]  /*b370*/  CS2R R6, SRZ ;  /* 0x0000000000067805 */ /* 0x000fc6000001ff00 */
[----:B------:R-:W-:-:S06]  /*b380*/  PRMT R4, R4, 0x7710, RZ ;  /* 0x0000771004047816 */ /* 0x000fcc00000000ff */
[----:B------:R-:W0:Y:S02]  /*b390*/  I2F.F64.S16 R4, R4 ;  /* 0x0000000400047312 */ /* 0x000e240000101c00 */
[----:B0-----:R0:W-:Y:S01]  /*b3a0*/  STG.E.128 [R16.64], R4 ;  /* 0x0000000410007986 */ /* 0x0011e2000c101d24 */
[----:B------:R-:W-:Y:S05]  /*b3b0*/  BRA `(.L_x_18500) ;  /* 0x00000a2000007947 */ /* 0x000fea0003800000 */
.L_x_18508:
        /* <DEDUP_REMOVED lines=21> */
.L_x_18513:
[----:B------:R-:W-:Y:S05]  /*b510*/  BSYNC B0 ;  /* 0x0000000000007941 */ /* 0x000fea0003800000 */
.L_x_18512:
[----:B------:R-:W-:-:S05]  /*b520*/  LOP3.LUT R3, R0, R3, RZ, 0xfc, !PT ;  /* 0x0000000300037212 */ /* 0x000fca00078efcff */
[----:B------:R0:W-:Y:S01]  /*b530*/  STG.E.U8 [R16.64], R3 ;  /* 0x0000000310007986 */ /* 0x0001e2000c101124 */
[----:B------:R-:W-:Y:S05]  /*b540*/  BRA `(.L_x_18500) ;  /* 0x0000089000007947 */ /* 0x000fea0003800000 */
.L_x_18511:
        /* <DEDUP_REMOVED lines=13> */
.L_x_18515:
[----:B------:R-:W-:Y:S01]  /*b620*/  IMAD.MOV.U32 R0, RZ, RZ, 0x7f ;  /* 0x0000007fff007424 */ /* 0x000fe200078e00ff */
[----:B------:R-:W-:-:S04]  /*b630*/  ISETP.GT.U32.AND P0, PT, R2, 0x7f800000, PT ;  /* 0x7f8000000200780c */ /* 0x000fc80003f04070 */
[----:B------:R-:W-:-:S04]  /*b640*/  SEL R0, R0, 0x7c, P0 ;  /* 0x0000007c00007807 */ /* 0x000fc80000000000 */
.L_x_18516:
[----:B------:R-:W-:Y:S05]  /*b650*/  BSYNC B0 ;  /* 0x0000000000007941 */ /* 0x000fea0003800000 */
.L_x_18514:
[----:B------:R-:W-:-:S04]  /*b660*/  LOP3.LUT R2, R5, 0x80000000, RZ, 0xc0, !PT ;  /* 0x8000000005027812 */ /* 0x000fc800078ec0ff */
[----:B------:R-:W-:-:S04]  /*b670*/  SHF.R.U32.HI R3, RZ, 0x18, R2 ;  /* 0x00000018ff037819 */ /* 0x000fc80000011602 */
[----:B------:R-:W-:-:S05]  /*b680*/  LOP3.LUT R3, R0, R3, RZ, 0xfc, !PT ;  /* 0x0000000300037212 */ /* 0x000fca00078efcff */
[----:B------:R0:W-:Y:S01]  /*b690*/  STG.E.U8 [R16.64], R3 ;  /* 0x0000000310007986 */ /* 0x0001e2000c101124 */
[----:B------:R-:W-:Y:S05]  /*b6a0*/  BRA `(.L_x_18500) ;  /* 0x0000073000007947 */ /* 0x000fea0003800000 */
.L_x_18510:
[----:B------:R-:W0:Y:S02]  /*b6b0*/  I2F.S8 R0, R5 ;  /* 0x0000000500007306 */ /* 0x000e240000001400 */
[----:B0-----:R-:W-:-:S05]  /*b6c0*/  F2FP.BF16.PACK_AB R0, RZ, R0 ;  /* 0x00000000ff00723e */ /* 0x001fca00000010ff */
[----:B------:R0:W-:Y:S01]  /*b6d0*/  STG.E.U16 [R16.64], R0 ;  /* 0x0000000010007986 */ /* 0x0001e2000c101524 */
[----:B------:R-:W-:Y:S05]  /*b6e0*/  BRA `(.L_x_18500) ;  /* 0x000006f000007947 */ /* 0x000fea0003800000 */
.L_x_18507:
        /* <DEDUP_REMOVED lines=12> */
.L_x_18519:
        /* <DEDUP_REMOVED lines=17> */
.L_x_18522:
[----:B------:R-:W-:-:S04]  /*b8c0*/  LOP3.LUT R2, R5, 0x80000000, RZ, 0xc0, !PT ;  /* 0x8000000005027812 */ /* 0x000fc800078ec0ff */
[----:B------:R-:W-:-:S04]  /*b8d0*/  SHF.R.U32.HI R3, RZ, 0x18, R2 ;  /* 0x00000018ff037819 */ /* 0x000fc80000011602 */
[----:B------:R-:W-:-:S04]  /*b8e0*/  LOP3.LUT R0, R0, R3, RZ, 0xfc, !PT ;  /* 0x0000000300007212 */ /* 0x000fc800078efcff */
[----:B------:R-:W-:Y:S02]  /*b8f0*/  PRMT R8, R0, 0x7610, R8 ;  /* 0x0000761000087816 */ /* 0x000fe40000000008 */
.L_x_18521:
[----:B------:R-:W-:Y:S05]  /*b900*/  BSYNC B0 ;  /* 0x0000000000007941 */ /* 0x000fea0003800000 */
.L_x_18520:
[----:B------:R0:W-:Y:S01]  /*b910*/  STG.E.U8 [R16.64], R8 ;  /* 0x0000000810007986 */ /* 0x0001e2000c101124 */
[----:B------:R-:W-:Y:S05]  /*b920*/  BRA `(.L_x_18500) ;  /* 0x000004b000007947 */ /* 0x000fea0003800000 */
.L_x_18518:
        /* <DEDUP_REMOVED lines=17> */
.L_x_18525:
[----:B------:R-:W-:-:S04]  /*ba40*/  LOP3.LUT R2, R5, 0x80000000, RZ, 0xc0, !PT ;  /* 0x8000000005027812 */ /* 0x000fc800078ec0ff */
[----:B------:R-:W-:-:S04]  /*ba50*/  SHF.R.U32.HI R3, RZ, 0x18, R2 ;  /* 0x00000018ff037819 */ /* 0x000fc80000011602 */
[----:B------:R-:W-:-:S04]  /*ba60*/  LOP3.LUT R0, R0, R3, RZ, 0xfc, !PT ;  /* 0x0000000300007212 */ /* 0x000fc800078efcff */
[----:B------:R-:W-:Y:S02]  /*ba70*/  PRMT R8, R0, 0x7610, R8 ;  /* 0x0000761000087816 */ /* 0x000fe40000000008 */
.L_x_18524:
[----:B------:R-:W-:Y:S05]  /*ba80*/  BSYNC B0 ;  /* 0x0000000000007941 */ /* 0x000fea0003800000 */
.L_x_18523:
[----:B------:R0:W-:Y:S01]  /*ba90*/  STG.E.U8 [R16.64], R8 ;  /* 0x0000000810007986 */ /* 0x0001e2000c101124 */
[----:B------:R-:W-:Y:S05]  /*baa0*/  BRA `(.L_x_18500) ;  /* 0x0000033000007947 */ /* 0x000fea0003800000 */
.L_x_18517:
        /* <DEDUP_REMOVED lines=22> */
.L_x_18499:
        /* <DEDUP_REMOVED lines=20> */
.L_x_18527:
[----:B------:R-:W-:-:S04]  /*bd50*/  LOP3.LUT R5, R5, 0xffff, RZ, 0xc0, !PT ;  /* 0x0000ffff05057812 */ /* 0x000fc800078ec0ff */
[----:B------:R-:W-:-:S05]  /*bd60*/  PRMT R5, R5, 0x8880, RZ ;  /* 0x0000888005057816 */ /* 0x000fca00000000ff */
[----:B------:R-:W-:-:S05]  /*bd70*/  IMAD.MOV.U32 R2, RZ, RZ, R5 ;  /* 0x000000ffff027224 */ /* 0x000fca00078e0005 */
[----:B------:R-:W-:-:S05]  /*bd80*/  SHF.R.S32.HI R3, RZ, 0x1f, R2 ;  /* 0x0000001fff037819 */ /* 0x000fca0000011402 */
[----:B------:R0:W-:Y:S01]  /*bd90*/  STG.E.64 [R16.64], R2 ;  /* 0x0000000210007986 */ /* 0x0001e2000c101b24 */
[----:B------:R-:W-:Y:S05]  /*bda0*/  BRA `(.L_x_18500) ;  /* 0x0000003000007947 */ /* 0x000fea0003800000 */
.L_x_18526:
[----:B------:R-:W-:-:S04]  /*bdb0*/  LOP3.LUT R5, R5, 0xffff, RZ, 0xc0, !PT ;  /* 0x0000ffff05057812 */ /* 0x000fc800078ec0ff */
[----:B------:R-:W-:-:S05]  /*bdc0*/  PRMT R3, R5, 0x8880, RZ ;  /* 0x0000888005037816 */ /* 0x000fca00000000ff */
[----:B------:R0:W-:Y:S02]  /*bdd0*/  STG.E [R16.64], R3 ;  /* 0x0000000310007986 */ /* 0x0001e4000c101924 */
.L_x_18500:
[----:B------:R-:W-:Y:S02]  /*bde0*/  IADD3 R23, R23, 0x80, RZ ;  /* 0x0000008017177810 */ /* 0x000fe40007ffe0ff */
.L_x_18329:
[----:B------:R-:W-:Y:S05]  /*bdf0*/  BSYNC B6 ;  /* 0x0000000000067941 */ /* 0x000fea0003800000 */
.L_x_18328:
        /* <DEDUP_REMOVED lines=256> */
.L_x_18528:
        /* <DEDUP_REMOVED lines=29> */
.L_x_18529:
        /* <DEDUP_REMOVED lines=16> */
.L_x_18533:
[----:B------:R0:W5:Y:S01]  /*d0d0*/  LDG.E.U8 R19, [R2.64] ;  /* 0x0000002402137981 */ /* 0x000162000c1e1100 */
[----:B------:R-:W-:Y:S05]  /*d0e0*/  BRA `(.L_x_18535) ;  /* 0x00000d8000007947 */ /* 0x000fea0003800000 */
.L_x_18532:
        /* <DEDUP_REMOVED lines=8> */
.L_x_18537:
[----:B------:R0:W5:Y:S01]  /*d170*/  LDG.E.U8 R19, [R2.64] ;  /* 0x0000002402137981 */ /* 0x000162000c1e1100 */
[----:B------:R-:W-:Y:S05]  /*d180*/  BRA `(.L_x_18535) ;  /* 0x00000ce000007947 */ /* 0x000fea0003800000 */
.L_x_18536:
[----:B------:R0:W5:Y:S01]  /*d190*/  LDG.E.U16 R19, [R2.64] ;  /* 0x0000002402137981 */ /* 0x000162000c1e1500 */
[----:B------:R-:W-:Y:S05]  /*d1a0*/  BRA `(.L_x_18535) ;  /* 0x00000cc000007947 */ /* 0x000fea0003800000 */
.L_x_18531:
        /* <DEDUP_REMOVED lines=9> */
.L_x_18539:
[----:B------:R-:W2:Y:S02]  /*d240*/  LDG.E.U16 R0, [R2.64] ;  /* 0x0000002402007981 */ /* 0x000ea4000c1e1500 */
[----:B--2---:R-:W-:-:S06]  /*d250*/  HADD2.F32 R0, -RZ, R0.H0_H0 ;  /* 0x20000000ff007230 */ /* 0x004fcc0000004100 */
[----:B------:R-:W0:Y:S02]  /*d260*/  F2I.FTZ.TRUNC.NTZ R0, R0 ;  /* 0x0000000000007305 */ /* 0x000e24000021f100 */
[----:B0-----:R-:W-:Y:S01]  /*d270*/  PRMT R19, R0, 0x7610, R19 ;  /* 0x0000761000137816 */ /* 0x001fe20000000013 */
[----:B------:R-:W-:Y:S05]  /*d280*/  BRA `(.L_x_18535) ;  /* 0x00000be000007947 */ /* 0x000fea0003800000 */
.L_x_18538:
        /* <DEDUP_REMOVED lines=9> */
.L_x_18541:
[----:B------:R-:W2:Y:S02]  /*d320*/  LDG.E.U16 R2, [R2.64] ;  /* 0x0000002402027981 */ /* 0x000ea4000c1e1500 */
[----:B--2---:R-:W-:-:S06]  /*d330*/  HADD2.F32 R0, -RZ, R2.H0_H0 ;  /* 0x20000002ff007230 */ /* 0x004fcc0000004100 */
[----:B------:R-:W0:Y:S02]  /*d340*/  F2I.FTZ.TRUNC.NTZ R0, R0 ;  /* 0x0000000000007305 */ /* 0x000e24000021f100 */
[----:B0-----:R-:W-:Y:S01]  /*d350*/  PRMT R19, R0, 0x7610, R19 ;  /* 0x0000761000137816 */ /* 0x001fe20000000013 */
[----:B------:R-:W-:Y:S05]  /*d360*/  BRA `(.L_x_18535) ;  /* 0x00000b0000007947 */ /* 0x000fea0003800000 */
.L_x_18540:
[----:B------:R-:W2:Y:S02]  /*d370*/  LDG.E.64 R2, [R2.64] ;  /* 0x0000002402027981 */ /* 0x000ea4000c1e1b00 */
[----:B--2---:R0:W1:Y:S01]  /*d380*/  F2I.F64.TRUNC R19, R2 ;  /* 0x0000000200137311 */ /* 0x004062000030d100 */
[----:B------:R-:W-:Y:S05]  /*d390*/  BRA `(.L_x_18535) ;  /* 0x00000ad000007947 */ /* 0x000fea0003800000 */
.L_x_18530:
        /* <DEDUP_REMOVED lines=12> */
.L_x_18544:
[----:B------:R-:W2:Y:S02]  /*d460*/  LDG.E.64 R2, [R2.64] ;  /* 0x0000002402027981 */ /* 0x000ea4000c1e1b00 */
[----:B--2---:R0:W1:Y:S01]  /*d470*/  F2I.F64.TRUNC R19, R2 ;  /* 0x0000000200137311 */ /* 0x004062000030d100 */
[----:B------:R-:W-:Y:S05]  /*d480*/  BRA `(.L_x_18535) ;  /* 0x000009e000007947 */ /* 0x000fea0003800000 */
.L_x_18543:
        /* <DEDUP_REMOVED lines=28> */
.L_x_18546:
        /* <DEDUP_REMOVED lines=15> */
.L_x_18545:
[----:B------:R-:W2:Y:S02]  /*d740*/  LDG.E.U16 R0, [R2.64] ;  /* 0x0000002402007981 */ /* 0x000ea4000c1e1500 */
[----:B--2---:R-:W-:-:S06]  /*d750*/  PRMT R0, RZ, 0x5410, R0 ;  /* 0x00005410ff007816 */ /* 0x004fcc0000000000 */
[----:B------:R-:W0:Y:S02]  /*d760*/  F2I.FTZ.TRUNC.NTZ R0, R0 ;  /* 0x0000000000007305 */ /* 0x000e24000021f100 */
[----:B0-----:R-:W-:Y:S01]  /*d770*/  PRMT R19, R0, 0x7610, R19 ;  /* 0x0000761000137816 */ /* 0x001fe20000000013 */
[----:B------:R-:W-:Y:S05]  /*d780*/  BRA `(.L_x_18535) ;  /* 0x000006e000007947 */ /* 0x000fea0003800000 */
.L_x_18542:
        /* <DEDUP_REMOVED lines=10> */
.L_x_18549:
        /* <DEDUP_REMOVED lines=21> */
.L_x_18553:
[----:B------:R-:W-:Y:S05]  /*d980*/  BSYNC B1 ;  /* 0x0000000000017941 */ /* 0x000fea0003800000 */
.L_x_18552:
[----:B------:R-:W-:Y:S01]  /*d990*/  LEA R3, R0, 0x3b800000, 0x17 ;  /* 0x3b80000000037811 */ /* 0x000fe200078eb8ff */
[----:B------:R-:W-:-:S05]  /*d9a0*/  IMAD.SHL.U32 R0, R2, 0x100000, RZ ;  /* 0x0010000002007824 */ /* 0x000fca00078e00ff */
[----:B------:R-:W-:Y:S02]  /*d9b0*/  LOP3.LUT R0, R3, R0, R4, 0xfe, !PT ;  /* 0x0000000003007212 */ /* 0x000fe400078efe04 */
.L_x_18551:
[----:B------:R-:W-:Y:S05]  /*d9c0*/  BSYNC B0 ;  /* 0x0000000000007941 */ /* 0x000fea0003800000 */
.L_x_18550:
[----:B------:R-:W0:Y:S02]  /*d9d0*/  F2I.FTZ.TRUNC.NTZ R0, R0 ;  /* 0x0000000000007305 */ /* 0x000e24000021f100 */
[----:B0-----:R-:W-:Y:S01]  /*d9e0*/  PRMT R19, R0, 0x7610, R19 ;  /* 0x0000761000137816 */ /* 0x001fe20000000013 */
[----:B------:R-:W-:Y:S05]  /*d9f0*/  BRA `(.L_x_18535) ;  /* 0x0000047000007947 */ /* 0x000fea0003800000 */
.L_x_18548:
        /* <DEDUP_REMOVED lines=21> */
.L_x_18557:
[----:B------:R-:W-:Y:S05]  /*db50*/  BSYNC B1 ;  /* 0x0000000000017941 */ /* 0x000fea0003800000 */
.L_x_18556:
[----:B------:R-:W-:Y:S01]  /*db60*/  LEA R3, R0, 0x37800000, 0x17 ;  /* 0x3780000000037811 */ /* 0x000fe200078eb8ff */
[----:B------:R-:W-:-:S05]  /*db70*/  IMAD.SHL.U32 R0, R2, 0x200000, RZ ;  /* 0x0020000002007824 */ /* 0x000fca00078e00ff */
[----:B------:R-:W-:Y:S02]  /*db80*/  LOP3.LUT R0, R3, R0, R4, 0xfe, !PT ;  /* 0x0000000003007212 */ /* 0x000fe400078efe04 */
.L_x_18555:
[----:B------:R-:W-:Y:S05]  /*db90*/  BSYNC B0 ;  /* 0x0000000000007941 */ /* 0x000fea0003800000 */
.L_x_18554:
[----:B------:R-:W0:Y:S02]  /*dba0*/  F2I.FTZ.TRUNC.NTZ R0, R0 ;  /* 0x0000000000007305 */ /* 0x000e24000021f100 */
[----:B0-----:R-:W-:Y:S01]  /*dbb0*/  PRMT R19, R0, 0x7610, R19 ;  /* 0x0000761000137816 */ /* 0x001fe20000000013 */
[----:B------:R-:W-:Y:S05]  /*dbc0*/  BRA `(.L_x_18535) ;  /* 0x000002a000007947 */ /* 0x000fea0003800000 */
.L_x_18547:
        /* <DEDUP_REMOVED lines=14> */
.L_x_18561:
[----:B------:R-:W-:Y:S05]  /*dcb0*/  BSYNC B0 ;  /* 0x0000000000007941 */ /* 0x000fea0003800000 */
.L_x_18560:
[----:B------:R-:W0:Y:S02]  /*dcc0*/  F2I.FTZ.TRUNC.NTZ R0, R0 ;  /* 0x0000000000007305 */ /* 0x000e24000021f100 */
[----:B0-----:R-:W-:Y:S01]  /*dcd0*/  PRMT R19, R0, 0x7610, R19 ;  /* 0x0000761000137816 */ /* 0x001fe20000000013 */
[----:B------:R-:W-:Y:S05]  /*dce0*/  BRA `(.L_x_18535) ;  /* 0x0000018000007947 */ /* 0x000fea0003800000 */
.L_x_18534:
        /* <DEDUP_REMOVED lines=21> */
.L_x_18559:
[----:B------:R0:W5:Y:S01]  /*de40*/  LDG.E.U8 R19, [R2.64] ;  /* 0x0000002402137981 */ /* 0x000162000c1e1100 */
[----:B------:R-:W-:Y:S05]  /*de50*/  BRA `(.L_x_18535) ;  /* 0x0000001000007947 */ /* 0x000fea0003800000 */
.L_x_18558:
[----:B------:R0:W5:Y:S02]  /*de60*/  LDG.E.U8 R19, [R2.64] ;  /* 0x0000002402137981 */ /* 0x000164000c1e1100 */
.L_x_18535:
        /* <DEDUP_REMOVED lines=16> */
.L_x_18565:
[----:B------:R0:W5:Y:S01]  /*df70*/  LDG.E.U8 R0, [R2.64] ;  /* 0x0000002402007981 */ /* 0x000162000c1e1100 */
[----:B------:R-:W-:Y:S05]  /*df80*/  BRA `(.L_x_18567) ;  /* 0x00000d7000007947 */ /* 0x000fea0003800000 */
.L_x_18564:
        /* <DEDUP_REMOVED lines=8> */
.L_x_18569:
[----:B------:R0:W5:Y:S01]  /*e010*/  LDG.E.U8 R0, [R2.64] ;  /* 0x0000002402007981 */ /* 0x000162000c1e1100 */
[----:B------:R-:W-:Y:S05]  /*e020*/  BRA `(.L_x_18567) ;  /* 0x00000cd000007947 */ /* 0x000fea0003800000 */
.L_x_18568:
[----:B------:R0:W5:Y:S01]  /*e030*/  LDG.E.U16 R0, [R2.64] ;  /* 0x0000002402007981 */ /* 0x000162000c1e1500 */
[----:B------:R-:W-:Y:S05]  /*e040*/  BRA `(.L_x_18567) ;  /* 0x00000cb000007947 */ /* 0x000fea0003800000 */
.L_x_18563:
        /* <DEDUP_REMOVED lines=9> */
.L_x_18571:
[----:B------:R-:W2:Y:S02]  /*e0e0*/  LDG.E.U16 R4, [R2.64] ;  /* 0x0000002402047981 */ /* 0x000ea4000c1e1500 */
[----:B--2---:R-:W-:-:S06]  /*e0f0*/  HADD2.F32 R4, -RZ, R4.H0_H0 ;  /* 0x20000004ff047230 */ /* 0x004fcc0000004100 */
[----:B------:R-:W0:Y:S02]  /*e100*/  F2I.FTZ.TRUNC.NTZ R4, R4 ;  /* 0x0000000400047305 */ /* 0x000e24000021f100 */
[----:B0-----:R-:W-:Y:S01]  /*e110*/  PRMT R0, R4, 0x7610, R0 ;  /* 0x0000761004007816 */ /* 0x001fe20000000000 */
[----:B------:R-:W-:Y:S05]  /*e120*/  BRA `(.L_x_18567) ;  /* 0x00000bd000007947 */ /* 0x000fea0003800000 */
.L_x_18570:
        /* <DEDUP_REMOVED lines=9> */
.L_x_18573:
[----:B------:R-:W2:Y:S02]  /*e1c0*/  LDG.E.U16 R2, [R2.64] ;  /* 0x0000002402027981 */ /* 0x000ea4000c1e1500 */
[----:B--2---:R-:W-:-:S06]  /*e1d0*/  HADD2.F32 R4, -RZ, R2.H0_H0 ;  /* 0x20000002ff047230 */ /* 0x004fcc0000004100 */
[----:B------:R-:W0:Y:S02]  /*e1e0*/  F2I.FTZ.TRUNC.NTZ R4, R4 ;  /* 0x0000000400047305 */ /* 0x000e24000021f100 */
[----:B0-----:R-:W-:Y:S01]  /*e1f0*/  PRMT R0, R4, 0x7610, R0 ;  /* 0x0000761004007816 */ /* 0x001fe20000000000 */
[----:B------:R-:W-:Y:S05]  /*e200*/  BRA `(.L_x_18567) ;  /* 0x00000af000007947 */ /* 0x000fea0003800000 */
.L_x_18572:
[----:B------:R-:W2:Y:S02]  /*e210*/  LDG.E.64 R2, [R2.64] ;  /* 0x0000002402027981 */ /* 0x000ea4000c1e1b00 */
[----:B--2---:R0:W2:Y:S01]  /*e220*/  F2I.F64.TRUNC R0, R2 ;  /* 0x0000000200007311 */ /* 0x0040a2000030d100 */
[----:B------:R-:W-:Y:S05]  /*e230*/  BRA `(.L_x_18567) ;  /* 0x00000ac000007947 */ /* 0x000fea0003800000 */
.L_x_18562:
        /* <DEDUP_REMOVED lines=12> */
.L_x_18576:
[----:B------:R-:W2:Y:S02]  /*e300*/  LDG.E.64 R2, [R2.64] ;  /* 0x0000002402027981 */ /* 0x000ea4000c1e1b00 */
[----:B--2---:R0:W2:Y:S01]  /*e310*/  F2I.F64.TRUNC R0, R2 ;  /* 0x0000000200007311 */ /* 0x0040a2000030d100 */
[----:B------:R-:W-:Y:S05]  /*e320*/  BRA `(.L_x_18567) ;  /* 0x000009d000007947 */ /* 0x000fea0003800000 */
.L_x_18575:
        /* <DEDUP_REMOVED lines=28> */
.L_x_18578:
        /* <DEDUP_REMOVED lines=15> */
.L_x_18577:
[----:B------:R-:W2:Y:S02]  /*e5e0*/  LDG.E.U16 R2, [R2.64] ;  /* 0x0000002402027981 */ /* 0x000ea4000c1e1500 */
[----:B--2---:R-:W-:-:S04]  /*e5f0*/  PRMT R2, RZ, 0x5410, R2 ;  /* 0x00005410ff027816 */ /* 0x004fc80000000002 */
[----:B------:R0:W2:Y:S01]  /*e600*/  F2I.FTZ.TRUNC.NTZ R0, R2 ;  /* 0x0000000200007305 */ /* 0x0000a2000021f100 */
[----:B------:R-:W-:Y:S05]  /*e610*/  BRA `(.L_x_18567) ;  /* 0x000006e000007947 */ /* 0x000fea0003800000 */
.L_x_18574:
        /* <DEDUP_REMOVED lines=10> */
.L_x_18581:
        /* <DEDUP_REMOVED lines=21> */
.L_x_18585:
[----:B------:R-:W-:Y:S05]  /*e810*/  BSYNC B1 ;  /* 0x0000000000017941 */ /* 0x000fea0003800000 */
.L_x_18584:
[----:B------:R-:W-:Y:S01]  /*e820*/  IMAD.SHL.U32 R2, R2, 0x100000, RZ ;  /* 0x0010000002027824 */ /* 0x000fe200078e00ff */
[----:B------:R-:W-:-:S04]  /*e830*/  LEA R3, R0, 0x3b800000, 0x17 ;  /* 0x3b80000000037811 */ /* 0x000fc800078eb8ff */
[----:B------:R-:W-:Y:S02]  /*e840*/  LOP3.LUT R4, R3, R2, R4, 0xfe, !PT ;  /* 0x0000000203047212 */ /* 0x000fe400078efe04 */
.L_x_18583:
[----:B------:R-:W-:Y:S05]  /*e850*/  BSYNC B0 ;  /* 0x0000000000007941 */ /* 0x000fea0003800000 */
.L_x_18582:
[----:B------:R-:W0:Y:S02]  /*e860*/  F2I.FTZ.TRUNC.NTZ R4, R4 ;  /* 0x0000000400047305 */ /* 0x000e24000021f100 */
[----:B0-----:R-:W-:Y:S01]  /*e870*/  PRMT R0, R4, 0x7610, R0 ;  /* 0x0000761004007816 */ /* 0x001fe20000000000 */
[----:B------:R-:W-:Y:S05]  /*e880*/  BRA `(.L_x_18567) ;  /* 0x0000047000007947 */ /* 0x000fea0003800000 */
.L_x_18580:
        /* <DEDUP_REMOVED lines=21> */
.L_x_18589:
[----:B------:R-:W-:Y:S05]  /*e9e0*/  BSYNC B1 ;  /* 0x0000000000017941 */ /* 0x000fea0003800000 */
.L_x_18588:
[----:B------:R-:W-:Y:S01]  /*e9f0*/  IMAD.SHL.U32 R2, R2, 0x200000, RZ ;  /* 0x0020000002027824 */ /* 0x000fe200078e00ff */
[----:B------:R-:W-:-:S04]  /*ea00*/  LEA R3, R0, 0x37800000, 0x17 ;  /* 0x3780000000037811 */ /* 0x000fc800078eb8ff */
[----:B------:R-:W-:Y:S02]  /*ea10*/  LOP3.LUT R4, R3, R2, R4, 0xfe, !PT ;  /* 0x0000000203047212 */ /* 0x000fe400078efe04 */
.L_x_18587:
[----:B------:R-:W-:Y:S05]  /*ea20*/  BSYNC B0 ;  /* 0x0000000000007941 */ /* 0x000fea0003800000 */
.L_x_18586:
[----:B------:R-:W0:Y:S02]  /*ea30*/  F2I.FTZ.TRUNC.NTZ R4, R4 ;  /* 0x0000000400047305 */ /* 0x000e24000021f100 */
[----:B0-----:R-:W-:Y:S01]  /*ea40*/  PRMT R0, R4, 0x7610, R0 ;  /* 0x0000761004007816 */ /* 0x001fe20000000000 */
[----:B------:R-:W-:Y:S05]  /*ea50*/  BRA `(.L_x_18567) ;  /* 0x000002a000007947 */ /* 0x000fea0003800000 */
.L_x_18579:
        /* <DEDUP_REMOVED lines=14> */
.L_x_18593:
[----:B------:R-:W-:Y:S05]  /*eb40*/  BSYNC B0 ;  /* 0x0000000000007941 */ /* 0x000fea0003800000 */
.L_x_18592:
[----:B------:R-:W0:Y:S02]  /*eb50*/  F2I.FTZ.TRUNC.NTZ R4, R4 ;  /* 0x0000000400047305 */ /* 0x000e24000021f100 */
[----:B0-----:R-:W-:Y:S01]  /*eb60*/  PRMT R0, R4, 0x7610, R0 ;  /* 0x0000761004007816 */ /* 0x001fe20000000000 */
[----:B------:R-:W-:Y:S05]  /*eb70*/  BRA `(.L_x_18567) ;  /* 0x0000018000007947 */ /* 0x000fea0003800000 */
.L_x_18566:
        /* <DEDUP_REMOVED lines=21> */
.L_x_18591:
[----:B------:R0:W5:Y:S01]  /*ecd0*/  LDG.E.U8 R0, [R2.64] ;  /* 0x0000002402007981 */ /* 0x000162000c1e1100 */
[----:B------:R-:W-:Y:S05]  /*ece0*/  BRA `(.L_x_18567) ;  /* 0x0000001000007947 */ /* 0x000fea0003800000 */
.L_x_18590:
[----:B------:R0:W5:Y:S02]  /*ecf0*/  LDG.E.U8 R0, [R2.64] ;  /* 0x0000002402007981 */ /* 0x000164000c1e1100 */
.L_x_18567:
        /* <DEDUP_REMOVED lines=22> */
.L_x_18597:
[----:B------:R-:W-:Y:S01]  /*ee60*/  STG.E.U8 [R16.64], R5 ;  /* 0x0000000510007986 */ /* 0x000fe2000c101124 */
[----:B------:R-:W-:Y:S05]  /*ee70*/  EXIT ;  /* 0x000000000000794d */ /* 0x000fea0003800000 */
.L_x_18596:
        /* <DEDUP_REMOVED lines=12> */
.L_x_18600:
[----:B------:R-:W-:-:S04]  /*ef40*/  LOP3.LUT R5, R5, 0xffff, RZ, 0xc0, !PT ;  /* 0x0000ffff05057812 */ /* 0x000fc800078ec0ff */
[----:B------:R-:W-:-:S05]  /*ef50*/  PRMT R3, R5, 0x8880, RZ ;  /* 0x0000888005037816 */ /* 0x000fca00000000ff */
[----:B------:R-:W-:Y:S01]  /*ef60*/  STG.E [R16.64], R3 ;  /* 0x0000000310007986 */ /* 0x000fe2000c101924 */
[----:B------:R-:W-:Y:S05]  /*ef70*/  EXIT ;  /* 0x000000000000794d */ /* 0x000fea0003800000 */
.L_x_18599:
[----:B------:R-:W-:-:S04]  /*ef80*/  PRMT R3, R5, 0x8880, RZ ;  /* 0x0000888005037816 */ /* 0x000fc800000000ff */
[----:B------:R-:W-:-:S05]  /*ef90*/  PRMT R3, R3, 0x7710, RZ ;  /* 0x0000771003037816 */ /* 0x000fca00000000ff */
[----:B------:R-:W-:Y:S01]  /*efa0*/  STG.E.U16 [R16.64], R3 ;  /* 0x0000000310007986 */ /* 0x000fe2000c101524 */
[----:B------:R-:W-:Y:S05]  /*efb0*/  EXIT ;  /* 0x000000000000794d */ /* 0x000fea0003800000 */
.L_x_18595:
        /* <DEDUP_REMOVED lines=9> */
.L_x_18602:
[----:B------:R-:W0:Y:S02]  /*f050*/  I2F.S8 R0, R5 ;  /* 0x0000000500007306 */ /* 0x000e240000001400 */
[----:B0-----:R-:W-:-:S05]  /*f060*/  F2FP.PACK_AB R0, RZ, R0 ;  /* 0x00000000ff00723e */ /* 0x001fca00000000ff */
[----:B------:R-:W-:Y:S01]  /*f070*/  STG.E.U16 [R16.64], R0 ;  /* 0x0000000010007986 */ /* 0x000fe2000c101524 */
[----:B------:R-:W-:Y:S05]  /*f080*/  EXIT ;  /* 0x000000000000794d */ /* 0x000fea0003800000 */
.L_x_18601:
        /* <DEDUP_REMOVED lines=10> */
.L_x_18604:
[----:B------:R-:W0:Y:S02]  /*f130*/  I2F.S8 R5, R5 ;  /* 0x0000000500057306 */ /* 0x000e240000001400 */
[----:B0-----:R-:W-:-:S04]  /*f140*/  F2FP.PACK_AB R3, RZ, R5 ;  /* 0x00000005ff03723e */ /* 0x001fc800000000ff */
[----:B------:R-:W-:-:S05]  /*f150*/  PRMT R3, R3, 0x5410, RZ ;  /* 0x0000541003037816 */ /* 0x000fca00000000ff */
[----:B------:R-:W-:Y:S01]  /*f160*/  STG.E [R16.64], R3 ;  /* 0x0000000310007986 */ /* 0x000fe2000c101924 */
[----:B------:R-:W-:Y:S05]  /*f170*/  EXIT ;  /* 0x000000000000794d */ /* 0x000fea0003800000 */
.L_x_18603:
[----:B------:R-:W-:-:S04]  /*f180*/  PRMT R2, R5, 0x8880, RZ ;  /* 0x0000888005027816 */ /* 0x000fc800000000ff */
[----:B------:R-:W-:-:S06]  /*f190*/  PRMT R2, R2, 0x7710, RZ ;  /* 0x0000771002027816 */ /* 0x000fcc00000000ff */
[----:B------:R-:W0:Y:S02]  /*f1a0*/  I2F.F64.S16 R2, R2 ;  /* 0x0000000200027312 */ /* 0x000e240000101c00 */
[----:B0-----:R-:W-:Y:S01]  /*f1b0*/  STG.E.64 [R16.64], R2 ;  /* 0x0000000210007986 */ /* 0x001fe2000c101b24 */
[----:B------:R-:W-:Y:S05]  /*f1c0*/  EXIT ;  /* 0x000000000000794d */ /* 0x000fea0003800000 */
.L_x_18594:
        /* <DEDUP_REMOVED lines=12> */
.L_x_18607:
[----:B------:R-:W-:Y:S01]  /*f290*/  PRMT R4, R5, 0x8880, RZ ;  /* 0x0000888005047816 */ /* 0x000fe200000000ff */
[----:B------:R-:W-:-:S03]  /*f2a0*/  CS2R R6, SRZ ;  /* 0x0000000000067805 */ /* 0x000fc6000001ff00 */
[----:B------:R-:W-:-:S06]  /*f2b0*/  PRMT R4, R4, 0x7710, RZ ;  /* 0x0000771004047816 */ /* 0x000fcc00000000ff */
[----:B------:R-:W0:Y:S02]  /*f2c0*/  I2F.F64.S16 R4, R4 ;  /* 0x0000000400047312 */ /* 0x000e240000101c00 */
[----:B0-----:R-:W-:Y:S01]  /*f2d0*/  STG.E.128 [R16.64], R4 ;  /* 0x0000000410007986 */ /* 0x001fe2000c101d24 */
[----:B------:R-:W-:Y:S05]  /*f2e0*/  EXIT ;  /* 0x000000000000794d */ /* 0x000fea0003800000 */
.L_x_18606:
        /* <DEDUP_REMOVED lines=21> */
.L_x_18611:
[----:B------:R-:W-:Y:S05]  /*f440*/  BSYNC B0 ;  /* 0x0000000000007941 */ /* 0x000fea0003800000 */
.L_x_18610:
[----:B------:R-:W-:-:S05]  /*f450*/  LOP3.LUT R3, R0, R3, RZ, 0xfc, !PT ;  /* 0x0000000300037212 */ /* 0x000fca00078efcff */
[----:B------:R-:W-:Y:S01]  /*f460*/  STG.E.U8 [R16.64], R3 ;  /* 0x0000000310007986 */ /* 0x000fe2000c101124 */
[----:B------:R-:W-:Y:S05]  /*f470*/  EXIT ;  /* 0x000000000000794d */ /* 0x000fea0003800000 */
.L_x_18609:
        /* <DEDUP_REMOVED lines=13> */
.L_x_18613:
[----:B------:R-:W-:Y:S01]  /*f550*/  IMAD.MOV.U32 R0, RZ, RZ, 0x7f ;  /* 0x0000007fff007424 */ /* 0x000fe200078e00ff */
[----:B------:R-:W-:-:S04]  /*f560*/  ISETP.GT.U32.AND P0, PT, R2, 0x7f800000, PT ;  /* 0x7f8000000200780c */ /* 0x000fc80003f04070 */
[----:B------:R-:W-:-:S04]  /*f570*/  SEL R0, R0, 0x7c, P0 ;  /* 0x0000007c00007807 */ /* 0x000fc80000000000 */
.L_x_18614:
[----:B------:R-:W-:Y:S05]  /*f580*/  BSYNC B0 ;  /* 0x0000000000007941 */ /* 0x000fea0003800000 */
.L_x_18612:
[----:B------:R-:W-:-:S04]  /*f590*/  LOP3.LUT R2, R5, 0x80000000, RZ, 0xc0, !PT ;  /* 0x8000000005027812 */ /* 0x000fc800078ec0ff */
[----:B------:R-:W-:-:S04]  /*f5a0*/  SHF.R.U32.HI R3, RZ, 0x18, R2 ;  /* 0x00000018ff037819 */ /* 0x000fc80000011602 */
[----:B------:R-:W-:-:S05]  /*f5b0*/  LOP3.LUT R3, R0, R3, RZ, 0xfc, !PT ;  /* 0x0000000300037212 */ /* 0x000fca00078efcff */
[----:B------:R-:W-:Y:S01]  /*f5c0*/  STG.E.U8 [R16.64], R3 ;  /* 0x0000000310007986 */ /* 0x000fe2000c101124 */
[----:B------:R-:W-:Y:S05]  /*f5d0*/  EXIT ;  /* 0x000000000000794d */ /* 0x000fea0003800000 */
.L_x_18608:
[----:B------:R-:W0:Y:S02]  /*f5e0*/  I2F.S8 R0, R5 ;  /* 0x0000000500007306 */ /* 0x000e240000001400 */
[----:B0-----:R-:W-:-:S05]  /*f5f0*/  F2FP.BF16.PACK_AB R0, RZ, R0 ;  /* 0x00000000ff00723e */ /* 0x001fca00000010ff */
[----:B------:R-:W-:Y:S01]  /*f600*/  STG.E.U16 [R16.64], R0 ;  /* 0x0000000010007986 */ /* 0x000fe2000c101524 */
[----:B------:R-:W-:Y:S05]  /*f610*/  EXIT ;  /* 0x000000000000794d */ /* 0x000fea0003800000 */
.L_x_18605:
        /* <DEDUP_REMOVED lines=12> */
.L_x_18617:
        /* <DEDUP_REMOVED lines=17> */
.L_x_18620:
[----:B------:R-:W-:-:S04]  /*f7f0*/  LOP3.LUT R2, R5, 0x80000000, RZ, 0xc0, !PT ;  /* 0x8000000005027812 */ /* 0x000fc800078ec0ff */
[----:B------:R-:W-:-:S04]  /*f800*/  SHF.R.U32.HI R3, RZ, 0x18, R2 ;  /* 0x00000018ff037819 */ /* 0x000fc80000011602 */
[----:B------:R-:W-:-:S04]  /*f810*/  LOP3.LUT R0, R0, R3, RZ, 0xfc, !PT ;  /* 0x0000000300007212 */ /* 0x000fc800078efcff */
[----:B------:R-:W-:Y:S02]  /*f820*/  PRMT R8, R0, 0x7610, R8 ;  /* 0x0000761000087816 */ /* 0x000fe40000000008 */
.L_x_18619:
[----:B------:R-:W-:Y:S05]  /*f830*/  BSYNC B0 ;  /* 0x0000000000007941 */ /* 0x000fea0003800000 */
.L_x_18618:
[----:B------:R-:W-:Y:S01]  /*f840*/  STG.E.U8 [R16.64], R8 ;  /* 0x0000000810007986 */ /* 0x000fe2000c101124 */
[----:B------:R-:W-:Y:S05]  /*f850*/  EXIT ;  /* 0x000000000000794d */ /* 0x000fea0003800000 */
.L_x_18616:
        /* <DEDUP_REMOVED lines=17> */
.L_x_18623:
[----:B------:R-:W-:-:S04]  /*f970*/  LOP3.LUT R2, R5, 0x80000000, RZ, 0xc0, !PT ;  /* 0x8000000005027812 */ /* 0x000fc800078ec0ff */
[----:B------:R-:W-:-:S04]  /*f980*/  SHF.R.U32.HI R3, RZ, 0x18, R2 ;  /* 0x00000018ff037819 */ /* 0x000fc80000011602 */
[----:B------:R-:W-:-:S04]  /*f990*/  LOP3.LUT R0, R0, R3, RZ, 0xfc, !PT ;  /* 0x0000000300007212 */ /* 0x000fc800078efcff */
[----:B------:R-:W-:Y:S02]  /*f9a0*/  PRMT R8, R0, 0x7610, R8 ;  /* 0x0000761000087816 */ /* 0x000fe40000000008 */
.L_x_18622:
[----:B------:R-:W-:Y:S05]  /*f9b0*/  BSYNC B0 ;  /* 0x0000000000007941 */ /* 0x000fea0003800000 */
.L_x_18621:
[----:B------:R-:W-:Y:S01]  /*f9c0*/  STG.E.U8 [R16.64], R8 ;  /* 0x0000000810007986 */ /* 0x000fe2000c101124 */
[----:B------:R-:W-:Y:S05]  /*f9d0*/  EXIT ;  /* 0x000000000000794d */ /* 0x000fea0003800000 */
.L_x_18615:
        /* <DEDUP_REMOVED lines=22> */
.L_x_18598:
        /* <DEDUP_REMOVED lines=20> */
.L_x_18625:
[----:B------:R-:W-:-:S04]  /*fc80*/  LOP3.LUT R5, R5, 0xffff, RZ, 0xc0, !PT ;  /* 0x0000ffff05057812 */ /* 0x000fc800078ec0ff */
[----:B------:R-:W-:-:S05]  /*fc90*/  PRMT R5, R5, 0x8880, RZ ;  /* 0x0000888005057816 */ /* 0x000fca00000000ff */
[----:B------:R-:W-:-:S05]  /*fca0*/  IMAD.MOV.U32 R2, RZ, RZ, R5 ;  /* 0x000000ffff027224 */ /* 0x000fca00078e0005 */
[----:B------:R-:W-:-:S05]  /*fcb0*/  SHF.R.S32.HI R3, RZ, 0x1f, R2 ;  /* 0x0000001fff037819 */ /* 0x000fca0000011402 */
[----:B------:R-:W-:Y:S01]  /*fcc0*/  STG.E.64 [R16.64], R2 ;  /* 0x0000000210007986 */ /* 0x000fe2000c101b24 */
[----:B------:R-:W-:Y:S05]  /*fcd0*/  EXIT ;  /* 0x000000000000794d */ /* 0x000fea0003800000 */
.L_x_18624:
[----:B------:R-:W-:-:S04]  /*fce0*/  LOP3.LUT R5, R5, 0xffff, RZ, 0xc0, !PT ;  /* 0x0000ffff05057812 */ /* 0x000fc800078ec0ff */
[----:B------:R-:W-:-:S05]  /*fcf0*/  PRMT R3, R5, 0x8880, RZ ;  /* 0x0000888005037816 */ /* 0x000fca00000000ff */
[----:B------:R-:W-:Y:S01]  /*fd00*/  STG.E [R16.64], R3 ;  /* 0x0000000310007986 */ /* 0x000fe2000c101924 */
[----:B------:R-:W-:Y:S05]  /*fd10*/  EXIT ;  /* 0x000000000000794d */ /* 0x000fea0003800000 */
.L_x_18626:
        /* <DEDUP_REMOVED lines=14> */
.L_x_23042:


//--------------------- .text._ZN2at6native27unrolled_elementwise_kernelIZZZNS0_54_GLOBAL__N__d8c5977b_16_LinearAlgebra_cu_9e10b42f_321716addr_kernel_cudaERNS_14TensorIteratorERKN3c106ScalarES8_ENKUlvE_clEvENKUlvE0_clEvEUlaaaE_St5arrayIPcLm4EELi4E23TrivialOffsetCalculatorILi3EjESF_ILi1EjENS0_6memory12LoadWithCastILi3EEENSI_13StoreWithCastILi1EEEEEviT_T0_T2_T3_T4_T5_ --------------------------
	.section	.text._ZN2at6native27unrolled_elementwise_kernelIZZZNS0_54_GLOBAL__N__d8c5977b_16_LinearAlgebra_cu_9e10b42f_321716addr_kernel_cudaERNS_14TensorIteratorERKN3c106ScalarES8_ENKUlvE_clEvENKUlvE0_clEvEUlaaaE_St5arrayIPcLm4EELi4E23TrivialOffsetCalculatorILi3EjESF_ILi1EjENS0_6memory12LoadWithCastILi3EEENSI_13StoreWithCastILi1EEEEEviT_T0_T2_T3_T4_T5_,"ax",@progbits
	.sectioninfo	@"SHI_REGISTERS=32"
	.align	128
        .global         _ZN2at6native27unrolled_elementwise_kernelIZZZNS0_54_GLOBAL__N__d8c5977b_16_LinearAlgebra_cu_9e10b42f_321716addr_kernel_cudaERNS_14TensorIteratorERKN3c106ScalarES8_ENKUlvE_clEvENKUlvE0_clEvEUlaaaE_St5arrayIPcLm4EELi4E23TrivialOffsetCalculatorILi3EjESF_ILi1EjENS0_6memory12LoadWithCastILi3EEENSI_13StoreWithCastILi1EEEEEviT_T0_T2_T3_T4_T5_
        .type           _ZN2at6native27unrolled_elementwise_kernelIZZZNS0_54_GLOBAL__N__d8c5977b_16_LinearAlgebra_cu_9e10b42f_321716addr_kernel_cudaERNS_14TensorIteratorERKN3c106ScalarES8_ENKUlvE_clEvENKUlvE0_clEvEUlaaaE_St5arrayIPcLm4EELi4E23TrivialOffsetCalculatorILi3EjESF_ILi1EjENS0_6memory12LoadWithCastILi3EEENSI_13StoreWithCastILi1EEEEEviT_T0_T2_T3_T4_T5_,@function
        .size           _ZN2at6native27unrolled_elementwise_kernelIZZZNS0_54_GLOBAL__N__d8c5977b_16_LinearAlgebra_cu_9e10b42f_321716addr_kernel_cudaERNS_14TensorIteratorERKN3c106ScalarES8_ENKUlvE_clEvENKUlvE0_clEvEUlaaaE_St5arrayIPcLm4EELi4E23TrivialOffsetCalculatorILi3EjESF_ILi1EjENS0_6memory12LoadWithCastILi3EEENSI_13StoreWithCastILi1EEEEEviT_T0_T2_T3_T4_T5_,(.L_x_23043 - _ZN2at6native27unrolled_elementwise_kernelIZZZNS0_54_GLOBAL__N__d8c5977b_16_LinearAlgebra_cu_9e10b42f_321716addr_kernel_cudaERNS_14TensorIteratorERKN3c106ScalarES8_ENKUlvE_clEvENKUlvE0_clEvEUlaaaE_St5arrayIPcLm4EELi4E23TrivialOffsetCalculatorILi3EjESF_ILi1EjENS0_6memory12LoadWithCastILi3EEENSI_13StoreWithCastILi1EEEEEviT_T0_T2_T3_T4_T5_)
        .other          _ZN2at6native27unrolled_elementwise_kernelIZZZNS0_54_GLOBAL__N__d8c5977b_16_LinearAlgebra_cu_9e10b42f_321716addr_kernel_cudaERNS_14TensorIteratorERKN3c106ScalarES8_ENKUlvE_clEvENKUlvE0_clEvEUlaaaE_St5arrayIPcLm4EELi4E23TrivialOffsetCalculatorILi3EjESF_ILi1EjENS0_6memory12LoadWithCastILi3EEENSI_13StoreWithCastILi1EEEEEviT_T0_T2_T3_T4_T5_,@"STO_CUDA_ENTRY STV_DEFAULT"
_ZN2at6native27unrolled_elementwise_kernelIZZZNS0_54_GLOBAL__N__d8c5977b_16_LinearAlgebra_cu_9e10b42f_321716addr_kernel_cudaERNS_14TensorIteratorERKN3c106ScalarES8_ENKUlvE_clEvENKUlvE0_clEvEUlaaaE_St5arrayIPcLm4EELi4E23TrivialOffsetCalculatorILi3EjESF_ILi1EjENS0_6memory12LoadWithCastILi3EEENSI_13StoreWithCastILi1EEEEEviT_T0_T2_T3_T4_T5_:
.text._ZN2at6native27unrolled_elementwise_kernelIZZZNS0_54_GLOBAL__N__d8c5977b_16_LinearAlgebra_cu_9e10b42f_321716addr_kernel_cudaERNS_14TensorIteratorERKN3c106ScalarES8_ENKUlvE_clEvENKUlvE0_clEvEUlaaaE_St5arrayIPcLm4EELi4E23TrivialOffsetCalculatorILi3EjESF_ILi1EjENS0_6memory12LoadWithCastILi3EEENSI_13StoreWithCastILi1EEEEEviT_T0_T2_T3_T4_T5_:
        /* <DEDUP_REMOVED lines=43> */
.L_x_18629:
        /* <DEDUP_REMOVED lines=16> */
.L_x_18633:
[----:B------:R0:W5:Y:S01]  /*03b0*/  LDG.E.U8 R17, [R2.64] ;  /* 0x0000002402117981 */ /* 0x000162000c1e1100 */
[----:B------:R-:W-:Y:S05]  /*03c0*/  BRA `(.L_x_18635) ;  /* 0x00000d9000007947 */ /* 0x000fea0003800000 */
.L_x_18632:
        /* <DEDUP_REMOVED lines=8> */
.L_x_18637:
[----:B------:R0:W5:Y:S01]  /*0450*/  LDG.E.U8 R17, [R2.64] ;  /* 0x0000002402117981 */ /* 0x000162000c1e1100 */
[----:B------:R-:W-:Y:S05]  /*0460*/  BRA `(.L_x_18635) ;  /* 0x00000cf000007947 */ /* 0x000fea0003800000 */
.L_x_18636:
[----:B------:R0:W5:Y:S01]  /*0470*/  LDG.E.U16 R17, [R2.64] ;  /* 0x0000002402117981 */ /* 0x000162000c1e1500 */
[----:B------:R-:W-:Y:S05]  /*0480*/  BRA `(.L_x_18635) ;  /* 0x00000cd000007947 */ /* 0x000fea0003800000 */
.L_x_18631:
        /* <DEDUP_REMOVED lines=9> */
.L_x_18639:
[----:B------:R-:W2:Y:S02]  /*0520*/  LDG.E.U16 R0, [R2.64] ;  /* 0x0000002402007981 */ /* 0x000ea4000c1e1500 */
[----:B--2---:R-:W-:-:S06]  /*0530*/  HADD2.F32 R0, -RZ, R0.H0_H0 ;  /* 0x20000000ff007230 */ /* 0x004fcc0000004100 */
[----:B------:R-:W0:Y:S02]  /*0540*/  F2I.FTZ.TRUNC.NTZ R0, R0 ;  /* 0x0000000000007305 */ /* 0x000e24000021f100 */
[----:B0-----:R-:W-:Y:S01]  /*0550*/  PRMT R17, R0, 0x7610, R17 ;  /* 0x0000761000117816 */ /* 0x001fe20000000011 */
[----:B------:R-:W-:Y:S05]  /*0560*/  BRA `(.L_x_18635) ;  /* 0x00000bf000007947 */ /* 0x000fea0003800000 */
.L_x_18638:
        /* <DEDUP_REMOVED lines=9> */
.L_x_18641:
[----:B------:R-:W2:Y:S02]  /*0600*/  LDG.E.U16 R2, [R2.64] ;  /* 0x0000002402027981 */ /* 0x000ea4000c1e1500 */
[----:B--2---:R-:W-:-:S06]  /*0610*/  HADD2.F32 R0, -RZ, R2.H0_H0 ;  /* 0x20000002ff007230 */ /* 0x004fcc0000004100 */
[----:B------:R-:W0:Y:S02]  /*0620*/  F2I.FTZ.TRUNC.NTZ R0, R0 ;  /* 0x0000000000007305 */ /* 0x000e24000021f100 */
[----:B0-----:R-:W-:Y:S01]  /*0630*/  PRMT R17, R0, 0x7610, R17 ;  /* 0x0000761000117816 */ /* 0x001fe20000000011 */
[----:B------:R-:W-:Y:S05]  /*0640*/  BRA `(.L_x_18635) ;  /* 0x00000b1000007947 */ /* 0x000fea0003800000 */
.L_x_18640:
[----:B------:R-:W2:Y:S02]  /*0650*/  LDG.E.64 R2, [R2.64] ;  /* 0x0000002402027981 */ /* 0x000ea4000c1e1b00 */
[----:B--2---:R0:W1:Y:S01]  /*0660*/  F2I.F64.TRUNC R17, R2 ;  /* 0x0000000200117311 */ /* 0x004062000030d100 */
[----:B------:R-:W-:Y:S05]  /*0670*/  BRA `(.L_x_18635) ;  /* 0x00000ae000007947 */ /* 0x000fea0003800000 */
.L_x_18630:
        /* <DEDUP_REMOVED lines=12> */
.L_x_18644:
[----:B------:R-:W2:Y:S02]  /*0740*/  LDG.E.64 R2, [R2.64] ;  /* 0x0000002402027981 */ /* 0x000ea4000c1e1b00 */
[----:B--2---:R0:W1:Y:S01]  /*0750*/  F2I.F64.TRUNC R17, R2 ;  /* 0x0000000200117311 */ /* 0x004062000030d100 */
[----:B------:R-:W-:Y:S05]  /*0760*/  BRA `(.L_x_18635) ;  /* 0x000009f000007947 */ /* 0x000fea0003800000 */
.L_x_18643:
        /* <DEDUP_REMOVED lines=28> */
.L_x_18646:
        /* <DEDUP_REMOVED lines=16> */
.L_x_18645:
[----:B------:R-:W2:Y:S02]  /*0a30*/  LDG.E.U16 R0, [R2.64] ;  /* 0x0000002402007981 */ /* 0x000ea4000c1e1500 */
[----:B--2---:R-:W-:-:S06]  /*0a40*/  PRMT R0, RZ, 0x5410, R0 ;  /* 0x00005410ff007816 */ /* 0x004fcc0000000000 */
[----:B------:R-:W0:Y:S02]  /*0a50*/  F2I.FTZ.TRUNC.NTZ R0, R0 ;  /* 0x0000000000007305 */ /* 0x000e24000021f100 */
[----:B0-----:R-:W-:Y:S01]  /*0a60*/  PRMT R17, R0, 0x7610, R17 ;  /* 0x0000761000117816 */ /* 0x001fe20000000011 */
[----:B------:R-:W-:Y:S05]  /*0a70*/  BRA `(.L_x_18635) ;  /* 0x000006e000007947 */ /* 0x000fea0003800000 */
.L_x_18642:
        /* <DEDUP_REMOVED lines=10> */
.L_x_18649:
        /* <DEDUP_REMOVED lines=21> */
.L_x_18653:
[----:B------:R-:W-:Y:S05]  /*0c70*/  BSYNC B1 ;  /* 0x0000000000017941 */ /* 0x000fea0003800000 */
.L_x_18652:
[----:B------:R-:W-:Y:S01]  /*0c80*/  LEA R3, R0, 0x3b800000, 0x17 ;  /* 0x3b80000000037811 */ /* 0x000fe200078eb8ff */
[----:B------:R-:W-:-:S05]  /*0c90*/  IMAD.SHL.U32 R0, R2, 0x100000, RZ ;  /* 0x0010000002007824 */ /* 0x000fca00078e00ff */
[----:B------:R-:W-:Y:S02]  /*0ca0*/  LOP3.LUT R0, R3, R0, R4, 0xfe, !PT ;  /* 0x0000000003007212 */ /* 0x000fe400078efe04 */
.L_x_18651:
[----:B------:R-:W-:Y:S05]  /*0cb0*/  BSYNC B0 ;  /* 0x0000000000007941 */ /* 0x000fea0003800000 */
.L_x_18650:
[----:B------:R-:W0:Y:S02]  /*0cc0*/  F2I.FTZ.TRUNC.NTZ R0, R0 ;  /* 0x0000000000007305 */ /* 0x000e24000021f100 */
[----:B0-----:R-:W-:Y:S01]  /*0cd0*/  PRMT R17, R0, 0x7610, R17 ;  /* 0x0000761000117816 */ /* 0x001fe20000000011 */
[----:B------:R-:W-:Y:S05]  /*0ce0*/  BRA `(.L_x_18635) ;  /* 0x0000047000007947 */ /* 0x000fea0003800000 */
.L_x_18648:
        /* <DEDUP_REMOVED lines=21> */
.L_x_18657:
[----:B------:R-:W-:Y:S05]  /*0e40*/  BSYNC B1 ;  /* 0x0000000000017941 */ /* 0x000fea0003800000 */
.L_x_18656:
[----:B------:R-:W-:Y:S01]  /*0e50*/  LEA R3, R0, 0x37800000, 0x17 ;  /* 0x3780000000037811 */ /* 0x000fe200078eb8ff */
[----:B------:R-:W-:-:S05]  /*0e60*/  IMAD.SHL.U32 R0, R2, 0x200000, RZ ;  /* 0x0020000002007824 */ /* 0x000fca00078e00ff */
[----:B------:R-:W-:Y:S02]  /*0e70*/  LOP3.LUT R0, R3, R0, R4, 0xfe, !PT ;  /* 0x0000000003007212 */ /* 0x000fe400078efe04 */
.L_x_18655:
[----:B------:R-:W-:Y:S05]  /*0e80*/  BSYNC B0 ;  /* 0x0000000000007941 */ /* 0x000fea0003800000 */
.L_x_18654:
[----:B------:R-:W0:Y:S02]  /*0e90*/  F2I.FTZ.TRUNC.NTZ R0, R0 ;  /* 0x0000000000007305 */ /* 0x000e24000021f100 */
[----:B0-----:R-:W-:Y:S01]  /*0ea0*/  PRMT R17, R0, 0x7610, R17 ;  /* 0x0000761000117816 */ /* 0x001fe20000000011 */
[----:B------:R-:W-:Y:S05]  /*0eb0*/  BRA `(.L_x_18635) ;  /* 0x000002a000007947 */ /* 0x000fea0003800000 */
.L_x_18647:
        /* <DEDUP_REMOVED lines=14> */
.L_x_18661:
[----:B------:R-:W-:Y:S05]  /*0fa0*/  BSYNC B0 ;  /* 0x0000000000007941 */ /* 0x000fea0003800000 */
.L_x_18660:
[----:B------:R-:W0:Y:S02]  /*0fb0*/  F2I.FTZ.TRUNC.NTZ R0, R0 ;  /* 0x0000000000007305 */ /* 0x000e24000021f100 */
[----:B0-----:R-:W-:Y:S01]  /*0fc0*/  PRMT R17, R0, 0x7610, R17 ;  /* 0x0000761000117816 */ /* 0x001fe20000000011 */
[----:B------:R-:W-:Y:S05]  /*0fd0*/  BRA `(.L_x_18635) ;  /* 0x0000018000007947 */ /* 0x000fea0003800000 */
.L_x_18634:
        /* <DEDUP_REMOVED lines=21> */
.L_x_18659:
[----:B------:R0:W5:Y:S01]  /*1130*/  LDG.E.U8 R17, [R2.64] ;  /* 0x0000002402117981 */ /* 0x000162000c1e1100 */
[----:B------:R-:W-:Y:S05]  /*1140*/  BRA `(.L_x_18635) ;  /* 0x0000001000007947 */ /* 0x000fea0003800000 */
.L_x_18658:
[----:B------:R0:W5:Y:S02]  /*1150*/  LDG.E.U8 R17, [R2.64] ;  /* 0x0000002402117981 */ /* 0x000164000c1e1100 */
.L_x_18635:
        /* <DEDUP_REMOVED lines=14> */
[----:B0-----:R0:W5:Y:S01]  /*1240*/  LDG.E.U8 R2, [R4.64] ;  /* 0x0000002404027981 */ /* 0x001162000c1e1100 */
[----:B------:R-:W-:Y:S05]  /*1250*/  BRA `(.L_x_18667) ;  /* 0x00000da000007947 */ /* 0x000fea0003800000 */
.L_x_18665:
[----:B0-----:R0:W5:Y:S01]  /*1260*/  LDG.E.U8 R2, [R4.64] ;  /* 0x0000002404027981 */ /* 0x001162000c1e1100 */
[----:B------:R-:W-:Y:S05]  /*1270*/  BRA `(.L_x_18667) ;  /* 0x00000d8000007947 */ /* 0x000fea0003800000 */
.L_x_18664:
[----:B------:R-:W-:-:S13]  /*1280*/  ISETP.NE.AND P0, PT, R0, 0x2, PT ;  /* 0x000000020000780c */ /* 0x000fda0003f05270 */
[----:B------:R-:W-:Y:S05]  /*1290*/  @!P0 BRA `(.L_x_18668) ;  /* 0x0000008000008947 */ /* 0x000fea0003800000 */
[----:B------:R-:W-:-:S13]  /*12a0*/  ISETP.NE.AND P0, PT, R0, 0x3, PT ;  /* 0x000000030000780c */ /* 0x000fda0003f05270 */
[----:B------:R-:W-:Y:S05]  /*12b0*/  @!P0 BRA `(.L_x_18669) ;  /* 0x0000004000008947 */ /* 0x000fea0003800000 */
[----:B------:R-:W-:-:S13]  /*12c0*/  ISETP.NE.AND P0, PT, R0, 0x4, PT ;  /* 0x000000040000780c */ /* 0x000fda0003f05270 */
[----:B------:R-:W-:Y:S05]  /*12d0*/  @P0 BRA `(.L_x_18666) ;  /* 0x00000ba000000947 */ /* 0x000fea0003800000 */
[----:B0-----:R0:W5:Y:S01]  /*12e0*/  LDG.E.U8 R2, [R4.64] ;  /* 0x0000002404027981 */ /* 0x001162000c1e1100 */
[----:B------:R-:W-:Y:S05]  /*12f0*/  BRA `(.L_x_18667) ;  /* 0x00000d0000007947 */ /* 0x000fea0003800000 */
.L_x_18669:
[----:B0-----:R0:W5:Y:S01]  /*1300*/  LDG.E.U8 R2, [R4.64] ;  /* 0x0000002404027981 */ /* 0x001162000c1e1100 */
[----:B------:R-:W-:Y:S05]  /*1310*/  BRA `(.L_x_18667) ;  /* 0x00000ce000007947 */ /* 0x000fea0003800000 */
.L_x_18668:
[----:B0-----:R0:W5:Y:S01]  /*1320*/  LDG.E.U16 R2, [R4.64] ;  /* 0x0000002404027981 */ /* 0x001162000c1e1500 */
[----:B------:R-:W-:Y:S05]  /*1330*/  BRA `(.L_x_18667) ;  /* 0x00000cc000007947 */ /* 0x000fea0003800000 */
.L_x_18663:
        /* <DEDUP_REMOVED lines=9> */
.L_x_18671:
[----:B------:R-:W2:Y:S02]  /*13d0*/  LDG.E.U16 R0, [R4.64] ;  /* 0x0000002404007981 */ /* 0x000ea4000c1e1500 */
[----:B--2---:R-:W-:-:S06]  /*13e0*/  HADD2.F32 R0, -RZ, R0.H0_H0 ;  /* 0x20000000ff007230 */ /* 0x004fcc0000004100 */
[----:B------:R-:W2:Y:S02]  /*13f0*/  F2I.FTZ.TRUNC.NTZ R0, R0 ;  /* 0x0000000000007305 */ /* 0x000ea4000021f100 */
[----:B0-2---:R-:W-:Y:S01]  /*1400*/  PRMT R2, R0, 0x7610, R2 ;  /* 0x0000761000027816 */ /* 0x005fe20000000002 */
[----:B------:R-:W-:Y:S05]  /*1410*/  BRA `(.L_x_18667) ;  /* 0x00000be000007947 */ /* 0x000fea0003800000 */
.L_x_18670:
        /* <DEDUP_REMOVED lines=9> */
.L_x_18673:
[----:B------:R-:W2:Y:S02]  /*14b0*/  LDG.E.U16 R4, [R4.64] ;  /* 0x0000002404047981 */ /* 0x000ea4000c1e1500 */
[----:B--2---:R-:W-:-:S06]  /*14c0*/  HADD2.F32 R0, -RZ, R4.H0_H0 ;  /* 0x20000004ff007230 */ /* 0x004fcc0000004100 */
[----:B------:R-:W2:Y:S02]  /*14d0*/  F2I.FTZ.TRUNC.NTZ R0, R0 ;  /* 0x0000000000007305 */ /* 0x000ea4000021f100 */
[----:B0-2---:R-:W-:Y:S01]  /*14e0*/  PRMT R2, R0, 0x7610, R2 ;  /* 0x0000761000027816 */ /* 0x005fe20000000002 */
[----:B------:R-:W-:Y:S05]  /*14f0*/  BRA `(.L_x_18667) ;  /* 0x00000b0000007947 */ /* 0x000fea0003800000 */
.L_x_18672:
[----:B------:R-:W2:Y:S02]  /*1500*/  LDG.E.64 R4, [R4.64] ;  /* 0x0000002404047981 */ /* 0x000ea4000c1e1b00 */
[----:B0-2---:R0:W2:Y:S01]  /*1510*/  F2I.F64.TRUNC R2, R4 ;  /* 0x0000000400027311 */ /* 0x0050a2000030d100 */
[----:B------:R-:W-:Y:S05]  /*1520*/  BRA `(.L_x_18667) ;  /* 0x00000ad000007947 */ /* 0x000fea0003800000 */
.L_x_18662:
        /* <DEDUP_REMOVED lines=12> */
.L_x_18676:
[----:B------:R-:W2:Y:S02]  /*15f0*/  LDG.E.64 R4, [R4.64] ;  /* 0x0000002404047981 */ /* 0x000ea4000c1e1b00 */
[----:B0-2---:R0:W2:Y:S01]  /*1600*/  F2I.F64.TRUNC R2, R4 ;  /* 0x0000000400027311 */ /* 0x0050a2000030d100 */
[----:B------:R-:W-:Y:S05]  /*1610*/  BRA `(.L_x_18667) ;  /* 0x000009e000007947 */ /* 0x000fea0003800000 */
.L_x_18675:
        /* <DEDUP_REMOVED lines=28> */
.L_x_18678:
        /* <DEDUP_REMOVED lines=15> */
.L_x_18677:
[----:B------:R-:W2:Y:S02]  /*18d0*/  LDG.E.U16 R0, [R4.64] ;  /* 0x0000002404007981 */ /* 0x000ea4000c1e1500 */
[----:B--2---:R-:W-:-:S06]  /*18e0*/  PRMT R0, RZ, 0x5410, R0 ;  /* 0x00005410ff007816 */ /* 0x004fcc0000000000 */
[----:B------:R-:W2:Y:S02]  /*18f0*/  F2I.FTZ.TRUNC.NTZ R0, R0 ;  /* 0x0000000000007305 */ /* 0x000ea4000021f100 */
[----:B0-2---:R-:W-:Y:S01]  /*1900*/  PRMT R2, R0, 0x7610, R2 ;  /* 0x0000761000027816 */ /* 0x005fe20000000002 */
[----:B------:R-:W-:Y:S05]  /*1910*/  BRA `(.L_x_18667) ;  /* 0x000006e000007947 */ /* 0x000fea0003800000 */
.L_x_18674:
        /* <DEDUP_REMOVED lines=10> */
.L_x_18681:
        /* <DEDUP_REMOVED lines=21> */
.L_x_18685:
[----:B------:R-:W-:Y:S05]  /*1b10*/  BSYNC B1 ;  /* 0x0000000000017941 */ /* 0x000fea0003800000 */
.L_x_18684:
[----:B------:R-:W-:Y:S01]  /*1b20*/  LEA R3, R0, 0x3b800000, 0x17 ;  /* 0x3b80000000037811 */ /* 0x000fe200078eb8ff */
[----:B------:R-:W-:-:S05]  /*1b30*/  IMAD.SHL.U32 R0, R2, 0x100000, RZ ;  /* 0x0010000002007824 */ /* 0x000fca00078e00ff */
[----:B------:R-:W-:Y:S02]  /*1b40*/  LOP3.LUT R0, R3, R0, R4, 0xfe, !PT ;  /* 0x0000000003007212 */ /* 0x000fe400078efe04 */
.L_x_18683:
[----:B------:R-:W-:Y:S05]  /*1b50*/  BSYNC B0 ;  /* 0x0000000000007941 */ /* 0x000fea0003800000 */
.L_x_18682:
[----:B------:R-:W0:Y:S02]  /*1b60*/  F2I.FTZ.TRUNC.NTZ R0, R0 ;  /* 0x0000000000007305 */ /* 0x000e24000021f100 */
[----:B0-----:R-:W-:Y:S01]  /*1b70*/  PRMT R2, R0, 0x7610, R2 ;  /* 0x0000761000027816 */ /* 0x001fe20000000002 */
[----:B------:R-:W-:Y:S05]  /*1b80*/  BRA `(.L_x_18667) ;  /* 0x0000047000007947 */ /* 0x000fea0003800000 */
.L_x_18680:
        /* <DEDUP_REMOVED lines=21> */
.L_x_18689:
[----:B------:R-:W-:Y:S05]  /*1ce0*/  BSYNC B1 ;  /* 0x0000000000017941 */ /* 0x000fea0003800000 */
.L_x_18688:
[----:B------:R-:W-:Y:S01]  /*1cf0*/  LEA R3, R0, 0x37800000, 0x17 ;  /* 0x3780000000037811 */ /* 0x000fe200078eb8ff */
[----:B------:R-:W-:-:S05]  /*1d00*/  IMAD.SHL.U32 R0, R2, 0x200000, RZ ;  /* 0x0020000002007824 */ /* 0x000fca00078e00ff */
[----:B------:R-:W-:Y:S02]  /*1d10*/  LOP3.LUT R0, R3, R0, R4, 0xfe, !PT ;  /* 0x0000000003007212 */ /* 0x000fe400078efe04 */
.L_x_18687:
[----:B------:R-:W-:Y:S05]  /*1d20*/  BSYNC B0 ;  /* 0x0000000000007941 */ /* 0x000fea0003800000 */
.L_x_18686:
[----:B------:R-:W0:Y:S02]  /*1d30*/  F2I.FTZ.TRUNC.NTZ R0, R0 ;  /* 0x0000000000007305 */ /* 0x000e24000021f100 */
[----:B0-----:R-:W-:Y:S01]  /*1d40*/  PRMT R2, R0, 0x7610, R2 ;  /* 0x0000761000027816 */ /* 0x001fe20000000002 */
[----:B------:R-:W-:Y:S05]  /*1d50*/  BRA `(.L_x_18667) ;  /* 0x000002a000007947 */ /* 0x000fea0003800000 */
.L_x_18679:
        /* <DEDUP_REMOVED lines=14> */
.L_x_18693:
[----:B------:R-:W-:Y:S05]  /*1e40*/  BSYNC B0 ;  /* 0x0000000000007941 */ /* 0x000fea0003800000 */
.L_x_18692:
[----:B------:R-:W2:Y:S02]  /*1e50*/  F2I.FTZ.TRUNC.NTZ R0, R0 ;  /* 0x0000000000007305 */ /* 0x000ea4000021f100 */
[----:B0-2---:R-:W-:Y:S01]  /*1e60*/  PRMT R2, R0, 0x7610, R2 ;  /* 0x0000761000027816 */ /* 0x005fe20000000002 */
[----:B------:R-:W-:Y:S05]  /*1e70*/  BRA `(.L_x_18667) ;  /* 0x0000018000007947 */ /* 0x000fea0003800000 */
.L_x_18666:
        /* <DEDUP_REMOVED lines=21> */
.L_x_18691:
[----:B0-----:R0:W5:Y:S01]  /*1fd0*/  LDG.E.U8 R2, [R4.64] ;  /* 0x0000002404027981 */ /* 0x001162000c1e1100 */
[----:B------:R-:W-:Y:S05]  /*1fe0*/  BRA `(.L_x_18667) ;  /* 0x0000001000007947 */ /* 0x000fea0003800000 */
.L_x_18690:
[----:B0-----:R0:W5:Y:S02]  /*1ff0*/  LDG.E.U8 R2, [R4.64] ;  /* 0x0000002404027981 */ /* 0x001164000c1e1100 */
.L_x_18667:
[----:B------:R-:W3:Y:S02]  /*2000*/  S2R R24, SR_TID.X ;  /* 0x0000000000187919 */ /* 0x000ee40000002100 */
[----:B---3--:R-:W-:Y:S02]  /*2010*/  IADD3 R24, R24, 0x80, RZ ;  /* 0x0000008018187810 */ /* 0x008fe40007ffe0ff */
.L_x_18628:
[----:B-1-34-:R-:W-:Y:S05]  /*2020*/  BSYNC B6 ;  /* 0x0000000000067941 */ /* 0x01afea0003800000 */
.L_x_18627:
        /* <DEDUP_REMOVED lines=32> */
.L_x_18696:
        /* <DEDUP_REMOVED lines=16> */
.L_x_18700:
[----:B------:R0:W5:Y:S01]  /*2330*/  LDG.E.U8 R22, [R4.64] ;  /* 0x0000002404167981 */ /* 0x000162000c1e1100 */
[----:B------:R-:W-:Y:S05]  /*2340*/  BRA `(.L_x_18702) ;  /* 0x00000d8000007947 */ /* 0x000fea0003800000 */
.L_x_18699:
        /* <DEDUP_REMOVED lines=8> */
.L_x_18704:
[----:B------:R0:W5:Y:S01]  /*23d0*/  LDG.E.U8 R22, [R4.64] ;  /* 0x0000002404167981 */ /* 0x000162000c1e1100 */
[----:B------:R-:W-:Y:S05]  /*23e0*/  BRA `(.L_x_18702) ;  /* 0x00000ce000007947 */ /* 0x000fea0003800000 */
.L_x_18703:
[----:B------:R0:W5:Y:S01]  /*23f0*/  LDG.E.U16 R22, [R4.64] ;  /* 0x0000002404167981 */ /* 0x000162000c1e1500 */
[----:B------:R-:W-:Y:S05]  /*2400*/  BRA `(.L_x_18702) ;  /* 0x00000cc000007947 */ /* 0x000fea0003800000 */
.L_x_18698:
        /* <DEDUP_REMOVED lines=9> */
.L_x_18706:
[----:B------:R-:W3:Y:S02]  /*24a0*/  LDG.E.U16 R0, [R4.64] ;  /* 0x0000002404007981 */ /* 0x000ee4000c1e1500 */
[----:B---3--:R-:W-:-:S06]  /*24b0*/  HADD2.F32 R0, -RZ, R0.H0_H0 ;  /* 0x20000000ff007230 */ /* 0x008fcc0000004100 */
[----:B------:R-:W0:Y:S02]  /*24c0*/  F2I.FTZ.TRUNC.NTZ R0, R0 ;  /* 0x0000000000007305 */ /* 0x000e24000021f100 */
[----:B0-----:R-:W-:Y:S01]  /*24d0*/  PRMT R22, R0, 0x7610, R22 ;  /* 0x0000761000167816 */ /* 0x001fe20000000016 */
[----:B------:R-:W-:Y:S05]  /*24e0*/  BRA `(.L_x_18702) ;  /* 0x00000be000007947 */ /* 0x000fea0003800000 */
.L_x_18705:
        /* <DEDUP_REMOVED lines=9> */
.L_x_18708:
[----:B------:R-:W3:Y:S02]  /*2580*/  LDG.E.U16 R4, [R4.64] ;  /* 0x0000002404047981 */ /* 0x000ee4000c1e1500 */
[----:B---3--:R-:W-:-:S06]  /*2590*/  HADD2.F32 R0, -RZ, R4.H0_H0 ;  /* 0x20000004ff007230 */ /* 0x008fcc0000004100 */
[----:B------:R-:W0:Y:S02]  /*25a0*/  F2I.FTZ.TRUNC.NTZ R0, R0 ;  /* 0x0000000000007305 */ /* 0x000e24000021f100 */
[----:B0-----:R-:W-:Y:S01]  /*25b0*/  PRMT R22, R0, 0x7610, R22 ;  /* 0x0000761000167816 */ /* 0x001fe20000000016 */
[----:B------:R-:W-:Y:S05]  /*25c0*/  BRA `(.L_x_18702) ;  /* 0x00000b0000007947 */ /* 0x000fea0003800000 */
.L_x_18707:
[----:B------:R-:W3:Y:S02]  /*25d0*/  LDG.E.64 R4, [R4.64] ;  /* 0x0000002404047981 */ /* 0x000ee4000c1e1b00 */
[----:B---3--:R0:W1:Y:S01]  /*25e0*/  F2I.F64.TRUNC R22, R4 ;  /* 0x0000000400167311 */ /* 0x008062000030d100 */
[----:B------:R-:W-:Y:S05]  /*25f0*/  BRA `(.L_x_18702) ;  /* 0x00000ad000007947 */ /* 0x000fea0003800000 */
.L_x_18697:
        /* <DEDUP_REMOVED lines=12> */
.L_x_18711:
[----:B------:R-:W3:Y:S02]  /*26c0*/  LDG.E.64 R4, [R4.64] ;  /* 0x0000002404047981 */ /* 0x000ee4000c1e1b00 */
[----:B---3--:R0:W1:Y:S01]  /*26d0*/  F2I.F64.TRUNC R22, R4 ;  /* 0x0000000400167311 */ /* 0x008062000030d100 */
[----:B------:R-:W-:Y:S05]  /*26e0*/  BRA `(.L_x_18702) ;  /* 0x000009e000007947 */ /* 0x000fea0003800000 */
.L_x_18710:
        /* <DEDUP_REMOVED lines=28> */
.L_x_18713:
        /* <DEDUP_REMOVED lines=15> */
.L_x_18712:
[----:B------:R-:W3:Y:S02]  /*29a0*/  LDG.E.U16 R0, [R4.64] ;  /* 0x0000002404007981 */ /* 0x000ee4000c1e1500 */
[----:B---3--:R-:W-:-:S06]  /*29b0*/  PRMT R0, RZ, 0x5410, R0 ;  /* 0x00005410ff007816 */ /* 0x008fcc0000000000 */
[----:B------:R-:W0:Y:S02]  /*29c0*/  F2I.FTZ.TRUNC.NTZ R0, R0 ;  /* 0x0000000000007305 */ /* 0x000e24000021f100 */
[----:B0-----:R-:W-:Y:S01]  /*29d0*/  PRMT R22, R0, 0x7610, R22 ;  /* 0x0000761000167816 */ /* 0x001fe20000000016 */
[----:B------:R-:W-:Y:S05]  /*29e0*/  BRA `(.L_x_18702) ;  /* 0x000006e000007947 */ /* 0x000fea0003800000 */
.L_x_18709:
        /* <DEDUP_REMOVED lines=10> */
.L_x_18716:
        /* <DEDUP_REMOVED lines=21> */
.L_x_18720:
[----:B------:R-:W-:Y:S05]  /*2be0*/  BSYNC B1 ;  /* 0x0000000000017941 */ /* 0x000fea0003800000 */
.L_x_18719:
[----:B------:R-:W-:Y:S01]  /*2bf0*/  LEA R5, R0, 0x3b800000, 0x17 ;  /* 0x3b80000000057811 */ /* 0x000fe200078eb8ff */
[----:B------:R-:W-:-:S05]  /*2c00*/  IMAD.SHL.U32 R0, R3, 0x100000, RZ ;  /* 0x0010000003007824 */ /* 0x000fca00078e00ff */
[----:B------:R-:W-:Y:S02]  /*2c10*/  LOP3.LUT R0, R5, R0, R6, 0xfe, !PT ;  /* 0x0000000005007212 */ /* 0x000fe400078efe06 */
.L_x_18718:
[----:B------:R-:W-:Y:S05]  /*2c20*/  BSYNC B0 ;  /* 0x0000000000007941 */ /* 0x000fea0003800000 */
.L_x_18717:
[----:B------:R-:W0:Y:S02]  /*2c30*/  F2I.FTZ.TRUNC.NTZ R0, R0 ;  /* 0x0000000000007305 */ /* 0x000e24000021f100 */
[----:B0-----:R-:W-:Y:S01]  /*2c40*/  PRMT R22, R0, 0x7610, R22 ;  /* 0x0000761000167816 */ /* 0x001fe20000000016 */
[----:B------:R-:W-:Y:S05]  /*2c50*/  BRA `(.L_x_18702) ;  /* 0x0000047000007947 */ /* 0x000fea0003800000 */
.L_x_18715:
        /* <DEDUP_REMOVED lines=21> */
.L_x_18724:
[----:B------:R-:W-:Y:S05]  /*2db0*/  BSYNC B1 ;  /* 0x0000000000017941 */ /* 0x000fea0003800000 */
.L_x_18723:
[----:B------:R-:W-:Y:S01]  /*2dc0*/  LEA R5, R0, 0x37800000, 0x17 ;  /* 0x3780000000057811 */ /* 0x000fe200078eb8ff */
[----:B------:R-:W-:-:S05]  /*2dd0*/  IMAD.SHL.U32 R0, R3, 0x200000, RZ ;  /* 0x0020000003007824 */ /* 0x000fca00078e00ff */
[----:B------:R-:W-:Y:S02]  /*2de0*/  LOP3.LUT R0, R5, R0, R6, 0xfe, !PT ;  /* 0x0000000005007212 */ /* 0x000fe400078efe06 */
.L_x_18722:
[----:B------:R-:W-:Y:S05]  /*2df0*/  BSYNC B0 ;  /* 0x0000000000007941 */ /* 0x000fea0003800000 */
.L_x_18721:
[----:B------:R-:W0:Y:S02]  /*2e00*/  F2I.FTZ.TRUNC.NTZ R0, R0 ;  /* 0x0000000000007305 */ /* 0x000e24000021f100 */
[----:B0-----:R-:W-:Y:S01]  /*2e10*/  PRMT R22, R0, 0x7610, R22 ;  /* 0x0000761000167816 */ /* 0x001fe20000000016 */
[----:B------:R-:W-:Y:S05]  /*2e20*/  BRA `(.L_x_18702) ;  /* 0x000002a000007947 */ /* 0x000fea0003800000 */
.L_x_18714:
        /* <DEDUP_REMOVED lines=14> */
.L_x_18728:
[----:B------:R-:W-:Y:S05]  /*2f10*/  BSYNC B0 ;  /* 0x0000000000007941 */ /* 0x000fea0003800000 */
.L_x_18727:
[----:B------:R-:W0:Y:S02]  /*2f20*/  F2I.FTZ.TRUNC.NTZ R0, R0 ;  /* 0x0000000000007305 */ /* 0x000e24000021f100 */
[----:B0-----:R-:W-:Y:S01]  /*2f30*/  PRMT R22, R0, 0x7610, R22 ;  /* 0x0000761000167816 */ /* 0x001fe20000000016 */
[----:B------:R-:W-:Y:S05]  /*2f40*/  BRA `(.L_x_18702) ;  /* 0x0000018000007947 */ /* 0x000fea0003800000 */
.L_x_18701:
        /* <DEDUP_REMOVED lines=21> */
.L_x_18726:
[----:B------:R0:W5:Y:S01]  /*30a0*/  LDG.E.U8 R22, [R4.64] ;  /* 0x0000002404167981 */ /* 0x000162000c1e1100 */
[----:B------:R-:W-:Y:S05]  /*30b0*/  BRA `(.L_x_18702) ;  /* 0x0000001000007947 */ /* 0x000fea0003800000 */
.L_x_18725:
[----:B------:R0:W5:Y:S02]  /*30c0*/  LDG.E.U8 R22, [R4.64] ;  /* 0x0000002404167981 */ /* 0x000164000c1e1100 */
.L_x_18702:
        /* <DEDUP_REMOVED lines=16> */
.L_x_18732:
[----:B------:R0:W5:Y:S01]  /*31d0*/  LDG.E.U8 R16, [R4.64] ;  /* 0x0000002404107981 */ /* 0x000162000c1e1100 */
[----:B------:R-:W-:Y:S05]  /*31e0*/  BRA `(.L_x_18734) ;  /* 0x00000d8000007947 */ /* 0x000fea0003800000 */
.L_x_18731:
        /* <DEDUP_REMOVED lines=8> */
.L_x_18736:
[----:B------:R0:W5:Y:S01]  /*3270*/  LDG.E.U8 R16, [R4.64] ;  /* 0x0000002404107981 */ /* 0x000162000c1e1100 */
[----:B------:R-:W-:Y:S05]  /*3280*/  BRA `(.L_x_18734) ;  /* 0x00000ce000007947 */ /* 0x000fea0003800000 */
.L_x_18735:
[----:B------:R0:W5:Y:S01]  /*3290*/  LDG.E.U16 R16, [R4.64] ;  /* 0x0000002404107981 */ /* 0x000162000c1e1500 */
[----:B------:R-:W-:Y:S05]  /*32a0*/  BRA `(.L_x_18734) ;  /* 0x00000cc000007947 */ /* 0x000fea0003800000 */
.L_x_18730:
        /* <DEDUP_REMOVED lines=9> */
.L_x_18738:
[----:B------:R-:W3:Y:S02]  /*3340*/  LDG.E.U16 R0, [R4.64] ;  /* 0x0000002404007981 */ /* 0x000ee4000c1e1500 */
[----:B---3--:R-:W-:-:S06]  /*3350*/  HADD2.F32 R0, -RZ, R0.H0_H0 ;  /* 0x20000000ff007230 */ /* 0x008fcc0000004100 */
[----:B------:R-:W0:Y:S02]  /*3360*/  F2I.FTZ.TRUNC.NTZ R0, R0 ;  /* 0x0000000000007305 */ /* 0x000e24000021f100 */
[----:B0-----:R-:W-:Y:S01]  /*3370*/  PRMT R16, R0, 0x7610, R16 ;  /* 0x0000761000107816 */ /* 0x001fe20000000010 */
[----:B------:R-:W-:Y:S05]  /*3380*/  BRA `(.L_x_18734) ;  /* 0x00000be000007947 */ /* 0x000fea0003800000 */
.L_x_18737:
        /* <DEDUP_REMOVED lines=9> */
.L_x_18740:
[----:B------:R-:W3:Y:S02]  /*3420*/  LDG.E.U16 R4, [R4.64] ;  /* 0x0000002404047981 */ /* 0x000ee4000c1e1500 */
[----:B---3--:R-:W-:-:S06]  /*3430*/  HADD2.F32 R0, -RZ, R4.H0_H0 ;  /* 0x20000004ff007230 */ /* 0x008fcc0000004100 */
[----:B------:R-:W0:Y:S02]  /*3440*/  F2I.FTZ.TRUNC.NTZ R0, R0 ;  /* 0x0000000000007305 */ /* 0x000e24000021f100 */
[----:B0-----:R-:W-:Y:S01]  /*3450*/  PRMT R16, R0, 0x7610, R16 ;  /* 0x0000761000107816 */ /* 0x001fe20000000010 */
[----:B------:R-:W-:Y:S05]  /*3460*/  BRA `(.L_x_18734) ;  /* 0x00000b0000007947 */ /* 0x000fea0003800000 */
.L_x_18739:
[----:B------:R-:W3:Y:S02]  /*3470*/  LDG.E.64 R4, [R4.64] ;  /* 0x0000002404047981 */ /* 0x000ee4000c1e1b00 */
[----:B---3--:R0:W3:Y:S01]  /*3480*/  F2I.F64.TRUNC R16, R4 ;  /* 0x0000000400107311 */ /* 0x0080e2000030d100 */
[----:B------:R-:W-:Y:S05]  /*3490*/  BRA `(.L_x_18734) ;  /* 0x00000ad000007947 */ /* 0x000fea0003800000 */
.L_x_18729:
        /* <DEDUP_REMOVED lines=12> */
.L_x_18743:
[----:B------:R-:W3:Y:S02]  /*3560*/  LDG.E.64 R4, [R4.64] ;  /* 0x0000002404047981 */ /* 0x000ee4000c1e1b00 */
[----:B---3--:R0:W3:Y:S01]  /*3570*/  F2I.F64.TRUNC R16, R4 ;  /* 0x0000000400107311 */ /* 0x0080e2000030d100 */
[----:B------:R-:W-:Y:S05]  /*3580*/  BRA `(.L_x_18734) ;  /* 0x000009e000007947 */ /* 0x000fea0003800000 */
.L_x_18742:
        /* <DEDUP_REMOVED lines=28> */
.L_x_18745:
        /* <DEDUP_REMOVED lines=15> */
.L_x_18744:
[----:B------:R-:W3:Y:S02]  /*3840*/  LDG.E.U16 R0, [R4.64] ;  /* 0x0000002404007981 */ /* 0x000ee4000c1e1500 */
[----:B---3--:R-:W-:-:S06]  /*3850*/  PRMT R0, RZ, 0x5410, R0 ;  /* 0x00005410ff007816 */ /* 0x008fcc0000000000 */
[----:B------:R-:W0:Y:S02]  /*3860*/  F2I.FTZ.TRUNC.NTZ R0, R0 ;  /* 0x0000000000007305 */ /* 0x000e24000021f100 */
[----:B0-----:R-:W-:Y:S01]  /*3870*/  PRMT R16, R0, 0x7610, R16 ;  /* 0x0000761000107816 */ /* 0x001fe20000000010 */
[----:B------:R-:W-:Y:S05]  /*3880*/  BRA `(.L_x_18734) ;  /* 0x000006e000007947 */ /* 0x000fea0003800000 */
.L_x_18741:
        /* <DEDUP_REMOVED lines=10> */
.L_x_18748:
        /* <DEDUP_REMOVED lines=21> */
.L_x_18752:
[----:B------:R-:W-:Y:S05]  /*3a80*/  BSYNC B1 ;  /* 0x0000000000017941 */ /* 0x000fea0003800000 */
.L_x_18751:
[----:B------:R-:W-:Y:S01]  /*3a90*/  LEA R5, R0, 0x3b800000, 0x17 ;  /* 0x3b80000000057811 */ /* 0x000fe200078eb8ff */
[----:B------:R-:W-:-:S05]  /*3aa0*/  IMAD.SHL.U32 R0, R3, 0x100000, RZ ;  /* 0x0010000003007824 */ /* 0x000fca00078e00ff */
[----:B------:R-:W-:Y:S02]  /*3ab0*/  LOP3.LUT R0, R5, R0, R6, 0xfe, !PT ;  /* 0x0000000005007212 */ /* 0x000fe400078efe06 */
.L_x_18750:
[----:B------:R-:W-:Y:S05]  /*3ac0*/  BSYNC B0 ;  /* 0x0000000000007941 */ /* 0x000fea0003800000 */
.L_x_18749:
[----:B------:R-:W0:Y:S02]  /*3ad0*/  F2I.FTZ.TRUNC.NTZ R0, R0 ;  /* 0x0000000000007305 */ /* 0x000e24000021f100 */
[----:B0-----:R-:W-:Y:S01]  /*3ae0*/  PRMT R16, R0, 0x7610, R16 ;  /* 0x0000761000107816 */ /* 0x001fe20000000010 */
[----:B------:R-:W-:Y:S05]  /*3af0*/  BRA `(.L_x_18734) ;  /* 0x0000047000007947 */ /* 0x000fea0003800000 */
.L_x_18747:
        /* <DEDUP_REMOVED lines=21> */
.L_x_18756:
[----:B------:R-:W-:Y:S05]  /*3c50*/  BSYNC B1 ;  /* 0x0000000000017941 */ /* 0x000fea0003800000 */
.L_x_18755:
[----:B------:R-:W-:Y:S01]  /*3c60*/  LEA R5, R0, 0x37800000, 0x17 ;  /* 0x3780000000057811 */ /* 0x000fe200078eb8ff */
[----:B------:R-:W-:-:S05]  /*3c70*/  IMAD.SHL.U32 R0, R3, 0x200000, RZ ;  /* 0x0020000003007824 */ /* 0x000fca00078e00ff */
[----:B------:R-:W-:Y:S02]  /*3c80*/  LOP3.LUT R0, R5, R0, R6, 0xfe, !PT ;  /* 0x0000000005007212 */ /* 0x000fe400078efe06 */
.L_x_18754:
[----:B------:R-:W-:Y:S05]  /*3c90*/  BSYNC B0 ;  /* 0x0000000000007941 */ /* 0x000fea0003800000 */
.L_x_18753:
[----:B------:R-:W0:Y:S02]  /*3ca0*/  F2I.FTZ.TRUNC.NTZ R0, R0 ;  /* 0x0000000000007305 */ /* 0x000e24000021f100 */
[----:B0-----:R-:W-:Y:S01]  /*3cb0*/  PRMT R16, R0, 0x7610, R16 ;  /* 0x0000761000107816 */ /* 0x001fe20000000010 */
[----:B------:R-:W-:Y:S05]  /*3cc0*/  BRA `(.L_x_18734) ;  /* 0x000002a000007947 */ /* 0x000fea0003800000 */
.L_x_18746:
        /* <DEDUP_REMOVED lines=14> */
.L_x_18760:
[----:B------:R-:W-:Y:S05]  /*3db0*/  BSYNC B0 ;  /* 0x0000000000007941 */ /* 0x000fea0003800000 */
.L_x_18759:
[----:B------:R-:W0:Y:S02]  /*3dc0*/  F2I.FTZ.TRUNC.NTZ R0, R0 ;  /* 0x0000000000007305 */ /* 0x000e24000021f100 */
[----:B0-----:R-:W-:Y:S01]  /*3dd0*/  PRMT R16, R0, 0x7610, R16 ;  /* 0x0000761000107816 */ /* 0x001fe20000000010 */
[----:B------:R-:W-:Y:S05]  /*3de0*/  BRA `(.L_x_18734) ;  /* 0x0000018000007947 */ /* 0x000fea0003800000 */
.L_x_18733:
        /* <DEDUP_REMOVED lines=21> */
.L_x_18758:
[----:B------:R0:W5:Y:S01]  /*3f40*/  LDG.E.U8 R16, [R4.64] ;  /* 0x0000002404107981 */ /* 0x000162000c1e1100 */
[----:B------:R-:W-:Y:S05]  /*3f50*/  BRA `(.L_x_18734) ;  /* 0x0000001000007947 */ /* 0x000fea0003800000 */
.L_x_18757:
[----:B------:R0:W5:Y:S02]  /*3f60*/  LDG.E.U8 R16, [R4.64] ;  /* 0x0000002404107981 */ /* 0x000164000c1e1100 */
.L_x_18734:
[----:B------:R-:W-:-:S03]  /*3f70*/  IADD3 R24, R24, 0x80, RZ ;  /* 0x0000008018187810 */ /* 0x000fc60007ffe0ff */
.L_x_18695:
[----:B------:R-:W-:Y:S05]  /*3f80*/  BSYNC B6 ;  /* 0x0000000000067941 */ /* 0x000fea0003800000 */
.L_x_18694:
        /* <DEDUP_REMOVED lines=34> */
.L_x_18763:
        /* <DEDUP_REMOVED lines=16> */
.L_x_18767:
[----:B------:R0:W5:Y:S01]  /*42b0*/  LDG.E.U8 R19, [R4.64] ;  /* 0x0000002404137981 */ /* 0x000162000c1e1100 */
[----:B------:R-:W-:Y:S05]  /*42c0*/  BRA `(.L_x_18769) ;  /* 0x00000d8000007947 */ /* 0x000fea0003800000 */
.L_x_18766:
        /* <DEDUP_REMOVED lines=8> */
.L_x_18771:
[----:B------:R0:W5:Y:S01]  /*4350*/  LDG.E.U8 R19, [R4.64] ;  /* 0x0000002404137981 */ /* 0x000162000c1e1100 */
[----:B------:R-:W-:Y:S05]  /*4360*/  BRA `(.L_x_18769) ;  /* 0x00000ce000007947 */ /* 0x000fea0003800000 */
.L_x_18770:
[----:B------:R0:W5:Y:S01]  /*4370*/  LDG.E.U16 R19, [R4.64] ;  /* 0x0000002404137981 */ /* 0x000162000c1e1500 */
[----:B------:R-:W-:Y:S05]  /*4380*/  BRA `(.L_x_18769) ;  /* 0x00000cc000007947 */ /* 0x000fea0003800000 */
.L_x_18765:
        /* <DEDUP_REMOVED lines=9> */
.L_x_18773:
[----:B------:R-:W4:Y:S02]  /*4420*/  LDG.E.U16 R0, [R4.64] ;  /* 0x0000002404007981 */ /* 0x000f24000c1e1500 */
[----:B----4-:R-:W-:-:S06]  /*4430*/  HADD2.F32 R0, -RZ, R0.H0_H0 ;  /* 0x20000000ff007230 */ /* 0x010fcc0000004100 */
[----:B------:R-:W0:Y:S02]  /*4440*/  F2I.FTZ.TRUNC.NTZ R0, R0 ;  /* 0x0000000000007305 */ /* 0x000e24000021f100 */
[----:B0-----:R-:W-:Y:S01]  /*4450*/  PRMT R19, R0, 0x7610, R19 ;  /* 0x0000761000137816 */ /* 0x001fe20000000013 */
[----:B------:R-:W-:Y:S05]  /*4460*/  BRA `(.L_x_18769) ;  /* 0x00000be000007947 */ /* 0x000fea0003800000 */
.L_x_18772:
        /* <DEDUP_REMOVED lines=9> */
.L_x_18775:
[----:B------:R-:W4:Y:S02]  /*4500*/  LDG.E.U16 R4, [R4.64] ;  /* 0x0000002404047981 */ /* 0x000f24000c1e1500 */
[----:B----4-:R-:W-:-:S06]  /*4510*/  HADD2.F32 R0, -RZ, R4.H0_H0 ;  /* 0x20000004ff007230 */ /* 0x010fcc0000004100 */
[----:B------:R-:W0:Y:S02]  /*4520*/  F2I.FTZ.TRUNC.NTZ R0, R0 ;  /* 0x0000000000007305 */ /* 0x000e24000021f100 */
[----:B0-----:R-:W-:Y:S01]  /*4530*/  PRMT R19, R0, 0x7610, R19 ;  /* 0x0000761000137816 */ /* 0x001fe20000000013 */
[----:B------:R-:W-:Y:S05]  /*4540*/  BRA `(.L_x_18769) ;  /* 0x00000b0000007947 */ /* 0x000fea0003800000 */
.L_x_18774:
[----:B------:R-:W4:Y:S02]  /*4550*/  LDG.E.64 R4, [R4.64] ;  /* 0x0000002404047981 */ /* 0x000f24000c1e1b00 */
[----:B----4-:R0:W4:Y:S01]  /*4560*/  F2I.F64.TRUNC R19, R4 ;  /* 0x0000000400137311 */ /* 0x010122000030d100 */
[----:B------:R-:W-:Y:S05]  /*4570*/  BRA `(.L_x_18769) ;  /* 0x00000ad000007947 */ /* 0x000fea0003800000 */
.L_x_18764:
        /* <DEDUP_REMOVED lines=12> */
.L_x_18778:
[----:B------:R-:W4:Y:S02]  /*4640*/  LDG.E.64 R4, [R4.64] ;  /* 0x0000002404047981 */ /* 0x000f24000c1e1b00 */
[----:B----4-:R0:W4:Y:S01]  /*4650*/  F2I.F64.TRUNC R19, R4 ;  /* 0x0000000400137311 */ /* 0x010122000030d100 */
[----:B------:R-:W-:Y:S05]  /*4660*/  BRA `(.L_x_18769) ;  /* 0x000009e000007947 */ /* 0x000fea0003800000 */
.L_x_18777:
        /* <DEDUP_REMOVED lines=28> */
.L_x_18780:
        /* <DEDUP_REMOVED lines=15> */
.L_x_18779:
[----:B------:R-:W4:Y:S02]  /*4920*/  LDG.E.U16 R0, [R4.64] ;  /* 0x0000002404007981 */ /* 0x000f24000c1e1500 */
[----:B----4-:R-:W-:-:S06]  /*4930*/  PRMT R0, RZ, 0x5410, R0 ;  /* 0x00005410ff007816 */ /* 0x010fcc0000000000 */
[----:B------:R-:W0:Y:S02]  /*4940*/  F2I.FTZ.TRUNC.NTZ R0, R0 ;  /* 0x0000000000007305 */ /* 0x000e24000021f100 */
[----:B0-----:R-:W-:Y:S01]  /*4950*/  PRMT R19, R0, 0x7610, R19 ;  /* 0x0000761000137816 */ /* 0x001fe20000000013 */
[----:B------:R-:W-:Y:S05]  /*4960*/  BRA `(.L_x_18769) ;  /* 0x000006e000007947 */ /* 0x000fea0003800000 */
.L_x_18776:
        /* <DEDUP_REMOVED lines=10> */
.L_x_18783:
        /* <DEDUP_REMOVED lines=21> */
.L_x_18787:
[----:B------:R-:W-:Y:S05]  /*4b60*/  BSYNC B1 ;  /* 0x0000000000017941 */ /* 0x000fea0003800000 */
.L_x_18786:
[----:B------:R-:W-:Y:S01]  /*4b70*/  LEA R5, R0, 0x3b800000, 0x17 ;  /* 0x3b80000000057811 */ /* 0x000fe200078eb8ff */
[----:B------:R-:W-:-:S05]  /*4b80*/  IMAD.SHL.U32 R0, R3, 0x100000, RZ ;  /* 0x0010000003007824 */ /* 0x000fca00078e00ff */
[----:B------:R-:W-:Y:S02]  /*4b90*/  LOP3.LUT R0, R5, R0, R6, 0xfe, !PT ;  /* 0x0000000005007212 */ /* 0x000fe400078efe06 */
.L_x_18785:
[----:B------:R-:W-:Y:S05]  /*4ba0*/  BSYNC B0 ;  /* 0x0000000000007941 */ /* 0x000fea0003800000 */
.L_x_18784:
[----:B------:R-:W0:Y:S02]  /*4bb0*/  F2I.FTZ.TRUNC.NTZ R0, R0 ;  /* 0x0000000000007305 */ /* 0x000e24000021f100 */
[----:B0-----:R-:W-:Y:S01]  /*4bc0*/  PRMT R19, R0, 0x7610, R19 ;  /* 0x0000761000137816 */ /* 0x001fe20000000013 */
[----:B------:R-:W-:Y:S05]  /*4bd0*/  BRA `(.L_x_18769) ;  /* 0x0000047000007947 */ /* 0x000fea0003800000 */
.L_x_18782:
        /* <DEDUP_REMOVED lines=21> */
.L_x_18791:
[----:B------:R-:W-:Y:S05]  /*4d30*/  BSYNC B1 ;  /* 0x0000000000017941 */ /* 0x000fea0003800000 */
.L_x_18790:
[----:B------:R-:W-:Y:S01]  /*4d40*/  LEA R5, R0, 0x37800000, 0x17 ;  /* 0x3780000000057811 */ /* 0x000fe200078eb8ff */
[----:B------:R-:W-:-:S05]  /*4d50*/  IMAD.SHL.U32 R0, R3, 0x200000, RZ ;  /* 0x0020000003007824 */ /* 0x000fca00078e00ff */
[----:B------:R-:W-:Y:S02]  /*4d60*/  LOP3.LUT R0, R5, R0, R6, 0xfe, !PT ;  /* 0x0000000005007212 */ /* 0x000fe400078efe06 */
.L_x_18789:
[----:B------:R-:W-:Y:S05]  /*4d70*/  BSYNC B0 ;  /* 0x0000000000007941 */ /* 0x000fea0003800000 */
.L_x_18788:
[----:B------:R-:W0:Y:S02]  /*4d80*/  F2I.FTZ.TRUNC.NTZ R0, R0 ;  /* 0x0000000000007305 */ /* 0x000e24000021f100 */
[----:B0-----:R-:W-:Y:S01]  /*4d90*/  PRMT R19, R0, 0x7610, R19 ;  /* 0x0000761000137816 */ /* 0x001fe20000000013 */
[----:B------:R-:W-:Y:S05]  /*4da0*/  BRA `(.L_x_18769) ;  /* 0x000002a000007947 */ /* 0x000fea0003800000 */
.L_x_18781:
        /* <DEDUP_REMOVED lines=14> */
.L_x_18795:
[----:B------:R-:W-:Y:S05]  /*4e90*/  BSYNC B0 ;  /* 0x0000000000007941 */ /* 0x000fea0003800000 */
.L_x_18794:
[----:B------:R-:W0:Y:S02]  /*4ea0*/  F2I.FTZ.TRUNC.NTZ R0, R0 ;  /* 0x0000000000007305 */ /* 0x000e24000021f100 */
[----:B0-----:R-:W-:Y:S01]  /*4eb0*/  PRMT R19, R0, 0x7610, R19 ;  /* 0x0000761000137816 */ /* 0x001fe20000000013 */
[----:B------:R-:W-:Y:S05]  /*4ec0*/  BRA `(.L_x_18769) ;  /* 0x0000018000007947 */ /* 0x000fea0003800000 */
.L_x_18768:
        /* <DEDUP_REMOVED lines=21> */
.L_x_18793:
[----:B------:R0:W5:Y:S01]  /*5020*/  LDG.E.U8 R19, [R4.64] ;  /* 0x0000002404137981 */ /* 0x000162000c1e1100 */
[----:B------:R-:W-:Y:S05]  /*5030*/  BRA `(.L_x_18769) ;  /* 0x0000001000007947 */ /* 0x000fea0003800000 */
.L_x_18792:
[----:B------:R0:W5:Y:S02]  /*5040*/  LDG.E.U8 R19, [R4.64] ;  /* 0x0000002404137981 */ /* 0x000164000c1e1100 */
.L_x_18769:
        /* <DEDUP_REMOVED lines=17> */
.L_x_18799:
[----:B------:R0:W5:Y:S01]  /*5160*/  LDG.E.U8 R23, [R4.64] ;  /* 0x0000002404177981 */ /* 0x000162000c1e1100 */
[----:B------:R-:W-:Y:S05]  /*5170*/  BRA `(.L_x_18801) ;  /* 0x00000d8000007947 */ /* 0x000fea0003800000 */
.L_x_18798:
        /* <DEDUP_REMOVED lines=8> */
.L_x_18803:
[----:B------:R0:W5:Y:S01]  /*5200*/  LDG.E.U8 R23, [R4.64] ;  /* 0x0000002404177981 */ /* 0x000162000c1e1100 */
[----:B------:R-:W-:Y:S05]  /*5210*/  BRA `(.L_x_18801) ;  /* 0x00000ce000007947 */ /* 0x000fea0003800000 */
.L_x_18802:
[----:B------:R0:W5:Y:S01]  /*5220*/  LDG.E.U16 R23, [R4.64] ;  /* 0x0000002404177981 */ /* 0x000162000c1e1500 */
[----:B------:R-:W-:Y:S05]  /*5230*/  BRA `(.L_x_18801) ;  /* 0x00000cc000007947 */ /* 0x000fea0003800000 */
.L_x_18797:
        /* <DEDUP_REMOVED lines=9> */
.L_x_18805:
[----:B----4-:R-:W4:Y:S02]  /*52d0*/  LDG.E.U16 R0, [R4.64] ;  /* 0x0000002404007981 */ /* 0x010f24000c1e1500 */
[----:B----4-:R-:W-:-:S06]  /*52e0*/  HADD2.F32 R0, -RZ, R0.H0_H0 ;  /* 0x20000000ff007230 */ /* 0x010fcc0000004100 */
[----:B------:R-:W0:Y:S02]  /*52f0*/  F2I.FTZ.TRUNC.NTZ R0, R0 ;  /* 0x0000000000007305 */ /* 0x000e24000021f100 */
[----:B0-----:R-:W-:Y:S01]  /*5300*/  PRMT R23, R0, 0x7610, R23 ;  /* 0x0000761000177816 */ /* 0x001fe20000000017 */
[----:B------:R-:W-:Y:S05]  /*5310*/  BRA `(.L_x_18801) ;  /* 0x00000be000007947 */ /* 0x000fea0003800000 */
.L_x_18804:
        /* <DEDUP_REMOVED lines=9> */
.L_x_18807:
[----:B----4-:R-:W4:Y:S02]  /*53b0*/  LDG.E.U16 R4, [R4.64] ;  /* 0x0000002404047981 */ /* 0x010f24000c1e1500 */
[----:B----4-:R-:W-:-:S06]  /*53c0*/  HADD2.F32 R0, -RZ, R4.H0_H0 ;  /* 0x20000004ff007230 */ /* 0x010fcc0000004100 */
[----:B------:R-:W0:Y:S02]  /*53d0*/  F2I.FTZ.TRUNC.NTZ R0, R0 ;  /* 0x0000000000007305 */ /* 0x000e24000021f100 */
[----:B0-----:R-:W-:Y:S01]  /*53e0*/  PRMT R23, R0, 0x7610, R23 ;  /* 0x0000761000177816 */ /* 0x001fe20000000017 */
[----:B------:R-:W-:Y:S05]  /*53f0*/  BRA `(.L_x_18801) ;  /* 0x00000b0000007947 */ /* 0x000fea0003800000 */
.L_x_18806:
[----:B----4-:R-:W4:Y:S02]  /*5400*/  LDG.E.64 R4, [R4.64] ;  /* 0x0000002404047981 */ /* 0x010f24000c1e1b00 */
[----:B----4-:R0:W4:Y:S01]  /*5410*/  F2I.F64.TRUNC R23, R4 ;  /* 0x0000000400177311 */ /* 0x010122000030d100 */
[----:B------:R-:W-:Y:S05]  /*5420*/  BRA `(.L_x_18801) ;  /* 0x00000ad000007947 */ /* 0x000fea0003800000 */
.L_x_18796:
        /* <DEDUP_REMOVED lines=12> */
.L_x_18810:
[----:B----4-:R-:W4:Y:S02]  /*54f0*/  LDG.E.64 R4, [R4.64] ;  /* 0x0000002404047981 */ /* 0x010f24000c1e1b00 */
[----:B----4-:R0:W4:Y:S01]  /*5500*/  F2I.F64.TRUNC R23, R4 ;  /* 0x0000000400177311 */ /* 0x010122000030d100 */
[----:B------:R-:W-:Y:S05]  /*5510*/  BRA `(.L_x_18801) ;  /* 0x000009e000007947 */ /* 0x000fea0003800000 */
.L_x_18809:
        /* <DEDUP_REMOVED lines=28> */
.L_x_18812:
        /* <DEDUP_REMOVED lines=15> */
.L_x_18811:
[----:B----4-:R-:W4:Y:S02]  /*57d0*/  LDG.E.U16 R0, [R4.64] ;  /* 0x0000002404007981 */ /* 0x010f24000c1e1500 */
[----:B----4-:R-:W-:-:S06]  /*57e0*/  PRMT R0, RZ, 0x5410, R0 ;  /* 0x00005410ff007816 */ /* 0x010fcc0000000000 */
[----:B------:R-:W0:Y:S02]  /*57f0*/  F2I.FTZ.TRUNC.NTZ R0, R0 ;  /* 0x0000000000007305 */ /* 0x000e24000021f100 */
[----:B0-----:R-:W-:Y:S01]  /*5800*/  PRMT R23, R0, 0x7610, R23 ;  /* 0x0000761000177816 */ /* 0x001fe20000000017 */
[----:B------:R-:W-:Y:S05]  /*5810*/  BRA `(.L_x_18801) ;  /* 0x000006e000007947 */ /* 0x000fea0003800000 */
.L_x_18808:
        /* <DEDUP_REMOVED lines=10> */
.L_x_18815:
        /* <DEDUP_REMOVED lines=21> */
.L_x_18819:
[----:B------:R-:W-:Y:S05]  /*5a10*/  BSYNC B1 ;  /* 0x0000000000017941 */ /* 0x000fea0003800000 */
.L_x_18818:
[----:B------:R-:W-:Y:S01]  /*5a20*/  LEA R5, R0, 0x3b800000, 0x17 ;  /* 0x3b80000000057811 */ /* 0x000fe200078eb8ff */
[----:B------:R-:W-:-:S05]  /*5a30*/  IMAD.SHL.U32 R0, R3, 0x100000, RZ ;  /* 0x0010000003007824 */ /* 0x000fca00078e00ff */
[----:B------:R-:W-:Y:S02]  /*5a40*/  LOP3.LUT R0, R5, R0, R6, 0xfe, !PT ;  /* 0x0000000005007212 */ /* 0x000fe400078efe06 */
.L_x_18817:
[----:B------:R-:W-:Y:S05]  /*5a50*/  BSYNC B0 ;  /* 0x0000000000007941 */ /* 0x000fea0003800000 */
.L_x_18816:
[----:B------:R-:W0:Y:S02]  /*5a60*/  F2I.FTZ.TRUNC.NTZ R0, R0 ;  /* 0x0000000000007305 */ /* 0x000e24000021f100 */
[----:B0-----:R-:W-:Y:S01]  /*5a70*/  PRMT R23, R0, 0x7610, R23 ;  /* 0x0000761000177816 */ /* 0x001fe20000000017 */
[----:B------:R-:W-:Y:S05]  /*5a80*/  BRA `(.L_x_18801) ;  /* 0x0000047000007947 */ /* 0x000fea0003800000 */
.L_x_18814:
        /* <DEDUP_REMOVED lines=21> */
.L_x_18823:
[----:B------:R-:W-:Y:S05]  /*5be0*/  BSYNC B1 ;  /* 0x0000000000017941 */ /* 0x000fea0003800000 */
.L_x_18822:
[----:B------:R-:W-:Y:S01]  /*5bf0*/  LEA R5, R0, 0x37800000, 0x17 ;  /* 0x3780000000057811 */ /* 0x000fe200078eb8ff */
[----:B------:R-:W-:-:S05]  /*5c00*/  IMAD.SHL.U32 R0, R3, 0x200000, RZ ;  /* 0x0020000003007824 */ /* 0x000fca00078e00ff */
[----:B------:R-:W-:Y:S02]  /*5c10*/  LOP3.LUT R0, R5, R0, R6, 0xfe, !PT ;  /* 0x0000000005007212 */ /* 0x000fe400078efe06 */
.L_x_18821:
[----:B------:R-:W-:Y:S05]  /*5c20*/  BSYNC B0 ;  /* 0x0000000000007941 */ /* 0x000fea0003800000 */
.L_x_18820:
[----:B------:R-:W0:Y:S02]  /*5c30*/  F2I.FTZ.TRUNC.NTZ R0, R0 ;  /* 0x0000000000007305 */ /* 0x000e24000021f100 */
[----:B0-----:R-:W-:Y:S01]  /*5c40*/  PRMT R23, R0, 0x7610, R23 ;  /* 0x0000761000177816 */ /* 0x001fe20000000017 */
[----:B------:R-:W-:Y:S05]  /*5c50*/  BRA `(.L_x_18801) ;  /* 0x000002a000007947 */ /* 0x000fea0003800000 */
.L_x_18813:
        /* <DEDUP_REMOVED lines=14> */
.L_x_18827:
[----:B------:R-:W-:Y:S05]  /*5d40*/  BSYNC B0 ;  /* 0x0000000000007941 */ /* 0x000fea0003800000 */
.L_x_18826:
[----:B------:R-:W0:Y:S02]  /*5d50*/  F2I.FTZ.TRUNC.NTZ R0, R0 ;  /* 0x0000000000007305 */ /* 0x000e24000021f100 */
[----:B0-----:R-:W-:Y:S01]  /*5d60*/  PRMT R23, R0, 0x7610, R23 ;  /* 0x0000761000177816 */ /* 0x001fe20000000017 */
[----:B------:R-:W-:Y:S05]  /*5d70*/  BRA `(.L_x_18801) ;  /* 0x0000018000007947 */ /* 0x000fea0003800000 */
.L_x_18800:
        /* <DEDUP_REMOVED lines=21> */
.L_x_18825:
[----:B------:R0:W5:Y:S01]  /*5ed0*/  LDG.E.U8 R23, [R4.64] ;  /* 0x0000002404177981 */ /* 0x000162000c1e1100 */
[----:B------:R-:W-:Y:S05]  /*5ee0*/  BRA `(.L_x_18801) ;  /* 0x0000001000007947 */ /* 0x000fea0003800000 */
.L_x_18824:
[----:B------:R0:W5:Y:S02]  /*5ef0*/  LDG.E.U8 R23, [R4.64] ;  /* 0x0000002404177981 */ /* 0x000164000c1e1100 */
.L_x_18801:
[----:B------:R-:W-:-:S03]  /*5f00*/  IADD3 R24, R24, 0x80, RZ ;  /* 0x0000008018187810 */ /* 0x000fc60007ffe0ff */
.L_x_18762:
[----:B------:R-:W-:Y:S05]  /*5f10*/  BSYNC B6 ;  /* 0x0000000000067941 */ /* 0x000fea0003800000 */
.L_x_18761:
        /* <DEDUP_REMOVED lines=32> */
.L_x_18830:
        /* <DEDUP_REMOVED lines=16> */
.L_x_18834:
[----:B------:R0:W5:Y:S01]  /*6220*/  LDG.E.U8 R26, [R4.64] ;  /* 0x00000024041a7981 */ /* 0x000162000c1e1100 */
[----:B------:R-:W-:Y:S05]  /*6230*/  BRA `(.L_x_18836) ;  /* 0x00000d8000007947 */ /* 0x000fea0003800000 */
.L_x_18833:
        /* <DEDUP_REMOVED lines=8> */
.L_x_18838:
[----:B------:R0:W5:Y:S01]  /*62c0*/  LDG.E.U8 R26, [R4.64] ;  /* 0x00000024041a7981 */ /* 0x000162000c1e1100 */
[----:B------:R-:W-:Y:S05]  /*62d0*/  BRA `(.L_x_18836) ;  /* 0x00000ce000007947 */ /* 0x000fea0003800000 */
.L_x_18837:
[----:B------:R0:W5:Y:S01]  /*62e0*/  LDG.E.U16 R26, [R4.64] ;  /* 0x00000024041a7981 */ /* 0x000162000c1e1500 */
[----:B------:R-:W-:Y:S05]  /*62f0*/  BRA `(.L_x_18836) ;  /* 0x00000cc000007947 */ /* 0x000fea0003800000 */
.L_x_18832:
        /* <DEDUP_REMOVED lines=9> */
.L_x_18840:
[----:B----4-:R-:W4:Y:S02]  /*6390*/  LDG.E.U16 R0, [R4.64] ;  /* 0x0000002404007981 */ /* 0x010f24000c1e1500 */
[----:B----4-:R-:W-:-:S06]  /*63a0*/  HADD2.F32 R0, -RZ, R0.H0_H0 ;  /* 0x20000000ff007230 */ /* 0x010fcc0000004100 */
[----:B------:R-:W0:Y:S02]  /*63b0*/  F2I.FTZ.TRUNC.NTZ R0, R0 ;  /* 0x0000000000007305 */ /* 0x000e24000021f100 */
[----:B0-----:R-:W-:Y:S01]  /*63c0*/  PRMT R26, R0, 0x7610, R26 ;  /* 0x00007610001a7816 */ /* 0x001fe2000000001a */
[----:B------:R-:W-:Y:S05]  /*63d0*/  BRA `(.L_x_18836) ;  /* 0x00000be000007947 */ /* 0x000fea0003800000 */
.L_x_18839:
        /* <DEDUP_REMOVED lines=9> */
.L_x_18842:
[----:B----4-:R-:W4:Y:S02]  /*6470*/  LDG.E.U16 R4, [R4.64] ;  /* 0x0000002404047981 */ /* 0x010f24000c1e1500 */
[----:B----4-:R-:W-:-:S06]  /*6480*/  HADD2.F32 R0, -RZ, R4.H0_H0 ;  /* 0x20000004ff007230 */ /* 0x010fcc0000004100 */
[----:B------:R-:W0:Y:S02]  /*6490*/  F2I.FTZ.TRUNC.NTZ R0, R0 ;  /* 0x0000000000007305 */ /* 0x000e24000021f100 */
[----:B0-----:R-:W-:Y:S01]  /*64a0*/  PRMT R26, R0, 0x7610, R26 ;  /* 0x00007610001a7816 */ /* 0x001fe2000000001a */
[----:B------:R-:W-:Y:S05]  /*64b0*/  BRA `(.L_x_18836) ;  /* 0x00000b0000007947 */ /* 0x000fea0003800000 */
.L_x_18841:
[----:B----4-:R-:W4:Y:S02]  /*64c0*/  LDG.E.64 R4, [R4.64] ;  /* 0x0000002404047981 */ /* 0x010f24000c1e1b00 */
[----:B----4-:R0:W4:Y:S01]  /*64d0*/  F2I.F64.TRUNC R26, R4 ;  /* 0x00000004001a7311 */ /* 0x010122000030d100 */
[----:B------:R-:W-:Y:S05]  /*64e0*/  BRA `(.L_x_18836) ;  /* 0x00000ad000007947 */ /* 0x000fea0003800000 */
.L_x_18831:
        /* <DEDUP_REMOVED lines=12> */
.L_x_18845:
[----:B----4-:R-:W4:Y:S02]  /*65b0*/  LDG.E.64 R4, [R4.64] ;  /* 0x0000002404047981 */ /* 0x010f24000c1e1b00 */
[----:B----4-:R0:W4:Y:S01]  /*65c0*/  F2I.F64.TRUNC R26, R4 ;  /* 0x00000004001a7311 */ /* 0x010122000030d100 */
[----:B------:R-:W-:Y:S05]  /*65d0*/  BRA `(.L_x_18836) ;  /* 0x000009e000007947 */ /* 0x000fea0003800000 */
.L_x_18844:
        /* <DEDUP_REMOVED lines=28> */
.L_x_18847:
        /* <DEDUP_REMOVED lines=15> */
.L_x_18846:
[----:B----4-:R-:W4:Y:S02]  /*6890*/  LDG.E.U16 R0, [R4.64] ;  /* 0x0000002404007981 */ /* 0x010f24000c1e1500 */
[----:B----4-:R-:W-:-:S06]  /*68a0*/  PRMT R0, RZ, 0x5410, R0 ;  /* 0x00005410ff007816 */ /* 0x010fcc0000000000 */
[----:B------:R-:W0:Y:S02]  /*68b0*/  F2I.FTZ.TRUNC.NTZ R0, R0 ;  /* 0x0000000000007305 */ /* 0x000e24000021f100 */
[----:B0-----:R-:W-:Y:S01]  /*68c0*/  PRMT R26, R0, 0x7610, R26 ;  /* 0x00007610001a7816 */ /* 0x001fe2000000001a */
[----:B------:R-:W-:Y:S05]  /*68d0*/  BRA `(.L_x_18836) ;  /* 0x000006e000007947 */ /* 0x000fea0003800000 */
.L_x_18843:
        /* <DEDUP_REMOVED lines=10> */
.L_x_18850:
        /* <DEDUP_REMOVED lines=21> */
.L_x_18854:
[----:B------:R-:W-:Y:S05]  /*6ad0*/  BSYNC B1 ;  /* 0x0000000000017941 */ /* 0x000fea0003800000 */
.L_x_18853:
[----:B------:R-:W-:Y:S01]  /*6ae0*/  LEA R5, R0, 0x3b800000, 0x17 ;  /* 0x3b80000000057811 */ /* 0x000fe200078eb8ff */
[----:B------:R-:W-:-:S05]  /*6af0*/  IMAD.SHL.U32 R0, R3, 0x100000, RZ ;  /* 0x0010000003007824 */ /* 0x000fca00078e00ff */
[----:B------:R-:W-:Y:S02]  /*6b00*/  LOP3.LUT R0, R5, R0, R6, 0xfe, !PT ;  /* 0x0000000005007212 */ /* 0x000fe400078efe06 */
.L_x_18852:
[----:B------:R-:W-:Y:S05]  /*6b10*/  BSYNC B0 ;  /* 0x0000000000007941 */ /* 0x000fea0003800000 */
.L_x_18851:
[----:B------:R-:W0:Y:S02]  /*6b20*/  F2I.FTZ.TRUNC.NTZ R0, R0 ;  /* 0x0000000000007305 */ /* 0x000e24000021f100 */
[----:B0-----:R-:W-:Y:S01]  /*6b30*/  PRMT R26, R0, 0x7610, R26 ;  /* 0x00007610001a7816 */ /* 0x001fe2000000001a */
[----:B------:R-:W-:Y:S05]  /*6b40*/  BRA `(.L_x_18836) ;  /* 0x0000047000007947 */ /* 0x000fea0003800000 */
.L_x_18849:
        /* <DEDUP_REMOVED lines=21> */
.L_x_18858:
[----:B------:R-:W-:Y:S05]  /*6ca0*/  BSYNC B1 ;  /* 0x0000000000017941 */ /* 0x000fea0003800000 */
.L_x_18857:
[----:B------:R-:W-:Y:S01]  /*6cb0*/  LEA R5, R0, 0x37800000, 0x17 ;  /* 0x3780000000057811 */ /* 0x000fe200078eb8ff */
[----:B------:R-:W-:-:S05]  /*6cc0*/  IMAD.SHL.U32 R0, R3, 0x200000, RZ ;  /* 0x0020000003007824 */ /* 0x000fca00078e00ff */
[----:B------:R-:W-:Y:S02]  /*6cd0*/  LOP3.LUT R0, R5, R0, R6, 0xfe, !PT ;  /* 0x0000000005007212 */ /* 0x000fe400078efe06 */
.L_x_18856:
[----:B------:R-:W-:Y:S05]  /*6ce0*/  BSYNC B0 ;  /* 0x0000000000007941 */ /* 0x000fea0003800000 */
.L_x_18855:
[----:B------:R-:W0:Y:S02]  /*6cf0*/  F2I.FTZ.TRUNC.NTZ R0, R0 ;  /* 0x0000000000007305 */ /* 0x000e24000021f100 */
[----:B0-----:R-:W-:Y:S01]  /*6d00*/  PRMT R26, R0, 0x7610, R26 ;  /* 0x00007610001a7816 */ /* 0x001fe2000000001a */
[----:B------:R-:W-:Y:S05]  /*6d10*/  BRA `(.L_x_18836) ;  /* 0x000002a000007947 */ /* 0x000fea0003800000 */
.L_x_18848:
        /* <DEDUP_REMOVED lines=14> */
.L_x_18862:
[----:B------:R-:W-:Y:S05]  /*6e00*/  BSYNC B0 ;  /* 0x0000000000007941 */ /* 0x000fea0003800000 */
.L_x_18861:
[----:B------:R-:W0:Y:S02]  /*6e10*/  F2I.FTZ.TRUNC.NTZ R0, R0 ;  /* 0x0000000000007305 */ /* 0x000e24000021f100 */
[----:B0-----:R-:W-:Y:S01]  /*6e20*/  PRMT R26, R0, 0x7610, R26 ;  /* 0x00007610001a7816 */ /* 0x001fe2000000001a */
[----:B------:R-:W-:Y:S05]  /*6e30*/  BRA `(.L_x_18836) ;  /* 0x0000018000007947 */ /* 0x000fea0003800000 */
.L_x_18835:
        /* <DEDUP_REMOVED lines=21> */
.L_x_18860:
[----:B------:R0:W5:Y:S01]  /*6f90*/  LDG.E.U8 R26, [R4.64] ;  /* 0x00000024041a7981 */ /* 0x000162000c1e1100 */
[----:B------:R-:W-:Y:S05]  /*6fa0*/  BRA `(.L_x_18836) ;  /* 0x0000001000007947 */ /* 0x000fea0003800000 */
.L_x_18859:
[----:B------:R0:W5:Y:S02]  /*6fb0*/  LDG.E.U8 R26, [R4.64] ;  /* 0x00000024041a7981 */ /* 0x000164000c1e1100 */
.L_x_18836:
        /* <DEDUP_REMOVED lines=17> */
.L_x_18866:
[----:B------:R0:W5:Y:S01]  /*70d0*/  LDG.E.U8 R18, [R4.64] ;  /* 0x0000002404127981 */ /* 0x000162000c1e1100 */
[----:B------:R-:W-:Y:S05]  /*70e0*/  BRA `(.L_x_18829) ;  /* 0x00000d7000007947 */ /* 0x000fea0003800000 */
.L_x_18865:
        /* <DEDUP_REMOVED lines=8> */
.L_x_18869:
[----:B------:R0:W5:Y:S01]  /*7170*/  LDG.E.U8 R18, [R4.64] ;  /* 0x0000002404127981 */ /* 0x000162000c1e1100 */
[----:B------:R-:W-:Y:S05]  /*7180*/  BRA `(.L_x_18829) ;  /* 0x00000cd000007947 */ /* 0x000fea0003800000 */
.L_x_18868:
[----:B------:R0:W5:Y:S01]  /*7190*/  LDG.E.U16 R18, [R4.64] ;  /* 0x0000002404127981 */ /* 0x000162000c1e1500 */
[----:B------:R-:W-:Y:S05]  /*71a0*/  BRA `(.L_x_18829) ;  /* 0x00000cb000007947 */ /* 0x000fea0003800000 */
.L_x_18864:
        /* <DEDUP_REMOVED lines=9> */
.L_x_18871:
[----:B----4-:R-:W4:Y:S02]  /*7240*/  LDG.E.U16 R0, [R4.64] ;  /* 0x0000002404007981 */ /* 0x010f24000c1e1500 */
[----:B----4-:R-:W-:-:S06]  /*7250*/  HADD2.F32 R0, -RZ, R0.H0_H0 ;  /* 0x20000000ff007230 */ /* 0x010fcc0000004100 */
[----:B------:R-:W0:Y:S02]  /*7260*/  F2I.FTZ.TRUNC.NTZ R0, R0 ;  /* 0x0000000000007305 */ /* 0x000e24000021f100 */
[----:B0-----:R-:W-:Y:S01]  /*7270*/  PRMT R18, R0, 0x7610, R18 ;  /* 0x0000761000127816 */ /* 0x001fe20000000012 */
[----:B------:R-:W-:Y:S05]  /*7280*/  BRA `(.L_x_18829) ;  /* 0x00000bd000007947 */ /* 0x000fea0003800000 */
.L_x_18870:
        /* <DEDUP_REMOVED lines=9> */
.L_x_18873:
[----:B----4-:R-:W4:Y:S02]  /*7320*/  LDG.E.U16 R4, [R4.64] ;  /* 0x0000002404047981 */ /* 0x010f24000c1e1500 */
[----:B----4-:R-:W-:-:S06]  /*7330*/  HADD2.F32 R0, -RZ, R4.H0_H0 ;  /* 0x20000004ff007230 */ /* 0x010fcc0000004100 */
[----:B------:R-:W0:Y:S02]  /*7340*/  F2I.FTZ.TRUNC.NTZ R0, R0 ;  /* 0x0000000000007305 */ /* 0x000e24000021f100 */
[----:B0-----:R-:W-:Y:S01]  /*7350*/  PRMT R18, R0, 0x7610, R18 ;  /* 0x0000761000127816 */ /* 0x001fe20000000012 */
[----:B------:R-:W-:Y:S05]  /*7360*/  BRA `(.L_x_18829) ;  /* 0x00000af000007947 */ /* 0x000fea0003800000 */
.L_x_18872:
[----:B----4-:R-:W4:Y:S02]  /*7370*/  LDG.E.64 R4, [R4.64] ;  /* 0x0000002404047981 */ /* 0x010f24000c1e1b00 */
[----:B----4-:R0:W4:Y:S01]  /*7380*/  F2I.F64.TRUNC R18, R4 ;  /* 0x0000000400127311 */ /* 0x010122000030d100 */
[----:B------:R-:W-:Y:S05]  /*7390*/  BRA `(.L_x_18829) ;  /* 0x00000ac000007947 */ /* 0x000fea0003800000 */
.L_x_18863:
        /* <DEDUP_REMOVED lines=12> */
.L_x_18876:
[----:B----4-:R-:W4:Y:S02]  /*7460*/  LDG.E.64 R4, [R4.64] ;  /* 0x0000002404047981 */ /* 0x010f24000c1e1b00 */
[----:B----4-:R0:W4:Y:S01]  /*7470*/  F2I.F64.TRUNC R18, R4 ;  /* 0x0000000400127311 */ /* 0x010122000030d100 */
[----:B------:R-:W-:Y:S05]  /*7480*/  BRA `(.L_x_18829) ;  /* 0x000009d000007947 */ /* 0x000fea0003800000 */
.L_x_18875:
        /* <DEDUP_REMOVED lines=28> */
.L_x_18878:
        /* <DEDUP_REMOVED lines=15> */
.L_x_18877:
[----:B----4-:R-:W4:Y:S02]  /*7740*/  LDG.E.U16 R0, [R4.64] ;  /* 0x0000002404007981 */ /* 0x010f24000c1e1500 */
[----:B----4-:R-:W-:-:S06]  /*7750*/  PRMT R0, RZ, 0x5410, R0 ;  /* 0x00005410ff007816 */ /* 0x010fcc0000000000 */
[----:B------:R-:W0:Y:S02]  /*7760*/  F2I.FTZ.TRUNC.NTZ R0, R0 ;  /* 0x0000000000007305 */ /* 0x000e24000021f100 */
[----:B0-----:R-:W-:Y:S01]  /*7770*/  PRMT R18, R0, 0x7610, R18 ;  /* 0x0000761000127816 */ /* 0x001fe20000000012 */
[----:B------:R-:W-:Y:S05]  /*7780*/  BRA `(.L_x_18829) ;  /* 0x000006d000007947 */ /* 0x000fea0003800000 */
.L_x_18874:
        /* <DEDUP_REMOVED lines=10> */
.L_x_18881:
        /* <DEDUP_REMOVED lines=21> */
.L_x_18885:
[----:B------:R-:W-:Y:S05]  /*7980*/  BSYNC B1 ;  /* 0x0000000000017941 */ /* 0x000fea0003800000 */
.L_x_18884:
[----:B------:R-:W-:Y:S01]  /*7990*/  LEA R5, R0, 0x3b800000, 0x17 ;  /* 0x3b80000000057811 */ /* 0x000fe200078eb8ff */
[----:B------:R-:W-:-:S05]  /*79a0*/  IMAD.SHL.U32 R0, R3, 0x100000, RZ ;  /* 0x0010000003007824 */ /* 0x000fca00078e00ff */
[----:B------:R-:W-:Y:S02]  /*79b0*/  LOP3.LUT R0, R5, R0, R6, 0xfe, !PT ;  /* 0x0000000005007212 */ /* 0x000fe400078efe06 */
.L_x_18883:
[----:B------:R-:W-:Y:S05]  /*79c0*/  BSYNC B0 ;  /* 0x0000000000007941 */ /* 0x000fea0003800000 */
.L_x_18882:
[----:B------:R-:W0:Y:S02]  /*79d0*/  F2I.FTZ.TRUNC.NTZ R0, R0 ;  /* 0x0000000000007305 */ /* 0x000e24000021f100 */
[----:B0-----:R-:W-:Y:S01]  /*79e0*/  PRMT R18, R0, 0x7610, R18 ;  /* 0x0000761000127816 */ /* 0x001fe20000000012 */
[----:B------:R-:W-:Y:S05]  /*79f0*/  BRA `(.L_x_18829) ;  /* 0x0000046000007947 */ /* 0x000fea0003800000 */
.L_x_18880:
        /* <DEDUP_REMOVED lines=21> */
.L_x_18889:
[----:B------:R-:W-:Y:S05]  /*7b50*/  BSYNC B1 ;  /* 0x0000000000017941 */ /* 0x000fea0003800000 */
.L_x_18888:
[----:B------:R-:W-:Y:S01]  /*7b60*/  LEA R5, R0, 0x37800000, 0x17 ;  /* 0x3780000000057811 */ /* 0x000fe200078eb8ff */
[----:B------:R-:W-:-:S05]  /*7b70*/  IMAD.SHL.U32 R0, R3, 0x200000, RZ ;  /* 0x0020000003007824 */ /* 0x000fca00078e00ff */
[----:B------:R-:W-:Y:S02]  /*7b80*/  LOP3.LUT R0, R5, R0, R6, 0xfe, !PT ;  /* 0x0000000005007212 */ /* 0x000fe400078efe06 */
.L_x_18887:
[----:B------:R-:W-:Y:S05]  /*7b90*/  BSYNC B0 ;  /* 0x0000000000007941 */ /* 0x000fea0003800000 */
.L_x_18886:
[----:B------:R-:W0:Y:S02]  /*7ba0*/  F2I.FTZ.TRUNC.NTZ R0, R0 ;  /* 0x0000000000007305 */ /* 0x000e24000021f100 */
[----:B0-----:R-:W-:Y:S01]  /*7bb0*/  PRMT R18, R0, 0x7610, R18 ;  /* 0x0000761000127816 */ /* 0x001fe20000000012 */
[----:B------:R-:W-:Y:S05]  /*7bc0*/  BRA `(.L_x_18829) ;  /* 0x0000029000007947 */ /* 0x000fea0003800000 */
.L_x_18879:
        /* <DEDUP_REMOVED lines=14> */
.L_x_18893:
[----:B------:R-:W-:Y:S05]  /*7cb0*/  BSYNC B0 ;  /* 0x0000000000007941 */ /* 0x000fea0003800000 */
.L_x_18892:
[----:B------:R-:W0:Y:S02]  /*7cc0*/  F2I.FTZ.TRUNC.NTZ R0, R0 ;  /* 0x0000000000007305 */ /* 0x000e24000021f100 */
[----:B0-----:R-:W-:Y:S01]  /*7cd0*/  PRMT R18, R0, 0x7610, R18 ;  /* 0x0000761000127816 */ /* 0x001fe20000000012 */
[----:B------:R-:W-:Y:S05]  /*7ce0*/  BRA `(.L_x_18829) ;  /* 0x0000017000007947 */ /* 0x000fea0003800000 */
.L_x_18867:
        /* <DEDUP_REMOVED lines=20> */
.L_x_18891:
[----:B------:R0:W5:Y:S01]  /*7e30*/  LDG.E.U8 R18, [R4.64] ;  /* 0x0000002404127981 */ /* 0x000162000c1e1100 */
[----:B------:R-:W-:Y:S05]  /*7e40*/  BRA `(.L_x_18829) ;  /* 0x0000001000007947 */ /* 0x000fea0003800000 */
.L_x_18890:
[----:B------:R0:W5:Y:S02]  /*7e50*/  LDG.E.U8 R18, [R4.64] ;  /* 0x0000002404127981 */ /* 0x000164000c1e1100 */
.L_x_18829:
[----:B------:R-:W-:Y:S05]  /*7e60*/  BSYNC B6 ;  /* 0x0000000000067941 */ /* 0x000fea0003800000 */
.L_x_18828:
[----:B------:R-:W0:Y:S01]  /*7e70*/  LDC.U8 R0, c[0x0][0x168] ;  /* 0x00005a00ff007b82 */ /* 0x000e220000000000 */
[----:B------:R-:W4:Y:S02]  /*7e80*/  S2R R24, SR_TID.X ;  /* 0x0000000000187919 */ /* 0x000f240000002100 */
[----:B----45:R-:W-:Y:S01]  /*7e90*/  PRMT R6, R19, 0x9910, RZ ;  /* 0x0000991013067816 */ /* 0x030fe200000000ff */
[----:B------:R-:W-:Y:S01]  /*7ea0*/  BSSY B6, `(.L_x_18894) ;  /* 0x0000118000067945 */ /* 0x000fe20003800000 */
[----:B---3--:R-:W-:Y:S02]  /*7eb0*/  PRMT R19, R16, 0x9910, RZ ;  /* 0x0000991010137816 */ /* 0x008fe400000000ff */
[----:B------:R-:W-:Y:S02]  /*7ec0*/  PRMT R16, R18, 0x9910, RZ ;  /* 0x0000991012107816 */ /* 0x000fe400000000ff */
[----:B------:R-:W3:Y:S01]  /*7ed0*/  LDC.U8 R18, c[0x0][0x1ac] ;  /* 0x00006b00ff127b82 */ /* 0x000ee20000000000 */
[----:B01----:R-:W-:-:S02]  /*7ee0*/  PRMT R4, R22, 0x9910, RZ ;  /* 0x0000991016047816 */ /* 0x003fc400000000ff */
[----:B------:R-:W-:Y:S02]  /*7ef0*/  PRMT R8, R26, 0x9910, RZ ;  /* 0x000099101a087816 */ /* 0x000fe400000000ff */
[----:B--2---:R-:W-:Y:S02]  /*7f00*/  PRMT R2, R2, 0x9910, RZ ;  /* 0x0000991002027816 */ /* 0x004fe400000000ff */
[----:B------:R-:W-:Y:S02]  /*7f10*/  PRMT R5, R0, 0x9910, RZ ;  /* 0x0000991000057816 */ /* 0x000fe400000000ff */
[----:B------:R-:W-:Y:S02]  /*7f20*/  PRMT R0, R17, 0x9910, RZ ;  /* 0x0000991011007816 */ /* 0x000fe400000000ff */
[----:B------:R-:W-:Y:S01]  /*7f30*/  ISETP.GE.AND P0, PT, R24, R25, PT ;  /* 0x000000191800720c */ /* 0x000fe20003f06270 */
[----:B------:R-:W-:Y:S01]  /*7f40*/  IMAD R3, R5, R4, RZ ;  /* 0x0000000405037224 */ /* 0x000fe200078e02ff */
[----:B------:R-:W-:Y:S01]  /*7f50*/  PRMT R17, R23, 0x9910, RZ ;  /* 0x0000991017117816 */ /* 0x000fe200000000ff */
[----:B------:R-:W-:-:S02]  /*7f60*/  IMAD R0, R5, R0, RZ ;  /* 0x0000000005007224 */ /* 0x000fc400078e02ff */
[----:B------:R-:W-:Y:S01]  /*7f70*/  IMAD R4, R5, R6, RZ ;  /* 0x0000000605047224 */ /* 0x000fe200078e02ff */
[----:B------:R-:W-:Y:S01]  /*7f80*/  PRMT R6, R3, 0x9910, RZ ;  /* 0x0000991003067816 */ /* 0x000fe200000000ff */
[----:B------:R-:W-:Y:S01]  /*7f90*/  IMAD R5, R5, R8, RZ ;  /* 0x0000000805057224 */ /* 0x000fe200078e02ff */
[----:B------:R-:W-:Y:S02]  /*7fa0*/  PRMT R0, R0, 0x9910, RZ ;  /* 0x0000991000007816 */ /* 0x000fe400000000ff */
[----:B------:R-:W-:Y:S02]  /*7fb0*/  PRMT R4, R4, 0x9910, RZ ;  /* 0x0000991004047816 */ /* 0x000fe400000000ff */
[----:B------:R-:W-:Y:S01]  /*7fc0*/  PRMT R5, R5, 0x9910, RZ ;  /* 0x0000991005057816 */ /* 0x000fe200000000ff */
[----:B------:R-:W-:Y:S02]  /*7fd0*/  IMAD.MOV.U32 R3, RZ, RZ, R0 ;  /* 0x000000ffff037224 */ /* 0x000fe400078e0000 */
[----:B------:R-:W-:-:S02]  /*7fe0*/  IMAD.MOV.U32 R0, RZ, RZ, R6 ;  /* 0x000000ffff007224 */ /* 0x000fc400078e0006 */
[----:B------:R-:W-:Y:S02]  /*7ff0*/  IMAD R7, R2, R3, RZ ;  /* 0x0000000302077224 */ /* 0x000fe400078e02ff */
[----:B------:R-:W-:Y:S02]  /*8000*/  IMAD R19, R19, R0, RZ ;  /* 0x0000000013137224 */ /* 0x000fe400078e02ff */
[----:B------:R-:W-:Y:S02]  /*8010*/  IMAD R17, R17, R4, RZ ;  /* 0x0000000411117224 */ /* 0x000fe400078e02ff */
[----:B------:R-:W-:Y:S01]  /*8020*/  IMAD R16, R16, R5, RZ ;  /* 0x0000000510107224 */ /* 0x000fe200078e02ff */
[----:B------:R-:W-:Y:S05]  /*8030*/  @P0 BRA `(.L_x_18895) ;  /* 0x00000fe000000947 */ /* 0x000fea0003800000 */
[----:B---3--:R-:W-:Y:S01]  /*8040*/  IMAD R0, R27, 0x200, R24 ;  /* 0x000002001b007824 */ /* 0x008fe200078e0218 */
[----:B------:R-:W-:Y:S02]  /*8050*/  PRMT R3, R18, 0x9910, RZ ;  /* 0x0000991012037816 */ /* 0x000fe400000000ff */
[----:B------:R-:W-:Y:S01]  /*8060*/  IADD3 R24, R24, 0x80, RZ ;  /* 0x0000008018187810 */ /* 0x000fe20007ffe0ff */
[----:B------:R-:W-:-:S02]  /*8070*/  IMAD R2, R0, c[0x0][0x1b0], RZ ;  /* 0x00006c0000027a24 */ /* 0x000fc400078e02ff */
        /* <DEDUP_REMOVED lines=15> */
.L_x_18899:
[----:B------:R0:W-:Y:S01]  /*8170*/  STG.E.U8 [R2.64], R7 ;  /* 0x0000000702007986 */ /* 0x0001e2000c101124 */
[----:B------:R-:W-:Y:S05]  /*8180*/  BRA `(.L_x_18895) ;  /* 0x00000e9000007947 */ /* 0x000fea0003800000 */
.L_x_18898:
        /* <DEDUP_REMOVED lines=12> */
.L_x_18902:
[----:B------:R-:W-:-:S04]  /*8250*/  LOP3.LUT R7, R7, 0xffff, RZ, 0xc0, !PT ;  /* 0x0000ffff07077812 */ /* 0x000fc800078ec0ff */
[----:B------:R-:W-:-:S05]  /*8260*/  PRMT R5, R7, 0x8880, RZ ;  /* 0x0000888007057816 */ /* 0x000fca00000000ff */
[----:B------:R0:W-:Y:S01]  /*8270*/  STG.E [R2.64], R5 ;  /* 0x0000000502007986 */ /* 0x0001e2000c101924 */
[----:B------:R-:W-:Y:S05]  /*8280*/  BRA `(.L_x_18895) ;  /* 0x00000d9000007947 */ /* 0x000fea0003800000 */
.L_x_18901:
[----:B------:R-:W-:-:S04]  /*8290*/  PRMT R5, R7, 0x8880, RZ ;  /* 0x0000888007057816 */ /* 0x000fc800000000ff */
[----:B------:R-:W-:-:S05]  /*82a0*/  PRMT R5, R5, 0x7710, RZ ;  /* 0x0000771005057816 */ /* 0x000fca00000000ff */
[----:B------:R0:W-:Y:S01]  /*82b0*/  STG.E.U16 [R2.64], R5 ;  /* 0x0000000502007986 */ /* 0x0001e2000c101524 */
[----:B------:R-:W-:Y:S05]  /*82c0*/  BRA `(.L_x_18895) ;  /* 0x00000d5000007947 */ /* 0x000fea0003800000 */
.L_x_18897:
        /* <DEDUP_REMOVED lines=9> */
.L_x_18904:
[----:B------:R-:W0:Y:S02]  /*8360*/  I2F.S8 R0, R7 ;  /* 0x0000000700007306 */ /* 0x000e240000001400 */
[----:B0-----:R-:W-:-:S05]  /*8370*/  F2FP.PACK_AB R0, RZ, R0 ;  /* 0x00000000ff00723e */ /* 0x001fca00000000ff */
[----:B------:R0:W-:Y:S01]  /*8380*/  STG.E.U16 [R2.64], R0 ;  /* 0x0000000002007986 */ /* 0x0001e2000c101524 */
[----:B------:R-:W-:Y:S05]  /*8390*/  BRA `(.L_x_18895) ;  /* 0x00000c8000007947 */ /* 0x000fea0003800000 */
.L_x_18903:
        /* <DEDUP_REMOVED lines=10> */
.L_x_18906:
[----:B------:R-:W0:Y:S02]  /*8440*/  I2F.S8 R7, R7 ;  /* 0x0000000700077306 */ /* 0x000e240000001400 */
[----:B0-----:R-:W-:-:S04]  /*8450*/  F2FP.PACK_AB R5, RZ, R7 ;  /* 0x00000007ff05723e */ /* 0x001fc800000000ff */
[----:B------:R-:W-:-:S05]  /*8460*/  PRMT R5, R5, 0x5410, RZ ;  /* 0x0000541005057816 */ /* 0x000fca00000000ff */
[----:B------:R0:W-:Y:S01]  /*8470*/  STG.E [R2.64], R5 ;  /* 0x0000000502007986 */ /* 0x0001e2000c101924 */
[----:B------:R-:W-:Y:S05]  /*8480*/  BRA `(.L_x_18895) ;  /* 0x00000b9000007947 */ /* 0x000fea0003800000 */
.L_x_18905:
[----:B------:R-:W-:-:S04]  /*8490*/  PRMT R4, R7, 0x8880, RZ ;  /* 0x0000888007047816 */ /* 0x000fc800000000ff */
[----:B------:R-:W-:-:S06]  /*84a0*/  PRMT R4, R4, 0x7710, RZ ;  /* 0x0000771004047816 */ /* 0x000fcc00000000ff */
[----:B------:R-:W0:Y:S02]  /*84b0*/  I2F.F64.S16 R4, R4 ;  /* 0x0000000400047312 */ /* 0x000e240000101c00 */
[----:B0-----:R0:W-:Y:S01]  /*84c0*/  STG.E.64 [R2.64], R4 ;  /* 0x0000000402007986 */ /* 0x0011e2000c101b24 */
[----:B------:R-:W-:Y:S05]  /*84d0*/  BRA `(.L_x_18895) ;  /* 0x00000b4000007947 */ /* 0x000fea0003800000 */
.L_x_18896:
        /* <DEDUP_REMOVED lines=12> */
.L_x_18909:
[----:B------:R-:W-:Y:S02]  /*85a0*/  PRMT R4, R7, 0x8880, RZ ;  /* 0x0000888007047816 */ /* 0x000fe400000000ff */
[----:B------:R-:W-:Y:S02]  /*85b0*/  CS2R R6, SRZ ;  /* 0x0000000000067805 */ /* 0x000fe4000001ff00 */
[----:B------:R-:W-:-:S06]  /*85c0*/  PRMT R4, R4, 0x7710, RZ ;  /* 0x0000771004047816 */ /* 0x000fcc00000000ff */
[----:B------:R-:W0:Y:S02]  /*85d0*/  I2F.F64.S16 R4, R4 ;  /* 0x0000000400047312 */ /* 0x000e240000101c00 */
[----:B0-----:R0:W-:Y:S01]  /*85e0*/  STG.E.128 [R2.64], R4 ;  /* 0x0000000402007986 */ /* 0x0011e2000c101d24 */
[----:B------:R-:W-:Y:S05]  /*85f0*/  BRA `(.L_x_18895) ;  /* 0x00000a2000007947 */ /* 0x000fea0003800000 */
.L_x_18908:
        /* <DEDUP_REMOVED lines=21> */
.L_x_18913:
[----:B------:R-:W-:Y:S05]  /*8750*/  BSYNC B0 ;  /* 0x0000000000007941 */ /* 0x000fea0003800000 */
.L_x_18912:
[----:B------:R-:W-:-:S05]  /*8760*/  LOP3.LUT R5, R0, R5, RZ, 0xfc, !PT ;  /* 0x0000000500057212 */ /* 0x000fca00078efcff */
[----:B------:R0:W-:Y:S01]  /*8770*/  STG.E.U8 [R2.64], R5 ;  /* 0x0000000502007986 */ /* 0x0001e2000c101124 */
[----:B------:R-:W-:Y:S05]  /*8780*/  BRA `(.L_x_18895) ;  /* 0x0000089000007947 */ /* 0x000fea0003800000 */
.L_x_18911:
        /* <DEDUP_REMOVED lines=13> */
.L_x_18915:
[----:B------:R-:W-:Y:S01]  /*8860*/  IMAD.MOV.U32 R0, RZ, RZ, 0x7f ;  /* 0x0000007fff007424 */ /* 0x000fe200078e00ff */
[----:B------:R-:W-:-:S04]  /*8870*/  ISETP.GT.U32.AND P0, PT, R4, 0x7f800000, PT ;  /* 0x7f8000000400780c */ /* 0x000fc80003f04070 */
[----:B------:R-:W-:-:S04]  /*8880*/  SEL R0, R0, 0x7c, P0 ;  /* 0x0000007c00007807 */ /* 0x000fc80000000000 */
.L_x_18916:
[----:B------:R-:W-:Y:S05]  /*8890*/  BSYNC B0 ;  /* 0x0000000000007941 */ /* 0x000fea0003800000 */
.L_x_18914:
[----:B------:R-:W-:-:S04]  /*88a0*/  LOP3.LUT R4, R7, 0x80000000, RZ, 0xc0, !PT ;  /* 0x8000000007047812 */ /* 0x000fc800078ec0ff */
[----:B------:R-:W-:-:S04]  /*88b0*/  SHF.R.U32.HI R5, RZ, 0x18, R4 ;  /* 0x00000018ff057819 */ /* 0x000fc80000011604 */
[----:B------:R-:W-:-:S05]  /*88c0*/  LOP3.LUT R5, R0, R5, RZ, 0xfc, !PT ;  /* 0x0000000500057212 */ /* 0x000fca00078efcff */
[----:B------:R0:W-:Y:S01]  /*88d0*/  STG.E.U8 [R2.64], R5 ;  /* 0x0000000502007986 */ /* 0x0001e2000c101124 */
[----:B------:R-:W-:Y:S05]  /*88e0*/  BRA `(.L_x_18895) ;  /* 0x0000073000007947 */ /* 0x000fea0003800000 */
.L_x_18910:
[----:B------:R-:W0:Y:S02]  /*88f0*/  I2F.S8 R0, R7 ;  /* 0x0000000700007306 */ /* 0x000e240000001400 */
[----:B0-----:R-:W-:-:S05]  /*8900*/  F2FP.BF16.PACK_AB R0, RZ, R0 ;  /* 0x00000000ff00723e */ /* 0x001fca00000010ff */
[----:B------:R0:W-:Y:S01]  /*8910*/  STG.E.U16 [R2.64], R0 ;  /* 0x0000000002007986 */ /* 0x0001e2000c101524 */
[----:B------:R-:W-:Y:S05]  /*8920*/  BRA `(.L_x_18895) ;  /* 0x000006f000007947 */ /* 0x000fea0003800000 */
.L_x_18907:
        /* <DEDUP_REMOVED lines=12> */
.L_x_18919:
        /* <DEDUP_REMOVED lines=17> */
.L_x_18922:
[----:B------:R-:W-:-:S04]  /*8b00*/  LOP3.LUT R0, R7, 0x80000000, RZ, 0xc0, !PT ;  /* 0x8000000007007812 */ /* 0x000fc800078ec0ff */
[----:B------:R-:W-:-:S04]  /*8b10*/  SHF.R.U32.HI R5, RZ, 0x18, R0 ;  /* 0x00000018ff057819 */ /* 0x000fc80000011600 */
[----:B------:R-:W-:-:S04]  /*8b20*/  LOP3.LUT R4, R4, R5, RZ, 0xfc, !PT ;  /* 0x0000000504047212 */ /* 0x000fc800078efcff */
[----:B------:R-:W-:Y:S02]  /*8b30*/  PRMT R0, R4, 0x7610, R0 ;  /* 0x0000761004007816 */ /* 0x000fe40000000000 */
.L_x_18921:
[----:B------:R-:W-:Y:S05]  /*8b40*/  BSYNC B0 ;  /* 0x0000000000007941 */ /* 0x000fea0003800000 */
.L_x_18920:
[----:B------:R0:W-:Y:S01]  /*8b50*/  STG.E.U8 [R2.64], R0 ;  /* 0x0000000002007986 */ /* 0x0001e2000c101124 */
[----:B------:R-:W-:Y:S05]  /*8b60*/  BRA `(.L_x_18895) ;  /* 0x000004b000007947 */ /* 0x000fea0003800000 */
.L_x_18918:
        /* <DEDUP_REMOVED lines=17> */
.L_x_18925:
[----:B------:R-:W-:-:S04]  /*8c80*/  LOP3.LUT R0, R7, 0x80000000, RZ, 0xc0, !PT ;  /* 0x8000000007007812 */ /* 0x000fc800078ec0ff */
[----:B------:R-:W-:-:S04]  /*8c90*/  SHF.R.U32.HI R5, RZ, 0x18, R0 ;  /* 0x00000018ff057819 */ /* 0x000fc80000011600 */
[----:B------:R-:W-:-:S04]  /*8ca0*/  LOP3.LUT R4, R4, R5, RZ, 0xfc, !PT ;  /* 0x0000000504047212 */ /* 0x000fc800078efcff */
[----:B------:R-:W-:Y:S02]  /*8cb0*/  PRMT R0, R4, 0x7610, R0 ;  /* 0x0000761004007816 */ /* 0x000fe40000000000 */
.L_x_18924:
[----:B------:R-:W-:Y:S05]  /*8cc0*/  BSYNC B0 ;  /* 0x0000000000007941 */ /* 0x000fea0003800000 */
.L_x_18923:
[----:B------:R0:W-:Y:S01]  /*8cd0*/  STG.E.U8 [R2.64], R0 ;  /* 0x0000000002007986 */ /* 0x0001e2000c101124 */
[----:B------:R-:W-:Y:S05]  /*8ce0*/  BRA `(.L_x_18895) ;  /* 0x0000033000007947 */ /* 0x000fea0003800000 */
.L_x_18917:
        /* <DEDUP_REMOVED lines=22> */
.L_x_18900:
        /* <DEDUP_REMOVED lines=20> */
.L_x_18927:
[----:B------:R-:W-:-:S04]  /*8f90*/  LOP3.LUT R7, R7, 0xffff, RZ, 0xc0, !PT ;  /* 0x0000ffff07077812 */ /* 0x000fc800078ec0ff */
[----:B------:R-:W-:-:S05]  /*8fa0*/  PRMT R7, R7, 0x8880, RZ ;  /* 0x0000888007077816 */ /* 0x000fca00000000ff */
[----:B------:R-:W-:-:S05]  /*8fb0*/  IMAD.MOV.U32 R4, RZ, RZ, R7 ;  /* 0x000000ffff047224 */ /* 0x000fca00078e0007 */
[----:B------:R-:W-:-:S05]  /*8fc0*/  SHF.R.S32.HI R5, RZ, 0x1f, R4 ;  /* 0x0000001fff057819 */ /* 0x000fca0000011404 */
[----:B------:R0:W-:Y:S01]  /*8fd0*/  STG.E.64 [R2.64], R4 ;  /* 0x0000000402007986 */ /* 0x0001e2000c101b24 */
[----:B------:R-:W-:Y:S05]  /*8fe0*/  BRA `(.L_x_18895) ;  /* 0x0000003000007947 */ /* 0x000fea0003800000 */
.L_x_18926:
[----:B------:R-:W-:-:S04]  /*8ff0*/  LOP3.LUT R7, R7, 0xffff, RZ, 0xc0, !PT ;  /* 0x0000ffff07077812 */ /* 0x000fc800078ec0ff */
[----:B------:R-:W-:-:S05]  /*9000*/  PRMT R5, R7, 0x8880, RZ ;  /* 0x0000888007057816 */ /* 0x000fca00000000ff */
[----:B------:R0:W-:Y:S02]  /*9010*/  STG.E [R2.64], R5 ;  /* 0x0000000502007986 */ /* 0x0001e4000c101924 */
.L_x_18895:
[----:B---3--:R-:W-:Y:S05]  /*9020*/  BSYNC B6 ;  /* 0x0000000000067941 */ /* 0x008fea0003800000 */
.L_x_18894:
        /* <DEDUP_REMOVED lines=21> */
.L_x_18933:
[----:B------:R0:W-:Y:S01]  /*9180*/  STG.E.U8 [R2.64], R19 ;  /* 0x0000001302007986 */ /* 0x0001e2000c101124 */
[----:B------:R-:W-:Y:S05]  /*9190*/  BRA `(.L_x_18935) ;  /* 0x00000e9000007947 */ /* 0x000fea0003800000 */
.L_x_18932:
        /* <DEDUP_REMOVED lines=12> */
.L_x_18937:
[----:B------:R-:W-:-:S04]  /*9260*/  LOP3.LUT R19, R19, 0xffff, RZ, 0xc0, !PT ;  /* 0x0000ffff13137812 */ /* 0x000fc800078ec0ff */
[----:B------:R-:W-:-:S05]  /*9270*/  PRMT R5, R19, 0x8880, RZ ;  /* 0x0000888013057816 */ /* 0x000fca00000000ff */
[----:B------:R0:W-:Y:S01]  /*9280*/  STG.E [R2.64], R5 ;  /* 0x0000000502007986 */ /* 0x0001e2000c101924 */
[----:B------:R-:W-:Y:S05]  /*9290*/  BRA `(.L_x_18935) ;  /* 0x00000d9000007947 */ /* 0x000fea0003800000 */
.L_x_18936:
[----:B------:R-:W-:-:S04]  /*92a0*/  PRMT R5, R19, 0x8880, RZ ;  /* 0x0000888013057816 */ /* 0x000fc800000000ff */
[----:B------:R-:W-:-:S05]  /*92b0*/  PRMT R5, R5, 0x7710, RZ ;  /* 0x0000771005057816 */ /* 0x000fca00000000ff */
[----:B------:R0:W-:Y:S01]  /*92c0*/  STG.E.U16 [R2.64], R5 ;  /* 0x0000000502007986 */ /* 0x0001e2000c101524 */
[----:B------:R-:W-:Y:S05]  /*92d0*/  BRA `(.L_x_18935) ;  /* 0x00000d5000007947 */ /* 0x000fea0003800000 */
.L_x_18931:
        /* <DEDUP_REMOVED lines=9> */
.L_x_18939:
[----:B------:R-:W0:Y:S02]  /*9370*/  I2F.S8 R0, R19 ;  /* 0x0000001300007306 */ /* 0x000e240000001400 */
[----:B0-----:R-:W-:-:S05]  /*9380*/  F2FP.PACK_AB R0, RZ, R0 ;  /* 0x00000000ff00723e */ /* 0x001fca00000000ff */
[----:B------:R0:W-:Y:S01]  /*9390*/  STG.E.U16 [R2.64], R0 ;  /* 0x0000000002007986 */ /* 0x0001e2000c101524 */
[----:B------:R-:W-:Y:S05]  /*93a0*/  BRA `(.L_x_18935) ;  /* 0x00000c8000007947 */ /* 0x000fea0003800000 */
.L_x_18938:
        /* <DEDUP_REMOVED lines=10> */
.L_x_18941:
[----:B------:R-:W0:Y:S02]  /*9450*/  I2F.S8 R19, R19 ;  /* 0x0000001300137306 */ /* 0x000e240000001400 */
[----:B0-----:R-:W-:-:S04]  /*9460*/  F2FP.PACK_AB R5, RZ, R19 ;  /* 0x00000013ff05723e */ /* 0x001fc800000000ff */
[----:B------:R-:W-:-:S05]  /*9470*/  PRMT R5, R5, 0x5410, RZ ;  /* 0x0000541005057816 */ /* 0x000fca00000000ff */
[----:B------:R0:W-:Y:S01]  /*9480*/  STG.E [R2.64], R5 ;  /* 0x0000000502007986 */ /* 0x0001e2000c101924 */
[----:B------:R-:W-:Y:S05]  /*9490*/  BRA `(.L_x_18935) ;  /* 0x00000b9000007947 */ /* 0x000fea0003800000 */
.L_x_18940:
[----:B------:R-:W-:-:S04]  /*94a0*/  PRMT R4, R19, 0x8880, RZ ;  /* 0x0000888013047816 */ /* 0x000fc800000000ff */
[----:B------:R-:W-:-:S06]  /*94b0*/  PRMT R4, R4, 0x7710, RZ ;  /* 0x0000771004047816 */ /* 0x000fcc00000000ff */
[----:B------:R-:W0:Y:S02]  /*94c0*/  I2F.F64.S16 R4, R4 ;  /* 0x0000000400047312 */ /* 0x000e240000101c00 */
[----:B0-----:R0:W-:Y:S01]  /*94d0*/  STG.E.64 [R2.64], R4 ;  /* 0x0000000402007986 */ /* 0x0011e2000c101b24 */
[----:B------:R-:W-:Y:S05]  /*94e0*/  BRA `(.L_x_18935) ;  /* 0x00000b4000007947 */ /* 0x000fea0003800000 */
.L_x_18930:
        /* <DEDUP_REMOVED lines=12> */
.L_x_18944:
[----:B------:R-:W-:Y:S01]  /*95b0*/  PRMT R4, R19, 0x8880, RZ ;  /* 0x0000888013047816 */ /* 0x000fe200000000ff */
[----:B------:R-:W-:-:S03]  /*95c0*/  CS2R R6, SRZ ;  /* 0x0000000000067805 */ /* 0x000fc6000001ff00 */
[----:B------:R-:W-:-:S06]  /*95d0*/  PRMT R4, R4, 0x7710, RZ ;  /* 0x0000771004047816 */ /* 0x000fcc00000000ff */
[----:B------:R-:W0:Y:S02]  /*95e0*/  I2F.F64.S16 R4, R4 ;  /* 0x0000000400047312 */ /* 0x000e240000101c00 */
[----:B0-----:R0:W-:Y:S01]  /*95f0*/  STG.E.128 [R2.64], R4 ;  /* 0x0000000402007986 */ /* 0x0011e2000c101d24 */
[----:B------:R-:W-:Y:S05]  /*9600*/  BRA `(.L_x_18935) ;  /* 0x00000a2000007947 */ /* 0x000fea0003800000 */
.L_x_18943:
        /* <DEDUP_REMOVED lines=21> */
.L_x_18948:
[----:B------:R-:W-:Y:S05]  /*9760*/  BSYNC B0 ;  /* 0x0000000000007941 */ /* 0x000fea0003800000 */
.L_x_18947:
[----:B------:R-:W-:-:S05]  /*9770*/  LOP3.LUT R5, R0, R5, RZ, 0xfc, !PT ;  /* 0x0000000500057212 */ /* 0x000fca00078efcff */
[----:B------:R0:W-:Y:S01]  /*9780*/  STG.E.U8 [R2.64], R5 ;  /* 0x0000000502007986 */ /* 0x0001e2000c101124 */
[----:B------:R-:W-:Y:S05]  /*9790*/  BRA `(.L_x_18935) ;  /* 0x0000089000007947 */ /* 0x000fea0003800000 */
.L_x_18946:
        /* <DEDUP_REMOVED lines=13> */
.L_x_18950:
[----:B------:R-:W-:Y:S01]  /*9870*/  IMAD.MOV.U32 R0, RZ, RZ, 0x7f ;  /* 0x0000007fff007424 */ /* 0x000fe200078e00ff */
[----:B------:R-:W-:-:S04]  /*9880*/  ISETP.GT.U32.AND P0, PT, R4, 0x7f800000, PT ;  /* 0x7f8000000400780c */ /* 0x000fc80003f04070 */
[----:B------:R-:W-:-:S04]  /*9890*/  SEL R0, R0, 0x7c, P0 ;  /* 0x0000007c00007807 */ /* 0x000fc80000000000 */
.L_x_18951:
[----:B------:R-:W-:Y:S05]  /*98a0*/  BSYNC B0 ;  /* 0x0000000000007941 */ /* 0x000fea0003800000 */
.L_x_18949:
[----:B------:R-:W-:-:S04]  /*98b0*/  LOP3.LUT R4, R19, 0x80000000, RZ, 0xc0, !PT ;  /* 0x8000000013047812 */ /* 0x000fc800078ec0ff */
[----:B------:R-:W-:-:S04]  /*98c0*/  SHF.R.U32.HI R5, RZ, 0x18, R4 ;  /* 0x00000018ff057819 */ /* 0x000fc80000011604 */
[----:B------:R-:W-:-:S05]  /*98d0*/  LOP3.LUT R5, R0, R5, RZ, 0xfc, !PT ;  /* 0x0000000500057212 */ /* 0x000fca00078efcff */
[----:B------:R0:W-:Y:S01]  /*98e0*/  STG.E.U8 [R2.64], R5 ;  /* 0x0000000502007986 */ /* 0x0001e2000c101124 */
[----:B------:R-:W-:Y:S05]  /*98f0*/  BRA `(.L_x_18935) ;  /* 0x0000073000007947 */ /* 0x000fea0003800000 */
.L_x_18945:
[----:B------:R-:W0:Y:S02]  /*9900*/  I2F.S8 R0, R19 ;  /* 0x0000001300007306 */ /* 0x000e240000001400 */
[----:B0-----:R-:W-:-:S05]  /*9910*/  F2FP.BF16.PACK_AB R0, RZ, R0 ;  /* 0x00000000ff00723e */ /* 0x001fca00000010ff */
[----:B------:R0:W-:Y:S01]  /*9920*/  STG.E.U16 [R2.64], R0 ;  /* 0x0000000002007986 */ /* 0x0001e2000c101524 */
[----:B------:R-:W-:Y:S05]  /*9930*/  BRA `(.L_x_18935) ;  /* 0x000006f000007947 */ /* 0x000fea0003800000 */
.L_x_18942:
        /* <DEDUP_REMOVED lines=12> */
.L_x_18954:
        /* <DEDUP_REMOVED lines=17> */
.L_x_18957:
[----:B------:R-:W-:-:S04]  /*9b10*/  LOP3.LUT R0, R19, 0x80000000, RZ, 0xc0, !PT ;  /* 0x8000000013007812 */ /* 0x000fc800078ec0ff */
[----:B------:R-:W-:-:S04]  /*9b20*/  SHF.R.U32.HI R5, RZ, 0x18, R0 ;  /* 0x00000018ff057819 */ /* 0x000fc80000011600 */
[----:B------:R-:W-:-:S04]  /*9b30*/  LOP3.LUT R4, R4, R5, RZ, 0xfc, !PT ;  /* 0x0000000504047212 */ /* 0x000fc800078efcff */
[----:B------:R-:W-:Y:S02]  /*9b40*/  PRMT R0, R4, 0x7610, R0 ;  /* 0x0000761004007816 */ /* 0x000fe40000000000 */
.L_x_18956:
[----:B------:R-:W-:Y:S05]  /*9b50*/  BSYNC B0 ;  /* 0x0000000000007941 */ /* 0x000fea0003800000 */
.L_x_18955:
[----:B------:R0:W-:Y:S01]  /*9b60*/  STG.E.U8 [R2.64], R0 ;  /* 0x0000000002007986 */ /* 0x0001e2000c101124 */
[----:B------:R-:W-:Y:S05]  /*9b70*/  BRA `(.L_x_18935) ;  /* 0x000004b000007947 */ /* 0x000fea0003800000 */
.L_x_18953:
        /* <DEDUP_REMOVED lines=17> */
.L_x_18960:
[----:B------:R-:W-:-:S04]  /*9c90*/  LOP3.LUT R0, R19, 0x80000000, RZ, 0xc0, !PT ;  /* 0x8000000013007812 */ /* 0x000fc800078ec0ff */
[----:B------:R-:W-:-:S04]  /*9ca0*/  SHF.R.U32.HI R5, RZ, 0x18, R0 ;  /* 0x00000018ff057819 */ /* 0x000fc80000011600 */
[----:B------:R-:W-:-:S04]  /*9cb0*/  LOP3.LUT R4, R4, R5, RZ, 0xfc, !PT ;  /* 0x0000000504047212 */ /* 0x000fc800078efcff */
[----:B------:R-:W-:Y:S02]  /*9cc0*/  PRMT R0, R4, 0x7610, R0 ;  /* 0x0000761004007816 */ /* 0x000fe40000000000 */
.L_x_18959:
[----:B------:R-:W-:Y:S05]  /*9cd0*/  BSYNC B0 ;  /* 0x0000000000007941 */ /* 0x000fea0003800000 */
.L_x_18958:
[----:B------:R0:W-:Y:S01]  /*9ce0*/  STG.E.U8 [R2.64], R0 ;  /* 0x0000000002007986 */ /* 0x0001e2000c101124 */
[----:B------:R-:W-:Y:S05]  /*9cf0*/  BRA `(.L_x_18935) ;  /* 0x0000033000007947 */ /* 0x000fea0003800000 */
.L_x_18952:
        /* <DEDUP_REMOVED lines=22> */
.L_x_18934:
        /* <DEDUP_REMOVED lines=20> */
.L_x_18962:
[----:B------:R-:W-:-:S04]  /*9fa0*/  LOP3.LUT R19, R19, 0xffff, RZ, 0xc0, !PT ;  /* 0x0000ffff13137812 */ /* 0x000fc800078ec0ff */
[----:B------:R-:W-:-:S05]  /*9fb0*/  PRMT R19, R19, 0x8880, RZ ;  /* 0x0000888013137816 */ /* 0x000fca00000000ff */
[----:B------:R-:W-:-:S05]  /*9fc0*/  IMAD.MOV.U32 R4, RZ, RZ, R19 ;  /* 0x000000ffff047224 */ /* 0x000fca00078e0013 */
[----:B------:R-:W-:-:S05]  /*9fd0*/  SHF.R.S32.HI R5, RZ, 0x1f, R4 ;  /* 0x0000001fff057819 */ /* 0x000fca0000011404 */
[----:B------:R0:W-:Y:S01]  /*9fe0*/  STG.E.64 [R2.64], R4 ;  /* 0x0000000402007986 */ /* 0x0001e2000c101b24 */
[----:B------:R-:W-:Y:S05]  /*9ff0*/  BRA `(.L_x_18935) ;  /* 0x0000003000007947 */ /* 0x000fea0003800000 */
.L_x_18961:
[----:B------:R-:W-:-:S04]  /*a000*/  LOP3.LUT R19, R19, 0xffff, RZ, 0xc0, !PT ;  /* 0x0000ffff13137812 */ /* 0x000fc800078ec0ff */
[----:B------:R-:W-:-:S05]  /*a010*/  PRMT R5, R19, 0x8880, RZ ;  /* 0x0000888013057816 */ /* 0x000fca00000000ff */
[----:B------:R0:W-:Y:S02]  /*a020*/  STG.E [R2.64], R5 ;  /* 0x0000000502007986 */ /* 0x0001e4000c101924 */
.L_x_18935:
        /* <DEDUP_REMOVED lines=21> */
.L_x_18966:
[----:B------:R0:W-:Y:S01]  /*a180*/  STG.E.U8 [R2.64], R17 ;  /* 0x0000001102007986 */ /* 0x0001e2000c101124 */
[----:B------:R-:W-:Y:S05]  /*a190*/  BRA `(.L_x_18968) ;  /* 0x00000e9000007947 */ /* 0x000fea0003800000 */
.L_x_18965:
        /* <DEDUP_REMOVED lines=12> */
.L_x_18970:
[----:B------:R-:W-:-:S04]  /*a260*/  LOP3.LUT R17, R17, 0xffff, RZ, 0xc0, !PT ;  /* 0x0000ffff11117812 */ /* 0x000fc800078ec0ff */
[----:B------:R-:W-:-:S05]  /*a270*/  PRMT R5, R17, 0x8880, RZ ;  /* 0x0000888011057816 */ /* 0x000fca00000000ff */
[----:B------:R0:W-:Y:S01]  /*a280*/  STG.E [R2.64], R5 ;  /* 0x0000000502007986 */ /* 0x0001e2000c101924 */
[----:B------:R-:W-:Y:S05]  /*a290*/  BRA `(.L_x_18968) ;  /* 0x00000d9000007947 */ /* 0x000fea0003800000 */
.L_x_18969:
[----:B------:R-:W-:-:S04]  /*a2a0*/  PRMT R5, R17, 0x8880, RZ ;  /* 0x0000888011057816 */ /* 0x000fc800000000ff */
[----:B------:R-:W-:-:S05]  /*a2b0*/  PRMT R5, R5, 0x7710, RZ ;  /* 0x0000771005057816 */ /* 0x000fca00000000ff */
[----:B------:R0:W-:Y:S01]  /*a2c0*/  STG.E.U16 [R2.64], R5 ;  /* 0x0000000502007986 */ /* 0x0001e2000c101524 */
[----:B------:R-:W-:Y:S05]  /*a2d0*/  BRA `(.L_x_18968) ;  /* 0x00000d5000007947 */ /* 0x000fea0003800000 */
.L_x_18964:
        /* <DEDUP_REMOVED lines=9> */
.L_x_18972:
[----:B------:R-:W0:Y:S02]  /*a370*/  I2F.S8 R0, R17 ;  /* 0x0000001100007306 */ /* 0x000e240000001400 */
[----:B0-----:R-:W-:-:S05]  /*a380*/  F2FP.PACK_AB R0, RZ, R0 ;  /* 0x00000000ff00723e */ /* 0x001fca00000000ff */
[----:B------:R0:W-:Y:S01]  /*a390*/  STG.E.U16 [R2.64], R0 ;  /* 0x0000000002007986 */ /* 0x0001e2000c101524 */
[----:B------:R-:W-:Y:S05]  /*a3a0*/  BRA `(.L_x_18968) ;  /* 0x00000c8000007947 */ /* 0x000fea0003800000 */
.L_x_18971:
        /* <DEDUP_REMOVED lines=10> */
.L_x_18974:
[----:B------:R-:W0:Y:S02]  /*a450*/  I2F.S8 R17, R17 ;  /* 0x0000001100117306 */ /* 0x000e240000001400 */
[----:B0-----:R-:W-:-:S04]  /*a460*/  F2FP.PACK_AB R5, RZ, R17 ;  /* 0x00000011ff05723e */ /* 0x001fc800000000ff */
[----:B------:R-:W-:-:S05]  /*a470*/  PRMT R5, R5, 0x5410, RZ ;  /* 0x0000541005057816 */ /* 0x000fca00000000ff */
[----:B------:R0:W-:Y:S01]  /*a480*/  STG.E [R2.64], R5 ;  /* 0x0000000502007986 */ /* 0x0001e2000c101924 */
[----:B------:R-:W-:Y:S05]  /*a490*/  BRA `(.L_x_18968) ;  /* 0x00000b9000007947 */ /* 0x000fea0003800000 */
.L_x_18973:
[----:B------:R-:W-:-:S04]  /*a4a0*/  PRMT R4, R17, 0x8880, RZ ;  /* 0x0000888011047816 */ /* 0x000fc800000000ff */
[----:B------:R-:W-:-:S06]  /*a4b0*/  PRMT R4, R4, 0x7710, RZ ;  /* 0x0000771004047816 */ /* 0x000fcc00000000ff */
[----:B------:R-:W0:Y:S02]  /*a4c0*/  I2F.F64.S16 R4, R4 ;  /* 0x0000000400047312 */ /* 0x000e240000101c00 */
[----:B0-----:R0:W-:Y:S01]  /*a4d0*/  STG.E.64 [R2.64], R4 ;  /* 0x0000000402007986 */ /* 0x0011e2000c101b24 */
[----:B------:R-:W-:Y:S05]  /*a4e0*/  BRA `(.L_x_18968) ;  /* 0x00000b4000007947 */ /* 0x000fea0003800000 */
.L_x_18963:
        /* <DEDUP_REMOVED lines=12> */
.L_x_18977:
[----:B------:R-:W-:Y:S01]  /*a5b0*/  PRMT R4, R17, 0x8880, RZ ;  /* 0x0000888011047816 */ /* 0x000fe200000000ff */
[----:B------:R-:W-:-:S03]  /*a5c0*/  CS2R R6, SRZ ;  /* 0x0000000000067805 */ /* 0x000fc6000001ff00 */
[----:B------:R-:W-:-:S06]  /*a5d0*/  PRMT R4, R4, 0x7710, RZ ;  /* 0x0000771004047816 */ /* 0x000fcc00000000ff */
[----:B------:R-:W0:Y:S02]  /*a5e0*/  I2F.F64.S16 R4, R4 ;  /* 0x0000000400047312 */ /* 0x000e240000101c00 */
[----:B0-----:R0:W-:Y:S01]  /*a5f0*/  STG.E.128 [R2.64], R4 ;  /* 0x0000000402007986 */ /* 0x0011e2000c101d24 */
[----:B------:R-:W-:Y:S05]  /*a600*/  BRA `(.L_x_18968) ;  /* 0x00000a2000007947 */ /* 0x000fea0003800000 */
.L_x_18976:
        /* <DEDUP_REMOVED lines=21> */
.L_x_18981:
[----:B------:R-:W-:Y:S05]  /*a760*/  BSYNC B0 ;  /* 0x0000000000007941 */ /* 0x000fea0003800000 */
.L_x_18980:
[----:B------:R-:W-:-:S05]  /*a770*/  LOP3.LUT R5, R0, R5, RZ, 0xfc, !PT ;  /* 0x0000000500057212 */ /* 0x000fca00078efcff */
[----:B------:R0:W-:Y:S01]  /*a780*/  STG.E.U8 [R2.64], R5 ;  /* 0x0000000502007986 */ /* 0x0001e2000c101124 */
[----:B------:R-:W-:Y:S05]  /*a790*/  BRA `(.L_x_18968) ;  /* 0x0000089000007947 */ /* 0x000fea0003800000 */
.L_x_18979:
        /* <DEDUP_REMOVED lines=13> */
.L_x_18983:
[----:B------:R-:W-:Y:S01]  /*a870*/  IMAD.MOV.U32 R0, RZ, RZ, 0x7f ;  /* 0x0000007fff007424 */ /* 0x000fe200078e00ff */
[----:B------:R-:W-:-:S04]  /*a880*/  ISETP.GT.U32.AND P0, PT, R4, 0x7f800000, PT ;  /* 0x7f8000000400780c */ /* 0x000fc80003f04070 */
[----:B------:R-:W-:-:S04]  /*a890*/  SEL R0, R0, 0x7c, P0 ;  /* 0x0000007c00007807 */ /* 0x000fc80000000000 */
.L_x_18984:
[----:B------:R-:W-:Y:S05]  /*a8a0*/  BSYNC B0 ;  /* 0x0000000000007941 */ /* 0x000fea0003800000 */
.L_x_18982:
[----:B------:R-:W-:-:S04]  /*a8b0*/  LOP3.LUT R4, R17, 0x80000000, RZ, 0xc0, !PT ;  /* 0x8000000011047812 */ /* 0x000fc800078ec0ff */
[----:B------:R-:W-:-:S04]  /*a8c0*/  SHF.R.U32.HI R5, RZ, 0x18, R4 ;  /* 0x00000018ff057819 */ /* 0x000fc80000011604 */
[----:B------:R-:W-:-:S05]  /*a8d0*/  LOP3.LUT R5, R0, R5, RZ, 0xfc, !PT ;  /* 0x0000000500057212 */ /* 0x000fca00078efcff */
[----:B------:R0:W-:Y:S01]  /*a8e0*/  STG.E.U8 [R2.64], R5 ;  /* 0x0000000502007986 */ /* 0x0001e2000c101124 */
[----:B------:R-:W-:Y:S05]  /*a8f0*/  BRA `(.L_x_18968) ;  /* 0x0000073000007947 */ /* 0x000fea0003800000 */
.L_x_18978:
[----:B------:R-:W0:Y:S02]  /*a900*/  I2F.S8 R0, R17 ;  /* 0x0000001100007306 */ /* 0x000e240000001400 */
[----:B0-----:R-:W-:-:S05]  /*a910*/  F2FP.BF16.PACK_AB R0, RZ, R0 ;  /* 0x00000000ff00723e */ /* 0x001fca00000010ff */
[----:B------:R0:W-:Y:S01]  /*a920*/  STG.E.U16 [R2.64], R0 ;  /* 0x0000000002007986 */ /* 0x0001e2000c101524 */
[----:B------:R-:W-:Y:S05]  /*a930*/  BRA `(.L_x_18968) ;  /* 0x000006f000007947 */ /* 0x000fea0003800000 */
.L_x_18975:
        /* <DEDUP_REMOVED lines=12> */
.L_x_18987:
        /* <DEDUP_REMOVED lines=17> */
.L_x_18990:
[----:B------:R-:W-:-:S04]  /*ab10*/  LOP3.LUT R0, R17, 0x80000000, RZ, 0xc0, !PT ;  /* 0x8000000011007812 */ /* 0x000fc800078ec0ff */
[----:B------:R-:W-:-:S04]  /*ab20*/  SHF.R.U32.HI R5, RZ, 0x18, R0 ;  /* 0x00000018ff057819 */ /* 0x000fc80000011600 */
[----:B------:R-:W-:-:S04]  /*ab30*/  LOP3.LUT R4, R4, R5, RZ, 0xfc, !PT ;  /* 0x0000000504047212 */ /* 0x000fc800078efcff */
[----:B------:R-:W-:Y:S02]  /*ab40*/  PRMT R0, R4, 0x7610, R0 ;  /* 0x0000761004007816 */ /* 0x000fe40000000000 */
.L_x_18989:
[----:B------:R-:W-:Y:S05]  /*ab50*/  BSYNC B0 ;  /* 0x0000000000007941 */ /* 0x000fea0003800000 */
.L_x_18988:
[----:B------:R0:W-:Y:S01]  /*ab60*/  STG.E.U8 [R2.64], R0 ;  /* 0x0000000002007986 */ /* 0x0001e2000c101124 */
[----:B------:R-:W-:Y:S05]  /*ab70*/  BRA `(.L_x_18968) ;  /* 0x000004b000007947 */ /* 0x000fea0003800000 */
.L_x_18986:
        /* <DEDUP_REMOVED lines=17> */
.L_x_18993:
[----:B------:R-:W-:-:S04]  /*ac90*/  LOP3.LUT R0, R17, 0x80000000, RZ, 0xc0, !PT ;  /* 0x8000000011007812 */ /* 0x000fc800078ec0ff */
[----:B------:R-:W-:-:S04]  /*aca0*/  SHF.R.U32.HI R5, RZ, 0x18, R0 ;  /* 0x00000018ff057819 */ /* 0x000fc80000011600 */
[----:B------:R-:W-:-:S04]  /*acb0*/  LOP3.LUT R4, R4, R5, RZ, 0xfc, !PT ;  /* 0x0000000504047212 */ /* 0x000fc800078efcff */
[----:B------:R-:W-:Y:S02]  /*acc0*/  PRMT R0, R4, 0x7610, R0 ;  /* 0x0000761004007816 */ /* 0x000fe40000000000 */
.L_x_18992:
[----:B------:R-:W-:Y:S05]  /*acd0*/  BSYNC B0 ;  /* 0x0000000000007941 */ /* 0x000fea0003800000 */
.L_x_18991:
[----:B------:R0:W-:Y:S01]  /*ace0*/  STG.E.U8 [R2.64], R0 ;  /* 0x0000000002007986 */ /* 0x0001e2000c101124 */
[----:B------:R-:W-:Y:S05]  /*acf0*/  BRA `(.L_x_18968) ;  /* 0x0000033000007947 */ /* 0x000fea0003800000 */
.L_x_18985:
        /* <DEDUP_REMOVED lines=22> */
.L_x_18967:
        /* <DEDUP_REMOVED lines=20> */
.L_x_18995:
[----:B------:R-:W-:-:S04]  /*afa0*/  LOP3.LUT R17, R17, 0xffff, RZ, 0xc0, !PT ;  /* 0x0000ffff11117812 */ /* 0x000fc800078ec0ff */
[----:B------:R-:W-:-:S05]  /*afb0*/  PRMT R17, R17, 0x8880, RZ ;  /* 0x0000888011117816 */ /* 0x000fca00000000ff */
[----:B------:R-:W-:-:S05]  /*afc0*/  IMAD.MOV.U32 R4, RZ, RZ, R17 ;  /* 0x000000ffff047224 */ /* 0x000fca00078e0011 */
[----:B------:R-:W-:-:S05]  /*afd0*/  SHF.R.S32.HI R5, RZ, 0x1f, R4 ;  /* 0x0000001fff057819 */ /* 0x000fca0000011404 */
[----:B------:R0:W-:Y:S01]  /*afe0*/  STG.E.64 [R2.64], R4 ;  /* 0x0000000402007986 */ /* 0x0001e2000c101b24 */
[----:B------:R-:W-:Y:S05]  /*aff0*/  BRA `(.L_x_18968) ;  /* 0x0000003000007947 */ /* 0x000fea0003800000 */
.L_x_18994:
[----:B------:R-:W-:-:S04]  /*b000*/  LOP3.LUT R17, R17, 0xffff, RZ, 0xc0, !PT ;  /* 0x0000ffff11117812 */ /* 0x000fc800078ec0ff */
[----:B------:R-:W-:-:S05]  /*b010*/  PRMT R5, R17, 0x8880, RZ ;  /* 0x0000888011057816 */ /* 0x000fca00000000ff */
[----:B------:R0:W-:Y:S02]  /*b020*/  STG.E [R2.64], R5 ;  /* 0x0000000502007986 */ /* 0x0001e4000c101924 */
.L_x_18968:
[----:B------:R-:W-:Y:S02]  /*b030*/  IADD3 R24, R24, 0x80, RZ ;  /* 0x0000008018187810 */ /* 0x000fe40007ffe0ff */
.L_x_18929:
[----:B------:R-:W-:Y:S05]  /*b040*/  BSYNC B6 ;  /* 0x0000000000067941 */ /* 0x000fea0003800000 */
.L_x_18928:
        /* <DEDUP_REMOVED lines=19> */
.L_x_18999:
[----:B------:R-:W-:Y:S01]  /*b180*/  STG.E.U8 [R2.64], R16 ;  /* 0x0000001002007986 */ /* 0x000fe2000c101124 */
[----:B------:R-:W-:Y:S05]  /*b190*/  EXIT ;  /* 0x000000000000794d */ /* 0x000fea0003800000 */
.L_x_18998:
        /* <DEDUP_REMOVED lines=12> */
.L_x_19002:
[----:B------:R-:W-:-:S04]  /*b260*/  LOP3.LUT R16, R16, 0xffff, RZ, 0xc0, !PT ;  /* 0x0000ffff10107812 */ /* 0x000fc800078ec0ff */
[----:B------:R-:W-:-:S05]  /*b270*/  PRMT R5, R16, 0x8880, RZ ;  /* 0x0000888010057816 */ /* 0x000fca00000000ff */
[----:B------:R-:W-:Y:S01]  /*b280*/  STG.E [R2.64], R5 ;  /* 0x0000000502007986 */ /* 0x000fe2000c101924 */
[----:B------:R-:W-:Y:S05]  /*b290*/  EXIT ;  /* 0x000000000000794d */ /* 0x000fea0003800000 */
.L_x_19001:
[----:B------:R-:W-:-:S04]  /*b2a0*/  PRMT R5, R16, 0x8880, RZ ;  /* 0x0000888010057816 */ /* 0x000fc800000000ff */
[----:B------:R-:W-:-:S05]  /*b2b0*/  PRMT R5, R5, 0x7710, RZ ;  /* 0x0000771005057816 */ /* 0x000fca00000000ff */
[----:B------:R-:W-:Y:S01]  /*b2c0*/  STG.E.U16 [R2.64], R5 ;  /* 0x0000000502007986 */ /* 0x000fe2000c101524 */
[----:B------:R-:W-:Y:S05]  /*b2d0*/  EXIT ;  /* 0x000000000000794d */ /* 0x000fea0003800000 */
.L_x_18997:
        /* <DEDUP_REMOVED lines=9> */
.L_x_19004:
[----:B------:R-:W0:Y:S02]  /*b370*/  I2F.S8 R0, R16 ;  /* 0x0000001000007306 */ /* 0x000e240000001400 */
[----:B0-----:R-:W-:-:S05]  /*b380*/  F2FP.PACK_AB R0, RZ, R0 ;  /* 0x00000000ff00723e */ /* 0x001fca00000000ff */
[----:B------:R-:W-:Y:S01]  /*b390*/  STG.E.U16 [R2.64], R0 ;  /* 0x0000000002007986 */ /* 0x000fe2000c101524 */
[----:B------:R-:W-:Y:S05]  /*b3a0*/  EXIT ;  /* 0x000000000000794d */ /* 0x000fea0003800000 */
.L_x_19003:
        /* <DEDUP_REMOVED lines=10> */
.L_x_19006:
[----:B------:R-:W0:Y:S02]  /*b450*/  I2F.S8 R16, R16 ;  /* 0x0000001000107306 */ /* 0x000e240000001400 */
[----:B0-----:R-:W-:-:S04]  /*b460*/  F2FP.PACK_AB R5, RZ, R16 ;  /* 0x00000010ff05723e */ /* 0x001fc800000000ff */
[----:B------:R-:W-:-:S05]  /*b470*/  PRMT R5, R5, 0x5410, RZ ;  /* 0x0000541005057816 */ /* 0x000fca00000000ff */
[----:B------:R-:W-:Y:S01]  /*b480*/  STG.E [R2.64], R5 ;  /* 0x0000000502007986 */ /* 0x000fe2000c101924 */
[----:B------:R-:W-:Y:S05]  /*b490*/  EXIT ;  /* 0x000000000000794d */ /* 0x000fea0003800000 */
.L_x_19005:
[----:B------:R-:W-:-:S04]  /*b4a0*/  PRMT R4, R16, 0x8880, RZ ;  /* 0x0000888010047816 */ /* 0x000fc800000000ff */
[----:B------:R-:W-:-:S06]  /*b4b0*/  PRMT R4, R4, 0x7710, RZ ;  /* 0x0000771004047816 */ /* 0x000fcc00000000ff */
[----:B------:R-:W0:Y:S02]  /*b4c0*/  I2F.F64.S16 R4, R4 ;  /* 0x0000000400047312 */ /* 0x000e240000101c00 */
[----:B0-----:R-:W-:Y:S01]  /*b4d0*/  STG.E.64 [R2.64], R4 ;  /* 0x0000000402007986 */ /* 0x001fe2000c101b24 */
[----:B------:R-:W-:Y:S05]  /*b4e0*/  EXIT ;  /* 0x000000000000794d */ /* 0x000fea0003800000 */
.L_x_18996:
        /* <DEDUP_REMOVED lines=12> */
.L_x_19009:
[----:B------:R-:W-:Y:S01]  /*b5b0*/  PRMT R4, R16, 0x8880, RZ ;  /* 0x0000888010047816 */ /* 0x000fe200000000ff */
[----:B------:R-:W-:-:S03]  /*b5c0*/  CS2R R6, SRZ ;  /* 0x0000000000067805 */ /* 0x000fc6000001ff00 */
[----:B------:R-:W-:-:S06]  /*b5d0*/  PRMT R4, R4, 0x7710, RZ ;  /* 0x0000771004047816 */ /* 0x000fcc00000000ff */
[----:B------:R-:W0:Y:S02]  /*b5e0*/  I2F.F64.S16 R4, R4 ;  /* 0x0000000400047312 */ /* 0x000e240000101c00 */
[----:B0-----:R-:W-:Y:S01]  /*b5f0*/  STG.E.128 [R2.64], R4 ;  /* 0x0000000402007986 */ /* 0x001fe2000c101d24 */
[----:B------:R-:W-:Y:S05]  /*b600*/  EXIT ;  /* 0x000000000000794d */ /* 0x000fea0003800000 */
.L_x_19008:
        /* <DEDUP_REMOVED lines=21> */
.L_x_19013:
[----:B------:R-:W-:Y:S05]  /*b760*/  BSYNC B0 ;  /* 0x0000000000007941 */ /* 0x000fea0003800000 */
.L_x_19012:
[----:B------:R-:W-:-:S05]  /*b770*/  LOP3.LUT R5, R0, R5, RZ, 0xfc, !PT ;  /* 0x0000000500057212 */ /* 0x000fca00078efcff */
[----:B------:R-:W-:Y:S01]  /*b780*/  STG.E.U8 [R2.64], R5 ;  /* 0x0000000502007986 */ /* 0x000fe2000c101124 */
[----:B------:R-:W-:Y:S05]  /*b790*/  EXIT ;  /* 0x000000000000794d */ /* 0x000fea0003800000 */
.L_x_19011:
        /* <DEDUP_REMOVED lines=13> */
.L_x_19015:
[----:B------:R-:W-:Y:S01]  /*b870*/  IMAD.MOV.U32 R0, RZ, RZ, 0x7f ;  /* 0x0000007fff007424 */ /* 0x000fe200078e00ff */
[----:B------:R-:W-:-:S04]  /*b880*/  ISETP.GT.U32.AND P0, PT, R4, 0x7f800000, PT ;  /* 0x7f8000000400780c */ /* 0x000fc80003f04070 */
[----:B------:R-:W-:-:S04]  /*b890*/  SEL R0, R0, 0x7c, P0 ;  /* 0x0000007c00007807 */ /* 0x000fc80000000000 */
.L_x_19016:
[----:B------:R-:W-:Y:S05]  /*b8a0*/  BSYNC B0 ;  /* 0x0000000000007941 */ /* 0x000fea0003800000 */
.L_x_19014:
[----:B------:R-:W-:-:S04]  /*b8b0*/  LOP3.LUT R4, R5, 0x80000000, RZ, 0xc0, !PT ;  /* 0x8000000005047812 */ /* 0x000fc800078ec0ff */
[----:B------:R-:W-:-:S04]  /*b8c0*/  SHF.R.U32.HI R5, RZ, 0x18, R4 ;  /* 0x00000018ff057819 */ /* 0x000fc80000011604 */
[----:B------:R-:W-:-:S05]  /*b8d0*/  LOP3.LUT R5, R0, R5, RZ, 0xfc, !PT ;  /* 0x0000000500057212 */ /* 0x000fca00078efcff */
[----:B------:R-:W-:Y:S01]  /*b8e0*/  STG.E.U8 [R2.64], R5 ;  /* 0x0000000502007986 */ /* 0x000fe2000c101124 */
[----:B------:R-:W-:Y:S05]  /*b8f0*/  EXIT ;  /* 0x000000000000794d */ /* 0x000fea0003800000 */
.L_x_19010:
[----:B------:R-:W0:Y:S02]  /*b900*/  I2F.S8 R0, R16 ;  /* 0x0000001000007306 */ /* 0x000e240000001400 */
[----:B0-----:R-:W-:-:S05]  /*b910*/  F2FP.BF16.PACK_AB R0, RZ, R0 ;  /* 0x00000000ff00723e */ /* 0x001fca00000010ff */
[----:B------:R-:W-:Y:S01]  /*b920*/  STG.E.U16 [R2.64], R0 ;  /* 0x0000000002007986 */ /* 0x000fe2000c101524 */
[----:B------:R-:W-:Y:S05]  /*b930*/  EXIT ;  /* 0x000000000000794d */ /* 0x000fea0003800000 */
.L_x_19007:
        /* <DEDUP_REMOVED lines=12> */
.L_x_19019:
        /* <DEDUP_REMOVED lines=17> */
.L_x_19022:
[----:B------:R-:W-:-:S04]  /*bb10*/  LOP3.LUT R0, R7, 0x80000000, RZ, 0xc0, !PT ;  /* 0x8000000007007812 */ /* 0x000fc800078ec0ff */
[----:B------:R-:W-:-:S04]  /*bb20*/  SHF.R.U32.HI R5, RZ, 0x18, R0 ;  /* 0x00000018ff057819 */ /* 0x000fc80000011600 */
[----:B------:R-:W-:-:S04]  /*bb30*/  LOP3.LUT R4, R4, R5, RZ, 0xfc, !PT ;  /* 0x0000000504047212 */ /* 0x000fc800078efcff */
[----:B------:R-:W-:Y:S02]  /*bb40*/  PRMT R0, R4, 0x7610, R0 ;  /* 0x0000761004007816 */ /* 0x000fe40000000000 */
.L_x_19021:
[----:B------:R-:W-:Y:S05]  /*bb50*/  BSYNC B0 ;  /* 0x0000000000007941 */ /* 0x000fea0003800000 */
.L_x_19020:
[----:B------:R-:W-:Y:S01]  /*bb60*/  STG.E.U8 [R2.64], R0 ;  /* 0x0000000002007986 */ /* 0x000fe2000c101124 */
[----:B------:R-:W-:Y:S05]  /*bb70*/  EXIT ;  /* 0x000000000000794d */ /* 0x000fea0003800000 */
.L_x_19018:
        /* <DEDUP_REMOVED lines=17> */
.L_x_19025:
[----:B------:R-:W-:-:S04]  /*bc90*/  LOP3.LUT R0, R7, 0x80000000, RZ, 0xc0, !PT ;  /* 0x8000000007007812 */ /* 0x000fc800078ec0ff */
[----:B------:R-:W-:-:S04]  /*bca0*/  SHF.R.U32.HI R5, RZ, 0x18, R0 ;  /* 0x00000018ff057819 */ /* 0x000fc80000011600 */
[----:B------:R-:W-:-:S04]  /*bcb0*/  LOP3.LUT R4, R4, R5, RZ, 0xfc, !PT ;  /* 0x0000000504047212 */ /* 0x000fc800078efcff */
[----:B------:R-:W-:Y:S02]  /*bcc0*/  PRMT R0, R4, 0x7610, R0 ;  /* 0x0000761004007816 */ /* 0x000fe40000000000 */
.L_x_19024:
[----:B------:R-:W-:Y:S05]  /*bcd0*/  BSYNC B0 ;  /* 0x0000000000007941 */ /* 0x000fea0003800000 */
.L_x_19023:
[----:B------:R-:W-:Y:S01]  /*bce0*/  STG.E.U8 [R2.64], R0 ;  /* 0x0000000002007986 */ /* 0x000fe2000c101124 */
[----:B------:R-:W-:Y:S05]  /*bcf0*/  EXIT ;  /* 0x000000000000794d */ /* 0x000fea0003800000 */
.L_x_19017:
        /* <DEDUP_REMOVED lines=22> */
.L_x_19000:
        /* <DEDUP_REMOVED lines=20> */
.L_x_19027:
[----:B------:R-:W-:-:S04]  /*bfa0*/  LOP3.LUT R16, R16, 0xffff, RZ, 0xc0, !PT ;  /* 0x0000ffff10107812 */ /* 0x000fc800078ec0ff */
[----:B------:R-:W-:-:S05]  /*bfb0*/  PRMT R16, R16, 0x8880, RZ ;  /* 0x0000888010107816 */ /* 0x000fca00000000ff */
[----:B------:R-:W-:-:S05]  /*bfc0*/  IMAD.MOV.U32 R4, RZ, RZ, R16 ;  /* 0x000000ffff047224 */ /* 0x000fca00078e0010 */
[----:B------:R-:W-:-:S05]  /*bfd0*/  SHF.R.S32.HI R5, RZ, 0x1f, R4 ;  /* 0x0000001fff057819 */ /* 0x000fca0000011404 */
[----:B------:R-:W-:Y:S01]  /*bfe0*/  STG.E.64 [R2.64], R4 ;  /* 0x0000000402007986 */ /* 0x000fe2000c101b24 */
[----:B------:R-:W-:Y:S05]  /*bff0*/  EXIT ;  /* 0x000000000000794d */ /* 0x000fea0003800000 */
.L_x_19026:
[----:B------:R-:W-:-:S04]  /*c000*/  LOP3.LUT R16, R16, 0xffff, RZ, 0xc0, !PT ;  /* 0x0000ffff10107812 */ /* 0x000fc800078ec0ff */
[----:B------:R-:W-:-:S05]  /*c010*/  PRMT R5, R16, 0x8880, RZ ;  /* 0x0000888010057816 */ /* 0x000fca00000000ff */
[----:B------:R-:W-:Y:S01]  /*c020*/  STG.E [R2.64], R5 ;  /* 0x0000000502007986 */ /* 0x000fe2000c101924 */
[----:B------:R-:W-:Y:S05]  /*c030*/  EXIT ;  /* 0x000000000000794d */ /* 0x000fea0003800000 */
.L_x_19028:
        /* <DEDUP_REMOVED lines=12> */
.L_x_23043:


//--------------------- .text._ZN2at6native18elementwise_kernelILi128ELi4EZNS0_22gpu_kernel_impl_nocastIZZZNS0_54_GLOBAL__N__d8c5977b_16_LinearAlgebra_cu_9e10b42f_321716addr_kernel_cudaERNS_14TensorIteratorERKN3c106ScalarES9_ENKUlvE_clEvENKUlvE0_clEvEUlaaaE_EEvRNS_18TensorIteratorBaseERKT_EUliE_EEviT1_ --------------------------
	.section	.text._ZN2at6native18elementwise_kernelILi128ELi4EZNS0_22gpu_kernel_impl_nocastIZZZNS0_54_GLOBAL__N__d8c5977b_16_LinearAlgebra_cu_9e10b42f_321716addr_kernel_cudaERNS_14TensorIteratorERKN3c106ScalarES9_ENKUlvE_clEvENKUlvE0_clEvEUlaaaE_EEvRNS_18TensorIteratorBaseERKT_EUliE_EEviT1_,"ax",@progbits
	.sectioninfo	@"SHI_REGISTERS=12"
	.align	128
        .global         _ZN2at6native18elementwise_kernelILi128ELi4EZNS0_22gpu_kernel_impl_nocastIZZZNS0_54_GLOBAL__N__d8c5977b_16_LinearAlgebra_cu_9e10b42f_321716addr_kernel_cudaERNS_14TensorIteratorERKN3c106ScalarES9_ENKUlvE_clEvENKUlvE0_clEvEUlaaaE_EEvRNS_18TensorIteratorBaseERKT_EUliE_EEviT1_
        .type           _ZN2at6native18elementwise_kernelILi128ELi4EZNS0_22gpu_kernel_impl_nocastIZZZNS0_54_GLOBAL__N__d8c5977b_16_LinearAlgebra_cu_9e10b42f_321716addr_kernel_cudaERNS_14TensorIteratorERKN3c106ScalarES9_ENKUlvE_clEvENKUlvE0_clEvEUlaaaE_EEvRNS_18TensorIteratorBaseERKT_EUliE_EEviT1_,@function
        .size           _ZN2at6native18elementwise_kernelILi128ELi4EZNS0_22gpu_kernel_impl_nocastIZZZNS0_54_GLOBAL__N__d8c5977b_16_LinearAlgebra_cu_9e10b42f_321716addr_kernel_cudaERNS_14TensorIteratorERKN3c106ScalarES9_ENKUlvE_clEvENKUlvE0_clEvEUlaaaE_EEvRNS_18TensorIteratorBaseERKT_EUliE_EEviT1_,(.L_x_23044 - _ZN2at6native18elementwise_kernelILi128ELi4EZNS0_22gpu_kernel_impl_nocastIZZZNS0_54_GLOBAL__N__d8c5977b_16_LinearAlgebra_cu_9e10b42f_321716addr_kernel_cudaERNS_14TensorIteratorERKN3c106ScalarES9_ENKUlvE_clEvENKUlvE0_clEvEUlaaaE_EEvRNS_18TensorIteratorBaseERKT_EUliE_EEviT1_)
        .other          _ZN2at6native18elementwise_kernelILi128ELi4EZNS0_22gpu_kernel_impl_nocastIZZZNS0_54_GLOBAL__N__d8c5977b_16_LinearAlgebra_cu_9e10b42f_321716addr_kernel_cudaERNS_14TensorIteratorERKN3c106ScalarES9_ENKUlvE_clEvENKUlvE0_clEvEUlaaaE_EEvRNS_18TensorIteratorBaseERKT_EUliE_EEviT1_,@"STO_CUDA_ENTRY STV_DEFAULT"
_ZN2at6native18elementwise_kernelILi128ELi4EZNS0_22gpu_kernel_impl_nocastIZZZNS0_54_GLOBAL__N__d8c5977b_16_LinearAlgebra_cu_9e10b42f_321716addr_kernel_cudaERNS_14TensorIteratorERKN3c106ScalarES9_ENKUlvE_clEvENKUlvE0_clEvEUlaaaE_EEvRNS_18TensorIteratorBaseERKT_EUliE_EEviT1_:
.text._ZN2at6native18elementwise_kernelILi128ELi4EZNS0_22gpu_kernel_impl_nocastIZZZNS0_54_GLOBAL__N__d8c5977b_16_LinearAlgebra_cu_9e10b42f_321716addr_kernel_cudaERNS_14TensorIteratorERKN3c106ScalarES9_ENKUlvE_clEvENKUlvE0_clEvEUlaaaE_EEvRNS_18TensorIteratorBaseERKT_EUliE_EEviT1_:
[----:B------:R-:W-:Y:S02]  /*0000*/  MOV R1, c[0x0][0x28] ;  /* 0x00000a0000017a02 */ /* 0x000fe40000000f00 */
[----:B------:R-:W0:Y:S01]  /*0010*/  S2R R0, SR_CTAID.X ;  /* 0x0000000000007919 */ /* 0x000e220000002500 */
[----:B------:R-:W-:Y:S01]  /*0020*/  ULDC.64 UR6, c[0x0][0x118] ;  /* 0x0000460000067ab9 */ /* 0x000fe20000000a00 */
[----:B------:R-:W-:Y:S01]  /*0030*/  BSSY B0, `(.L_x_19029) ;  /* 0x0000111000007945 */ /* 0x000fe20003800000 */
[----:B------:R-:W-:Y:S01]  /*0040*/  ULDC.U8 UR5, c[0x0][0x448] ;  /* 0x0001120000057ab9 */ /* 0x000fe20000000000 */
        /* <DEDUP_REMOVED lines=257> */
.L_x_19031:
[----:B------:R-:W-:Y:S02]  /*1060*/  IADD3 R6, P0, R3, c[0x0][0x438], RZ ;  /* 0x00010e0003067a10 */ /* 0x000fe40007f1e0ff */
[----:B------:R-:W-:Y:S02]  /*1070*/  IADD3 R4, P1, R4, c[0x0][0x440], RZ ;  /* 0x0001100004047a10 */ /* 0x000fe40007f3e0ff */
[----:B------:R-:W-:Y:S02]  /*1080*/  IADD3.X R7, RZ, c[0x0][0x43c], RZ, P0, !PT ;  /* 0x00010f00ff077a10 */ /* 0x000fe400007fe4ff */
[----:B------:R-:W-:-:S04]  /*1090*/  IADD3.X R5, RZ, c[0x0][0x444], RZ, P1, !PT ;  /* 0x00011100ff057a10 */ /* 0x000fc80000ffe4ff */
[----:B------:R-:W2:Y:S04]  /*10a0*/  LDG.E.U8 R7, [R6.64] ;  /* 0x0000000606077981 */ /* 0x000ea8000c1e1100 */
[----:B------:R-:W2:Y:S01]  /*10b0*/  LDG.E.U8 R4, [R4.64] ;  /* 0x0000000604047981 */ /* 0x000ea2000c1e1100 */
[----:B------:R-:W-:Y:S01]  /*10c0*/  UPRMT UR4, UR5, 0x9910, URZ ;  /* 0x0000991005047896 */ /* 0x000fe2000800003f */
[----:B------:R-:W-:Y:S02]  /*10d0*/  IADD3 R2, P0, R2, c[0x0][0x428], RZ ;  /* 0x00010a0002027a10 */ /* 0x000fe40007f1e0ff */
[----:B------:R-:W-:Y:S01]  /*10e0*/  IADD3 R0, R0, 0x80, RZ ;  /* 0x0000008000007810 */ /* 0x000fe20007ffe0ff */
[----:B--2---:R-:W-:-:S05]  /*10f0*/  IMAD R3, R4, R7, RZ ;  /* 0x0000000704037224 */ /* 0x004fca00078e02ff */
[----:B------:R-:W-:Y:S02]  /*1100*/  PRMT R9, R3, 0x9910, RZ ;  /* 0x0000991003097816 */ /* 0x000fe400000000ff */
[----:B------:R-:W-:-:S03]  /*1110*/  IADD3.X R3, RZ, c[0x0][0x42c], RZ, P0, !PT ;  /* 0x00010b00ff037a10 */ /* 0x000fc600007fe4ff */
[----:B------:R-:W-:-:S05]  /*1120*/  IMAD R9, R9, UR4, RZ ;  /* 0x0000000409097c24 */ /* 0x000fca000f8e02ff */
[----:B------:R0:W-:Y:S02]  /*1130*/  STG.E.U8 [R2.64], R9 ;  /* 0x0000000902007986 */ /* 0x0001e4000c101106 */
.L_x_19030:
[----:B------:R-:W-:Y:S05]  /*1140*/  BSYNC B0 ;  /* 0x0000000000007941 */ /* 0x000fea0003800000 */
.L_x_19029:
        /* <DEDUP_REMOVED lines=256> */
.L_x_19034:
        /* <DEDUP_REMOVED lines=13> */
[----:B------:R0:W-:Y:S01]  /*2220*/  STG.E.U8 [R2.64], R9 ;  /* 0x0000000902007986 */ /* 0x0001e2000c101106 */
[----:B------:R-:W-:-:S13]  /*2230*/  ISETP.GE.AND P0, PT, R0, c[0x0][0x160], PT ;  /* 0x0000580000007a0c */ /* 0x000fda0003f06270 */
[----:B------:R-:W-:Y:S05]  /*2240*/  @P0 BRA `(.L_x_19033) ;  /* 0x000010b000000947 */ /* 0x000fea0003800000 */
[----:B0-----:R-:W-:Y:S01]  /*2250*/  ISETP.NE.AND P0, PT, RZ, c[0x0][0x168], PT ;  /* 0x00005a00ff007a0c */ /* 0x001fe20003f05270 */
        /* <DEDUP_REMOVED lines=252> */
.L_x_19035:
        /* <DEDUP_REMOVED lines=14> */
.L_x_19033:
[----:B0-----:R-:W-:Y:S05]  /*3300*/  BSYNC B0 ;  /* 0x0000000000007941 */ /* 0x001fea0003800000 */
.L_x_19032:
[----:B------:R-:W-:-:S13]  /*3310*/  ISETP.GE.AND P0, PT, R0, c[0x0][0x160], PT ;  /* 0x0000580000007a0c */ /* 0x000fda0003f06270 */
[----:B------:R-:W-:Y:S05]  /*3320*/  @P0 EXIT ;  /* 0x000000000000094d */ /* 0x000fea0003800000 */
        /* <DEDUP_REMOVED lines=253> */
.L_x_19036:
[----:B------:R-:W-:Y:S02]  /*4300*/  IADD3 R6, P0, R3, c[0x0][0x438], RZ ;  /* 0x00010e0003067a10 */ /* 0x000fe40007f1e0ff */
[----:B------:R-:W-:Y:S02]  /*4310*/  IADD3 R4, P1, R4, c[0x0][0x440], RZ ;  /* 0x0001100004047a10 */ /* 0x000fe40007f3e0ff */
[----:B------:R-:W-:Y:S02]  /*4320*/  IADD3.X R7, RZ, c[0x0][0x43c], RZ, P0, !PT ;  /* 0x00010f00ff077a10 */ /* 0x000fe400007fe4ff */
[----:B------:R-:W-:-:S04]  /*4330*/  IADD3.X R5, RZ, c[0x0][0x444], RZ, P1, !PT ;  /* 0x00011100ff057a10 */ /* 0x000fc80000ffe4ff */
[----:B------:R-:W2:Y:S04]  /*4340*/  LDG.E.U8 R7, [R6.64] ;  /* 0x0000000606077981 */ /* 0x000ea8000c1e1100 */
[----:B------:R-:W2:Y:S01]  /*4350*/  LDG.E.U8 R4, [R4.64] ;  /* 0x0000000604047981 */ /* 0x000ea2000c1e1100 */
[----:B------:R-:W-:Y:S01]  /*4360*/  UPRMT UR4, UR5, 0x9910, URZ ;  /* 0x0000991005047896 */ /* 0x000fe2000800003f */
[----:B------:R-:W-:-:S04]  /*4370*/  IADD3 R2, P0, R2, c[0x0][0x428], RZ ;  /* 0x00010a0002027a10 */ /* 0x000fc80007f1e0ff */
[----:B------:R-:W-:Y:S01]  /*4380*/  IADD3.X R3, RZ, c[0x0][0x42c], RZ, P0, !PT ;  /* 0x00010b00ff037a10 */ /* 0x000fe200007fe4ff */
[----:B--2---:R-:W-:-:S05]  /*4390*/  IMAD R0, R4, R7, RZ ;  /* 0x0000000704007224 */ /* 0x004fca00078e02ff */
[----:B------:R-:W-:-:S05]  /*43a0*/  PRMT R9, R0, 0x9910, RZ ;  /* 0x0000991000097816 */ /* 0x000fca00000000ff */
[----:B------:R-:W-:-:S05]  /*43b0*/  IMAD R9, R9, UR4, RZ ;  /* 0x0000000409097c24 */ /* 0x000fca000f8e02ff */
[----:B------:R-:W-:Y:S01]  /*43c0*/  STG.E.U8 [R2.64], R9 ;  /* 0x0000000902007986 */ /* 0x000fe2000c101106 */
[----:B------:R-:W-:Y:S05]  /*43d0*/  EXIT ;  /* 0x000000000000794d */ /* 0x000fea0003800000 */
.L_x_19037:
        /* <DEDUP_REMOVED lines=10> */
.L_x_23044:


//--------------------- .text._ZN2at6native27unrolled_elementwise_kernelIZZZNS0_54_GLOBAL__N__d8c5977b_16_LinearAlgebra_cu_9e10b42f_321716addr_kernel_cudaERNS_14TensorIteratorERKN3c106ScalarES8_ENKUlvE_clEvENKUlvE0_clEvEUlaaaE_St5arrayIPcLm4EELi4E23TrivialOffsetCalculatorILi3EjESF_ILi1EjENS0_6memory15LoadWithoutCastENSI_16StoreWithoutCastEEEviT_T0_T2_T3_T4_T5_ --------------------------
	.section	.text._ZN2at6native27unrolled_elementwise_kernelIZZZNS0_54_GLOBAL__N__d8c5977b_16_LinearAlgebra_cu_9e10b42f_321716addr_kernel_cudaERNS_14TensorIteratorERKN3c106ScalarES8_ENKUlvE_clEvENKUlvE0_clEvEUlaaaE_St5arrayIPcLm4EELi4E23TrivialOffsetCalculatorILi3EjESF_ILi1EjENS0_6memory15LoadWithoutCastENSI_16StoreWithoutCastEEEviT_T0_T2_T3_T4_T5_,"ax",@progbits
	.sectioninfo	@"SHI_REGISTERS=25"
	.align	128
        .global         _ZN2at6native27unrolled_elementwise_kernelIZZZNS0_54_GLOBAL__N__d8c5977b_16_LinearAlgebra_cu_9e10b42f_321716addr_kernel_cudaERNS_14TensorIteratorERKN3c106ScalarES8_ENKUlvE_clEvENKUlvE0_clEvEUlaaaE_St5arrayIPcLm4EELi4E23TrivialOffsetCalculatorILi3EjESF_ILi1EjENS0_6memory15LoadWithoutCastENSI_16StoreWithoutCastEEEviT_T0_T2_T3_T4_T5_
        .type           _ZN2at6native27unrolled_elementwise_kernelIZZZNS0_54_GLOBAL__N__d8c5977b_16_LinearAlgebra_cu_9e10b42f_321716addr_kernel_cudaERNS_14TensorIteratorERKN3c106ScalarES8_ENKUlvE_clEvENKUlvE0_clEvEUlaaaE_St5arrayIPcLm4EELi4E23TrivialOffsetCalculatorILi3EjESF_ILi1EjENS0_6memory15LoadWithoutCastENSI_16StoreWithoutCastEEEviT_T0_T2_T3_T4_T5_,@function
        .size           _ZN2at6native27unrolled_elementwise_kernelIZZZNS0_54_GLOBAL__N__d8c5977b_16_LinearAlgebra_cu_9e10b42f_321716addr_kernel_cudaERNS_14TensorIteratorERKN3c106ScalarES8_ENKUlvE_clEvENKUlvE0_clEvEUlaaaE_St5arrayIPcLm4EELi4E23TrivialOffsetCalculatorILi3EjESF_ILi1EjENS0_6memory15LoadWithoutCastENSI_16StoreWithoutCastEEEviT_T0_T2_T3_T4_T5_,(.L_x_23045 - _ZN2at6native27unrolled_elementwise_kernelIZZZNS0_54_GLOBAL__N__d8c5977b_16_LinearAlgebra_cu_9e10b42f_321716addr_kernel_cudaERNS_14TensorIteratorERKN3c106ScalarES8_ENKUlvE_clEvENKUlvE0_clEvEUlaaaE_St5arrayIPcLm4EELi4E23TrivialOffsetCalculatorILi3EjESF_ILi1EjENS0_6memory15LoadWithoutCastENSI_16StoreWithoutCastEEEviT_T0_T2_T3_T4_T5_)
        .other          _ZN2at6native27unrolled_elementwise_kernelIZZZNS0_54_GLOBAL__N__d8c5977b_16_LinearAlgebra_cu_9e10b42f_321716addr_kernel_cudaERNS_14TensorIteratorERKN3c106ScalarES8_ENKUlvE_clEvENKUlvE0_clEvEUlaaaE_St5arrayIPcLm4EELi4E23TrivialOffsetCalculatorILi3EjESF_ILi1EjENS0_6memory15LoadWithoutCastENSI_16StoreWithoutCastEEEviT_T0_T2_T3_T4_T5_,@"STO_CUDA_ENTRY STV_DEFAULT"
_ZN2at6native27unrolled_elementwise_kernelIZZZNS0_54_GLOBAL__N__d8c5977b_16_LinearAlgebra_cu_9e10b42f_321716addr_kernel_cudaERNS_14TensorIteratorERKN3c106ScalarES8_ENKUlvE_clEvENKUlvE0_clEvEUlaaaE_St5arrayIPcLm4EELi4E23TrivialOffsetCalculatorILi3EjESF_ILi1EjENS0_6memory15LoadWithoutCastENSI_16StoreWithoutCastEEEviT_T0_T2_T3_T4_T5_:
.text._ZN2at6native27unrolled_elementwise_kernelIZZZNS0_54_GLOBAL__N__d8c5977b_16_LinearAlgebra_cu_9e10b42f_321716addr_kernel_cudaERNS_14TensorIteratorERKN3c106ScalarES8_ENKUlvE_clEvENKUlvE0_clEvEUlaaaE_St5arrayIPcLm4EELi4E23TrivialOffsetCalculatorILi3EjESF_ILi1EjENS0_6memory15LoadWithoutCastENSI_16StoreWithoutCastEEEviT_T0_T2_T3_T4_T5_:
[----:B------:R-:W-:Y:S02]  /*0000*/  IMAD.MOV.U32 R1, RZ, RZ, c[0x0][0x28] ;  /* 0x00000a00ff017624 */ /* 0x000fe400078e00ff */
[----:B------:R-:W0:Y:S01]  /*0010*/  S2R R0, SR_CTAID.X ;  /* 0x0000000000007919 */ /* 0x000e220000002500 */
[----:B------:R-:W-:Y:S01]  /*0020*/  IMAD.MOV.U32 R5, RZ, RZ, -0x200 ;  /* 0xfffffe00ff057424 */ /* 0x000fe200078e00ff */
[----:B------:R-:W-:Y:S01]  /*0030*/  PRMT R4, RZ, 0x7610, R4 ;  /* 0x00007610ff047816 */ /* 0x000fe20000000004 */
[----:B------:R-:W-:Y:S01]  /*0040*/  ULDC.64 UR6, c[0x0][0x118] ;  /* 0x0000460000067ab9 */ /* 0x000fe20000000a00 */
[----:B------:R-:W1:Y:S01]  /*0050*/  S2R R3, SR_TID.X ;  /* 0x0000000000037919 */ /* 0x000e620000002100 */
[----:B0-----:R-:W-:Y:S02]  /*0060*/  IMAD R2, R0, R5, c[0x0][0x160] ;  /* 0x0000580000027624 */ /* 0x001fe400078e0205 */
[----:B-1----:R-:W-:-:S03]  /*0070*/  IMAD.MOV.U32 R15, RZ, RZ, R3 ;  /* 0x000000ffff0f7224 */ /* 0x002fc600078e0003 */
[----:B------:R-:W-:-:S13]  /*0080*/  ISETP.GE.AND P0, PT, R3, R2, PT ;  /* 0x000000020300720c */ /* 0x000fda0003f06270 */
[----:B------:R-:W-:Y:S01]  /*0090*/  @!P0 IMAD R12, R0, 0x200, R15 ;  /* 0x00000200000c8824 */ /* 0x000fe200078e020f */
[----:B------:R-:W-:-:S04]  /*00a0*/  @!P0 IADD3 R15, R15, 0x80, RZ ;  /* 0x000000800f0f8810 */ /* 0x000fc80007ffe0ff */
[----:B------:R-:W-:Y:S02]  /*00b0*/  ISETP.GE.AND P2, PT, R15, R2, PT ;  /* 0x000000020f00720c */ /* 0x000fe40003f46270 */
[----:B------:R-:W-:-:S05]  /*00c0*/  @!P0 IADD3 R6, P3, R12, c[0x0][0x188], RZ ;  /* 0x000062000c068a10 */ /* 0x000fca0007f7e0ff */
[----:B------:R-:W-:Y:S01]  /*00d0*/  @!P0 IMAD.X R7, RZ, RZ, c[0x0][0x18c], P3 ;  /* 0x00006300ff078624 */ /* 0x000fe200018e06ff */
[----:B------:R-:W-:Y:S02]  /*00e0*/  @!P0 IADD3 R12, P3, R12, c[0x0][0x190], RZ ;  /* 0x000064000c0c8a10 */ /* 0x000fe40007f7e0ff */
[----:B------:R-:W-:Y:S02]  /*00f0*/  PRMT R9, RZ, 0x7610, R9 ;  /* 0x00007610ff097816 */ /* 0x000fe40000000009 */
[----:B------:R0:W2:Y:S01]  /*0100*/  @!P0 LDG.E.U8 R4, [R6.64] ;  /* 0x0000000606048981 */ /* 0x0000a2000c1e1100 */
[----:B------:R-:W-:Y:S01]  /*0110*/  @!P2 IMAD R10, R0, 0x200, R15 ;  /* 0x00000200000aa824 */ /* 0x000fe200078e020f */
[----:B------:R-:W-:-:S04]  /*0120*/  @!P2 IADD3 R15, R15, 0x80, RZ ;  /* 0x000000800f0fa810 */ /* 0x000fc80007ffe0ff */
[----:B------:R-:W-:Y:S01]  /*0130*/  ISETP.GE.AND P1, PT, R15, R2, PT ;  /* 0x000000020f00720c */ /* 0x000fe20003f26270 */
[----:B------:R-:W-:Y:S01]  /*0140*/  @!P0 IMAD.X R13, RZ, RZ, c[0x0][0x194], P3 ;  /* 0x00006500ff0d8624 */ /* 0x000fe200018e06ff */
[----:B------:R-:W-:-:S05]  /*0150*/  @!P2 IADD3 R16, P3, R10, c[0x0][0x188], RZ ;  /* 0x000062000a10aa10 */ /* 0x000fca0007f7e0ff */
[----:B------:R-:W-:Y:S01]  /*0160*/  @!P2 IMAD.X R17, RZ, RZ, c[0x0][0x18c], P3 ;  /* 0x00006300ff11a624 */ /* 0x000fe200018e06ff */
[----:B------:R-:W-:Y:S02]  /*0170*/  PRMT R5, RZ, 0x7610, R5 ;  /* 0x00007610ff057816 */ /* 0x000fe40000000005 */
[----:B------:R-:W-:Y:S02]  /*0180*/  PRMT R8, RZ, 0x7610, R8 ;  /* 0x00007610ff087816 */ /* 0x000fe40000000008 */
[----:B------:R1:W3:Y:S01]  /*0190*/  @!P2 LDG.E.U8 R9, [R16.64] ;  /* 0x000000061009a981 */ /* 0x0002e2000c1e1100 */
[----:B------:R-:W-:Y:S01]  /*01a0*/  @!P1 IMAD R20, R0, 0x200, R15 ;  /* 0x0000020000149824 */ /* 0x000fe200078e020f */
[----:B------:R-:W-:Y:S02]  /*01b0*/  @!P1 IADD3 R15, R15, 0x80, RZ ;  /* 0x000000800f0f9810 */ /* 0x000fe40007ffe0ff */
[----:B------:R4:W3:Y:S02]  /*01c0*/  @!P0 LDG.E.U8 R5, [R12.64] ;  /* 0x000000060c058981 */ /* 0x0008e4000c1e1100 */
[----:B------:R-:W-:-:S02]  /*01d0*/  @!P1 IADD3 R18, P4, R20, c[0x0][0x188], RZ ;  /* 0x0000620014129a10 */ /* 0x000fc40007f9e0ff */
[----:B------:R-:W-:-:S03]  /*01e0*/  ISETP.GE.AND P3, PT, R15, R2, PT ;  /* 0x000000020f00720c */ /* 0x000fc60003f66270 */
[----:B------:R-:W-:Y:S01]  /*01f0*/  @!P1 IMAD.X R19, RZ, RZ, c[0x0][0x18c], P4 ;  /* 0x00006300ff139624 */ /* 0x000fe200020e06ff */
[----:B0-----:R-:W-:-:S04]  /*0200*/  @!P2 IADD3 R6, P4, R10, c[0x0][0x190], RZ ;  /* 0x000064000a06aa10 */ /* 0x001fc80007f9e0ff */
[----:B------:R-:W3:Y:S01]  /*0210*/  @!P1 LDG.E.U8 R8, [R18.64] ;  /* 0x0000000612089981 */ /* 0x000ee2000c1e1100 */
[----:B------:R-:W-:Y:S01]  /*0220*/  PRMT R11, RZ, 0x7610, R11 ;  /* 0x00007610ff0b7816 */ /* 0x000fe2000000000b */
[----:B------:R-:W-:-:S03]  /*0230*/  @!P2 IMAD.X R7, RZ, RZ, c[0x0][0x194], P4 ;  /* 0x00006500ff07a624 */ /* 0x000fc600020e06ff */
[----:B------:R-:W-:Y:S02]  /*0240*/  @!P3 IMAD R22, R0, 0x200, R15 ;  /* 0x000002000016b824 */ /* 0x000fe400078e020f */
[----:B------:R0:W3:Y:S03]  /*0250*/  @!P2 LDG.E.U8 R11, [R6.64] ;  /* 0x00000006060ba981 */ /* 0x0000e6000c1e1100 */
[----:B------:R-:W-:Y:S02]  /*0260*/  @!P3 IADD3 R14, P4, R22, c[0x0][0x188], RZ ;  /* 0x00006200160eba10 */ /* 0x000fe40007f9e0ff */
[----:B----4-:R-:W-:-:S03]  /*0270*/  PRMT R13, RZ, 0x7610, R13 ;  /* 0x00007610ff0d7816 */ /* 0x010fc6000000000d */
[----:B------:R-:W-:Y:S01]  /*0280*/  @!P3 IMAD.X R15, RZ, RZ, c[0x0][0x18c], P4 ;  /* 0x00006300ff0fb624 */ /* 0x000fe200020e06ff */
[----:B------:R-:W-:Y:S02]  /*0290*/  @!P1 IADD3 R20, P5, R20, c[0x0][0x190], RZ ;  /* 0x0000640014149a10 */ /* 0x000fe40007fbe0ff */
[----:B------:R-:W-:Y:S02]  /*02a0*/  PRMT R10, RZ, 0x7610, R10 ;  /* 0x00007610ff0a7816 */ /* 0x000fe4000000000a */
[----:B------:R4:W3:Y:S01]  /*02b0*/  @!P3 LDG.E.U8 R13, [R14.64] ;  /* 0x000000060e0db981 */ /* 0x0008e2000c1e1100 */
[----:B------:R-:W-:-:S05]  /*02c0*/  @!P1 IMAD.X R21, RZ, RZ, c[0x0][0x194], P5 ;  /* 0x00006500ff159624 */ /* 0x000fca00028e06ff */
[----:B------:R-:W3:Y:S01]  /*02d0*/  @!P1 LDG.E.U8 R10, [R20.64] ;  /* 0x00000006140a9981 */ /* 0x000ee2000c1e1100 */
[----:B------:R-:W-:Y:S01]  /*02e0*/  ULDC.U8 UR4, c[0x0][0x168] ;  /* 0x00005a0000047ab9 */ /* 0x000fe20000000000 */
[----:B0-----:R-:W-:Y:S01]  /*02f0*/  IADD3 R6, R3, 0x80, RZ ;  /* 0x0000008003067810 */ /* 0x001fe20007ffe0ff */
[----:B------:R-:W-:Y:S01]  /*0300*/  UPRMT UR4, UR4, 0x9910, URZ ;  /* 0x0000991004047896 */ /* 0x000fe2000800003f */
[----:B-1----:R-:W-:Y:S02]  /*0310*/  @!P3 IADD3 R16, P1, R22, c[0x0][0x190], RZ ;  /* 0x000064001610ba10 */ /* 0x002fe40007f3e0ff */
[----:B------:R-:W-:-:S03]  /*0320*/  PRMT R12, RZ, 0x7610, R12 ;  /* 0x00007610ff0c7816 */ /* 0x000fc6000000000c */
[----:B------:R-:W-:-:S05]  /*0330*/  @!P3 IMAD.X R17, RZ, RZ, c[0x0][0x194], P1 ;  /* 0x00006500ff11b624 */ /* 0x000fca00008e06ff */
[----:B------:R0:W5:Y:S01]  /*0340*/  @!P3 LDG.E.U8 R12, [R16.64] ;  /* 0x00000006100cb981 */ /* 0x000162000c1e1100 */
[----:B------:R-:W-:Y:S01]  /*0350*/  BSSY B0, `(.L_x_19038) ;  /* 0x0000029000007945 */ /* 0x000fe20003800000 */
[----:B--2---:R-:W-:Y:S01]  /*0360*/  PRMT R7, R4, 0x9910, RZ ;  /* 0x0000991004077816 */ /* 0x004fe200000000ff */
[----:B------:R-:W-:Y:S02]  /*0370*/  @!P0 IMAD R4, R0, 0x200, R3 ;  /* 0x0000020000048824 */ /* 0x000fe400078e0203 */
[----:B------:R-:W-:Y:S02]  /*0380*/  @!P0 IMAD.MOV.U32 R3, RZ, RZ, R6 ;  /* 0x000000ffff038224 */ /* 0x000fe400078e0006 */
[----:B------:R-:W-:Y:S01]  /*0390*/  IMAD R6, R7, UR4, RZ ;  /* 0x0000000407067c24 */ /* 0x000fe2000f8e02ff */
[----:B---3--:R-:W-:-:S05]  /*03a0*/  PRMT R9, R9, 0x9910, RZ ;  /* 0x0000991009097816 */ /* 0x008fca00000000ff */
[----:B------:R-:W-:Y:S01]  /*03b0*/  IMAD.MOV.U32 R7, RZ, RZ, R9 ;  /* 0x000000ffff077224 */ /* 0x000fe200078e0009 */
[----:B------:R-:W-:-:S03]  /*03c0*/  PRMT R9, R5, 0x9910, RZ ;  /* 0x0000991005097816 */ /* 0x000fc600000000ff */
[----:B------:R-:W-:Y:S01]  /*03d0*/  IMAD R5, R7, UR4, RZ ;  /* 0x0000000407057c24 */ /* 0x000fe2000f8e02ff */
[----:B----4-:R-:W-:Y:S02]  /*03e0*/  PRMT R14, R6, 0x9910, RZ ;  /* 0x00009910060e7816 */ /* 0x010fe400000000ff */
[----:B------:R-:W-:Y:S02]  /*03f0*/  PRMT R8, R8, 0x9910, RZ ;  /* 0x0000991008087816 */ /* 0x000fe400000000ff */
[----:B------:R-:W-:-:S03]  /*0400*/  PRMT R5, R5, 0x9910, RZ ;  /* 0x0000991005057816 */ /* 0x000fc600000000ff */
[----:B------:R-:W-:Y:S01]  /*0410*/  IMAD R6, R8, UR4, RZ ;  /* 0x0000000408067c24 */ /* 0x000fe2000f8e02ff */
[----:B------:R-:W-:Y:S01]  /*0420*/  @!P0 IADD3 R4, P2, R4, c[0x0][0x178], RZ ;  /* 0x00005e0004048a10 */ /* 0x000fe20007f5e0ff */
[----:B------:R-:W-:Y:S01]  /*0430*/  IMAD.MOV.U32 R7, RZ, RZ, R9 ;  /* 0x000000ffff077224 */ /* 0x000fe200078e0009 */
[----:B------:R-:W-:Y:S01]  /*0440*/  PRMT R9, R11, 0x9910, RZ ;  /* 0x000099100b097816 */ /* 0x000fe200000000ff */
[----:B------:R-:W-:Y:S01]  /*0450*/  IMAD.MOV.U32 R8, RZ, RZ, R14 ;  /* 0x000000ffff087224 */ /* 0x000fe200078e000e */
[----:B------:R-:W-:Y:S01]  /*0460*/  PRMT R11, R6, 0x9910, RZ ;  /* 0x00009910060b7816 */ /* 0x000fe200000000ff */
[----:B------:R-:W-:Y:S02]  /*0470*/  IMAD.MOV.U32 R6, RZ, RZ, R5 ;  /* 0x000000ffff067224 */ /* 0x000fe400078e0005 */
[----:B------:R-:W-:Y:S02]  /*0480*/  @!P0 IMAD.X R5, RZ, RZ, c[0x0][0x17c], P2 ;  /* 0x00005f00ff058624 */ /* 0x000fe400010e06ff */
[----:B------:R-:W-:-:S05]  /*0490*/  IMAD R7, R7, R8, RZ ;  /* 0x0000000807077224 */ /* 0x000fca00078e02ff */
[----:B------:R0:W-:Y:S01]  /*04a0*/  @!P0 STG.E.U8 [R4.64], R7 ;  /* 0x0000000704008986 */ /* 0x0001e2000c101106 */
[----:B------:R-:W-:Y:S02]  /*04b0*/  ISETP.GE.AND P1, PT, R3, R2, PT ;  /* 0x000000020300720c */ /* 0x000fe40003f26270 */
[----:B------:R-:W-:Y:S02]  /*04c0*/  PRMT R13, R13, 0x9910, RZ ;  /* 0x000099100d0d7816 */ /* 0x000fe400000000ff */
[----:B------:R-:W-:-:S03]  /*04d0*/  PRMT R10, R10, 0x9910, RZ ;  /* 0x000099100a0a7816 */ /* 0x000fc600000000ff */
[----:B------:R-:W-:-:S04]  /*04e0*/  IMAD.MOV.U32 R8, RZ, RZ, R13 ;  /* 0x000000ffff087224 */ /* 0x000fc800078e000d */
[----:B------:R-:W-:Y:S02]  /*04f0*/  IMAD R8, R8, UR4, RZ ;  /* 0x0000000408087c24 */ /* 0x000fe4000f8e02ff */
[----:B------:R-:W-:Y:S02]  /*0500*/  IMAD R9, R9, R6, RZ ;  /* 0x0000000609097224 */ /* 0x000fe400078e02ff */
[----:B------:R-:W-:Y:S01]  /*0510*/  IMAD R11, R10, R11, RZ ;  /* 0x0000000b0a0b7224 */ /* 0x000fe200078e02ff */
[----:B------:R-:W-:Y:S05]  /*0520*/  @P1 BRA `(.L_x_19039) ;  /* 0x000000b000001947 */ /* 0x000fea0003800000 */
[----:B0-----:R-:W-:Y:S01]  /*0530*/  IMAD R4, R0, 0x200, R3 ;  /* 0x0000020000047824 */ /* 0x001fe200078e0203 */
[----:B------:R-:W-:-:S04]  /*0540*/  IADD3 R3, R3, 0x80, RZ ;  /* 0x0000008003037810 */ /* 0x000fc80007ffe0ff */
[----:B------:R-:W-:Y:S02]  /*0550*/  ISETP.GE.AND P1, PT, R3, R2, PT ;  /* 0x000000020300720c */ /* 0x000fe40003f26270 */
[----:B------:R-:W-:-:S05]  /*0560*/  IADD3 R4, P0, R4, c[0x0][0x178], RZ ;  /* 0x00005e0004047a10 */ /* 0x000fca0007f1e0ff */
[----:B------:R-:W-:-:S05]  /*0570*/  IMAD.X R5, RZ, RZ, c[0x0][0x17c], P0 ;  /* 0x00005f00ff057624 */ /* 0x000fca00000e06ff */
[----:B------:R0:W-:Y:S01]  /*0580*/  STG.E.U8 [R4.64], R9 ;  /* 0x0000000904007986 */ /* 0x0001e2000c101106 */
[----:B------:R-:W-:Y:S01]  /*0590*/  @!P1 IMAD R6, R0, 0x200, R3 ;  /* 0x0000020000069824 */ /* 0x000fe200078e0203 */
[----:B------:R-:W-:-:S04]  /*05a0*/  @!P1 IADD3 R3, R3, 0x80, RZ ;  /* 0x0000008003039810 */ /* 0x000fc80007ffe0ff */
[----:B------:R-:W-:-:S05]  /*05b0*/  @!P1 IADD3 R6, P2, R6, c[0x0][0x178], RZ ;  /* 0x00005e0006069a10 */ /* 0x000fca0007f5e0ff */
[----:B------:R-:W-:-:S05]  /*05c0*/  @!P1 IMAD.X R7, RZ, RZ, c[0x0][0x17c], P2 ;  /* 0x00005f00ff079624 */ /* 0x000fca00010e06ff */
[----:B------:R0:W-:Y:S03]  /*05d0*/  @!P1 STG.E.U8 [R6.64], R11 ;  /* 0x0000000b06009986 */ /* 0x0001e6000c101106 */
.L_x_19039:
[----:B0-----:R-:W-:Y:S05]  /*05e0*/  BSYNC B0 ;  /* 0x0000000000007941 */ /* 0x001fea0003800000 */
.L_x_19038:
[----:B------:R-:W-:Y:S02]  /*05f0*/  ISETP.GE.AND P0, PT, R3, R2, PT ;  /* 0x000000020300720c */ /* 0x000fe40003f06270 */
[----:B-----5:R-:W-:Y:S02]  /*0600*/  PRMT R12, R12, 0x9910, RZ ;  /* 0x000099100c0c7816 */ /* 0x020fe400000000ff */
[----:B------:R-:W-:-:S09]  /*0610*/  PRMT R5, R8, 0x9910, RZ ;  /* 0x0000991008057816 */ /* 0x000fd200000000ff */
[----:B------:R-:W-:Y:S05]  /*0620*/  @P0 EXIT ;  /* 0x000000000000094d */ /* 0x000fea0003800000 */
[----:B------:R-:W-:Y:S02]  /*0630*/  IMAD R3, R0, 0x200, R3 ;  /* 0x0000020000037824 */ /* 0x000fe400078e0203 */
[----:B------:R-:W-:-:S03]  /*0640*/  IMAD.MOV.U32 R0, RZ, RZ, R12 ;  /* 0x000000ffff007224 */ /* 0x000fc600078e000c */
[----:B------:R-:W-:Y:S01]  /*0650*/  IADD3 R2, P0, R3, c[0x0][0x178], RZ ;  /* 0x00005e0003027a10 */ /* 0x000fe20007f1e0ff */
[----:B------:R-:W-:-:S04]  /*0660*/  IMAD R5, R0, R5, RZ ;  /* 0x0000000500057224 */ /* 0x000fc800078e02ff */
[----:B------:R-:W-:-:S05]  /*0670*/  IMAD.X R3, RZ, RZ, c[0x0][0x17c], P0 ;  /* 0x00005f00ff037624 */ /* 0x000fca00000e06ff */
[----:B------:R-:W-:Y:S01]  /*0680*/  STG.E.U8 [R2.64], R5 ;  /* 0x0000000502007986 */ /* 0x000fe2000c101106 */
[----:B------:R-:W-:Y:S05]  /*0690*/  EXIT ;  /* 0x000000000000794d */ /* 0x000fea0003800000 */
.L_x_19040:
        /* <DEDUP_REMOVED lines=14> */
.L_x_23045:


//--------------------- .text._ZN2at6native29vectorized_elementwise_kernelILi2EZZZNS0_54_GLOBAL__N__d8c5977b_16_LinearAlgebra_cu_9e10b42f_321716addr_kernel_cudaERNS_14TensorIteratorERKN3c106ScalarES8_ENKUlvE_clEvENKUlvE0_clEvEUlaaaE_St5arrayIPcLm4EEEEviT0_T1_ --------------------------
	.section	.text._ZN2at6native29vectorized_elementwise_kernelILi2EZZZNS0_54_GLOBAL__N__d8c5977b_16_LinearAlgebra_cu_9e10b42f_321716addr_kernel_cudaERNS_14TensorIteratorERKN3c106ScalarES8_ENKUlvE_clEvENKUlvE0_clEvEUlaaaE_St5arrayIPcLm4EEEEviT0_T1_,"ax",@progbits
	.sectioninfo	@"SHI_REGISTERS=32"
	.align	128
        .global         _ZN2at6native29vectorized_elementwise_kernelILi2EZZZNS0_54_GLOBAL__N__d8c5977b_16_LinearAlgebra_cu_9e10b42f_321716addr_kernel_cudaERNS_14TensorIteratorERKN3c106ScalarES8_ENKUlvE_clEvENKUlvE0_clEvEUlaaaE_St5arrayIPcLm4EEEEviT0_T1_
        .type           _ZN2at6native29vectorized_elementwise_kernelILi2EZZZNS0_54_GLOBAL__N__d8c5977b_16_LinearAlgebra_cu_9e10b42f_321716addr_kernel_cudaERNS_14TensorIteratorERKN3c106ScalarES8_ENKUlvE_clEvENKUlvE0_clEvEUlaaaE_St5arrayIPcLm4EEEEviT0_T1_,@function
        .size           _ZN2at6native29vectorized_elementwise_kernelILi2EZZZNS0_54_GLOBAL__N__d8c5977b_16_LinearAlgebra_cu_9e10b42f_321716addr_kernel_cudaERNS_14TensorIteratorERKN3c106ScalarES8_ENKUlvE_clEvENKUlvE0_clEvEUlaaaE_St5arrayIPcLm4EEEEviT0_T1_,(.L_x_23046 - _ZN2at6native29vectorized_elementwise_kernelILi2EZZZNS0_54_GLOBAL__N__d8c5977b_16_LinearAlgebra_cu_9e10b42f_321716addr_kernel_cudaERNS_14TensorIteratorERKN3c106ScalarES8_ENKUlvE_clEvENKUlvE0_clEvEUlaaaE_St5arrayIPcLm4EEEEviT0_T1_)
        .other          _ZN2at6native29vectorized_elementwise_kernelILi2EZZZNS0_54_GLOBAL__N__d8c5977b_16_LinearAlgebra_cu_9e10b42f_321716addr_kernel_cudaERNS_14TensorIteratorERKN3c106ScalarES8_ENKUlvE_clEvENKUlvE0_clEvEUlaaaE_St5arrayIPcLm4EEEEviT0_T1_,@"STO_CUDA_ENTRY STV_DEFAULT"
_ZN2at6native29vectorized_elementwise_kernelILi2EZZZNS0_54_GLOBAL__N__d8c5977b_16_LinearAlgebra_cu_9e10b42f_321716addr_kernel_cudaERNS_14TensorIteratorERKN3c106ScalarES8_ENKUlvE_clEvENKUlvE0_clEvEUlaaaE_St5arrayIPcLm4EEEEviT0_T1_:
.text._ZN2at6native29vectorized_elementwise_kernelILi2EZZZNS0_54_GLOBAL__N__d8c5977b_16_LinearAlgebra_cu_9e10b42f_321716addr_kernel_cudaERNS_14TensorIteratorERKN3c106ScalarES8_ENKUlvE_clEvENKUlvE0_clEvEUlaaaE_St5arrayIPcLm4EEEEviT0_T1_:
[----:B------:R-:W-:Y:S02]  /*0000*/  IMAD.MOV.U32 R1, RZ, RZ, c[0x0][0x28] ;  /* 0x00000a00ff017624 */ /* 0x000fe400078e00ff */
[----:B------:R-:W0:Y:S01]  /*0010*/  S2R R0, SR_CTAID.X ;  /* 0x0000000000007919 */ /* 0x000e220000002500 */
[----:B------:R-:W-:Y:S02]  /*0020*/  ULDC.64 UR6, c[0x0][0x118] ;  /* 0x0000460000067ab9 */ /* 0x000fe40000000a00 */
        /* <DEDUP_REMOVED lines=8> */
[----:B------:R-:W-:Y:S02]  /*00b0*/  IADD3 R12, P1, R0, c[0x0][0x190], RZ ;  /* 0x00006400000c7a10 */ /* 0x000fe40007f3e0ff */
[C---:B------:R-:W-:Y:S02]  /*00c0*/  IADD3.X R11, R3.reuse, c[0x0][0x18c], RZ, P0, !PT ;  /* 0x00006300030b7a10 */ /* 0x040fe400007fe4ff */
[----:B------:R-:W-:-:S03]  /*00d0*/  IADD3.X R13, R3, c[0x0][0x194], RZ, P1, !PT ;  /* 0x00006500030d7a10 */ /* 0x000fc60000ffe4ff */
[----:B0-----:R-:W-:-:S04]  /*00e0*/  IMAD.WIDE.U32 R10, R2, 0x2, R10 ;  /* 0x00000002020a7825 */ /* 0x001fc800078e000a */
[----:B------:R-:W-:Y:S01]  /*00f0*/  IMAD.WIDE.U32 R12, R2, 0x2, R12 ;  /* 0x00000002020c7825 */ /* 0x000fe200078e000c */
[----:B------:R-:W2:Y:S04]  /*0100*/  LDG.E.U16 R4, [R10.64] ;  /* 0x000000060a047981 */ /* 0x000ea8000c1e1500 */
[----:B------:R-:W3:Y:S04]  /*0110*/  LDG.E.U16 R9, [R10.64+0x100] ;  /* 0x000100060a097981 */ /* 0x000ee8000c1e1500 */
[----:B------:R0:W4:Y:S04]  /*0120*/  LDG.E.U16 R8, [R12.64] ;  /* 0x000000060c087981 */ /* 0x000128000c1e1500 */
[----:B------:R0:W5:Y:S04]  /*0130*/  LDG.E.U16 R14, [R12.64+0x100] ;  /* 0x000100060c0e7981 */ /* 0x000168000c1e1500 */
[----:B------:R1:W4:Y:S04]  /*0140*/  LDG.E.U16 R3, [R10.64+0x200] ;  /* 0x000200060a037981 */ /* 0x000328000c1e1500 */
[----:B------:R1:W5:Y:S04]  /*0150*/  LDG.E.U16 R7, [R10.64+0x300] ;  /* 0x000300060a077981 */ /* 0x000368000c1e1500 */
[----:B------:R0:W5:Y:S04]  /*0160*/  LDG.E.U16 R5, [R12.64+0x300] ;  /* 0x000300060c057981 */ /* 0x000168000c1e1500 */
[----:B------:R0:W5:Y:S01]  /*0170*/  LDG.E.U16 R6, [R12.64+0x200] ;  /* 0x000200060c067981 */ /* 0x000162000c1e1500 */
[----:B------:R-:W-:Y:S01]  /*0180*/  UPRMT UR4, UR4, 0x9910, URZ ;  /* 0x0000991004047896 */ /* 0x000fe2000800003f */
[----:B--2---:R-:W-:-:S02]  /*0190*/  LOP3.LUT R15, R4, 0xff, RZ, 0xc0, !PT ;  /* 0x000000ff040f7812 */ /* 0x004fc400078ec0ff */
[----:B------:R-:W-:Y:S02]  /*01a0*/  PRMT R4, R4, 0x7771, RZ ;  /* 0x0000777104047816 */ /* 0x000fe400000000ff */
[C---:B---3--:R-:W-:Y:S02]  /*01b0*/  LOP3.LUT R16, R9.reuse, 0xff, RZ, 0xc0, !PT ;  /* 0x000000ff09107812 */ /* 0x048fe400078ec0ff */
[----:B------:R-:W-:Y:S01]  /*01c0*/  PRMT R17, R9, 0x7771, RZ ;  /* 0x0000777109117816 */ /* 0x000fe200000000ff */
[----:B------:R-:W-:Y:S02]  /*01d0*/  IMAD.MOV.U32 R9, RZ, RZ, R4 ;  /* 0x000000ffff097224 */ /* 0x000fe400078e0004 */
[----:B------:R-:W-:Y:S02]  /*01e0*/  IMAD R4, R15, UR4, RZ ;  /* 0x000000040f047c24 */ /* 0x000fe4000f8e02ff */
[----:B0-----:R-:W-:Y:S02]  /*01f0*/  IMAD.MOV.U32 R12, RZ, RZ, R17 ;  /* 0x000000ffff0c7224 */ /* 0x001fe400078e0011 */
[----:B------:R-:W-:Y:S01]  /*0200*/  IMAD R9, R9, UR4, RZ ;  /* 0x0000000409097c24 */ /* 0x000fe2000f8e02ff */
[----:B------:R-:W-:Y:S01]  /*0210*/  PRMT R15, R4, 0x9910, RZ ;  /* 0x00009910040f7816 */ /* 0x000fe200000000ff */
[----:B-1----:R-:W-:Y:S01]  /*0220*/  IMAD R11, R16, UR4, RZ ;  /* 0x00000004100b7c24 */ /* 0x002fe2000f8e02ff */
[----:B----4-:R-:W-:Y:S01]  /*0230*/  PRMT R18, R8, 0x7771, RZ ;  /* 0x0000777108127816 */ /* 0x010fe200000000ff */
[----:B------:R-:W-:Y:S01]  /*0240*/  IMAD R12, R12, UR4, RZ ;  /* 0x000000040c0c7c24 */ /* 0x000fe2000f8e02ff */
[----:B------:R-:W-:-:S02]  /*0250*/  LOP3.LUT R8, R8, 0xff, RZ, 0xc0, !PT ;  /* 0x000000ff08087812 */ /* 0x000fc400078ec0ff */
[C---:B-----5:R-:W-:Y:S02]  /*0260*/  PRMT R19, R14.reuse, 0x7771, RZ ;  /* 0x000077710e137816 */ /* 0x060fe400000000ff */
[----:B------:R-:W-:Y:S01]  /*0270*/  PRMT R4, R9, 0x9910, RZ ;  /* 0x0000991009047816 */ /* 0x000fe200000000ff */
[----:B------:R-:W-:Y:S01]  /*0280*/  IMAD.MOV.U32 R9, RZ, RZ, R15 ;  /* 0x000000ffff097224 */ /* 0x000fe200078e000f */
[----:B------:R-:W-:Y:S01]  /*0290*/  PRMT R16, R11, 0x9910, RZ ;  /* 0x000099100b107816 */ /* 0x000fe200000000ff */
[----:B------:R-:W-:Y:S01]  /*02a0*/  IMAD.MOV.U32 R13, RZ, RZ, R18 ;  /* 0x000000ffff0d7224 */ /* 0x000fe200078e0012 */
[----:B------:R-:W-:Y:S01]  /*02b0*/  LOP3.LUT R10, R14, 0xff, RZ, 0xc0, !PT ;  /* 0x000000ff0e0a7812 */ /* 0x000fe200078ec0ff */
[----:B------:R-:W-:Y:S01]  /*02c0*/  IMAD.MOV.U32 R14, RZ, RZ, R19 ;  /* 0x000000ffff0e7224 */ /* 0x000fe200078e0013 */
[----:B------:R-:W-:Y:S01]  /*02d0*/  PRMT R11, R12, 0x9910, RZ ;  /* 0x000099100c0b7816 */ /* 0x000fe200000000ff */
[----:B------:R-:W-:Y:S02]  /*02e0*/  IMAD R8, R8, R9, RZ ;  /* 0x0000000908087224 */ /* 0x000fe400078e02ff */
[----:B------:R-:W-:-:S02]  /*02f0*/  IMAD.MOV.U32 R15, RZ, RZ, R16 ;  /* 0x000000ffff0f7224 */ /* 0x000fc400078e0010 */
[----:B------:R-:W-:Y:S01]  /*0300*/  IMAD R9, R13, R4, RZ ;  /* 0x000000040d097224 */ /* 0x000fe200078e02ff */
[C---:B------:R-:W-:Y:S01]  /*0310*/  PRMT R13, R3.reuse, 0x7771, RZ ;  /* 0x00007771030d7816 */ /* 0x040fe200000000ff */
[----:B------:R-:W-:Y:S01]  /*0320*/  IMAD R11, R14, R11, RZ ;  /* 0x0000000b0e0b7224 */ /* 0x000fe200078e02ff */
[----:B------:R-:W-:Y:S01]  /*0330*/  IADD3 R4, P0, R0, c[0x0][0x178], RZ ;  /* 0x00005e0000047a10 */ /* 0x000fe20007f1e0ff */
[----:B------:R-:W-:Y:S01]  /*0340*/  IMAD R10, R10, R15, RZ ;  /* 0x0000000f0a0a7224 */ /* 0x000fe200078e02ff */
[----:B------:R-:W-:Y:S02]  /*0350*/  LOP3.LUT R12, R3, 0xff, RZ, 0xc0, !PT ;  /* 0x000000ff030c7812 */ /* 0x000fe400078ec0ff */
[C---:B------:R-:W-:Y:S02]  /*0360*/  LOP3.LUT R14, R7.reuse, 0xff, RZ, 0xc0, !PT ;  /* 0x000000ff070e7812 */ /* 0x040fe400078ec0ff */
[----:B------:R-:W-:Y:S02]  /*0370*/  PRMT R15, R7, 0x7771, RZ ;  /* 0x00007771070f7816 */ /* 0x000fe400000000ff */
[----:B------:R-:W-:-:S02]  /*0380*/  PRMT R17, R5, 0x7771, RZ ;  /* 0x0000777105117816 */ /* 0x000fc400000000ff */
[----:B------:R-:W-:Y:S01]  /*0390*/  LOP3.LUT R0, R5, 0xff, RZ, 0xc0, !PT ;  /* 0x000000ff05007812 */ /* 0x000fe200078ec0ff */
[----:B------:R-:W-:Y:S02]  /*03a0*/  IMAD R5, R13, UR4, RZ ;  /* 0x000000040d057c24 */ /* 0x000fe4000f8e02ff */
[----:B------:R-:W-:Y:S02]  /*03b0*/  IMAD R3, R12, UR4, RZ ;  /* 0x000000040c037c24 */ /* 0x000fe4000f8e02ff */
[----:B------:R-:W-:Y:S01]  /*03c0*/  IMAD R7, R14, UR4, RZ ;  /* 0x000000040e077c24 */ /* 0x000fe2000f8e02ff */
[C---:B------:R-:W-:Y:S01]  /*03d0*/  PRMT R16, R6.reuse, 0x7771, RZ ;  /* 0x0000777106107816 */ /* 0x040fe200000000ff */
[----:B------:R-:W-:Y:S01]  /*03e0*/  IMAD R12, R15, UR4, RZ ;  /* 0x000000040f0c7c24 */ /* 0x000fe2000f8e02ff */
[----:B------:R-:W-:Y:S02]  /*03f0*/  PRMT R5, R5, 0x9910, RZ ;  /* 0x0000991005057816 */ /* 0x000fe400000000ff */
[----:B------:R-:W-:-:S02]  /*0400*/  LOP3.LUT R6, R6, 0xff, RZ, 0xc0, !PT ;  /* 0x000000ff06067812 */ /* 0x000fc400078ec0ff */
[----:B------:R-:W-:Y:S02]  /*0410*/  PRMT R3, R3, 0x9910, RZ ;  /* 0x0000991003037816 */ /* 0x000fe400000000ff */
[----:B------:R-:W-:Y:S01]  /*0420*/  PRMT R7, R7, 0x9910, RZ ;  /* 0x0000991007077816 */ /* 0x000fe200000000ff */
[----:B------:R-:W-:Y:S01]  /*0430*/  IMAD.MOV.U32 R13, RZ, RZ, R16 ;  /* 0x000000ffff0d7224 */ /* 0x000fe200078e0010 */
[----:B------:R-:W-:Y:S01]  /*0440*/  PRMT R15, R12, 0x9910, RZ ;  /* 0x000099100c0f7816 */ /* 0x000fe200000000ff */
[----:B------:R-:W-:Y:S02]  /*0450*/  IMAD.MOV.U32 R14, RZ, RZ, R17 ;  /* 0x000000ffff0e7224 */ /* 0x000fe400078e0011 */
[----:B------:R-:W-:Y:S02]  /*0460*/  IMAD.MOV.U32 R12, RZ, RZ, R5 ;  /* 0x000000ffff0c7224 */ /* 0x000fe400078e0005 */
[----:B------:R-:W-:Y:S02]  /*0470*/  IMAD R6, R6, R3, RZ ;  /* 0x0000000306067224 */ /* 0x000fe400078e02ff */
[----:B------:R-:W-:-:S02]  /*0480*/  IMAD R7, R0, R7, RZ ;  /* 0x0000000700077224 */ /* 0x000fc400078e02ff */
[----:B------:R-:W-:Y:S02]  /*0490*/  IMAD R3, R13, R12, RZ ;  /* 0x0000000c0d037224 */ /* 0x000fe400078e02ff */
[----:B------:R-:W-:Y:S02]  /*04a0*/  IMAD R0, R14, R15, RZ ;  /* 0x0000000f0e007224 */ /* 0x000fe400078e02ff */
        /* <DEDUP_REMOVED lines=11> */
.L_x_19041:
[----:B------:R-:W0:Y:S01]  /*0560*/  S2R R11, SR_TID.X ;  /* 0x00000000000b7919 */ /* 0x000e220000002100 */
[----:B------:R-:W-:-:S02]  /*0570*/  PRMT R23, RZ, 0x7610, R23 ;  /* 0x00007610ff177816 */ /* 0x000fc40000000017 */
[----:B0-----:R-:W-:Y:S01]  /*0580*/  ISETP.GE.AND P0, PT, R11, R2, PT ;  /* 0x000000020b00720c */ /* 0x001fe20003f06270 */
[----:B------:R-:W-:-:S12]  /*0590*/  IMAD.MOV.U32 R27, RZ, RZ, R11 ;  /* 0x000000ffff1b7224 */ /* 0x000fd800078e000b */
[----:B------:R-:W-:Y:S01]  /*05a0*/  @!P0 IMAD.IADD R12, R0, 0x1, R27 ;  /* 0x00000001000c8824 */ /* 0x000fe200078e021b */
[----:B------:R-:W-:-:S04]  /*05b0*/  @!P0 IADD3 R27, R27, 0x80, RZ ;  /* 0x000000801b1b8810 */ /* 0x000fc80007ffe0ff */
[----:B------:R-:W-:Y:S02]  /*05c0*/  ISETP.GE.AND P5, PT, R27, R2, PT ;  /* 0x000000021b00720c */ /* 0x000fe40003fa6270 */
[----:B------:R-:W-:-:S05]  /*05d0*/  @!P0 IADD3 R6, P2, R12, c[0x0][0x188], RZ ;  /* 0x000062000c068a10 */ /* 0x000fca0007f5e0ff */
[----:B------:R-:W-:Y:S01]  /*05e0*/  @!P0 IMAD.X R7, RZ, RZ, c[0x0][0x18c], P2 ;  /* 0x00006300ff078624 */ /* 0x000fe200010e06ff */
[----:B------:R-:W-:Y:S02]  /*05f0*/  @!P0 IADD3 R12, P2, R12, c[0x0][0x190], RZ ;  /* 0x000064000c0c8a10 */ /* 0x000fe40007f5e0ff */
[----:B------:R-:W-:Y:S02]  /*0600*/  PRMT R3, RZ, 0x7610, R3 ;  /* 0x00007610ff037816 */ /* 0x000fe40000000003 */
[----:B------:R0:W2:Y:S01]  /*0610*/  @!P0 LDG.E.U8 R23, [R6.64] ;  /* 0x0000000606178981 */ /* 0x0000a2000c1e1100 */
        /* <DEDUP_REMOVED lines=9> */
[----:B------:R-:W-:Y:S01]  /*06b0*/  @!P0 IMAD.X R13, RZ, RZ, c[0x0][0x194], P2 ;  /* 0x00006500ff0d8624 */ /* 0x000fe200010e06ff */
[C---:B------:R-:W-:Y:S02]  /*06c0*/  @!P5 IADD3 R24, P2, R4.reuse, c[0x0][0x188], RZ ;  /* 0x000062000418da10 */ /* 0x040fe40007f5e0ff */
[----:B------:R-:W-:-:S03]  /*06d0*/  @!P5 IADD3 R4, P6, R4, c[0x0][0x190], RZ ;  /* 0x000064000404da10 */ /* 0x000fc60007fde0ff */
[----:B------:R-:W-:-:S06]  /*06e0*/  @!P5 IMAD.X R25, RZ, RZ, c[0x0][0x18c], P2 ;  /* 0x00006300ff19d624 */ /* 0x000fcc00010e06ff */
[----:B------:R-:W-:Y:S01]  /*06f0*/  @!P3 IMAD.IADD R16, R0, 0x1, R27 ;  /* 0x000000010010b824 */ /* 0x000fe200078e021b */
[----:B------:R-:W-:Y:S01]  /*0700*/  @!P3 IADD3 R27, R27, 0x80, RZ ;  /* 0x000000801b1bb810 */ /* 0x000fe20007ffe0ff */
[----:B------:R-:W-:Y:S01]  /*0710*/  @!P5 IMAD.X R5, RZ, RZ, c[0x0][0x194], P6 ;  /* 0x00006500ff05d624 */ /* 0x000fe200030e06ff */
[----:B0-----:R-:W-:Y:S01]  /*0720*/  PRMT R7, RZ, 0x7610, R7 ;  /* 0x00007610ff077816 */ /* 0x001fe20000000007 */
[----:B------:R0:W3:Y:S01]  /*0730*/  @!P5 LDG.E.U8 R3, [R24.64] ;  /* 0x000000061803d981 */ /* 0x0000e2000c1e1100 */
[----:B------:R-:W-:Y:S02]  /*0740*/  ISETP.GE.AND P2, PT, R27, R2, PT ;  /* 0x000000021b00720c */ /* 0x000fe40003f46270 */
[----:B------:R-:W-:Y:S02]  /*0750*/  @!P4 IADD3 R14, P6, R28, c[0x0][0x188], RZ ;  /* 0x000062001c0eca10 */ /* 0x000fe40007fde0ff */
[----:B------:R1:W4:Y:S01]  /*0760*/  @!P5 LDG.E.U8 R7, [R4.64] ;  /* 0x000000060407d981 */ /* 0x000322000c1e1100 */
[----:B------:R-:W-:-:S02]  /*0770*/  PRMT R9, RZ, 0x7610, R9 ;  /* 0x00007610ff097816 */ /* 0x000fc40000000009 */
[----:B------:R-:W-:Y:S01]  /*0780*/  @!P4 IADD3 R28, P5, R28, c[0x0][0x190], RZ ;  /* 0x000064001c1cca10 */ /* 0x000fe20007fbe0ff */
[----:B------:R-:W-:Y:S01]  /*0790*/  @!P4 IMAD.X R15, RZ, RZ, c[0x0][0x18c], P6 ;  /* 0x00006300ff0fc624 */ /* 0x000fe200030e06ff */
[----:B------:R-:W-:Y:S02]  /*07a0*/  PRMT R10, RZ, 0x7610, R10 ;  /* 0x00007610ff0a7816 */ /* 0x000fe4000000000a */
[----:B------:R5:W4:Y:S02]  /*07b0*/  @!P0 LDG.E.U8 R9, [R12.64] ;  /* 0x000000060c098981 */ /* 0x000b24000c1e1100 */
[----:B------:R-:W-:Y:S01]  /*07c0*/  @!P2 IMAD.IADD R21, R0, 0x1, R27 ;  /* 0x000000010015a824 */ /* 0x000fe200078e021b */
[----:B------:R-:W-:Y:S01]  /*07d0*/  @!P2 IADD3 R27, R27, 0x80, RZ ;  /* 0x000000801b1ba810 */ /* 0x000fe20007ffe0ff */
[----:B------:R-:W-:Y:S01]  /*07e0*/  @!P4 IMAD.X R29, RZ, RZ, c[0x0][0x194], P5 ;  /* 0x00006500ff1dc624 */ /* 0x000fe200028e06ff */
[----:B------:R0:W4:Y:S02]  /*07f0*/  @!P4 LDG.E.U8 R10, [R14.64] ;  /* 0x000000060e0ac981 */ /* 0x000124000c1e1100 */
[----:B------:R-:W-:-:S02]  /*0800*/  ISETP.GE.AND P5, PT, R27, R2, PT ;  /* 0x000000021b00720c */ /* 0x000fc40003fa6270 */
[----:B-----5:R-:W-:-:S05]  /*0810*/  @!P1 IADD3 R12, P6, R18, c[0x0][0x188], RZ ;  /* 0x00006200120c9a10 */ /* 0x020fca0007fde0ff */
[----:B------:R-:W-:Y:S01]  /*0820*/  @!P1 IMAD.X R13, RZ, RZ, c[0x0][0x18c], P6 ;  /* 0x00006300ff0d9624 */ /* 0x000fe200030e06ff */
[----:B------:R-:W-:Y:S02]  /*0830*/  @!P1 IADD3 R18, P6, R18, c[0x0][0x190], RZ ;  /* 0x0000640012129a10 */ /* 0x000fe40007fde0ff */
[----:B-1----:R-:W-:Y:S02]  /*0840*/  PRMT R4, RZ, 0x7610, R4 ;  /* 0x00007610ff047816 */ /* 0x002fe40000000004 */
[----:B------:R-:W-:Y:S01]  /*0850*/  PRMT R22, RZ, 0x7610, R22 ;  /* 0x00007610ff167816 */ /* 0x000fe20000000016 */
[----:B------:R-:W-:Y:S01]  /*0860*/  @!P1 IMAD.X R19, RZ, RZ, c[0x0][0x194], P6 ;  /* 0x00006500ff139624 */ /* 0x000fe200030e06ff */
[----:B------:R-:W-:Y:S01]  /*0870*/  PRMT R5, RZ, 0x7610, R5 ;  /* 0x00007610ff057816 */ /* 0x000fe20000000005 */
[----:B0-----:R-:W-:Y:S01]  /*0880*/  @!P5 IMAD.IADD R25, R0, 0x1, R27 ;  /* 0x000000010019d824 */ /* 0x001fe200078e021b */
[----:B------:R-:W-:Y:S01]  /*0890*/  @!P5 IADD3 R27, R27, 0x80, RZ ;  /* 0x000000801b1bd810 */ /* 0x000fe20007ffe0ff */
[----:B------:R0:W5:Y:S01]  /*08a0*/  @!P4 LDG.E.U8 R4, [R28.64] ;  /* 0x000000061c04c981 */ /* 0x000162000c1e1100 */
[----:B------:R-:W-:-:S02]  /*08b0*/  @!P3 IADD3 R14, P4, R16, c[0x0][0x188], RZ ;  /* 0x00006200100eba10 */ /* 0x000fc40007f9e0ff */
[----:B------:R-:W-:Y:S01]  /*08c0*/  @!P3 IADD3 R16, P6, R16, c[0x0][0x190], RZ ;  /* 0x000064001010ba10 */ /* 0x000fe20007fde0ff */
[----:B------:R1:W5:Y:S04]  /*08d0*/  @!P1 LDG.E.U8 R22, [R12.64] ;  /* 0x000000060c169981 */ /* 0x000368000c1e1100 */
[----:B------:R0:W5:Y:S01]  /*08e0*/  @!P1 LDG.E.U8 R5, [R18.64] ;  /* 0x0000000612059981 */ /* 0x000162000c1e1100 */
[----:B------:R-:W-:Y:S01]  /*08f0*/  ISETP.GE.AND P1, PT, R27, R2, PT ;  /* 0x000000021b00720c */ /* 0x000fe20003f26270 */
[----:B------:R-:W-:Y:S01]  /*0900*/  @!P3 IMAD.X R15, RZ, RZ, c[0x0][0x18c], P4 ;  /* 0x00006300ff0fb624 */ /* 0x000fe200020e06ff */
[----:B------:R-:W-:Y:S01]  /*0910*/  PRMT R6, RZ, 0x7610, R6 ;  /* 0x00007610ff067816 */ /* 0x000fe20000000006 */
[----:B------:R-:W-:Y:S01]  /*0920*/  @!P3 IMAD.X R17, RZ, RZ, c[0x0][0x194], P6 ;  /* 0x00006500ff11b624 */ /* 0x000fe200030e06ff */
[----:B------:R-:W-:-:S02]  /*0930*/  PRMT R8, RZ, 0x7610, R8 ;  /* 0x00007610ff087816 */ /* 0x000fc40000000008 */
[----:B-1----:R-:W-:Y:S02]  /*0940*/  @!P2 IADD3 R12, P4, R21, c[0x0][0x188], RZ ;  /* 0x00006200150caa10 */ /* 0x002fe40007f9e0ff */
[----:B------:R1:W5:Y:S01]  /*0950*/  @!P3 LDG.E.U8 R6, [R14.64] ;  /* 0x000000060e06b981 */ /* 0x000362000c1e1100 */
[----:B------:R-:W-:-:S03]  /*0960*/  PRMT R24, RZ, 0x7610, R24 ;  /* 0x00007610ff187816 */ /* 0x000fc60000000018 */
[----:B------:R1:W5:Y:S01]  /*0970*/  @!P3 LDG.E.U8 R8, [R16.64] ;  /* 0x000000061008b981 */ /* 0x000362000c1e1100 */
[----:B0-----:R-:W-:Y:S01]  /*0980*/  @!P5 IADD3 R18, P3, R25, c[0x0][0x188], RZ ;  /* 0x000062001912da10 */ /* 0x001fe20007f7e0ff */
[--C-:B------:R-:W-:Y:S01]  /*0990*/  @!P1 IMAD.IADD R28, R0, 0x1, R27.reuse ;  /* 0x00000001001c9824 */ /* 0x100fe200078e021b */
[----:B------:R-:W-:Y:S01]  /*09a0*/  PRMT R27, RZ, 0x7610, R27 ;  /* 0x00007610ff1b7816 */ /* 0x000fe2000000001b */
[----:B------:R-:W-:Y:S01]  /*09b0*/  @!P2 IMAD.X R13, RZ, RZ, c[0x0][0x18c], P4 ;  /* 0x00006300ff0da624 */ /* 0x000fe200020e06ff */
[----:B-1----:R-:W-:Y:S01]  /*09c0*/  @!P2 IADD3 R14, P4, R21, c[0x0][0x190], RZ ;  /* 0x00006400150eaa10 */ /* 0x002fe20007f9e0ff */
[----:B------:R-:W-:Y:S01]  /*09d0*/  @!P5 IMAD.X R19, RZ, RZ, c[0x0][0x18c], P3 ;  /* 0x00006300ff13d624 */ /* 0x000fe200018e06ff */
[----:B------:R-:W-:Y:S02]  /*09e0*/  @!P1 IADD3 R20, P3, R28, c[0x0][0x188], RZ ;  /* 0x000062001c149a10 */ /* 0x000fe40007f7e0ff */
[----:B------:R0:W5:Y:S01]  /*09f0*/  @!P2 LDG.E.U8 R24, [R12.64] ;  /* 0x000000060c18a981 */ /* 0x000162000c1e1100 */
[----:B------:R-:W-:Y:S01]  /*0a00*/  PRMT R29, RZ, 0x7610, R29 ;  /* 0x00007610ff1d7816 */ /* 0x000fe2000000001d */
[----:B------:R-:W-:Y:S01]  /*0a10*/  @!P2 IMAD.X R15, RZ, RZ, c[0x0][0x194], P4 ;  /* 0x00006500ff0fa624 */ /* 0x000fe200020e06ff */
[----:B------:R-:W-:Y:S01]  /*0a20*/  PRMT R26, RZ, 0x7610, R26 ;  /* 0x00007610ff1a7816 */ /* 0x000fe2000000001a */
[----:B------:R1:W5:Y:S01]  /*0a30*/  @!P5 LDG.E.U8 R27, [R18.64] ;  /* 0x00000006121bd981 */ /* 0x000362000c1e1100 */
[----:B------:R-:W-:-:S03]  /*0a40*/  @!P1 IMAD.X R21, RZ, RZ, c[0x0][0x18c], P3 ;  /* 0x00006300ff159624 */ /* 0x000fc600018e06ff */
[----:B------:R1:W5:Y:S01]  /*0a50*/  @!P2 LDG.E.U8 R29, [R14.64] ;  /* 0x000000060e1da981 */ /* 0x000362000c1e1100 */
[----:B------:R-:W-:Y:S02]  /*0a60*/  @!P1 IADD3 R16, P2, R28, c[0x0][0x190], RZ ;  /* 0x000064001c109a10 */ /* 0x000fe40007f5e0ff */
[----:B0-----:R-:W-:Y:S01]  /*0a70*/  @!P5 IADD3 R12, P3, R25, c[0x0][0x190], RZ ;  /* 0x00006400190cda10 */ /* 0x001fe20007f7e0ff */
[----:B------:R-:W5:Y:S01]  /*0a80*/  @!P1 LDG.E.U8 R26, [R20.64] ;  /* 0x00000006141a9981 */ /* 0x000f62000c1e1100 */
[----:B------:R-:W-:Y:S01]  /*0a90*/  PRMT R25, RZ, 0x7610, R25 ;  /* 0x00007610ff197816 */ /* 0x000fe20000000019 */
[----:B------:R-:W-:Y:S01]  /*0aa0*/  @!P1 IMAD.X R17, RZ, RZ, c[0x0][0x194], P2 ;  /* 0x00006500ff119624 */ /* 0x000fe200010e06ff */
[----:B------:R-:W-:Y:S01]  /*0ab0*/  PRMT R28, RZ, 0x7610, R28 ;  /* 0x00007610ff1c7816 */ /* 0x000fe2000000001c */
[----:B------:R-:W-:-:S05]  /*0ac0*/  @!P5 IMAD.X R13, RZ, RZ, c[0x0][0x194], P3 ;  /* 0x00006500ff0dd624 */ /* 0x000fca00018e06ff */
[----:B------:R3:W5:Y:S04]  /*0ad0*/  @!P5 LDG.E.U8 R25, [R12.64] ;  /* 0x000000060c19d981 */ /* 0x000768000c1e1100 */
[----:B------:R-:W5:Y:S01]  /*0ae0*/  @!P1 LDG.E.U8 R28, [R16.64] ;  /* 0x00000006101c9981 */ /* 0x000f62000c1e1100 */
[----:B------:R-:W-:Y:S01]  /*0af0*/  UPRMT UR4, UR4, 0x9910, URZ ;  /* 0x0000991004047896 */ /* 0x000fe2000800003f */
[----:B-1----:R-:W-:Y:S01]  /*0b00*/  IADD3 R18, R11, 0x80, RZ ;  /* 0x000000800b127810 */ /* 0x002fe20007ffe0ff */
[--C-:B------:R-:W-:Y:S02]  /*0b10*/  IMAD.MOV.U32 R15, RZ, RZ, R11.reuse ;  /* 0x000000ffff0f7224 */ /* 0x100fe400078e000b */
[----:B------:R-:W-:Y:S02]  /*0b20*/  @!P0 IMAD.IADD R11, R0, 0x1, R11 ;  /* 0x00000001000b8824 */ /* 0x000fe400078e020b */
[----:B------:R-:W-:Y:S01]  /*0b30*/  @!P0 IMAD.MOV.U32 R15, RZ, RZ, R18 ;  /* 0x000000ffff0f8224 */ /* 0x000fe200078e0012 */
[----:B------:R-:W-:Y:S01]  /*0b40*/  BSSY B0, `(.L_x_19042) ;  /* 0x0000066000007945 */ /* 0x000fe20003800000 */
[----:B------:R-:W-:Y:S01]  /*0b50*/  BSSY B1, `(.L_x_19043) ;  /* 0x000005e000017945 */ /* 0x000fe20003800000 */
[----:B--2---:R-:W-:-:S02]  /*0b60*/  PRMT R14, R23, 0x9910, RZ ;  /* 0x00009910170e7816 */ /* 0x004fc400000000ff */
[----:B---3--:R-:W-:-:S03]  /*0b70*/  PRMT R12, R3, 0x9910, RZ ;  /* 0x00009910030c7816 */ /* 0x008fc600000000ff */
[----:B------:R-:W-:Y:S01]  /*0b80*/  IMAD R3, R14, UR4, RZ ;  /* 0x000000040e037c24 */ /* 0x000fe2000f8e02ff */
[----:B----4-:R-:W-:Y:S02]  /*0b90*/  PRMT R13, R9, 0x9910, RZ ;  /* 0x00009910090d7816 */ /* 0x010fe400000000ff */
[----:B------:R-:W-:Y:S01]  /*0ba0*/  PRMT R14, R10, 0x9910, RZ ;  /* 0x000099100a0e7816 */ /* 0x000fe200000000ff */
[----:B------:R-:W-:Y:S01]  /*0bb0*/  IMAD R9, R12, UR4, RZ ;  /* 0x000000040c097c24 */ /* 0x000fe2000f8e02ff */
[----:B------:R-:W-:-:S03]  /*0bc0*/  @!P0 IADD3 R10, P1, R11, c[0x0][0x178], RZ ;  /* 0x00005e000b0a8a10 */ /* 0x000fc60007f3e0ff */
[----:B------:R-:W-:Y:S01]  /*0bd0*/  IMAD.MOV.U32 R11, RZ, RZ, R14 ;  /* 0x000000ffff0b7224 */ /* 0x000fe200078e000e */
[----:B------:R-:W-:Y:S01]  /*0be0*/  PRMT R14, R3, 0x9910, RZ ;  /* 0x00009910030e7816 */ /* 0x000fe200000000ff */
[----:B------:R-:W-:Y:S01]  /*0bf0*/  IMAD.MOV.U32 R3, RZ, RZ, R13 ;  /* 0x000000ffff037224 */ /* 0x000fe200078e000d */
[----:B------:R-:W-:Y:S01]  /*0c00*/  PRMT R13, R7, 0x9910, RZ ;  /* 0x00009910070d7816 */ /* 0x000fe200000000ff */
[----:B------:R-:W-:Y:S01]  /*0c10*/  IMAD R7, R11, UR4, RZ ;  /* 0x000000040b077c24 */ /* 0x000fe2000f8e02ff */
[----:B------:R-:W-:Y:S01]  /*0c20*/  PRMT R9, R9, 0x9910, RZ ;  /* 0x0000991009097816 */ /* 0x000fe200000000ff */
[----:B------:R-:W-:-:S03]  /*0c30*/  IMAD.MOV.U32 R12, RZ, RZ, R14 ;  /* 0x000000ffff0c7224 */ /* 0x000fc600078e000e */
[----:B------:R-:W-:Y:S01]  /*0c40*/  PRMT R14, R7, 0x9910, RZ ;  /* 0x00009910070e7816 */ /* 0x000fe200000000ff */
[----:B------:R-:W-:Y:S01]  /*0c50*/  IMAD.MOV.U32 R7, RZ, RZ, R9 ;  /* 0x000000ffff077224 */ /* 0x000fe200078e0009 */
[----:B-----5:R-:W-:Y:S01]  /*0c60*/  PRMT R11, R4, 0x9910, RZ ;  /* 0x00009910040b7816 */ /* 0x020fe200000000ff */
[----:B------:R-:W-:Y:S01]  /*0c70*/  IMAD.MOV.U32 R4, RZ, RZ, R13 ;  /* 0x000000ffff047224 */ /* 0x000fe200078e000d */
[----:B------:R-:W-:-:S03]  /*0c80*/  PRMT R22, R22, 0x9910, RZ ;  /* 0x0000991016167816 */ /* 0x000fc600000000ff */
[----:B------:R-:W-:Y:S02]  /*0c90*/  IMAD.MOV.U32 R9, RZ, RZ, R11 ;  /* 0x000000ffff097224 */ /* 0x000fe400078e000b */
[----:B------:R-:W-:Y:S02]  /*0ca0*/  IMAD R13, R3, R12, RZ ;  /* 0x0000000c030d7224 */ /* 0x000fe400078e02ff */
[----:B------:R-:W-:Y:S02]  /*0cb0*/  IMAD R4, R4, R7, RZ ;  /* 0x0000000704047224 */ /* 0x000fe400078e02ff */
[----:B------:R-:W-:Y:S02]  /*0cc0*/  IMAD R3, R9, R14, RZ ;  /* 0x0000000e09037224 */ /* 0x000fe400078e02ff */
[----:B------:R-:W-:Y:S01]  /*0cd0*/  IMAD.MOV.U32 R7, RZ, RZ, R22 ;  /* 0x000000ffff077224 */ /* 0x000fe200078e0016 */
[----:B------:R-:W-:-:S03]  /*0ce0*/  PRMT R9, R6, 0x9910, RZ ;  /* 0x0000991006097816 */ /* 0x000fc600000000ff */
[----:B------:R-:W-:Y:S02]  /*0cf0*/  IMAD R6, R7, UR4, RZ ;  /* 0x0000000407067c24 */ /* 0x000fe4000f8e02ff */
[----:B------:R-:W-:Y:S01]  /*0d00*/  IMAD.MOV.U32 R7, RZ, RZ, R9 ;  /* 0x000000ffff077224 */ /* 0x000fe200078e0009 */
[----:B------:R-:W-:Y:S01]  /*0d10*/  PRMT R12, R8, 0x9910, RZ ;  /* 0x00009910080c7816 */ /* 0x000fe200000000ff */
[----:B------:R-:W-:Y:S02]  /*0d20*/  @!P0 IMAD.X R11, RZ, RZ, c[0x0][0x17c], P1 ;  /* 0x00005f00ff0b8624 */ /* 0x000fe400008e06ff */
[----:B------:R-:W-:Y:S01]  /*0d30*/  IMAD R8, R7, UR4, RZ ;  /* 0x0000000407087c24 */ /* 0x000fe2000f8e02ff */
[----:B------:R-:W-:Y:S02]  /*0d40*/  PRMT R9, R24, 0x9910, RZ ;  /* 0x0000991018097816 */ /* 0x000fe400000000ff */
[----:B------:R0:W-:Y:S01]  /*0d50*/  @!P0 STG.E.U8 [R10.64], R13 ;  /* 0x0000000d0a008986 */ /* 0x0001e2000c101106 */
[----:B------:R-:W-:Y:S01]  /*0d60*/  PRMT R27, R27, 0x9910, RZ ;  /* 0x000099101b1b7816 */ /* 0x000fe200000000ff */
[----:B------:R-:W-:Y:S01]  /*0d70*/  IMAD.MOV.U32 R7, RZ, RZ, R12 ;  /* 0x000000ffff077224 */ /* 0x000fe200078e000c */
[----:B------:R-:W-:-:S02]  /*0d80*/  ISETP.GE.AND P0, PT, R15, R2, PT ;  /* 0x000000020f00720c */ /* 0x000fc40003f06270 */
[----:B0-----:R-:W-:Y:S01]  /*0d90*/  PRMT R10, R8, 0x9910, RZ ;  /* 0x00009910080a7816 */ /* 0x001fe200000000ff */
[----:B------:R-:W-:Y:S02]  /*0da0*/  IMAD R8, R9, UR4, RZ ;  /* 0x0000000409087c24 */ /* 0x000fe4000f8e02ff */
[----:B------:R-:W-:Y:S01]  /*0db0*/  IMAD.MOV.U32 R9, RZ, RZ, R27 ;  /* 0x000000ffff097224 */ /* 0x000fe200078e001b */
[----:B------:R-:W-:Y:S02]  /*0dc0*/  PRMT R12, R26, 0x9910, RZ ;  /* 0x000099101a0c7816 */ /* 0x000fe400000000ff */
[----:B------:R-:W-:Y:S01]  /*0dd0*/  PRMT R13, R8, 0x9910, RZ ;  /* 0x00009910080d7816 */ /* 0x000fe200000000ff */
[----:B------:R-:W-:Y:S02]  /*0de0*/  IMAD R8, R9, UR4, RZ ;  /* 0x0000000409087c24 */ /* 0x000fe4000f8e02ff */
[----:B------:R-:W-:Y:S02]  /*0df0*/  IMAD R9, R12, UR4, RZ ;  /* 0x000000040c097c24 */ /* 0x000fe4000f8e02ff */
[----:B------:R-:W-:Y:S01]  /*0e00*/  IMAD.MOV.U32 R12, RZ, RZ, R13 ;  /* 0x000000ffff0c7224 */ /* 0x000fe200078e000d */
[----:B------:R-:W-:-:S02]  /*0e10*/  PRMT R13, R8, 0x9910, RZ ;  /* 0x00009910080d7816 */ /* 0x000fc400000000ff */
[----:B------:R-:W-:Y:S02]  /*0e20*/  PRMT R25, R25, 0x9910, RZ ;  /* 0x0000991019197816 */ /* 0x000fe400000000ff */
[----:B------:R-:W-:Y:S02]  /*0e30*/  PRMT R28, R28, 0x9910, RZ ;  /* 0x000099101c1c7816 */ /* 0x000fe400000000ff */
[----:B------:R-:W-:Y:S02]  /*0e40*/  PRMT R5, R5, 0x9910, RZ ;  /* 0x0000991005057816 */ /* 0x000fe400000000ff */
[----:B------:R-:W-:Y:S02]  /*0e50*/  PRMT R6, R6, 0x9910, RZ ;  /* 0x0000991006067816 */ /* 0x000fe400000000ff */
[----:B------:R-:W-:Y:S01]  /*0e60*/  PRMT R14, R9, 0x9910, RZ ;  /* 0x00009910090e7816 */ /* 0x000fe200000000ff */
[----:B------:R-:W-:Y:S01]  /*0e70*/  IMAD.MOV.U32 R9, RZ, RZ, R13 ;  /* 0x000000ffff097224 */ /* 0x000fe200078e000d */
[----:B------:R-:W-:Y:S01]  /*0e80*/  PRMT R11, R29, 0x9910, RZ ;  /* 0x000099101d0b7816 */ /* 0x000fe200000000ff */
[----:B------:R-:W-:-:S02]  /*0e90*/  IMAD.MOV.U32 R8, RZ, RZ, R25 ;  /* 0x000000ffff087224 */ /* 0x000fc400078e0019 */
[----:B------:R-:W-:Y:S02]  /*0ea0*/  IMAD.MOV.U32 R13, RZ, RZ, R28 ;  /* 0x000000ffff0d7224 */ /* 0x000fe400078e001c */
[----:B------:R-:W-:Y:S02]  /*0eb0*/  IMAD R17, R5, R6, RZ ;  /* 0x0000000605117224 */ /* 0x000fe400078e02ff */
[----:B------:R-:W-:Y:S02]  /*0ec0*/  IMAD R7, R7, R10, RZ ;  /* 0x0000000a07077224 */ /* 0x000fe400078e02ff */
[----:B------:R-:W-:Y:S02]  /*0ed0*/  IMAD R11, R11, R12, RZ ;  /* 0x0000000c0b0b7224 */ /* 0x000fe400078e02ff */
[----:B------:R-:W-:Y:S02]  /*0ee0*/  IMAD R6, R8, R9, RZ ;  /* 0x0000000908067224 */ /* 0x000fe400078e02ff */
[----:B------:R-:W-:Y:S01]  /*0ef0*/  IMAD R5, R13, R14, RZ ;  /* 0x0000000e0d057224 */ /* 0x000fe200078e02ff */
        /* <DEDUP_REMOVED lines=10> */
[----:B------:R-:W-:-:S05]  /*0fa0*/  IADD3 R8, P0, R8, c[0x0][0x178], RZ ;  /* 0x00005e0008087a10 */ /* 0x000fca0007f1e0ff */
[----:B------:R-:W-:-:S05]  /*0fb0*/  IMAD.X R9, RZ, RZ, c[0x0][0x17c], P0 ;  /* 0x00005f00ff097624 */ /* 0x000fca00000e06ff */
[----:B------:R0:W-:Y:S03]  /*0fc0*/  STG.E.U8 [R8.64], R3 ;  /* 0x0000000308007986 */ /* 0x0001e6000c101106 */
.L_x_19044:
[----:B------:R-:W-:-:S13]  /*0fd0*/  ISETP.GE.AND P0, PT, R15, R2, PT ;  /* 0x000000020f00720c */ /* 0x000fda0003f06270 */
[----:B------:R-:W-:Y:S05]  /*0fe0*/  @P0 BRA `(.L_x_19046) ;  /* 0x000000c000000947 */ /* 0x000fea0003800000 */
[----:B0-----:R-:W-:Y:S01]  /*0ff0*/  IMAD.IADD R8, R0, 0x1, R15 ;  /* 0x0000000100087824 */ /* 0x001fe200078e020f */
[----:B------:R-:W-:-:S04]  /*1000*/  IADD3 R15, R15, 0x80, RZ ;  /* 0x000000800f0f7810 */ /* 0x000fc80007ffe0ff */
[----:B------:R-:W-:-:S05]  /*1010*/  IADD3 R8, P0, R8, c[0x0][0x178], RZ ;  /* 0x00005e0008087a10 */ /* 0x000fca0007f1e0ff */
[----:B------:R-:W-:-:S05]  /*1020*/  IMAD.X R9, RZ, RZ, c[0x0][0x17c], P0 ;  /* 0x00005f00ff097624 */ /* 0x000fca00000e06ff */
[----:B------:R0:W-:Y:S03]  /*1030*/  STG.E.U8 [R8.64], R17 ;  /* 0x0000001108007986 */ /* 0x0001e6000c101106 */
.L_x_19045:
[----:B------:R-:W-:-:S13]  /*1040*/  ISETP.GE.AND P0, PT, R15, R2, PT ;  /* 0x000000020f00720c */ /* 0x000fda0003f06270 */
[----:B------:R-:W-:Y:S05]  /*1050*/  @P0 BRA `(.L_x_19047) ;  /* 0x000000d000000947 */ /* 0x000fea0003800000 */
[----:B0-----:R-:W-:Y:S01]  /*1060*/  IMAD.IADD R8, R0, 0x1, R15 ;  /* 0x0000000100087824 */ /* 0x001fe200078e020f */
[----:B------:R-:W-:-:S04]  /*1070*/  IADD3 R15, R15, 0x80, RZ ;  /* 0x000000800f0f7810 */ /* 0x000fc80007ffe0ff */
[----:B------:R-:W-:-:S05]  /*1080*/  IADD3 R8, P0, R8, c[0x0][0x178], RZ ;  /* 0x00005e0008087a10 */ /* 0x000fca0007f1e0ff */
[----:B------:R-:W-:-:S05]  /*1090*/  IMAD.X R9, RZ, RZ, c[0x0][0x17c], P0 ;  /* 0x00005f00ff097624 */ /* 0x000fca00000e06ff */
[----:B------:R0:W-:Y:S03]  /*10a0*/  STG.E.U8 [R8.64], R7 ;  /* 0x0000000708007986 */ /* 0x0001e6000c101106 */
.L_x_19046:
[----:B------:R-:W-:-:S13]  /*10b0*/  ISETP.GE.AND P0, PT, R15, R2, PT ;  /* 0x000000020f00720c */ /* 0x000fda0003f06270 */
[----:B------:R-:W-:Y:S01]  /*10c0*/  @P0 BREAK B1 ;  /* 0x0000000000010942 */ /* 0x000fe20003800000 */
[----:B------:R-:W-:Y:S05]  /*10d0*/  @P0 BRA `(.L_x_19048) ;  /* 0x000000c000000947 */ /* 0x000fea0003800000 */
[----:B0-----:R-:W-:Y:S01]  /*10e0*/  IMAD.IADD R8, R0, 0x1, R15 ;  /* 0x0000000100087824 */ /* 0x001fe200078e020f */
[----:B------:R-:W-:-:S04]  /*10f0*/  IADD3 R15, R15, 0x80, RZ ;  /* 0x000000800f0f7810 */ /* 0x000fc80007ffe0ff */
[----:B------:R-:W-:-:S05]  /*1100*/  IADD3 R8, P0, R8, c[0x0][0x178], RZ ;  /* 0x00005e0008087a10 */ /* 0x000fca0007f1e0ff */
[----:B------:R-:W-:-:S05]  /*1110*/  IMAD.X R9, RZ, RZ, c[0x0][0x17c], P0 ;  /* 0x00005f00ff097624 */ /* 0x000fca00000e06ff */
[----:B------:R0:W-:Y:S03]  /*1120*/  STG.E.U8 [R8.64], R11 ;  /* 0x0000000b08007986 */ /* 0x0001e6000c101106 */
.L_x_19047:
[----:B------:R-:W-:Y:S05]  /*1130*/  BSYNC B1 ;  /* 0x0000000000017941 */ /* 0x000fea0003800000 */
.L_x_19043:
[----:B------:R-:W-:-:S13]  /*1140*/  ISETP.GE.AND P0, PT, R15, R2, PT ;  /* 0x000000020f00720c */ /* 0x000fda0003f06270 */
[----:B0-----:R-:W-:Y:S01]  /*1150*/  @!P0 IMAD.IADD R8, R0, 0x1, R15 ;  /* 0x0000000100088824 */ /* 0x001fe200078e020f */
[----:B------:R-:W-:-:S04]  /*1160*/  @!P0 IADD3 R15, R15, 0x80, RZ ;  /* 0x000000800f0f8810 */ /* 0x000fc80007ffe0ff */
[----:B------:R-:W-:-:S05]  /*1170*/  @!P0 IADD3 R8, P1, R8, c[0x0][0x178], RZ ;  /* 0x00005e0008088a10 */ /* 0x000fca0007f3e0ff */
[----:B------:R-:W-:-:S05]  /*1180*/  @!P0 IMAD.X R9, RZ, RZ, c[0x0][0x17c], P1 ;  /* 0x00005f00ff098624 */ /* 0x000fca00008e06ff */
[----:B------:R0:W-:Y:S03]  /*1190*/  @!P0 STG.E.U8 [R8.64], R6 ;  /* 0x0000000608008986 */ /* 0x0001e6000c101106 */
.L_x_19048:
[----:B------:R-:W-:Y:S05]  /*11a0*/  BSYNC B0 ;  /* 0x0000000000007941 */ /* 0x000fea0003800000 */
.L_x_19042:
[----:B------:R-:W-:Y:S01]  /*11b0*/  WARPSYNC 0xffffffff ;  /* 0xffffffff00007948 */ /* 0x000fe20003800000 */
[----:B------:R-:W-:-:S13]  /*11c0*/  ISETP.GE.AND P0, PT, R15, R2, PT ;  /* 0x000000020f00720c */ /* 0x000fda0003f06270 */
[----:B------:R-:W-:Y:S05]  /*11d0*/  @P0 EXIT ;  /* 0x000000000000094d */ /* 0x000fea0003800000 */
[----:B------:R-:W-:-:S05]  /*11e0*/  IMAD.IADD R0, R0, 0x1, R15 ;  /* 0x0000000100007824 */ /* 0x000fca00078e020f */
[----:B------:R-:W-:-:S05]  /*11f0*/  IADD3 R2, P0, R0, c[0x0][0x178], RZ ;  /* 0x00005e0000027a10 */ /* 0x000fca0007f1e0ff */
[----:B0-----:R-:W-:-:S05]  /*1200*/  IMAD.X R3, RZ, RZ, c[0x0][0x17c], P0 ;  /* 0x00005f00ff037624 */ /* 0x001fca00000e06ff */
[----:B------:R-:W-:Y:S01]  /*1210*/  STG.E.U8 [R2.64], R5 ;  /* 0x0000000502007986 */ /* 0x000fe2000c101106 */
[----:B------:R-:W-:Y:S05]  /*1220*/  EXIT ;  /* 0x000000000000794d */ /* 0x000fea0003800000 */
.L_x_19049:
        /* <DEDUP_REMOVED lines=13> */
.L_x_23046:


//--------------------- .text._ZN2at6native29vectorized_elementwise_kernelILi4EZZZNS0_54_GLOBAL__N__d8c5977b_16_LinearAlgebra_cu_9e10b42f_321716addr_kernel_cudaERNS_14TensorIteratorERKN3c106ScalarES8_ENKUlvE_clEvENKUlvE0_clEvEUlaaaE_St5arrayIPcLm4EEEEviT0_T1_ --------------------------
	.section	.text._ZN2at6native29vectorized_elementwise_kernelILi4EZZZNS0_54_GLOBAL__N__d8c5977b_16_LinearAlgebra_cu_9e10b42f_321716addr_kernel_cudaERNS_14TensorIteratorERKN3c106ScalarES8_ENKUlvE_clEvENKUlvE0_clEvEUlaaaE_St5arrayIPcLm4EEEEviT0_T1_,"ax",@progbits
	.sectioninfo	@"SHI_REGISTERS=32"
	.align	128
        .global         _ZN2at6native29vectorized_elementwise_kernelILi4EZZZNS0_54_GLOBAL__N__d8c5977b_16_LinearAlgebra_cu_9e10b42f_321716addr_kernel_cudaERNS_14TensorIteratorERKN3c106ScalarES8_ENKUlvE_clEvENKUlvE0_clEvEUlaaaE_St5arrayIPcLm4EEEEviT0_T1_
        .type           _ZN2at6native29vectorized_elementwise_kernelILi4EZZZNS0_54_GLOBAL__N__d8c5977b_16_LinearAlgebra_cu_9e10b42f_321716addr_kernel_cudaERNS_14TensorIteratorERKN3c106ScalarES8_ENKUlvE_clEvENKUlvE0_clEvEUlaaaE_St5arrayIPcLm4EEEEviT0_T1_,@function
        .size           _ZN2at6native29vectorized_elementwise_kernelILi4EZZZNS0_54_GLOBAL__N__d8c5977b_16_LinearAlgebra_cu_9e10b42f_321716addr_kernel_cudaERNS_14TensorIteratorERKN3c106ScalarES8_ENKUlvE_clEvENKUlvE0_clEvEUlaaaE_St5arrayIPcLm4EEEEviT0_T1_,(.L_x_23047 - _ZN2at6native29vectorized_elementwise_kernelILi4EZZZNS0_54_GLOBAL__N__d8c5977b_16_LinearAlgebra_cu_9e10b42f_321716addr_kernel_cudaERNS_14TensorIteratorERKN3c106ScalarES8_ENKUlvE_clEvENKUlvE0_clEvEUlaaaE_St5arrayIPcLm4EEEEviT0_T1_)
        .other          _ZN2at6native29vectorized_elementwise_kernelILi4EZZZNS0_54_GLOBAL__N__d8c5977b_16_LinearAlgebra_cu_9e10b42f_321716addr_kernel_cudaERNS_14TensorIteratorERKN3c106ScalarES8_ENKUlvE_clEvENKUlvE0_clEvEUlaaaE_St5arrayIPcLm4EEEEviT0_T1_,@"STO_CUDA_ENTRY STV_DEFAULT"
_ZN2at6native29vectorized_elementwise_kernelILi4EZZZNS0_54_GLOBAL__N__d8c5977b_16_LinearAlgebra_cu_9e10b42f_321716addr_kernel_cudaERNS_14TensorIteratorERKN3c106ScalarES8_ENKUlvE_clEvENKUlvE0_clEvEUlaaaE_St5arrayIPcLm4EEEEviT0_T1_:
.text._ZN2at6native29vectorized_elementwise_kernelILi4EZZZNS0_54_GLOBAL__N__d8c5977b_16_LinearAlgebra_cu_9e10b42f_321716addr_kernel_cudaERNS_14TensorIteratorERKN3c106ScalarES8_ENKUlvE_clEvENKUlvE0_clEvEUlaaaE_St5arrayIPcLm4EEEEviT0_T1_:
        /* <DEDUP_REMOVED lines=10> */
[----:B------:R-:W-:-:S04]  /*00a0*/  IADD3 R8, P0, R0, c[0x0][0x188], RZ ;  /* 0x0000620000087a10 */ /* 0x000fc80007f1e0ff */
[----:B------:R-:W-:Y:S02]  /*00b0*/  IADD3.X R9, R3, c[0x0][0x18c], RZ, P0, !PT ;  /* 0x0000630003097a10 */ /* 0x000fe400007fe4ff */
[----:B------:R-:W-:-:S04]  /*00c0*/  IADD3 R10, P0, R0, c[0x0][0x190], RZ ;  /* 0x00006400000a7a10 */ /* 0x000fc80007f1e0ff */
[----:B------:R-:W-:Y:S01]  /*00d0*/  IADD3.X R11, R3, c[0x0][0x194], RZ, P0, !PT ;  /* 0x00006500030b7a10 */ /* 0x000fe200007fe4ff */
[----:B0-----:R-:W-:-:S05]  /*00e0*/  IMAD.WIDE.U32 R8, R2, 0x4, R8 ;  /* 0x0000000402087825 */ /* 0x001fca00078e0008 */
[----:B------:R-:W2:Y:S01]  /*00f0*/  LDG.E R6, [R8.64] ;  /* 0x0000000608067981 */ /* 0x000ea2000c1e1900 */
[----:B------:R-:W-:-:S03]  /*0100*/  IMAD.WIDE.U32 R10, R2, 0x4, R10 ;  /* 0x00000004020a7825 */ /* 0x000fc600078e000a */
[----:B------:R0:W3:Y:S04]  /*0110*/  LDG.E R7, [R8.64+0x200] ;  /* 0x0002000608077981 */ /* 0x0000e8000c1e1900 */
[----:B------:R-:W4:Y:S04]  /*0120*/  LDG.E R3, [R10.64] ;  /* 0x000000060a037981 */ /* 0x000f28000c1e1900 */
[----:B------:R4:W5:Y:S01]  /*0130*/  LDG.E R4, [R10.64+0x200] ;  /* 0x000200060a047981 */ /* 0x000962000c1e1900 */
[----:B------:R-:W-:Y:S01]  /*0140*/  UPRMT UR4, UR4, 0x9910, URZ ;  /* 0x0000991004047896 */ /* 0x000fe2000800003f */
[----:B--2---:R-:W-:-:S02]  /*0150*/  LOP3.LUT R5, R6, 0xff, RZ, 0xc0, !PT ;  /* 0x000000ff06057812 */ /* 0x004fc400078ec0ff */
[C---:B------:R-:W-:Y:S02]  /*0160*/  PRMT R12, R6.reuse, 0x7771, RZ ;  /* 0x00007771060c7816 */ /* 0x040fe400000000ff */
[----:B------:R-:W-:Y:S01]  /*0170*/  PRMT R13, R6, 0x7772, RZ ;  /* 0x00007772060d7816 */ /* 0x000fe200000000ff */
[----:B------:R-:W-:Y:S02]  /*0180*/  IMAD R5, R5, UR4, RZ ;  /* 0x0000000405057c24 */ /* 0x000fe4000f8e02ff */
[----:B0-----:R-:W-:Y:S01]  /*0190*/  IMAD R8, R12, UR4, RZ ;  /* 0x000000040c087c24 */ /* 0x001fe2000f8e02ff */
[----:B----4-:R-:W-:Y:S02]  /*01a0*/  PRMT R11, R3, 0x7771, RZ ;  /* 0x00007771030b7816 */ /* 0x010fe400000000ff */
[----:B------:R-:W-:Y:S01]  /*01b0*/  PRMT R10, R5, 0x9910, RZ ;  /* 0x00009910050a7816 */ /* 0x000fe200000000ff */
[----:B------:R-:W-:Y:S01]  /*01c0*/  IMAD R5, R13, UR4, RZ ;  /* 0x000000040d057c24 */ /* 0x000fe2000f8e02ff */
[----:B------:R-:W-:Y:S01]  /*01d0*/  PRMT R13, R8, 0x9910, RZ ;  /* 0x00009910080d7816 */ /* 0x000fe200000000ff */
[----:B------:R-:W-:Y:S01]  /*01e0*/  IMAD.MOV.U32 R8, RZ, RZ, R11 ;  /* 0x000000ffff087224 */ /* 0x000fe200078e000b */
[----:B------:R-:W-:-:S03]  /*01f0*/  LOP3.LUT R9, R3, 0xff, RZ, 0xc0, !PT ;  /* 0x000000ff03097812 */ /* 0x000fc600078ec0ff */
[----:B------:R-:W-:Y:S01]  /*0200*/  IMAD.MOV.U32 R11, RZ, RZ, R13 ;  /* 0x000000ffff0b7224 */ /* 0x000fe200078e000d */
[----:B------:R-:W-:Y:S02]  /*0210*/  PRMT R14, R3, 0x7772, RZ ;  /* 0x00007772030e7816 */ /* 0x000fe400000000ff */
[----:B------:R-:W-:Y:S01]  /*0220*/  PRMT R12, R5, 0x9910, RZ ;  /* 0x00009910050c7816 */ /* 0x000fe200000000ff */
[----:B------:R-:W-:Y:S02]  /*0230*/  IMAD R9, R9, R10, RZ ;  /* 0x0000000a09097224 */ /* 0x000fe400078e02ff */
[----:B------:R-:W-:Y:S02]  /*0240*/  IMAD R8, R8, R11, RZ ;  /* 0x0000000b08087224 */ /* 0x000fe400078e02ff */
[----:B------:R-:W-:Y:S02]  /*0250*/  IMAD.MOV.U32 R5, RZ, RZ, R14 ;  /* 0x000000ffff057224 */ /* 0x000fe400078e000e */
[----:B------:R-:W-:Y:S01]  /*0260*/  IMAD.MOV.U32 R10, RZ, RZ, R12 ;  /* 0x000000ffff0a7224 */ /* 0x000fe200078e000c */
[----:B------:R-:W-:-:S02]  /*0270*/  PRMT R8, R8, 0x7604, R9 ;  /* 0x0000760408087816 */ /* 0x000fc40000000009 */
[----:B---3--:R-:W-:Y:S01]  /*0280*/  PRMT R9, R7, 0x7771, RZ ;  /* 0x0000777107097816 */ /* 0x008fe200000000ff */
[----:B------:R-:W-:Y:S01]  /*0290*/  IMAD R5, R5, R10, RZ ;  /* 0x0000000a05057224 */ /* 0x000fe200078e02ff */
[----:B------:R-:W-:Y:S02]  /*02a0*/  PRMT R10, R6, 0x7773, RZ ;  /* 0x00007773060a7816 */ /* 0x000fe400000000ff */
[C---:B------:R-:W-:Y:S02]  /*02b0*/  PRMT R11, R7.reuse, 0x7772, RZ ;  /* 0x00007772070b7816 */ /* 0x040fe400000000ff */
[C---:B------:R-:W-:Y:S02]  /*02c0*/  LOP3.LUT R6, R7.reuse, 0xff, RZ, 0xc0, !PT ;  /* 0x000000ff07067812 */ /* 0x040fe400078ec0ff */
[----:B------:R-:W-:Y:S01]  /*02d0*/  PRMT R15, R7, 0x7773, RZ ;  /* 0x00007773070f7816 */ /* 0x000fe200000000ff */
[----:B------:R-:W-:Y:S02]  /*02e0*/  IMAD.MOV.U32 R7, RZ, RZ, R9 ;  /* 0x000000ffff077224 */ /* 0x000fe400078e0009 */
[----:B------:R-:W-:-:S02]  /*02f0*/  IMAD.MOV.U32 R9, RZ, RZ, R11 ;  /* 0x000000ffff097224 */ /* 0x000fc400078e000b */
[----:B------:R-:W-:Y:S02]  /*0300*/  IMAD R6, R6, UR4, RZ ;  /* 0x0000000406067c24 */ /* 0x000fe4000f8e02ff */
[----:B------:R-:W-:Y:S02]  /*0310*/  IMAD R7, R7, UR4, RZ ;  /* 0x0000000407077c24 */ /* 0x000fe4000f8e02ff */
[----:B------:R-:W-:Y:S01]  /*0320*/  IMAD R9, R9, UR4, RZ ;  /* 0x0000000409097c24 */ /* 0x000fe2000f8e02ff */
[----:B-----5:R-:W-:Y:S02]  /*0330*/  PRMT R14, R4, 0x7771, RZ ;  /* 0x00007771040e7816 */ /* 0x020fe400000000ff */
[----:B------:R-:W-:Y:S02]  /*0340*/  PRMT R16, R6, 0x9910, RZ ;  /* 0x0000991006107816 */ /* 0x000fe400000000ff */
[----:B------:R-:W-:Y:S02]  /*0350*/  PRMT R6, R7, 0x9910, RZ ;  /* 0x0000991007067816 */ /* 0x000fe400000000ff */
[----:B------:R-:W-:-:S02]  /*0360*/  PRMT R13, R4, 0x7772, RZ ;  /* 0x00007772040d7816 */ /* 0x000fc400000000ff */
[----:B------:R-:W-:Y:S01]  /*0370*/  PRMT R9, R9, 0x9910, RZ ;  /* 0x0000991009097816 */ /* 0x000fe200000000ff */
[----:B------:R-:W-:Y:S01]  /*0380*/  IMAD.MOV.U32 R11, RZ, RZ, R14 ;  /* 0x000000ffff0b7224 */ /* 0x000fe200078e000e */
[----:B------:R-:W-:Y:S01]  /*0390*/  LOP3.LUT R12, R4, 0xff, RZ, 0xc0, !PT ;  /* 0x000000ff040c7812 */ /* 0x000fe200078ec0ff */
[----:B------:R-:W-:Y:S02]  /*03a0*/  IMAD.MOV.U32 R14, RZ, RZ, R6 ;  /* 0x000000ffff0e7224 */ /* 0x000fe400078e0006 */
[----:B------:R-:W-:Y:S02]  /*03b0*/  IMAD.MOV.U32 R7, RZ, RZ, R16 ;  /* 0x000000ffff077224 */ /* 0x000fe400078e0010 */
[----:B------:R-:W-:Y:S02]  /*03c0*/  IMAD.MOV.U32 R6, RZ, RZ, R13 ;  /* 0x000000ffff067224 */ /* 0x000fe400078e000d */
[----:B------:R-:W-:Y:S02]  /*03d0*/  IMAD.MOV.U32 R13, RZ, RZ, R9 ;  /* 0x000000ffff0d7224 */ /* 0x000fe400078e0009 */
[----:B------:R-:W-:-:S02]  /*03e0*/  IMAD.MOV.U32 R9, RZ, RZ, R15 ;  /* 0x000000ffff097224 */ /* 0x000fc400078e000f */
[----:B------:R-:W-:Y:S02]  /*03f0*/  IMAD R12, R12, R7, RZ ;  /* 0x000000070c0c7224 */ /* 0x000fe400078e02ff */
[----:B------:R-:W-:Y:S02]  /*0400*/  IMAD R7, R10, UR4, RZ ;  /* 0x000000040a077c24 */ /* 0x000fe4000f8e02ff */
[----:B------:R-:W-:Y:S02]  /*0410*/  IMAD R9, R9, UR4, RZ ;  /* 0x0000000409097c24 */ /* 0x000fe4000f8e02ff */
[----:B------:R-:W-:Y:S01]  /*0420*/  IMAD R10, R6, R13, RZ ;  /* 0x0000000d060a7224 */ /* 0x000fe200078e02ff */
[----:B------:R-:W-:Y:S01]  /*0430*/  IADD3 R6, P0, R0, c[0x0][0x178], RZ ;  /* 0x00005e0000067a10 */ /* 0x000fe20007f1e0ff */
[----:B------:R-:W-:Y:S01]  /*0440*/  IMAD R11, R11, R14, RZ ;  /* 0x0000000e0b0b7224 */ /* 0x000fe200078e02ff */
[----:B------:R-:W-:Y:S02]  /*0450*/  PRMT R0, R3, 0x7773, RZ ;  /* 0x0000777303007816 */ /* 0x000fe400000000ff */
[----:B------:R-:W-:-:S02]  /*0460*/  PRMT R3, R7, 0x9910, RZ ;  /* 0x0000991007037816 */ /* 0x000fc400000000ff */
[----:B------:R-:W-:Y:S02]  /*0470*/  PRMT R4, R4, 0x7773, RZ ;  /* 0x0000777304047816 */ /* 0x000fe400000000ff */
[----:B------:R-:W-:Y:S02]  /*0480*/  PRMT R9, R9, 0x9910, RZ ;  /* 0x0000991009097816 */ /* 0x000fe400000000ff */
[----:B------:R-:W-:Y:S01]  /*0490*/  PRMT R11, R11, 0x7604, R12 ;  /* 0x000076040b0b7816 */ /* 0x000fe2000000000c */
[----:B------:R-:W-:Y:S01]  /*04a0*/  IMAD R0, R0, R3, RZ ;  /* 0x0000000300007224 */ /* 0x000fe200078e02ff */
[----:B------:R-:W-:Y:S01]  /*04b0*/  PRMT R5, R5, 0x7054, R8 ;  /* 0x0000705405057816 */ /* 0x000fe20000000008 */
[----:B------:R-:W-:Y:S01]  /*04c0*/  IMAD R3, R4, R9, RZ ;  /* 0x0000000904037224 */ /* 0x000fe200078e02ff */
[----:B------:R-:W-:Y:S01]  /*04d0*/  PRMT R10, R10, 0x7054, R11 ;  /* 0x000070540a0a7816 */ /* 0x000fe2000000000b */
[----:B------:R-:W-:Y:S01]  /*04e0*/  IMAD.X R7, RZ, RZ, c[0x0][0x17c], P0 ;  /* 0x00005f00ff077624 */ /* 0x000fe200000e06ff */
[----:B------:R-:W-:-:S02]  /*04f0*/  PRMT R5, R0, 0x654, R5 ;  /* 0x0000065400057816 */ /* 0x000fc40000000005 */
[----:B------:R-:W-:Y:S01]  /*0500*/  PRMT R3, R3, 0x654, R10 ;  /* 0x0000065403037816 */ /* 0x000fe2000000000a */
[----:B------:R-:W-:-:S05]  /*0510*/  IMAD.WIDE R6, R2, 0x4, R6 ;  /* 0x0000000402067825 */ /* 0x000fca00078e0206 */
[----:B------:R-:W-:Y:S04]  /*0520*/  STG.E [R6.64], R5 ;  /* 0x0000000506007986 */ /* 0x000fe8000c101906 */
[----:B------:R-:W-:Y:S01]  /*0530*/  STG.E [R6.64+0x200], R3 ;  /* 0x0002000306007986 */ /* 0x000fe2000c101906 */
[----:B------:R-:W-:Y:S05]  /*0540*/  EXIT ;  /* 0x000000000000794d */ /* 0x000fea0003800000 */
.L_x_19050:
[----:B------:R-:W0:Y:S01]  /*0550*/  S2R R11, SR_TID.X ;  /* 0x00000000000b7919 */ /* 0x000e220000002100 */
[----:B------:R-:W-:Y:S02]  /*0560*/  PRMT R23, RZ, 0x7610, R23 ;  /* 0x00007610ff177816 */ /* 0x000fe40000000017 */
        /* <DEDUP_REMOVED lines=165> */
.L_x_19053:
[----:B------:R-:W-:-:S13]  /*0fc0*/  ISETP.GE.AND P0, PT, R15, R2, PT ;  /* 0x000000020f00720c */ /* 0x000fda0003f06270 */
[----:B------:R-:W-:Y:S05]  /*0fd0*/  @P0 BRA `(.L_x_19055) ;  /* 0x000000c000000947 */ /* 0x000fea0003800000 */
[----:B0-----:R-:W-:Y:S01]  /*0fe0*/  IMAD.IADD R8, R0, 0x1, R15 ;  /* 0x0000000100087824 */ /* 0x001fe200078e020f */
[----:B------:R-:W-:-:S04]  /*0ff0*/  IADD3 R15, R15, 0x80, RZ ;  /* 0x000000800f0f7810 */ /* 0x000fc80007ffe0ff */
[----:B------:R-:W-:-:S05]  /*1000*/  IADD3 R8, P0, R8, c[0x0][0x178], RZ ;  /* 0x00005e0008087a10 */ /* 0x000fca0007f1e0ff */
[----:B------:R-:W-:-:S05]  /*1010*/  IMAD.X R9, RZ, RZ, c[0x0][0x17c], P0 ;  /* 0x00005f00ff097624 */ /* 0x000fca00000e06ff */
[----:B------:R0:W-:Y:S03]  /*1020*/  STG.E.U8 [R8.64], R17 ;  /* 0x0000001108007986 */ /* 0x0001e6000c101106 */
.L_x_19054:
[----:B------:R-:W-:-:S13]  /*1030*/  ISETP.GE.AND P0, PT, R15, R2, PT ;  /* 0x000000020f00720c */ /* 0x000fda0003f06270 */
[----:B------:R-:W-:Y:S05]  /*1040*/  @P0 BRA `(.L_x_19056) ;  /* 0x000000d000000947 */ /* 0x000fea0003800000 */
[----:B0-----:R-:W-:Y:S01]  /*1050*/  IMAD.IADD R8, R0, 0x1, R15 ;  /* 0x0000000100087824 */ /* 0x001fe200078e020f */
[----:B------:R-:W-:-:S04]  /*1060*/  IADD3 R15, R15, 0x80, RZ ;  /* 0x000000800f0f7810 */ /* 0x000fc80007ffe0ff */
[----:B------:R-:W-:-:S05]  /*1070*/  IADD3 R8, P0, R8, c[0x0][0x178], RZ ;  /* 0x00005e0008087a10 */ /* 0x000fca0007f1e0ff */
[----:B------:R-:W-:-:S05]  /*1080*/  IMAD.X R9, RZ, RZ, c[0x0][0x17c], P0 ;  /* 0x00005f00ff097624 */ /* 0x000fca00000e06ff */
[----:B------:R0:W-:Y:S03]  /*1090*/  STG.E.U8 [R8.64], R7 ;  /* 0x0000000708007986 */ /* 0x0001e6000c101106 */
.L_x_19055:
        /* <DEDUP_REMOVED lines=8> */
.L_x_19056:
[----:B------:R-:W-:Y:S05]  /*1120*/  BSYNC B1 ;  /* 0x0000000000017941 */ /* 0x000fea0003800000 */
.L_x_19052:
[----:B------:R-:W-:-:S13]  /*1130*/  ISETP.GE.AND P0, PT, R15, R2, PT ;  /* 0x000000020f00720c */ /* 0x000fda0003f06270 */
[----:B0-----:R-:W-:Y:S01]  /*1140*/  @!P0 IMAD.IADD R8, R0, 0x1, R15 ;  /* 0x0000000100088824 */ /* 0x001fe200078e020f */
[----:B------:R-:W-:-:S04]  /*1150*/  @!P0 IADD3 R15, R15, 0x80, RZ ;  /* 0x000000800f0f8810 */ /* 0x000fc80007ffe0ff */
[----:B------:R-:W-:-:S05]  /*1160*/  @!P0 IADD3 R8, P1, R8, c[0x0][0x178], RZ ;  /* 0x00005e0008088a10 */ /* 0x000fca0007f3e0ff */
[----:B------:R-:W-:-:S05]  /*1170*/  @!P0 IMAD.X R9, RZ, RZ, c[0x0][0x17c], P1 ;  /* 0x00005f00ff098624 */ /* 0x000fca00008e06ff */
[----:B------:R0:W-:Y:S03]  /*1180*/  @!P0 STG.E.U8 [R8.64], R6 ;  /* 0x0000000608008986 */ /* 0x0001e6000c101106 */
.L_x_19057:
[----:B------:R-:W-:Y:S05]  /*1190*/  BSYNC B0 ;  /* 0x0000000000007941 */ /* 0x000fea0003800000 */
.L_x_19051:
        /* <DEDUP_REMOVED lines=8> */
.L_x_19058:
        /* <DEDUP_REMOVED lines=14> */
.L_x_23047:


//--------------------- .text._ZN2at6native29vectorized_elementwise_kernelILi8EZZZNS0_54_GLOBAL__N__d8c5977b_16_LinearAlgebra_cu_9e10b42f_321716addr_kernel_cudaERNS_14TensorIteratorERKN3c106ScalarES8_ENKUlvE_clEvENKUlvE0_clEvEUlaaaE_St5arrayIPcLm4EEEEviT0_T1_ --------------------------
	.section	.text._ZN2at6native29vectorized_elementwise_kernelILi8EZZZNS0_54_GLOBAL__N__d8c5977b_16_LinearAlgebra_cu_9e10b42f_321716addr_kernel_cudaERNS_14TensorIteratorERKN3c106ScalarES8_ENKUlvE_clEvENKUlvE0_clEvEUlaaaE_St5arrayIPcLm4EEEEviT0_T1_,"ax",@progbits
	.sectioninfo	@"SHI_REGISTERS=4"
	.align	128
        .global         _ZN2at6native29vectorized_elementwise_kernelILi8EZZZNS0_54_GLOBAL__N__d8c5977b_16_LinearAlgebra_cu_9e10b42f_321716addr_kernel_cudaERNS_14TensorIteratorERKN3c106ScalarES8_ENKUlvE_clEvENKUlvE0_clEvEUlaaaE_St5arrayIPcLm4EEEEviT0_T1_
        .type           _ZN2at6native29vectorized_elementwise_kernelILi8EZZZNS0_54_GLOBAL__N__d8c5977b_16_LinearAlgebra_cu_9e10b42f_321716addr_kernel_cudaERNS_14TensorIteratorERKN3c106ScalarES8_ENKUlvE_clEvENKUlvE0_clEvEUlaaaE_St5arrayIPcLm4EEEEviT0_T1_,@function
        .size           _ZN2at6native29vectorized_elementwise_kernelILi8EZZZNS0_54_GLOBAL__N__d8c5977b_16_LinearAlgebra_cu_9e10b42f_321716addr_kernel_cudaERNS_14TensorIteratorERKN3c106ScalarES8_ENKUlvE_clEvENKUlvE0_clEvEUlaaaE_St5arrayIPcLm4EEEEviT0_T1_,(.L_x_23048 - _ZN2at6native29vectorized_elementwise_kernelILi8EZZZNS0_54_GLOBAL__N__d8c5977b_16_LinearAlgebra_cu_9e10b42f_321716addr_kernel_cudaERNS_14TensorIteratorERKN3c106ScalarES8_ENKUlvE_clEvENKUlvE0_clEvEUlaaaE_St5arrayIPcLm4EEEEviT0_T1_)
        .other          _ZN2at6native29vectorized_elementwise_kernelILi8EZZZNS0_54_GLOBAL__N__d8c5977b_16_LinearAlgebra_cu_9e10b42f_321716addr_kernel_cudaERNS_14TensorIteratorERKN3c106ScalarES8_ENKUlvE_clEvENKUlvE0_clEvEUlaaaE_St5arrayIPcLm4EEEEviT0_T1_,@"STO_CUDA_ENTRY STV_DEFAULT"
_ZN2at6native29vectorized_elementwise_kernelILi8EZZZNS0_54_GLOBAL__N__d8c5977b_16_LinearAlgebra_cu_9e10b42f_321716addr_kernel_cudaERNS_14TensorIteratorERKN3c106ScalarES8_ENKUlvE_clEvENKUlvE0_clEvEUlaaaE_St5arrayIPcLm4EEEEviT0_T1_:
.text._ZN2at6native29vectorized_elementwise_kernelILi8EZZZNS0_54_GLOBAL__N__d8c5977b_16_LinearAlgebra_cu_9e10b42f_321716addr_kernel_cudaERNS_14TensorIteratorERKN3c106ScalarES8_ENKUlvE_clEvENKUlvE0_clEvEUlaaaE_St5arrayIPcLm4EEEEviT0_T1_:
[----:B------:R-:W-:Y:S02]  /*0000*/  MOV R1, c[0x0][0x28] ;  /* 0x00000a0000017a02 */ /* 0x000fe40000000f00 */
[----:B------:R-:W-:Y:S05]  /*0010*/  EXIT ;  /* 0x000000000000794d */ /* 0x000fea0003800000 */
.L_x_19059:
        /* <DEDUP_REMOVED lines=14> */
.L_x_23048:


//--------------------- .text._ZN2at6native18elementwise_kernelILi128ELi4EZNS0_15gpu_kernel_implIZZZNS0_54_GLOBAL__N__d8c5977b_16_LinearAlgebra_cu_9e10b42f_321716addr_kernel_cudaERNS_14TensorIteratorERKN3c106ScalarES9_ENKUlvE_clEvENKUlvE_clEvEUlhhhE0_EEvRNS_18TensorIteratorBaseERKT_EUliE_EEviT1_ --------------------------
	.section	.text._ZN2at6native18elementwise_kernelILi128ELi4EZNS0_15gpu_kernel_implIZZZNS0_54_GLOBAL__N__d8c5977b_16_LinearAlgebra_cu_9e10b42f_321716addr_kernel_cudaERNS_14TensorIteratorERKN3c106ScalarES9_ENKUlvE_clEvENKUlvE_clEvEUlhhhE0_EEvRNS_18TensorIteratorBaseERKT_EUliE_EEviT1_,"ax",@progbits
	.sectioninfo	@"SHI_REGISTERS=28"
	.align	128
        .global         _ZN2at6native18elementwise_kernelILi128ELi4EZNS0_15gpu_kernel_implIZZZNS0_54_GLOBAL__N__d8c5977b_16_LinearAlgebra_cu_9e10b42f_321716addr_kernel_cudaERNS_14TensorIteratorERKN3c106ScalarES9_ENKUlvE_clEvENKUlvE_clEvEUlhhhE0_EEvRNS_18TensorIteratorBaseERKT_EUliE_EEviT1_
        .type           _ZN2at6native18elementwise_kernelILi128ELi4EZNS0_15gpu_kernel_implIZZZNS0_54_GLOBAL__N__d8c5977b_16_LinearAlgebra_cu_9e10b42f_321716addr_kernel_cudaERNS_14TensorIteratorERKN3c106ScalarES9_ENKUlvE_clEvENKUlvE_clEvEUlhhhE0_EEvRNS_18TensorIteratorBaseERKT_EUliE_EEviT1_,@function
        .size           _ZN2at6native18elementwise_kernelILi128ELi4EZNS0_15gpu_kernel_implIZZZNS0_54_GLOBAL__N__d8c5977b_16_LinearAlgebra_cu_9e10b42f_321716addr_kernel_cudaERNS_14TensorIteratorERKN3c106ScalarES9_ENKUlvE_clEvENKUlvE_clEvEUlhhhE0_EEvRNS_18TensorIteratorBaseERKT_EUliE_EEviT1_,(.L_x_23049 - _ZN2at6native18elementwise_kernelILi128ELi4EZNS0_15gpu_kernel_implIZZZNS0_54_GLOBAL__N__d8c5977b_16_LinearAlgebra_cu_9e10b42f_321716addr_kernel_cudaERNS_14TensorIteratorERKN3c106ScalarES9_ENKUlvE_clEvENKUlvE_clEvEUlhhhE0_EEvRNS_18TensorIteratorBaseERKT_EUliE_EEviT1_)
        .other          _ZN2at6native18elementwise_kernelILi128ELi4EZNS0_15gpu_kernel_implIZZZNS0_54_GLOBAL__N__d8c5977b_16_LinearAlgebra_cu_9e10b42f_321716addr_kernel_cudaERNS_14TensorIteratorERKN3c106ScalarES9_ENKUlvE_clEvENKUlvE_clEvEUlhhhE0_EEvRNS_18TensorIteratorBaseERKT_EUliE_EEviT1_,@"STO_CUDA_ENTRY STV_DEFAULT"
_ZN2at6native18elementwise_kernelILi128ELi4EZNS0_15gpu_kernel_implIZZZNS0_54_GLOBAL__N__d8c5977b_16_LinearAlgebra_cu_9e10b42f_321716addr_kernel_cudaERNS_14TensorIteratorERKN3c106ScalarES9_ENKUlvE_clEvENKUlvE_clEvEUlhhhE0_EEvRNS_18TensorIteratorBaseERKT_EUliE_EEviT1_:
.text._ZN2at6native18elementwise_kernelILi128ELi4EZNS0_15gpu_kernel_implIZZZNS0_54_GLOBAL__N__d8c5977b_16_LinearAlgebra_cu_9e10b42f_321716addr_kernel_cudaERNS_14TensorIteratorERKN3c106ScalarES9_ENKUlvE_clEvENKUlvE_clEvEUlhhhE0_EEvRNS_18TensorIteratorBaseERKT_EUliE_EEviT1_:
        /* <DEDUP_REMOVED lines=289> */
.L_x_19062:
        /* <DEDUP_REMOVED lines=18> */
.L_x_19066:
[----:B------:R0:W5:Y:S01]  /*1330*/  LDG.E.U8 R22, [R4.64] ;  /* 0x0000002404167981 */ /* 0x000162000c1e1100 */
[----:B------:R-:W-:Y:S05]  /*1340*/  BRA `(.L_x_19068) ;  /* 0x00000dc000007947 */ /* 0x000fea0003800000 */
.L_x_19065:
        /* <DEDUP_REMOVED lines=8> */
.L_x_19070:
[----:B------:R0:W5:Y:S01]  /*13d0*/  LDG.E.U8 R22, [R4.64] ;  /* 0x0000002404167981 */ /* 0x000162000c1e1100 */
[----:B------:R-:W-:Y:S05]  /*13e0*/  BRA `(.L_x_19068) ;  /* 0x00000d2000007947 */ /* 0x000fea0003800000 */
.L_x_19069:
[----:B------:R0:W5:Y:S01]  /*13f0*/  LDG.E.U16 R22, [R4.64] ;  /* 0x0000002404167981 */ /* 0x000162000c1e1500 */
[----:B------:R-:W-:Y:S05]  /*1400*/  BRA `(.L_x_19068) ;  /* 0x00000d0000007947 */ /* 0x000fea0003800000 */
.L_x_19064:
[----:B------:R-:W-:-:S13]  /*1410*/  ISETP.GT.AND P0, PT, R2, 0x6, PT ;  /* 0x000000060200780c */ /* 0x000fda0003f04270 */
[----:B------:R-:W-:Y:S05]  /*1420*/  @P0 BRA `(.L_x_19071) ;  /* 0x000000d000000947 */ /* 0x000fea0003800000 */
[----:B------:R-:W-:-:S13]  /*1430*/  ISETP.NE.AND P0, PT, R2, 0x5, PT ;  /* 0x000000050200780c */ /* 0x000fda0003f05270 */
[----:B------:R-:W-:Y:S05]  /*1440*/  @!P0 BRA `(.L_x_19072) ;  /* 0x0000006000008947 */ /* 0x000fea0003800000 */
[----:B------:R-:W-:-:S13]  /*1450*/  ISETP.NE.AND P0, PT, R2, 0x6, PT ;  /* 0x000000060200780c */ /* 0x000fda0003f05270 */
[----:B------:R-:W-:Y:S05]  /*1460*/  @P0 BRA `(.L_x_19067) ;  /* 0x00000b2000000947 */ /* 0x000fea0003800000 */
[----:B------:R-:W2:Y:S02]  /*1470*/  LDG.E R2, [R4.64] ;  /* 0x0000002404027981 */ /* 0x000ea4000c1e1900 */
[----:B--2---:R-:W0:Y:S02]  /*1480*/  F2I.S64.TRUNC R2, R2 ;  /* 0x0000000200027311 */ /* 0x004e24000020d900 */
[----:B0-----:R-:W-:Y:S01]  /*1490*/  PRMT R22, R2, 0x7610, R22 ;  /* 0x0000761002167816 */ /* 0x001fe20000000016 */
[----:B------:R-:W-:Y:S05]  /*14a0*/  BRA `(.L_x_19068) ;  /* 0x00000c6000007947 */ /* 0x000fea0003800000 */
.L_x_19072:
[----:B------:R-:W2:Y:S02]  /*14b0*/  LDG.E.U16 R2, [R4.64] ;  /* 0x0000002404027981 */ /* 0x000ea4000c1e1500 */
[----:B--2---:R-:W-:-:S06]  /*14c0*/  HADD2.F32 R2, -RZ, R2.H0_H0 ;  /* 0x20000002ff027230 */ /* 0x004fcc0000004100 */
[----:B------:R-:W0:Y:S02]  /*14d0*/  F2I.S64.TRUNC R2, R2 ;  /* 0x0000000200027311 */ /* 0x000e24000020d900 */
[----:B0-----:R-:W-:Y:S01]  /*14e0*/  PRMT R22, R2, 0x7610, R22 ;  /* 0x0000761002167816 */ /* 0x001fe20000000016 */
[----:B------:R-:W-:Y:S05]  /*14f0*/  BRA `(.L_x_19068) ;  /* 0x00000c1000007947 */ /* 0x000fea0003800000 */
.L_x_19071:
[----:B------:R-:W-:-:S13]  /*1500*/  ISETP.NE.AND P0, PT, R2, 0x7, PT ;  /* 0x000000070200780c */ /* 0x000fda0003f05270 */
[----:B------:R-:W-:Y:S05]  /*1510*/  @!P0 BRA `(.L_x_19073) ;  /* 0x000000d000008947 */ /* 0x000fea0003800000 */
        /* <DEDUP_REMOVED lines=8> */
.L_x_19074:
[----:B------:R-:W2:Y:S02]  /*15a0*/  LDG.E.U16 R4, [R4.64] ;  /* 0x0000002404047981 */ /* 0x000ea4000c1e1500 */
[----:B--2---:R-:W-:-:S06]  /*15b0*/  HADD2.F32 R2, -RZ, R4.H0_H0 ;  /* 0x20000004ff027230 */ /* 0x004fcc0000004100 */
[----:B------:R-:W0:Y:S02]  /*15c0*/  F2I.S64.TRUNC R2, R2 ;  /* 0x0000000200027311 */ /* 0x000e24000020d900 */
[----:B0-----:R-:W-:Y:S01]  /*15d0*/  PRMT R22, R2, 0x7610, R22 ;  /* 0x0000761002167816 */ /* 0x001fe20000000016 */
[----:B------:R-:W-:Y:S05]  /*15e0*/  BRA `(.L_x_19068) ;  /* 0x00000b2000007947 */ /* 0x000fea0003800000 */
.L_x_19073:
[----:B------:R-:W2:Y:S02]  /*15f0*/  LDG.E.64 R2, [R4.64] ;  /* 0x0000002404027981 */ /* 0x000ea4000c1e1b00 */
[----:B--2---:R-:W0:Y:S02]  /*1600*/  F2I.S64.F64.TRUNC R2, R2 ;  /* 0x0000000200027311 */ /* 0x004e24000030d900 */
[----:B0-----:R-:W-:Y:S01]  /*1610*/  PRMT R22, R2, 0x7610, R22 ;  /* 0x0000761002167816 */ /* 0x001fe20000000016 */
[----:B------:R-:W-:Y:S05]  /*1620*/  BRA `(.L_x_19068) ;  /* 0x00000ae000007947 */ /* 0x000fea0003800000 */
.L_x_19063:
        /* <DEDUP_REMOVED lines=12> */
.L_x_19077:
[----:B------:R-:W2:Y:S02]  /*16f0*/  LDG.E.64 R4, [R4.64] ;  /* 0x0000002404047981 */ /* 0x000ea4000c1e1b00 */
[----:B--2---:R-:W0:Y:S02]  /*1700*/  F2I.S64.F64.TRUNC R2, R4 ;  /* 0x0000000400027311 */ /* 0x004e24000030d900 */
[----:B0-----:R-:W-:Y:S01]  /*1710*/  PRMT R22, R2, 0x7610, R22 ;  /* 0x0000761002167816 */ /* 0x001fe20000000016 */
[----:B------:R-:W-:Y:S05]  /*1720*/  BRA `(.L_x_19068) ;  /* 0x000009e000007947 */ /* 0x000fea0003800000 */
.L_x_19076:
        /* <DEDUP_REMOVED lines=25> */
[----:B------:R-:W0:Y:S02]  /*18c0*/  F2I.S64.TRUNC R2, R3 ;  /* 0x0000000300027311 */ /* 0x000e24000020d900 */
[----:B0-----:R-:W-:Y:S01]  /*18d0*/  PRMT R22, R2, 0x7610, R22 ;  /* 0x0000761002167816 */ /* 0x001fe20000000016 */
[----:B------:R-:W-:Y:S05]  /*18e0*/  BRA `(.L_x_19068) ;  /* 0x0000082000007947 */ /* 0x000fea0003800000 */
.L_x_19079:
        /* <DEDUP_REMOVED lines=12> */
[----:B------:R-:W0:Y:S02]  /*19b0*/  F2I.S64.TRUNC R2, R2 ;  /* 0x0000000200027311 */ /* 0x000e24000020d900 */
[----:B0-----:R-:W-:Y:S01]  /*19c0*/  PRMT R22, R2, 0x7610, R22 ;  /* 0x0000761002167816 */ /* 0x001fe20000000016 */
[----:B------:R-:W-:Y:S05]  /*19d0*/  BRA `(.L_x_19068) ;  /* 0x0000073000007947 */ /* 0x000fea0003800000 */
.L_x_19078:
[----:B------:R-:W2:Y:S02]  /*19e0*/  LDG.E.U16 R2, [R4.64] ;  /* 0x0000002404027981 */ /* 0x000ea4000c1e1500 */
[----:B--2---:R-:W-:-:S06]  /*19f0*/  PRMT R2, RZ, 0x5410, R2 ;  /* 0x00005410ff027816 */ /* 0x004fcc0000000002 */
[----:B------:R-:W0:Y:S02]  /*1a00*/  F2I.S64.TRUNC R2, R2 ;  /* 0x0000000200027311 */ /* 0x000e24000020d900 */
[----:B0-----:R-:W-:Y:S01]  /*1a10*/  PRMT R22, R2, 0x7610, R22 ;  /* 0x0000761002167816 */ /* 0x001fe20000000016 */
[----:B------:R-:W-:Y:S05]  /*1a20*/  BRA `(.L_x_19068) ;  /* 0x000006e000007947 */ /* 0x000fea0003800000 */
.L_x_19075:
        /* <DEDUP_REMOVED lines=10> */
.L_x_19082:
        /* <DEDUP_REMOVED lines=21> */
.L_x_19086:
[----:B------:R-:W-:Y:S05]  /*1c20*/  BSYNC B1 ;  /* 0x0000000000017941 */ /* 0x000fea0003800000 */
.L_x_19085:
[----:B------:R-:W-:Y:S01]  /*1c30*/  IMAD.SHL.U32 R2, R2, 0x100000, RZ ;  /* 0x0010000002027824 */ /* 0x000fe200078e00ff */
[----:B------:R-:W-:-:S04]  /*1c40*/  LEA R3, R0, 0x3b800000, 0x17 ;  /* 0x3b80000000037811 */ /* 0x000fc800078eb8ff */
[----:B------:R-:W-:Y:S02]  /*1c50*/  LOP3.LUT R2, R3, R2, R4, 0xfe, !PT ;  /* 0x0000000203027212 */ /* 0x000fe400078efe04 */
.L_x_19084:
[----:B------:R-:W-:Y:S05]  /*1c60*/  BSYNC B0 ;  /* 0x0000000000007941 */ /* 0x000fea0003800000 */
.L_x_19083:
[----:B------:R-:W0:Y:S02]  /*1c70*/  F2I.S64.TRUNC R2, R2 ;  /* 0x0000000200027311 */ /* 0x000e24000020d900 */
[----:B0-----:R-:W-:Y:S01]  /*1c80*/  PRMT R22, R2, 0x7610, R22 ;  /* 0x0000761002167816 */ /* 0x001fe20000000016 */
[----:B------:R-:W-:Y:S05]  /*1c90*/  BRA `(.L_x_19068) ;  /* 0x0000047000007947 */ /* 0x000fea0003800000 */
.L_x_19081:
        /* <DEDUP_REMOVED lines=21> */
.L_x_19090:
[----:B------:R-:W-:Y:S05]  /*1df0*/  BSYNC B1 ;  /* 0x0000000000017941 */ /* 0x000fea0003800000 */
.L_x_19089:
[----:B------:R-:W-:Y:S01]  /*1e00*/  IMAD.SHL.U32 R2, R2, 0x200000, RZ ;  /* 0x0020000002027824 */ /* 0x000fe200078e00ff */
[----:B------:R-:W-:-:S04]  /*1e10*/  LEA R3, R0, 0x37800000, 0x17 ;  /* 0x3780000000037811 */ /* 0x000fc800078eb8ff */
[----:B------:R-:W-:Y:S02]  /*1e20*/  LOP3.LUT R2, R3, R2, R4, 0xfe, !PT ;  /* 0x0000000203027212 */ /* 0x000fe400078efe04 */
.L_x_19088:
[----:B------:R-:W-:Y:S05]  /*1e30*/  BSYNC B0 ;  /* 0x0000000000007941 */ /* 0x000fea0003800000 */
.L_x_19087:
[----:B------:R-:W0:Y:S02]  /*1e40*/  F2I.S64.TRUNC R2, R2 ;  /* 0x0000000200027311 */ /* 0x000e24000020d900 */
[----:B0-----:R-:W-:Y:S01]  /*1e50*/  PRMT R22, R2, 0x7610, R22 ;  /* 0x0000761002167816 */ /* 0x001fe20000000016 */
[----:B------:R-:W-:Y:S05]  /*1e60*/  BRA `(.L_x_19068) ;  /* 0x000002a000007947 */ /* 0x000fea0003800000 */
.L_x_19080:
        /* <DEDUP_REMOVED lines=14> */
.L_x_19094:
[----:B------:R-:W-:Y:S05]  /*1f50*/  BSYNC B0 ;  /* 0x0000000000007941 */ /* 0x000fea0003800000 */
.L_x_19093:
[----:B------:R-:W0:Y:S02]  /*1f60*/  F2I.S64.TRUNC R2, R2 ;  /* 0x0000000200027311 */ /* 0x000e24000020d900 */
[----:B0-----:R-:W-:Y:S01]  /*1f70*/  PRMT R22, R2, 0x7610, R22 ;  /* 0x0000761002167816 */ /* 0x001fe20000000016 */
[----:B------:R-:W-:Y:S05]  /*1f80*/  BRA `(.L_x_19068) ;  /* 0x0000018000007947 */ /* 0x000fea0003800000 */
.L_x_19067:
        /* <DEDUP_REMOVED lines=21> */
.L_x_19092:
[----:B------:R0:W5:Y:S01]  /*20e0*/  LDG.E.U8 R22, [R4.64] ;  /* 0x0000002404167981 */ /* 0x000162000c1e1100 */
[----:B------:R-:W-:Y:S05]  /*20f0*/  BRA `(.L_x_19068) ;  /* 0x0000001000007947 */ /* 0x000fea0003800000 */
.L_x_19091:
[----:B------:R0:W5:Y:S02]  /*2100*/  LDG.E.U8 R22, [R4.64] ;  /* 0x0000002404167981 */ /* 0x000164000c1e1100 */
.L_x_19068:
        /* <DEDUP_REMOVED lines=16> */
.L_x_19098:
[----:B------:R0:W5:Y:S01]  /*2210*/  LDG.E.U8 R24, [R4.64] ;  /* 0x0000002404187981 */ /* 0x000162000c1e1100 */
[----:B------:R-:W-:Y:S05]  /*2220*/  BRA `(.L_x_19100) ;  /* 0x00000dc000007947 */ /* 0x000fea0003800000 */
.L_x_19097:
        /* <DEDUP_REMOVED lines=8> */
.L_x_19102:
[----:B------:R0:W5:Y:S01]  /*22b0*/  LDG.E.U8 R24, [R4.64] ;  /* 0x0000002404187981 */ /* 0x000162000c1e1100 */
[----:B------:R-:W-:Y:S05]  /*22c0*/  BRA `(.L_x_19100) ;  /* 0x00000d2000007947 */ /* 0x000fea0003800000 */
.L_x_19101:
[----:B------:R0:W5:Y:S01]  /*22d0*/  LDG.E.U16 R24, [R4.64] ;  /* 0x0000002404187981 */ /* 0x000162000c1e1500 */
[----:B------:R-:W-:Y:S05]  /*22e0*/  BRA `(.L_x_19100) ;  /* 0x00000d0000007947 */ /* 0x000fea0003800000 */
.L_x_19096:
        /* <DEDUP_REMOVED lines=10> */
.L_x_19104:
[----:B------:R-:W2:Y:S02]  /*2390*/  LDG.E.U16 R2, [R4.64] ;  /* 0x0000002404027981 */ /* 0x000ea4000c1e1500 */
[----:B--2---:R-:W-:-:S06]  /*23a0*/  HADD2.F32 R2, -RZ, R2.H0_H0 ;  /* 0x20000002ff027230 */ /* 0x004fcc0000004100 */
[----:B------:R-:W0:Y:S02]  /*23b0*/  F2I.S64.TRUNC R2, R2 ;  /* 0x0000000200027311 */ /* 0x000e24000020d900 */
[----:B0-----:R-:W-:Y:S01]  /*23c0*/  PRMT R24, R2, 0x7610, R24 ;  /* 0x0000761002187816 */ /* 0x001fe20000000018 */
[----:B------:R-:W-:Y:S05]  /*23d0*/  BRA `(.L_x_19100) ;  /* 0x00000c1000007947 */ /* 0x000fea0003800000 */
.L_x_19103:
        /* <DEDUP_REMOVED lines=10> */
.L_x_19106:
[----:B------:R-:W2:Y:S02]  /*2480*/  LDG.E.U16 R4, [R4.64] ;  /* 0x0000002404047981 */ /* 0x000ea4000c1e1500 */
[----:B--2---:R-:W-:-:S06]  /*2490*/  HADD2.F32 R2, -RZ, R4.H0_H0 ;  /* 0x20000004ff027230 */ /* 0x004fcc0000004100 */
[----:B------:R-:W0:Y:S02]  /*24a0*/  F2I.S64.TRUNC R2, R2 ;  /* 0x0000000200027311 */ /* 0x000e24000020d900 */
[----:B0-----:R-:W-:Y:S01]  /*24b0*/  PRMT R24, R2, 0x7610, R24 ;  /* 0x0000761002187816 */ /* 0x001fe20000000018 */
[----:B------:R-:W-:Y:S05]  /*24c0*/  BRA `(.L_x_19100) ;  /* 0x00000b2000007947 */ /* 0x000fea0003800000 */
.L_x_19105:
[----:B------:R-:W2:Y:S02]  /*24d0*/  LDG.E.64 R2, [R4.64] ;  /* 0x0000002404027981 */ /* 0x000ea4000c1e1b00 */
[----:B--2---:R-:W0:Y:S02]  /*24e0*/  F2I.S64.F64.TRUNC R2, R2 ;  /* 0x0000000200027311 */ /* 0x004e24000030d900 */
[----:B0-----:R-:W-:Y:S01]  /*24f0*/  PRMT R24, R2, 0x7610, R24 ;  /* 0x0000761002187816 */ /* 0x001fe20000000018 */
[----:B------:R-:W-:Y:S05]  /*2500*/  BRA `(.L_x_19100) ;  /* 0x00000ae000007947 */ /* 0x000fea0003800000 */
.L_x_19095:
        /* <DEDUP_REMOVED lines=12> */
.L_x_19109:
[----:B------:R-:W2:Y:S02]  /*25d0*/  LDG.E.64 R4, [R4.64] ;  /* 0x0000002404047981 */ /* 0x000ea4000c1e1b00 */
[----:B--2---:R-:W0:Y:S02]  /*25e0*/  F2I.S64.F64.TRUNC R2, R4 ;  /* 0x0000000400027311 */ /* 0x004e24000030d900 */
[----:B0-----:R-:W-:Y:S01]  /*25f0*/  PRMT R24, R2, 0x7610, R24 ;  /* 0x0000761002187816 */ /* 0x001fe20000000018 */
[----:B------:R-:W-:Y:S05]  /*2600*/  BRA `(.L_x_19100) ;  /* 0x000009e000007947 */ /* 0x000fea0003800000 */
.L_x_19108:
        /* <DEDUP_REMOVED lines=28> */
.L_x_19111:
        /* <DEDUP_REMOVED lines=15> */
.L_x_19110:
[----:B------:R-:W2:Y:S02]  /*28c0*/  LDG.E.U16 R2, [R4.64] ;  /* 0x0000002404027981 */ /* 0x000ea4000c1e1500 */
[----:B--2---:R-:W-:-:S06]  /*28d0*/  PRMT R2, RZ, 0x5410, R2 ;  /* 0x00005410ff027816 */ /* 0x004fcc0000000002 */
[----:B------:R-:W0:Y:S02]  /*28e0*/  F2I.S64.TRUNC R2, R2 ;  /* 0x0000000200027311 */ /* 0x000e24000020d900 */
[----:B0-----:R-:W-:Y:S01]  /*28f0*/  PRMT R24, R2, 0x7610, R24 ;  /* 0x0000761002187816 */ /* 0x001fe20000000018 */
[----:B------:R-:W-:Y:S05]  /*2900*/  BRA `(.L_x_19100) ;  /* 0x000006e000007947 */ /* 0x000fea0003800000 */
.L_x_19107:
        /* <DEDUP_REMOVED lines=10> */
.L_x_19114:
        /* <DEDUP_REMOVED lines=21> */
.L_x_19118:
[----:B------:R-:W-:Y:S05]  /*2b00*/  BSYNC B1 ;  /* 0x0000000000017941 */ /* 0x000fea0003800000 */
.L_x_19117:
[----:B------:R-:W-:Y:S01]  /*2b10*/  IMAD.SHL.U32 R2, R2, 0x100000, RZ ;  /* 0x0010000002027824 */ /* 0x000fe200078e00ff */
[----:B------:R-:W-:-:S04]  /*2b20*/  LEA R3, R0, 0x3b800000, 0x17 ;  /* 0x3b80000000037811 */ /* 0x000fc800078eb8ff */
[----:B------:R-:W-:Y:S02]  /*2b30*/  LOP3.LUT R2, R3, R2, R4, 0xfe, !PT ;  /* 0x0000000203027212 */ /* 0x000fe400078efe04 */
.L_x_19116:
[----:B------:R-:W-:Y:S05]  /*2b40*/  BSYNC B0 ;  /* 0x0000000000007941 */ /* 0x000fea0003800000 */
.L_x_19115:
[----:B------:R-:W0:Y:S02]  /*2b50*/  F2I.S64.TRUNC R2, R2 ;  /* 0x0000000200027311 */ /* 0x000e24000020d900 */
[----:B0-----:R-:W-:Y:S01]  /*2b60*/  PRMT R24, R2, 0x7610, R24 ;  /* 0x0000761002187816 */ /* 0x001fe20000000018 */
[----:B------:R-:W-:Y:S05]  /*2b70*/  BRA `(.L_x_19100) ;  /* 0x0000047000007947 */ /* 0x000fea0003800000 */
.L_x_19113:
        /* <DEDUP_REMOVED lines=21> */
.L_x_19122:
[----:B------:R-:W-:Y:S05]  /*2cd0*/  BSYNC B1 ;  /* 0x0000000000017941 */ /* 0x000fea0003800000 */
.L_x_19121:
[----:B------:R-:W-:Y:S01]  /*2ce0*/  IMAD.SHL.U32 R2, R2, 0x200000, RZ ;  /* 0x0020000002027824 */ /* 0x000fe200078e00ff */
[----:B------:R-:W-:-:S04]  /*2cf0*/  LEA R3, R0, 0x37800000, 0x17 ;  /* 0x3780000000037811 */ /* 0x000fc800078eb8ff */
[----:B------:R-:W-:Y:S02]  /*2d00*/  LOP3.LUT R2, R3, R2, R4, 0xfe, !PT ;  /* 0x0000000203027212 */ /* 0x000fe400078efe04 */
.L_x_19120:
[----:B------:R-:W-:Y:S05]  /*2d10*/  BSYNC B0 ;  /* 0x0000000000007941 */ /* 0x000fea0003800000 */
.L_x_19119:
[----:B------:R-:W0:Y:S02]  /*2d20*/  F2I.S64.TRUNC R2, R2 ;  /* 0x0000000200027311 */ /* 0x000e24000020d900 */
[----:B0-----:R-:W-:Y:S01]  /*2d30*/  PRMT R24, R2, 0x7610, R24 ;  /* 0x0000761002187816 */ /* 0x001fe20000000018 */
[----:B------:R-:W-:Y:S05]  /*2d40*/  BRA `(.L_x_19100) ;  /* 0x000002a000007947 */ /* 0x000fea0003800000 */
.L_x_19112:
        /* <DEDUP_REMOVED lines=14> */
.L_x_19126:
[----:B------:R-:W-:Y:S05]  /*2e30*/  BSYNC B0 ;  /* 0x0000000000007941 */ /* 0x000fea0003800000 */
.L_x_19125:
[----:B------:R-:W0:Y:S02]  /*2e40*/  F2I.S64.TRUNC R2, R2 ;  /* 0x0000000200027311 */ /* 0x000e24000020d900 */
[----:B0-----:R-:W-:Y:S01]  /*2e50*/  PRMT R24, R2, 0x7610, R24 ;  /* 0x0000761002187816 */ /* 0x001fe20000000018 */
[----:B------:R-:W-:Y:S05]  /*2e60*/  BRA `(.L_x_19100) ;  /* 0x0000018000007947 */ /* 0x000fea0003800000 */
.L_x_19099:
        /* <DEDUP_REMOVED lines=21> */
.L_x_19124:
[----:B------:R0:W5:Y:S01]  /*2fc0*/  LDG.E.U8 R24, [R4.64] ;  /* 0x0000002404187981 */ /* 0x000162000c1e1100 */
[----:B------:R-:W-:Y:S05]  /*2fd0*/  BRA `(.L_x_19100) ;  /* 0x0000001000007947 */ /* 0x000fea0003800000 */
.L_x_19123:
[----:B------:R0:W5:Y:S02]  /*2fe0*/  LDG.E.U8 R24, [R4.64] ;  /* 0x0000002404187981 */ /* 0x000164000c1e1100 */
.L_x_19100:
        /* <DEDUP_REMOVED lines=16> */
.L_x_19130:
[----:B------:R0:W5:Y:S01]  /*30f0*/  LDG.E.U8 R0, [R4.64] ;  /* 0x0000002404007981 */ /* 0x000162000c1e1100 */
[----:B------:R-:W-:Y:S05]  /*3100*/  BRA `(.L_x_19132) ;  /* 0x00000dc000007947 */ /* 0x000fea0003800000 */
.L_x_19129:
        /* <DEDUP_REMOVED lines=8> */
.L_x_19134:
[----:B------:R0:W5:Y:S01]  /*3190*/  LDG.E.U8 R0, [R4.64] ;  /* 0x0000002404007981 */ /* 0x000162000c1e1100 */
[----:B------:R-:W-:Y:S05]  /*31a0*/  BRA `(.L_x_19132) ;  /* 0x00000d2000007947 */ /* 0x000fea0003800000 */
.L_x_19133:
[----:B------:R0:W5:Y:S01]  /*31b0*/  LDG.E.U16 R0, [R4.64] ;  /* 0x0000002404007981 */ /* 0x000162000c1e1500 */
[----:B------:R-:W-:Y:S05]  /*31c0*/  BRA `(.L_x_19132) ;  /* 0x00000d0000007947 */ /* 0x000fea0003800000 */
.L_x_19128:
        /* <DEDUP_REMOVED lines=10> */
.L_x_19136:
[----:B------:R-:W2:Y:S02]  /*3270*/  LDG.E.U16 R2, [R4.64] ;  /* 0x0000002404027981 */ /* 0x000ea4000c1e1500 */
[----:B--2---:R-:W-:-:S06]  /*3280*/  HADD2.F32 R2, -RZ, R2.H0_H0 ;  /* 0x20000002ff027230 */ /* 0x004fcc0000004100 */
[----:B------:R-:W0:Y:S02]  /*3290*/  F2I.S64.TRUNC R2, R2 ;  /* 0x0000000200027311 */ /* 0x000e24000020d900 */
[----:B0-----:R-:W-:Y:S01]  /*32a0*/  PRMT R0, R2, 0x7610, R0 ;  /* 0x0000761002007816 */ /* 0x001fe20000000000 */
[----:B------:R-:W-:Y:S05]  /*32b0*/  BRA `(.L_x_19132) ;  /* 0x00000c1000007947 */ /* 0x000fea0003800000 */
.L_x_19135:
        /* <DEDUP_REMOVED lines=10> */
.L_x_19138:
[----:B------:R-:W2:Y:S02]  /*3360*/  LDG.E.U16 R4, [R4.64] ;  /* 0x0000002404047981 */ /* 0x000ea4000c1e1500 */
[----:B--2---:R-:W-:-:S06]  /*3370*/  HADD2.F32 R2, -RZ, R4.H0_H0 ;  /* 0x20000004ff027230 */ /* 0x004fcc0000004100 */
[----:B------:R-:W0:Y:S02]  /*3380*/  F2I.S64.TRUNC R2, R2 ;  /* 0x0000000200027311 */ /* 0x000e24000020d900 */
[----:B0-----:R-:W-:Y:S01]  /*3390*/  PRMT R0, R2, 0x7610, R0 ;  /* 0x0000761002007816 */ /* 0x001fe20000000000 */
[----:B------:R-:W-:Y:S05]  /*33a0*/  BRA `(.L_x_19132) ;  /* 0x00000b2000007947 */ /* 0x000fea0003800000 */
.L_x_19137:
[----:B------:R-:W2:Y:S02]  /*33b0*/  LDG.E.64 R2, [R4.64] ;  /* 0x0000002404027981 */ /* 0x000ea4000c1e1b00 */
[----:B--2---:R-:W0:Y:S02]  /*33c0*/  F2I.S64.F64.TRUNC R2, R2 ;  /* 0x0000000200027311 */ /* 0x004e24000030d900 */
[----:B0-----:R-:W-:Y:S01]  /*33d0*/  PRMT R0, R2, 0x7610, R0 ;  /* 0x0000761002007816 */ /* 0x001fe20000000000 */
[----:B------:R-:W-:Y:S05]  /*33e0*/  BRA `(.L_x_19132) ;  /* 0x00000ae000007947 */ /* 0x000fea0003800000 */
.L_x_19127:
        /* <DEDUP_REMOVED lines=12> */
.L_x_19141:
[----:B------:R-:W2:Y:S02]  /*34b0*/  LDG.E.64 R4, [R4.64] ;  /* 0x0000002404047981 */ /* 0x000ea4000c1e1b00 */
[----:B--2---:R-:W0:Y:S02]  /*34c0*/  F2I.S64.F64.TRUNC R2, R4 ;  /* 0x0000000400027311 */ /* 0x004e24000030d900 */
[----:B0-----:R-:W-:Y:S01]  /*34d0*/  PRMT R0, R2, 0x7610, R0 ;  /* 0x0000761002007816 */ /* 0x001fe20000000000 */
[----:B------:R-:W-:Y:S05]  /*34e0*/  BRA `(.L_x_19132) ;  /* 0x000009e000007947 */ /* 0x000fea0003800000 */
.L_x_19140:
        /* <DEDUP_REMOVED lines=28> */
.L_x_19143:
        /* <DEDUP_REMOVED lines=15> */
.L_x_19142:
[----:B------:R-:W2:Y:S02]  /*37a0*/  LDG.E.U16 R2, [R4.64] ;  /* 0x0000002404027981 */ /* 0x000ea4000c1e1500 */
[----:B--2---:R-:W-:-:S06]  /*37b0*/  PRMT R2, RZ, 0x5410, R2 ;  /* 0x00005410ff027816 */ /* 0x004fcc0000000002 */
[----:B------:R-:W0:Y:S02]  /*37c0*/  F2I.S64.TRUNC R2, R2 ;  /* 0x0000000200027311 */ /* 0x000e24000020d900 */
[----:B0-----:R-:W-:Y:S01]  /*37d0*/  PRMT R0, R2, 0x7610, R0 ;  /* 0x0000761002007816 */ /* 0x001fe20000000000 */
[----:B------:R-:W-:Y:S05]  /*37e0*/  BRA `(.L_x_19132) ;  /* 0x000006e000007947 */ /* 0x000fea0003800000 */
.L_x_19139:
        /* <DEDUP_REMOVED lines=10> */
.L_x_19146:
        /* <DEDUP_REMOVED lines=21> */
.L_x_19150:
[----:B------:R-:W-:Y:S05]  /*39e0*/  BSYNC B1 ;  /* 0x0000000000017941 */ /* 0x000fea0003800000 */
.L_x_19149:
[----:B------:R-:W-:Y:S01]  /*39f0*/  IMAD.SHL.U32 R2, R2, 0x100000, RZ ;  /* 0x0010000002027824 */ /* 0x000fe200078e00ff */
[----:B------:R-:W-:-:S04]  /*3a00*/  LEA R3, R0, 0x3b800000, 0x17 ;  /* 0x3b80000000037811 */ /* 0x000fc800078eb8ff */
[----:B------:R-:W-:Y:S02]  /*3a10*/  LOP3.LUT R2, R3, R2, R4, 0xfe, !PT ;  /* 0x0000000203027212 */ /* 0x000fe400078efe04 */
.L_x_19148:
[----:B------:R-:W-:Y:S05]  /*3a20*/  BSYNC B0 ;  /* 0x0000000000007941 */ /* 0x000fea0003800000 */
.L_x_19147:
[----:B------:R-:W0:Y:S02]  /*3a30*/  F2I.S64.TRUNC R2, R2 ;  /* 0x0000000200027311 */ /* 0x000e24000020d900 */
[----:B0-----:R-:W-:Y:S01]  /*3a40*/  PRMT R0, R2, 0x7610, R0 ;  /* 0x0000761002007816 */ /* 0x001fe20000000000 */
[----:B------:R-:W-:Y:S05]  /*3a50*/  BRA `(.L_x_19132) ;  /* 0x0000047000007947 */ /* 0x000fea0003800000 */
.L_x_19145:
        /* <DEDUP_REMOVED lines=21> */
.L_x_19154:
[----:B------:R-:W-:Y:S05]  /*3bb0*/  BSYNC B1 ;  /* 0x0000000000017941 */ /* 0x000fea0003800000 */
.L_x_19153:
[----:B------:R-:W-:Y:S01]  /*3bc0*/  IMAD.SHL.U32 R2, R2, 0x200000, RZ ;  /* 0x0020000002027824 */ /* 0x000fe200078e00ff */
[----:B------:R-:W-:-:S04]  /*3bd0*/  LEA R3, R0, 0x37800000, 0x17 ;  /* 0x3780000000037811 */ /* 0x000fc800078eb8ff */
[----:B------:R-:W-:Y:S02]  /*3be0*/  LOP3.LUT R2, R3, R2, R4, 0xfe, !PT ;  /* 0x0000000203027212 */ /* 0x000fe400078efe04 */
.L_x_19152:
[----:B------:R-:W-:Y:S05]  /*3bf0*/  BSYNC B0 ;  /* 0x0000000000007941 */ /* 0x000fea0003800000 */
.L_x_19151:
[----:B------:R-:W0:Y:S02]  /*3c00*/  F2I.S64.TRUNC R2, R2 ;  /* 0x0000000200027311 */ /* 0x000e24000020d900 */
[----:B0-----:R-:W-:Y:S01]  /*3c10*/  PRMT R0, R2, 0x7610, R0 ;  /* 0x0000761002007816 */ /* 0x001fe20000000000 */
[----:B------:R-:W-:Y:S05]  /*3c20*/  BRA `(.L_x_19132) ;  /* 0x000002a000007947 */ /* 0x000fea0003800000 */
.L_x_19144:
        /* <DEDUP_REMOVED lines=14> */
.L_x_19158:
[----:B------:R-:W-:Y:S05]  /*3d10*/  BSYNC B0 ;  /* 0x0000000000007941 */ /* 0x000fea0003800000 */
.L_x_19157:
[----:B------:R-:W0:Y:S02]  /*3d20*/  F2I.S64.TRUNC R2, R2 ;  /* 0x0000000200027311 */ /* 0x000e24000020d900 */
[----:B0-----:R-:W-:Y:S01]  /*3d30*/  PRMT R0, R2, 0x7610, R0 ;  /* 0x0000761002007816 */ /* 0x001fe20000000000 */
[----:B------:R-:W-:Y:S05]  /*3d40*/  BRA `(.L_x_19132) ;  /* 0x0000018000007947 */ /* 0x000fea0003800000 */
.L_x_19131:
        /* <DEDUP_REMOVED lines=21> */
.L_x_19156:
[----:B------:R0:W5:Y:S01]  /*3ea0*/  LDG.E.U8 R0, [R4.64] ;  /* 0x0000002404007981 */ /* 0x000162000c1e1100 */
[----:B------:R-:W-:Y:S05]  /*3eb0*/  BRA `(.L_x_19132) ;  /* 0x0000001000007947 */ /* 0x000fea0003800000 */
.L_x_19155:
[----:B------:R0:W5:Y:S02]  /*3ec0*/  LDG.E.U8 R0, [R4.64] ;  /* 0x0000002404007981 */ /* 0x000164000c1e1100 */
.L_x_19132:
[----:B0-----:R-:W0:Y:S01]  /*3ed0*/  LDC.U8 R4, c[0x0][0x458] ;  /* 0x00011600ff047b82 */ /* 0x001e220000000000 */
[----:B-----5:R-:W-:Y:S01]  /*3ee0*/  LOP3.LUT R3, R0, 0xff, RZ, 0xc0, !PT ;  /* 0x000000ff00037812 */ /* 0x020fe200078ec0ff */
[----:B------:R-:W-:Y:S01]  /*3ef0*/  ULDC.U8 UR4, c[0x0][0x448] ;  /* 0x0001120000047ab9 */ /* 0x000fe20000000000 */
[----:B------:R-:W-:Y:S02]  /*3f00*/  LOP3.LUT R24, R24, 0xff, RZ, 0xc0, !PT ;  /* 0x000000ff18187812 */ /* 0x000fe400078ec0ff */
[----:B------:R-:W-:-:S03]  /*3f10*/  LOP3.LUT R22, R22, 0xff, RZ, 0xc0, !PT ;  /* 0x000000ff16167812 */ /* 0x000fc600078ec0ff */
[----:B------:R-:W-:Y:S02]  /*3f20*/  IMAD R3, R24, R3, RZ ;  /* 0x0000000318037224 */ /* 0x000fe400078e02ff */
[----:B------:R-:W-:Y:S01]  /*3f30*/  IMAD R22, R22, UR4, RZ ;  /* 0x0000000416167c24 */ /* 0x000fe2000f8e02ff */
[----:B------:R-:W-:-:S03]  /*3f40*/  ULDC.U8 UR4, c[0x0][0x449] ;  /* 0x0001124000047ab9 */ /* 0x000fc60000000000 */
[----:B------:R-:W-:Y:S01]  /*3f50*/  IMAD R3, R3, UR4, R22 ;  /* 0x0000000403037c24 */ /* 0x000fe2000f8e0216 */
[----:B0-----:R-:W-:-:S05]  /*3f60*/  PRMT R2, R4, 0x9910, RZ ;  /* 0x0000991004027816 */ /* 0x001fca00000000ff */
        /* <DEDUP_REMOVED lines=13> */
.L_x_19162:
[----:B------:R0:W-:Y:S01]  /*4040*/  STG.E.U8 [R16.64], R3 ;  /* 0x0000000310007986 */ /* 0x0001e2000c101124 */
[----:B------:R-:W-:Y:S05]  /*4050*/  BRA `(.L_x_19164) ;  /* 0x00000e9000007947 */ /* 0x000fea0003800000 */
.L_x_19161:
[----:B------:R-:W-:-:S13]  /*4060*/  ISETP.NE.AND P0, PT, R0, 0x2, PT ;  /* 0x000000020000780c */ /* 0x000fda0003f05270 */
[----:B------:R-:W-:Y:S05]  /*4070*/  @!P0 BRA `(.L_x_19165) ;  /* 0x000000b000008947 */ /* 0x000fea0003800000 */
[----:B------:R-:W-:-:S13]  /*4080*/  ISETP.NE.AND P0, PT, R0, 0x3, PT ;  /* 0x000000030000780c */ /* 0x000fda0003f05270 */
[----:B------:R-:W-:Y:S05]  /*4090*/  @!P0 BRA `(.L_x_19166) ;  /* 0x0000006000008947 */ /* 0x000fea0003800000 */
[----:B------:R-:W-:-:S13]  /*40a0*/  ISETP.NE.AND P0, PT, R0, 0x4, PT ;  /* 0x000000040000780c */ /* 0x000fda0003f05270 */
[----:B------:R-:W-:Y:S05]  /*40b0*/  @P0 BRA `(.L_x_19163) ;  /* 0x00000c9000000947 */ /* 0x000fea0003800000 */
[----:B------:R-:W-:Y:S01]  /*40c0*/  LOP3.LUT R2, R3, 0xff, RZ, 0xc0, !PT ;  /* 0x000000ff03027812 */ /* 0x000fe200078ec0ff */
[----:B------:R-:W-:-:S05]  /*40d0*/  IMAD.MOV.U32 R3, RZ, RZ, RZ ;  /* 0x000000ffff037224 */ /* 0x000fca00078e00ff */
[----:B------:R0:W-:Y:S01]  /*40e0*/  STG.E.64 [R16.64], R2 ;  /* 0x0000000210007986 */ /* 0x0001e2000c101b24 */
[----:B------:R-:W-:Y:S05]  /*40f0*/  BRA `(.L_x_19164) ;  /* 0x00000df000007947 */ /* 0x000fea0003800000 */
.L_x_19166:
[----:B------:R-:W-:-:S05]  /*4100*/  LOP3.LUT R3, R3, 0xff, RZ, 0xc0, !PT ;  /* 0x000000ff03037812 */ /* 0x000fca00078ec0ff */
[----:B------:R0:W-:Y:S01]  /*4110*/  STG.E [R16.64], R3 ;  /* 0x0000000310007986 */ /* 0x0001e2000c101924 */
[----:B------:R-:W-:Y:S05]  /*4120*/  BRA `(.L_x_19164) ;  /* 0x00000dc000007947 */ /* 0x000fea0003800000 */
.L_x_19165:
[----:B------:R-:W-:-:S05]  /*4130*/  LOP3.LUT R3, R3, 0xff, RZ, 0xc0, !PT ;  /* 0x000000ff03037812 */ /* 0x000fca00078ec0ff */
[----:B------:R0:W-:Y:S01]  /*4140*/  STG.E.U16 [R16.64], R3 ;  /* 0x0000000310007986 */ /* 0x0001e2000c101524 */
[----:B------:R-:W-:Y:S05]  /*4150*/  BRA `(.L_x_19164) ;  /* 0x00000d9000007947 */ /* 0x000fea0003800000 */
.L_x_19160:
[----:B------:R-:W-:-:S13]  /*4160*/  ISETP.GT.AND P0, PT, R0, 0x6, PT ;  /* 0x000000060000780c */ /* 0x000fda0003f04270 */
[----:B------:R-:W-:Y:S05]  /*4170*/  @P0 BRA `(.L_x_19167) ;  /* 0x000000d000000947 */ /* 0x000fea0003800000 */
[----:B------:R-:W-:-:S13]  /*4180*/  ISETP.NE.AND P0, PT, R0, 0x5, PT ;  /* 0x000000050000780c */ /* 0x000fda0003f05270 */
[----:B------:R-:W-:Y:S05]  /*4190*/  @!P0 BRA `(.L_x_19168) ;  /* 0x0000006000008947 */ /* 0x000fea0003800000 */
[----:B------:R-:W-:-:S13]  /*41a0*/  ISETP.NE.AND P0, PT, R0, 0x6, PT ;  /* 0x000000060000780c */ /* 0x000fda0003f05270 */
[----:B------:R-:W-:Y:S05]  /*41b0*/  @P0 BRA `(.L_x_19163) ;  /* 0x00000b9000000947 */ /* 0x000fea0003800000 */
[----:B------:R-:W-:-:S06]  /*41c0*/  LOP3.LUT R3, R3, 0xff, RZ, 0xc0, !PT ;  /* 0x000000ff03037812 */ /* 0x000fcc00078ec0ff */
[----:B------:R-:W0:Y:S02]  /*41d0*/  I2F.U16 R3, R3 ;  /* 0x0000000300037306 */ /* 0x000e240000101000 */
[----:B0-----:R0:W-:Y:S01]  /*41e0*/  STG.E [R16.64], R3 ;  /* 0x0000000310007986 */ /* 0x0011e2000c101924 */
[----:B------:R-:W-:Y:S05]  /*41f0*/  BRA `(.L_x_19164) ;  /* 0x00000cf000007947 */ /* 0x000fea0003800000 */
.L_x_19168:
[----:B------:R-:W-:-:S04]  /*4200*/  LOP3.LUT R3, R3, 0xff, RZ, 0xc0, !PT ;  /* 0x000000ff03037812 */ /* 0x000fc800078ec0ff */
[----:B------:R-:W0:Y:S02]  /*4210*/  I2F.U16 R0, R3 ;  /* 0x0000000300007306 */ /* 0x000e240000101000 */
[----:B0-----:R-:W-:-:S05]  /*4220*/  F2FP.PACK_AB R0, RZ, R0 ;  /* 0x00000000ff00723e */ /* 0x001fca00000000ff */
[----:B------:R0:W-:Y:S01]  /*4230*/  STG.E.U16 [R16.64], R0 ;  /* 0x0000000010007986 */ /* 0x0001e2000c101524 */
[----:B------:R-:W-:Y:S05]  /*4240*/  BRA `(.L_x_19164) ;  /* 0x00000ca000007947 */ /* 0x000fea0003800000 */
.L_x_19167:
[----:B------:R-:W-:-:S13]  /*4250*/  ISETP.NE.AND P0, PT, R0, 0x7, PT ;  /* 0x000000070000780c */ /* 0x000fda0003f05270 */
[----:B------:R-:W-:Y:S05]  /*4260*/  @!P0 BRA `(.L_x_19169) ;  /* 0x000000f000008947 */ /* 0x000fea0003800000 */
[----:B------:R-:W-:-:S13]  /*4270*/  ISETP.NE.AND P0, PT, R0, 0x8, PT ;  /* 0x000000080000780c */ /* 0x000fda0003f05270 */
[----:B------:R-:W-:Y:S05]  /*4280*/  @!P0 BRA `(.L_x_19170) ;  /* 0x0000007000008947 */ /* 0x000fea0003800000 */
[----:B------:R-:W-:-:S13]  /*4290*/  ISETP.NE.AND P0, PT, R0, 0x9, PT ;  /* 0x000000090000780c */ /* 0x000fda0003f05270 */
[----:B------:R-:W-:Y:S05]  /*42a0*/  @P0 BRA `(.L_x_19163) ;  /* 0x00000aa000000947 */ /* 0x000fea0003800000 */
[----:B------:R-:W-:Y:S01]  /*42b0*/  LOP3.LUT R3, R3, 0xff, RZ, 0xc0, !PT ;  /* 0x000000ff03037812 */ /* 0x000fe200078ec0ff */
[----:B------:R-:W-:-:S03]  /*42c0*/  IMAD.MOV.U32 R5, RZ, RZ, RZ ;  /* 0x000000ffff057224 */ /* 0x000fc600078e00ff */
[----:B------:R-:W0:Y:S02]  /*42d0*/  I2F.U16 R4, R3 ;  /* 0x0000000300047306 */ /* 0x000e240000101000 */
[----:B0-----:R0:W-:Y:S01]  /*42e0*/  STG.E.64 [R16.64], R4 ;  /* 0x0000000410007986 */ /* 0x0011e2000c101b24 */
[----:B------:R-:W-:Y:S05]  /*42f0*/  BRA `(.L_x_19164) ;  /* 0x00000bf000007947 */ /* 0x000fea0003800000 */
.L_x_19170:
[----:B------:R-:W-:-:S06]  /*4300*/  LOP3.LUT R3, R3, 0xff, RZ, 0xc0, !PT ;  /* 0x000000ff03037812 */ /* 0x000fcc00078ec0ff */
[----:B------:R-:W0:Y:S02]  /*4310*/  I2F.U16 R3, R3 ;  /* 0x0000000300037306 */ /* 0x000e240000101000 */
[----:B0-----:R-:W-:-:S04]  /*4320*/  F2FP.PACK_AB R3, RZ, R3 ;  /* 0x00000003ff03723e */ /* 0x001fc800000000ff */
[----:B------:R-:W-:-:S05]  /*4330*/  PRMT R3, R3, 0x5410, RZ ;  /* 0x0000541003037816 */ /* 0x000fca00000000ff */
[----:B------:R0:W-:Y:S01]  /*4340*/  STG.E [R16.64], R3 ;  /* 0x0000000310007986 */ /* 0x0001e2000c101924 */
[----:B------:R-:W-:Y:S05]  /*4350*/  BRA `(.L_x_19164) ;  /* 0x00000b9000007947 */ /* 0x000fea0003800000 */
.L_x_19169:
[----:B------:R-:W-:-:S06]  /*4360*/  LOP3.LUT R3, R3, 0xff, RZ, 0xc0, !PT ;  /* 0x000000ff03037812 */ /* 0x000fcc00078ec0ff */
[----:B------:R-:W0:Y:S02]  /*4370*/  I2F.F64.U16 R2, R3 ;  /* 0x0000000300027312 */ /* 0x000e240000101800 */
[----:B0-----:R0:W-:Y:S01]  /*4380*/  STG.E.64 [R16.64], R2 ;  /* 0x0000000210007986 */ /* 0x0011e2000c101b24 */
[----:B------:R-:W-:Y:S05]  /*4390*/  BRA `(.L_x_19164) ;  /* 0x00000b5000007947 */ /* 0x000fea0003800000 */
.L_x_19159:
        /* <DEDUP_REMOVED lines=12> */
.L_x_19173:
[----:B------:R-:W-:Y:S01]  /*4460*/  LOP3.LUT R4, R3, 0xff, RZ, 0xc0, !PT ;  /* 0x000000ff03047812 */ /* 0x000fe200078ec0ff */
[----:B------:R-:W-:-:S05]  /*4470*/  CS2R R6, SRZ ;  /* 0x0000000000067805 */ /* 0x000fca000001ff00 */
[----:B------:R-:W0:Y:S02]  /*4480*/  I2F.F64.U16 R4, R4 ;  /* 0x0000000400047312 */ /* 0x000e240000101800 */
[----:B0-----:R0:W-:Y:S01]  /*4490*/  STG.E.128 [R16.64], R4 ;  /* 0x0000000410007986 */ /* 0x0011e2000c101d24 */
[----:B------:R-:W-:Y:S05]  /*44a0*/  BRA `(.L_x_19164) ;  /* 0x00000a4000007947 */ /* 0x000fea0003800000 */
.L_x_19172:
[----:B------:R-:W-:-:S13]  /*44b0*/  ISETP.NE.AND P0, PT, R0, 0xf, PT ;  /* 0x0000000f0000780c */ /* 0x000fda0003f05270 */
[----:B------:R-:W-:Y:S05]  /*44c0*/  @!P0 BRA `(.L_x_19174) ;  /* 0x000002f000008947 */ /* 0x000fea0003800000 */
[----:B------:R-:W-:-:S13]  /*44d0*/  ISETP.NE.AND P0, PT, R0, 0x17, PT ;  /* 0x000000170000780c */ /* 0x000fda0003f05270 */
[----:B------:R-:W-:Y:S05]  /*44e0*/  @!P0 BRA `(.L_x_19175) ;  /* 0x0000016000008947 */ /* 0x000fea0003800000 */
[----:B------:R-:W-:-:S13]  /*44f0*/  ISETP.NE.AND P0, PT, R0, 0x18, PT ;  /* 0x000000180000780c */ /* 0x000fda0003f05270 */
[----:B------:R-:W-:Y:S05]  /*4500*/  @P0 BRA `(.L_x_19163) ;  /* 0x0000084000000947 */ /* 0x000fea0003800000 */
[----:B------:R-:W-:Y:S01]  /*4510*/  LOP3.LUT R4, R3, 0xff, RZ, 0xc0, !PT ;  /* 0x000000ff03047812 */ /* 0x000fe200078ec0ff */
[----:B------:R-:W-:Y:S03]  /*4520*/  BSSY B0, `(.L_x_19176) ;  /* 0x000000f000007945 */ /* 0x000fe60003800000 */
[----:B------:R-:W0:Y:S02]  /*4530*/  I2F.U16 R5, R4 ;  /* 0x0000000400057306 */ /* 0x000e240000101000 */
[C---:B0-----:R-:W-:Y:S02]  /*4540*/  LOP3.LUT R2, R5.reuse, 0x7fffffff, RZ, 0xc0, !PT ;  /* 0x7fffffff05027812 */ /* 0x041fe400078ec0ff */
[----:B------:R-:W-:Y:S02]  /*4550*/  LOP3.LUT R0, R5, 0x80000000, RZ, 0xc0, !PT ;  /* 0x8000000005007812 */ /* 0x000fe400078ec0ff */
[----:B------:R-:W-:-:S02]  /*4560*/  ISETP.GT.U32.AND P0, PT, R2, 0x43efffff, PT ;  /* 0x43efffff0200780c */ /* 0x000fc40003f04070 */
        /* <DEDUP_REMOVED lines=10> */
.L_x_19177:
[----:B------:R-:W-:Y:S05]  /*4610*/  BSYNC B0 ;  /* 0x0000000000007941 */ /* 0x000fea0003800000 */
.L_x_19176:
[----:B------:R-:W-:-:S05]  /*4620*/  LOP3.LUT R3, R0, R3, RZ, 0xfc, !PT ;  /* 0x0000000300037212 */ /* 0x000fca00078efcff */
[----:B------:R0:W-:Y:S01]  /*4630*/  STG.E.U8 [R16.64], R3 ;  /* 0x0000000310007986 */ /* 0x0001e2000c101124 */
[----:B------:R-:W-:Y:S05]  /*4640*/  BRA `(.L_x_19164) ;  /* 0x000008a000007947 */ /* 0x000fea0003800000 */
.L_x_19175:
[----:B------:R-:W-:Y:S01]  /*4650*/  LOP3.LUT R3, R3, 0xff, RZ, 0xc0, !PT ;  /* 0x000000ff03037812 */ /* 0x000fe200078ec0ff */
[----:B------:R-:W-:Y:S05]  /*4660*/  BSSY B0, `(.L_x_19178) ;  /* 0x0000010000007945 */ /* 0x000fea0003800000 */
[----:B------:R-:W0:Y:S02]  /*4670*/  I2F.U16 R3, R3 ;  /* 0x0000000300037306 */ /* 0x000e240000101000 */
        /* <DEDUP_REMOVED lines=11> */
.L_x_19179:
[----:B------:R-:W-:Y:S01]  /*4730*/  IMAD.MOV.U32 R0, RZ, RZ, 0x7f ;  /* 0x0000007fff007424 */ /* 0x000fe200078e00ff */
[----:B------:R-:W-:-:S04]  /*4740*/  ISETP.GT.U32.AND P0, PT, R2, 0x7f800000, PT ;  /* 0x7f8000000200780c */ /* 0x000fc80003f04070 */
[----:B------:R-:W-:-:S04]  /*4750*/  SEL R0, R0, 0x7c, P0 ;  /* 0x0000007c00007807 */ /* 0x000fc80000000000 */
.L_x_19180:
[----:B------:R-:W-:Y:S05]  /*4760*/  BSYNC B0 ;  /* 0x0000000000007941 */ /* 0x000fea0003800000 */
.L_x_19178:
[----:B------:R-:W-:-:S04]  /*4770*/  LOP3.LUT R2, R3, 0x80000000, RZ, 0xc0, !PT ;  /* 0x8000000003027812 */ /* 0x000fc800078ec0ff */
[----:B------:R-:W-:-:S04]  /*4780*/  SHF.R.U32.HI R3, RZ, 0x18, R2 ;  /* 0x00000018ff037819 */ /* 0x000fc80000011602 */
[----:B------:R-:W-:-:S05]  /*4790*/  LOP3.LUT R3, R0, R3, RZ, 0xfc, !PT ;  /* 0x0000000300037212 */ /* 0x000fca00078efcff */
[----:B------:R0:W-:Y:S01]  /*47a0*/  STG.E.U8 [R16.64], R3 ;  /* 0x0000000310007986 */ /* 0x0001e2000c101124 */
[----:B------:R-:W-:Y:S05]  /*47b0*/  BRA `(.L_x_19164) ;  /* 0x0000073000007947 */ /* 0x000fea0003800000 */
.L_x_19174:
[----:B------:R-:W-:-:S04]  /*47c0*/  LOP3.LUT R3, R3, 0xff, RZ, 0xc0, !PT ;  /* 0x000000ff03037812 */ /* 0x000fc800078ec0ff */
[----:B------:R-:W0:Y:S02]  /*47d0*/  I2F.U16 R0, R3 ;  /* 0x0000000300007306 */ /* 0x000e240000101000 */
[----:B0-----:R-:W-:-:S05]  /*47e0*/  F2FP.BF16.PACK_AB R0, RZ, R0 ;  /* 0x00000000ff00723e */ /* 0x001fca00000010ff */
[----:B------:R0:W-:Y:S01]  /*47f0*/  STG.E.U16 [R16.64], R0 ;  /* 0x0000000010007986 */ /* 0x0001e2000c101524 */
[----:B------:R-:W-:Y:S05]  /*4800*/  BRA `(.L_x_19164) ;  /* 0x000006e000007947 */ /* 0x000fea0003800000 */
.L_x_19171:
        /* <DEDUP_REMOVED lines=8> */
[----:B------:R-:W-:-:S05]  /*4890*/  LOP3.LUT R3, R3, 0xff, RZ, 0xc0, !PT ;  /* 0x000000ff03037812 */ /* 0x000fca00078ec0ff */
[----:B------:R0:W-:Y:S01]  /*48a0*/  STG.E.U16 [R16.64], R3 ;  /* 0x0000000310007986 */ /* 0x0001e2000c101524 */
[----:B------:R-:W-:Y:S05]  /*48b0*/  BRA `(.L_x_19164) ;  /* 0x0000063000007947 */ /* 0x000fea0003800000 */
.L_x_19183:
[----:B------:R-:W-:Y:S01]  /*48c0*/  LOP3.LUT R3, R3, 0xff, RZ, 0xc0, !PT ;  /* 0x000000ff03037812 */ /* 0x000fe200078ec0ff */
[----:B------:R-:W-:Y:S01]  /*48d0*/  BSSY B0, `(.L_x_19184) ;  /* 0x0000015000007945 */ /* 0x000fe20003800000 */
[----:B------:R-:W-:-:S04]  /*48e0*/  IMAD.MOV.U32 R8, RZ, RZ, 0x80 ;  /* 0x00000080ff087424 */ /* 0x000fc800078e00ff */
[----:B------:R-:W0:Y:S02]  /*48f0*/  I2F.U16 R3, R3 ;  /* 0x0000000300037306 */ /* 0x000e240000101000 */
        /* <DEDUP_REMOVED lines=14> */
.L_x_19186:
[----:B------:R-:W-:-:S04]  /*49e0*/  LOP3.LUT R2, R3, 0x80000000, RZ, 0xc0, !PT ;  /* 0x8000000003027812 */ /* 0x000fc800078ec0ff */
[----:B------:R-:W-:-:S04]  /*49f0*/  SHF.R.U32.HI R3, RZ, 0x18, R2 ;  /* 0x00000018ff037819 */ /* 0x000fc80000011602 */
[----:B------:R-:W-:-:S04]  /*4a00*/  LOP3.LUT R0, R0, R3, RZ, 0xfc, !PT ;  /* 0x0000000300007212 */ /* 0x000fc800078efcff */
[----:B------:R-:W-:Y:S02]  /*4a10*/  PRMT R8, R0, 0x7610, R8 ;  /* 0x0000761000087816 */ /* 0x000fe40000000008 */
.L_x_19185:
[----:B------:R-:W-:Y:S05]  /*4a20*/  BSYNC B0 ;  /* 0x0000000000007941 */ /* 0x000fea0003800000 */
.L_x_19184:
[----:B------:R0:W-:Y:S01]  /*4a30*/  STG.E.U8 [R16.64], R8 ;  /* 0x0000000810007986 */ /* 0x0001e2000c101124 */
[----:B------:R-:W-:Y:S05]  /*4a40*/  BRA `(.L_x_19164) ;  /* 0x000004a000007947 */ /* 0x000fea0003800000 */
.L_x_19182:
        /* <DEDUP_REMOVED lines=18> */
.L_x_19189:
[----:B------:R-:W-:-:S04]  /*4b70*/  LOP3.LUT R2, R3, 0x80000000, RZ, 0xc0, !PT ;  /* 0x8000000003027812 */ /* 0x000fc800078ec0ff */
[----:B------:R-:W-:-:S04]  /*4b80*/  SHF.R.U32.HI R3, RZ, 0x18, R2 ;  /* 0x00000018ff037819 */ /* 0x000fc80000011602 */
[----:B------:R-:W-:-:S04]  /*4b90*/  LOP3.LUT R0, R0, R3, RZ, 0xfc, !PT ;  /* 0x0000000300007212 */ /* 0x000fc800078efcff */
[----:B------:R-:W-:Y:S02]  /*4ba0*/  PRMT R8, R0, 0x7610, R8 ;  /* 0x0000761000087816 */ /* 0x000fe40000000008 */
.L_x_19188:
[----:B------:R-:W-:Y:S05]  /*4bb0*/  BSYNC B0 ;  /* 0x0000000000007941 */ /* 0x000fea0003800000 */
.L_x_19187:
[----:B------:R0:W-:Y:S01]  /*4bc0*/  STG.E.U8 [R16.64], R8 ;  /* 0x0000000810007986 */ /* 0x0001e2000c101124 */
[----:B------:R-:W-:Y:S05]  /*4bd0*/  BRA `(.L_x_19164) ;  /* 0x0000031000007947 */ /* 0x000fea0003800000 */
.L_x_19181:
[----:B------:R-:W-:-:S13]  /*4be0*/  ISETP.NE.AND P0, PT, R0, 0x1c, PT ;  /* 0x0000001c0000780c */ /* 0x000fda0003f05270 */
[----:B------:R-:W-:Y:S05]  /*4bf0*/  @!P0 BRA `(.L_x_19190) ;  /* 0x000002d000008947 */ /* 0x000fea0003800000 */
[----:B------:R-:W-:-:S13]  /*4c00*/  ISETP.NE.AND P0, PT, R0, 0x1d, PT ;  /* 0x0000001d0000780c */ /* 0x000fda0003f05270 */
[----:B------:R-:W-:Y:S05]  /*4c10*/  @!P0 BRA `(.L_x_19191) ;  /* 0x0000027000008947 */ /* 0x000fea0003800000 */
[----:B------:R-:W-:-:S13]  /*4c20*/  ISETP.NE.AND P0, PT, R0, 0x2c, PT ;  /* 0x0000002c0000780c */ /* 0x000fda0003f05270 */
[----:B------:R-:W-:Y:S05]  /*4c30*/  @P0 BRA `(.L_x_19163) ;  /* 0x0000011000000947 */ /* 0x000fea0003800000 */
[----:B------:R-:W-:Y:S02]  /*4c40*/  LOP3.LUT R4, R3, 0xff, RZ, 0xc0, !PT ;  /* 0x000000ff03047812 */ /* 0x000fe400078ec0ff */
[----:B------:R-:W-:-:S04]  /*4c50*/  PLOP3.LUT P0, PT, PT, PT, PT, 0x80, 0x0 ;  /* 0x000000000000781c */ /* 0x000fc80003f0f070 */
[----:B------:R-:W0:Y:S02]  /*4c60*/  I2F.U16 R4, R4 ;  /* 0x0000000400047306 */ /* 0x000e240000101000 */
        /* <DEDUP_REMOVED lines=14> */
.L_x_19163:
        /* <DEDUP_REMOVED lines=20> */
.L_x_19191:
[----:B------:R-:W-:Y:S01]  /*4e90*/  LOP3.LUT R2, R3, 0xff, RZ, 0xc0, !PT ;  /* 0x000000ff03027812 */ /* 0x000fe200078ec0ff */
[----:B------:R-:W-:-:S05]  /*4ea0*/  IMAD.MOV.U32 R3, RZ, RZ, RZ ;  /* 0x000000ffff037224 */ /* 0x000fca00078e00ff */
[----:B------:R0:W-:Y:S01]  /*4eb0*/  STG.E.64 [R16.64], R2 ;  /* 0x0000000210007986 */ /* 0x0001e2000c101b24 */
[----:B------:R-:W-:Y:S05]  /*4ec0*/  BRA `(.L_x_19164) ;  /* 0x0000002000007947 */ /* 0x000fea0003800000 */
.L_x_19190:
[----:B------:R-:W-:-:S05]  /*4ed0*/  LOP3.LUT R3, R3, 0xff, RZ, 0xc0, !PT ;  /* 0x000000ff03037812 */ /* 0x000fca00078ec0ff */
[----:B------:R0:W-:Y:S02]  /*4ee0*/  STG.E [R16.64], R3 ;  /* 0x0000000310007986 */ /* 0x0001e4000c101924 */
.L_x_19164:
[----:B------:R-:W-:-:S05]  /*4ef0*/  IMAD R18, R19, 0x200, R18 ;  /* 0x0000020013127824 */ /* 0x000fca00078e0212 */
[----:B------:R-:W-:Y:S02]  /*4f00*/  IADD3 R25, R18, 0x80, RZ ;  /* 0x0000008012197810 */ /* 0x000fe40007ffe0ff */
.L_x_19061:
[----:B------:R-:W-:Y:S05]  /*4f10*/  BSYNC B6 ;  /* 0x0000000000067941 */ /* 0x000fea0003800000 */
.L_x_19060:
        /* <DEDUP_REMOVED lines=284> */
.L_x_19194:
        /* <DEDUP_REMOVED lines=18> */
.L_x_19198:
[----:B------:R0:W5:Y:S01]  /*6200*/  LDG.E.U8 R19, [R4.64] ;  /* 0x0000002404137981 */ /* 0x000162000c1e1100 */
[----:B------:R-:W-:Y:S05]  /*6210*/  BRA `(.L_x_19200) ;  /* 0x00000dc000007947 */ /* 0x000fea0003800000 */
.L_x_19197:
        /* <DEDUP_REMOVED lines=8> */
.L_x_19202:
[----:B------:R0:W5:Y:S01]  /*62a0*/  LDG.E.U8 R19, [R4.64] ;  /* 0x0000002404137981 */ /* 0x000162000c1e1100 */
[----:B------:R-:W-:Y:S05]  /*62b0*/  BRA `(.L_x_19200) ;  /* 0x00000d2000007947 */ /* 0x000fea0003800000 */
.L_x_19201:
[----:B------:R0:W5:Y:S01]  /*62c0*/  LDG.E.U16 R19, [R4.64] ;  /* 0x0000002404137981 */ /* 0x000162000c1e1500 */
[----:B------:R-:W-:Y:S05]  /*62d0*/  BRA `(.L_x_19200) ;  /* 0x00000d0000007947 */ /* 0x000fea0003800000 */
.L_x_19196:
        /* <DEDUP_REMOVED lines=10> */
.L_x_19204:
[----:B------:R-:W2:Y:S02]  /*6380*/  LDG.E.U16 R2, [R4.64] ;  /* 0x0000002404027981 */ /* 0x000ea4000c1e1500 */
[----:B--2---:R-:W-:-:S06]  /*6390*/  HADD2.F32 R2, -RZ, R2.H0_H0 ;  /* 0x20000002ff027230 */ /* 0x004fcc0000004100 */
[----:B------:R-:W0:Y:S02]  /*63a0*/  F2I.S64.TRUNC R2, R2 ;  /* 0x0000000200027311 */ /* 0x000e24000020d900 */
[----:B0-----:R-:W-:Y:S01]  /*63b0*/  PRMT R19, R2, 0x7610, R19 ;  /* 0x0000761002137816 */ /* 0x001fe20000000013 */
[----:B------:R-:W-:Y:S05]  /*63c0*/  BRA `(.L_x_19200) ;  /* 0x00000c1000007947 */ /* 0x000fea0003800000 */
.L_x_19203:
        /* <DEDUP_REMOVED lines=10> */
.L_x_19206:
[----:B------:R-:W2:Y:S02]  /*6470*/  LDG.E.U16 R4, [R4.64] ;  /* 0x0000002404047981 */ /* 0x000ea4000c1e1500 */
[----:B--2---:R-:W-:-:S06]  /*6480*/  HADD2.F32 R2, -RZ, R4.H0_H0 ;  /* 0x20000004ff027230 */ /* 0x004fcc0000004100 */
[----:B------:R-:W0:Y:S02]  /*6490*/  F2I.S64.TRUNC R2, R2 ;  /* 0x0000000200027311 */ /* 0x000e24000020d900 */
[----:B0-----:R-:W-:Y:S01]  /*64a0*/  PRMT R19, R2, 0x7610, R19 ;  /* 0x0000761002137816 */ /* 0x001fe20000000013 */
[----:B------:R-:W-:Y:S05]  /*64b0*/  BRA `(.L_x_19200) ;  /* 0x00000b2000007947 */ /* 0x000fea0003800000 */
.L_x_19205:
[----:B------:R-:W2:Y:S02]  /*64c0*/  LDG.E.64 R2, [R4.64] ;  /* 0x0000002404027981 */ /* 0x000ea4000c1e1b00 */
[----:B--2---:R-:W0:Y:S02]  /*64d0*/  F2I.S64.F64.TRUNC R2, R2 ;  /* 0x0000000200027311 */ /* 0x004e24000030d900 */
[----:B0-----:R-:W-:Y:S01]  /*64e0*/  PRMT R19, R2, 0x7610, R19 ;  /* 0x0000761002137816 */ /* 0x001fe20000000013 */
[----:B------:R-:W-:Y:S05]  /*64f0*/  BRA `(.L_x_19200) ;  /* 0x00000ae000007947 */ /* 0x000fea0003800000 */
.L_x_19195:
        /* <DEDUP_REMOVED lines=12> */
.L_x_19209:
[----:B------:R-:W2:Y:S02]  /*65c0*/  LDG.E.64 R4, [R4.64] ;  /* 0x0000002404047981 */ /* 0x000ea4000c1e1b00 */
[----:B--2---:R-:W0:Y:S02]  /*65d0*/  F2I.S64.F64.TRUNC R2, R4 ;  /* 0x0000000400027311 */ /* 0x004e24000030d900 */
[----:B0-----:R-:W-:Y:S01]  /*65e0*/  PRMT R19, R2, 0x7610, R19 ;  /* 0x0000761002137816 */ /* 0x001fe20000000013 */
[----:B------:R-:W-:Y:S05]  /*65f0*/  BRA `(.L_x_19200) ;  /* 0x000009e000007947 */ /* 0x000fea0003800000 */
.L_x_19208:
        /* <DEDUP_REMOVED lines=28> */
.L_x_19211:
        /* <DEDUP_REMOVED lines=15> */
.L_x_19210:
[----:B------:R-:W2:Y:S02]  /*68b0*/  LDG.E.U16 R2, [R4.64] ;  /* 0x0000002404027981 */ /* 0x000ea4000c1e1500 */
[----:B--2---:R-:W-:-:S06]  /*68c0*/  PRMT R2, RZ, 0x5410, R2 ;  /* 0x00005410ff027816 */ /* 0x004fcc0000000002 */
[----:B------:R-:W0:Y:S02]  /*68d0*/  F2I.S64.TRUNC R2, R2 ;  /* 0x0000000200027311 */ /* 0x000e24000020d900 */
[----:B0-----:R-:W-:Y:S01]  /*68e0*/  PRMT R19, R2, 0x7610, R19 ;  /* 0x0000761002137816 */ /* 0x001fe20000000013 */
[----:B------:R-:W-:Y:S05]  /*68f0*/  BRA `(.L_x_19200) ;  /* 0x000006e000007947 */ /* 0x000fea0003800000 */
.L_x_19207:
        /* <DEDUP_REMOVED lines=10> */
.L_x_19214:
        /* <DEDUP_REMOVED lines=21> */
.L_x_19218:
[----:B------:R-:W-:Y:S05]  /*6af0*/  BSYNC B1 ;  /* 0x0000000000017941 */ /* 0x000fea0003800000 */
.L_x_19217:
[----:B------:R-:W-:Y:S01]  /*6b00*/  IMAD.SHL.U32 R2, R2, 0x100000, RZ ;  /* 0x0010000002027824 */ /* 0x000fe200078e00ff */
[----:B------:R-:W-:-:S04]  /*6b10*/  LEA R3, R0, 0x3b800000, 0x17 ;  /* 0x3b80000000037811 */ /* 0x000fc800078eb8ff */
[----:B------:R-:W-:Y:S02]  /*6b20*/  LOP3.LUT R2, R3, R2, R4, 0xfe, !PT ;  /* 0x0000000203027212 */ /* 0x000fe400078efe04 */
.L_x_19216:
[----:B------:R-:W-:Y:S05]  /*6b30*/  BSYNC B0 ;  /* 0x0000000000007941 */ /* 0x000fea0003800000 */
.L_x_19215:
[----:B------:R-:W0:Y:S02]  /*6b40*/  F2I.S64.TRUNC R2, R2 ;  /* 0x0000000200027311 */ /* 0x000e24000020d900 */
[----:B0-----:R-:W-:Y:S01]  /*6b50*/  PRMT R19, R2, 0x7610, R19 ;  /* 0x0000761002137816 */ /* 0x001fe20000000013 */
[----:B------:R-:W-:Y:S05]  /*6b60*/  BRA `(.L_x_19200) ;  /* 0x0000047000007947 */ /* 0x000fea0003800000 */
.L_x_19213:
        /* <DEDUP_REMOVED lines=21> */
.L_x_19222:
[----:B------:R-:W-:Y:S05]  /*6cc0*/  BSYNC B1 ;  /* 0x0000000000017941 */ /* 0x000fea0003800000 */
.L_x_19221:
[----:B------:R-:W-:Y:S01]  /*6cd0*/  IMAD.SHL.U32 R2, R2, 0x200000, RZ ;  /* 0x0020000002027824 */ /* 0x000fe200078e00ff */
[----:B------:R-:W-:-:S04]  /*6ce0*/  LEA R3, R0, 0x37800000, 0x17 ;  /* 0x3780000000037811 */ /* 0x000fc800078eb8ff */
[----:B------:R-:W-:Y:S02]  /*6cf0*/  LOP3.LUT R2, R3, R2, R4, 0xfe, !PT ;  /* 0x0000000203027212 */ /* 0x000fe400078efe04 */
.L_x_19220:
[----:B------:R-:W-:Y:S05]  /*6d00*/  BSYNC B0 ;  /* 0x0000000000007941 */ /* 0x000fea0003800000 */
.L_x_19219:
[----:B------:R-:W0:Y:S02]  /*6d10*/  F2I.S64.TRUNC R2, R2 ;  /* 0x0000000200027311 */ /* 0x000e24000020d900 */
[----:B0-----:R-:W-:Y:S01]  /*6d20*/  PRMT R19, R2, 0x7610, R19 ;  /* 0x0000761002137816 */ /* 0x001fe20000000013 */
[----:B------:R-:W-:Y:S05]  /*6d30*/  BRA `(.L_x_19200) ;  /* 0x000002a000007947 */ /* 0x000fea0003800000 */
.L_x_19212:
        /* <DEDUP_REMOVED lines=14> */
.L_x_19226:
[----:B------:R-:W-:Y:S05]  /*6e20*/  BSYNC B0 ;  /* 0x0000000000007941 */ /* 0x000fea0003800000 */
.L_x_19225:
[----:B------:R-:W0:Y:S02]  /*6e30*/  F2I.S64.TRUNC R2, R2 ;  /* 0x0000000200027311 */ /* 0x000e24000020d900 */
[----:B0-----:R-:W-:Y:S01]  /*6e40*/  PRMT R19, R2, 0x7610, R19 ;  /* 0x0000761002137816 */ /* 0x001fe20000000013 */
[----:B------:R-:W-:Y:S05]  /*6e50*/  BRA `(.L_x_19200) ;  /* 0x0000018000007947 */ /* 0x000fea0003800000 */
.L_x_19199:
        /* <DEDUP_REMOVED lines=21> */
.L_x_19224:
[----:B------:R0:W5:Y:S01]  /*6fb0*/  LDG.E.U8 R19, [R4.64] ;  /* 0x0000002404137981 */ /* 0x000162000c1e1100 */
[----:B------:R-:W-:Y:S05]  /*6fc0*/  BRA `(.L_x_19200) ;  /* 0x0000001000007947 */ /* 0x000fea0003800000 */
.L_x_19223:
[----:B------:R0:W5:Y:S02]  /*6fd0*/  LDG.E.U8 R19, [R4.64] ;  /* 0x0000002404137981 */ /* 0x000164000c1e1100 */
.L_x_19200:
        /* <DEDUP_REMOVED lines=16> */
.L_x_19230:
[----:B------:R0:W5:Y:S01]  /*70e0*/  LDG.E.U8 R22, [R4.64] ;  /* 0x0000002404167981 */ /* 0x000162000c1e1100 */
[----:B------:R-:W-:Y:S05]  /*70f0*/  BRA `(.L_x_19232) ;  /* 0x00000dc000007947 */ /* 0x000fea0003800000 */
.L_x_19229:
        /* <DEDUP_REMOVED lines=8> */
.L_x_19234:
[----:B------:R0:W5:Y:S01]  /*7180*/  LDG.E.U8 R22, [R4.64] ;  /* 0x0000002404167981 */ /* 0x000162000c1e1100 */
[----:B------:R-:W-:Y:S05]  /*7190*/  BRA `(.L_x_19232) ;  /* 0x00000d2000007947 */ /* 0x000fea0003800000 */
.L_x_19233:
[----:B------:R0:W5:Y:S01]  /*71a0*/  LDG.E.U16 R22, [R4.64] ;  /* 0x0000002404167981 */ /* 0x000162000c1e1500 */
[----:B------:R-:W-:Y:S05]  /*71b0*/  BRA `(.L_x_19232) ;  /* 0x00000d0000007947 */ /* 0x000fea0003800000 */
.L_x_19228:
        /* <DEDUP_REMOVED lines=10> */
.L_x_19236:
[----:B------:R-:W2:Y:S02]  /*7260*/  LDG.E.U16 R2, [R4.64] ;  /* 0x0000002404027981 */ /* 0x000ea4000c1e1500 */
[----:B--2---:R-:W-:-:S06]  /*7270*/  HADD2.F32 R2, -RZ, R2.H0_H0 ;  /* 0x20000002ff027230 */ /* 0x004fcc0000004100 */
[----:B------:R-:W0:Y:S02]  /*7280*/  F2I.S64.TRUNC R2, R2 ;  /* 0x0000000200027311 */ /* 0x000e24000020d900 */
[----:B0-----:R-:W-:Y:S01]  /*7290*/  PRMT R22, R2, 0x7610, R22 ;  /* 0x0000761002167816 */ /* 0x001fe20000000016 */
[----:B------:R-:W-:Y:S05]  /*72a0*/  BRA `(.L_x_19232) ;  /* 0x00000c1000007947 */ /* 0x000fea0003800000 */
.L_x_19235:
        /* <DEDUP_REMOVED lines=10> */
.L_x_19238:
[----:B------:R-:W2:Y:S02]  /*7350*/  LDG.E.U16 R4, [R4.64] ;  /* 0x0000002404047981 */ /* 0x000ea4000c1e1500 */
[----:B--2---:R-:W-:-:S06]  /*7360*/  HADD2.F32 R2, -RZ, R4.H0_H0 ;  /* 0x20000004ff027230 */ /* 0x004fcc0000004100 */
[----:B------:R-:W0:Y:S02]  /*7370*/  F2I.S64.TRUNC R2, R2 ;  /* 0x0000000200027311 */ /* 0x000e24000020d900 */
[----:B0-----:R-:W-:Y:S01]  /*7380*/  PRMT R22, R2, 0x7610, R22 ;  /* 0x0000761002167816 */ /* 0x001fe20000000016 */
[----:B------:R-:W-:Y:S05]  /*7390*/  BRA `(.L_x_19232) ;  /* 0x00000b2000007947 */ /* 0x000fea0003800000 */
.L_x_19237:
[----:B------:R-:W2:Y:S02]  /*73a0*/  LDG.E.64 R2, [R4.64] ;  /* 0x0000002404027981 */ /* 0x000ea4000c1e1b00 */
[----:B--2---:R-:W0:Y:S02]  /*73b0*/  F2I.S64.F64.TRUNC R2, R2 ;  /* 0x0000000200027311 */ /* 0x004e24000030d900 */
[----:B0-----:R-:W-:Y:S01]  /*73c0*/  PRMT R22, R2, 0x7610, R22 ;  /* 0x0000761002167816 */ /* 0x001fe20000000016 */
[----:B------:R-:W-:Y:S05]  /*73d0*/  BRA `(.L_x_19232) ;  /* 0x00000ae000007947 */ /* 0x000fea0003800000 */
.L_x_19227:
        /* <DEDUP_REMOVED lines=12> */
.L_x_19241:
[----:B------:R-:W2:Y:S02]  /*74a0*/  LDG.E.64 R4, [R4.64] ;  /* 0x0000002404047981 */ /* 0x000ea4000c1e1b00 */
[----:B--2---:R-:W0:Y:S02]  /*74b0*/  F2I.S64.F64.TRUNC R2, R4 ;  /* 0x0000000400027311 */ /* 0x004e24000030d900 */
[----:B0-----:R-:W-:Y:S01]  /*74c0*/  PRMT R22, R2, 0x7610, R22 ;  /* 0x0000761002167816 */ /* 0x001fe20000000016 */
[----:B------:R-:W-:Y:S05]  /*74d0*/  BRA `(.L_x_19232) ;  /* 0x000009e000007947 */ /* 0x000fea0003800000 */
.L_x_19240:
        /* <DEDUP_REMOVED lines=28> */
.L_x_19243:
        /* <DEDUP_REMOVED lines=15> */
.L_x_19242:
[----:B------:R-:W2:Y:S02]  /*7790*/  LDG.E.U16 R2, [R4.64] ;  /* 0x0000002404027981 */ /* 0x000ea4000c1e1500 */
[----:B--2---:R-:W-:-:S06]  /*77a0*/  PRMT R2, RZ, 0x5410, R2 ;  /* 0x00005410ff027816 */ /* 0x004fcc0000000002 */
[----:B------:R-:W0:Y:S02]  /*77b0*/  F2I.S64.TRUNC R2, R2 ;  /* 0x0000000200027311 */ /* 0x000e24000020d900 */
[----:B0-----:R-:W-:Y:S01]  /*77c0*/  PRMT R22, R2, 0x7610, R22 ;  /* 0x0000761002167816 */ /* 0x001fe20000000016 */
[----:B------:R-:W-:Y:S05]  /*77d0*/  BRA `(.L_x_19232) ;  /* 0x000006e000007947 */ /* 0x000fea0003800000 */
.L_x_19239:
        /* <DEDUP_REMOVED lines=10> */
.L_x_19246:
        /* <DEDUP_REMOVED lines=21> */
.L_x_19250:
[----:B------:R-:W-:Y:S05]  /*79d0*/  BSYNC B1 ;  /* 0x0000000000017941 */ /* 0x000fea0003800000 */
.L_x_19249:
[----:B------:R-:W-:Y:S01]  /*79e0*/  IMAD.SHL.U32 R2, R2, 0x100000, RZ ;  /* 0x0010000002027824 */ /* 0x000fe200078e00ff */
[----:B------:R-:W-:-:S04]  /*79f0*/  LEA R3, R0, 0x3b800000, 0x17 ;  /* 0x3b80000000037811 */ /* 0x000fc800078eb8ff */
[----:B------:R-:W-:Y:S02]  /*7a00*/  LOP3.LUT R2, R3, R2, R4, 0xfe, !PT ;  /* 0x0000000203027212 */ /* 0x000fe400078efe04 */
.L_x_19248:
[----:B------:R-:W-:Y:S05]  /*7a10*/  BSYNC B0 ;  /* 0x0000000000007941 */ /* 0x000fea0003800000 */
.L_x_19247:
[----:B------:R-:W0:Y:S02]  /*7a20*/  F2I.S64.TRUNC R2, R2 ;  /* 0x0000000200027311 */ /* 0x000e24000020d900 */
[----:B0-----:R-:W-:Y:S01]  /*7a30*/  PRMT R22, R2, 0x7610, R22 ;  /* 0x0000761002167816 */ /* 0x001fe20000000016 */
[----:B------:R-:W-:Y:S05]  /*7a40*/  BRA `(.L_x_19232) ;  /* 0x0000047000007947 */ /* 0x000fea0003800000 */
.L_x_19245:
        /* <DEDUP_REMOVED lines=21> */
.L_x_19254:
[----:B------:R-:W-:Y:S05]  /*7ba0*/  BSYNC B1 ;  /* 0x0000000000017941 */ /* 0x000fea0003800000 */
.L_x_19253:
[----:B------:R-:W-:Y:S01]  /*7bb0*/  IMAD.SHL.U32 R2, R2, 0x200000, RZ ;  /* 0x0020000002027824 */ /* 0x000fe200078e00ff */
[----:B------:R-:W-:-:S04]  /*7bc0*/  LEA R3, R0, 0x37800000, 0x17 ;  /* 0x3780000000037811 */ /* 0x000fc800078eb8ff */
[----:B------:R-:W-:Y:S02]  /*7bd0*/  LOP3.LUT R2, R3, R2, R4, 0xfe, !PT ;  /* 0x0000000203027212 */ /* 0x000fe400078efe04 */
.L_x_19252:
[----:B------:R-:W-:Y:S05]  /*7be0*/  BSYNC B0 ;  /* 0x0000000000007941 */ /* 0x000fea0003800000 */
.L_x_19251:
[----:B------:R-:W0:Y:S02]  /*7bf0*/  F2I.S64.TRUNC R2, R2 ;  /* 0x0000000200027311 */ /* 0x000e24000020d900 */
[----:B0-----:R-:W-:Y:S01]  /*7c00*/  PRMT R22, R2, 0x7610, R22 ;  /* 0x0000761002167816 */ /* 0x001fe20000000016 */
[----:B------:R-:W-:Y:S05]  /*7c10*/  BRA `(.L_x_19232) ;  /* 0x000002a000007947 */ /* 0x000fea0003800000 */
.L_x_19244:
        /* <DEDUP_REMOVED lines=14> */
.L_x_19258:
[----:B------:R-:W-:Y:S05]  /*7d00*/  BSYNC B0 ;  /* 0x0000000000007941 */ /* 0x000fea0003800000 */
.L_x_19257:
[----:B------:R-:W0:Y:S02]  /*7d10*/  F2I.S64.TRUNC R2, R2 ;  /* 0x0000000200027311 */ /* 0x000e24000020d900 */
[----:B0-----:R-:W-:Y:S01]  /*7d20*/  PRMT R22, R2, 0x7610, R22 ;  /* 0x0000761002167816 */ /* 0x001fe20000000016 */
[----:B------:R-:W-:Y:S05]  /*7d30*/  BRA `(.L_x_19232) ;  /* 0x0000018000007947 */ /* 0x000fea0003800000 */
.L_x_19231:
        /* <DEDUP_REMOVED lines=21> */
.L_x_19256:
[----:B------:R0:W5:Y:S01]  /*7e90*/  LDG.E.U8 R22, [R4.64] ;  /* 0x0000002404167981 */ /* 0x000162000c1e1100 */
[----:B------:R-:W-:Y:S05]  /*7ea0*/  BRA `(.L_x_19232) ;  /* 0x0000001000007947 */ /* 0x000fea0003800000 */
.L_x_19255:
[----:B------:R0:W5:Y:S02]  /*7eb0*/  LDG.E.U8 R22, [R4.64] ;  /* 0x0000002404167981 */ /* 0x000164000c1e1100 */
.L_x_19232:
        /* <DEDUP_REMOVED lines=16> */
.L_x_19262:
[----:B------:R0:W5:Y:S01]  /*7fc0*/  LDG.E.U8 R0, [R4.64] ;  /* 0x0000002404007981 */ /* 0x000162000c1e1100 */
[----:B------:R-:W-:Y:S05]  /*7fd0*/  BRA `(.L_x_19264) ;  /* 0x00000dc000007947 */ /* 0x000fea0003800000 */
.L_x_19261:
        /* <DEDUP_REMOVED lines=8> */
.L_x_19266:
[----:B------:R0:W5:Y:S01]  /*8060*/  LDG.E.U8 R0, [R4.64] ;  /* 0x0000002404007981 */ /* 0x000162000c1e1100 */
[----:B------:R-:W-:Y:S05]  /*8070*/  BRA `(.L_x_19264) ;  /* 0x00000d2000007947 */ /* 0x000fea0003800000 */
.L_x_19265:
[----:B------:R0:W5:Y:S01]  /*8080*/  LDG.E.U16 R0, [R4.64] ;  /* 0x0000002404007981 */ /* 0x000162000c1e1500 */
[----:B------:R-:W-:Y:S05]  /*8090*/  BRA `(.L_x_19264) ;  /* 0x00000d0000007947 */ /* 0x000fea0003800000 */
.L_x_19260:
        /* <DEDUP_REMOVED lines=10> */
.L_x_19268:
[----:B------:R-:W2:Y:S02]  /*8140*/  LDG.E.U16 R2, [R4.64] ;  /* 0x0000002404027981 */ /* 0x000ea4000c1e1500 */
[----:B--2---:R-:W-:-:S06]  /*8150*/  HADD2.F32 R2, -RZ, R2.H0_H0 ;  /* 0x20000002ff027230 */ /* 0x004fcc0000004100 */
[----:B------:R-:W0:Y:S02]  /*8160*/  F2I.S64.TRUNC R2, R2 ;  /* 0x0000000200027311 */ /* 0x000e24000020d900 */
[----:B0-----:R-:W-:Y:S01]  /*8170*/  PRMT R0, R2, 0x7610, R0 ;  /* 0x0000761002007816 */ /* 0x001fe20000000000 */
[----:B------:R-:W-:Y:S05]  /*8180*/  BRA `(.L_x_19264) ;  /* 0x00000c1000007947 */ /* 0x000fea0003800000 */
.L_x_19267:
        /* <DEDUP_REMOVED lines=10> */
.L_x_19270:
[----:B------:R-:W2:Y:S02]  /*8230*/  LDG.E.U16 R4, [R4.64] ;  /* 0x0000002404047981 */ /* 0x000ea4000c1e1500 */
[----:B--2---:R-:W-:-:S06]  /*8240*/  HADD2.F32 R2, -RZ, R4.H0_H0 ;  /* 0x20000004ff027230 */ /* 0x004fcc0000004100 */
[----:B------:R-:W0:Y:S02]  /*8250*/  F2I.S64.TRUNC R2, R2 ;  /* 0x0000000200027311 */ /* 0x000e24000020d900 */
[----:B0-----:R-:W-:Y:S01]  /*8260*/  PRMT R0, R2, 0x7610, R0 ;  /* 0x0000761002007816 */ /* 0x001fe20000000000 */
[----:B------:R-:W-:Y:S05]  /*8270*/  BRA `(.L_x_19264) ;  /* 0x00000b2000007947 */ /* 0x000fea0003800000 */
.L_x_19269:
[----:B------:R-:W2:Y:S02]  /*8280*/  LDG.E.64 R2, [R4.64] ;  /* 0x0000002404027981 */ /* 0x000ea4000c1e1b00 */
[----:B--2---:R-:W0:Y:S02]  /*8290*/  F2I.S64.F64.TRUNC R2, R2 ;  /* 0x0000000200027311 */ /* 0x004e24000030d900 */
[----:B0-----:R-:W-:Y:S01]  /*82a0*/  PRMT R0, R2, 0x7610, R0 ;  /* 0x0000761002007816 */ /* 0x001fe20000000000 */
[----:B------:R-:W-:Y:S05]  /*82b0*/  BRA `(.L_x_19264) ;  /* 0x00000ae000007947 */ /* 0x000fea0003800000 */
.L_x_19259:
        /* <DEDUP_REMOVED lines=12> */
.L_x_19273:
[----:B------:R-:W2:Y:S02]  /*8380*/  LDG.E.64 R4, [R4.64] ;  /* 0x0000002404047981 */ /* 0x000ea4000c1e1b00 */
[----:B--2---:R-:W0:Y:S02]  /*8390*/  F2I.S64.F64.TRUNC R2, R4 ;  /* 0x0000000400027311 */ /* 0x004e24000030d900 */
[----:B0-----:R-:W-:Y:S01]  /*83a0*/  PRMT R0, R2, 0x7610, R0 ;  /* 0x0000761002007816 */ /* 0x001fe20000000000 */
[----:B------:R-:W-:Y:S05]  /*83b0*/  BRA `(.L_x_19264) ;  /* 0x000009e000007947 */ /* 0x000fea0003800000 */
.L_x_19272:
        /* <DEDUP_REMOVED lines=28> */
.L_x_19275:
        /* <DEDUP_REMOVED lines=15> */
.L_x_19274:
[----:B------:R-:W2:Y:S02]  /*8670*/  LDG.E.U16 R2, [R4.64] ;  /* 0x0000002404027981 */ /* 0x000ea4000c1e1500 */
[----:B--2---:R-:W-:-:S06]  /*8680*/  PRMT R2, RZ, 0x5410, R2 ;  /* 0x00005410ff027816 */ /* 0x004fcc0000000002 */
[----:B------:R-:W0:Y:S02]  /*8690*/  F2I.S64.TRUNC R2, R2 ;  /* 0x0000000200027311 */ /* 0x000e24000020d900 */
[----:B0-----:R-:W-:Y:S01]  /*86a0*/  PRMT R0, R2, 0x7610, R0 ;  /* 0x0000761002007816 */ /* 0x001fe20000000000 */
[----:B------:R-:W-:Y:S05]  /*86b0*/  BRA `(.L_x_19264) ;  /* 0x000006e000007947 */ /* 0x000fea0003800000 */
.L_x_19271:
        /* <DEDUP_REMOVED lines=10> */
.L_x_19278:
        /* <DEDUP_REMOVED lines=21> */
.L_x_19282:
[----:B------:R-:W-:Y:S05]  /*88b0*/  BSYNC B1 ;  /* 0x0000000000017941 */ /* 0x000fea0003800000 */
.L_x_19281:
[----:B------:R-:W-:Y:S01]  /*88c0*/  IMAD.SHL.U32 R2, R2, 0x100000, RZ ;  /* 0x0010000002027824 */ /* 0x000fe200078e00ff */
[----:B------:R-:W-:-:S04]  /*88d0*/  LEA R3, R0, 0x3b800000, 0x17 ;  /* 0x3b80000000037811 */ /* 0x000fc800078eb8ff */
[----:B------:R-:W-:Y:S02]  /*88e0*/  LOP3.LUT R2, R3, R2, R4, 0xfe, !PT ;  /* 0x0000000203027212 */ /* 0x000fe400078efe04 */
.L_x_19280:
[----:B------:R-:W-:Y:S05]  /*88f0*/  BSYNC B0 ;  /* 0x0000000000007941 */ /* 0x000fea0003800000 */
.L_x_19279:
[----:B------:R-:W0:Y:S02]  /*8900*/  F2I.S64.TRUNC R2, R2 ;  /* 0x0000000200027311 */ /* 0x000e24000020d900 */
[----:B0-----:R-:W-:Y:S01]  /*8910*/  PRMT R0, R2, 0x7610, R0 ;  /* 0x0000761002007816 */ /* 0x001fe20000000000 */
[----:B------:R-:W-:Y:S05]  /*8920*/  BRA `(.L_x_19264) ;  /* 0x0000047000007947 */ /* 0x000fea0003800000 */
.L_x_19277:
        /* <DEDUP_REMOVED lines=21> */
.L_x_19286:
[----:B------:R-:W-:Y:S05]  /*8a80*/  BSYNC B1 ;  /* 0x0000000000017941 */ /* 0x000fea0003800000 */
.L_x_19285:
[----:B------:R-:W-:Y:S01]  /*8a90*/  IMAD.SHL.U32 R2, R2, 0x200000, RZ ;  /* 0x0020000002027824 */ /* 0x000fe200078e00ff */
[----:B------:R-:W-:-:S04]  /*8aa0*/  LEA R3, R0, 0x37800000, 0x17 ;  /* 0x3780000000037811 */ /* 0x000fc800078eb8ff */
[----:B------:R-:W-:Y:S02]  /*8ab0*/  LOP3.LUT R2, R3, R2, R4, 0xfe, !PT ;  /* 0x0000000203027212 */ /* 0x000fe400078efe04 */
.L_x_19284:
[----:B------:R-:W-:Y:S05]  /*8ac0*/  BSYNC B0 ;  /* 0x0000000000007941 */ /* 0x000fea0003800000 */
.L_x_19283:
[----:B------:R-:W0:Y:S02]  /*8ad0*/  F2I.S64.TRUNC R2, R2 ;  /* 0x0000000200027311 */ /* 0x000e24000020d900 */
[----:B0-----:R-:W-:Y:S01]  /*8ae0*/  PRMT R0, R2, 0x7610, R0 ;  /* 0x0000761002007816 */ /* 0x001fe20000000000 */
[----:B------:R-:W-:Y:S05]  /*8af0*/  BRA `(.L_x_19264) ;  /* 0x000002a000007947 */ /* 0x000fea0003800000 */
.L_x_19276:
        /* <DEDUP_REMOVED lines=14> */
.L_x_19290:
[----:B------:R-:W-:Y:S05]  /*8be0*/  BSYNC B0 ;  /* 0x0000000000007941 */ /* 0x000fea0003800000 */
.L_x_19289:
[----:B------:R-:W0:Y:S02]  /*8bf0*/  F2I.S64.TRUNC R2, R2 ;  /* 0x0000000200027311 */ /* 0x000e24000020d900 */
[----:B0-----:R-:W-:Y:S01]  /*8c00*/  PRMT R0, R2, 0x7610, R0 ;  /* 0x0000761002007816 */ /* 0x001fe20000000000 */
[----:B------:R-:W-:Y:S05]  /*8c10*/  BRA `(.L_x_19264) ;  /* 0x0000018000007947 */ /* 0x000fea0003800000 */
.L_x_19263:
        /* <DEDUP_REMOVED lines=21> */
.L_x_19288:
[----:B------:R0:W5:Y:S01]  /*8d70*/  LDG.E.U8 R0, [R4.64] ;  /* 0x0000002404007981 */ /* 0x000162000c1e1100 */
[----:B------:R-:W-:Y:S05]  /*8d80*/  BRA `(.L_x_19264) ;  /* 0x0000001000007947 */ /* 0x000fea0003800000 */
.L_x_19287:
[----:B------:R0:W5:Y:S02]  /*8d90*/  LDG.E.U8 R0, [R4.64] ;  /* 0x0000002404007981 */ /* 0x000164000c1e1100 */
.L_x_19264:
        /* <DEDUP_REMOVED lines=23> */
.L_x_19294:
[----:B------:R0:W-:Y:S01]  /*8f10*/  STG.E.U8 [R16.64], R3 ;  /* 0x0000000310007986 */ /* 0x0001e2000c101124 */
[----:B------:R-:W-:Y:S05]  /*8f20*/  BRA `(.L_x_19296) ;  /* 0x00000e9000007947 */ /* 0x000fea0003800000 */
.L_x_19293:
        /* <DEDUP_REMOVED lines=10> */
.L_x_19298:
[----:B------:R-:W-:-:S05]  /*8fd0*/  LOP3.LUT R3, R3, 0xff, RZ, 0xc0, !PT ;  /* 0x000000ff03037812 */ /* 0x000fca00078ec0ff */
[----:B------:R0:W-:Y:S01]  /*8fe0*/  STG.E [R16.64], R3 ;  /* 0x0000000310007986 */ /* 0x0001e2000c101924 */
[----:B------:R-:W-:Y:S05]  /*8ff0*/  BRA `(.L_x_19296) ;  /* 0x00000dc000007947 */ /* 0x000fea0003800000 */
.L_x_19297:
[----:B------:R-:W-:-:S05]  /*9000*/  LOP3.LUT R3, R3, 0xff, RZ, 0xc0, !PT ;  /* 0x000000ff03037812 */ /* 0x000fca00078ec0ff */
[----:B------:R0:W-:Y:S01]  /*9010*/  STG.E.U16 [R16.64], R3 ;  /* 0x0000000310007986 */ /* 0x0001e2000c101524 */
[----:B------:R-:W-:Y:S05]  /*9020*/  BRA `(.L_x_19296) ;  /* 0x00000d9000007947 */ /* 0x000fea0003800000 */
.L_x_19292:
        /* <DEDUP_REMOVED lines=10> */
.L_x_19300:
[----:B------:R-:W-:-:S04]  /*90d0*/  LOP3.LUT R3, R3, 0xff, RZ, 0xc0, !PT ;  /* 0x000000ff03037812 */ /* 0x000fc800078ec0ff */
[----:B------:R-:W0:Y:S02]  /*90e0*/  I2F.U16 R0, R3 ;  /* 0x0000000300007306 */ /* 0x000e240000101000 */
[----:B0-----:R-:W-:-:S05]  /*90f0*/  F2FP.PACK_AB R0, RZ, R0 ;  /* 0x00000000ff00723e */ /* 0x001fca00000000ff */
[----:B------:R0:W-:Y:S01]  /*9100*/  STG.E.U16 [R16.64], R0 ;  /* 0x0000000010007986 */ /* 0x0001e2000c101524 */
[----:B------:R-:W-:Y:S05]  /*9110*/  BRA `(.L_x_19296) ;  /* 0x00000ca000007947 */ /* 0x000fea0003800000 */
.L_x_19299:
        /* <DEDUP_REMOVED lines=11> */
.L_x_19302:
[----:B------:R-:W-:-:S06]  /*91d0*/  LOP3.LUT R3, R3, 0xff, RZ, 0xc0, !PT ;  /* 0x000000ff03037812 */ /* 0x000fcc00078ec0ff */
[----:B------:R-:W0:Y:S02]  /*91e0*/  I2F.U16 R3, R3 ;  /* 0x0000000300037306 */ /* 0x000e240000101000 */
[----:B0-----:R-:W-:-:S04]  /*91f0*/  F2FP.PACK_AB R3, RZ, R3 ;  /* 0x00000003ff03723e */ /* 0x001fc800000000ff */
[----:B------:R-:W-:-:S05]  /*9200*/  PRMT R3, R3, 0x5410, RZ ;  /* 0x0000541003037816 */ /* 0x000fca00000000ff */
[----:B------:R0:W-:Y:S01]  /*9210*/  STG.E [R16.64], R3 ;  /* 0x0000000310007986 */ /* 0x0001e2000c101924 */
[----:B------:R-:W-:Y:S05]  /*9220*/  BRA `(.L_x_19296) ;  /* 0x00000b9000007947 */ /* 0x000fea0003800000 */
.L_x_19301:
[----:B------:R-:W-:-:S06]  /*9230*/  LOP3.LUT R3, R3, 0xff, RZ, 0xc0, !PT ;  /* 0x000000ff03037812 */ /* 0x000fcc00078ec0ff */
[----:B------:R-:W0:Y:S02]  /*9240*/  I2F.F64.U16 R2, R3 ;  /* 0x0000000300027312 */ /* 0x000e240000101800 */
[----:B0-----:R0:W-:Y:S01]  /*9250*/  STG.E.64 [R16.64], R2 ;  /* 0x0000000210007986 */ /* 0x0011e2000c101b24 */
[----:B------:R-:W-:Y:S05]  /*9260*/  BRA `(.L_x_19296) ;  /* 0x00000b5000007947 */ /* 0x000fea0003800000 */
.L_x_19291:
        /* <DEDUP_REMOVED lines=12> */
.L_x_19305:
[----:B------:R-:W-:Y:S01]  /*9330*/  LOP3.LUT R4, R3, 0xff, RZ, 0xc0, !PT ;  /* 0x000000ff03047812 */ /* 0x000fe200078ec0ff */
[----:B------:R-:W-:-:S05]  /*9340*/  CS2R R6, SRZ ;  /* 0x0000000000067805 */ /* 0x000fca000001ff00 */
[----:B------:R-:W0:Y:S02]  /*9350*/  I2F.F64.U16 R4, R4 ;  /* 0x0000000400047312 */ /* 0x000e240000101800 */
[----:B0-----:R0:W-:Y:S01]  /*9360*/  STG.E.128 [R16.64], R4 ;  /* 0x0000000410007986 */ /* 0x0011e2000c101d24 */
[----:B------:R-:W-:Y:S05]  /*9370*/  BRA `(.L_x_19296) ;  /* 0x00000a4000007947 */ /* 0x000fea0003800000 */
.L_x_19304:
        /* <DEDUP_REMOVED lines=22> */
.L_x_19309:
[----:B------:R-:W-:Y:S05]  /*94e0*/  BSYNC B0 ;  /* 0x0000000000007941 */ /* 0x000fea0003800000 */
.L_x_19308:
[----:B------:R-:W-:-:S05]  /*94f0*/  LOP3.LUT R3, R0, R3, RZ, 0xfc, !PT ;  /* 0x0000000300037212 */ /* 0x000fca00078efcff */
[----:B------:R0:W-:Y:S01]  /*9500*/  STG.E.U8 [R16.64], R3 ;  /* 0x0000000310007986 */ /* 0x0001e2000c101124 */
[----:B------:R-:W-:Y:S05]  /*9510*/  BRA `(.L_x_19296) ;  /* 0x000008a000007947 */ /* 0x000fea0003800000 */
.L_x_19307:
        /* <DEDUP_REMOVED lines=14> */
.L_x_19311:
[----:B------:R-:W-:Y:S01]  /*9600*/  IMAD.MOV.U32 R0, RZ, RZ, 0x7f ;  /* 0x0000007fff007424 */ /* 0x000fe200078e00ff */
[----:B------:R-:W-:-:S04]  /*9610*/  ISETP.GT.U32.AND P0, PT, R2, 0x7f800000, PT ;  /* 0x7f8000000200780c */ /* 0x000fc80003f04070 */
[----:B------:R-:W-:-:S04]  /*9620*/  SEL R0, R0, 0x7c, P0 ;  /* 0x0000007c00007807 */ /* 0x000fc80000000000 */
.L_x_19312:
[----:B------:R-:W-:Y:S05]  /*9630*/  BSYNC B0 ;  /* 0x0000000000007941 */ /* 0x000fea0003800000 */
.L_x_19310:
[----:B------:R-:W-:-:S04]  /*9640*/  LOP3.LUT R2, R3, 0x80000000, RZ, 0xc0, !PT ;  /* 0x8000000003027812 */ /* 0x000fc800078ec0ff */
[----:B------:R-:W-:-:S04]  /*9650*/  SHF.R.U32.HI R3, RZ, 0x18, R2 ;  /* 0x00000018ff037819 */ /* 0x000fc80000011602 */
[----:B------:R-:W-:-:S05]  /*9660*/  LOP3.LUT R3, R0, R3, RZ, 0xfc, !PT ;  /* 0x0000000300037212 */ /* 0x000fca00078efcff */
[----:B------:R0:W-:Y:S01]  /*9670*/  STG.E.U8 [R16.64], R3 ;  /* 0x0000000310007986 */ /* 0x0001e2000c101124 */
[----:B------:R-:W-:Y:S05]  /*9680*/  BRA `(.L_x_19296) ;  /* 0x0000073000007947 */ /* 0x000fea0003800000 */
.L_x_19306:
[----:B------:R-:W-:-:S04]  /*9690*/  LOP3.LUT R3, R3, 0xff, RZ, 0xc0, !PT ;  /* 0x000000ff03037812 */ /* 0x000fc800078ec0ff */
[----:B------:R-:W0:Y:S02]  /*96a0*/  I2F.U16 R0, R3 ;  /* 0x0000000300007306 */ /* 0x000e240000101000 */
[----:B0-----:R-:W-:-:S05]  /*96b0*/  F2FP.BF16.PACK_AB R0, RZ, R0 ;  /* 0x00000000ff00723e */ /* 0x001fca00000010ff */
[----:B------:R0:W-:Y:S01]  /*96c0*/  STG.E.U16 [R16.64], R0 ;  /* 0x0000000010007986 */ /* 0x0001e2000c101524 */
[----:B------:R-:W-:Y:S05]  /*96d0*/  BRA `(.L_x_19296) ;  /* 0x000006e000007947 */ /* 0x000fea0003800000 */
.L_x_19303:
        /* <DEDUP_REMOVED lines=11> */
.L_x_19315:
        /* <DEDUP_REMOVED lines=18> */
.L_x_19318:
[----:B------:R-:W-:-:S04]  /*98b0*/  LOP3.LUT R2, R3, 0x80000000, RZ, 0xc0, !PT ;  /* 0x8000000003027812 */ /* 0x000fc800078ec0ff */
[----:B------:R-:W-:-:S04]  /*98c0*/  SHF.R.U32.HI R3, RZ, 0x18, R2 ;  /* 0x00000018ff037819 */ /* 0x000fc80000011602 */
[----:B------:R-:W-:-:S04]  /*98d0*/  LOP3.LUT R0, R0, R3, RZ, 0xfc, !PT ;  /* 0x0000000300007212 */ /* 0x000fc800078efcff */
[----:B------:R-:W-:Y:S02]  /*98e0*/  PRMT R8, R0, 0x7610, R8 ;  /* 0x0000761000087816 */ /* 0x000fe40000000008 */
.L_x_19317:
[----:B------:R-:W-:Y:S05]  /*98f0*/  BSYNC B0 ;  /* 0x0000000000007941 */ /* 0x000fea0003800000 */
.L_x_19316:
[----:B------:R0:W-:Y:S01]  /*9900*/  STG.E.U8 [R16.64], R8 ;  /* 0x0000000810007986 */ /* 0x0001e2000c101124 */
[----:B------:R-:W-:Y:S05]  /*9910*/  BRA `(.L_x_19296) ;  /* 0x000004a000007947 */ /* 0x000fea0003800000 */
.L_x_19314:
        /* <DEDUP_REMOVED lines=18> */
.L_x_19321:
[----:B------:R-:W-:-:S04]  /*9a40*/  LOP3.LUT R2, R3, 0x80000000, RZ, 0xc0, !PT ;  /* 0x8000000003027812 */ /* 0x000fc800078ec0ff */
[----:B------:R-:W-:-:S04]  /*9a50*/  SHF.R.U32.HI R3, RZ, 0x18, R2 ;  /* 0x00000018ff037819 */ /* 0x000fc80000011602 */
[----:B------:R-:W-:-:S04]  /*9a60*/  LOP3.LUT R0, R0, R3, RZ, 0xfc, !PT ;  /* 0x0000000300007212 */ /* 0x000fc800078efcff */
[----:B------:R-:W-:Y:S02]  /*9a70*/  PRMT R8, R0, 0x7610, R8 ;  /* 0x0000761000087816 */ /* 0x000fe40000000008 */
.L_x_19320:
[----:B------:R-:W-:Y:S05]  /*9a80*/  BSYNC B0 ;  /* 0x0000000000007941 */ /* 0x000fea0003800000 */
.L_x_19319:
[----:B------:R0:W-:Y:S01]  /*9a90*/  STG.E.U8 [R16.64], R8 ;  /* 0x0000000810007986 */ /* 0x0001e2000c101124 */
[----:B------:R-:W-:Y:S05]  /*9aa0*/  BRA `(.L_x_19296) ;  /* 0x0000031000007947 */ /* 0x000fea0003800000 */
.L_x_19313:
        /* <DEDUP_REMOVED lines=23> */
.L_x_19295:
        /* <DEDUP_REMOVED lines=20> */
.L_x_19323:
[----:B------:R-:W-:Y:S01]  /*9d60*/  LOP3.LUT R2, R3, 0xff, RZ, 0xc0, !PT ;  /* 0x000000ff03027812 */ /* 0x000fe200078ec0ff */
[----:B------:R-:W-:-:S05]  /*9d70*/  IMAD.MOV.U32 R3, RZ, RZ, RZ ;  /* 0x000000ffff037224 */ /* 0x000fca00078e00ff */
[----:B------:R0:W-:Y:S01]  /*9d80*/  STG.E.64 [R16.64], R2 ;  /* 0x0000000210007986 */ /* 0x0001e2000c101b24 */
[----:B------:R-:W-:Y:S05]  /*9d90*/  BRA `(.L_x_19296) ;  /* 0x0000002000007947 */ /* 0x000fea0003800000 */
.L_x_19322:
[----:B------:R-:W-:-:S05]  /*9da0*/  LOP3.LUT R3, R3, 0xff, RZ, 0xc0, !PT ;  /* 0x000000ff03037812 */ /* 0x000fca00078ec0ff */
[----:B------:R0:W-:Y:S02]  /*9db0*/  STG.E [R16.64], R3 ;  /* 0x0000000310007986 */ /* 0x0001e4000c101924 */
.L_x_19296:
        /* <DEDUP_REMOVED lines=284> */
.L_x_19324:
        /* <DEDUP_REMOVED lines=18> */
.L_x_19328:
[----:B------:R0:W5:Y:S01]  /*b0a0*/  LDG.E.U8 R19, [R4.64] ;  /* 0x0000002404137981 */ /* 0x000162000c1e1100 */
[----:B------:R-:W-:Y:S05]  /*b0b0*/  BRA `(.L_x_19330) ;  /* 0x00000dc000007947 */ /* 0x000fea0003800000 */
.L_x_19327:
        /* <DEDUP_REMOVED lines=8> */
.L_x_19332:
[----:B------:R0:W5:Y:S01]  /*b140*/  LDG.E.U8 R19, [R4.64] ;  /* 0x0000002404137981 */ /* 0x000162000c1e1100 */
[----:B------:R-:W-:Y:S05]  /*b150*/  BRA `(.L_x_19330) ;  /* 0x00000d2000007947 */ /* 0x000fea0003800000 */
.L_x_19331:
[----:B------:R0:W5:Y:S01]  /*b160*/  LDG.E.U16 R19, [R4.64] ;  /* 0x0000002404137981 */ /* 0x000162000c1e1500 */
[----:B------:R-:W-:Y:S05]  /*b170*/  BRA `(.L_x_19330) ;  /* 0x00000d0000007947 */ /* 0x000fea0003800000 */
.L_x_19326:
        /* <DEDUP_REMOVED lines=10> */
.L_x_19334:
[----:B------:R-:W2:Y:S02]  /*b220*/  LDG.E.U16 R2, [R4.64] ;  /* 0x0000002404027981 */ /* 0x000ea4000c1e1500 */
[----:B--2---:R-:W-:-:S06]  /*b230*/  HADD2.F32 R2, -RZ, R2.H0_H0 ;  /* 0x20000002ff027230 */ /* 0x004fcc0000004100 */
[----:B------:R-:W0:Y:S02]  /*b240*/  F2I.S64.TRUNC R2, R2 ;  /* 0x0000000200027311 */ /* 0x000e24000020d900 */
[----:B0-----:R-:W-:Y:S01]  /*b250*/  PRMT R19, R2, 0x7610, R19 ;  /* 0x0000761002137816 */ /* 0x001fe20000000013 */
[----:B------:R-:W-:Y:S05]  /*b260*/  BRA `(.L_x_19330) ;  /* 0x00000c1000007947 */ /* 0x000fea0003800000 */
.L_x_19333:
        /* <DEDUP_REMOVED lines=10> */
.L_x_19336:
[----:B------:R-:W2:Y:S02]  /*b310*/  LDG.E.U16 R4, [R4.64] ;  /* 0x0000002404047981 */ /* 0x000ea4000c1e1500 */
[----:B--2---:R-:W-:-:S06]  /*b320*/  HADD2.F32 R2, -RZ, R4.H0_H0 ;  /* 0x20000004ff027230 */ /* 0x004fcc0000004100 */
[----:B------:R-:W0:Y:S02]  /*b330*/  F2I.S64.TRUNC R2, R2 ;  /* 0x0000000200027311 */ /* 0x000e24000020d900 */
[----:B0-----:R-:W-:Y:S01]  /*b340*/  PRMT R19, R2, 0x7610, R19 ;  /* 0x0000761002137816 */ /* 0x001fe20000000013 */
[----:B------:R-:W-:Y:S05]  /*b350*/  BRA `(.L_x_19330) ;  /* 0x00000b2000007947 */ /* 0x000fea0003800000 */
.L_x_19335:
[----:B------:R-:W2:Y:S02]  /*b360*/  LDG.E.64 R2, [R4.64] ;  /* 0x0000002404027981 */ /* 0x000ea4000c1e1b00 */
[----:B--2---:R-:W0:Y:S02]  /*b370*/  F2I.S64.F64.TRUNC R2, R2 ;  /* 0x0000000200027311 */ /* 0x004e24000030d900 */
[----:B0-----:R-:W-:Y:S01]  /*b380*/  PRMT R19, R2, 0x7610, R19 ;  /* 0x0000761002137816 */ /* 0x001fe20000000013 */
[----:B------:R-:W-:Y:S05]  /*b390*/  BRA `(.L_x_19330) ;  /* 0x00000ae000007947 */ /* 0x000fea0003800000 */
.L_x_19325:
        /* <DEDUP_REMOVED lines=12> */
.L_x_19339:
[----:B------:R-:W2:Y:S02]  /*b460*/  LDG.E.64 R4, [R4.64] ;  /* 0x0000002404047981 */ /* 0x000ea4000c1e1b00 */
[----:B--2---:R-:W0:Y:S02]  /*b470*/  F2I.S64.F64.TRUNC R2, R4 ;  /* 0x0000000400027311 */ /* 0x004e24000030d900 */
[----:B0-----:R-:W-:Y:S01]  /*b480*/  PRMT R19, R2, 0x7610, R19 ;  /* 0x0000761002137816 */ /* 0x001fe20000000013 */
[----:B------:R-:W-:Y:S05]  /*b490*/  BRA `(.L_x_19330) ;  /* 0x000009e000007947 */ /* 0x000fea0003800000 */
.L_x_19338:
        /* <DEDUP_REMOVED lines=28> */
.L_x_19341:
        /* <DEDUP_REMOVED lines=15> */
.L_x_19340:
[----:B------:R-:W2:Y:S02]  /*b750*/  LDG.E.U16 R2, [R4.64] ;  /* 0x0000002404027981 */ /* 0x000ea4000c1e1500 */
[----:B--2---:R-:W-:-:S06]  /*b760*/  PRMT R2, RZ, 0x5410, R2 ;  /* 0x00005410ff027816 */ /* 0x004fcc0000000002 */
[----:B------:R-:W0:Y:S02]  /*b770*/  F2I.S64.TRUNC R2, R2 ;  /* 0x0000000200027311 */ /* 0x000e24000020d900 */
[----:B0-----:R-:W-:Y:S01]  /*b780*/  PRMT R19, R2, 0x7610, R19 ;  /* 0x0000761002137816 */ /* 0x001fe20000000013 */
[----:B------:R-:W-:Y:S05]  /*b790*/  BRA `(.L_x_19330) ;  /* 0x000006e000007947 */ /* 0x000fea0003800000 */
.L_x_19337:
        /* <DEDUP_REMOVED lines=10> */
.L_x_19344:
        /* <DEDUP_REMOVED lines=21> */
.L_x_19348:
[----:B------:R-:W-:Y:S05]  /*b990*/  BSYNC B1 ;  /* 0x0000000000017941 */ /* 0x000fea0003800000 */
.L_x_19347:
[----:B------:R-:W-:Y:S01]  /*b9a0*/  IMAD.SHL.U32 R2, R2, 0x100000, RZ ;  /* 0x0010000002027824 */ /* 0x000fe200078e00ff */
[----:B------:R-:W-:-:S04]  /*b9b0*/  LEA R3, R0, 0x3b800000, 0x17 ;  /* 0x3b80000000037811 */ /* 0x000fc800078eb8ff */
[----:B------:R-:W-:Y:S02]  /*b9c0*/  LOP3.LUT R2, R3, R2, R4, 0xfe, !PT ;  /* 0x0000000203027212 */ /* 0x000fe400078efe04 */
.L_x_19346:
[----:B------:R-:W-:Y:S05]  /*b9d0*/  BSYNC B0 ;  /* 0x0000000000007941 */ /* 0x000fea0003800000 */
.L_x_19345:
[----:B------:R-:W0:Y:S02]  /*b9e0*/  F2I.S64.TRUNC R2, R2 ;  /* 0x0000000200027311 */ /* 0x000e24000020d900 */
[----:B0-----:R-:W-:Y:S01]  /*b9f0*/  PRMT R19, R2, 0x7610, R19 ;  /* 0x0000761002137816 */ /* 0x001fe20000000013 */
[----:B------:R-:W-:Y:S05]  /*ba00*/  BRA `(.L_x_19330) ;  /* 0x0000047000007947 */ /* 0x000fea0003800000 */
.L_x_19343:
        /* <DEDUP_REMOVED lines=21> */
.L_x_19352:
[----:B------:R-:W-:Y:S05]  /*bb60*/  BSYNC B1 ;  /* 0x0000000000017941 */ /* 0x000fea0003800000 */
.L_x_19351:
[----:B------:R-:W-:Y:S01]  /*bb70*/  IMAD.SHL.U32 R2, R2, 0x200000, RZ ;  /* 0x0020000002027824 */ /* 0x000fe200078e00ff */
[----:B------:R-:W-:-:S04]  /*bb80*/  LEA R3, R0, 0x37800000, 0x17 ;  /* 0x3780000000037811 */ /* 0x000fc800078eb8ff */
[----:B------:R-:W-:Y:S02]  /*bb90*/  LOP3.LUT R2, R3, R2, R4, 0xfe, !PT ;  /* 0x0000000203027212 */ /* 0x000fe400078efe04 */
.L_x_19350:
[----:B------:R-:W-:Y:S05]  /*bba0*/  BSYNC B0 ;  /* 0x0000000000007941 */ /* 0x000fea0003800000 */
.L_x_19349:
[----:B------:R-:W0:Y:S02]  /*bbb0*/  F2I.S64.TRUNC R2, R2 ;  /* 0x0000000200027311 */ /* 0x000e24000020d900 */
[----:B0-----:R-:W-:Y:S01]  /*bbc0*/  PRMT R19, R2, 0x7610, R19 ;  /* 0x0000761002137816 */ /* 0x001fe20000000013 */
[----:B------:R-:W-:Y:S05]  /*bbd0*/  BRA `(.L_x_19330) ;  /* 0x000002a000007947 */ /* 0x000fea0003800000 */
.L_x_19342:
        /* <DEDUP_REMOVED lines=14> */
.L_x_19356:
[----:B------:R-:W-:Y:S05]  /*bcc0*/  BSYNC B0 ;  /* 0x0000000000007941 */ /* 0x000fea0003800000 */
.L_x_19355:
[----:B------:R-:W0:Y:S02]  /*bcd0*/  F2I.S64.TRUNC R2, R2 ;  /* 0x0000000200027311 */ /* 0x000e24000020d900 */
[----:B0-----:R-:W-:Y:S01]  /*bce0*/  PRMT R19, R2, 0x7610, R19 ;  /* 0x0000761002137816 */ /* 0x001fe20000000013 */
[----:B------:R-:W-:Y:S05]  /*bcf0*/  BRA `(.L_x_19330) ;  /* 0x0000018000007947 */ /* 0x000fea0003800000 */
.L_x_19329:
        /* <DEDUP_REMOVED lines=21> */
.L_x_19354:
[----:B------:R0:W5:Y:S01]  /*be50*/  LDG.E.U8 R19, [R4.64] ;  /* 0x0000002404137981 */ /* 0x000162000c1e1100 */
[----:B------:R-:W-:Y:S05]  /*be60*/  BRA `(.L_x_19330) ;  /* 0x0000001000007947 */ /* 0x000fea0003800000 */
.L_x_19353:
[----:B------:R0:W5:Y:S02]  /*be70*/  LDG.E.U8 R19, [R4.64] ;  /* 0x0000002404137981 */ /* 0x000164000c1e1100 */
.L_x_19330:
        /* <DEDUP_REMOVED lines=16> */
.L_x_19360:
[----:B------:R0:W5:Y:S01]  /*bf80*/  LDG.E.U8 R22, [R4.64] ;  /* 0x0000002404167981 */ /* 0x000162000c1e1100 */
[----:B------:R-:W-:Y:S05]  /*bf90*/  BRA `(.L_x_19362) ;  /* 0x00000dc000007947 */ /* 0x000fea0003800000 */
.L_x_19359:
        /* <DEDUP_REMOVED lines=8> */
.L_x_19364:
[----:B------:R0:W5:Y:S01]  /*c020*/  LDG.E.U8 R22, [R4.64] ;  /* 0x0000002404167981 */ /* 0x000162000c1e1100 */
[----:B------:R-:W-:Y:S05]  /*c030*/  BRA `(.L_x_19362) ;  /* 0x00000d2000007947 */ /* 0x000fea0003800000 */
.L_x_19363:
[----:B------:R0:W5:Y:S01]  /*c040*/  LDG.E.U16 R22, [R4.64] ;  /* 0x0000002404167981 */ /* 0x000162000c1e1500 */
[----:B------:R-:W-:Y:S05]  /*c050*/  BRA `(.L_x_19362) ;  /* 0x00000d0000007947 */ /* 0x000fea0003800000 */
.L_x_19358:
        /* <DEDUP_REMOVED lines=10> */
.L_x_19366:
[----:B------:R-:W2:Y:S02]  /*c100*/  LDG.E.U16 R2, [R4.64] ;  /* 0x0000002404027981 */ /* 0x000ea4000c1e1500 */
[----:B--2---:R-:W-:-:S06]  /*c110*/  HADD2.F32 R2, -RZ, R2.H0_H0 ;  /* 0x20000002ff027230 */ /* 0x004fcc0000004100 */
[----:B------:R-:W0:Y:S02]  /*c120*/  F2I.S64.TRUNC R2, R2 ;  /* 0x0000000200027311 */ /* 0x000e24000020d900 */
[----:B0-----:R-:W-:Y:S01]  /*c130*/  PRMT R22, R2, 0x7610, R22 ;  /* 0x0000761002167816 */ /* 0x001fe20000000016 */
[----:B------:R-:W-:Y:S05]  /*c140*/  BRA `(.L_x_19362) ;  /* 0x00000c1000007947 */ /* 0x000fea0003800000 */
.L_x_19365:
        /* <DEDUP_REMOVED lines=10> */
.L_x_19368:
[----:B------:R-:W2:Y:S02]  /*c1f0*/  LDG.E.U16 R4, [R4.64] ;  /* 0x0000002404047981 */ /* 0x000ea4000c1e1500 */
[----:B--2---:R-:W-:-:S06]  /*c200*/  HADD2.F32 R2, -RZ, R4.H0_H0 ;  /* 0x20000004ff027230 */ /* 0x004fcc0000004100 */
[----:B------:R-:W0:Y:S02]  /*c210*/  F2I.S64.TRUNC R2, R2 ;  /* 0x0000000200027311 */ /* 0x000e24000020d900 */
[----:B0-----:R-:W-:Y:S01]  /*c220*/  PRMT R22, R2, 0x7610, R22 ;  /* 0x0000761002167816 */ /* 0x001fe20000000016 */
[----:B------:R-:W-:Y:S05]  /*c230*/  BRA `(.L_x_19362) ;  /* 0x00000b2000007947 */ /* 0x000fea0003800000 */
.L_x_19367:
[----:B------:R-:W2:Y:S02]  /*c240*/  LDG.E.64 R2, [R4.64] ;  /* 0x0000002404027981 */ /* 0x000ea4000c1e1b00 */
[----:B--2---:R-:W0:Y:S02]  /*c250*/  F2I.S64.F64.TRUNC R2, R2 ;  /* 0x0000000200027311 */ /* 0x004e24000030d900 */
[----:B0-----:R-:W-:Y:S01]  /*c260*/  PRMT R22, R2, 0x7610, R22 ;  /* 0x0000761002167816 */ /* 0x001fe20000000016 */
[----:B------:R-:W-:Y:S05]  /*c270*/  BRA `(.L_x_19362) ;  /* 0x00000ae000007947 */ /* 0x000fea0003800000 */
.L_x_19357:
        /* <DEDUP_REMOVED lines=12> */
.L_x_19371:
[----:B------:R-:W2:Y:S02]  /*c340*/  LDG.E.64 R4, [R4.64] ;  /* 0x0000002404047981 */ /* 0x000ea4000c1e1b00 */
[----:B--2---:R-:W0:Y:S02]  /*c350*/  F2I.S64.F64.TRUNC R2, R4 ;  /* 0x0000000400027311 */ /* 0x004e24000030d900 */
[----:B0-----:R-:W-:Y:S01]  /*c360*/  PRMT R22, R2, 0x7610, R22 ;  /* 0x0000761002167816 */ /* 0x001fe20000000016 */
[----:B------:R-:W-:Y:S05]  /*c370*/  BRA `(.L_x_19362) ;  /* 0x000009e000007947 */ /* 0x000fea0003800000 */
.L_x_19370:
        /* <DEDUP_REMOVED lines=28> */
.L_x_19373:
        /* <DEDUP_REMOVED lines=15> */
.L_x_19372:
[----:B------:R-:W2:Y:S02]  /*c630*/  LDG.E.U16 R2, [R4.64] ;  /* 0x0000002404027981 */ /* 0x000ea4000c1e1500 */
[----:B--2---:R-:W-:-:S06]  /*c640*/  PRMT R2, RZ, 0x5410, R2 ;  /* 0x00005410ff027816 */ /* 0x004fcc0000000002 */
[----:B------:R-:W0:Y:S02]  /*c650*/  F2I.S64.TRUNC R2, R2 ;  /* 0x0000000200027311 */ /* 0x000e24000020d900 */
[----:B0-----:R-:W-:Y:S01]  /*c660*/  PRMT R22, R2, 0x7610, R22 ;  /* 0x0000761002167816 */ /* 0x001fe20000000016 */
[----:B------:R-:W-:Y:S05]  /*c670*/  BRA `(.L_x_19362) ;  /* 0x000006e000007947 */ /* 0x000fea0003800000 */
.L_x_19369:
        /* <DEDUP_REMOVED lines=10> */
.L_x_19376:
        /* <DEDUP_REMOVED lines=21> */
.L_x_19380:
[----:B------:R-:W-:Y:S05]  /*c870*/  BSYNC B1 ;  /* 0x0000000000017941 */ /* 0x000fea0003800000 */
.L_x_19379:
[----:B------:R-:W-:Y:S01]  /*c880*/  IMAD.SHL.U32 R2, R2, 0x100000, RZ ;  /* 0x0010000002027824 */ /* 0x000fe200078e00ff */
[----:B------:R-:W-:-:S04]  /*c890*/  LEA R3, R0, 0x3b800000, 0x17 ;  /* 0x3b80000000037811 */ /* 0x000fc800078eb8ff */
[----:B------:R-:W-:Y:S02]  /*c8a0*/  LOP3.LUT R2, R3, R2, R4, 0xfe, !PT ;  /* 0x0000000203027212 */ /* 0x000fe400078efe04 */
.L_x_19378:
[----:B------:R-:W-:Y:S05]  /*c8b0*/  BSYNC B0 ;  /* 0x0000000000007941 */ /* 0x000fea0003800000 */
.L_x_19377:
[----:B------:R-:W0:Y:S02]  /*c8c0*/  F2I.S64.TRUNC R2, R2 ;  /* 0x0000000200027311 */ /* 0x000e24000020d900 */
[----:B0-----:R-:W-:Y:S01]  /*c8d0*/  PRMT R22, R2, 0x7610, R22 ;  /* 0x0000761002167816 */ /* 0x001fe20000000016 */
[----:B------:R-:W-:Y:S05]  /*c8e0*/  BRA `(.L_x_19362) ;  /* 0x0000047000007947 */ /* 0x000fea0003800000 */
.L_x_19375:
        /* <DEDUP_REMOVED lines=21> */
.L_x_19384:
[----:B------:R-:W-:Y:S05]  /*ca40*/  BSYNC B1 ;  /* 0x0000000000017941 */ /* 0x000fea0003800000 */
.L_x_19383:
[----:B------:R-:W-:Y:S01]  /*ca50*/  IMAD.SHL.U32 R2, R2, 0x200000, RZ ;  /* 0x0020000002027824 */ /* 0x000fe200078e00ff */
[----:B------:R-:W-:-:S04]  /*ca60*/  LEA R3, R0, 0x37800000, 0x17 ;  /* 0x3780000000037811 */ /* 0x000fc800078eb8ff */
[----:B------:R-:W-:Y:S02]  /*ca70*/  LOP3.LUT R2, R3, R2, R4, 0xfe, !PT ;  /* 0x0000000203027212 */ /* 0x000fe400078efe04 */
.L_x_19382:
[----:B------:R-:W-:Y:S05]  /*ca80*/  BSYNC B0 ;  /* 0x0000000000007941 */ /* 0x000fea0003800000 */
.L_x_19381:
[----:B------:R-:W0:Y:S02]  /*ca90*/  F2I.S64.TRUNC R2, R2 ;  /* 0x0000000200027311 */ /* 0x000e24000020d900 */
[----:B0-----:R-:W-:Y:S01]  /*caa0*/  PRMT R22, R2, 0x7610, R22 ;  /* 0x0000761002167816 */ /* 0x001fe20000000016 */
[----:B------:R-:W-:Y:S05]  /*cab0*/  BRA `(.L_x_19362) ;  /* 0x000002a000007947 */ /* 0x000fea0003800000 */
.L_x_19374:
        /* <DEDUP_REMOVED lines=14> */
.L_x_19388:
[----:B------:R-:W-:Y:S05]  /*cba0*/  BSYNC B0 ;  /* 0x0000000000007941 */ /* 0x000fea0003800000 */
.L_x_19387:
[----:B------:R-:W0:Y:S02]  /*cbb0*/  F2I.S64.TRUNC R2, R2 ;  /* 0x0000000200027311 */ /* 0x000e24000020d900 */
[----:B0-----:R-:W-:Y:S01]  /*cbc0*/  PRMT R22, R2, 0x7610, R22 ;  /* 0x0000761002167816 */ /* 0x001fe20000000016 */
[----:B------:R-:W-:Y:S05]  /*cbd0*/  BRA `(.L_x_19362) ;  /* 0x0000018000007947 */ /* 0x000fea0003800000 */
.L_x_19361:
        /* <DEDUP_REMOVED lines=21> */
.L_x_19386:
[----:B------:R0:W5:Y:S01]  /*cd30*/  LDG.E.U8 R22, [R4.64] ;  /* 0x0000002404167981 */ /* 0x000162000c1e1100 */
[----:B------:R-:W-:Y:S05]  /*cd40*/  BRA `(.L_x_19362) ;  /* 0x0000001000007947 */ /* 0x000fea0003800000 */
.L_x_19385:
[----:B------:R0:W5:Y:S02]  /*cd50*/  LDG.E.U8 R22, [R4.64] ;  /* 0x0000002404167981 */ /* 0x000164000c1e1100 */
.L_x_19362:
        /* <DEDUP_REMOVED lines=16> */
.L_x_19392:
[----:B------:R0:W5:Y:S01]  /*ce60*/  LDG.E.U8 R0, [R4.64] ;  /* 0x0000002404007981 */ /* 0x000162000c1e1100 */
[----:B------:R-:W-:Y:S05]  /*ce70*/  BRA `(.L_x_19394) ;  /* 0x00000dc000007947 */ /* 0x000fea0003800000 */
.L_x_19391:
        /* <DEDUP_REMOVED lines=8> */
.L_x_19396:
[----:B------:R0:W5:Y:S01]  /*cf00*/  LDG.E.U8 R0, [R4.64] ;  /* 0x0000002404007981 */ /* 0x000162000c1e1100 */
[----:B------:R-:W-:Y:S05]  /*cf10*/  BRA `(.L_x_19394) ;  /* 0x00000d2000007947 */ /* 0x000fea0003800000 */
.L_x_19395:
[----:B------:R0:W5:Y:S01]  /*cf20*/  LDG.E.U16 R0, [R4.64] ;  /* 0x0000002404007981 */ /* 0x000162000c1e1500 */
[----:B------:R-:W-:Y:S05]  /*cf30*/  BRA `(.L_x_19394) ;  /* 0x00000d0000007947 */ /* 0x000fea0003800000 */
.L_x_19390:
        /* <DEDUP_REMOVED lines=10> */
.L_x_19398:
[----:B------:R-:W2:Y:S02]  /*cfe0*/  LDG.E.U16 R2, [R4.64] ;  /* 0x0000002404027981 */ /* 0x000ea4000c1e1500 */
[----:B--2---:R-:W-:-:S06]  /*cff0*/  HADD2.F32 R2, -RZ, R2.H0_H0 ;  /* 0x20000002ff027230 */ /* 0x004fcc0000004100 */
[----:B------:R-:W0:Y:S02]  /*d000*/  F2I.S64.TRUNC R2, R2 ;  /* 0x0000000200027311 */ /* 0x000e24000020d900 */
[----:B0-----:R-:W-:Y:S01]  /*d010*/  PRMT R0, R2, 0x7610, R0 ;  /* 0x0000761002007816 */ /* 0x001fe20000000000 */
[----:B------:R-:W-:Y:S05]  /*d020*/  BRA `(.L_x_19394) ;  /* 0x00000c1000007947 */ /* 0x000fea0003800000 */
.L_x_19397:
        /* <DEDUP_REMOVED lines=10> */
.L_x_19400:
[----:B------:R-:W2:Y:S02]  /*d0d0*/  LDG.E.U16 R4, [R4.64] ;  /* 0x0000002404047981 */ /* 0x000ea4000c1e1500 */
[----:B--2---:R-:W-:-:S06]  /*d0e0*/  HADD2.F32 R2, -RZ, R4.H0_H0 ;  /* 0x20000004ff027230 */ /* 0x004fcc0000004100 */
[----:B------:R-:W0:Y:S02]  /*d0f0*/  F2I.S64.TRUNC R2, R2 ;  /* 0x0000000200027311 */ /* 0x000e24000020d900 */
[----:B0-----:R-:W-:Y:S01]  /*d100*/  PRMT R0, R2, 0x7610, R0 ;  /* 0x0000761002007816 */ /* 0x001fe20000000000 */
[----:B------:R-:W-:Y:S05]  /*d110*/  BRA `(.L_x_19394) ;  /* 0x00000b2000007947 */ /* 0x000fea0003800000 */
.L_x_19399:
[----:B------:R-:W2:Y:S02]  /*d120*/  LDG.E.64 R2, [R4.64] ;  /* 0x0000002404027981 */ /* 0x000ea4000c1e1b00 */
[----:B--2---:R-:W0:Y:S02]  /*d130*/  F2I.S64.F64.TRUNC R2, R2 ;  /* 0x0000000200027311 */ /* 0x004e24000030d900 */
[----:B0-----:R-:W-:Y:S01]  /*d140*/  PRMT R0, R2, 0x7610, R0 ;  /* 0x0000761002007816 */ /* 0x001fe20000000000 */
[----:B------:R-:W-:Y:S05]  /*d150*/  BRA `(.L_x_19394) ;  /* 0x00000ae000007947 */ /* 0x000fea0003800000 */
.L_x_19389:
        /* <DEDUP_REMOVED lines=12> */
.L_x_19403:
[----:B------:R-:W2:Y:S02]  /*d220*/  LDG.E.64 R4, [R4.64] ;  /* 0x0000002404047981 */ /* 0x000ea4000c1e1b00 */
[----:B--2---:R-:W0:Y:S02]  /*d230*/  F2I.S64.F64.TRUNC R2, R4 ;  /* 0x0000000400027311 */ /* 0x004e24000030d900 */
[----:B0-----:R-:W-:Y:S01]  /*d240*/  PRMT R0, R2, 0x7610, R0 ;  /* 0x0000761002007816 */ /* 0x001fe20000000000 */
[----:B------:R-:W-:Y:S05]  /*d250*/  BRA `(.L_x_19394) ;  /* 0x000009e000007947 */ /* 0x000fea0003800000 */
.L_x_19402:
        /* <DEDUP_REMOVED lines=28> */
.L_x_19405:
        /* <DEDUP_REMOVED lines=15> */
.L_x_19404:
[----:B------:R-:W2:Y:S02]  /*d510*/  LDG.E.U16 R2, [R4.64] ;  /* 0x0000002404027981 */ /* 0x000ea4000c1e1500 */
[----:B--2---:R-:W-:-:S06]  /*d520*/  PRMT R2, RZ, 0x5410, R2 ;  /* 0x00005410ff027816 */ /* 0x004fcc0000000002 */
[----:B------:R-:W0:Y:S02]  /*d530*/  F2I.S64.TRUNC R2, R2 ;  /* 0x0000000200027311 */ /* 0x000e24000020d900 */
[----:B0-----:R-:W-:Y:S01]  /*d540*/  PRMT R0, R2, 0x7610, R0 ;  /* 0x0000761002007816 */ /* 0x001fe20000000000 */
[----:B------:R-:W-:Y:S05]  /*d550*/  BRA `(.L_x_19394) ;  /* 0x000006e000007947 */ /* 0x000fea0003800000 */
.L_x_19401:
        /* <DEDUP_REMOVED lines=10> */
.L_x_19408:
        /* <DEDUP_REMOVED lines=21> */
.L_x_19412:
[----:B------:R-:W-:Y:S05]  /*d750*/  BSYNC B1 ;  /* 0x0000000000017941 */ /* 0x000fea0003800000 */
.L_x_19411:
[----:B------:R-:W-:Y:S01]  /*d760*/  IMAD.SHL.U32 R2, R2, 0x100000, RZ ;  /* 0x0010000002027824 */ /* 0x000fe200078e00ff */
[----:B------:R-:W-:-:S04]  /*d770*/  LEA R3, R0, 0x3b800000, 0x17 ;  /* 0x3b80000000037811 */ /* 0x000fc800078eb8ff */
[----:B------:R-:W-:Y:S02]  /*d780*/  LOP3.LUT R2, R3, R2, R4, 0xfe, !PT ;  /* 0x0000000203027212 */ /* 0x000fe400078efe04 */
.L_x_19410:
[----:B------:R-:W-:Y:S05]  /*d790*/  BSYNC B0 ;  /* 0x0000000000007941 */ /* 0x000fea0003800000 */
.L_x_19409:
[----:B------:R-:W0:Y:S02]  /*d7a0*/  F2I.S64.TRUNC R2, R2 ;  /* 0x0000000200027311 */ /* 0x000e24000020d900 */
[----:B0-----:R-:W-:Y:S01]  /*d7b0*/  PRMT R0, R2, 0x7610, R0 ;  /* 0x0000761002007816 */ /* 0x001fe20000000000 */
[----:B------:R-:W-:Y:S05]  /*d7c0*/  BRA `(.L_x_19394) ;  /* 0x0000047000007947 */ /* 0x000fea0003800000 */
.L_x_19407:
        /* <DEDUP_REMOVED lines=21> */
.L_x_19416:
[----:B------:R-:W-:Y:S05]  /*d920*/  BSYNC B1 ;  /* 0x0000000000017941 */ /* 0x000fea0003800000 */
.L_x_19415:
[----:B------:R-:W-:Y:S01]  /*d930*/  IMAD.SHL.U32 R2, R2, 0x200000, RZ ;  /* 0x0020000002027824 */ /* 0x000fe200078e00ff */
[----:B------:R-:W-:-:S04]  /*d940*/  LEA R3, R0, 0x37800000, 0x17 ;  /* 0x3780000000037811 */ /* 0x000fc800078eb8ff */
[----:B------:R-:W-:Y:S02]  /*d950*/  LOP3.LUT R2, R3, R2, R4, 0xfe, !PT ;  /* 0x0000000203027212 */ /* 0x000fe400078efe04 */
.L_x_19414:
[----:B------:R-:W-:Y:S05]  /*d960*/  BSYNC B0 ;  /* 0x0000000000007941 */ /* 0x000fea0003800000 */
.L_x_19413:
[----:B------:R-:W0:Y:S02]  /*d970*/  F2I.S64.TRUNC R2, R2 ;  /* 0x0000000200027311 */ /* 0x000e24000020d900 */
[----:B0-----:R-:W-:Y:S01]  /*d980*/  PRMT R0, R2, 0x7610, R0 ;  /* 0x0000761002007816 */ /* 0x001fe20000000000 */
[----:B------:R-:W-:Y:S05]  /*d990*/  BRA `(.L_x_19394) ;  /* 0x000002a000007947 */ /* 0x000fea0003800000 */
.L_x_19406:
        /* <DEDUP_REMOVED lines=14> */
.L_x_19420:
[----:B------:R-:W-:Y:S05]  /*da80*/  BSYNC B0 ;  /* 0x0000000000007941 */ /* 0x000fea0003800000 */
.L_x_19419:
[----:B------:R-:W0:Y:S02]  /*da90*/  F2I.S64.TRUNC R2, R2 ;  /* 0x0000000200027311 */ /* 0x000e24000020d900 */
[----:B0-----:R-:W-:Y:S01]  /*daa0*/  PRMT R0, R2, 0x7610, R0 ;  /* 0x0000761002007816 */ /* 0x001fe20000000000 */
[----:B------:R-:W-:Y:S05]  /*dab0*/  BRA `(.L_x_19394) ;  /* 0x0000018000007947 */ /* 0x000fea0003800000 */
.L_x_19393:
        /* <DEDUP_REMOVED lines=21> */
.L_x_19418:
[----:B------:R0:W5:Y:S01]  /*dc10*/  LDG.E.U8 R0, [R4.64] ;  /* 0x0000002404007981 */ /* 0x000162000c1e1100 */
[----:B------:R-:W-:Y:S05]  /*dc20*/  BRA `(.L_x_19394) ;  /* 0x0000001000007947 */ /* 0x000fea0003800000 */
.L_x_19417:
[----:B------:R0:W5:Y:S02]  /*dc30*/  LDG.E.U8 R0, [R4.64] ;  /* 0x0000002404007981 */ /* 0x000164000c1e1100 */
.L_x_19394:
        /* <DEDUP_REMOVED lines=23> */
.L_x_19424:
[----:B------:R0:W-:Y:S01]  /*ddb0*/  STG.E.U8 [R16.64], R3 ;  /* 0x0000000310007986 */ /* 0x0001e2000c101124 */
[----:B------:R-:W-:Y:S05]  /*ddc0*/  BRA `(.L_x_19426) ;  /* 0x00000e9000007947 */ /* 0x000fea0003800000 */
.L_x_19423:
        /* <DEDUP_REMOVED lines=10> */
.L_x_19428:
[----:B------:R-:W-:-:S05]  /*de70*/  LOP3.LUT R3, R3, 0xff, RZ, 0xc0, !PT ;  /* 0x000000ff03037812 */ /* 0x000fca00078ec0ff */
[----:B------:R0:W-:Y:S01]  /*de80*/  STG.E [R16.64], R3 ;  /* 0x0000000310007986 */ /* 0x0001e2000c101924 */
[----:B------:R-:W-:Y:S05]  /*de90*/  BRA `(.L_x_19426) ;  /* 0x00000dc000007947 */ /* 0x000fea0003800000 */
.L_x_19427:
[----:B------:R-:W-:-:S05]  /*dea0*/  LOP3.LUT R3, R3, 0xff, RZ, 0xc0, !PT ;  /* 0x000000ff03037812 */ /* 0x000fca00078ec0ff */
[----:B------:R0:W-:Y:S01]  /*deb0*/  STG.E.U16 [R16.64], R3 ;  /* 0x0000000310007986 */ /* 0x0001e2000c101524 */
[----:B------:R-:W-:Y:S05]  /*dec0*/  BRA `(.L_x_19426) ;  /* 0x00000d9000007947 */ /* 0x000fea0003800000 */
.L_x_19422:
        /* <DEDUP_REMOVED lines=10> */
.L_x_19430:
[----:B------:R-:W-:-:S04]  /*df70*/  LOP3.LUT R3, R3, 0xff, RZ, 0xc0, !PT ;  /* 0x000000ff03037812 */ /* 0x000fc800078ec0ff */
[----:B------:R-:W0:Y:S02]  /*df80*/  I2F.U16 R0, R3 ;  /* 0x0000000300007306 */ /* 0x000e240000101000 */
[----:B0-----:R-:W-:-:S05]  /*df90*/  F2FP.PACK_AB R0, RZ, R0 ;  /* 0x00000000ff00723e */ /* 0x001fca00000000ff */
[----:B------:R0:W-:Y:S01]  /*dfa0*/  STG.E.U16 [R16.64], R0 ;  /* 0x0000000010007986 */ /* 0x0001e2000c101524 */
[----:B------:R-:W-:Y:S05]  /*dfb0*/  BRA `(.L_x_19426) ;  /* 0x00000ca000007947 */ /* 0x000fea0003800000 */
.L_x_19429:
        /* <DEDUP_REMOVED lines=11> */
.L_x_19432:
[----:B------:R-:W-:-:S06]  /*e070*/  LOP3.LUT R3, R3, 0xff, RZ, 0xc0, !PT ;  /* 0x000000ff03037812 */ /* 0x000fcc00078ec0ff */
[----:B------:R-:W0:Y:S02]  /*e080*/  I2F.U16 R3, R3 ;  /* 0x0000000300037306 */ /* 0x000e240000101000 */
[----:B0-----:R-:W-:-:S04]  /*e090*/  F2FP.PACK_AB R3, RZ, R3 ;  /* 0x00000003ff03723e */ /* 0x001fc800000000ff */
[----:B------:R-:W-:-:S05]  /*e0a0*/  PRMT R3, R3, 0x5410, RZ ;  /* 0x0000541003037816 */ /* 0x000fca00000000ff */
[----:B------:R0:W-:Y:S01]  /*e0b0*/  STG.E [R16.64], R3 ;  /* 0x0000000310007986 */ /* 0x0001e2000c101924 */
[----:B------:R-:W-:Y:S05]  /*e0c0*/  BRA `(.L_x_19426) ;  /* 0x00000b9000007947 */ /* 0x000fea0003800000 */
.L_x_19431:
[----:B------:R-:W-:-:S06]  /*e0d0*/  LOP3.LUT R3, R3, 0xff, RZ, 0xc0, !PT ;  /* 0x000000ff03037812 */ /* 0x000fcc00078ec0ff */
[----:B------:R-:W0:Y:S02]  /*e0e0*/  I2F.F64.U16 R2, R3 ;  /* 0x0000000300027312 */ /* 0x000e240000101800 */
[----:B0-----:R0:W-:Y:S01]  /*e0f0*/  STG.E.64 [R16.64], R2 ;  /* 0x0000000210007986 */ /* 0x0011e2000c101b24 */
[----:B------:R-:W-:Y:S05]  /*e100*/  BRA `(.L_x_19426) ;  /* 0x00000b5000007947 */ /* 0x000fea0003800000 */
.L_x_19421:
        /* <DEDUP_REMOVED lines=12> */
.L_x_19435:
[----:B------:R-:W-:Y:S01]  /*e1d0*/  LOP3.LUT R4, R3, 0xff, RZ, 0xc0, !PT ;  /* 0x000000ff03047812 */ /* 0x000fe200078ec0ff */
[----:B------:R-:W-:-:S05]  /*e1e0*/  CS2R R6, SRZ ;  /* 0x0000000000067805 */ /* 0x000fca000001ff00 */
[----:B------:R-:W0:Y:S02]  /*e1f0*/  I2F.F64.U16 R4, R4 ;  /* 0x0000000400047312 */ /* 0x000e240000101800 */
[----:B0-----:R0:W-:Y:S01]  /*e200*/  STG.E.128 [R16.64], R4 ;  /* 0x0000000410007986 */ /* 0x0011e2000c101d24 */
[----:B------:R-:W-:Y:S05]  /*e210*/  BRA `(.L_x_19426) ;  /* 0x00000a4000007947 */ /* 0x000fea0003800000 */
.L_x_19434:
        /* <DEDUP_REMOVED lines=22> */
.L_x_19439:
[----:B------:R-:W-:Y:S05]  /*e380*/  BSYNC B0 ;  /* 0x0000000000007941 */ /* 0x000fea0003800000 */
.L_x_19438:
[----:B------:R-:W-:-:S05]  /*e390*/  LOP3.LUT R3, R0, R3, RZ, 0xfc, !PT ;  /* 0x0000000300037212 */ /* 0x000fca00078efcff */
[----:B------:R0:W-:Y:S01]  /*e3a0*/  STG.E.U8 [R16.64], R3 ;  /* 0x0000000310007986 */ /* 0x0001e2000c101124 */
[----:B------:R-:W-:Y:S05]  /*e3b0*/  BRA `(.L_x_19426) ;  /* 0x000008a000007947 */ /* 0x000fea0003800000 */
.L_x_19437:
        /* <DEDUP_REMOVED lines=14> */
.L_x_19441:
[----:B------:R-:W-:Y:S01]  /*e4a0*/  IMAD.MOV.U32 R0, RZ, RZ, 0x7f ;  /* 0x0000007fff007424 */ /* 0x000fe200078e00ff */
[----:B------:R-:W-:-:S04]  /*e4b0*/  ISETP.GT.U32.AND P0, PT, R2, 0x7f800000, PT ;  /* 0x7f8000000200780c */ /* 0x000fc80003f04070 */
[----:B------:R-:W-:-:S04]  /*e4c0*/  SEL R0, R0, 0x7c, P0 ;  /* 0x0000007c00007807 */ /* 0x000fc80000000000 */
.L_x_19442:
[----:B------:R-:W-:Y:S05]  /*e4d0*/  BSYNC B0 ;  /* 0x0000000000007941 */ /* 0x000fea0003800000 */
.L_x_19440:
[----:B------:R-:W-:-:S04]  /*e4e0*/  LOP3.LUT R2, R3, 0x80000000, RZ, 0xc0, !PT ;  /* 0x8000000003027812 */ /* 0x000fc800078ec0ff */
[----:B------:R-:W-:-:S04]  /*e4f0*/  SHF.R.U32.HI R3, RZ, 0x18, R2 ;  /* 0x00000018ff037819 */ /* 0x000fc80000011602 */
[----:B------:R-:W-:-:S05]  /*e500*/  LOP3.LUT R3, R0, R3, RZ, 0xfc, !PT ;  /* 0x0000000300037212 */ /* 0x000fca00078efcff */
[----:B------:R0:W-:Y:S01]  /*e510*/  STG.E.U8 [R16.64], R3 ;  /* 0x0000000310007986 */ /* 0x0001e2000c101124 */
[----:B------:R-:W-:Y:S05]  /*e520*/  BRA `(.L_x_19426) ;  /* 0x0000073000007947 */ /* 0x000fea0003800000 */
.L_x_19436:
[----:B------:R-:W-:-:S04]  /*e530*/  LOP3.LUT R3, R3, 0xff, RZ, 0xc0, !PT ;  /* 0x000000ff03037812 */ /* 0x000fc800078ec0ff */
[----:B------:R-:W0:Y:S02]  /*e540*/  I2F.U16 R0, R3 ;  /* 0x0000000300007306 */ /* 0x000e240000101000 */
[----:B0-----:R-:W-:-:S05]  /*e550*/  F2FP.BF16.PACK_AB R0, RZ, R0 ;  /* 0x00000000ff00723e */ /* 0x001fca00000010ff */
[----:B------:R0:W-:Y:S01]  /*e560*/  STG.E.U16 [R16.64], R0 ;  /* 0x0000000010007986 */ /* 0x0001e2000c101524 */
[----:B------:R-:W-:Y:S05]  /*e570*/  BRA `(.L_x_19426) ;  /* 0x000006e000007947 */ /* 0x000fea0003800000 */
.L_x_19433:
        /* <DEDUP_REMOVED lines=11> */
.L_x_19445:
        /* <DEDUP_REMOVED lines=18> */
.L_x_19448:
[----:B------:R-:W-:-:S04]  /*e750*/  LOP3.LUT R2, R3, 0x80000000, RZ, 0xc0, !PT ;  /* 0x8000000003027812 */ /* 0x000fc800078ec0ff */
[----:B------:R-:W-:-:S04]  /*e760*/  SHF.R.U32.HI R3, RZ, 0x18, R2 ;  /* 0x00000018ff037819 */ /* 0x000fc80000011602 */
[----:B------:R-:W-:-:S04]  /*e770*/  LOP3.LUT R0, R0, R3, RZ, 0xfc, !PT ;  /* 0x0000000300007212 */ /* 0x000fc800078efcff */
[----:B------:R-:W-:Y:S02]  /*e780*/  PRMT R8, R0, 0x7610, R8 ;  /* 0x0000761000087816 */ /* 0x000fe40000000008 */
.L_x_19447:
[----:B------:R-:W-:Y:S05]  /*e790*/  BSYNC B0 ;  /* 0x0000000000007941 */ /* 0x000fea0003800000 */
.L_x_19446:
[----:B------:R0:W-:Y:S01]  /*e7a0*/  STG.E.U8 [R16.64], R8 ;  /* 0x0000000810007986 */ /* 0x0001e2000c101124 */
[----:B------:R-:W-:Y:S05]  /*e7b0*/  BRA `(.L_x_19426) ;  /* 0x000004a000007947 */ /* 0x000fea0003800000 */
.L_x_19444:
        /* <DEDUP_REMOVED lines=18> */
.L_x_19451:
[----:B------:R-:W-:-:S04]  /*e8e0*/  LOP3.LUT R2, R3, 0x80000000, RZ, 0xc0, !PT ;  /* 0x8000000003027812 */ /* 0x000fc800078ec0ff */
[----:B------:R-:W-:-:S04]  /*e8f0*/  SHF.R.U32.HI R3, RZ, 0x18, R2 ;  /* 0x00000018ff037819 */ /* 0x000fc80000011602 */
[----:B------:R-:W-:-:S04]  /*e900*/  LOP3.LUT R0, R0, R3, RZ, 0xfc, !PT ;  /* 0x0000000300007212 */ /* 0x000fc800078efcff */
[----:B------:R-:W-:Y:S02]  /*e910*/  PRMT R8, R0, 0x7610, R8 ;  /* 0x0000761000087816 */ /* 0x000fe40000000008 */
.L_x_19450:
[----:B------:R-:W-:Y:S05]  /*e920*/  BSYNC B0 ;  /* 0x0000000000007941 */ /* 0x000fea0003800000 */
.L_x_19449:
[----:B------:R0:W-:Y:S01]  /*e930*/  STG.E.U8 [R16.64], R8 ;  /* 0x0000000810007986 */ /* 0x0001e2000c101124 */
[----:B------:R-:W-:Y:S05]  /*e940*/  BRA `(.L_x_19426) ;  /* 0x0000031000007947 */ /* 0x000fea0003800000 */
.L_x_19443:
        /* <DEDUP_REMOVED lines=23> */
.L_x_19425:
        /* <DEDUP_REMOVED lines=20> */
.L_x_19453:
[----:B------:R-:W-:Y:S01]  /*ec00*/  LOP3.LUT R2, R3, 0xff, RZ, 0xc0, !PT ;  /* 0x000000ff03027812 */ /* 0x000fe200078ec0ff */
[----:B------:R-:W-:-:S05]  /*ec10*/  IMAD.MOV.U32 R3, RZ, RZ, RZ ;  /* 0x000000ffff037224 */ /* 0x000fca00078e00ff */
[----:B------:R0:W-:Y:S01]  /*ec20*/  STG.E.64 [R16.64], R2 ;  /* 0x0000000210007986 */ /* 0x0001e2000c101b24 */
[----:B------:R-:W-:Y:S05]  /*ec30*/  BRA `(.L_x_19426) ;  /* 0x0000002000007947 */ /* 0x000fea0003800000 */
.L_x_19452:
[----:B------:R-:W-:-:S05]  /*ec40*/  LOP3.LUT R3, R3, 0xff, RZ, 0xc0, !PT ;  /* 0x000000ff03037812 */ /* 0x000fca00078ec0ff */
[----:B------:R0:W-:Y:S02]  /*ec50*/  STG.E [R16.64], R3 ;  /* 0x0000000310007986 */ /* 0x0001e4000c101924 */
.L_x_19426:
[----:B------:R-:W-:Y:S02]  /*ec60*/  IADD3 R25, R25, 0x80, RZ ;  /* 0x0000008019197810 */ /* 0x000fe40007ffe0ff */
.L_x_19193:
[----:B------:R-:W-:Y:S05]  /*ec70*/  BSYNC B6 ;  /* 0x0000000000067941 */ /* 0x000fea0003800000 */
.L_x_19192:
        /* <DEDUP_REMOVED lines=283> */
.L_x_19454:
        /* <DEDUP_REMOVED lines=18> */
.L_x_19458:
[----:B------:R0:W5:Y:S01]  /*ff50*/  LDG.E.U8 R19, [R4.64] ;  /* 0x0000002404137981 */ /* 0x000162000c1e1100 */
[----:B------:R-:W-:Y:S05]  /*ff60*/  BRA `(.L_x_19460) ;  /* 0x00000dc000007947 */ /* 0x000fea0003800000 */
.L_x_19457:
        /* <DEDUP_REMOVED lines=8> */
.L_x_19462:
[----:B------:R0:W5:Y:S01]  /*fff0*/  LDG.E.U8 R19, [R4.64] ;  /* 0x0000002404137981 */ /* 0x000162000c1e1100 */
[----:B------:R-:W-:Y:S05]  /*10000*/  BRA `(.L_x_19460) ;  /* 0x00000d2000007947 */ /* 0x000fea0003800000 */
.L_x_19461:
[----:B------:R0:W5:Y:S01]  /*10010*/  LDG.E.U16 R19, [R4.64] ;  /* 0x0000002404137981 */ /* 0x000162000c1e1500 */
[----:B------:R-:W-:Y:S05]  /*10020*/  BRA `(.L_x_19460) ;  /* 0x00000d0000007947 */ /* 0x000fea0003800000 */
.L_x_19456:
        /* <DEDUP_REMOVED lines=10> */
.L_x_19464:
[----:B------:R-:W2:Y:S02]  /*100d0*/  LDG.E.U16 R2, [R4.64] ;  /* 0x0000002404027981 */ /* 0x000ea4000c1e1500 */
[----:B--2---:R-:W-:-:S06]  /*100e0*/  HADD2.F32 R2, -RZ, R2.H0_H0 ;  /* 0x20000002ff027230 */ /* 0x004fcc0000004100 */
[----:B------:R-:W0:Y:S02]  /*100f0*/  F2I.S64.TRUNC R2, R2 ;  /* 0x0000000200027311 */ /* 0x000e24000020d900 */
[----:B0-----:R-:W-:Y:S01]  /*10100*/  PRMT R19, R2, 0x7610, R19 ;  /* 0x0000761002137816 */ /* 0x001fe20000000013 */
[----:B------:R-:W-:Y:S05]  /*10110*/  BRA `(.L_x_19460) ;  /* 0x00000c1000007947 */ /* 0x000fea0003800000 */
.L_x_19463:
        /* <DEDUP_REMOVED lines=10> */
.L_x_19466:
[----:B------:R-:W2:Y:S02]  /*101c0*/  LDG.E.U16 R4, [R4.64] ;  /* 0x0000002404047981 */ /* 0x000ea4000c1e1500 */
[----:B--2---:R-:W-:-:S06]  /*101d0*/  HADD2.F32 R2, -RZ, R4.H0_H0 ;  /* 0x20000004ff027230 */ /* 0x004fcc0000004100 */
[----:B------:R-:W0:Y:S02]  /*101e0*/  F2I.S64.TRUNC R2, R2 ;  /* 0x0000000200027311 */ /* 0x000e24000020d900 */
[----:B0-----:R-:W-:Y:S01]  /*101f0*/  PRMT R19, R2, 0x7610, R19 ;  /* 0x0000761002137816 */ /* 0x001fe20000000013 */
[----:B------:R-:W-:Y:S05]  /*10200*/  BRA `(.L_x_19460) ;  /* 0x00000b2000007947 */ /* 0x000fea0003800000 */
.L_x_19465:
[----:B------:R-:W2:Y:S02]  /*10210*/  LDG.E.64 R2, [R4.64] ;  /* 0x0000002404027981 */ /* 0x000ea4000c1e1b00 */
[----:B--2---:R-:W0:Y:S02]  /*10220*/  F2I.S64.F64.TRUNC R2, R2 ;  /* 0x0000000200027311 */ /* 0x004e24000030d900 */
[----:B0-----:R-:W-:Y:S01]  /*10230*/  PRMT R19, R2, 0x7610, R19 ;  /* 0x0000761002137816 */ /* 0x001fe20000000013 */
[----:B------:R-:W-:Y:S05]  /*10240*/  BRA `(.L_x_19460) ;  /* 0x00000ae000007947 */ /* 0x000fea0003800000 */
.L_x_19455:
        /* <DEDUP_REMOVED lines=12> */
.L_x_19469:
[----:B------:R-:W2:Y:S02]  /*10310*/  LDG.E.64 R4, [R4.64] ;  /* 0x0000002404047981 */ /* 0x000ea4000c1e1b00 */
[----:B--2---:R-:W0:Y:S02]  /*10320*/  F2I.S64.F64.TRUNC R2, R4 ;  /* 0x0000000400027311 */ /* 0x004e24000030d900 */
[----:B0-----:R-:W-:Y:S01]  /*10330*/  PRMT R19, R2, 0x7610, R19 ;  /* 0x0000761002137816 */ /* 0x001fe20000000013 */
[----:B------:R-:W-:Y:S05]  /*10340*/  BRA `(.L_x_19460) ;  /* 0x000009e000007947 */ /* 0x000fea0003800000 */
.L_x_19468:
        /* <DEDUP_REMOVED lines=28> */
.L_x_19471:
        /* <DEDUP_REMOVED lines=15> */
.L_x_19470:
[----:B------:R-:W2:Y:S02]  /*10600*/  LDG.E.U16 R2, [R4.64] ;  /* 0x0000002404027981 */ /* 0x000ea4000c1e1500 */
[----:B--2---:R-:W-:-:S06]  /*10610*/  PRMT R2, RZ, 0x5410, R2 ;  /* 0x00005410ff027816 */ /* 0x004fcc0000000002 */
[----:B------:R-:W0:Y:S02]  /*10620*/  F2I.S64.TRUNC R2, R2 ;  /* 0x0000000200027311 */ /* 0x000e24000020d900 */
[----:B0-----:R-:W-:Y:S01]  /*10630*/  PRMT R19, R2, 0x7610, R19 ;  /* 0x0000761002137816 */ /* 0x001fe20000000013 */
[----:B------:R-:W-:Y:S05]  /*10640*/  BRA `(.L_x_19460) ;  /* 0x000006e000007947 */ /* 0x000fea0003800000 */
.L_x_19467:
        /* <DEDUP_REMOVED lines=10> */
.L_x_19474:
        /* <DEDUP_REMOVED lines=21> */
.L_x_19478:
[----:B------:R-:W-:Y:S05]  /*10840*/  BSYNC B1 ;  /* 0x0000000000017941 */ /* 0x000fea0003800000 */
.L_x_19477:
[----:B------:R-:W-:Y:S01]  /*10850*/  IMAD.SHL.U32 R2, R2, 0x100000, RZ ;  /* 0x0010000002027824 */ /* 0x000fe200078e00ff */
[----:B------:R-:W-:-:S04]  /*10860*/  LEA R3, R0, 0x3b800000, 0x17 ;  /* 0x3b80000000037811 */ /* 0x000fc800078eb8ff */
[----:B------:R-:W-:Y:S02]  /*10870*/  LOP3.LUT R2, R3, R2, R4, 0xfe, !PT ;  /* 0x0000000203027212 */ /* 0x000fe400078efe04 */
.L_x_19476:
[----:B------:R-:W-:Y:S05]  /*10880*/  BSYNC B0 ;  /* 0x0000000000007941 */ /* 0x000fea0003800000 */
.L_x_19475:
[----:B------:R-:W0:Y:S02]  /*10890*/  F2I.S64.TRUNC R2, R2 ;  /* 0x0000000200027311 */ /* 0x000e24000020d900 */
[----:B0-----:R-:W-:Y:S01]  /*108a0*/  PRMT R19, R2, 0x7610, R19 ;  /* 0x0000761002137816 */ /* 0x001fe20000000013 */
[----:B------:R-:W-:Y:S05]  /*108b0*/  BRA `(.L_x_19460) ;  /* 0x0000047000007947 */ /* 0x000fea0003800000 */
.L_x_19473:
        /* <DEDUP_REMOVED lines=21> */
.L_x_19482:
[----:B------:R-:W-:Y:S05]  /*10a10*/  BSYNC B1 ;  /* 0x0000000000017941 */ /* 0x000fea0003800000 */
.L_x_19481:
[----:B------:R-:W-:Y:S01]  /*10a20*/  IMAD.SHL.U32 R2, R2, 0x200000, RZ ;  /* 0x0020000002027824 */ /* 0x000fe200078e00ff */
[----:B------:R-:W-:-:S04]  /*10a30*/  LEA R3, R0, 0x37800000, 0x17 ;  /* 0x3780000000037811 */ /* 0x000fc800078eb8ff */
[----:B------:R-:W-:Y:S02]  /*10a40*/  LOP3.LUT R2, R3, R2, R4, 0xfe, !PT ;  /* 0x0000000203027212 */ /* 0x000fe400078efe04 */
.L_x_19480:
[----:B------:R-:W-:Y:S05]  /*10a50*/  BSYNC B0 ;  /* 0x0000000000007941 */ /* 0x000fea0003800000 */
.L_x_19479:
[----:B------:R-:W0:Y:S02]  /*10a60*/  F2I.S64.TRUNC R2, R2 ;  /* 0x0000000200027311 */ /* 0x000e24000020d900 */
[----:B0-----:R-:W-:Y:S01]  /*10a70*/  PRMT R19, R2, 0x7610, R19 ;  /* 0x0000761002137816 */ /* 0x001fe20000000013 */
[----:B------:R-:W-:Y:S05]  /*10a80*/  BRA `(.L_x_19460) ;  /* 0x000002a000007947 */ /* 0x000fea0003800000 */
.L_x_19472:
        /* <DEDUP_REMOVED lines=14> */
.L_x_19486:
[----:B------:R-:W-:Y:S05]  /*10b70*/  BSYNC B0 ;  /* 0x0000000000007941 */ /* 0x000fea0003800000 */
.L_x_19485:
[----:B------:R-:W0:Y:S02]  /*10b80*/  F2I.S64.TRUNC R2, R2 ;  /* 0x0000000200027311 */ /* 0x000e24000020d900 */
[----:B0-----:R-:W-:Y:S01]  /*10b90*/  PRMT R19, R2, 0x7610, R19 ;  /* 0x0000761002137816 */ /* 0x001fe20000000013 */
[----:B------:R-:W-:Y:S05]  /*10ba0*/  BRA `(.L_x_19460) ;  /* 0x0000018000007947 */ /* 0x000fea0003800000 */
.L_x_19459:
        /* <DEDUP_REMOVED lines=21> */
.L_x_19484:
[----:B------:R0:W5:Y:S01]  /*10d00*/  LDG.E.U8 R19, [R4.64] ;  /* 0x0000002404137981 */ /* 0x000162000c1e1100 */
[----:B------:R-:W-:Y:S05]  /*10d10*/  BRA `(.L_x_19460) ;  /* 0x0000001000007947 */ /* 0x000fea0003800000 */
.L_x_19483:
[----:B------:R0:W5:Y:S02]  /*10d20*/  LDG.E.U8 R19, [R4.64] ;  /* 0x0000002404137981 */ /* 0x000164000c1e1100 */
.L_x_19460:
        /* <DEDUP_REMOVED lines=16> */
.L_x_19490:
[----:B------:R0:W5:Y:S01]  /*10e30*/  LDG.E.U8 R22, [R4.64] ;  /* 0x0000002404167981 */ /* 0x000162000c1e1100 */
[----:B------:R-:W-:Y:S05]  /*10e40*/  BRA `(.L_x_19492) ;  /* 0x00000dc000007947 */ /* 0x000fea0003800000 */
.L_x_19489:
        /* <DEDUP_REMOVED lines=8> */
.L_x_19494:
[----:B------:R0:W5:Y:S01]  /*10ed0*/  LDG.E.U8 R22, [R4.64] ;  /* 0x0000002404167981 */ /* 0x000162000c1e1100 */
[----:B------:R-:W-:Y:S05]  /*10ee0*/  BRA `(.L_x_19492) ;  /* 0x00000d2000007947 */ /* 0x000fea0003800000 */
.L_x_19493:
[----:B------:R0:W5:Y:S01]  /*10ef0*/  LDG.E.U16 R22, [R4.64] ;  /* 0x0000002404167981 */ /* 0x000162000c1e1500 */
[----:B------:R-:W-:Y:S05]  /*10f00*/  BRA `(.L_x_19492) ;  /* 0x00000d0000007947 */ /* 0x000fea0003800000 */
.L_x_19488:
        /* <DEDUP_REMOVED lines=10> */
.L_x_19496:
[----:B------:R-:W2:Y:S02]  /*10fb0*/  LDG.E.U16 R2, [R4.64] ;  /* 0x0000002404027981 */ /* 0x000ea4000c1e1500 */
[----:B--2---:R-:W-:-:S06]  /*10fc0*/  HADD2.F32 R2, -RZ, R2.H0_H0 ;  /* 0x20000002ff027230 */ /* 0x004fcc0000004100 */
[----:B------:R-:W0:Y:S02]  /*10fd0*/  F2I.S64.TRUNC R2, R2 ;  /* 0x0000000200027311 */ /* 0x000e24000020d900 */
[----:B0-----:R-:W-:Y:S01]  /*10fe0*/  PRMT R22, R2, 0x7610, R22 ;  /* 0x0000761002167816 */ /* 0x001fe20000000016 */
[----:B------:R-:W-:Y:S05]  /*10ff0*/  BRA `(.L_x_19492) ;  /* 0x00000c1000007947 */ /* 0x000fea0003800000 */
.L_x_19495:
        /* <DEDUP_REMOVED lines=10> */
.L_x_19498:
[----:B------:R-:W2:Y:S02]  /*110a0*/  LDG.E.U16 R4, [R4.64] ;  /* 0x0000002404047981 */ /* 0x000ea4000c1e1500 */
[----:B--2---:R-:W-:-:S06]  /*110b0*/  HADD2.F32 R2, -RZ, R4.H0_H0 ;  /* 0x20000004ff027230 */ /* 0x004fcc0000004100 */
[----:B------:R-:W0:Y:S02]  /*110c0*/  F2I.S64.TRUNC R2, R2 ;  /* 0x0000000200027311 */ /* 0x000e24000020d900 */
[----:B0-----:R-:W-:Y:S01]  /*110d0*/  PRMT R22, R2, 0x7610, R22 ;  /* 0x0000761002167816 */ /* 0x001fe20000000016 */
[----:B------:R-:W-:Y:S05]  /*110e0*/  BRA `(.L_x_19492) ;  /* 0x00000b2000007947 */ /* 0x000fea0003800000 */
.L_x_19497:
[----:B------:R-:W2:Y:S02]  /*110f0*/  LDG.E.64 R2, [R4.64] ;  /* 0x0000002404027981 */ /* 0x000ea4000c1e1b00 */
[----:B--2---:R-:W0:Y:S02]  /*11100*/  F2I.S64.F64.TRUNC R2, R2 ;  /* 0x0000000200027311 */ /* 0x004e24000030d900 */
[----:B0-----:R-:W-:Y:S01]  /*11110*/  PRMT R22, R2, 0x7610, R22 ;  /* 0x0000761002167816 */ /* 0x001fe20000000016 */
[----:B------:R-:W-:Y:S05]  /*11120*/  BRA `(.L_x_19492) ;  /* 0x00000ae000007947 */ /* 0x000fea0003800000 */
.L_x_19487:
        /* <DEDUP_REMOVED lines=12> */
.L_x_19501:
[----:B------:R-:W2:Y:S02]  /*111f0*/  LDG.E.64 R4, [R4.64] ;  /* 0x0000002404047981 */ /* 0x000ea4000c1e1b00 */
[----:B--2---:R-:W0:Y:S02]  /*11200*/  F2I.S64.F64.TRUNC R2, R4 ;  /* 0x0000000400027311 */ /* 0x004e24000030d900 */
[----:B0-----:R-:W-:Y:S01]  /*11210*/  PRMT R22, R2, 0x7610, R22 ;  /* 0x0000761002167816 */ /* 0x001fe20000000016 */
[----:B------:R-:W-:Y:S05]  /*11220*/  BRA `(.L_x_19492) ;  /* 0x000009e000007947 */ /* 0x000fea0003800000 */
.L_x_19500:
        /* <DEDUP_REMOVED lines=28> */
.L_x_19503:
        /* <DEDUP_REMOVED lines=15> */
.L_x_19502:
[----:B------:R-:W2:Y:S02]  /*114e0*/  LDG.E.U16 R2, [R4.64] ;  /* 0x0000002404027981 */ /* 0x000ea4000c1e1500 */
[----:B--2---:R-:W-:-:S06]  /*114f0*/  PRMT R2, RZ, 0x5410, R2 ;  /* 0x00005410ff027816 */ /* 0x004fcc0000000002 */
[----:B------:R-:W0:Y:S02]  /*11500*/  F2I.S64.TRUNC R2, R2 ;  /* 0x0000000200027311 */ /* 0x000e24000020d900 */
[----:B0-----:R-:W-:Y:S01]  /*11510*/  PRMT R22, R2, 0x7610, R22 ;  /* 0x0000761002167816 */ /* 0x001fe20000000016 */
[----:B------:R-:W-:Y:S05]  /*11520*/  BRA `(.L_x_19492) ;  /* 0x000006e000007947 */ /* 0x000fea0003800000 */
.L_x_19499:
        /* <DEDUP_REMOVED lines=10> */
.L_x_19506:
        /* <DEDUP_REMOVED lines=21> */
.L_x_19510:
[----:B------:R-:W-:Y:S05]  /*11720*/  BSYNC B1 ;  /* 0x0000000000017941 */ /* 0x000fea0003800000 */
.L_x_19509:
[----:B------:R-:W-:Y:S01]  /*11730*/  IMAD.SHL.U32 R2, R2, 0x100000, RZ ;  /* 0x0010000002027824 */ /* 0x000fe200078e00ff */
[----:B------:R-:W-:-:S04]  /*11740*/  LEA R3, R0, 0x3b800000, 0x17 ;  /* 0x3b80000000037811 */ /* 0x000fc800078eb8ff */
[----:B------:R-:W-:Y:S02]  /*11750*/  LOP3.LUT R2, R3, R2, R4, 0xfe, !PT ;  /* 0x0000000203027212 */ /* 0x000fe400078efe04 */
.L_x_19508:
[----:B------:R-:W-:Y:S05]  /*11760*/  BSYNC B0 ;  /* 0x0000000000007941 */ /* 0x000fea0003800000 */
.L_x_19507:
[----:B------:R-:W0:Y:S02]  /*11770*/  F2I.S64.TRUNC R2, R2 ;  /* 0x0000000200027311 */ /* 0x000e24000020d900 */
[----:B0-----:R-:W-:Y:S01]  /*11780*/  PRMT R22, R2, 0x7610, R22 ;  /* 0x0000761002167816 */ /* 0x001fe20000000016 */
[----:B------:R-:W-:Y:S05]  /*11790*/  BRA `(.L_x_19492) ;  /* 0x0000047000007947 */ /* 0x000fea0003800000 */
.L_x_19505:
        /* <DEDUP_REMOVED lines=21> */
.L_x_19514:
[----:B------:R-:W-:Y:S05]  /*118f0*/  BSYNC B1 ;  /* 0x0000000000017941 */ /* 0x000fea0003800000 */
.L_x_19513:
[----:B------:R-:W-:Y:S01]  /*11900*/  IMAD.SHL.U32 R2, R2, 0x200000, RZ ;  /* 0x0020000002027824 */ /* 0x000fe200078e00ff */
[----:B------:R-:W-:-:S04]  /*11910*/  LEA R3, R0, 0x37800000, 0x17 ;  /* 0x3780000000037811 */ /* 0x000fc800078eb8ff */
[----:B------:R-:W-:Y:S02]  /*11920*/  LOP3.LUT R2, R3, R2, R4, 0xfe, !PT ;  /* 0x0000000203027212 */ /* 0x000fe400078efe04 */
.L_x_19512:
[----:B------:R-:W-:Y:S05]  /*11930*/  BSYNC B0 ;  /* 0x0000000000007941 */ /* 0x000fea0003800000 */
.L_x_19511:
[----:B------:R-:W0:Y:S02]  /*11940*/  F2I.S64.TRUNC R2, R2 ;  /* 0x0000000200027311 */ /* 0x000e24000020d900 */
[----:B0-----:R-:W-:Y:S01]  /*11950*/  PRMT R22, R2, 0x7610, R22 ;  /* 0x0000761002167816 */ /* 0x001fe20000000016 */
[----:B------:R-:W-:Y:S05]  /*11960*/  BRA `(.L_x_19492) ;  /* 0x000002a000007947 */ /* 0x000fea0003800000 */
.L_x_19504:
        /* <DEDUP_REMOVED lines=14> */
.L_x_19518:
[----:B------:R-:W-:Y:S05]  /*11a50*/  BSYNC B0 ;  /* 0x0000000000007941 */ /* 0x000fea0003800000 */
.L_x_19517:
[----:B------:R-:W0:Y:S02]  /*11a60*/  F2I.S64.TRUNC R2, R2 ;  /* 0x0000000200027311 */ /* 0x000e24000020d900 */
[----:B0-----:R-:W-:Y:S01]  /*11a70*/  PRMT R22, R2, 0x7610, R22 ;  /* 0x0000761002167816 */ /* 0x001fe20000000016 */
[----:B------:R-:W-:Y:S05]  /*11a80*/  BRA `(.L_x_19492) ;  /* 0x0000018000007947 */ /* 0x000fea0003800000 */
.L_x_19491:
        /* <DEDUP_REMOVED lines=21> */
.L_x_19516:
[----:B------:R0:W5:Y:S01]  /*11be0*/  LDG.E.U8 R22, [R4.64] ;  /* 0x0000002404167981 */ /* 0x000162000c1e1100 */
[----:B------:R-:W-:Y:S05]  /*11bf0*/  BRA `(.L_x_19492) ;  /* 0x0000001000007947 */ /* 0x000fea0003800000 */
.L_x_19515:
[----:B------:R0:W5:Y:S02]  /*11c00*/  LDG.E.U8 R22, [R4.64] ;  /* 0x0000002404167981 */ /* 0x000164000c1e1100 */
.L_x_19492:
        /* <DEDUP_REMOVED lines=16> */
.L_x_19522:
[----:B------:R0:W5:Y:S01]  /*11d10*/  LDG.E.U8 R0, [R4.64] ;  /* 0x0000002404007981 */ /* 0x000162000c1e1100 */
[----:B------:R-:W-:Y:S05]  /*11d20*/  BRA `(.L_x_19524) ;  /* 0x00000dc000007947 */ /* 0x000fea0003800000 */
.L_x_19521:
        /* <DEDUP_REMOVED lines=8> */
.L_x_19526:
[----:B------:R0:W5:Y:S01]  /*11db0*/  LDG.E.U8 R0, [R4.64] ;  /* 0x0000002404007981 */ /* 0x000162000c1e1100 */
[----:B------:R-:W-:Y:S05]  /*11dc0*/  BRA `(.L_x_19524) ;  /* 0x00000d2000007947 */ /* 0x000fea0003800000 */
.L_x_19525:
[----:B------:R0:W5:Y:S01]  /*11dd0*/  LDG.E.U16 R0, [R4.64] ;  /* 0x0000002404007981 */ /* 0x000162000c1e1500 */
[----:B------:R-:W-:Y:S05]  /*11de0*/  BRA `(.L_x_19524) ;  /* 0x00000d0000007947 */ /* 0x000fea0003800000 */
.L_x_19520:
        /* <DEDUP_REMOVED lines=10> */
.L_x_19528:
[----:B------:R-:W2:Y:S02]  /*11e90*/  LDG.E.U16 R2, [R4.64] ;  /* 0x0000002404027981 */ /* 0x000ea4000c1e1500 */
[----:B--2---:R-:W-:-:S06]  /*11ea0*/  HADD2.F32 R2, -RZ, R2.H0_H0 ;  /* 0x20000002ff027230 */ /* 0x004fcc0000004100 */
[----:B------:R-:W0:Y:S02]  /*11eb0*/  F2I.S64.TRUNC R2, R2 ;  /* 0x0000000200027311 */ /* 0x000e24000020d900 */
[----:B0-----:R-:W-:Y:S01]  /*11ec0*/  PRMT R0, R2, 0x7610, R0 ;  /* 0x0000761002007816 */ /* 0x001fe20000000000 */
[----:B------:R-:W-:Y:S05]  /*11ed0*/  BRA `(.L_x_19524) ;  /* 0x00000c1000007947 */ /* 0x000fea0003800000 */
.L_x_19527:
        /* <DEDUP_REMOVED lines=10> */
.L_x_19530:
[----:B------:R-:W2:Y:S02]  /*11f80*/  LDG.E.U16 R4, [R4.64] ;  /* 0x0000002404047981 */ /* 0x000ea4000c1e1500 */
[----:B--2---:R-:W-:-:S06]  /*11f90*/  HADD2.F32 R2, -RZ, R4.H0_H0 ;  /* 0x20000004ff027230 */ /* 0x004fcc0000004100 */
[----:B------:R-:W0:Y:S02]  /*11fa0*/  F2I.S64.TRUNC R2, R2 ;  /* 0x0000000200027311 */ /* 0x000e24000020d900 */
[----:B0-----:R-:W-:Y:S01]  /*11fb0*/  PRMT R0, R2, 0x7610, R0 ;  /* 0x0000761002007816 */ /* 0x001fe20000000000 */
[----:B------:R-:W-:Y:S05]  /*11fc0*/  BRA `(.L_x_19524) ;  /* 0x00000b2000007947 */ /* 0x000fea0003800000 */
.L_x_19529:
[----:B------:R-:W2:Y:S02]  /*11fd0*/  LDG.E.64 R2, [R4.64] ;  /* 0x0000002404027981 */ /* 0x000ea4000c1e1b00 */
[----:B--2---:R-:W0:Y:S02]  /*11fe0*/  F2I.S64.F64.TRUNC R2, R2 ;  /* 0x0000000200027311 */ /* 0x004e24000030d900 */
[----:B0-----:R-:W-:Y:S01]  /*11ff0*/  PRMT R0, R2, 0x7610, R0 ;  /* 0x0000761002007816 */ /* 0x001fe20000000000 */
[----:B------:R-:W-:Y:S05]  /*12000*/  BRA `(.L_x_19524) ;  /* 0x00000ae000007947 */ /* 0x000fea0003800000 */
.L_x_19519:
        /* <DEDUP_REMOVED lines=12> */
.L_x_19533:
[----:B------:R-:W2:Y:S02]  /*120d0*/  LDG.E.64 R4, [R4.64] ;  /* 0x0000002404047981 */ /* 0x000ea4000c1e1b00 */
[----:B--2---:R-:W0:Y:S02]  /*120e0*/  F2I.S64.F64.TRUNC R2, R4 ;  /* 0x0000000400027311 */ /* 0x004e24000030d900 */
[----:B0-----:R-:W-:Y:S01]  /*120f0*/  PRMT R0, R2, 0x7610, R0 ;  /* 0x0000761002007816 */ /* 0x001fe20000000000 */
[----:B------:R-:W-:Y:S05]  /*12100*/  BRA `(.L_x_19524) ;  /* 0x000009e000007947 */ /* 0x000fea0003800000 */
.L_x_19532:
        /* <DEDUP_REMOVED lines=28> */
.L_x_19535:
        /* <DEDUP_REMOVED lines=15> */
.L_x_19534:
[----:B------:R-:W2:Y:S02]  /*123c0*/  LDG.E.U16 R2, [R4.64] ;  /* 0x0000002404027981 */ /* 0x000ea4000c1e1500 */
[----:B--2---:R-:W-:-:S06]  /*123d0*/  PRMT R2, RZ, 0x5410, R2 ;  /* 0x00005410ff027816 */ /* 0x004fcc0000000002 */
[----:B------:R-:W0:Y:S02]  /*123e0*/  F2I.S64.TRUNC R2, R2 ;  /* 0x0000000200027311 */ /* 0x000e24000020d900 */
[----:B0-----:R-:W-:Y:S01]  /*123f0*/  PRMT R0, R2, 0x7610, R0 ;  /* 0x0000761002007816 */ /* 0x001fe20000000000 */
[----:B------:R-:W-:Y:S05]  /*12400*/  BRA `(.L_x_19524) ;  /* 0x000006e000007947 */ /* 0x000fea0003800000 */
.L_x_19531:
        /* <DEDUP_REMOVED lines=10> */
.L_x_19538:
        /* <DEDUP_REMOVED lines=21> */
.L_x_19542:
[----:B------:R-:W-:Y:S05]  /*12600*/  BSYNC B1 ;  /* 0x0000000000017941 */ /* 0x000fea0003800000 */
.L_x_19541:
[----:B------:R-:W-:Y:S01]  /*12610*/  IMAD.SHL.U32 R2, R2, 0x100000, RZ ;  /* 0x0010000002027824 */ /* 0x000fe200078e00ff */
[----:B------:R-:W-:-:S04]  /*12620*/  LEA R3, R0, 0x3b800000, 0x17 ;  /* 0x3b80000000037811 */ /* 0x000fc800078eb8ff */
[----:B------:R-:W-:Y:S02]  /*12630*/  LOP3.LUT R2, R3, R2, R4, 0xfe, !PT ;  /* 0x0000000203027212 */ /* 0x000fe400078efe04 */
.L_x_19540:
[----:B------:R-:W-:Y:S05]  /*12640*/  BSYNC B0 ;  /* 0x0000000000007941 */ /* 0x000fea0003800000 */
.L_x_19539:
[----:B------:R-:W0:Y:S02]  /*12650*/  F2I.S64.TRUNC R2, R2 ;  /* 0x0000000200027311 */ /* 0x000e24000020d900 */
[----:B0-----:R-:W-:Y:S01]  /*12660*/  PRMT R0, R2, 0x7610, R0 ;  /* 0x0000761002007816 */ /* 0x001fe20000000000 */
[----:B------:R-:W-:Y:S05]  /*12670*/  BRA `(.L_x_19524) ;  /* 0x0000047000007947 */ /* 0x000fea0003800000 */
.L_x_19537:
        /* <DEDUP_REMOVED lines=21> */
.L_x_19546:
[----:B------:R-:W-:Y:S05]  /*127d0*/  BSYNC B1 ;  /* 0x0000000000017941 */ /* 0x000fea0003800000 */
.L_x_19545:
[----:B------:R-:W-:Y:S01]  /*127e0*/  IMAD.SHL.U32 R2, R2, 0x200000, RZ ;  /* 0x0020000002027824 */ /* 0x000fe200078e00ff */
[----:B------:R-:W-:-:S04]  /*127f0*/  LEA R3, R0, 0x37800000, 0x17 ;  /* 0x3780000000037811 */ /* 0x000fc800078eb8ff */
[----:B------:R-:W-:Y:S02]  /*12800*/  LOP3.LUT R2, R3, R2, R4, 0xfe, !PT ;  /* 0x0000000203027212 */ /* 0x000fe400078efe04 */
.L_x_19544:
[----:B------:R-:W-:Y:S05]  /*12810*/  BSYNC B0 ;  /* 0x0000000000007941 */ /* 0x000fea0003800000 */
.L_x_19543:
[----:B------:R-:W0:Y:S02]  /*12820*/  F2I.S64.TRUNC R2, R2 ;  /* 0x0000000200027311 */ /* 0x000e24000020d900 */
[----:B0-----:R-:W-:Y:S01]  /*12830*/  PRMT R0, R2, 0x7610, R0 ;  /* 0x0000761002007816 */ /* 0x001fe20000000000 */
[----:B------:R-:W-:Y:S05]  /*12840*/  BRA `(.L_x_19524) ;  /* 0x000002a000007947 */ /* 0x000fea0003800000 */
.L_x_19536:
        /* <DEDUP_REMOVED lines=14> */
.L_x_19550:
[----:B------:R-:W-:Y:S05]  /*12930*/  BSYNC B0 ;  /* 0x0000000000007941 */ /* 0x000fea0003800000 */
.L_x_19549:
[----:B------:R-:W0:Y:S02]  /*12940*/  F2I.S64.TRUNC R2, R2 ;  /* 0x0000000200027311 */ /* 0x000e24000020d900 */
[----:B0-----:R-:W-:Y:S01]  /*12950*/  PRMT R0, R2, 0x7610, R0 ;  /* 0x0000761002007816 */ /* 0x001fe20000000000 */
[----:B------:R-:W-:Y:S05]  /*12960*/  BRA `(.L_x_19524) ;  /* 0x0000018000007947 */ /* 0x000fea0003800000 */
.L_x_19523:
        /* <DEDUP_REMOVED lines=21> */
.L_x_19548:
[----:B------:R0:W5:Y:S01]  /*12ac0*/  LDG.E.U8 R0, [R4.64] ;  /* 0x0000002404007981 */ /* 0x000162000c1e1100 */
[----:B------:R-:W-:Y:S05]  /*12ad0*/  BRA `(.L_x_19524) ;  /* 0x0000001000007947 */ /* 0x000fea0003800000 */
.L_x_19547:
[----:B------:R0:W5:Y:S02]  /*12ae0*/  LDG.E.U8 R0, [R4.64] ;  /* 0x0000002404007981 */ /* 0x000164000c1e1100 */
.L_x_19524:
        /* <DEDUP_REMOVED lines=23> */
.L_x_19554:
[----:B------:R-:W-:Y:S01]  /*12c60*/  STG.E.U8 [R16.64], R3 ;  /* 0x0000000310007986 */ /* 0x000fe2000c101124 */
[----:B------:R-:W-:Y:S05]  /*12c70*/  EXIT ;  /* 0x000000000000794d */ /* 0x000fea0003800000 */
.L_x_19553:
        /* <DEDUP_REMOVED lines=8> */
[----:B------:R-:W-:Y:S01]  /*12d00*/  STG.E.64 [R16.64], R2 ;  /* 0x0000000210007986 */ /* 0x000fe2000c101b24 */
[----:B------:R-:W-:Y:S05]  /*12d10*/  EXIT ;  /* 0x000000000000794d */ /* 0x000fea0003800000 */
.L_x_19557:
[----:B------:R-:W-:-:S05]  /*12d20*/  LOP3.LUT R3, R3, 0xff, RZ, 0xc0, !PT ;  /* 0x000000ff03037812 */ /* 0x000fca00078ec0ff */
[----:B------:R-:W-:Y:S01]  /*12d30*/  STG.E [R16.64], R3 ;  /* 0x0000000310007986 */ /* 0x000fe2000c101924 */
[----:B------:R-:W-:Y:S05]  /*12d40*/  EXIT ;  /* 0x000000000000794d */ /* 0x000fea0003800000 */
.L_x_19556:
[----:B------:R-:W-:-:S05]  /*12d50*/  LOP3.LUT R3, R3, 0xff, RZ, 0xc0, !PT ;  /* 0x000000ff03037812 */ /* 0x000fca00078ec0ff */
[----:B------:R-:W-:Y:S01]  /*12d60*/  STG.E.U16 [R16.64], R3 ;  /* 0x0000000310007986 */ /* 0x000fe2000c101524 */
[----:B------:R-:W-:Y:S05]  /*12d70*/  EXIT ;  /* 0x000000000000794d */ /* 0x000fea0003800000 */
.L_x_19552:
        /* <DEDUP_REMOVED lines=8> */
[----:B0-----:R-:W-:Y:S01]  /*12e00*/  STG.E [R16.64], R3 ;  /* 0x0000000310007986 */ /* 0x001fe2000c101924 */
[----:B------:R-:W-:Y:S05]  /*12e10*/  EXIT ;  /* 0x000000000000794d */ /* 0x000fea0003800000 */
.L_x_19559:
[----:B------:R-:W-:-:S04]  /*12e20*/  LOP3.LUT R3, R3, 0xff, RZ, 0xc0, !PT ;  /* 0x000000ff03037812 */ /* 0x000fc800078ec0ff */
[----:B------:R-:W0:Y:S02]  /*12e30*/  I2F.U16 R0, R3 ;  /* 0x0000000300007306 */ /* 0x000e240000101000 */
[----:B0-----:R-:W-:-:S05]  /*12e40*/  F2FP.PACK_AB R0, RZ, R0 ;  /* 0x00000000ff00723e */ /* 0x001fca00000000ff */
[----:B------:R-:W-:Y:S01]  /*12e50*/  STG.E.U16 [R16.64], R0 ;  /* 0x0000000010007986 */ /* 0x000fe2000c101524 */
[----:B------:R-:W-:Y:S05]  /*12e60*/  EXIT ;  /* 0x000000000000794d */ /* 0x000fea0003800000 */
.L_x_19558:
        /* <DEDUP_REMOVED lines=9> */
[----:B0-----:R-:W-:Y:S01]  /*12f00*/  STG.E.64 [R16.64], R4 ;  /* 0x0000000410007986 */ /* 0x001fe2000c101b24 */
[----:B------:R-:W-:Y:S05]  /*12f10*/  EXIT ;  /* 0x000000000000794d */ /* 0x000fea0003800000 */
.L_x_19561:
[----:B------:R-:W-:-:S06]  /*12f20*/  LOP3.LUT R3, R3, 0xff, RZ, 0xc0, !PT ;  /* 0x000000ff03037812 */ /* 0x000fcc00078ec0ff */
[----:B------:R-:W0:Y:S02]  /*12f30*/  I2F.U16 R3, R3 ;  /* 0x0000000300037306 */ /* 0x000e240000101000 */
[----:B0-----:R-:W-:-:S04]  /*12f40*/  F2FP.PACK_AB R3, RZ, R3 ;  /* 0x00000003ff03723e */ /* 0x001fc800000000ff */
[----:B------:R-:W-:-:S05]  /*12f50*/  PRMT R3, R3, 0x5410, RZ ;  /* 0x0000541003037816 */ /* 0x000fca00000000ff */
[----:B------:R-:W-:Y:S01]  /*12f60*/  STG.E [R16.64], R3 ;  /* 0x0000000310007986 */ /* 0x000fe2000c101924 */
[----:B------:R-:W-:Y:S05]  /*12f70*/  EXIT ;  /* 0x000000000000794d */ /* 0x000fea0003800000 */
.L_x_19560:
[----:B------:R-:W-:-:S06]  /*12f80*/  LOP3.LUT R3, R3, 0xff, RZ, 0xc0, !PT ;  /* 0x000000ff03037812 */ /* 0x000fcc00078ec0ff */
[----:B------:R-:W0:Y:S02]  /*12f90*/  I2F.F64.U16 R2, R3 ;  /* 0x0000000300027312 */ /* 0x000e240000101800 */
[----:B0-----:R-:W-:Y:S01]  /*12fa0*/  STG.E.64 [R16.64], R2 ;  /* 0x0000000210007986 */ /* 0x001fe2000c101b24 */
[----:B------:R-:W-:Y:S05]  /*12fb0*/  EXIT ;  /* 0x000000000000794d */ /* 0x000fea0003800000 */
.L_x_19551:
        /* <DEDUP_REMOVED lines=12> */
.L_x_19564:
[----:B------:R-:W-:Y:S01]  /*13080*/  LOP3.LUT R4, R3, 0xff, RZ, 0xc0, !PT ;  /* 0x000000ff03047812 */ /* 0x000fe200078ec0ff */
[----:B------:R-:W-:-:S05]  /*13090*/  CS2R R6, SRZ ;  /* 0x0000000000067805 */ /* 0x000fca000001ff00 */
[----:B------:R-:W0:Y:S02]  /*130a0*/  I2F.F64.U16 R4, R4 ;  /* 0x0000000400047312 */ /* 0x000e240000101800 */
[----:B0-----:R-:W-:Y:S01]  /*130b0*/  STG.E.128 [R16.64], R4 ;  /* 0x0000000410007986 */ /* 0x001fe2000c101d24 */
[----:B------:R-:W-:Y:S05]  /*130c0*/  EXIT ;  /* 0x000000000000794d */ /* 0x000fea0003800000 */
.L_x_19563:
        /* <DEDUP_REMOVED lines=22> */
.L_x_19568:
[----:B------:R-:W-:Y:S05]  /*13230*/  BSYNC B0 ;  /* 0x0000000000007941 */ /* 0x000fea0003800000 */
.L_x_19567:
[----:B------:R-:W-:-:S05]  /*13240*/  LOP3.LUT R3, R0, R3, RZ, 0xfc, !PT ;  /* 0x0000000300037212 */ /* 0x000fca00078efcff */
[----:B------:R-:W-:Y:S01]  /*13250*/  STG.E.U8 [R16.64], R3 ;  /* 0x0000000310007986 */ /* 0x000fe2000c101124 */
[----:B------:R-:W-:Y:S05]  /*13260*/  EXIT ;  /* 0x000000000000794d */ /* 0x000fea0003800000 */
.L_x_19566:
        /* <DEDUP_REMOVED lines=14> */
.L_x_19570:
[----:B------:R-:W-:Y:S01]  /*13350*/  IMAD.MOV.U32 R0, RZ, RZ, 0x7f ;  /* 0x0000007fff007424 */ /* 0x000fe200078e00ff */
[----:B------:R-:W-:-:S04]  /*13360*/  ISETP.GT.U32.AND P0, PT, R2, 0x7f800000, PT ;  /* 0x7f8000000200780c */ /* 0x000fc80003f04070 */
[----:B------:R-:W-:-:S04]  /*13370*/  SEL R0, R0, 0x7c, P0 ;  /* 0x0000007c00007807 */ /* 0x000fc80000000000 */
.L_x_19571:
[----:B------:R-:W-:Y:S05]  /*13380*/  BSYNC B0 ;  /* 0x0000000000007941 */ /* 0x000fea0003800000 */
.L_x_19569:
[----:B------:R-:W-:-:S04]  /*13390*/  LOP3.LUT R2, R3, 0x80000000, RZ, 0xc0, !PT ;  /* 0x8000000003027812 */ /* 0x000fc800078ec0ff */
[----:B------:R-:W-:-:S04]  /*133a0*/  SHF.R.U32.HI R3, RZ, 0x18, R2 ;  /* 0x00000018ff037819 */ /* 0x000fc80000011602 */
[----:B------:R-:W-:-:S05]  /*133b0*/  LOP3.LUT R3, R0, R3, RZ, 0xfc, !PT ;  /* 0x0000000300037212 */ /* 0x000fca00078efcff */
[----:B------:R-:W-:Y:S01]  /*133c0*/  STG.E.U8 [R16.64], R3 ;  /* 0x0000000310007986 */ /* 0x000fe2000c101124 */
[----:B------:R-:W-:Y:S05]  /*133d0*/  EXIT ;  /* 0x000000000000794d */ /* 0x000fea0003800000 */
.L_x_19565:
[----:B------:R-:W-:-:S04]  /*133e0*/  LOP3.LUT R3, R3, 0xff, RZ, 0xc0, !PT ;  /* 0x000000ff03037812 */ /* 0x000fc800078ec0ff */
[----:B------:R-:W0:Y:S02]  /*133f0*/  I2F.U16 R0, R3 ;  /* 0x0000000300007306 */ /* 0x000e240000101000 */
[----:B0-----:R-:W-:-:S05]  /*13400*/  F2FP.BF16.PACK_AB R0, RZ, R0 ;  /* 0x00000000ff00723e */ /* 0x001fca00000010ff */
[----:B------:R-:W-:Y:S01]  /*13410*/  STG.E.U16 [R16.64], R0 ;  /* 0x0000000010007986 */ /* 0x000fe2000c101524 */
[----:B------:R-:W-:Y:S05]  /*13420*/  EXIT ;  /* 0x000000000000794d */ /* 0x000fea0003800000 */
.L_x_19562:
        /* <DEDUP_REMOVED lines=9> */
[----:B------:R-:W-:Y:S01]  /*134c0*/  STG.E.U16 [R16.64], R3 ;  /* 0x0000000310007986 */ /* 0x000fe2000c101524 */
[----:B------:R-:W-:Y:S05]  /*134d0*/  EXIT ;  /* 0x000000000000794d */ /* 0x000fea0003800000 */
.L_x_19574:
        /* <DEDUP_REMOVED lines=18> */
.L_x_19577:
[----:B------:R-:W-:-:S04]  /*13600*/  LOP3.LUT R2, R3, 0x80000000, RZ, 0xc0, !PT ;  /* 0x8000000003027812 */ /* 0x000fc800078ec0ff */
[----:B------:R-:W-:-:S04]  /*13610*/  SHF.R.U32.HI R3, RZ, 0x18, R2 ;  /* 0x00000018ff037819 */ /* 0x000fc80000011602 */
[----:B------:R-:W-:-:S04]  /*13620*/  LOP3.LUT R0, R0, R3, RZ, 0xfc, !PT ;  /* 0x0000000300007212 */ /* 0x000fc800078efcff */
[----:B------:R-:W-:Y:S02]  /*13630*/  PRMT R8, R0, 0x7610, R8 ;  /* 0x0000761000087816 */ /* 0x000fe40000000008 */
.L_x_19576:
[----:B------:R-:W-:Y:S05]  /*13640*/  BSYNC B0 ;  /* 0x0000000000007941 */ /* 0x000fea0003800000 */
.L_x_19575:
[----:B------:R-:W-:Y:S01]  /*13650*/  STG.E.U8 [R16.64], R8 ;  /* 0x0000000810007986 */ /* 0x000fe2000c101124 */
[----:B------:R-:W-:Y:S05]  /*13660*/  EXIT ;  /* 0x000000000000794d */ /* 0x000fea0003800000 */
.L_x_19573:
        /* <DEDUP_REMOVED lines=18> */
.L_x_19580:
[----:B------:R-:W-:-:S04]  /*13790*/  LOP3.LUT R2, R3, 0x80000000, RZ, 0xc0, !PT ;  /* 0x8000000003027812 */ /* 0x000fc800078ec0ff */
[----:B------:R-:W-:-:S04]  /*137a0*/  SHF.R.U32.HI R3, RZ, 0x18, R2 ;  /* 0x00000018ff037819 */ /* 0x000fc80000011602 */
[----:B------:R-:W-:-:S04]  /*137b0*/  LOP3.LUT R0, R0, R3, RZ, 0xfc, !PT ;  /* 0x0000000300007212 */ /* 0x000fc800078efcff */
[----:B------:R-:W-:Y:S02]  /*137c0*/  PRMT R8, R0, 0x7610, R8 ;  /* 0x0000761000087816 */ /* 0x000fe40000000008 */
.L_x_19579:
[----:B------:R-:W-:Y:S05]  /*137d0*/  BSYNC B0 ;  /* 0x0000000000007941 */ /* 0x000fea0003800000 */
.L_x_19578:
[----:B------:R-:W-:Y:S01]  /*137e0*/  STG.E.U8 [R16.64], R8 ;  /* 0x0000000810007986 */ /* 0x000fe2000c101124 */
[----:B------:R-:W-:Y:S05]  /*137f0*/  EXIT ;  /* 0x000000000000794d */ /* 0x000fea0003800000 */
.L_x_19572:
        /* <DEDUP_REMOVED lines=23> */
.L_x_19555:
        /* <DEDUP_REMOVED lines=20> */
.L_x_19582:
[----:B------:R-:W-:Y:S01]  /*13ab0*/  LOP3.LUT R2, R3, 0xff, RZ, 0xc0, !PT ;  /* 0x000000ff03027812 */ /* 0x000fe200078ec0ff */
[----:B------:R-:W-:-:S05]  /*13ac0*/  IMAD.MOV.U32 R3, RZ, RZ, RZ ;  /* 0x000000ffff037224 */ /* 0x000fca00078e00ff */
[----:B------:R-:W-:Y:S01]  /*13ad0*/  STG.E.64 [R16.64], R2 ;  /* 0x0000000210007986 */ /* 0x000fe2000c101b24 */
[----:B------:R-:W-:Y:S05]  /*13ae0*/  EXIT ;  /* 0x000000000000794d */ /* 0x000fea0003800000 */
.L_x_19581:
[----:B------:R-:W-:-:S05]  /*13af0*/  LOP3.LUT R3, R3, 0xff, RZ, 0xc0, !PT ;  /* 0x000000ff03037812 */ /* 0x000fca00078ec0ff */
[----:B------:R-:W-:Y:S01]  /*13b00*/  STG.E [R16.64], R3 ;  /* 0x0000000310007986 */ /* 0x000fe2000c101924 */
[----:B------:R-:W-:Y:S05]  /*13b10*/  EXIT ;  /* 0x000000000000794d */ /* 0x000fea0003800000 */
.L_x_19583:
        /* <DEDUP_REMOVED lines=14> */
.L_x_23049:


//--------------------- .text._ZN2at6native27unrolled_elementwise_kernelIZZZNS0_54_GLOBAL__N__d8c5977b_16_LinearAlgebra_cu_9e10b42f_321716addr_kernel_cudaERNS_14TensorIteratorERKN3c106ScalarES8_ENKUlvE_clEvENKUlvE_clEvEUlhhhE0_St5arrayIPcLm4EELi4E23TrivialOffsetCalculatorILi3EjESF_ILi1EjENS0_6memory12LoadWithCastILi3EEENSI_13StoreWithCastILi1EEEEEviT_T0_T2_T3_T4_T5_ --------------------------
	.section	.text._ZN2at6native27unrolled_elementwise_kernelIZZZNS0_54_GLOBAL__N__d8c5977b_16_LinearAlgebra_cu_9e10b42f_321716addr_kernel_cudaERNS_14TensorIteratorERKN3c106ScalarES8_ENKUlvE_clEvENKUlvE_clEvEUlhhhE0_St5arrayIPcLm4EELi4E23TrivialOffsetCalculatorILi3EjESF_ILi1EjENS0_6memory12LoadWithCastILi3EEENSI_13StoreWithCastILi1EEEEEviT_T0_T2_T3_T4_T5_,"ax",@progbits
	.sectioninfo	@"SHI_REGISTERS=39"
	.align	128
        .global         _ZN2at6native27unrolled_elementwise_kernelIZZZNS0_54_GLOBAL__N__d8c5977b_16_LinearAlgebra_cu_9e10b42f_321716addr_kernel_cudaERNS_14TensorIteratorERKN3c106ScalarES8_ENKUlvE_clEvENKUlvE_clEvEUlhhhE0_St5arrayIPcLm4EELi4E23TrivialOffsetCalculatorILi3EjESF_ILi1EjENS0_6memory12LoadWithCastILi3EEENSI_13StoreWithCastILi1EEEEEviT_T0_T2_T3_T4_T5_
        .type           _ZN2at6native27unrolled_elementwise_kernelIZZZNS0_54_GLOBAL__N__d8c5977b_16_LinearAlgebra_cu_9e10b42f_321716addr_kernel_cudaERNS_14TensorIteratorERKN3c106ScalarES8_ENKUlvE_clEvENKUlvE_clEvEUlhhhE0_St5arrayIPcLm4EELi4E23TrivialOffsetCalculatorILi3EjESF_ILi1EjENS0_6memory12LoadWithCastILi3EEENSI_13StoreWithCastILi1EEEEEviT_T0_T2_T3_T4_T5_,@function
        .size           _ZN2at6native27unrolled_elementwise_kernelIZZZNS0_54_GLOBAL__N__d8c5977b_16_LinearAlgebra_cu_9e10b42f_321716addr_kernel_cudaERNS_14TensorIteratorERKN3c106ScalarES8_ENKUlvE_clEvENKUlvE_clEvEUlhhhE0_St5arrayIPcLm4EELi4E23TrivialOffsetCalculatorILi3EjESF_ILi1EjENS0_6memory12LoadWithCastILi3EEENSI_13StoreWithCastILi1EEEEEviT_T0_T2_T3_T4_T5_,(.L_x_23050 - _ZN2at6native27unrolled_elementwise_kernelIZZZNS0_54_GLOBAL__N__d8c5977b_16_LinearAlgebra_cu_9e10b42f_321716addr_kernel_cudaERNS_14TensorIteratorERKN3c106ScalarES8_ENKUlvE_clEvENKUlvE_clEvEUlhhhE0_St5arrayIPcLm4EELi4E23TrivialOffsetCalculatorILi3EjESF_ILi1EjENS0_6memory12LoadWithCastILi3EEENSI_13StoreWithCastILi1EEEEEviT_T0_T2_T3_T4_T5_)
        .other          _ZN2at6native27unrolled_elementwise_kernelIZZZNS0_54_GLOBAL__N__d8c5977b_16_LinearAlgebra_cu_9e10b42f_321716addr_kernel_cudaERNS_14TensorIteratorERKN3c106ScalarES8_ENKUlvE_clEvENKUlvE_clEvEUlhhhE0_St5arrayIPcLm4EELi4E23TrivialOffsetCalculatorILi3EjESF_ILi1EjENS0_6memory12LoadWithCastILi3EEENSI_13StoreWithCastILi1EEEEEviT_T0_T2_T3_T4_T5_,@"STO_CUDA_ENTRY STV_DEFAULT"
_ZN2at6native27unrolled_elementwise_kernelIZZZNS0_54_GLOBAL__N__d8c5977b_16_LinearAlgebra_cu_9e10b42f_321716addr_kernel_cudaERNS_14TensorIteratorERKN3c106ScalarES8_ENKUlvE_clEvENKUlvE_clEvEUlhhhE0_St5arrayIPcLm4EELi4E23TrivialOffsetCalculatorILi3EjESF_ILi1EjENS0_6memory12LoadWithCastILi3EEENSI_13StoreWithCastILi1EEEEEviT_T0_T2_T3_T4_T5_:
.text._ZN2at6native27unrolled_elementwise_kernelIZZZNS0_54_GLOBAL__N__d8c5977b_16_LinearAlgebra_cu_9e10b42f_321716addr_kernel_cudaERNS_14TensorIteratorERKN3c106ScalarES8_ENKUlvE_clEvENKUlvE_clEvEUlhhhE0_St5arrayIPcLm4EELi4E23TrivialOffsetCalculatorILi3EjESF_ILi1EjENS0_6memory12LoadWithCastILi3EEENSI_13StoreWithCastILi1EEEEEviT_T0_T2_T3_T4_T5_:
        /* <DEDUP_REMOVED lines=33> */
.L_x_19589:
[----:B------:R0:W5:Y:S01]  /*0210*/  LDG.E.U8 R29, [R6.64] ;  /* 0x00000024061d7981 */ /* 0x000162000c1e1100 */
[----:B------:R-:W-:Y:S05]  /*0220*/  BRA `(.L_x_19591) ;  /* 0x00000dc000007947 */ /* 0x000fea0003800000 */
.L_x_19588:
        /* <DEDUP_REMOVED lines=8> */
.L_x_19593:
[----:B------:R0:W5:Y:S01]  /*02b0*/  LDG.E.U8 R29, [R6.64] ;  /* 0x00000024061d7981 */ /* 0x000162000c1e1100 */
[----:B------:R-:W-:Y:S05]  /*02c0*/  BRA `(.L_x_19591) ;  /* 0x00000d2000007947 */ /* 0x000fea0003800000 */
.L_x_19592:
[----:B------:R0:W5:Y:S01]  /*02d0*/  LDG.E.U16 R29, [R6.64] ;  /* 0x00000024061d7981 */ /* 0x000162000c1e1500 */
[----:B------:R-:W-:Y:S05]  /*02e0*/  BRA `(.L_x_19591) ;  /* 0x00000d0000007947 */ /* 0x000fea0003800000 */
.L_x_19587:
        /* <DEDUP_REMOVED lines=10> */
.L_x_19595:
[----:B------:R-:W2:Y:S02]  /*0390*/  LDG.E.U16 R4, [R6.64] ;  /* 0x0000002406047981 */ /* 0x000ea4000c1e1500 */
[----:B--2---:R-:W-:-:S06]  /*03a0*/  HADD2.F32 R4, -RZ, R4.H0_H0 ;  /* 0x20000004ff047230 */ /* 0x004fcc0000004100 */
[----:B------:R-:W0:Y:S02]  /*03b0*/  F2I.S64.TRUNC R4, R4 ;  /* 0x0000000400047311 */ /* 0x000e24000020d900 */
[----:B0-----:R-:W-:Y:S01]  /*03c0*/  PRMT R29, R4, 0x7610, R29 ;  /* 0x00007610041d7816 */ /* 0x001fe2000000001d */
[----:B------:R-:W-:Y:S05]  /*03d0*/  BRA `(.L_x_19591) ;  /* 0x00000c1000007947 */ /* 0x000fea0003800000 */
.L_x_19594:
        /* <DEDUP_REMOVED lines=10> */
.L_x_19597:
[----:B------:R-:W2:Y:S02]  /*0480*/  LDG.E.U16 R6, [R6.64] ;  /* 0x0000002406067981 */ /* 0x000ea4000c1e1500 */
[----:B--2---:R-:W-:-:S06]  /*0490*/  HADD2.F32 R4, -RZ, R6.H0_H0 ;  /* 0x20000006ff047230 */ /* 0x004fcc0000004100 */
[----:B------:R-:W0:Y:S02]  /*04a0*/  F2I.S64.TRUNC R4, R4 ;  /* 0x0000000400047311 */ /* 0x000e24000020d900 */
[----:B0-----:R-:W-:Y:S01]  /*04b0*/  PRMT R29, R4, 0x7610, R29 ;  /* 0x00007610041d7816 */ /* 0x001fe2000000001d */
[----:B------:R-:W-:Y:S05]  /*04c0*/  BRA `(.L_x_19591) ;  /* 0x00000b2000007947 */ /* 0x000fea0003800000 */
.L_x_19596:
[----:B------:R-:W2:Y:S02]  /*04d0*/  LDG.E.64 R4, [R6.64] ;  /* 0x0000002406047981 */ /* 0x000ea4000c1e1b00 */
[----:B--2---:R-:W0:Y:S02]  /*04e0*/  F2I.S64.F64.TRUNC R4, R4 ;  /* 0x0000000400047311 */ /* 0x004e24000030d900 */
[----:B0-----:R-:W-:Y:S01]  /*04f0*/  PRMT R29, R4, 0x7610, R29 ;  /* 0x00007610041d7816 */ /* 0x001fe2000000001d */
[----:B------:R-:W-:Y:S05]  /*0500*/  BRA `(.L_x_19591) ;  /* 0x00000ae000007947 */ /* 0x000fea0003800000 */
.L_x_19586:
        /* <DEDUP_REMOVED lines=12> */
.L_x_19600:
[----:B------:R-:W2:Y:S02]  /*05d0*/  LDG.E.64 R6, [R6.64] ;  /* 0x0000002406067981 */ /* 0x000ea4000c1e1b00 */
[----:B--2---:R-:W0:Y:S02]  /*05e0*/  F2I.S64.F64.TRUNC R4, R6 ;  /* 0x0000000600047311 */ /* 0x004e24000030d900 */
[----:B0-----:R-:W-:Y:S01]  /*05f0*/  PRMT R29, R4, 0x7610, R29 ;  /* 0x00007610041d7816 */ /* 0x001fe2000000001d */
[----:B------:R-:W-:Y:S05]  /*0600*/  BRA `(.L_x_19591) ;  /* 0x000009e000007947 */ /* 0x000fea0003800000 */
.L_x_19599:
        /* <DEDUP_REMOVED lines=28> */
.L_x_19602:
        /* <DEDUP_REMOVED lines=12> */
[----:B------:R-:W0:Y:S02]  /*0890*/  F2I.S64.TRUNC R4, R0 ;  /* 0x0000000000047311 */ /* 0x000e24000020d900 */
[----:B0-----:R-:W-:Y:S01]  /*08a0*/  PRMT R29, R4, 0x7610, R29 ;  /* 0x00007610041d7816 */ /* 0x001fe2000000001d */
[----:B------:R-:W-:Y:S05]  /*08b0*/  BRA `(.L_x_19591) ;  /* 0x0000073000007947 */ /* 0x000fea0003800000 */
.L_x_19601:
[----:B------:R-:W2:Y:S02]  /*08c0*/  LDG.E.U16 R4, [R6.64] ;  /* 0x0000002406047981 */ /* 0x000ea4000c1e1500 */
[----:B--2---:R-:W-:-:S06]  /*08d0*/  PRMT R4, RZ, 0x5410, R4 ;  /* 0x00005410ff047816 */ /* 0x004fcc0000000004 */
[----:B------:R-:W0:Y:S02]  /*08e0*/  F2I.S64.TRUNC R4, R4 ;  /* 0x0000000400047311 */ /* 0x000e24000020d900 */
[----:B0-----:R-:W-:Y:S01]  /*08f0*/  PRMT R29, R4, 0x7610, R29 ;  /* 0x00007610041d7816 */ /* 0x001fe2000000001d */
[----:B------:R-:W-:Y:S05]  /*0900*/  BRA `(.L_x_19591) ;  /* 0x000006e000007947 */ /* 0x000fea0003800000 */
.L_x_19598:
        /* <DEDUP_REMOVED lines=10> */
.L_x_19605:
        /* <DEDUP_REMOVED lines=21> */
.L_x_19609:
[----:B------:R-:W-:Y:S05]  /*0b00*/  BSYNC B1 ;  /* 0x0000000000017941 */ /* 0x000fea0003800000 */
.L_x_19608:
[----:B------:R-:W-:Y:S01]  /*0b10*/  IMAD.SHL.U32 R3, R3, 0x100000, RZ ;  /* 0x0010000003037824 */ /* 0x000fe200078e00ff */
[----:B------:R-:W-:-:S04]  /*0b20*/  LEA R5, R0, 0x3b800000, 0x17 ;  /* 0x3b80000000057811 */ /* 0x000fc800078eb8ff */
[----:B------:R-:W-:Y:S02]  /*0b30*/  LOP3.LUT R4, R5, R3, R6, 0xfe, !PT ;  /* 0x0000000305047212 */ /* 0x000fe400078efe06 */
.L_x_19607:
[----:B------:R-:W-:Y:S05]  /*0b40*/  BSYNC B0 ;  /* 0x0000000000007941 */ /* 0x000fea0003800000 */
.L_x_19606:
[----:B------:R-:W0:Y:S02]  /*0b50*/  F2I.S64.TRUNC R4, R4 ;  /* 0x0000000400047311 */ /* 0x000e24000020d900 */
[----:B0-----:R-:W-:Y:S01]  /*0b60*/  PRMT R29, R4, 0x7610, R29 ;  /* 0x00007610041d7816 */ /* 0x001fe2000000001d */
[----:B------:R-:W-:Y:S05]  /*0b70*/  BRA `(.L_x_19591) ;  /* 0x0000047000007947 */ /* 0x000fea0003800000 */
.L_x_19604:
        /* <DEDUP_REMOVED lines=21> */
.L_x_19613:
[----:B------:R-:W-:Y:S05]  /*0cd0*/  BSYNC B1 ;  /* 0x0000000000017941 */ /* 0x000fea0003800000 */
.L_x_19612:
[----:B------:R-:W-:Y:S01]  /*0ce0*/  IMAD.SHL.U32 R3, R3, 0x200000, RZ ;  /* 0x0020000003037824 */ /* 0x000fe200078e00ff */
[----:B------:R-:W-:-:S04]  /*0cf0*/  LEA R5, R0, 0x37800000, 0x17 ;  /* 0x3780000000057811 */ /* 0x000fc800078eb8ff */
[----:B------:R-:W-:Y:S02]  /*0d00*/  LOP3.LUT R4, R5, R3, R6, 0xfe, !PT ;  /* 0x0000000305047212 */ /* 0x000fe400078efe06 */
.L_x_19611:
[----:B------:R-:W-:Y:S05]  /*0d10*/  BSYNC B0 ;  /* 0x0000000000007941 */ /* 0x000fea0003800000 */
.L_x_19610:
[----:B------:R-:W0:Y:S02]  /*0d20*/  F2I.S64.TRUNC R4, R4 ;  /* 0x0000000400047311 */ /* 0x000e24000020d900 */
[----:B0-----:R-:W-:Y:S01]  /*0d30*/  PRMT R29, R4, 0x7610, R29 ;  /* 0x00007610041d7816 */ /* 0x001fe2000000001d */
[----:B------:R-:W-:Y:S05]  /*0d40*/  BRA `(.L_x_19591) ;  /* 0x000002a000007947 */ /* 0x000fea0003800000 */
.L_x_19603:
        /* <DEDUP_REMOVED lines=14> */
.L_x_19617:
[----:B------:R-:W-:Y:S05]  /*0e30*/  BSYNC B0 ;  /* 0x0000000000007941 */ /* 0x000fea0003800000 */
.L_x_19616:
[----:B------:R-:W0:Y:S02]  /*0e40*/  F2I.S64.TRUNC R4, R4 ;  /* 0x0000000400047311 */ /* 0x000e24000020d900 */
[----:B0-----:R-:W-:Y:S01]  /*0e50*/  PRMT R29, R4, 0x7610, R29 ;  /* 0x00007610041d7816 */ /* 0x001fe2000000001d */
[----:B------:R-:W-:Y:S05]  /*0e60*/  BRA `(.L_x_19591) ;  /* 0x0000018000007947 */ /* 0x000fea0003800000 */
.L_x_19590:
        /* <DEDUP_REMOVED lines=21> */
.L_x_19615:
[----:B------:R0:W5:Y:S01]  /*0fc0*/  LDG.E.U8 R29, [R6.64] ;  /* 0x00000024061d7981 */ /* 0x000162000c1e1100 */
[----:B------:R-:W-:Y:S05]  /*0fd0*/  BRA `(.L_x_19591) ;  /* 0x0000001000007947 */ /* 0x000fea0003800000 */
.L_x_19614:
[----:B------:R0:W5:Y:S02]  /*0fe0*/  LDG.E.U8 R29, [R6.64] ;  /* 0x00000024061d7981 */ /* 0x000164000c1e1100 */
.L_x_19591:
        /* <DEDUP_REMOVED lines=16> */
.L_x_19621:
[----:B------:R0:W5:Y:S01]  /*10f0*/  LDG.E.U8 R28, [R6.64] ;  /* 0x00000024061c7981 */ /* 0x000162000c1e1100 */
[----:B------:R-:W-:Y:S05]  /*1100*/  BRA `(.L_x_19623) ;  /* 0x00000dc000007947 */ /* 0x000fea0003800000 */
.L_x_19620:
        /* <DEDUP_REMOVED lines=8> */
.L_x_19625:
[----:B------:R0:W5:Y:S01]  /*1190*/  LDG.E.U8 R28, [R6.64] ;  /* 0x00000024061c7981 */ /* 0x000162000c1e1100 */
[----:B------:R-:W-:Y:S05]  /*11a0*/  BRA `(.L_x_19623) ;  /* 0x00000d2000007947 */ /* 0x000fea0003800000 */
.L_x_19624:
[----:B------:R0:W5:Y:S01]  /*11b0*/  LDG.E.U16 R28, [R6.64] ;  /* 0x00000024061c7981 */ /* 0x000162000c1e1500 */
[----:B------:R-:W-:Y:S05]  /*11c0*/  BRA `(.L_x_19623) ;  /* 0x00000d0000007947 */ /* 0x000fea0003800000 */
.L_x_19619:
        /* <DEDUP_REMOVED lines=10> */
.L_x_19627:
[----:B------:R-:W2:Y:S02]  /*1270*/  LDG.E.U16 R4, [R6.64] ;  /* 0x0000002406047981 */ /* 0x000ea4000c1e1500 */
[----:B--2---:R-:W-:-:S06]  /*1280*/  HADD2.F32 R4, -RZ, R4.H0_H0 ;  /* 0x20000004ff047230 */ /* 0x004fcc0000004100 */
[----:B------:R-:W0:Y:S02]  /*1290*/  F2I.S64.TRUNC R4, R4 ;  /* 0x0000000400047311 */ /* 0x000e24000020d900 */
[----:B0-----:R-:W-:Y:S01]  /*12a0*/  PRMT R28, R4, 0x7610, R28 ;  /* 0x00007610041c7816 */ /* 0x001fe2000000001c */
[----:B------:R-:W-:Y:S05]  /*12b0*/  BRA `(.L_x_19623) ;  /* 0x00000c1000007947 */ /* 0x000fea0003800000 */
.L_x_19626:
        /* <DEDUP_REMOVED lines=10> */
.L_x_19629:
[----:B------:R-:W2:Y:S02]  /*1360*/  LDG.E.U16 R6, [R6.64] ;  /* 0x0000002406067981 */ /* 0x000ea4000c1e1500 */
[----:B--2---:R-:W-:-:S06]  /*1370*/  HADD2.F32 R4, -RZ, R6.H0_H0 ;  /* 0x20000006ff047230 */ /* 0x004fcc0000004100 */
[----:B------:R-:W0:Y:S02]  /*1380*/  F2I.S64.TRUNC R4, R4 ;  /* 0x0000000400047311 */ /* 0x000e24000020d900 */
[----:B0-----:R-:W-:Y:S01]  /*1390*/  PRMT R28, R4, 0x7610, R28 ;  /* 0x00007610041c7816 */ /* 0x001fe2000000001c */
[----:B------:R-:W-:Y:S05]  /*13a0*/  BRA `(.L_x_19623) ;  /* 0x00000b2000007947 */ /* 0x000fea0003800000 */
.L_x_19628:
[----:B------:R-:W2:Y:S02]  /*13b0*/  LDG.E.64 R4, [R6.64] ;  /* 0x0000002406047981 */ /* 0x000ea4000c1e1b00 */
[----:B--2---:R-:W0:Y:S02]  /*13c0*/  F2I.S64.F64.TRUNC R4, R4 ;  /* 0x0000000400047311 */ /* 0x004e24000030d900 */
[----:B0-----:R-:W-:Y:S01]  /*13d0*/  PRMT R28, R4, 0x7610, R28 ;  /* 0x00007610041c7816 */ /* 0x001fe2000000001c */
[----:B------:R-:W-:Y:S05]  /*13e0*/  BRA `(.L_x_19623) ;  /* 0x00000ae000007947 */ /* 0x000fea0003800000 */
.L_x_19618:
        /* <DEDUP_REMOVED lines=12> */
.L_x_19632:
[----:B------:R-:W2:Y:S02]  /*14b0*/  LDG.E.64 R6, [R6.64] ;  /* 0x0000002406067981 */ /* 0x000ea4000c1e1b00 */
[----:B--2---:R-:W0:Y:S02]  /*14c0*/  F2I.S64.F64.TRUNC R4, R6 ;  /* 0x0000000600047311 */ /* 0x004e24000030d900 */
[----:B0-----:R-:W-:Y:S01]  /*14d0*/  PRMT R28, R4, 0x7610, R28 ;  /* 0x00007610041c7816 */ /* 0x001fe2000000001c */
[----:B------:R-:W-:Y:S05]  /*14e0*/  BRA `(.L_x_19623) ;  /* 0x000009e000007947 */ /* 0x000fea0003800000 */
.L_x_19631:
        /* <DEDUP_REMOVED lines=28> */
.L_x_19634:
        /* <DEDUP_REMOVED lines=15> */
.L_x_19633:
[----:B------:R-:W2:Y:S02]  /*17a0*/  LDG.E.U16 R4, [R6.64] ;  /* 0x0000002406047981 */ /* 0x000ea4000c1e1500 */
[----:B--2---:R-:W-:-:S06]  /*17b0*/  PRMT R4, RZ, 0x5410, R4 ;  /* 0x00005410ff047816 */ /* 0x004fcc0000000004 */
[----:B------:R-:W0:Y:S02]  /*17c0*/  F2I.S64.TRUNC R4, R4 ;  /* 0x0000000400047311 */ /* 0x000e24000020d900 */
[----:B0-----:R-:W-:Y:S01]  /*17d0*/  PRMT R28, R4, 0x7610, R28 ;  /* 0x00007610041c7816 */ /* 0x001fe2000000001c */
[----:B------:R-:W-:Y:S05]  /*17e0*/  BRA `(.L_x_19623) ;  /* 0x000006e000007947 */ /* 0x000fea0003800000 */
.L_x_19630:
        /* <DEDUP_REMOVED lines=10> */
.L_x_19637:
        /* <DEDUP_REMOVED lines=21> */
.L_x_19641:
[----:B------:R-:W-:Y:S05]  /*19e0*/  BSYNC B1 ;  /* 0x0000000000017941 */ /* 0x000fea0003800000 */
.L_x_19640:
[----:B------:R-:W-:Y:S01]  /*19f0*/  IMAD.SHL.U32 R3, R3, 0x100000, RZ ;  /* 0x0010000003037824 */ /* 0x000fe200078e00ff */
[----:B------:R-:W-:-:S04]  /*1a00*/  LEA R5, R0, 0x3b800000, 0x17 ;  /* 0x3b80000000057811 */ /* 0x000fc800078eb8ff */
[----:B------:R-:W-:Y:S02]  /*1a10*/  LOP3.LUT R4, R5, R3, R6, 0xfe, !PT ;  /* 0x0000000305047212 */ /* 0x000fe400078efe06 */
.L_x_19639:
[----:B------:R-:W-:Y:S05]  /*1a20*/  BSYNC B0 ;  /* 0x0000000000007941 */ /* 0x000fea0003800000 */
.L_x_19638:
[----:B------:R-:W0:Y:S02]  /*1a30*/  F2I.S64.TRUNC R4, R4 ;  /* 0x0000000400047311 */ /* 0x000e24000020d900 */
[----:B0-----:R-:W-:Y:S01]  /*1a40*/  PRMT R28, R4, 0x7610, R28 ;  /* 0x00007610041c7816 */ /* 0x001fe2000000001c */
[----:B------:R-:W-:Y:S05]  /*1a50*/  BRA `(.L_x_19623) ;  /* 0x0000047000007947 */ /* 0x000fea0003800000 */
.L_x_19636:
        /* <DEDUP_REMOVED lines=21> */
.L_x_19645:
[----:B------:R-:W-:Y:S05]  /*1bb0*/  BSYNC B1 ;  /* 0x0000000000017941 */ /* 0x000fea0003800000 */
.L_x_19644:
[----:B------:R-:W-:Y:S01]  /*1bc0*/  IMAD.SHL.U32 R3, R3, 0x200000, RZ ;  /* 0x0020000003037824 */ /* 0x000fe200078e00ff */
[----:B------:R-:W-:-:S04]  /*1bd0*/  LEA R5, R0, 0x37800000, 0x17 ;  /* 0x3780000000057811 */ /* 0x000fc800078eb8ff */
[----:B------:R-:W-:Y:S02]  /*1be0*/  LOP3.LUT R4, R5, R3, R6, 0xfe, !PT ;  /* 0x0000000305047212 */ /* 0x000fe400078efe06 */
.L_x_19643:
[----:B------:R-:W-:Y:S05]  /*1bf0*/  BSYNC B0 ;  /* 0x0000000000007941 */ /* 0x000fea0003800000 */
.L_x_19642:
[----:B------:R-:W0:Y:S02]  /*1c00*/  F2I.S64.TRUNC R4, R4 ;  /* 0x0000000400047311 */ /* 0x000e24000020d900 */
[----:B0-----:R-:W-:Y:S01]  /*1c10*/  PRMT R28, R4, 0x7610, R28 ;  /* 0x00007610041c7816 */ /* 0x001fe2000000001c */
[----:B------:R-:W-:Y:S05]  /*1c20*/  BRA `(.L_x_19623) ;  /* 0x000002a000007947 */ /* 0x000fea0003800000 */
.L_x_19635:
        /* <DEDUP_REMOVED lines=14> */
.L_x_19649:
[----:B------:R-:W-:Y:S05]  /*1d10*/  BSYNC B0 ;  /* 0x0000000000007941 */ /* 0x000fea0003800000 */
.L_x_19648:
[----:B------:R-:W0:Y:S02]  /*1d20*/  F2I.S64.TRUNC R4, R4 ;  /* 0x0000000400047311 */ /* 0x000e24000020d900 */
[----:B0-----:R-:W-:Y:S01]  /*1d30*/  PRMT R28, R4, 0x7610, R28 ;  /* 0x00007610041c7816 */ /* 0x001fe2000000001c */
[----:B------:R-:W-:Y:S05]  /*1d40*/  BRA `(.L_x_19623) ;  /* 0x0000018000007947 */ /* 0x000fea0003800000 */
.L_x_19622:
        /* <DEDUP_REMOVED lines=21> */
.L_x_19647:
[----:B------:R0:W5:Y:S01]  /*1ea0*/  LDG.E.U8 R28, [R6.64] ;  /* 0x00000024061c7981 */ /* 0x000162000c1e1100 */
[----:B------:R-:W-:Y:S05]  /*1eb0*/  BRA `(.L_x_19623) ;  /* 0x0000001000007947 */ /* 0x000fea0003800000 */
.L_x_19646:
[----:B------:R0:W5:Y:S02]  /*1ec0*/  LDG.E.U8 R28, [R6.64] ;  /* 0x00000024061c7981 */ /* 0x000164000c1e1100 */
.L_x_19623:
        /* <DEDUP_REMOVED lines=16> */
.L_x_19653:
[----:B------:R0:W5:Y:S01]  /*1fd0*/  LDG.E.U8 R27, [R6.64] ;  /* 0x00000024061b7981 */ /* 0x000162000c1e1100 */
[----:B------:R-:W-:Y:S05]  /*1fe0*/  BRA `(.L_x_19655) ;  /* 0x00000dc000007947 */ /* 0x000fea0003800000 */
.L_x_19652:
        /* <DEDUP_REMOVED lines=8> */
.L_x_19657:
[----:B------:R0:W5:Y:S01]  /*2070*/  LDG.E.U8 R27, [R6.64] ;  /* 0x00000024061b7981 */ /* 0x000162000c1e1100 */
[----:B------:R-:W-:Y:S05]  /*2080*/  BRA `(.L_x_19655) ;  /* 0x00000d2000007947 */ /* 0x000fea0003800000 */
.L_x_19656:
[----:B------:R0:W5:Y:S01]  /*2090*/  LDG.E.U16 R27, [R6.64] ;  /* 0x00000024061b7981 */ /* 0x000162000c1e1500 */
[----:B------:R-:W-:Y:S05]  /*20a0*/  BRA `(.L_x_19655) ;  /* 0x00000d0000007947 */ /* 0x000fea0003800000 */
.L_x_19651:
        /* <DEDUP_REMOVED lines=10> */
.L_x_19659:
[----:B------:R-:W2:Y:S02]  /*2150*/  LDG.E.U16 R4, [R6.64] ;  /* 0x0000002406047981 */ /* 0x000ea4000c1e1500 */
[----:B--2---:R-:W-:-:S06]  /*2160*/  HADD2.F32 R4, -RZ, R4.H0_H0 ;  /* 0x20000004ff047230 */ /* 0x004fcc0000004100 */
[----:B------:R-:W0:Y:S02]  /*2170*/  F2I.S64.TRUNC R4, R4 ;  /* 0x0000000400047311 */ /* 0x000e24000020d900 */
[----:B0-----:R-:W-:Y:S01]  /*2180*/  PRMT R27, R4, 0x7610, R27 ;  /* 0x00007610041b7816 */ /* 0x001fe2000000001b */
[----:B------:R-:W-:Y:S05]  /*2190*/  BRA `(.L_x_19655) ;  /* 0x00000c1000007947 */ /* 0x000fea0003800000 */
.L_x_19658:
        /* <DEDUP_REMOVED lines=10> */
.L_x_19661:
[----:B------:R-:W2:Y:S02]  /*2240*/  LDG.E.U16 R6, [R6.64] ;  /* 0x0000002406067981 */ /* 0x000ea4000c1e1500 */
[----:B--2---:R-:W-:-:S06]  /*2250*/  HADD2.F32 R4, -RZ, R6.H0_H0 ;  /* 0x20000006ff047230 */ /* 0x004fcc0000004100 */
[----:B------:R-:W0:Y:S02]  /*2260*/  F2I.S64.TRUNC R4, R4 ;  /* 0x0000000400047311 */ /* 0x000e24000020d900 */
[----:B0-----:R-:W-:Y:S01]  /*2270*/  PRMT R27, R4, 0x7610, R27 ;  /* 0x00007610041b7816 */ /* 0x001fe2000000001b */
[----:B------:R-:W-:Y:S05]  /*2280*/  BRA `(.L_x_19655) ;  /* 0x00000b2000007947 */ /* 0x000fea0003800000 */
.L_x_19660:
[----:B------:R-:W2:Y:S02]  /*2290*/  LDG.E.64 R4, [R6.64] ;  /* 0x0000002406047981 */ /* 0x000ea4000c1e1b00 */
[----:B--2---:R-:W0:Y:S02]  /*22a0*/  F2I.S64.F64.TRUNC R4, R4 ;  /* 0x0000000400047311 */ /* 0x004e24000030d900 */
[----:B0-----:R-:W-:Y:S01]  /*22b0*/  PRMT R27, R4, 0x7610, R27 ;  /* 0x00007610041b7816 */ /* 0x001fe2000000001b */
[----:B------:R-:W-:Y:S05]  /*22c0*/  BRA `(.L_x_19655) ;  /* 0x00000ae000007947 */ /* 0x000fea0003800000 */
.L_x_19650:
        /* <DEDUP_REMOVED lines=12> */
.L_x_19664:
[----:B------:R-:W2:Y:S02]  /*2390*/  LDG.E.64 R6, [R6.64] ;  /* 0x0000002406067981 */ /* 0x000ea4000c1e1b00 */
[----:B--2---:R-:W0:Y:S02]  /*23a0*/  F2I.S64.F64.TRUNC R4, R6 ;  /* 0x0000000600047311 */ /* 0x004e24000030d900 */
[----:B0-----:R-:W-:Y:S01]  /*23b0*/  PRMT R27, R4, 0x7610, R27 ;  /* 0x00007610041b7816 */ /* 0x001fe2000000001b */
[----:B------:R-:W-:Y:S05]  /*23c0*/  BRA `(.L_x_19655) ;  /* 0x000009e000007947 */ /* 0x000fea0003800000 */
.L_x_19663:
        /* <DEDUP_REMOVED lines=28> */
.L_x_19666:
        /* <DEDUP_REMOVED lines=15> */
.L_x_19665:
[----:B------:R-:W2:Y:S02]  /*2680*/  LDG.E.U16 R4, [R6.64] ;  /* 0x0000002406047981 */ /* 0x000ea4000c1e1500 */
[----:B--2---:R-:W-:-:S06]  /*2690*/  PRMT R4, RZ, 0x5410, R4 ;  /* 0x00005410ff047816 */ /* 0x004fcc0000000004 */
[----:B------:R-:W0:Y:S02]  /*26a0*/  F2I.S64.TRUNC R4, R4 ;  /* 0x0000000400047311 */ /* 0x000e24000020d900 */
[----:B0-----:R-:W-:Y:S01]  /*26b0*/  PRMT R27, R4, 0x7610, R27 ;  /* 0x00007610041b7816 */ /* 0x001fe2000000001b */
[----:B------:R-:W-:Y:S05]  /*26c0*/  BRA `(.L_x_19655) ;  /* 0x000006e000007947 */ /* 0x000fea0003800000 */
.L_x_19662:
        /* <DEDUP_REMOVED lines=10> */
.L_x_19669:
        /* <DEDUP_REMOVED lines=21> */
.L_x_19673:
[----:B------:R-:W-:Y:S05]  /*28c0*/  BSYNC B1 ;  /* 0x0000000000017941 */ /* 0x000fea0003800000 */
.L_x_19672:
[----:B------:R-:W-:Y:S01]  /*28d0*/  IMAD.SHL.U32 R3, R3, 0x100000, RZ ;  /* 0x0010000003037824 */ /* 0x000fe200078e00ff */
[----:B------:R-:W-:-:S04]  /*28e0*/  LEA R5, R0, 0x3b800000, 0x17 ;  /* 0x3b80000000057811 */ /* 0x000fc800078eb8ff */
[----:B------:R-:W-:Y:S02]  /*28f0*/  LOP3.LUT R4, R5, R3, R6, 0xfe, !PT ;  /* 0x0000000305047212 */ /* 0x000fe400078efe06 */
.L_x_19671:
[----:B------:R-:W-:Y:S05]  /*2900*/  BSYNC B0 ;  /* 0x0000000000007941 */ /* 0x000fea0003800000 */
.L_x_19670:
[----:B------:R-:W0:Y:S02]  /*2910*/  F2I.S64.TRUNC R4, R4 ;  /* 0x0000000400047311 */ /* 0x000e24000020d900 */
[----:B0-----:R-:W-:Y:S01]  /*2920*/  PRMT R27, R4, 0x7610, R27 ;  /* 0x00007610041b7816 */ /* 0x001fe2000000001b */
[----:B------:R-:W-:Y:S05]  /*2930*/  BRA `(.L_x_19655) ;  /* 0x0000047000007947 */ /* 0x000fea0003800000 */
.L_x_19668:
        /* <DEDUP_REMOVED lines=21> */
.L_x_19677:
[----:B------:R-:W-:Y:S05]  /*2a90*/  BSYNC B1 ;  /* 0x0000000000017941 */ /* 0x000fea0003800000 */
.L_x_19676:
[----:B------:R-:W-:Y:S01]  /*2aa0*/  IMAD.SHL.U32 R3, R3, 0x200000, RZ ;  /* 0x0020000003037824 */ /* 0x000fe200078e00ff */
[----:B------:R-:W-:-:S04]  /*2ab0*/  LEA R5, R0, 0x37800000, 0x17 ;  /* 0x3780000000057811 */ /* 0x000fc800078eb8ff */
[----:B------:R-:W-:Y:S02]  /*2ac0*/  LOP3.LUT R4, R5, R3, R6, 0xfe, !PT ;  /* 0x0000000305047212 */ /* 0x000fe400078efe06 */
.L_x_19675:
[----:B------:R-:W-:Y:S05]  /*2ad0*/  BSYNC B0 ;  /* 0x0000000000007941 */ /* 0x000fea0003800000 */
.L_x_19674:
[----:B------:R-:W0:Y:S02]  /*2ae0*/  F2I.S64.TRUNC R4, R4 ;  /* 0x0000000400047311 */ /* 0x000e24000020d900 */
[----:B0-----:R-:W-:Y:S01]  /*2af0*/  PRMT R27, R4, 0x7610, R27 ;  /* 0x00007610041b7816 */ /* 0x001fe2000000001b */
[----:B------:R-:W-:Y:S05]  /*2b00*/  BRA `(.L_x_19655) ;  /* 0x000002a000007947 */ /* 0x000fea0003800000 */
.L_x_19667:
        /* <DEDUP_REMOVED lines=14> */
.L_x_19681:
[----:B------:R-:W-:Y:S05]  /*2bf0*/  BSYNC B0 ;  /* 0x0000000000007941 */ /* 0x000fea0003800000 */
.L_x_19680:
[----:B------:R-:W0:Y:S02]  /*2c00*/  F2I.S64.TRUNC R4, R4 ;  /* 0x0000000400047311 */ /* 0x000e24000020d900 */
[----:B0-----:R-:W-:Y:S01]  /*2c10*/  PRMT R27, R4, 0x7610, R27 ;  /* 0x00007610041b7816 */ /* 0x001fe2000000001b */
[----:B------:R-:W-:Y:S05]  /*2c20*/  BRA `(.L_x_19655) ;  /* 0x0000018000007947 */ /* 0x000fea0003800000 */
.L_x_19654:
        /* <DEDUP_REMOVED lines=21> */
.L_x_19679:
[----:B------:R0:W5:Y:S01]  /*2d80*/  LDG.E.U8 R27, [R6.64] ;  /* 0x00000024061b7981 */ /* 0x000162000c1e1100 */
[----:B------:R-:W-:Y:S05]  /*2d90*/  BRA `(.L_x_19655) ;  /* 0x0000001000007947 */ /* 0x000fea0003800000 */
.L_x_19678:
[----:B------:R0:W5:Y:S02]  /*2da0*/  LDG.E.U8 R27, [R6.64] ;  /* 0x00000024061b7981 */ /* 0x000164000c1e1100 */
.L_x_19655:
[----:B------:R-:W-:-:S03]  /*2db0*/  IADD3 R16, R16, 0x80, RZ ;  /* 0x0000008010107810 */ /* 0x000fc60007ffe0ff */
.L_x_19585:
[----:B-1-34-:R-:W-:Y:S05]  /*2dc0*/  BSYNC B6 ;  /* 0x0000000000067941 */ /* 0x01afea0003800000 */
.L_x_19584:
        /* <DEDUP_REMOVED lines=22> */
.L_x_19687:
[----:B------:R0:W5:Y:S01]  /*2f30*/  LDG.E.U8 R30, [R6.64] ;  /* 0x00000024061e7981 */ /* 0x000162000c1e1100 */
[----:B------:R-:W-:Y:S05]  /*2f40*/  BRA `(.L_x_19689) ;  /* 0x00000dc000007947 */ /* 0x000fea0003800000 */
.L_x_19686:
        /* <DEDUP_REMOVED lines=8> */
.L_x_19691:
[----:B------:R0:W5:Y:S01]  /*2fd0*/  LDG.E.U8 R30, [R6.64] ;  /* 0x00000024061e7981 */ /* 0x000162000c1e1100 */
[----:B------:R-:W-:Y:S05]  /*2fe0*/  BRA `(.L_x_19689) ;  /* 0x00000d2000007947 */ /* 0x000fea0003800000 */
.L_x_19690:
[----:B------:R0:W5:Y:S01]  /*2ff0*/  LDG.E.U16 R30, [R6.64] ;  /* 0x00000024061e7981 */ /* 0x000162000c1e1500 */
[----:B------:R-:W-:Y:S05]  /*3000*/  BRA `(.L_x_19689) ;  /* 0x00000d0000007947 */ /* 0x000fea0003800000 */
.L_x_19685:
        /* <DEDUP_REMOVED lines=10> */
.L_x_19693:
[----:B------:R-:W2:Y:S02]  /*30b0*/  LDG.E.U16 R4, [R6.64] ;  /* 0x0000002406047981 */ /* 0x000ea4000c1e1500 */
[----:B--2---:R-:W-:-:S06]  /*30c0*/  HADD2.F32 R4, -RZ, R4.H0_H0 ;  /* 0x20000004ff047230 */ /* 0x004fcc0000004100 */
[----:B------:R-:W0:Y:S02]  /*30d0*/  F2I.S64.TRUNC R4, R4 ;  /* 0x0000000400047311 */ /* 0x000e24000020d900 */
[----:B0-----:R-:W-:Y:S01]  /*30e0*/  PRMT R30, R4, 0x7610, R30 ;  /* 0x00007610041e7816 */ /* 0x001fe2000000001e */
[----:B------:R-:W-:Y:S05]  /*30f0*/  BRA `(.L_x_19689) ;  /* 0x00000c1000007947 */ /* 0x000fea0003800000 */
.L_x_19692:
        /* <DEDUP_REMOVED lines=10> */
.L_x_19695:
[----:B------:R-:W2:Y:S02]  /*31a0*/  LDG.E.U16 R6, [R6.64] ;  /* 0x0000002406067981 */ /* 0x000ea4000c1e1500 */
[----:B--2---:R-:W-:-:S06]  /*31b0*/  HADD2.F32 R4, -RZ, R6.H0_H0 ;  /* 0x20000006ff047230 */ /* 0x004fcc0000004100 */
[----:B------:R-:W0:Y:S02]  /*31c0*/  F2I.S64.TRUNC R4, R4 ;  /* 0x0000000400047311 */ /* 0x000e24000020d900 */
[----:B0-----:R-:W-:Y:S01]  /*31d0*/  PRMT R30, R4, 0x7610, R30 ;  /* 0x00007610041e7816 */ /* 0x001fe2000000001e */
[----:B------:R-:W-:Y:S05]  /*31e0*/  BRA `(.L_x_19689) ;  /* 0x00000b2000007947 */ /* 0x000fea0003800000 */
.L_x_19694:
[----:B------:R-:W2:Y:S02]  /*31f0*/  LDG.E.64 R4, [R6.64] ;  /* 0x0000002406047981 */ /* 0x000ea4000c1e1b00 */
[----:B--2---:R-:W0:Y:S02]  /*3200*/  F2I.S64.F64.TRUNC R4, R4 ;  /* 0x0000000400047311 */ /* 0x004e24000030d900 */
[----:B0-----:R-:W-:Y:S01]  /*3210*/  PRMT R30, R4, 0x7610, R30 ;  /* 0x00007610041e7816 */ /* 0x001fe2000000001e */
[----:B------:R-:W-:Y:S05]  /*3220*/  BRA `(.L_x_19689) ;  /* 0x00000ae000007947 */ /* 0x000fea0003800000 */
.L_x_19684:
        /* <DEDUP_REMOVED lines=12> */
.L_x_19698:
[----:B------:R-:W2:Y:S02]  /*32f0*/  LDG.E.64 R6, [R6.64] ;  /* 0x0000002406067981 */ /* 0x000ea4000c1e1b00 */
[----:B--2---:R-:W0:Y:S02]  /*3300*/  F2I.S64.F64.TRUNC R4, R6 ;  /* 0x0000000600047311 */ /* 0x004e24000030d900 */
[----:B0-----:R-:W-:Y:S01]  /*3310*/  PRMT R30, R4, 0x7610, R30 ;  /* 0x00007610041e7816 */ /* 0x001fe2000000001e */
[----:B------:R-:W-:Y:S05]  /*3320*/  BRA `(.L_x_19689) ;  /* 0x000009e000007947 */ /* 0x000fea0003800000 */
.L_x_19697:
        /* <DEDUP_REMOVED lines=28> */
.L_x_19700:
        /* <DEDUP_REMOVED lines=15> */
.L_x_19699:
[----:B------:R-:W2:Y:S02]  /*35e0*/  LDG.E.U16 R4, [R6.64] ;  /* 0x0000002406047981 */ /* 0x000ea4000c1e1500 */
[----:B--2---:R-:W-:-:S06]  /*35f0*/  PRMT R4, RZ, 0x5410, R4 ;  /* 0x00005410ff047816 */ /* 0x004fcc0000000004 */
[----:B------:R-:W0:Y:S02]  /*3600*/  F2I.S64.TRUNC R4, R4 ;  /* 0x0000000400047311 */ /* 0x000e24000020d900 */
[----:B0-----:R-:W-:Y:S01]  /*3610*/  PRMT R30, R4, 0x7610, R30 ;  /* 0x00007610041e7816 */ /* 0x001fe2000000001e */
[----:B------:R-:W-:Y:S05]  /*3620*/  BRA `(.L_x_19689) ;  /* 0x000006e000007947 */ /* 0x000fea0003800000 */
.L_x_19696:
        /* <DEDUP_REMOVED lines=10> */
.L_x_19703:
        /* <DEDUP_REMOVED lines=21> */
.L_x_19707:
[----:B------:R-:W-:Y:S05]  /*3820*/  BSYNC B1 ;  /* 0x0000000000017941 */ /* 0x000fea0003800000 */
.L_x_19706:
[----:B------:R-:W-:Y:S01]  /*3830*/  IMAD.SHL.U32 R3, R3, 0x100000, RZ ;  /* 0x0010000003037824 */ /* 0x000fe200078e00ff */
[----:B------:R-:W-:-:S04]  /*3840*/  LEA R5, R0, 0x3b800000, 0x17 ;  /* 0x3b80000000057811 */ /* 0x000fc800078eb8ff */
[----:B------:R-:W-:Y:S02]  /*3850*/  LOP3.LUT R4, R5, R3, R6, 0xfe, !PT ;  /* 0x0000000305047212 */ /* 0x000fe400078efe06 */
.L_x_19705:
[----:B------:R-:W-:Y:S05]  /*3860*/  BSYNC B0 ;  /* 0x0000000000007941 */ /* 0x000fea0003800000 */
.L_x_19704:
[----:B------:R-:W0:Y:S02]  /*3870*/  F2I.S64.TRUNC R4, R4 ;  /* 0x0000000400047311 */ /* 0x000e24000020d900 */
[----:B0-----:R-:W-:Y:S01]  /*3880*/  PRMT R30, R4, 0x7610, R30 ;  /* 0x00007610041e7816 */ /* 0x001fe2000000001e */
[----:B------:R-:W-:Y:S05]  /*3890*/  BRA `(.L_x_19689) ;  /* 0x0000047000007947 */ /* 0x000fea0003800000 */
.L_x_19702:
        /* <DEDUP_REMOVED lines=21> */
.L_x_19711:
[----:B------:R-:W-:Y:S05]  /*39f0*/  BSYNC B1 ;  /* 0x0000000000017941 */ /* 0x000fea0003800000 */
.L_x_19710:
[----:B------:R-:W-:Y:S01]  /*3a00*/  IMAD.SHL.U32 R3, R3, 0x200000, RZ ;  /* 0x0020000003037824 */ /* 0x000fe200078e00ff */
[----:B------:R-:W-:-:S04]  /*3a10*/  LEA R5, R0, 0x37800000, 0x17 ;  /* 0x3780000000057811 */ /* 0x000fc800078eb8ff */
[----:B------:R-:W-:Y:S02]  /*3a20*/  LOP3.LUT R4, R5, R3, R6, 0xfe, !PT ;  /* 0x0000000305047212 */ /* 0x000fe400078efe06 */
.L_x_19709:
[----:B------:R-:W-:Y:S05]  /*3a30*/  BSYNC B0 ;  /* 0x0000000000007941 */ /* 0x000fea0003800000 */
.L_x_19708:
[----:B------:R-:W0:Y:S02]  /*3a40*/  F2I.S64.TRUNC R4, R4 ;  /* 0x0000000400047311 */ /* 0x000e24000020d900 */
[----:B0-----:R-:W-:Y:S01]  /*3a50*/  PRMT R30, R4, 0x7610, R30 ;  /* 0x00007610041e7816 */ /* 0x001fe2000000001e */
[----:B------:R-:W-:Y:S05]  /*3a60*/  BRA `(.L_x_19689) ;  /* 0x000002a000007947 */ /* 0x000fea0003800000 */
.L_x_19701:
        /* <DEDUP_REMOVED lines=14> */
.L_x_19715:
[----:B------:R-:W-:Y:S05]  /*3b50*/  BSYNC B0 ;  /* 0x0000000000007941 */ /* 0x000fea0003800000 */
.L_x_19714:
[----:B------:R-:W0:Y:S02]  /*3b60*/  F2I.S64.TRUNC R4, R4 ;  /* 0x0000000400047311 */ /* 0x000e24000020d900 */
[----:B0-----:R-:W-:Y:S01]  /*3b70*/  PRMT R30, R4, 0x7610, R30 ;  /* 0x00007610041e7816 */ /* 0x001fe2000000001e */
[----:B------:R-:W-:Y:S05]  /*3b80*/  BRA `(.L_x_19689) ;  /* 0x0000018000007947 */ /* 0x000fea0003800000 */
.L_x_19688:
        /* <DEDUP_REMOVED lines=21> */
.L_x_19713:
[----:B------:R0:W5:Y:S01]  /*3ce0*/  LDG.E.U8 R30, [R6.64] ;  /* 0x00000024061e7981 */ /* 0x000162000c1e1100 */
[----:B------:R-:W-:Y:S05]  /*3cf0*/  BRA `(.L_x_19689) ;  /* 0x0000001000007947 */ /* 0x000fea0003800000 */
.L_x_19712:
[----:B------:R0:W5:Y:S02]  /*3d00*/  LDG.E.U8 R30, [R6.64] ;  /* 0x00000024061e7981 */ /* 0x000164000c1e1100 */
.L_x_19689:
        /* <DEDUP_REMOVED lines=16> */
.L_x_19719:
[----:B------:R0:W5:Y:S01]  /*3e10*/  LDG.E.U8 R26, [R6.64] ;  /* 0x00000024061a7981 */ /* 0x000162000c1e1100 */
[----:B------:R-:W-:Y:S05]  /*3e20*/  BRA `(.L_x_19721) ;  /* 0x00000dc000007947 */ /* 0x000fea0003800000 */
.L_x_19718:
        /* <DEDUP_REMOVED lines=8> */
.L_x_19723:
[----:B------:R0:W5:Y:S01]  /*3eb0*/  LDG.E.U8 R26, [R6.64] ;  /* 0x00000024061a7981 */ /* 0x000162000c1e1100 */
[----:B------:R-:W-:Y:S05]  /*3ec0*/  BRA `(.L_x_19721) ;  /* 0x00000d2000007947 */ /* 0x000fea0003800000 */
.L_x_19722:
[----:B------:R0:W5:Y:S01]  /*3ed0*/  LDG.E.U16 R26, [R6.64] ;  /* 0x00000024061a7981 */ /* 0x000162000c1e1500 */
[----:B------:R-:W-:Y:S05]  /*3ee0*/  BRA `(.L_x_19721) ;  /* 0x00000d0000007947 */ /* 0x000fea0003800000 */
.L_x_19717:
        /* <DEDUP_REMOVED lines=10> */
.L_x_19725:
[----:B------:R-:W2:Y:S02]  /*3f90*/  LDG.E.U16 R4, [R6.64] ;  /* 0x0000002406047981 */ /* 0x000ea4000c1e1500 */
[----:B--2---:R-:W-:-:S06]  /*3fa0*/  HADD2.F32 R4, -RZ, R4.H0_H0 ;  /* 0x20000004ff047230 */ /* 0x004fcc0000004100 */
[----:B------:R-:W0:Y:S02]  /*3fb0*/  F2I.S64.TRUNC R4, R4 ;  /* 0x0000000400047311 */ /* 0x000e24000020d900 */
[----:B0-----:R-:W-:Y:S01]  /*3fc0*/  PRMT R26, R4, 0x7610, R26 ;  /* 0x00007610041a7816 */ /* 0x001fe2000000001a */
[----:B------:R-:W-:Y:S05]  /*3fd0*/  BRA `(.L_x_19721) ;  /* 0x00000c1000007947 */ /* 0x000fea0003800000 */
.L_x_19724:
        /* <DEDUP_REMOVED lines=10> */
.L_x_19727:
[----:B------:R-:W2:Y:S02]  /*4080*/  LDG.E.U16 R6, [R6.64] ;  /* 0x0000002406067981 */ /* 0x000ea4000c1e1500 */
[----:B--2---:R-:W-:-:S06]  /*4090*/  HADD2.F32 R4, -RZ, R6.H0_H0 ;  /* 0x20000006ff047230 */ /* 0x004fcc0000004100 */
[----:B------:R-:W0:Y:S02]  /*40a0*/  F2I.S64.TRUNC R4, R4 ;  /* 0x0000000400047311 */ /* 0x000e24000020d900 */
[----:B0-----:R-:W-:Y:S01]  /*40b0*/  PRMT R26, R4, 0x7610, R26 ;  /* 0x00007610041a7816 */ /* 0x001fe2000000001a */
[----:B------:R-:W-:Y:S05]  /*40c0*/  BRA `(.L_x_19721) ;  /* 0x00000b2000007947 */ /* 0x000fea0003800000 */
.L_x_19726:
[----:B------:R-:W2:Y:S02]  /*40d0*/  LDG.E.64 R4, [R6.64] ;  /* 0x0000002406047981 */ /* 0x000ea4000c1e1b00 */
[----:B--2---:R-:W0:Y:S02]  /*40e0*/  F2I.S64.F64.TRUNC R4, R4 ;  /* 0x0000000400047311 */ /* 0x004e24000030d900 */
[----:B0-----:R-:W-:Y:S01]  /*40f0*/  PRMT R26, R4, 0x7610, R26 ;  /* 0x00007610041a7816 */ /* 0x001fe2000000001a */
[----:B------:R-:W-:Y:S05]  /*4100*/  BRA `(.L_x_19721) ;  /* 0x00000ae000007947 */ /* 0x000fea0003800000 */
.L_x_19716:
        /* <DEDUP_REMOVED lines=12> */
.L_x_19730:
[----:B------:R-:W2:Y:S02]  /*41d0*/  LDG.E.64 R6, [R6.64] ;  /* 0x0000002406067981 */ /* 0x000ea4000c1e1b00 */
[----:B--2---:R-:W0:Y:S02]  /*41e0*/  F2I.S64.F64.TRUNC R4, R6 ;  /* 0x0000000600047311 */ /* 0x004e24000030d900 */
[----:B0-----:R-:W-:Y:S01]  /*41f0*/  PRMT R26, R4, 0x7610, R26 ;  /* 0x00007610041a7816 */ /* 0x001fe2000000001a */
[----:B------:R-:W-:Y:S05]  /*4200*/  BRA `(.L_x_19721) ;  /* 0x000009e000007947 */ /* 0x000fea0003800000 */
.L_x_19729:
        /* <DEDUP_REMOVED lines=28> */
.L_x_19732:
        /* <DEDUP_REMOVED lines=15> */
.L_x_19731:
[----:B------:R-:W2:Y:S02]  /*44c0*/  LDG.E.U16 R4, [R6.64] ;  /* 0x0000002406047981 */ /* 0x000ea4000c1e1500 */
[----:B--2---:R-:W-:-:S06]  /*44d0*/  PRMT R4, RZ, 0x5410, R4 ;  /* 0x00005410ff047816 */ /* 0x004fcc0000000004 */
[----:B------:R-:W0:Y:S02]  /*44e0*/  F2I.S64.TRUNC R4, R4 ;  /* 0x0000000400047311 */ /* 0x000e24000020d900 */
[----:B0-----:R-:W-:Y:S01]  /*44f0*/  PRMT R26, R4, 0x7610, R26 ;  /* 0x00007610041a7816 */ /* 0x001fe2000000001a */
[----:B------:R-:W-:Y:S05]  /*4500*/  BRA `(.L_x_19721) ;  /* 0x000006e000007947 */ /* 0x000fea0003800000 */
.L_x_19728:
        /* <DEDUP_REMOVED lines=10> */
.L_x_19735:
        /* <DEDUP_REMOVED lines=21> */
.L_x_19739:
[----:B------:R-:W-:Y:S05]  /*4700*/  BSYNC B1 ;  /* 0x0000000000017941 */ /* 0x000fea0003800000 */
.L_x_19738:
[----:B------:R-:W-:Y:S01]  /*4710*/  IMAD.SHL.U32 R3, R3, 0x100000, RZ ;  /* 0x0010000003037824 */ /* 0x000fe200078e00ff */
[----:B------:R-:W-:-:S04]  /*4720*/  LEA R5, R0, 0x3b800000, 0x17 ;  /* 0x3b80000000057811 */ /* 0x000fc800078eb8ff */
[----:B------:R-:W-:Y:S02]  /*4730*/  LOP3.LUT R4, R5, R3, R6, 0xfe, !PT ;  /* 0x0000000305047212 */ /* 0x000fe400078efe06 */
.L_x_19737:
[----:B------:R-:W-:Y:S05]  /*4740*/  BSYNC B0 ;  /* 0x0000000000007941 */ /* 0x000fea0003800000 */
.L_x_19736:
[----:B------:R-:W0:Y:S02]  /*4750*/  F2I.S64.TRUNC R4, R4 ;  /* 0x0000000400047311 */ /* 0x000e24000020d900 */
[----:B0-----:R-:W-:Y:S01]  /*4760*/  PRMT R26, R4, 0x7610, R26 ;  /* 0x00007610041a7816 */ /* 0x001fe2000000001a */
[----:B------:R-:W-:Y:S05]  /*4770*/  BRA `(.L_x_19721) ;  /* 0x0000047000007947 */ /* 0x000fea0003800000 */
.L_x_19734:
        /* <DEDUP_REMOVED lines=21> */
.L_x_19743:
[----:B------:R-:W-:Y:S05]  /*48d0*/  BSYNC B1 ;  /* 0x0000000000017941 */ /* 0x000fea0003800000 */
.L_x_19742:
[----:B------:R-:W-:Y:S01]  /*48e0*/  IMAD.SHL.U32 R3, R3, 0x200000, RZ ;  /* 0x0020000003037824 */ /* 0x000fe200078e00ff */
[----:B------:R-:W-:-:S04]  /*48f0*/  LEA R5, R0, 0x37800000, 0x17 ;  /* 0x3780000000057811 */ /* 0x000fc800078eb8ff */
[----:B------:R-:W-:Y:S02]  /*4900*/  LOP3.LUT R4, R5, R3, R6, 0xfe, !PT ;  /* 0x0000000305047212 */ /* 0x000fe400078efe06 */
.L_x_19741:
[----:B------:R-:W-:Y:S05]  /*4910*/  BSYNC B0 ;  /* 0x0000000000007941 */ /* 0x000fea0003800000 */
.L_x_19740:
[----:B------:R-:W0:Y:S02]  /*4920*/  F2I.S64.TRUNC R4, R4 ;  /* 0x0000000400047311 */ /* 0x000e24000020d900 */
[----:B0-----:R-:W-:Y:S01]  /*4930*/  PRMT R26, R4, 0x7610, R26 ;  /* 0x00007610041a7816 */ /* 0x001fe2000000001a */
[----:B------:R-:W-:Y:S05]  /*4940*/  BRA `(.L_x_19721) ;  /* 0x000002a000007947 */ /* 0x000fea0003800000 */
.L_x_19733:
        /* <DEDUP_REMOVED lines=14> */
.L_x_19747:
[----:B------:R-:W-:Y:S05]  /*4a30*/  BSYNC B0 ;  /* 0x0000000000007941 */ /* 0x000fea0003800000 */
.L_x_19746:
[----:B------:R-:W0:Y:S02]  /*4a40*/  F2I.S64.TRUNC R4, R4 ;  /* 0x0000000400047311 */ /* 0x000e24000020d900 */
[----:B0-----:R-:W-:Y:S01]  /*4a50*/  PRMT R26, R4, 0x7610, R26 ;  /* 0x00007610041a7816 */ /* 0x001fe2000000001a */
[----:B------:R-:W-:Y:S05]  /*4a60*/  BRA `(.L_x_19721) ;  /* 0x0000018000007947 */ /* 0x000fea0003800000 */
.L_x_19720:
        /* <DEDUP_REMOVED lines=21> */
.L_x_19745:
[----:B------:R0:W5:Y:S01]  /*4bc0*/  LDG.E.U8 R26, [R6.64] ;  /* 0x00000024061a7981 */ /* 0x000162000c1e1100 */
[----:B------:R-:W-:Y:S05]  /*4bd0*/  BRA `(.L_x_19721) ;  /* 0x0000001000007947 */ /* 0x000fea0003800000 */
.L_x_19744:
[----:B------:R0:W5:Y:S02]  /*4be0*/  LDG.E.U8 R26, [R6.64] ;  /* 0x00000024061a7981 */ /* 0x000164000c1e1100 */
.L_x_19721:
        /* <DEDUP_REMOVED lines=16> */
.L_x_19751:
[----:B------:R0:W5:Y:S01]  /*4cf0*/  LDG.E.U8 R25, [R6.64] ;  /* 0x0000002406197981 */ /* 0x000162000c1e1100 */
[----:B------:R-:W-:Y:S05]  /*4d00*/  BRA `(.L_x_19753) ;  /* 0x00000dc000007947 */ /* 0x000fea0003800000 */
.L_x_19750:
        /* <DEDUP_REMOVED lines=8> */
.L_x_19755:
[----:B------:R0:W5:Y:S01]  /*4d90*/  LDG.E.U8 R25, [R6.64] ;  /* 0x0000002406197981 */ /* 0x000162000c1e1100 */
[----:B------:R-:W-:Y:S05]  /*4da0*/  BRA `(.L_x_19753) ;  /* 0x00000d2000007947 */ /* 0x000fea0003800000 */
.L_x_19754:
[----:B------:R0:W5:Y:S01]  /*4db0*/  LDG.E.U16 R25, [R6.64] ;  /* 0x0000002406197981 */ /* 0x000162000c1e1500 */
[----:B------:R-:W-:Y:S05]  /*4dc0*/  BRA `(.L_x_19753) ;  /* 0x00000d0000007947 */ /* 0x000fea0003800000 */
.L_x_19749:
        /* <DEDUP_REMOVED lines=10> */
.L_x_19757:
[----:B------:R-:W2:Y:S02]  /*4e70*/  LDG.E.U16 R4, [R6.64] ;  /* 0x0000002406047981 */ /* 0x000ea4000c1e1500 */
[----:B--2---:R-:W-:-:S06]  /*4e80*/  HADD2.F32 R4, -RZ, R4.H0_H0 ;  /* 0x20000004ff047230 */ /* 0x004fcc0000004100 */
[----:B------:R-:W0:Y:S02]  /*4e90*/  F2I.S64.TRUNC R4, R4 ;  /* 0x0000000400047311 */ /* 0x000e24000020d900 */
[----:B0-----:R-:W-:Y:S01]  /*4ea0*/  PRMT R25, R4, 0x7610, R25 ;  /* 0x0000761004197816 */ /* 0x001fe20000000019 */
[----:B------:R-:W-:Y:S05]  /*4eb0*/  BRA `(.L_x_19753) ;  /* 0x00000c1000007947 */ /* 0x000fea0003800000 */
.L_x_19756:
        /* <DEDUP_REMOVED lines=10> */
.L_x_19759:
[----:B------:R-:W2:Y:S02]  /*4f60*/  LDG.E.U16 R6, [R6.64] ;  /* 0x0000002406067981 */ /* 0x000ea4000c1e1500 */
[----:B--2---:R-:W-:-:S06]  /*4f70*/  HADD2.F32 R4, -RZ, R6.H0_H0 ;  /* 0x20000006ff047230 */ /* 0x004fcc0000004100 */
[----:B------:R-:W0:Y:S02]  /*4f80*/  F2I.S64.TRUNC R4, R4 ;  /* 0x0000000400047311 */ /* 0x000e24000020d900 */
[----:B0-----:R-:W-:Y:S01]  /*4f90*/  PRMT R25, R4, 0x7610, R25 ;  /* 0x0000761004197816 */ /* 0x001fe20000000019 */
[----:B------:R-:W-:Y:S05]  /*4fa0*/  BRA `(.L_x_19753) ;  /* 0x00000b2000007947 */ /* 0x000fea0003800000 */
.L_x_19758:
[----:B------:R-:W2:Y:S02]  /*4fb0*/  LDG.E.64 R4, [R6.64] ;  /* 0x0000002406047981 */ /* 0x000ea4000c1e1b00 */
[----:B--2---:R-:W0:Y:S02]  /*4fc0*/  F2I.S64.F64.TRUNC R4, R4 ;  /* 0x0000000400047311 */ /* 0x004e24000030d900 */
[----:B0-----:R-:W-:Y:S01]  /*4fd0*/  PRMT R25, R4, 0x7610, R25 ;  /* 0x0000761004197816 */ /* 0x001fe20000000019 */
[----:B------:R-:W-:Y:S05]  /*4fe0*/  BRA `(.L_x_19753) ;  /* 0x00000ae000007947 */ /* 0x000fea0003800000 */
.L_x_19748:
        /* <DEDUP_REMOVED lines=12> */
.L_x_19762:
[----:B------:R-:W2:Y:S02]  /*50b0*/  LDG.E.64 R6, [R6.64] ;  /* 0x0000002406067981 */ /* 0x000ea4000c1e1b00 */
[----:B--2---:R-:W0:Y:S02]  /*50c0*/  F2I.S64.F64.TRUNC R4, R6 ;  /* 0x0000000600047311 */ /* 0x004e24000030d900 */
[----:B0-----:R-:W-:Y:S01]  /*50d0*/  PRMT R25, R4, 0x7610, R25 ;  /* 0x0000761004197816 */ /* 0x001fe20000000019 */
[----:B------:R-:W-:Y:S05]  /*50e0*/  BRA `(.L_x_19753) ;  /* 0x000009e000007947 */ /* 0x000fea0003800000 */
.L_x_19761:
        /* <DEDUP_REMOVED lines=28> */
.L_x_19764:
        /* <DEDUP_REMOVED lines=15> */
.L_x_19763:
[----:B------:R-:W2:Y:S02]  /*53a0*/  LDG.E.U16 R4, [R6.64] ;  /* 0x0000002406047981 */ /* 0x000ea4000c1e1500 */
[----:B--2---:R-:W-:-:S06]  /*53b0*/  PRMT R4, RZ, 0x5410, R4 ;  /* 0x00005410ff047816 */ /* 0x004fcc0000000004 */
[----:B------:R-:W0:Y:S02]  /*53c0*/  F2I.S64.TRUNC R4, R4 ;  /* 0x0000000400047311 */ /* 0x000e24000020d900 */
[----:B0-----:R-:W-:Y:S01]  /*53d0*/  PRMT R25, R4, 0x7610, R25 ;  /* 0x0000761004197816 */ /* 0x001fe20000000019 */
[----:B------:R-:W-:Y:S05]  /*53e0*/  BRA `(.L_x_19753) ;  /* 0x000006e000007947 */ /* 0x000fea0003800000 */
.L_x_19760:
        /* <DEDUP_REMOVED lines=10> */
.L_x_19767:
        /* <DEDUP_REMOVED lines=21> */
.L_x_19771:
[----:B------:R-:W-:Y:S05]  /*55e0*/  BSYNC B1 ;  /* 0x0000000000017941 */ /* 0x000fea0003800000 */
.L_x_19770:
[----:B------:R-:W-:Y:S01]  /*55f0*/  IMAD.SHL.U32 R3, R3, 0x100000, RZ ;  /* 0x0010000003037824 */ /* 0x000fe200078e00ff */
[----:B------:R-:W-:-:S04]  /*5600*/  LEA R5, R0, 0x3b800000, 0x17 ;  /* 0x3b80000000057811 */ /* 0x000fc800078eb8ff */
[----:B------:R-:W-:Y:S02]  /*5610*/  LOP3.LUT R4, R5, R3, R6, 0xfe, !PT ;  /* 0x0000000305047212 */ /* 0x000fe400078efe06 */
.L_x_19769:
[----:B------:R-:W-:Y:S05]  /*5620*/  BSYNC B0 ;  /* 0x0000000000007941 */ /* 0x000fea0003800000 */
.L_x_19768:
[----:B------:R-:W0:Y:S02]  /*5630*/  F2I.S64.TRUNC R4, R4 ;  /* 0x0000000400047311 */ /* 0x000e24000020d900 */
[----:B0-----:R-:W-:Y:S01]  /*5640*/  PRMT R25, R4, 0x7610, R25 ;  /* 0x0000761004197816 */ /* 0x001fe20000000019 */
[----:B------:R-:W-:Y:S05]  /*5650*/  BRA `(.L_x_19753) ;  /* 0x0000047000007947 */ /* 0x000fea0003800000 */
.L_x_19766:
        /* <DEDUP_REMOVED lines=21> */
.L_x_19775:
[----:B------:R-:W-:Y:S05]  /*57b0*/  BSYNC B1 ;  /* 0x0000000000017941 */ /* 0x000fea0003800000 */
.L_x_19774:
[----:B------:R-:W-:Y:S01]  /*57c0*/  IMAD.SHL.U32 R3, R3, 0x200000, RZ ;  /* 0x0020000003037824 */ /* 0x000fe200078e00ff */
[----:B------:R-:W-:-:S04]  /*57d0*/  LEA R5, R0, 0x37800000, 0x17 ;  /* 0x3780000000057811 */ /* 0x000fc800078eb8ff */
[----:B------:R-:W-:Y:S02]  /*57e0*/  LOP3.LUT R4, R5, R3, R6, 0xfe, !PT ;  /* 0x0000000305047212 */ /* 0x000fe400078efe06 */
.L_x_19773:
[----:B------:R-:W-:Y:S05]  /*57f0*/  BSYNC B0 ;  /* 0x0000000000007941 */ /* 0x000fea0003800000 */
.L_x_19772:
[----:B------:R-:W0:Y:S02]  /*5800*/  F2I.S64.TRUNC R4, R4 ;  /* 0x0000000400047311 */ /* 0x000e24000020d900 */
[----:B0-----:R-:W-:Y:S01]  /*5810*/  PRMT R25, R4, 0x7610, R25 ;  /* 0x0000761004197816 */ /* 0x001fe20000000019 */
[----:B------:R-:W-:Y:S05]  /*5820*/  BRA `(.L_x_19753) ;  /* 0x000002a000007947 */ /* 0x000fea0003800000 */
.L_x_19765:
        /* <DEDUP_REMOVED lines=14> */
.L_x_19779:
[----:B------:R-:W-:Y:S05]  /*5910*/  BSYNC B0 ;  /* 0x0000000000007941 */ /* 0x000fea0003800000 */
.L_x_19778:
[----:B------:R-:W0:Y:S02]  /*5920*/  F2I.S64.TRUNC R4, R4 ;  /* 0x0000000400047311 */ /* 0x000e24000020d900 */
[----:B0-----:R-:W-:Y:S01]  /*5930*/  PRMT R25, R4, 0x7610, R25 ;  /* 0x0000761004197816 */ /* 0x001fe20000000019 */
[----:B------:R-:W-:Y:S05]  /*5940*/  BRA `(.L_x_19753) ;  /* 0x0000018000007947 */ /* 0x000fea0003800000 */
.L_x_19752:
        /* <DEDUP_REMOVED lines=21> */
.L_x_19777:
[----:B------:R0:W5:Y:S01]  /*5aa0*/  LDG.E.U8 R25, [R6.64] ;  /* 0x0000002406197981 */ /* 0x000162000c1e1100 */
[----:B------:R-:W-:Y:S05]  /*5ab0*/  BRA `(.L_x_19753) ;  /* 0x0000001000007947 */ /* 0x000fea0003800000 */
.L_x_19776:
[----:B------:R0:W5:Y:S02]  /*5ac0*/  LDG.E.U8 R25, [R6.64] ;  /* 0x0000002406197981 */ /* 0x000164000c1e1100 */
.L_x_19753:
[----:B------:R-:W-:-:S03]  /*5ad0*/  IADD3 R16, R16, 0x80, RZ ;  /* 0x0000008010107810 */ /* 0x000fc60007ffe0ff */
.L_x_19683:
[----:B------:R-:W-:Y:S05]  /*5ae0*/  BSYNC B6 ;  /* 0x0000000000067941 */ /* 0x000fea0003800000 */
.L_x_19682:
        /* <DEDUP_REMOVED lines=24> */
.L_x_19785:
[----:B------:R0:W5:Y:S01]  /*5c70*/  LDG.E.U8 R23, [R6.64] ;  /* 0x0000002406177981 */ /* 0x000162000c1e1100 */
[----:B------:R-:W-:Y:S05]  /*5c80*/  BRA `(.L_x_19787) ;  /* 0x00000dc000007947 */ /* 0x000fea0003800000 */
.L_x_19784:
        /* <DEDUP_REMOVED lines=8> */
.L_x_19789:
[----:B------:R0:W5:Y:S01]  /*5d10*/  LDG.E.U8 R23, [R6.64] ;  /* 0x0000002406177981 */ /* 0x000162000c1e1100 */
[----:B------:R-:W-:Y:S05]  /*5d20*/  BRA `(.L_x_19787) ;  /* 0x00000d2000007947 */ /* 0x000fea0003800000 */
.L_x_19788:
[----:B------:R0:W5:Y:S01]  /*5d30*/  LDG.E.U16 R23, [R6.64] ;  /* 0x0000002406177981 */ /* 0x000162000c1e1500 */
[----:B------:R-:W-:Y:S05]  /*5d40*/  BRA `(.L_x_19787) ;  /* 0x00000d0000007947 */ /* 0x000fea0003800000 */
.L_x_19783:
        /* <DEDUP_REMOVED lines=10> */
.L_x_19791:
[----:B------:R-:W2:Y:S02]  /*5df0*/  LDG.E.U16 R4, [R6.64] ;  /* 0x0000002406047981 */ /* 0x000ea4000c1e1500 */
[----:B--2---:R-:W-:-:S06]  /*5e00*/  HADD2.F32 R4, -RZ, R4.H0_H0 ;  /* 0x20000004ff047230 */ /* 0x004fcc0000004100 */
[----:B------:R-:W0:Y:S02]  /*5e10*/  F2I.S64.TRUNC R4, R4 ;  /* 0x0000000400047311 */ /* 0x000e24000020d900 */
[----:B0-----:R-:W-:Y:S01]  /*5e20*/  PRMT R23, R4, 0x7610, R23 ;  /* 0x0000761004177816 */ /* 0x001fe20000000017 */
[----:B------:R-:W-:Y:S05]  /*5e30*/  BRA `(.L_x_19787) ;  /* 0x00000c1000007947 */ /* 0x000fea0003800000 */
.L_x_19790:
        /* <DEDUP_REMOVED lines=10> */
.L_x_19793:
[----:B------:R-:W2:Y:S02]  /*5ee0*/  LDG.E.U16 R6, [R6.64] ;  /* 0x0000002406067981 */ /* 0x000ea4000c1e1500 */
[----:B--2---:R-:W-:-:S06]  /*5ef0*/  HADD2.F32 R4, -RZ, R6.H0_H0 ;  /* 0x20000006ff047230 */ /* 0x004fcc0000004100 */
[----:B------:R-:W0:Y:S02]  /*5f00*/  F2I.S64.TRUNC R4, R4 ;  /* 0x0000000400047311 */ /* 0x000e24000020d900 */
[----:B0-----:R-:W-:Y:S01]  /*5f10*/  PRMT R23, R4, 0x7610, R23 ;  /* 0x0000761004177816 */ /* 0x001fe20000000017 */
[----:B------:R-:W-:Y:S05]  /*5f20*/  BRA `(.L_x_19787) ;  /* 0x00000b2000007947 */ /* 0x000fea0003800000 */
.L_x_19792:
[----:B------:R-:W2:Y:S02]  /*5f30*/  LDG.E.64 R4, [R6.64] ;  /* 0x0000002406047981 */ /* 0x000ea4000c1e1b00 */
[----:B--2---:R-:W0:Y:S02]  /*5f40*/  F2I.S64.F64.TRUNC R4, R4 ;  /* 0x0000000400047311 */ /* 0x004e24000030d900 */
[----:B0-----:R-:W-:Y:S01]  /*5f50*/  PRMT R23, R4, 0x7610, R23 ;  /* 0x0000761004177816 */ /* 0x001fe20000000017 */
[----:B------:R-:W-:Y:S05]  /*5f60*/  BRA `(.L_x_19787) ;  /* 0x00000ae000007947 */ /* 0x000fea0003800000 */
.L_x_19782:
        /* <DEDUP_REMOVED lines=12> */
.L_x_19796:
[----:B------:R-:W2:Y:S02]  /*6030*/  LDG.E.64 R6, [R6.64] ;  /* 0x0000002406067981 */ /* 0x000ea4000c1e1b00 */
[----:B--2---:R-:W0:Y:S02]  /*6040*/  F2I.S64.F64.TRUNC R4, R6 ;  /* 0x0000000600047311 */ /* 0x004e24000030d900 */
[----:B0-----:R-:W-:Y:S01]  /*6050*/  PRMT R23, R4, 0x7610, R23 ;  /* 0x0000761004177816 */ /* 0x001fe20000000017 */
[----:B------:R-:W-:Y:S05]  /*6060*/  BRA `(.L_x_19787) ;  /* 0x000009e000007947 */ /* 0x000fea0003800000 */
.L_x_19795:
        /* <DEDUP_REMOVED lines=28> */
.L_x_19798:
        /* <DEDUP_REMOVED lines=15> */
.L_x_19797:
[----:B------:R-:W2:Y:S02]  /*6320*/  LDG.E.U16 R4, [R6.64] ;  /* 0x0000002406047981 */ /* 0x000ea4000c1e1500 */
[----:B--2---:R-:W-:-:S06]  /*6330*/  PRMT R4, RZ, 0x5410, R4 ;  /* 0x00005410ff047816 */ /* 0x004fcc0000000004 */
[----:B------:R-:W0:Y:S02]  /*6340*/  F2I.S64.TRUNC R4, R4 ;  /* 0x0000000400047311 */ /* 0x000e24000020d900 */
[----:B0-----:R-:W-:Y:S01]  /*6350*/  PRMT R23, R4, 0x7610, R23 ;  /* 0x0000761004177816 */ /* 0x001fe20000000017 */
[----:B------:R-:W-:Y:S05]  /*6360*/  BRA `(.L_x_19787) ;  /* 0x000006e000007947 */ /* 0x000fea0003800000 */
.L_x_19794:
        /* <DEDUP_REMOVED lines=10> */
.L_x_19801:
        /* <DEDUP_REMOVED lines=21> */
.L_x_19805:
[----:B------:R-:W-:Y:S05]  /*6560*/  BSYNC B1 ;  /* 0x0000000000017941 */ /* 0x000fea0003800000 */
.L_x_19804:
[----:B------:R-:W-:Y:S01]  /*6570*/  IMAD.SHL.U32 R3, R3, 0x100000, RZ ;  /* 0x0010000003037824 */ /* 0x000fe200078e00ff */
[----:B------:R-:W-:-:S04]  /*6580*/  LEA R5, R0, 0x3b800000, 0x17 ;  /* 0x3b80000000057811 */ /* 0x000fc800078eb8ff */
[----:B------:R-:W-:Y:S02]  /*6590*/  LOP3.LUT R4, R5, R3, R6, 0xfe, !PT ;  /* 0x0000000305047212 */ /* 0x000fe400078efe06 */
.L_x_19803:
[----:B------:R-:W-:Y:S05]  /*65a0*/  BSYNC B0 ;  /* 0x0000000000007941 */ /* 0x000fea0003800000 */
.L_x_19802:
[----:B------:R-:W0:Y:S02]  /*65b0*/  F2I.S64.TRUNC R4, R4 ;  /* 0x0000000400047311 */ /* 0x000e24000020d900 */
[----:B0-----:R-:W-:Y:S01]  /*65c0*/  PRMT R23, R4, 0x7610, R23 ;  /* 0x0000761004177816 */ /* 0x001fe20000000017 */
[----:B------:R-:W-:Y:S05]  /*65d0*/  BRA `(.L_x_19787) ;  /* 0x0000047000007947 */ /* 0x000fea0003800000 */
.L_x_19800:
        /* <DEDUP_REMOVED lines=21> */
.L_x_19809:
[----:B------:R-:W-:Y:S05]  /*6730*/  BSYNC B1 ;  /* 0x0000000000017941 */ /* 0x000fea0003800000 */
.L_x_19808:
[----:B------:R-:W-:Y:S01]  /*6740*/  IMAD.SHL.U32 R3, R3, 0x200000, RZ ;  /* 0x0020000003037824 */ /* 0x000fe200078e00ff */
[----:B------:R-:W-:-:S04]  /*6750*/  LEA R5, R0, 0x37800000, 0x17 ;  /* 0x3780000000057811 */ /* 0x000fc800078eb8ff */
[----:B------:R-:W-:Y:S02]  /*6760*/  LOP3.LUT R4, R5, R3, R6, 0xfe, !PT ;  /* 0x0000000305047212 */ /* 0x000fe400078efe06 */
.L_x_19807:
[----:B------:R-:W-:Y:S05]  /*6770*/  BSYNC B0 ;  /* 0x0000000000007941 */ /* 0x000fea0003800000 */
.L_x_19806:
[----:B------:R-:W0:Y:S02]  /*6780*/  F2I.S64.TRUNC R4, R4 ;  /* 0x0000000400047311 */ /* 0x000e24000020d900 */
[----:B0-----:R-:W-:Y:S01]  /*6790*/  PRMT R23, R4, 0x7610, R23 ;  /* 0x0000761004177816 */ /* 0x001fe20000000017 */
[----:B------:R-:W-:Y:S05]  /*67a0*/  BRA `(.L_x_19787) ;  /* 0x000002a000007947 */ /* 0x000fea0003800000 */
.L_x_19799:
        /* <DEDUP_REMOVED lines=14> */
.L_x_19813:
[----:B------:R-:W-:Y:S05]  /*6890*/  BSYNC B0 ;  /* 0x0000000000007941 */ /* 0x000fea0003800000 */
.L_x_19812:
[----:B------:R-:W0:Y:S02]  /*68a0*/  F2I.S64.TRUNC R4, R4 ;  /* 0x0000000400047311 */ /* 0x000e24000020d900 */
[----:B0-----:R-:W-:Y:S01]  /*68b0*/  PRMT R23, R4, 0x7610, R23 ;  /* 0x0000761004177816 */ /* 0x001fe20000000017 */
[----:B------:R-:W-:Y:S05]  /*68c0*/  BRA `(.L_x_19787) ;  /* 0x0000018000007947 */ /* 0x000fea0003800000 */
.L_x_19786:
        /* <DEDUP_REMOVED lines=21> */
.L_x_19811:
[----:B------:R0:W5:Y:S01]  /*6a20*/  LDG.E.U8 R23, [R6.64] ;  /* 0x0000002406177981 */ /* 0x000162000c1e1100 */
[----:B------:R-:W-:Y:S05]  /*6a30*/  BRA `(.L_x_19787) ;  /* 0x0000001000007947 */ /* 0x000fea0003800000 */
.L_x_19810:
[----:B------:R0:W5:Y:S02]  /*6a40*/  LDG.E.U8 R23, [R6.64] ;  /* 0x0000002406177981 */ /* 0x000164000c1e1100 */
.L_x_19787:
        /* <DEDUP_REMOVED lines=16> */
.L_x_19817:
[----:B------:R0:W5:Y:S01]  /*6b50*/  LDG.E.U8 R22, [R6.64] ;  /* 0x0000002406167981 */ /* 0x000162000c1e1100 */
[----:B------:R-:W-:Y:S05]  /*6b60*/  BRA `(.L_x_19819) ;  /* 0x00000dc000007947 */ /* 0x000fea0003800000 */
.L_x_19816:
        /* <DEDUP_REMOVED lines=8> */
.L_x_19821:
[----:B------:R0:W5:Y:S01]  /*6bf0*/  LDG.E.U8 R22, [R6.64] ;  /* 0x0000002406167981 */ /* 0x000162000c1e1100 */
[----:B------:R-:W-:Y:S05]  /*6c00*/  BRA `(.L_x_19819) ;  /* 0x00000d2000007947 */ /* 0x000fea0003800000 */
.L_x_19820:
[----:B------:R0:W5:Y:S01]  /*6c10*/  LDG.E.U16 R22, [R6.64] ;  /* 0x0000002406167981 */ /* 0x000162000c1e1500 */
[----:B------:R-:W-:Y:S05]  /*6c20*/  BRA `(.L_x_19819) ;  /* 0x00000d0000007947 */ /* 0x000fea0003800000 */
.L_x_19815:
        /* <DEDUP_REMOVED lines=10> */
.L_x_19823:
[----:B------:R-:W2:Y:S02]  /*6cd0*/  LDG.E.U16 R4, [R6.64] ;  /* 0x0000002406047981 */ /* 0x000ea4000c1e1500 */
[----:B--2---:R-:W-:-:S06]  /*6ce0*/  HADD2.F32 R4, -RZ, R4.H0_H0 ;  /* 0x20000004ff047230 */ /* 0x004fcc0000004100 */
[----:B------:R-:W0:Y:S02]  /*6cf0*/  F2I.S64.TRUNC R4, R4 ;  /* 0x0000000400047311 */ /* 0x000e24000020d900 */
[----:B0-----:R-:W-:Y:S01]  /*6d00*/  PRMT R22, R4, 0x7610, R22 ;  /* 0x0000761004167816 */ /* 0x001fe20000000016 */
[----:B------:R-:W-:Y:S05]  /*6d10*/  BRA `(.L_x_19819) ;  /* 0x00000c1000007947 */ /* 0x000fea0003800000 */
.L_x_19822:
        /* <DEDUP_REMOVED lines=10> */
.L_x_19825:
[----:B------:R-:W2:Y:S02]  /*6dc0*/  LDG.E.U16 R6, [R6.64] ;  /* 0x0000002406067981 */ /* 0x000ea4000c1e1500 */
[----:B--2---:R-:W-:-:S06]  /*6dd0*/  HADD2.F32 R4, -RZ, R6.H0_H0 ;  /* 0x20000006ff047230 */ /* 0x004fcc0000004100 */
[----:B------:R-:W0:Y:S02]  /*6de0*/  F2I.S64.TRUNC R4, R4 ;  /* 0x0000000400047311 */ /* 0x000e24000020d900 */
[----:B0-----:R-:W-:Y:S01]  /*6df0*/  PRMT R22, R4, 0x7610, R22 ;  /* 0x0000761004167816 */ /* 0x001fe20000000016 */
[----:B------:R-:W-:Y:S05]  /*6e00*/  BRA `(.L_x_19819) ;  /* 0x00000b2000007947 */ /* 0x000fea0003800000 */
.L_x_19824:
[----:B------:R-:W2:Y:S02]  /*6e10*/  LDG.E.64 R4, [R6.64] ;  /* 0x0000002406047981 */ /* 0x000ea4000c1e1b00 */
[----:B--2---:R-:W0:Y:S02]  /*6e20*/  F2I.S64.F64.TRUNC R4, R4 ;  /* 0x0000000400047311 */ /* 0x004e24000030d900 */
[----:B0-----:R-:W-:Y:S01]  /*6e30*/  PRMT R22, R4, 0x7610, R22 ;  /* 0x0000761004167816 */ /* 0x001fe20000000016 */
[----:B------:R-:W-:Y:S05]  /*6e40*/  BRA `(.L_x_19819) ;  /* 0x00000ae000007947 */ /* 0x000fea0003800000 */
.L_x_19814:
        /* <DEDUP_REMOVED lines=12> */
.L_x_19828:
[----:B------:R-:W2:Y:S02]  /*6f10*/  LDG.E.64 R6, [R6.64] ;  /* 0x0000002406067981 */ /* 0x000ea4000c1e1b00 */
[----:B--2---:R-:W0:Y:S02]  /*6f20*/  F2I.S64.F64.TRUNC R4, R6 ;  /* 0x0000000600047311 */ /* 0x004e24000030d900 */
[----:B0-----:R-:W-:Y:S01]  /*6f30*/  PRMT R22, R4, 0x7610, R22 ;  /* 0x0000761004167816 */ /* 0x001fe20000000016 */
[----:B------:R-:W-:Y:S05]  /*6f40*/  BRA `(.L_x_19819) ;  /* 0x000009e000007947 */ /* 0x000fea0003800000 */
.L_x_19827:
        /* <DEDUP_REMOVED lines=28> */
.L_x_19830:
        /* <DEDUP_REMOVED lines=15> */
.L_x_19829:
[----:B------:R-:W2:Y:S02]  /*7200*/  LDG.E.U16 R4, [R6.64] ;  /* 0x0000002406047981 */ /* 0x000ea4000c1e1500 */
[----:B--2---:R-:W-:-:S06]  /*7210*/  PRMT R4, RZ, 0x5410, R4 ;  /* 0x00005410ff047816 */ /* 0x004fcc0000000004 */
[----:B------:R-:W0:Y:S02]  /*7220*/  F2I.S64.TRUNC R4, R4 ;  /* 0x0000000400047311 */ /* 0x000e24000020d900 */
[----:B0-----:R-:W-:Y:S01]  /*7230*/  PRMT R22, R4, 0x7610, R22 ;  /* 0x0000761004167816 */ /* 0x001fe20000000016 */
[----:B------:R-:W-:Y:S05]  /*7240*/  BRA `(.L_x_19819) ;  /* 0x000006e000007947 */ /* 0x000fea0003800000 */
.L_x_19826:
        /* <DEDUP_REMOVED lines=10> */
.L_x_19833:
        /* <DEDUP_REMOVED lines=21> */
.L_x_19837:
[----:B------:R-:W-:Y:S05]  /*7440*/  BSYNC B1 ;  /* 0x0000000000017941 */ /* 0x000fea0003800000 */
.L_x_19836:
[----:B------:R-:W-:Y:S01]  /*7450*/  IMAD.SHL.U32 R3, R3, 0x100000, RZ ;  /* 0x0010000003037824 */ /* 0x000fe200078e00ff */
[----:B------:R-:W-:-:S04]  /*7460*/  LEA R5, R0, 0x3b800000, 0x17 ;  /* 0x3b80000000057811 */ /* 0x000fc800078eb8ff */
[----:B------:R-:W-:Y:S02]  /*7470*/  LOP3.LUT R4, R5, R3, R6, 0xfe, !PT ;  /* 0x0000000305047212 */ /* 0x000fe400078efe06 */
.L_x_19835:
[----:B------:R-:W-:Y:S05]  /*7480*/  BSYNC B0 ;  /* 0x0000000000007941 */ /* 0x000fea0003800000 */
.L_x_19834:
[----:B------:R-:W0:Y:S02]  /*7490*/  F2I.S64.TRUNC R4, R4 ;  /* 0x0000000400047311 */ /* 0x000e24000020d900 */
[----:B0-----:R-:W-:Y:S01]  /*74a0*/  PRMT R22, R4, 0x7610, R22 ;  /* 0x0000761004167816 */ /* 0x001fe20000000016 */
[----:B------:R-:W-:Y:S05]  /*74b0*/  BRA `(.L_x_19819) ;  /* 0x0000047000007947 */ /* 0x000fea0003800000 */
.L_x_19832:
        /* <DEDUP_REMOVED lines=21> */
.L_x_19841:
[----:B------:R-:W-:Y:S05]  /*7610*/  BSYNC B1 ;  /* 0x0000000000017941 */ /* 0x000fea0003800000 */
.L_x_19840:
[----:B------:R-:W-:Y:S01]  /*7620*/  IMAD.SHL.U32 R3, R3, 0x200000, RZ ;  /* 0x0020000003037824 */ /* 0x000fe200078e00ff */
[----:B------:R-:W-:-:S04]  /*7630*/  LEA R5, R0, 0x37800000, 0x17 ;  /* 0x3780000000057811 */ /* 0x000fc800078eb8ff */
[----:B------:R-:W-:Y:S02]  /*7640*/  LOP3.LUT R4, R5, R3, R6, 0xfe, !PT ;  /* 0x0000000305047212 */ /* 0x000fe400078efe06 */
.L_x_19839:
[----:B------:R-:W-:Y:S05]  /*7650*/  BSYNC B0 ;  /* 0x0000000000007941 */ /* 0x000fea0003800000 */
.L_x_19838:
[----:B------:R-:W0:Y:S02]  /*7660*/  F2I.S64.TRUNC R4, R4 ;  /* 0x0000000400047311 */ /* 0x000e24000020d900 */
[----:B0-----:R-:W-:Y:S01]  /*7670*/  PRMT R22, R4, 0x7610, R22 ;  /* 0x0000761004167816 */ /* 0x001fe20000000016 */
[----:B------:R-:W-:Y:S05]  /*7680*/  BRA `(.L_x_19819) ;  /* 0x000002a000007947 */ /* 0x000fea0003800000 */
.L_x_19831:
        /* <DEDUP_REMOVED lines=14> */
.L_x_19845:
[----:B------:R-:W-:Y:S05]  /*7770*/  BSYNC B0 ;  /* 0x0000000000007941 */ /* 0x000fea0003800000 */
.L_x_19844:
[----:B------:R-:W0:Y:S02]  /*7780*/  F2I.S64.TRUNC R4, R4 ;  /* 0x0000000400047311 */ /* 0x000e24000020d900 */
[----:B0-----:R-:W-:Y:S01]  /*7790*/  PRMT R22, R4, 0x7610, R22 ;  /* 0x0000761004167816 */ /* 0x001fe20000000016 */
[----:B------:R-:W-:Y:S05]  /*77a0*/  BRA `(.L_x_19819) ;  /* 0x0000018000007947 */ /* 0x000fea0003800000 */
.L_x_19818:
        /* <DEDUP_REMOVED lines=21> */
.L_x_19843:
[----:B------:R0:W5:Y:S01]  /*7900*/  LDG.E.U8 R22, [R6.64] ;  /* 0x0000002406167981 */ /* 0x000162000c1e1100 */
[----:B------:R-:W-:Y:S05]  /*7910*/  BRA `(.L_x_19819) ;  /* 0x0000001000007947 */ /* 0x000fea0003800000 */
.L_x_19842:
[----:B------:R0:W5:Y:S02]  /*7920*/  LDG.E.U8 R22, [R6.64] ;  /* 0x0000002406167981 */ /* 0x000164000c1e1100 */
.L_x_19819:
        /* <DEDUP_REMOVED lines=16> */
.L_x_19849:
[----:B------:R0:W5:Y:S01]  /*7a30*/  LDG.E.U8 R19, [R6.64] ;  /* 0x0000002406137981 */ /* 0x000162000c1e1100 */
[----:B------:R-:W-:Y:S05]  /*7a40*/  BRA `(.L_x_19851) ;  /* 0x00000dc000007947 */ /* 0x000fea0003800000 */
.L_x_19848:
        /* <DEDUP_REMOVED lines=8> */
.L_x_19853:
[----:B------:R0:W5:Y:S01]  /*7ad0*/  LDG.E.U8 R19, [R6.64] ;  /* 0x0000002406137981 */ /* 0x000162000c1e1100 */
[----:B------:R-:W-:Y:S05]  /*7ae0*/  BRA `(.L_x_19851) ;  /* 0x00000d2000007947 */ /* 0x000fea0003800000 */
.L_x_19852:
[----:B------:R0:W5:Y:S01]  /*7af0*/  LDG.E.U16 R19, [R6.64] ;  /* 0x0000002406137981 */ /* 0x000162000c1e1500 */
[----:B------:R-:W-:Y:S05]  /*7b00*/  BRA `(.L_x_19851) ;  /* 0x00000d0000007947 */ /* 0x000fea0003800000 */
.L_x_19847:
        /* <DEDUP_REMOVED lines=10> */
.L_x_19855:
[----:B------:R-:W2:Y:S02]  /*7bb0*/  LDG.E.U16 R4, [R6.64] ;  /* 0x0000002406047981 */ /* 0x000ea4000c1e1500 */
[----:B--2---:R-:W-:-:S06]  /*7bc0*/  HADD2.F32 R4, -RZ, R4.H0_H0 ;  /* 0x20000004ff047230 */ /* 0x004fcc0000004100 */
[----:B------:R-:W0:Y:S02]  /*7bd0*/  F2I.S64.TRUNC R4, R4 ;  /* 0x0000000400047311 */ /* 0x000e24000020d900 */
[----:B0-----:R-:W-:Y:S01]  /*7be0*/  PRMT R19, R4, 0x7610, R19 ;  /* 0x0000761004137816 */ /* 0x001fe20000000013 */
[----:B------:R-:W-:Y:S05]  /*7bf0*/  BRA `(.L_x_19851) ;  /* 0x00000c1000007947 */ /* 0x000fea0003800000 */
.L_x_19854:
        /* <DEDUP_REMOVED lines=10> */
.L_x_19857:
[----:B------:R-:W2:Y:S02]  /*7ca0*/  LDG.E.U16 R6, [R6.64] ;  /* 0x0000002406067981 */ /* 0x000ea4000c1e1500 */
[----:B--2---:R-:W-:-:S06]  /*7cb0*/  HADD2.F32 R4, -RZ, R6.H0_H0 ;  /* 0x20000006ff047230 */ /* 0x004fcc0000004100 */
[----:B------:R-:W0:Y:S02]  /*7cc0*/  F2I.S64.TRUNC R4, R4 ;  /* 0x0000000400047311 */ /* 0x000e24000020d900 */
[----:B0-----:R-:W-:Y:S01]  /*7cd0*/  PRMT R19, R4, 0x7610, R19 ;  /* 0x0000761004137816 */ /* 0x001fe20000000013 */
[----:B------:R-:W-:Y:S05]  /*7ce0*/  BRA `(.L_x_19851) ;  /* 0x00000b2000007947 */ /* 0x000fea0003800000 */
.L_x_19856:
[----:B------:R-:W2:Y:S02]  /*7cf0*/  LDG.E.64 R4, [R6.64] ;  /* 0x0000002406047981 */ /* 0x000ea4000c1e1b00 */
[----:B--2---:R-:W0:Y:S02]  /*7d00*/  F2I.S64.F64.TRUNC R4, R4 ;  /* 0x0000000400047311 */ /* 0x004e24000030d900 */
[----:B0-----:R-:W-:Y:S01]  /*7d10*/  PRMT R19, R4, 0x7610, R19 ;  /* 0x0000761004137816 */ /* 0x001fe20000000013 */
[----:B------:R-:W-:Y:S05]  /*7d20*/  BRA `(.L_x_19851) ;  /* 0x00000ae000007947 */ /* 0x000fea0003800000 */
.L_x_19846:
        /* <DEDUP_REMOVED lines=12> */
.L_x_19860:
[----:B------:R-:W2:Y:S02]  /*7df0*/  LDG.E.64 R6, [R6.64] ;  /* 0x0000002406067981 */ /* 0x000ea4000c1e1b00 */
[----:B--2---:R-:W0:Y:S02]  /*7e00*/  F2I.S64.F64.TRUNC R4, R6 ;  /* 0x0000000600047311 */ /* 0x004e24000030d900 */
[----:B0-----:R-:W-:Y:S01]  /*7e10*/  PRMT R19, R4, 0x7610, R19 ;  /* 0x0000761004137816 */ /* 0x001fe20000000013 */
[----:B------:R-:W-:Y:S05]  /*7e20*/  BRA `(.L_x_19851) ;  /* 0x000009e000007947 */ /* 0x000fea0003800000 */
.L_x_19859:
        /* <DEDUP_REMOVED lines=28> */
.L_x_19862:
        /* <DEDUP_REMOVED lines=15> */
.L_x_19861:
[----:B------:R-:W2:Y:S02]  /*80e0*/  LDG.E.U16 R4, [R6.64] ;  /* 0x0000002406047981 */ /* 0x000ea4000c1e1500 */
[----:B--2---:R-:W-:-:S06]  /*80f0*/  PRMT R4, RZ, 0x5410, R4 ;  /* 0x00005410ff047816 */ /* 0x004fcc0000000004 */
[----:B------:R-:W0:Y:S02]  /*8100*/  F2I.S64.TRUNC R4, R4 ;  /* 0x0000000400047311 */ /* 0x000e24000020d900 */
[----:B0-----:R-:W-:Y:S01]  /*8110*/  PRMT R19, R4, 0x7610, R19 ;  /* 0x0000761004137816 */ /* 0x001fe20000000013 */
[----:B------:R-:W-:Y:S05]  /*8120*/  BRA `(.L_x_19851) ;  /* 0x000006e000007947 */ /* 0x000fea0003800000 */
.L_x_19858:
        /* <DEDUP_REMOVED lines=10> */
.L_x_19865:
        /* <DEDUP_REMOVED lines=21> */
.L_x_19869:
[----:B------:R-:W-:Y:S05]  /*8320*/  BSYNC B1 ;  /* 0x0000000000017941 */ /* 0x000fea0003800000 */
.L_x_19868:
[----:B------:R-:W-:Y:S01]  /*8330*/  IMAD.SHL.U32 R3, R3, 0x100000, RZ ;  /* 0x0010000003037824 */ /* 0x000fe200078e00ff */
[----:B------:R-:W-:-:S04]  /*8340*/  LEA R5, R0, 0x3b800000, 0x17 ;  /* 0x3b80000000057811 */ /* 0x000fc800078eb8ff */
[----:B------:R-:W-:Y:S02]  /*8350*/  LOP3.LUT R4, R5, R3, R6, 0xfe, !PT ;  /* 0x0000000305047212 */ /* 0x000fe400078efe06 */
.L_x_19867:
[----:B------:R-:W-:Y:S05]  /*8360*/  BSYNC B0 ;  /* 0x0000000000007941 */ /* 0x000fea0003800000 */
.L_x_19866:
[----:B------:R-:W0:Y:S02]  /*8370*/  F2I.S64.TRUNC R4, R4 ;  /* 0x0000000400047311 */ /* 0x000e24000020d900 */
[----:B0-----:R-:W-:Y:S01]  /*8380*/  PRMT R19, R4, 0x7610, R19 ;  /* 0x0000761004137816 */ /* 0x001fe20000000013 */
[----:B------:R-:W-:Y:S05]  /*8390*/  BRA `(.L_x_19851) ;  /* 0x0000047000007947 */ /* 0x000fea0003800000 */
.L_x_19864:
        /* <DEDUP_REMOVED lines=21> */
.L_x_19873:
[----:B------:R-:W-:Y:S05]  /*84f0*/  BSYNC B1 ;  /* 0x0000000000017941 */ /* 0x000fea0003800000 */
.L_x_19872:
[----:B------:R-:W-:Y:S01]  /*8500*/  IMAD.SHL.U32 R3, R3, 0x200000, RZ ;  /* 0x0020000003037824 */ /* 0x000fe200078e00ff */
[----:B------:R-:W-:-:S04]  /*8510*/  LEA R5, R0, 0x37800000, 0x17 ;  /* 0x3780000000057811 */ /* 0x000fc800078eb8ff */
[----:B------:R-:W-:Y:S02]  /*8520*/  LOP3.LUT R4, R5, R3, R6, 0xfe, !PT ;  /* 0x0000000305047212 */ /* 0x000fe400078efe06 */
.L_x_19871:
[----:B------:R-:W-:Y:S05]  /*8530*/  BSYNC B0 ;  /* 0x0000000000007941 */ /* 0x000fea0003800000 */
.L_x_19870:
[----:B------:R-:W0:Y:S02]  /*8540*/  F2I.S64.TRUNC R4, R4 ;  /* 0x0000000400047311 */ /* 0x000e24000020d900 */
[----:B0-----:R-:W-:Y:S01]  /*8550*/  PRMT R19, R4, 0x7610, R19 ;  /* 0x0000761004137816 */ /* 0x001fe20000000013 */
[----:B------:R-:W-:Y:S05]  /*8560*/  BRA `(.L_x_19851) ;  /* 0x000002a000007947 */ /* 0x000fea0003800000 */
.L_x_19863:
        /* <DEDUP_REMOVED lines=14> */
.L_x_19877:
[----:B------:R-:W-:Y:S05]  /*8650*/  BSYNC B0 ;  /* 0x0000000000007941 */ /* 0x000fea0003800000 */
.L_x_19876:
[----:B------:R-:W0:Y:S02]  /*8660*/  F2I.S64.TRUNC R4, R4 ;  /* 0x0000000400047311 */ /* 0x000e24000020d900 */
[----:B0-----:R-:W-:Y:S01]  /*8670*/  PRMT R19, R4, 0x7610, R19 ;  /* 0x0000761004137816 */ /* 0x001fe20000000013 */
[----:B------:R-:W-:Y:S05]  /*8680*/  BRA `(.L_x_19851) ;  /* 0x0000018000007947 */ /* 0x000fea0003800000 */
.L_x_19850:
        /* <DEDUP_REMOVED lines=21> */
.L_x_19875:
[----:B------:R0:W5:Y:S01]  /*87e0*/  LDG.E.U8 R19, [R6.64] ;  /* 0x0000002406137981 */ /* 0x000162000c1e1100 */
[----:B------:R-:W-:Y:S05]  /*87f0*/  BRA `(.L_x_19851) ;  /* 0x0000001000007947 */ /* 0x000fea0003800000 */
.L_x_19874:
[----:B------:R0:W5:Y:S02]  /*8800*/  LDG.E.U8 R19, [R6.64] ;  /* 0x0000002406137981 */ /* 0x000164000c1e1100 */
.L_x_19851:
[----:B------:R-:W-:-:S03]  /*8810*/  IADD3 R16, R16, 0x80, RZ ;  /* 0x0000008010107810 */ /* 0x000fc60007ffe0ff */
.L_x_19781:
[----:B------:R-:W-:Y:S05]  /*8820*/  BSYNC B6 ;  /* 0x0000000000067941 */ /* 0x000fea0003800000 */
.L_x_19780:
[----:B------:R-:W1:Y:S01]  /*8830*/  LDC.U8 R18, c[0x0][0x168] ;  /* 0x00005a00ff127b82 */ /* 0x000e620000000000 */
[----:B------:R-:W-:Y:S01]  /*8840*/  ISETP.GE.AND P0, PT, R16, R31, PT ;  /* 0x0000001f1000720c */ /* 0x000fe20003f06270 */
[----:B------:R-:W-:Y:S01]  /*8850*/  BSSY B6, `(.L_x_19878) ;  /* 0x00002cf000067945 */ /* 0x000fe20003800000 */
[----:B------:R-:W-:Y:S02]  /*8860*/  PRMT R34, RZ, 0x7610, R34 ;  /* 0x00007610ff227816 */ /* 0x000fe40000000022 */
[----:B------:R-:W-:-:S03]  /*8870*/  PRMT R36, RZ, 0x7610, R36 ;  /* 0x00007610ff247816 */ /* 0x000fc60000000024 */
[----:B------:R-:W2:Y:S06]  /*8880*/  LDC.U8 R17, c[0x0][0x169] ;  /* 0x00005a40ff117b82 */ /* 0x000eac0000000000 */
        /* <DEDUP_REMOVED lines=18> */
.L_x_19883:
[----:B------:R3:W5:Y:S01]  /*89b0*/  LDG.E.U8 R34, [R4.64] ;  /* 0x0000002404227981 */ /* 0x000762000c1e1100 */
[----:B------:R-:W-:Y:S05]  /*89c0*/  BRA `(.L_x_19885) ;  /* 0x00000dc000007947 */ /* 0x000fea0003800000 */
.L_x_19882:
        /* <DEDUP_REMOVED lines=8> */
.L_x_19887:
[----:B------:R3:W5:Y:S01]  /*8a50*/  LDG.E.U8 R34, [R4.64] ;  /* 0x0000002404227981 */ /* 0x000762000c1e1100 */
[----:B------:R-:W-:Y:S05]  /*8a60*/  BRA `(.L_x_19885) ;  /* 0x00000d2000007947 */ /* 0x000fea0003800000 */
.L_x_19886:
[----:B------:R3:W5:Y:S01]  /*8a70*/  LDG.E.U16 R34, [R4.64] ;  /* 0x0000002404227981 */ /* 0x000762000c1e1500 */
[----:B------:R-:W-:Y:S05]  /*8a80*/  BRA `(.L_x_19885) ;  /* 0x00000d0000007947 */ /* 0x000fea0003800000 */
.L_x_19881:
[----:B------:R-:W-:-:S13]  /*8a90*/  ISETP.GT.AND P0, PT, R0, 0x6, PT ;  /* 0x000000060000780c */ /* 0x000fda0003f04270 */
[----:B------:R-:W-:Y:S05]  /*8aa0*/  @P0 BRA `(.L_x_19888) ;  /* 0x000000d000000947 */ /* 0x000fea0003800000 */
[----:B------:R-:W-:-:S13]  /*8ab0*/  ISETP.NE.AND P0, PT, R0, 0x5, PT ;  /* 0x000000050000780c */ /* 0x000fda0003f05270 */
[----:B------:R-:W-:Y:S05]  /*8ac0*/  @!P0 BRA `(.L_x_19889) ;  /* 0x0000006000008947 */ /* 0x000fea0003800000 */
[----:B------:R-:W-:-:S13]  /*8ad0*/  ISETP.NE.AND P0, PT, R0, 0x6, PT ;  /* 0x000000060000780c */ /* 0x000fda0003f05270 */
[----:B------:R-:W-:Y:S05]  /*8ae0*/  @P0 BRA `(.L_x_19884) ;  /* 0x00000b2000000947 */ /* 0x000fea0003800000 */
[----:B------:R-:W3:Y:S02]  /*8af0*/  LDG.E R2, [R4.64] ;  /* 0x0000002404027981 */ /* 0x000ee4000c1e1900 */
[----:B---3--:R-:W3:Y:S02]  /*8b00*/  F2I.S64.TRUNC R2, R2 ;  /* 0x0000000200027311 */ /* 0x008ee4000020d900 */
[----:B---3--:R-:W-:Y:S01]  /*8b10*/  PRMT R34, R2, 0x7610, R34 ;  /* 0x0000761002227816 */ /* 0x008fe20000000022 */
[----:B------:R-:W-:Y:S05]  /*8b20*/  BRA `(.L_x_19885) ;  /* 0x00000c6000007947 */ /* 0x000fea0003800000 */
.L_x_19889:
[----:B------:R-:W3:Y:S02]  /*8b30*/  LDG.E.U16 R2, [R4.64] ;  /* 0x0000002404027981 */ /* 0x000ee4000c1e1500 */
[----:B---3--:R-:W-:-:S06]  /*8b40*/  HADD2.F32 R2, -RZ, R2.H0_H0 ;  /* 0x20000002ff027230 */ /* 0x008fcc0000004100 */
[----:B------:R-:W3:Y:S02]  /*8b50*/  F2I.S64.TRUNC R2, R2 ;  /* 0x0000000200027311 */ /* 0x000ee4000020d900 */
[----:B---3--:R-:W-:Y:S01]  /*8b60*/  PRMT R34, R2, 0x7610, R34 ;  /* 0x0000761002227816 */ /* 0x008fe20000000022 */
[----:B------:R-:W-:Y:S05]  /*8b70*/  BRA `(.L_x_19885) ;  /* 0x00000c1000007947 */ /* 0x000fea0003800000 */
.L_x_19888:
[----:B------:R-:W-:-:S13]  /*8b80*/  ISETP.NE.AND P0, PT, R0, 0x7, PT ;  /* 0x000000070000780c */ /* 0x000fda0003f05270 */
[----:B------:R-:W-:Y:S05]  /*8b90*/  @!P0 BRA `(.L_x_19890) ;  /* 0x000000d000008947 */ /* 0x000fea0003800000 */
        /* <DEDUP_REMOVED lines=8> */
.L_x_19891:
[----:B------:R-:W3:Y:S02]  /*8c20*/  LDG.E.U16 R4, [R4.64] ;  /* 0x0000002404047981 */ /* 0x000ee4000c1e1500 */
[----:B---3--:R-:W-:-:S06]  /*8c30*/  HADD2.F32 R2, -RZ, R4.H0_H0 ;  /* 0x20000004ff027230 */ /* 0x008fcc0000004100 */
[----:B------:R-:W3:Y:S02]  /*8c40*/  F2I.S64.TRUNC R2, R2 ;  /* 0x0000000200027311 */ /* 0x000ee4000020d900 */
[----:B---3--:R-:W-:Y:S01]  /*8c50*/  PRMT R34, R2, 0x7610, R34 ;  /* 0x0000761002227816 */ /* 0x008fe20000000022 */
[----:B------:R-:W-:Y:S05]  /*8c60*/  BRA `(.L_x_19885) ;  /* 0x00000b2000007947 */ /* 0x000fea0003800000 */
.L_x_19890:
[----:B------:R-:W3:Y:S02]  /*8c70*/  LDG.E.64 R4, [R4.64] ;  /* 0x0000002404047981 */ /* 0x000ee4000c1e1b00 */
[----:B---3--:R-:W3:Y:S02]  /*8c80*/  F2I.S64.F64.TRUNC R2, R4 ;  /* 0x0000000400027311 */ /* 0x008ee4000030d900 */
[----:B---3--:R-:W-:Y:S01]  /*8c90*/  PRMT R34, R2, 0x7610, R34 ;  /* 0x0000761002227816 */ /* 0x008fe20000000022 */
[----:B------:R-:W-:Y:S05]  /*8ca0*/  BRA `(.L_x_19885) ;  /* 0x00000ae000007947 */ /* 0x000fea0003800000 */
.L_x_19880:
        /* <DEDUP_REMOVED lines=12> */
.L_x_19894:
[----:B------:R-:W3:Y:S02]  /*8d70*/  LDG.E.64 R4, [R4.64] ;  /* 0x0000002404047981 */ /* 0x000ee4000c1e1b00 */
[----:B---3--:R-:W3:Y:S02]  /*8d80*/  F2I.S64.F64.TRUNC R2, R4 ;  /* 0x0000000400027311 */ /* 0x008ee4000030d900 */
[----:B---3--:R-:W-:Y:S01]  /*8d90*/  PRMT R34, R2, 0x7610, R34 ;  /* 0x0000761002227816 */ /* 0x008fe20000000022 */
[----:B------:R-:W-:Y:S05]  /*8da0*/  BRA `(.L_x_19885) ;  /* 0x000009e000007947 */ /* 0x000fea0003800000 */
.L_x_19893:
        /* <DEDUP_REMOVED lines=10> */
[----:B------:R-:W3:Y:S01]  /*8e50*/  FLO.U32 R3, R2 ;  /* 0x0000000200037300 */ /* 0x000ee200000e0000 */
[----:B0-----:R-:W-:-:S04]  /*8e60*/  IADD3 R6, R2, 0x1000000, RZ ;  /* 0x0100000002067810 */ /* 0x001fc80007ffe0ff */
[----:B------:R-:W-:Y:S02]  /*8e70*/  SHF.R.S32.HI R6, RZ, 0x8, R6 ;  /* 0x00000008ff067819 */ /* 0x000fe40000011406 */
[----:B---3--:R-:W-:-:S04]  /*8e80*/  IADD3 R3, -R3, 0x1f, RZ ;  /* 0x0000001f03037810 */ /* 0x008fc80007ffe1ff */
        /* <DEDUP_REMOVED lines=14> */
.L_x_19896:
        /* <DEDUP_REMOVED lines=12> */
[----:B------:R-:W3:Y:S02]  /*9030*/  F2I.S64.TRUNC R2, R2 ;  /* 0x0000000200027311 */ /* 0x000ee4000020d900 */
[----:B---3--:R-:W-:Y:S01]  /*9040*/  PRMT R34, R2, 0x7610, R34 ;  /* 0x0000761002227816 */ /* 0x008fe20000000022 */
[----:B------:R-:W-:Y:S05]  /*9050*/  BRA `(.L_x_19885) ;  /* 0x0000073000007947 */ /* 0x000fea0003800000 */
.L_x_19895:
[----:B------:R-:W3:Y:S02]  /*9060*/  LDG.E.U16 R2, [R4.64] ;  /* 0x0000002404027981 */ /* 0x000ee4000c1e1500 */
[----:B---3--:R-:W-:-:S06]  /*9070*/  PRMT R2, RZ, 0x5410, R2 ;  /* 0x00005410ff027816 */ /* 0x008fcc0000000002 */
[----:B------:R-:W3:Y:S02]  /*9080*/  F2I.S64.TRUNC R2, R2 ;  /* 0x0000000200027311 */ /* 0x000ee4000020d900 */
[----:B---3--:R-:W-:Y:S01]  /*9090*/  PRMT R34, R2, 0x7610, R34 ;  /* 0x0000761002227816 */ /* 0x008fe20000000022 */
[----:B------:R-:W-:Y:S05]  /*90a0*/  BRA `(.L_x_19885) ;  /* 0x000006e000007947 */ /* 0x000fea0003800000 */
.L_x_19892:
        /* <DEDUP_REMOVED lines=10> */
.L_x_19899:
        /* <DEDUP_REMOVED lines=15> */
[----:B------:R-:W3:Y:S02]  /*9240*/  FLO.U32 R3, R2 ;  /* 0x0000000200037300 */ /* 0x000ee400000e0000 */
[----:B---3--:R-:W-:-:S04]  /*9250*/  IADD3 R3, -R3, 0x1f, RZ ;  /* 0x0000001f03037810 */ /* 0x008fc80007ffe1ff */
[----:B------:R-:W-:Y:S02]  /*9260*/  IADD3 R5, R3, -0x1c, RZ ;  /* 0xffffffe403057810 */ /* 0x000fe40007ffe0ff */
[----:B------:R-:W-:Y:S02]  /*9270*/  IADD3 R0, R0, 0x1d, -R3 ;  /* 0x0000001d00007810 */ /* 0x000fe40007ffe803 */
[----:B------:R-:W-:-:S04]  /*9280*/  SHF.L.U32 R5, R2, R5, RZ ;  /* 0x0000000502057219 */ /* 0x000fc800000006ff */
[----:B------:R-:W-:Y:S02]  /*9290*/  LOP3.LUT R2, R5, 0x7, RZ, 0xc0, !PT ;  /* 0x0000000705027812 */ /* 0x000fe400078ec0ff */
.L_x_19903:
[----:B------:R-:W-:Y:S05]  /*92a0*/  BSYNC B1 ;  /* 0x0000000000017941 */ /* 0x000fea0003800000 */
.L_x_19902:
[----:B------:R-:W-:Y:S01]  /*92b0*/  IMAD.SHL.U32 R2, R2, 0x100000, RZ ;  /* 0x0010000002027824 */ /* 0x000fe200078e00ff */
[----:B------:R-:W-:-:S04]  /*92c0*/  LEA R3, R0, 0x3b800000, 0x17 ;  /* 0x3b80000000037811 */ /* 0x000fc800078eb8ff */
[----:B------:R-:W-:Y:S02]  /*92d0*/  LOP3.LUT R2, R3, R2, R4, 0xfe, !PT ;  /* 0x0000000203027212 */ /* 0x000fe400078efe04 */
.L_x_19901:
[----:B------:R-:W-:Y:S05]  /*92e0*/  BSYNC B0 ;  /* 0x0000000000007941 */ /* 0x000fea0003800000 */
.L_x_19900:
[----:B------:R-:W3:Y:S02]  /*92f0*/  F2I.S64.TRUNC R2, R2 ;  /* 0x0000000200027311 */ /* 0x000ee4000020d900 */
[----:B---3--:R-:W-:Y:S01]  /*9300*/  PRMT R34, R2, 0x7610, R34 ;  /* 0x0000761002227816 */ /* 0x008fe20000000022 */
[----:B------:R-:W-:Y:S05]  /*9310*/  BRA `(.L_x_19885) ;  /* 0x0000047000007947 */ /* 0x000fea0003800000 */
.L_x_19898:
        /* <DEDUP_REMOVED lines=21> */
.L_x_19907:
[----:B------:R-:W-:Y:S05]  /*9470*/  BSYNC B1 ;  /* 0x0000000000017941 */ /* 0x000fea0003800000 */
.L_x_19906:
[----:B------:R-:W-:Y:S01]  /*9480*/  IMAD.SHL.U32 R2, R2, 0x200000, RZ ;  /* 0x0020000002027824 */ /* 0x000fe200078e00ff */
[----:B------:R-:W-:-:S04]  /*9490*/  LEA R3, R0, 0x37800000, 0x17 ;  /* 0x3780000000037811 */ /* 0x000fc800078eb8ff */
[----:B------:R-:W-:Y:S02]  /*94a0*/  LOP3.LUT R2, R3, R2, R4, 0xfe, !PT ;  /* 0x0000000203027212 */ /* 0x000fe400078efe04 */
.L_x_19905:
[----:B------:R-:W-:Y:S05]  /*94b0*/  BSYNC B0 ;  /* 0x0000000000007941 */ /* 0x000fea0003800000 */
.L_x_19904:
[----:B------:R-:W3:Y:S02]  /*94c0*/  F2I.S64.TRUNC R2, R2 ;  /* 0x0000000200027311 */ /* 0x000ee4000020d900 */
[----:B---3--:R-:W-:Y:S01]  /*94d0*/  PRMT R34, R2, 0x7610, R34 ;  /* 0x0000761002227816 */ /* 0x008fe20000000022 */
[----:B------:R-:W-:Y:S05]  /*94e0*/  BRA `(.L_x_19885) ;  /* 0x000002a000007947 */ /* 0x000fea0003800000 */
.L_x_19897:
        /* <DEDUP_REMOVED lines=14> */
.L_x_19911:
[----:B------:R-:W-:Y:S05]  /*95d0*/  BSYNC B0 ;  /* 0x0000000000007941 */ /* 0x000fea0003800000 */
.L_x_19910:
[----:B------:R-:W3:Y:S02]  /*95e0*/  F2I.S64.TRUNC R2, R2 ;  /* 0x0000000200027311 */ /* 0x000ee4000020d900 */
[----:B---3--:R-:W-:Y:S01]  /*95f0*/  PRMT R34, R2, 0x7610, R34 ;  /* 0x0000761002227816 */ /* 0x008fe20000000022 */
[----:B------:R-:W-:Y:S05]  /*9600*/  BRA `(.L_x_19885) ;  /* 0x0000018000007947 */ /* 0x000fea0003800000 */
.L_x_19884:
[----:B------:R-:W-:Y:S01]  /*9610*/  MOV R2, 0x228 ;  /* 0x0000022800027802 */ /* 0x000fe20000000f00 */
[----:B------:R-:W-:Y:S02]  /*9620*/  IMAD.MOV.U32 R4, RZ, RZ, c[0x4][0x218] ;  /* 0x01008600ff047624 */ /* 0x000fe400078e00ff */
[----:B------:R-:W-:Y:S02]  /*9630*/  IMAD.MOV.U32 R5, RZ, RZ, c[0x4][0x21c] ;  /* 0x01008700ff057624 */ /* 0x000fe400078e00ff */
[----:B0-----:R-:W-:Y:S01]  /*9640*/  IMAD.MOV.U32 R6, RZ, RZ, c[0x4][0x220] ;  /* 0x01008800ff067624 */ /* 0x001fe200078e00ff */
        /* <DEDUP_REMOVED lines=17> */
.L_x_19909:
[----:B------:R3:W5:Y:S01]  /*9760*/  LDG.E.U8 R34, [R4.64] ;  /* 0x0000002404227981 */ /* 0x000762000c1e1100 */
[----:B------:R-:W-:Y:S05]  /*9770*/  BRA `(.L_x_19885) ;  /* 0x0000001000007947 */ /* 0x000fea0003800000 */
.L_x_19908:
[----:B------:R3:W5:Y:S02]  /*9780*/  LDG.E.U8 R34, [R4.64] ;  /* 0x0000002404227981 */ /* 0x000764000c1e1100 */
.L_x_19885:
        /* <DEDUP_REMOVED lines=16> */
.L_x_19915:
[----:B------:R4:W5:Y:S01]  /*9890*/  LDG.E.U8 R36, [R2.64] ;  /* 0x0000002402247981 */ /* 0x000962000c1e1100 */
[----:B------:R-:W-:Y:S05]  /*98a0*/  BRA `(.L_x_19917) ;  /* 0x00000dc000007947 */ /* 0x000fea0003800000 */
.L_x_19914:
        /* <DEDUP_REMOVED lines=8> */
.L_x_19919:
[----:B------:R4:W5:Y:S01]  /*9930*/  LDG.E.U8 R36, [R2.64] ;  /* 0x0000002402247981 */ /* 0x000962000c1e1100 */
[----:B------:R-:W-:Y:S05]  /*9940*/  BRA `(.L_x_19917) ;  /* 0x00000d2000007947 */ /* 0x000fea0003800000 */
.L_x_19918:
[----:B------:R4:W5:Y:S01]  /*9950*/  LDG.E.U16 R36, [R2.64] ;  /* 0x0000002402247981 */ /* 0x000962000c1e1500 */
[----:B------:R-:W-:Y:S05]  /*9960*/  BRA `(.L_x_19917) ;  /* 0x00000d0000007947 */ /* 0x000fea0003800000 */
.L_x_19913:
[----:B------:R-:W-:-:S13]  /*9970*/  ISETP.GT.AND P0, PT, R0, 0x6, PT ;  /* 0x000000060000780c */ /* 0x000fda0003f04270 */
[----:B------:R-:W-:Y:S05]  /*9980*/  @P0 BRA `(.L_x_19920) ;  /* 0x000000d000000947 */ /* 0x000fea0003800000 */
[----:B------:R-:W-:-:S13]  /*9990*/  ISETP.NE.AND P0, PT, R0, 0x5, PT ;  /* 0x000000050000780c */ /* 0x000fda0003f05270 */
[----:B------:R-:W-:Y:S05]  /*99a0*/  @!P0 BRA `(.L_x_19921) ;  /* 0x0000006000008947 */ /* 0x000fea0003800000 */
[----:B------:R-:W-:-:S13]  /*99b0*/  ISETP.NE.AND P0, PT, R0, 0x6, PT ;  /* 0x000000060000780c */ /* 0x000fda0003f05270 */
[----:B------:R-:W-:Y:S05]  /*99c0*/  @P0 BRA `(.L_x_19916) ;  /* 0x00000b2000000947 */ /* 0x000fea0003800000 */
[----:B---3--:R-:W3:Y:S02]  /*99d0*/  LDG.E R4, [R2.64] ;  /* 0x0000002402047981 */ /* 0x008ee4000c1e1900 */
[----:B---3--:R-:W3:Y:S02]  /*99e0*/  F2I.S64.TRUNC R4, R4 ;  /* 0x0000000400047311 */ /* 0x008ee4000020d900 */
[----:B---3--:R-:W-:Y:S01]  /*99f0*/  PRMT R36, R4, 0x7610, R36 ;  /* 0x0000761004247816 */ /* 0x008fe20000000024 */
[----:B------:R-:W-:Y:S05]  /*9a00*/  BRA `(.L_x_19917) ;  /* 0x00000c6000007947 */ /* 0x000fea0003800000 */
.L_x_19921:
[----:B---3--:R-:W3:Y:S02]  /*9a10*/  LDG.E.U16 R4, [R2.64] ;  /* 0x0000002402047981 */ /* 0x008ee4000c1e1500 */
[----:B---3--:R-:W-:-:S06]  /*9a20*/  HADD2.F32 R4, -RZ, R4.H0_H0 ;  /* 0x20000004ff047230 */ /* 0x008fcc0000004100 */
[----:B------:R-:W3:Y:S02]  /*9a30*/  F2I.S64.TRUNC R4, R4 ;  /* 0x0000000400047311 */ /* 0x000ee4000020d900 */
[----:B---3--:R-:W-:Y:S01]  /*9a40*/  PRMT R36, R4, 0x7610, R36 ;  /* 0x0000761004247816 */ /* 0x008fe20000000024 */
[----:B------:R-:W-:Y:S05]  /*9a50*/  BRA `(.L_x_19917) ;  /* 0x00000c1000007947 */ /* 0x000fea0003800000 */
.L_x_19920:
[----:B------:R-:W-:-:S13]  /*9a60*/  ISETP.NE.AND P0, PT, R0, 0x7, PT ;  /* 0x000000070000780c */ /* 0x000fda0003f05270 */
[----:B------:R-:W-:Y:S05]  /*9a70*/  @!P0 BRA `(.L_x_19922) ;  /* 0x000000d000008947 */ /* 0x000fea0003800000 */
        /* <DEDUP_REMOVED lines=8> */
.L_x_19923:
[----:B------:R-:W4:Y:S02]  /*9b00*/  LDG.E.U16 R2, [R2.64] ;  /* 0x0000002402027981 */ /* 0x000f24000c1e1500 */
[----:B---34-:R-:W-:-:S06]  /*9b10*/  HADD2.F32 R4, -RZ, R2.H0_H0 ;  /* 0x20000002ff047230 */ /* 0x018fcc0000004100 */
[----:B------:R-:W3:Y:S02]  /*9b20*/  F2I.S64.TRUNC R4, R4 ;  /* 0x0000000400047311 */ /* 0x000ee4000020d900 */
[----:B---3--:R-:W-:Y:S01]  /*9b30*/  PRMT R36, R4, 0x7610, R36 ;  /* 0x0000761004247816 */ /* 0x008fe20000000024 */
[----:B------:R-:W-:Y:S05]  /*9b40*/  BRA `(.L_x_19917) ;  /* 0x00000b2000007947 */ /* 0x000fea0003800000 */
.L_x_19922:
[----:B------:R-:W4:Y:S02]  /*9b50*/  LDG.E.64 R2, [R2.64] ;  /* 0x0000002402027981 */ /* 0x000f24000c1e1b00 */
[----:B---34-:R-:W3:Y:S02]  /*9b60*/  F2I.S64.F64.TRUNC R4, R2 ;  /* 0x0000000200047311 */ /* 0x018ee4000030d900 */
[----:B---3--:R-:W-:Y:S01]  /*9b70*/  PRMT R36, R4, 0x7610, R36 ;  /* 0x0000761004247816 */ /* 0x008fe20000000024 */
[----:B------:R-:W-:Y:S05]  /*9b80*/  BRA `(.L_x_19917) ;  /* 0x00000ae000007947 */ /* 0x000fea0003800000 */
.L_x_19912:
        /* <DEDUP_REMOVED lines=12> */
.L_x_19926:
[----:B------:R-:W4:Y:S02]  /*9c50*/  LDG.E.64 R2, [R2.64] ;  /* 0x0000002402027981 */ /* 0x000f24000c1e1b00 */
[----:B---34-:R-:W3:Y:S02]  /*9c60*/  F2I.S64.F64.TRUNC R4, R2 ;  /* 0x0000000200047311 */ /* 0x018ee4000030d900 */
[----:B---3--:R-:W-:Y:S01]  /*9c70*/  PRMT R36, R4, 0x7610, R36 ;  /* 0x0000761004247816 */ /* 0x008fe20000000024 */
[----:B------:R-:W-:Y:S05]  /*9c80*/  BRA `(.L_x_19917) ;  /* 0x000009e000007947 */ /* 0x000fea0003800000 */
.L_x_19925:
        /* <DEDUP_REMOVED lines=9> */
[----:B---3--:R-:W-:-:S04]  /*9d20*/  LOP3.LUT R4, R0, 0x7f000000, RZ, 0xc0, !PT ;  /* 0x7f00000000047812 */ /* 0x008fc800078ec0ff */
[----:B------:R-:W3:Y:S01]  /*9d30*/  FLO.U32 R5, R4 ;  /* 0x0000000400057300 */ /* 0x000ee200000e0000 */
[C---:B0-----:R-:W-:Y:S02]  /*9d40*/  IADD3 R6, R4.reuse, 0x1000000, RZ ;  /* 0x0100000004067810 */ /* 0x041fe40007ffe0ff */
[----:B------:R-:W-:Y:S02]  /*9d50*/  IADD3 R2, R4, -0x1, RZ ;  /* 0xffffffff04027810 */ /* 0x000fe40007ffe0ff */
[----:B------:R-:W-:Y:S02]  /*9d60*/  SHF.R.S32.HI R6, RZ, 0x8, R6 ;  /* 0x00000008ff067819 */ /* 0x000fe40000011406 */
[----:B------:R-:W-:Y:S02]  /*9d70*/  SHF.R.S32.HI R2, RZ, 0x1f, R2 ;  /* 0x0000001fff027819 */ /* 0x000fe40000011402 */
[----:B---3--:R-:W-:-:S04]  /*9d80*/  IADD3 R5, -R5, 0x1f, RZ ;  /* 0x0000001f05057810 */ /* 0x008fc80007ffe1ff */
        /* <DEDUP_REMOVED lines=9> */
[----:B------:R-:W0:Y:S02]  /*9e20*/  F2I.S64.TRUNC R2, R2 ;  /* 0x0000000200027311 */ /* 0x000e24000020d900 */
[----:B0-----:R-:W-:Y:S01]  /*9e30*/  PRMT R36, R2, 0x7610, R36 ;  /* 0x0000761002247816 */ /* 0x001fe20000000024 */
[----:B------:R-:W-:Y:S05]  /*9e40*/  BRA `(.L_x_19917) ;  /* 0x0000082000007947 */ /* 0x000fea0003800000 */
.L_x_19928:
[----:B------:R-:W4:Y:S02]  /*9e50*/  LDG.E.U8 R2, [R2.64] ;  /* 0x0000002402027981 */ /* 0x000f24000c1e1100 */
[C---:B----4-:R-:W-:Y:S02]  /*9e60*/  IMAD.SHL.U32 R0, R2.reuse, 0x2000000, RZ ;  /* 0x0200000002007824 */ /* 0x050fe400078e00ff */
[----:B---3--:R-:W-:-:S03]  /*9e70*/  IMAD.SHL.U32 R5, R2, 0x1000000, RZ ;  /* 0x0100000002057824 */ /* 0x008fc600078e00ff */
        /* <DEDUP_REMOVED lines=12> */
.L_x_19927:
[----:B---3--:R-:W3:Y:S02]  /*9f40*/  LDG.E.U16 R4, [R2.64] ;  /* 0x0000002402047981 */ /* 0x008ee4000c1e1500 */
[----:B---3--:R-:W-:-:S06]  /*9f50*/  PRMT R4, RZ, 0x5410, R4 ;  /* 0x00005410ff047816 */ /* 0x008fcc0000000004 */
[----:B------:R-:W3:Y:S02]  /*9f60*/  F2I.S64.TRUNC R4, R4 ;  /* 0x0000000400047311 */ /* 0x000ee4000020d900 */
[----:B---3--:R-:W-:Y:S01]  /*9f70*/  PRMT R36, R4, 0x7610, R36 ;  /* 0x0000761004247816 */ /* 0x008fe20000000024 */
[----:B------:R-:W-:Y:S05]  /*9f80*/  BRA `(.L_x_19917) ;  /* 0x000006e000007947 */ /* 0x000fea0003800000 */
.L_x_19924:
        /* <DEDUP_REMOVED lines=10> */
.L_x_19931:
        /* <DEDUP_REMOVED lines=13> */
[----:B---3--:R-:W-:-:S06]  /*a100*/  IMAD.U32 R4, R3, -0x80000000, RZ ;  /* 0x8000000003047824 */ /* 0x008fcc00078e00ff */
[----:B------:R-:W-:Y:S05]  /*a110*/  @P0 BRA `(.L_x_19935) ;  /* 0x0000006000000947 */ /* 0x000fea0003800000 */
[----:B------:R-:W3:Y:S02]  /*a120*/  FLO.U32 R3, R2 ;  /* 0x0000000200037300 */ /* 0x000ee400000e0000 */
[----:B---3--:R-:W-:-:S04]  /*a130*/  IADD3 R3, -R3, 0x1f, RZ ;  /* 0x0000001f03037810 */ /* 0x008fc80007ffe1ff */
[----:B------:R-:W-:Y:S02]  /*a140*/  IADD3 R5, R3, -0x1c, RZ ;  /* 0xffffffe403057810 */ /* 0x000fe40007ffe0ff */
[----:B------:R-:W-:Y:S02]  /*a150*/  IADD3 R0, R0, 0x1d, -R3 ;  /* 0x0000001d00007810 */ /* 0x000fe40007ffe803 */
[----:B------:R-:W-:-:S04]  /*a160*/  SHF.L.U32 R5, R2, R5, RZ ;  /* 0x0000000502057219 */ /* 0x000fc800000006ff */
[----:B------:R-:W-:Y:S02]  /*a170*/  LOP3.LUT R2, R5, 0x7, RZ, 0xc0, !PT ;  /* 0x0000000705027812 */ /* 0x000fe400078ec0ff */
.L_x_19935:
[----:B------:R-:W-:Y:S05]  /*a180*/  BSYNC B1 ;  /* 0x0000000000017941 */ /* 0x000fea0003800000 */
.L_x_19934:
[----:B------:R-:W-:Y:S01]  /*a190*/  LEA R3, R0, 0x3b800000, 0x17 ;  /* 0x3b80000000037811 */ /* 0x000fe200078eb8ff */
[----:B------:R-:W-:-:S05]  /*a1a0*/  IMAD.SHL.U32 R0, R2, 0x100000, RZ ;  /* 0x0010000002007824 */ /* 0x000fca00078e00ff */
[----:B------:R-:W-:Y:S02]  /*a1b0*/  LOP3.LUT R0, R3, R0, R4, 0xfe, !PT ;  /* 0x0000000003007212 */ /* 0x000fe400078efe04 */
.L_x_19933:
[----:B------:R-:W-:Y:S05]  /*a1c0*/  BSYNC B0 ;  /* 0x0000000000007941 */ /* 0x000fea0003800000 */
.L_x_19932:
[----:B------:R-:W4:Y:S02]  /*a1d0*/  F2I.S64.TRUNC R2, R0 ;  /* 0x0000000000027311 */ /* 0x000f24000020d900 */
[----:B----4-:R-:W-:Y:S01]  /*a1e0*/  PRMT R36, R2, 0x7610, R36 ;  /* 0x0000761002247816 */ /* 0x010fe20000000024 */
[----:B------:R-:W-:Y:S05]  /*a1f0*/  BRA `(.L_x_19917) ;  /* 0x0000047000007947 */ /* 0x000fea0003800000 */
.L_x_19930:
        /* <DEDUP_REMOVED lines=21> */
.L_x_19939:
[----:B------:R-:W-:Y:S05]  /*a350*/  BSYNC B1 ;  /* 0x0000000000017941 */ /* 0x000fea0003800000 */
.L_x_19938:
[----:B------:R-:W-:Y:S01]  /*a360*/  LEA R3, R0, 0x37800000, 0x17 ;  /* 0x3780000000037811 */ /* 0x000fe200078eb8ff */
[----:B------:R-:W-:-:S05]  /*a370*/  IMAD.SHL.U32 R0, R2, 0x200000, RZ ;  /* 0x0020000002007824 */ /* 0x000fca00078e00ff */
[----:B------:R-:W-:Y:S02]  /*a380*/  LOP3.LUT R0, R3, R0, R4, 0xfe, !PT ;  /* 0x0000000003007212 */ /* 0x000fe400078efe04 */
.L_x_19937:
[----:B------:R-:W-:Y:S05]  /*a390*/  BSYNC B0 ;  /* 0x0000000000007941 */ /* 0x000fea0003800000 */
.L_x_19936:
[----:B------:R-:W4:Y:S02]  /*a3a0*/  F2I.S64.TRUNC R2, R0 ;  /* 0x0000000000027311 */ /* 0x000f24000020d900 */
[----:B----4-:R-:W-:Y:S01]  /*a3b0*/  PRMT R36, R2, 0x7610, R36 ;  /* 0x0000761002247816 */ /* 0x010fe20000000024 */
[----:B------:R-:W-:Y:S05]  /*a3c0*/  BRA `(.L_x_19917) ;  /* 0x000002a000007947 */ /* 0x000fea0003800000 */
.L_x_19929:
        /* <DEDUP_REMOVED lines=14> */
.L_x_19943:
[----:B------:R-:W-:Y:S05]  /*a4b0*/  BSYNC B0 ;  /* 0x0000000000007941 */ /* 0x000fea0003800000 */
.L_x_19942:
[----:B------:R-:W4:Y:S02]  /*a4c0*/  F2I.S64.TRUNC R2, R0 ;  /* 0x0000000000027311 */ /* 0x000f24000020d900 */
[----:B----4-:R-:W-:Y:S01]  /*a4d0*/  PRMT R36, R2, 0x7610, R36 ;  /* 0x0000761002247816 */ /* 0x010fe20000000024 */
[----:B------:R-:W-:Y:S05]  /*a4e0*/  BRA `(.L_x_19917) ;  /* 0x0000018000007947 */ /* 0x000fea0003800000 */
.L_x_19916:
[----:B------:R-:W-:Y:S01]  /*a4f0*/  MOV R2, 0x228 ;  /* 0x0000022800027802 */ /* 0x000fe20000000f00 */
[----:B---3--:R-:W-:Y:S02]  /*a500*/  IMAD.MOV.U32 R4, RZ, RZ, c[0x4][0x218] ;  /* 0x01008600ff047624 */ /* 0x008fe400078e00ff */
        /* <DEDUP_REMOVED lines=19> */
.L_x_19941:
[----:B------:R4:W5:Y:S01]  /*a640*/  LDG.E.U8 R36, [R2.64] ;  /* 0x0000002402247981 */ /* 0x000962000c1e1100 */
[----:B------:R-:W-:Y:S05]  /*a650*/  BRA `(.L_x_19917) ;  /* 0x0000001000007947 */ /* 0x000fea0003800000 */
.L_x_19940:
[----:B------:R4:W5:Y:S02]  /*a660*/  LDG.E.U8 R36, [R2.64] ;  /* 0x0000002402247981 */ /* 0x000964000c1e1100 */
.L_x_19917:
[----:B------:R-:W-:Y:S01]  /*a670*/  PRMT R0, R32, 0x9910, RZ ;  /* 0x0000991020007816 */ /* 0x000fe200000000ff */
[----:B----4-:R-:W-:-:S03]  /*a680*/  IMAD R2, R16, c[0x0][0x1a8], RZ ;  /* 0x00006a0010027a24 */ /* 0x010fc600078e02ff */
        /* <DEDUP_REMOVED lines=14> */
.L_x_19947:
[----:B------:R4:W5:Y:S01]  /*a770*/  LDG.E.U8 R24, [R2.64] ;  /* 0x0000002402187981 */ /* 0x000962000c1e1100 */
[----:B------:R-:W-:Y:S05]  /*a780*/  BRA `(.L_x_19879) ;  /* 0x00000db000007947 */ /* 0x000fea0003800000 */
.L_x_19946:
        /* <DEDUP_REMOVED lines=8> */
.L_x_19950:
[----:B------:R4:W5:Y:S01]  /*a810*/  LDG.E.U8 R24, [R2.64] ;  /* 0x0000002402187981 */ /* 0x000962000c1e1100 */
[----:B------:R-:W-:Y:S05]  /*a820*/  BRA `(.L_x_19879) ;  /* 0x00000d1000007947 */ /* 0x000fea0003800000 */
.L_x_19949:
[----:B------:R4:W5:Y:S01]  /*a830*/  LDG.E.U16 R24, [R2.64] ;  /* 0x0000002402187981 */ /* 0x000962000c1e1500 */
[----:B------:R-:W-:Y:S05]  /*a840*/  BRA `(.L_x_19879) ;  /* 0x00000cf000007947 */ /* 0x000fea0003800000 */
.L_x_19945:
        /* <DEDUP_REMOVED lines=10> */
.L_x_19952:
[----:B---3--:R-:W3:Y:S02]  /*a8f0*/  LDG.E.U16 R4, [R2.64] ;  /* 0x0000002402047981 */ /* 0x008ee4000c1e1500 */
[----:B---3--:R-:W-:-:S06]  /*a900*/  HADD2.F32 R4, -RZ, R4.H0_H0 ;  /* 0x20000004ff047230 */ /* 0x008fcc0000004100 */
[----:B------:R-:W3:Y:S02]  /*a910*/  F2I.S64.TRUNC R4, R4 ;  /* 0x0000000400047311 */ /* 0x000ee4000020d900 */
[----:B---3--:R-:W-:Y:S01]  /*a920*/  PRMT R24, R4, 0x7610, R24 ;  /* 0x0000761004187816 */ /* 0x008fe20000000018 */
[----:B------:R-:W-:Y:S05]  /*a930*/  BRA `(.L_x_19879) ;  /* 0x00000c0000007947 */ /* 0x000fea0003800000 */
.L_x_19951:
        /* <DEDUP_REMOVED lines=10> */
.L_x_19954:
[----:B------:R-:W4:Y:S02]  /*a9e0*/  LDG.E.U16 R2, [R2.64] ;  /* 0x0000002402027981 */ /* 0x000f24000c1e1500 */
[----:B---34-:R-:W-:-:S06]  /*a9f0*/  HADD2.F32 R4, -RZ, R2.H0_H0 ;  /* 0x20000002ff047230 */ /* 0x018fcc0000004100 */
[----:B------:R-:W3:Y:S02]  /*aa00*/  F2I.S64.TRUNC R4, R4 ;  /* 0x0000000400047311 */ /* 0x000ee4000020d900 */
[----:B---3--:R-:W-:Y:S01]  /*aa10*/  PRMT R24, R4, 0x7610, R24 ;  /* 0x0000761004187816 */ /* 0x008fe20000000018 */
[----:B------:R-:W-:Y:S05]  /*aa20*/  BRA `(.L_x_19879) ;  /* 0x00000b1000007947 */ /* 0x000fea0003800000 */
.L_x_19953:
[----:B------:R-:W4:Y:S02]  /*aa30*/  LDG.E.64 R2, [R2.64] ;  /* 0x0000002402027981 */ /* 0x000f24000c1e1b00 */
[----:B---34-:R-:W3:Y:S02]  /*aa40*/  F2I.S64.F64.TRUNC R4, R2 ;  /* 0x0000000200047311 */ /* 0x018ee4000030d900 */
[----:B---3--:R-:W-:Y:S01]  /*aa50*/  PRMT R24, R4, 0x7610, R24 ;  /* 0x0000761004187816 */ /* 0x008fe20000000018 */
[----:B------:R-:W-:Y:S05]  /*aa60*/  BRA `(.L_x_19879) ;  /* 0x00000ad000007947 */ /* 0x000fea0003800000 */
.L_x_19944:
        /* <DEDUP_REMOVED lines=12> */
.L_x_19957:
[----:B------:R-:W4:Y:S02]  /*ab30*/  LDG.E.64 R2, [R2.64] ;  /* 0x0000002402027981 */ /* 0x000f24000c1e1b00 */
[----:B---34-:R-:W3:Y:S02]  /*ab40*/  F2I.S64.F64.TRUNC R4, R2 ;  /* 0x0000000200047311 */ /* 0x018ee4000030d900 */
[----:B---3--:R-:W-:Y:S01]  /*ab50*/  PRMT R24, R4, 0x7610, R24 ;  /* 0x0000761004187816 */ /* 0x008fe20000000018 */
[----:B------:R-:W-:Y:S05]  /*ab60*/  BRA `(.L_x_19879) ;  /* 0x000009d000007947 */ /* 0x000fea0003800000 */
.L_x_19956:
        /* <DEDUP_REMOVED lines=28> */
.L_x_19959:
        /* <DEDUP_REMOVED lines=15> */
.L_x_19958:
[----:B---3--:R-:W3:Y:S02]  /*ae20*/  LDG.E.U16 R4, [R2.64] ;  /* 0x0000002402047981 */ /* 0x008ee4000c1e1500 */
[----:B---3--:R-:W-:-:S06]  /*ae30*/  PRMT R4, RZ, 0x5410, R4 ;  /* 0x00005410ff047816 */ /* 0x008fcc0000000004 */
[----:B------:R-:W3:Y:S02]  /*ae40*/  F2I.S64.TRUNC R4, R4 ;  /* 0x0000000400047311 */ /* 0x000ee4000020d900 */
[----:B---3--:R-:W-:Y:S01]  /*ae50*/  PRMT R24, R4, 0x7610, R24 ;  /* 0x0000761004187816 */ /* 0x008fe20000000018 */
[----:B------:R-:W-:Y:S05]  /*ae60*/  BRA `(.L_x_19879) ;  /* 0x000006d000007947 */ /* 0x000fea0003800000 */
.L_x_19955:
        /* <DEDUP_REMOVED lines=10> */
.L_x_19962:
        /* <DEDUP_REMOVED lines=21> */
.L_x_19966:
[----:B------:R-:W-:Y:S05]  /*b060*/  BSYNC B1 ;  /* 0x0000000000017941 */ /* 0x000fea0003800000 */
.L_x_19965:
[----:B------:R-:W-:Y:S01]  /*b070*/  LEA R3, R0, 0x3b800000, 0x17 ;  /* 0x3b80000000037811 */ /* 0x000fe200078eb8ff */
[----:B------:R-:W-:-:S05]  /*b080*/  IMAD.SHL.U32 R0, R2, 0x100000, RZ ;  /* 0x0010000002007824 */ /* 0x000fca00078e00ff */
[----:B------:R-:W-:Y:S02]  /*b090*/  LOP3.LUT R0, R3, R0, R4, 0xfe, !PT ;  /* 0x0000000003007212 */ /* 0x000fe400078efe04 */
.L_x_19964:
[----:B------:R-:W-:Y:S05]  /*b0a0*/  BSYNC B0 ;  /* 0x0000000000007941 */ /* 0x000fea0003800000 */
.L_x_19963:
[----:B------:R-:W4:Y:S02]  /*b0b0*/  F2I.S64.TRUNC R2, R0 ;  /* 0x0000000000027311 */ /* 0x000f24000020d900 */
[----:B----4-:R-:W-:Y:S01]  /*b0c0*/  PRMT R24, R2, 0x7610, R24 ;  /* 0x0000761002187816 */ /* 0x010fe20000000018 */
[----:B------:R-:W-:Y:S05]  /*b0d0*/  BRA `(.L_x_19879) ;  /* 0x0000046000007947 */ /* 0x000fea0003800000 */
.L_x_19961:
        /* <DEDUP_REMOVED lines=21> */
.L_x_19970:
[----:B------:R-:W-:Y:S05]  /*b230*/  BSYNC B1 ;  /* 0x0000000000017941 */ /* 0x000fea0003800000 */
.L_x_19969:
[----:B------:R-:W-:Y:S01]  /*b240*/  LEA R3, R0, 0x37800000, 0x17 ;  /* 0x3780000000037811 */ /* 0x000fe200078eb8ff */
[----:B------:R-:W-:-:S05]  /*b250*/  IMAD.SHL.U32 R0, R2, 0x200000, RZ ;  /* 0x0020000002007824 */ /* 0x000fca00078e00ff */
[----:B------:R-:W-:Y:S02]  /*b260*/  LOP3.LUT R0, R3, R0, R4, 0xfe, !PT ;  /* 0x0000000003007212 */ /* 0x000fe400078efe04 */
.L_x_19968:
[----:B------:R-:W-:Y:S05]  /*b270*/  BSYNC B0 ;  /* 0x0000000000007941 */ /* 0x000fea0003800000 */
.L_x_19967:
[----:B------:R-:W4:Y:S02]  /*b280*/  F2I.S64.TRUNC R2, R0 ;  /* 0x0000000000027311 */ /* 0x000f24000020d900 */
[----:B----4-:R-:W-:Y:S01]  /*b290*/  PRMT R24, R2, 0x7610, R24 ;  /* 0x0000761002187816 */ /* 0x010fe20000000018 */
[----:B------:R-:W-:Y:S05]  /*b2a0*/  BRA `(.L_x_19879) ;  /* 0x0000029000007947 */ /* 0x000fea0003800000 */
.L_x_19960:
        /* <DEDUP_REMOVED lines=14> */
.L_x_19974:
[----:B------:R-:W-:Y:S05]  /*b390*/  BSYNC B0 ;  /* 0x0000000000007941 */ /* 0x000fea0003800000 */
.L_x_19973:
[----:B------:R-:W4:Y:S02]  /*b3a0*/  F2I.S64.TRUNC R2, R0 ;  /* 0x0000000000027311 */ /* 0x000f24000020d900 */
[----:B----4-:R-:W-:Y:S01]  /*b3b0*/  PRMT R24, R2, 0x7610, R24 ;  /* 0x0000761002187816 */ /* 0x010fe20000000018 */
[----:B------:R-:W-:Y:S05]  /*b3c0*/  BRA `(.L_x_19879) ;  /* 0x0000017000007947 */ /* 0x000fea0003800000 */
.L_x_19948:
        /* <DEDUP_REMOVED lines=19> */
[----:B------:R-:W-:Y:S05]  /*b500*/  BRA `(.L_x_19879) ;  /* 0x0000003000007947 */ /* 0x000fea0003800000 */
.L_x_19972:
[----:B------:R4:W5:Y:S01]  /*b510*/  LDG.E.U8 R24, [R2.64] ;  /* 0x0000002402187981 */ /* 0x000962000c1e1100 */
[----:B------:R-:W-:Y:S05]  /*b520*/  BRA `(.L_x_19879) ;  /* 0x0000001000007947 */ /* 0x000fea0003800000 */
.L_x_19971:
[----:B------:R4:W5:Y:S02]  /*b530*/  LDG.E.U8 R24, [R2.64] ;  /* 0x0000002402187981 */ /* 0x000964000c1e1100 */
.L_x_19879:
[----:B------:R-:W-:Y:S05]  /*b540*/  BSYNC B6 ;  /* 0x0000000000067941 */ /* 0x000fea0003800000 */
.L_x_19878:
[----:B------:R-:W0:Y:S01]  /*b550*/  S2R R35, SR_TID.X ;  /* 0x0000000000237919 */ /* 0x000e220000002100 */
[----:B------:R-:W3:Y:S01]  /*b560*/  LDC.U8 R32, c[0x0][0x1ac] ;  /* 0x00006b00ff207b82 */ /* 0x000ee20000000000 */
[----:B------:R-:W-:Y:S01]  /*b570*/  BSSY B6, `(.L_x_19975) ;  /* 0x0000133000067945 */ /* 0x000fe20003800000 */
[C---:B0-----:R-:W-:Y:S02]  /*b580*/  IADD3 R0, R35.reuse, 0x100, RZ ;  /* 0x0000010023007810 */ /* 0x041fe40007ffe0ff */
[C---:B------:R-:W-:Y:S02]  /*b590*/  IADD3 R16, R35.reuse, 0x80, RZ ;  /* 0x0000008023107810 */ /* 0x040fe40007ffe0ff */
[C---:B----4-:R-:W-:Y:S02]  /*b5a0*/  IADD3 R2, R35.reuse, 0x180, RZ ;  /* 0x0000018023027810 */ /* 0x050fe40007ffe0ff */
[----:B------:R-:W-:-:S02]  /*b5b0*/  ISETP.GE.AND P3, PT, R35, R31, PT ;  /* 0x0000001f2300720c */ /* 0x000fc40003f66270 */
[-C--:B------:R-:W-:Y:S02]  /*b5c0*/  ISETP.GE.AND P1, PT, R0, R31.reuse, PT ;  /* 0x0000001f0000720c */ /* 0x080fe40003f26270 */
[-C--:B------:R-:W-:Y:S02]  /*b5d0*/  ISETP.GE.AND P0, PT, R16, R31.reuse, PT ;  /* 0x0000001f1000720c */ /* 0x080fe40003f06270 */
[----:B------:R-:W-:-:S07]  /*b5e0*/  ISETP.GE.AND P2, PT, R2, R31, PT ;  /* 0x0000001f0200720c */ /* 0x000fce0003f46270 */
[----:B-----5:R-:W-:Y:S02]  /*b5f0*/  @!P3 LOP3.LUT R29, R29, 0xff, RZ, 0xc0, !PT ;  /* 0x000000ff1d1db812 */ /* 0x020fe400078ec0ff */
[----:B------:R-:W-:Y:S02]  /*b600*/  @!P1 LOP3.LUT R23, R23, 0xff, RZ, 0xc0, !PT ;  /* 0x000000ff17179812 */ /* 0x000fe400078ec0ff */
[----:B------:R-:W-:Y:S01]  /*b610*/  @!P0 LOP3.LUT R3, R30, 0xff, RZ, 0xc0, !PT ;  /* 0x000000ff1e038812 */ /* 0x000fe200078ec0ff */
[-C--:B-1----:R-:W-:Y:S01]  /*b620*/  @!P3 IMAD R29, R29, R18.reuse, RZ ;  /* 0x000000121d1db224 */ /* 0x082fe200078e02ff */
[----:B---3--:R-:W-:Y:S01]  /*b630*/  @!P2 LOP3.LUT R5, R34, 0xff, RZ, 0xc0, !PT ;  /* 0x000000ff2205a812 */ /* 0x008fe200078ec0ff */
[-C--:B------:R-:W-:Y:S01]  /*b640*/  @!P1 IMAD R23, R23, R18.reuse, RZ ;  /* 0x0000001217179224 */ /* 0x080fe200078e02ff */
[----:B------:R-:W-:Y:S01]  /*b650*/  @!P3 LOP3.LUT R28, R28, 0xff, RZ, 0xc0, !PT ;  /* 0x000000ff1c1cb812 */ /* 0x000fe200078ec0ff */
[-C--:B------:R-:W-:Y:S01]  /*b660*/  @!P0 IMAD R3, R3, R18.reuse, RZ ;  /* 0x0000001203038224 */ /* 0x080fe200078e02ff */
[----:B------:R-:W-:Y:S01]  /*b670*/  @!P1 LOP3.LUT R22, R22, 0xff, RZ, 0xc0, !PT ;  /* 0x000000ff16169812 */ /* 0x000fe200078ec0ff */
[----:B------:R-:W-:Y:S01]  /*b680*/  @!P2 IMAD R5, R5, R18, RZ ;  /* 0x000000120505a224 */ /* 0x000fe200078e02ff */
[----:B------:R-:W-:Y:S01]  /*b690*/  @!P0 LOP3.LUT R26, R26, 0xff, RZ, 0xc0, !PT ;  /* 0x000000ff1a1a8812 */ /* 0x000fe200078ec0ff */
[-C--:B--2---:R-:W-:Y:S01]  /*b6a0*/  @!P3 IMAD R28, R28, R17.reuse, RZ ;  /* 0x000000111c1cb224 */ /* 0x084fe200078e02ff */
[----:B------:R-:W-:Y:S01]  /*b6b0*/  @!P2 LOP3.LUT R36, R36, 0xff, RZ, 0xc0, !PT ;  /* 0x000000ff2424a812 */ /* 0x000fe200078ec0ff */
[-C--:B------:R-:W-:Y:S01]  /*b6c0*/  @!P1 IMAD R18, R22, R17.reuse, RZ ;  /* 0x0000001116129224 */ /* 0x080fe200078e02ff */
[----:B------:R-:W-:Y:S01]  /*b6d0*/  @!P1 LOP3.LUT R0, R19, 0xff, RZ, 0xc0, !PT ;  /* 0x000000ff13009812 */ /* 0x000fe200078ec0ff */
[-C--:B------:R-:W-:Y:S01]  /*b6e0*/  @!P0 IMAD R26, R26, R17.reuse, RZ ;  /* 0x000000111a1a8224 */ /* 0x080fe200078e02ff */
[----:B------:R-:W-:Y:S01]  /*b6f0*/  @!P3 LOP3.LUT R27, R27, 0xff, RZ, 0xc0, !PT ;  /* 0x000000ff1b1bb812 */ /* 0x000fe200078ec0ff */
[----:B------:R-:W-:Y:S01]  /*b700*/  @!P2 IMAD R36, R36, R17, RZ ;  /* 0x000000112424a224 */ /* 0x000fe200078e02ff */
        /* <DEDUP_REMOVED lines=25> */
.L_x_19980:
[----:B------:R0:W-:Y:S01]  /*b8a0*/  STG.E.U8 [R2.64], R27 ;  /* 0x0000001b02007986 */ /* 0x0001e2000c101124 */
[----:B------:R-:W-:Y:S01]  /*b8b0*/  IMAD.MOV.U32 R35, RZ, RZ, R16 ;  /* 0x000000ffff237224 */ /* 0x000fe200078e0010 */
[----:B------:R-:W-:Y:S05]  /*b8c0*/  BRA `(.L_x_19976) ;  /* 0x00000fd000007947 */ /* 0x000fea0003800000 */
.L_x_19979:
[----:B------:R-:W-:-:S13]  /*b8d0*/  ISETP.NE.AND P0, PT, R0, 0x2, PT ;  /* 0x000000020000780c */ /* 0x000fda0003f05270 */
[----:B------:R-:W-:Y:S05]  /*b8e0*/  @!P0 BRA `(.L_x_19982) ;  /* 0x000000d000008947 */ /* 0x000fea0003800000 */
[----:B------:R-:W-:-:S13]  /*b8f0*/  ISETP.NE.AND P0, PT, R0, 0x3, PT ;  /* 0x000000030000780c */ /* 0x000fda0003f05270 */
[----:B------:R-:W-:Y:S05]  /*b900*/  @!P0 BRA `(.L_x_19983) ;  /* 0x0000007000008947 */ /* 0x000fea0003800000 */
[----:B------:R-:W-:-:S13]  /*b910*/  ISETP.NE.AND P0, PT, R0, 0x4, PT ;  /* 0x000000040000780c */ /* 0x000fda0003f05270 */
[----:B------:R-:W-:Y:S05]  /*b920*/  @P0 BRA `(.L_x_19981) ;  /* 0x00000da000000947 */ /* 0x000fea0003800000 */
[----:B------:R-:W-:Y:S01]  /*b930*/  LOP3.LUT R4, R27, 0xff, RZ, 0xc0, !PT ;  /* 0x000000ff1b047812 */ /* 0x000fe200078ec0ff */
[----:B------:R-:W-:Y:S02]  /*b940*/  IMAD.MOV.U32 R5, RZ, RZ, RZ ;  /* 0x000000ffff057224 */ /* 0x000fe400078e00ff */
[----:B------:R-:W-:-:S03]  /*b950*/  IMAD.MOV.U32 R35, RZ, RZ, R16 ;  /* 0x000000ffff237224 */ /* 0x000fc600078e0010 */
[----:B------:R0:W-:Y:S01]  /*b960*/  STG.E.64 [R2.64], R4 ;  /* 0x0000000402007986 */ /* 0x0001e2000c101b24 */
[----:B------:R-:W-:Y:S05]  /*b970*/  BRA `(.L_x_19976) ;  /* 0x00000f2000007947 */ /* 0x000fea0003800000 */
.L_x_19983:
[----:B------:R-:W-:Y:S01]  /*b980*/  LOP3.LUT R27, R27, 0xff, RZ, 0xc0, !PT ;  /* 0x000000ff1b1b7812 */ /* 0x000fe200078ec0ff */
[----:B------:R-:W-:-:S04]  /*b990*/  IMAD.MOV.U32 R35, RZ, RZ, R16 ;  /* 0x000000ffff237224 */ /* 0x000fc800078e0010 */
[----:B------:R0:W-:Y:S01]  /*b9a0*/  STG.E [R2.64], R27 ;  /* 0x0000001b02007986 */ /* 0x0001e2000c101924 */
[----:B------:R-:W-:Y:S05]  /*b9b0*/  BRA `(.L_x_19976) ;  /* 0x00000ee000007947 */ /* 0x000fea0003800000 */
.L_x_19982:
[----:B------:R-:W-:Y:S01]  /*b9c0*/  LOP3.LUT R5, R27, 0xff, RZ, 0xc0, !PT ;  /* 0x000000ff1b057812 */ /* 0x000fe200078ec0ff */
[----:B------:R-:W-:-:S04]  /*b9d0*/  IMAD.MOV.U32 R35, RZ, RZ, R16 ;  /* 0x000000ffff237224 */ /* 0x000fc800078e0010 */
[----:B------:R0:W-:Y:S01]  /*b9e0*/  STG.E.U16 [R2.64], R5 ;  /* 0x0000000502007986 */ /* 0x0001e2000c101524 */
[----:B------:R-:W-:Y:S05]  /*b9f0*/  BRA `(.L_x_19976) ;  /* 0x00000ea000007947 */ /* 0x000fea0003800000 */
.L_x_19978:
[----:B------:R-:W-:-:S13]  /*ba00*/  ISETP.GT.AND P0, PT, R0, 0x6, PT ;  /* 0x000000060000780c */ /* 0x000fda0003f04270 */
[----:B------:R-:W-:Y:S05]  /*ba10*/  @P0 BRA `(.L_x_19984) ;  /* 0x000000f000000947 */ /* 0x000fea0003800000 */
[----:B------:R-:W-:-:S13]  /*ba20*/  ISETP.NE.AND P0, PT, R0, 0x5, PT ;  /* 0x000000050000780c */ /* 0x000fda0003f05270 */
[----:B------:R-:W-:Y:S05]  /*ba30*/  @!P0 BRA `(.L_x_19985) ;  /* 0x0000007000008947 */ /* 0x000fea0003800000 */
[----:B------:R-:W-:-:S13]  /*ba40*/  ISETP.NE.AND P0, PT, R0, 0x6, PT ;  /* 0x000000060000780c */ /* 0x000fda0003f05270 */
[----:B------:R-:W-:Y:S05]  /*ba50*/  @P0 BRA `(.L_x_19981) ;  /* 0x00000c7000000947 */ /* 0x000fea0003800000 */
[----:B------:R-:W-:Y:S01]  /*ba60*/  LOP3.LUT R5, R27, 0xff, RZ, 0xc0, !PT ;  /* 0x000000ff1b057812 */ /* 0x000fe200078ec0ff */
[----:B------:R-:W-:-:S05]  /*ba70*/  IMAD.MOV.U32 R35, RZ, RZ, R16 ;  /* 0x000000ffff237224 */ /* 0x000fca00078e0010 */
[----:B------:R-:W0:Y:S02]  /*ba80*/  I2F.U16 R5, R5 ;  /* 0x0000000500057306 */ /* 0x000e240000101000 */
[----:B0-----:R0:W-:Y:S01]  /*ba90*/  STG.E [R2.64], R5 ;  /* 0x0000000502007986 */ /* 0x0011e2000c101924 */
[----:B------:R-:W-:Y:S05]  /*baa0*/  BRA `(.L_x_19976) ;  /* 0x00000df000007947 */ /* 0x000fea0003800000 */
.L_x_19985:
[----:B------:R-:W-:Y:S01]  /*bab0*/  LOP3.LUT R27, R27, 0xff, RZ, 0xc0, !PT ;  /* 0x000000ff1b1b7812 */ /* 0x000fe200078ec0ff */
[----:B------:R-:W-:-:S03]  /*bac0*/  IMAD.MOV.U32 R35, RZ, RZ, R16 ;  /* 0x000000ffff237224 */ /* 0x000fc600078e0010 */
[----:B------:R-:W0:Y:S02]  /*bad0*/  I2F.U16 R0, R27 ;  /* 0x0000001b00007306 */ /* 0x000e240000101000 */
[----:B0-----:R-:W-:-:S05]  /*bae0*/  F2FP.PACK_AB R0, RZ, R0 ;  /* 0x00000000ff00723e */ /* 0x001fca00000000ff */
[----:B------:R0:W-:Y:S01]  /*baf0*/  STG.E.U16 [R2.64], R0 ;  /* 0x0000000002007986 */ /* 0x0001e2000c101524 */
[----:B------:R-:W-:Y:S05]  /*bb00*/  BRA `(.L_x_19976) ;  /* 0x00000d9000007947 */ /* 0x000fea0003800000 */
.L_x_19984:
        /* <DEDUP_REMOVED lines=8> */
[----:B------:R-:W-:Y:S01]  /*bb90*/  IMAD.MOV.U32 R35, RZ, RZ, R16 ;  /* 0x000000ffff237224 */ /* 0x000fe200078e0010 */
[----:B------:R-:W0:Y:S02]  /*bba0*/  I2F.U16 R4, R27 ;  /* 0x0000001b00047306 */ /* 0x000e240000101000 */
[----:B0-----:R0:W-:Y:S01]  /*bbb0*/  STG.E.64 [R2.64], R4 ;  /* 0x0000000402007986 */ /* 0x0011e2000c101b24 */
[----:B------:R-:W-:Y:S05]  /*bbc0*/  BRA `(.L_x_19976) ;  /* 0x00000cd000007947 */ /* 0x000fea0003800000 */
.L_x_19987:
[----:B------:R-:W-:Y:S01]  /*bbd0*/  LOP3.LUT R27, R27, 0xff, RZ, 0xc0, !PT ;  /* 0x000000ff1b1b7812 */ /* 0x000fe200078ec0ff */
[----:B------:R-:W-:-:S05]  /*bbe0*/  IMAD.MOV.U32 R35, RZ, RZ, R16 ;  /* 0x000000ffff237224 */ /* 0x000fca00078e0010 */
[----:B------:R-:W0:Y:S02]  /*bbf0*/  I2F.U16 R27, R27 ;  /* 0x0000001b001b7306 */ /* 0x000e240000101000 */
[----:B0-----:R-:W-:-:S04]  /*bc00*/  F2FP.PACK_AB R5, RZ, R27 ;  /* 0x0000001bff05723e */ /* 0x001fc800000000ff */
[----:B------:R-:W-:-:S05]  /*bc10*/  PRMT R5, R5, 0x5410, RZ ;  /* 0x0000541005057816 */ /* 0x000fca00000000ff */
[----:B------:R0:W-:Y:S01]  /*bc20*/  STG.E [R2.64], R5 ;  /* 0x0000000502007986 */ /* 0x0001e2000c101924 */
[----:B------:R-:W-:Y:S05]  /*bc30*/  BRA `(.L_x_19976) ;  /* 0x00000c6000007947 */ /* 0x000fea0003800000 */
.L_x_19986:
[----:B------:R-:W-:Y:S01]  /*bc40*/  LOP3.LUT R4, R27, 0xff, RZ, 0xc0, !PT ;  /* 0x000000ff1b047812 */ /* 0x000fe200078ec0ff */
[----:B------:R-:W-:-:S05]  /*bc50*/  IMAD.MOV.U32 R35, RZ, RZ, R16 ;  /* 0x000000ffff237224 */ /* 0x000fca00078e0010 */
[----:B------:R-:W0:Y:S02]  /*bc60*/  I2F.F64.U16 R4, R4 ;  /* 0x0000000400047312 */ /* 0x000e240000101800 */
[----:B0-----:R0:W-:Y:S01]  /*bc70*/  STG.E.64 [R2.64], R4 ;  /* 0x0000000402007986 */ /* 0x0011e2000c101b24 */
[----:B------:R-:W-:Y:S05]  /*bc80*/  BRA `(.L_x_19976) ;  /* 0x00000c1000007947 */ /* 0x000fea0003800000 */
.L_x_19977:
        /* <DEDUP_REMOVED lines=13> */
.L_x_19990:
[----:B------:R-:W-:Y:S01]  /*bd60*/  LOP3.LUT R4, R27, 0xff, RZ, 0xc0, !PT ;  /* 0x000000ff1b047812 */ /* 0x000fe200078ec0ff */
[----:B------:R-:W-:Y:S01]  /*bd70*/  CS2R R6, SRZ ;  /* 0x0000000000067805 */ /* 0x000fe2000001ff00 */
[----:B------:R-:W-:-:S04]  /*bd80*/  IMAD.MOV.U32 R35, RZ, RZ, R16 ;  /* 0x000000ffff237224 */ /* 0x000fc800078e0010 */
[----:B------:R-:W0:Y:S02]  /*bd90*/  I2F.F64.U16 R4, R4 ;  /* 0x0000000400047312 */ /* 0x000e240000101800 */
[----:B0-----:R0:W-:Y:S01]  /*bda0*/  STG.E.128 [R2.64], R4 ;  /* 0x0000000402007986 */ /* 0x0011e2000c101d24 */
[----:B------:R-:W-:Y:S05]  /*bdb0*/  BRA `(.L_x_19976) ;  /* 0x00000ae000007947 */ /* 0x000fea0003800000 */
.L_x_19989:
[----:B------:R-:W-:-:S13]  /*bdc0*/  ISETP.NE.AND P0, PT, R0, 0xf, PT ;  /* 0x0000000f0000780c */ /* 0x000fda0003f05270 */
[----:B------:R-:W-:Y:S05]  /*bdd0*/  @!P0 BRA `(.L_x_19991) ;  /* 0x0000031000008947 */ /* 0x000fea0003800000 */
[----:B------:R-:W-:-:S13]  /*bde0*/  ISETP.NE.AND P0, PT, R0, 0x17, PT ;  /* 0x000000170000780c */ /* 0x000fda0003f05270 */
[----:B------:R-:W-:Y:S05]  /*bdf0*/  @!P0 BRA `(.L_x_19992) ;  /* 0x0000017000008947 */ /* 0x000fea0003800000 */
[----:B------:R-:W-:-:S13]  /*be00*/  ISETP.NE.AND P0, PT, R0, 0x18, PT ;  /* 0x000000180000780c */ /* 0x000fda0003f05270 */
[----:B------:R-:W-:Y:S05]  /*be10*/  @P0 BRA `(.L_x_19981) ;  /* 0x000008b000000947 */ /* 0x000fea0003800000 */
[----:B------:R-:W-:Y:S01]  /*be20*/  LOP3.LUT R27, R27, 0xff, RZ, 0xc0, !PT ;  /* 0x000000ff1b1b7812 */ /* 0x000fe200078ec0ff */
[----:B------:R-:W-:Y:S05]  /*be30*/  BSSY B0, `(.L_x_19993) ;  /* 0x000000f000007945 */ /* 0x000fea0003800000 */
[----:B------:R-:W0:Y:S02]  /*be40*/  I2F.U16 R27, R27 ;  /* 0x0000001b001b7306 */ /* 0x000e240000101000 */
[C---:B0-----:R-:W-:Y:S02]  /*be50*/  LOP3.LUT R4, R27.reuse, 0x7fffffff, RZ, 0xc0, !PT ;  /* 0x7fffffff1b047812 */ /* 0x041fe400078ec0ff */
[----:B------:R-:W-:-:S02]  /*be60*/  LOP3.LUT R0, R27, 0x80000000, RZ, 0xc0, !PT ;  /* 0x800000001b007812 */ /* 0x000fc400078ec0ff */
        /* <DEDUP_REMOVED lines=11> */
.L_x_19994:
[----:B------:R-:W-:Y:S05]  /*bf20*/  BSYNC B0 ;  /* 0x0000000000007941 */ /* 0x000fea0003800000 */
.L_x_19993:
[----:B------:R-:W-:Y:S01]  /*bf30*/  LOP3.LUT R5, R0, R5, RZ, 0xfc, !PT ;  /* 0x0000000500057212 */ /* 0x000fe200078efcff */
[----:B------:R-:W-:-:S04]  /*bf40*/  IMAD.MOV.U32 R35, RZ, RZ, R16 ;  /* 0x000000ffff237224 */ /* 0x000fc800078e0010 */
[----:B------:R0:W-:Y:S01]  /*bf50*/  STG.E.U8 [R2.64], R5 ;  /* 0x0000000502007986 */ /* 0x0001e2000c101124 */
[----:B------:R-:W-:Y:S05]  /*bf60*/  BRA `(.L_x_19976) ;  /* 0x0000093000007947 */ /* 0x000fea0003800000 */
.L_x_19992:
        /* <DEDUP_REMOVED lines=14> */
.L_x_19996:
[----:B------:R-:W-:Y:S01]  /*c050*/  IMAD.MOV.U32 R0, RZ, RZ, 0x7f ;  /* 0x0000007fff007424 */ /* 0x000fe200078e00ff */
[----:B------:R-:W-:-:S04]  /*c060*/  ISETP.GT.U32.AND P0, PT, R4, 0x7f800000, PT ;  /* 0x7f8000000400780c */ /* 0x000fc80003f04070 */
[----:B------:R-:W-:-:S04]  /*c070*/  SEL R0, R0, 0x7c, P0 ;  /* 0x0000007c00007807 */ /* 0x000fc80000000000 */
.L_x_19997:
[----:B------:R-:W-:Y:S05]  /*c080*/  BSYNC B0 ;  /* 0x0000000000007941 */ /* 0x000fea0003800000 */
.L_x_19995:
[----:B------:R-:W-:Y:S01]  /*c090*/  LOP3.LUT R4, R27, 0x80000000, RZ, 0xc0, !PT ;  /* 0x800000001b047812 */ /* 0x000fe200078ec0ff */
[----:B------:R-:W-:-:S03]  /*c0a0*/  IMAD.MOV.U32 R35, RZ, RZ, R16 ;  /* 0x000000ffff237224 */ /* 0x000fc600078e0010 */
[----:B------:R-:W-:-:S04]  /*c0b0*/  SHF.R.U32.HI R5, RZ, 0x18, R4 ;  /* 0x00000018ff057819 */ /* 0x000fc80000011604 */
[----:B------:R-:W-:-:S05]  /*c0c0*/  LOP3.LUT R5, R0, R5, RZ, 0xfc, !PT ;  /* 0x0000000500057212 */ /* 0x000fca00078efcff */
[----:B------:R0:W-:Y:S01]  /*c0d0*/  STG.E.U8 [R2.64], R5 ;  /* 0x0000000502007986 */ /* 0x0001e2000c101124 */
[----:B------:R-:W-:Y:S05]  /*c0e0*/  BRA `(.L_x_19976) ;  /* 0x000007b000007947 */ /* 0x000fea0003800000 */
.L_x_19991:
[----:B------:R-:W-:Y:S01]  /*c0f0*/  LOP3.LUT R27, R27, 0xff, RZ, 0xc0, !PT ;  /* 0x000000ff1b1b7812 */ /* 0x000fe200078ec0ff */
[----:B------:R-:W-:-:S03]  /*c100*/  IMAD.MOV.U32 R35, RZ, RZ, R16 ;  /* 0x000000ffff237224 */ /* 0x000fc600078e0010 */
[----:B------:R-:W0:Y:S02]  /*c110*/  I2F.U16 R0, R27 ;  /* 0x0000001b00007306 */ /* 0x000e240000101000 */
[----:B0-----:R-:W-:-:S05]  /*c120*/  F2FP.BF16.PACK_AB R0, RZ, R0 ;  /* 0x00000000ff00723e */ /* 0x001fca00000010ff */
[----:B------:R0:W-:Y:S01]  /*c130*/  STG.E.U16 [R2.64], R0 ;  /* 0x0000000002007986 */ /* 0x0001e2000c101524 */
[----:B------:R-:W-:Y:S05]  /*c140*/  BRA `(.L_x_19976) ;  /* 0x0000075000007947 */ /* 0x000fea0003800000 */
.L_x_19988:
        /* <DEDUP_REMOVED lines=8> */
[----:B------:R-:W-:Y:S01]  /*c1d0*/  LOP3.LUT R27, R27, 0xff, RZ, 0xc0, !PT ;  /* 0x000000ff1b1b7812 */ /* 0x000fe200078ec0ff */
[----:B------:R-:W-:-:S04]  /*c1e0*/  IMAD.MOV.U32 R35, RZ, RZ, R16 ;  /* 0x000000ffff237224 */ /* 0x000fc800078e0010 */
[----:B------:R0:W-:Y:S01]  /*c1f0*/  STG.E.U16 [R2.64], R27 ;  /* 0x0000001b02007986 */ /* 0x0001e2000c101524 */
[----:B------:R-:W-:Y:S05]  /*c200*/  BRA `(.L_x_19976) ;  /* 0x0000069000007947 */ /* 0x000fea0003800000 */
.L_x_20000:
        /* <DEDUP_REMOVED lines=18> */
.L_x_20003:
[----:B------:R-:W-:-:S04]  /*c330*/  LOP3.LUT R0, R27, 0x80000000, RZ, 0xc0, !PT ;  /* 0x800000001b007812 */ /* 0x000fc800078ec0ff */
[----:B------:R-:W-:-:S04]  /*c340*/  SHF.R.U32.HI R5, RZ, 0x18, R0 ;  /* 0x00000018ff057819 */ /* 0x000fc80000011600 */
[----:B------:R-:W-:-:S04]  /*c350*/  LOP3.LUT R4, R4, R5, RZ, 0xfc, !PT ;  /* 0x0000000504047212 */ /* 0x000fc800078efcff */
[----:B------:R-:W-:Y:S02]  /*c360*/  PRMT R0, R4, 0x7610, R0 ;  /* 0x0000761004007816 */ /* 0x000fe40000000000 */
.L_x_20002:
[----:B------:R-:W-:Y:S05]  /*c370*/  BSYNC B0 ;  /* 0x0000000000007941 */ /* 0x000fea0003800000 */
.L_x_20001:
[----:B------:R0:W-:Y:S01]  /*c380*/  STG.E.U8 [R2.64], R0 ;  /* 0x0000000002007986 */ /* 0x0001e2000c101124 */
[----:B------:R-:W-:Y:S01]  /*c390*/  IMAD.MOV.U32 R35, RZ, RZ, R16 ;  /* 0x000000ffff237224 */ /* 0x000fe200078e0010 */
[----:B------:R-:W-:Y:S05]  /*c3a0*/  BRA `(.L_x_19976) ;  /* 0x000004f000007947 */ /* 0x000fea0003800000 */
.L_x_19999:
        /* <DEDUP_REMOVED lines=18> */
.L_x_20006:
[----:B------:R-:W-:-:S04]  /*c4d0*/  LOP3.LUT R0, R27, 0x80000000, RZ, 0xc0, !PT ;  /* 0x800000001b007812 */ /* 0x000fc800078ec0ff */
[----:B------:R-:W-:-:S04]  /*c4e0*/  SHF.R.U32.HI R5, RZ, 0x18, R0 ;  /* 0x00000018ff057819 */ /* 0x000fc80000011600 */
[----:B------:R-:W-:-:S04]  /*c4f0*/  LOP3.LUT R4, R4, R5, RZ, 0xfc, !PT ;  /* 0x0000000504047212 */ /* 0x000fc800078efcff */
[----:B------:R-:W-:Y:S02]  /*c500*/  PRMT R0, R4, 0x7610, R0 ;  /* 0x0000761004007816 */ /* 0x000fe40000000000 */
.L_x_20005:
[----:B------:R-:W-:Y:S05]  /*c510*/  BSYNC B0 ;  /* 0x0000000000007941 */ /* 0x000fea0003800000 */
.L_x_20004:
[----:B------:R0:W-:Y:S01]  /*c520*/  STG.E.U8 [R2.64], R0 ;  /* 0x0000000002007986 */ /* 0x0001e2000c101124 */
[----:B------:R-:W-:Y:S01]  /*c530*/  IMAD.MOV.U32 R35, RZ, RZ, R16 ;  /* 0x000000ffff237224 */ /* 0x000fe200078e0010 */
[----:B------:R-:W-:Y:S05]  /*c540*/  BRA `(.L_x_19976) ;  /* 0x0000035000007947 */ /* 0x000fea0003800000 */
.L_x_19998:
[----:B------:R-:W-:-:S13]  /*c550*/  ISETP.NE.AND P0, PT, R0, 0x1c, PT ;  /* 0x0000001c0000780c */ /* 0x000fda0003f05270 */
[----:B------:R-:W-:Y:S05]  /*c560*/  @!P0 BRA `(.L_x_20007) ;  /* 0x0000030000008947 */ /* 0x000fea0003800000 */
[----:B------:R-:W-:-:S13]  /*c570*/  ISETP.NE.AND P0, PT, R0, 0x1d, PT ;  /* 0x0000001d0000780c */ /* 0x000fda0003f05270 */
[----:B------:R-:W-:Y:S05]  /*c580*/  @!P0 BRA `(.L_x_20008) ;  /* 0x0000029000008947 */ /* 0x000fea0003800000 */
[----:B------:R-:W-:-:S13]  /*c590*/  ISETP.NE.AND P0, PT, R0, 0x2c, PT ;  /* 0x0000002c0000780c */ /* 0x000fda0003f05270 */
[----:B------:R-:W-:Y:S05]  /*c5a0*/  @P0 BRA `(.L_x_19981) ;  /* 0x0000012000000947 */ /* 0x000fea0003800000 */
[----:B------:R-:W-:Y:S01]  /*c5b0*/  LOP3.LUT R27, R27, 0xff, RZ, 0xc0, !PT ;  /* 0x000000ff1b1b7812 */ /* 0x000fe200078ec0ff */
[----:B------:R-:W-:Y:S01]  /*c5c0*/  IMAD.MOV.U32 R35, RZ, RZ, R16 ;  /* 0x000000ffff237224 */ /* 0x000fe200078e0010 */
[----:B------:R-:W-:Y:S02]  /*c5d0*/  PLOP3.LUT P0, PT, PT, PT, PT, 0x80, 0x0 ;  /* 0x000000000000781c */ /* 0x000fe40003f0f070 */
        /* <DEDUP_REMOVED lines=15> */
.L_x_19981:
        /* <DEDUP_REMOVED lines=21> */
.L_x_20008:
[----:B------:R-:W-:Y:S01]  /*c820*/  LOP3.LUT R4, R27, 0xff, RZ, 0xc0, !PT ;  /* 0x000000ff1b047812 */ /* 0x000fe200078ec0ff */
[----:B------:R-:W-:Y:S02]  /*c830*/  IMAD.MOV.U32 R5, RZ, RZ, RZ ;  /* 0x000000ffff057224 */ /* 0x000fe400078e00ff */
[----:B------:R-:W-:-:S03]  /*c840*/  IMAD.MOV.U32 R35, RZ, RZ, R16 ;  /* 0x000000ffff237224 */ /* 0x000fc600078e0010 */
[----:B------:R0:W-:Y:S01]  /*c850*/  STG.E.64 [R2.64], R4 ;  /* 0x0000000402007986 */ /* 0x0001e2000c101b24 */
[----:B------:R-:W-:Y:S05]  /*c860*/  BRA `(.L_x_19976) ;  /* 0x0000003000007947 */ /* 0x000fea0003800000 */
.L_x_20007:
[----:B------:R-:W-:Y:S01]  /*c870*/  LOP3.LUT R27, R27, 0xff, RZ, 0xc0, !PT ;  /* 0x000000ff1b1b7812 */ /* 0x000fe200078ec0ff */
[----:B------:R-:W-:-:S04]  /*c880*/  IMAD.MOV.U32 R35, RZ, RZ, R16 ;  /* 0x000000ffff237224 */ /* 0x000fc800078e0010 */
[----:B------:R0:W-:Y:S03]  /*c890*/  STG.E [R2.64], R27 ;  /* 0x0000001b02007986 */ /* 0x0001e6000c101924 */
.L_x_19976:
[----:B------:R-:W-:Y:S05]  /*c8a0*/  BSYNC B6 ;  /* 0x0000000000067941 */ /* 0x000fea0003800000 */
.L_x_19975:
        /* <DEDUP_REMOVED lines=21> */
.L_x_20014:
[----:B------:R0:W-:Y:S01]  /*ca00*/  STG.E.U8 [R2.64], R19 ;  /* 0x0000001302007986 */ /* 0x0001e2000c101124 */
[----:B------:R-:W-:Y:S05]  /*ca10*/  BRA `(.L_x_20016) ;  /* 0x00000e9000007947 */ /* 0x000fea0003800000 */
.L_x_20013:
        /* <DEDUP_REMOVED lines=10> */
.L_x_20018:
[----:B------:R-:W-:-:S05]  /*cac0*/  LOP3.LUT R19, R19, 0xff, RZ, 0xc0, !PT ;  /* 0x000000ff13137812 */ /* 0x000fca00078ec0ff */
[----:B------:R0:W-:Y:S01]  /*cad0*/  STG.E [R2.64], R19 ;  /* 0x0000001302007986 */ /* 0x0001e2000c101924 */
[----:B------:R-:W-:Y:S05]  /*cae0*/  BRA `(.L_x_20016) ;  /* 0x00000dc000007947 */ /* 0x000fea0003800000 */
.L_x_20017:
[----:B------:R-:W-:-:S05]  /*caf0*/  LOP3.LUT R19, R19, 0xff, RZ, 0xc0, !PT ;  /* 0x000000ff13137812 */ /* 0x000fca00078ec0ff */
[----:B------:R0:W-:Y:S01]  /*cb00*/  STG.E.U16 [R2.64], R19 ;  /* 0x0000001302007986 */ /* 0x0001e2000c101524 */
[----:B------:R-:W-:Y:S05]  /*cb10*/  BRA `(.L_x_20016) ;  /* 0x00000d9000007947 */ /* 0x000fea0003800000 */
.L_x_20012:
        /* <DEDUP_REMOVED lines=10> */
.L_x_20020:
[----:B------:R-:W-:-:S04]  /*cbc0*/  LOP3.LUT R19, R19, 0xff, RZ, 0xc0, !PT ;  /* 0x000000ff13137812 */ /* 0x000fc800078ec0ff */
[----:B------:R-:W0:Y:S02]  /*cbd0*/  I2F.U16 R0, R19 ;  /* 0x0000001300007306 */ /* 0x000e240000101000 */
[----:B0-----:R-:W-:-:S05]  /*cbe0*/  F2FP.PACK_AB R0, RZ, R0 ;  /* 0x00000000ff00723e */ /* 0x001fca00000000ff */
[----:B------:R0:W-:Y:S01]  /*cbf0*/  STG.E.U16 [R2.64], R0 ;  /* 0x0000000002007986 */ /* 0x0001e2000c101524 */
[----:B------:R-:W-:Y:S05]  /*cc00*/  BRA `(.L_x_20016) ;  /* 0x00000ca000007947 */ /* 0x000fea0003800000 */
.L_x_20019:
        /* <DEDUP_REMOVED lines=11> */
.L_x_20022:
[----:B------:R-:W-:-:S06]  /*ccc0*/  LOP3.LUT R19, R19, 0xff, RZ, 0xc0, !PT ;  /* 0x000000ff13137812 */ /* 0x000fcc00078ec0ff */
[----:B------:R-:W0:Y:S02]  /*ccd0*/  I2F.U16 R19, R19 ;  /* 0x0000001300137306 */ /* 0x000e240000101000 */
[----:B0-----:R-:W-:-:S04]  /*cce0*/  F2FP.PACK_AB R5, RZ, R19 ;  /* 0x00000013ff05723e */ /* 0x001fc800000000ff */
[----:B------:R-:W-:-:S05]  /*ccf0*/  PRMT R5, R5, 0x5410, RZ ;  /* 0x0000541005057816 */ /* 0x000fca00000000ff */
[----:B------:R0:W-:Y:S01]  /*cd00*/  STG.E [R2.64], R5 ;  /* 0x0000000502007986 */ /* 0x0001e2000c101924 */
[----:B------:R-:W-:Y:S05]  /*cd10*/  BRA `(.L_x_20016) ;  /* 0x00000b9000007947 */ /* 0x000fea0003800000 */
.L_x_20021:
[----:B------:R-:W-:-:S06]  /*cd20*/  LOP3.LUT R4, R19, 0xff, RZ, 0xc0, !PT ;  /* 0x000000ff13047812 */ /* 0x000fcc00078ec0ff */
[----:B------:R-:W0:Y:S02]  /*cd30*/  I2F.F64.U16 R4, R4 ;  /* 0x0000000400047312 */ /* 0x000e240000101800 */
[----:B0-----:R0:W-:Y:S01]  /*cd40*/  STG.E.64 [R2.64], R4 ;  /* 0x0000000402007986 */ /* 0x0011e2000c101b24 */
[----:B------:R-:W-:Y:S05]  /*cd50*/  BRA `(.L_x_20016) ;  /* 0x00000b5000007947 */ /* 0x000fea0003800000 */
.L_x_20011:
        /* <DEDUP_REMOVED lines=12> */
.L_x_20025:
[----:B------:R-:W-:Y:S01]  /*ce20*/  LOP3.LUT R4, R19, 0xff, RZ, 0xc0, !PT ;  /* 0x000000ff13047812 */ /* 0x000fe200078ec0ff */
[----:B------:R-:W-:-:S05]  /*ce30*/  CS2R R6, SRZ ;  /* 0x0000000000067805 */ /* 0x000fca000001ff00 */
[----:B------:R-:W0:Y:S02]  /*ce40*/  I2F.F64.U16 R4, R4 ;  /* 0x0000000400047312 */ /* 0x000e240000101800 */
[----:B0-----:R0:W-:Y:S01]  /*ce50*/  STG.E.128 [R2.64], R4 ;  /* 0x0000000402007986 */ /* 0x0011e2000c101d24 */
[----:B------:R-:W-:Y:S05]  /*ce60*/  BRA `(.L_x_20016) ;  /* 0x00000a4000007947 */ /* 0x000fea0003800000 */
.L_x_20024:
        /* <DEDUP_REMOVED lines=22> */
.L_x_20029:
[----:B------:R-:W-:Y:S05]  /*cfd0*/  BSYNC B0 ;  /* 0x0000000000007941 */ /* 0x000fea0003800000 */
.L_x_20028:
[----:B------:R-:W-:-:S05]  /*cfe0*/  LOP3.LUT R5, R0, R5, RZ, 0xfc, !PT ;  /* 0x0000000500057212 */ /* 0x000fca00078efcff */
[----:B------:R0:W-:Y:S01]  /*cff0*/  STG.E.U8 [R2.64], R5 ;  /* 0x0000000502007986 */ /* 0x0001e2000c101124 */
[----:B------:R-:W-:Y:S05]  /*d000*/  BRA `(.L_x_20016) ;  /* 0x000008a000007947 */ /* 0x000fea0003800000 */
.L_x_20027:
        /* <DEDUP_REMOVED lines=14> */
.L_x_20031:
[----:B------:R-:W-:Y:S01]  /*d0f0*/  IMAD.MOV.U32 R0, RZ, RZ, 0x7f ;  /* 0x0000007fff007424 */ /* 0x000fe200078e00ff */
[----:B------:R-:W-:-:S04]  /*d100*/  ISETP.GT.U32.AND P0, PT, R4, 0x7f800000, PT ;  /* 0x7f8000000400780c */ /* 0x000fc80003f04070 */
[----:B------:R-:W-:-:S04]  /*d110*/  SEL R0, R0, 0x7c, P0 ;  /* 0x0000007c00007807 */ /* 0x000fc80000000000 */
.L_x_20032:
[----:B------:R-:W-:Y:S05]  /*d120*/  BSYNC B0 ;  /* 0x0000000000007941 */ /* 0x000fea0003800000 */
.L_x_20030:
[----:B------:R-:W-:-:S04]  /*d130*/  LOP3.LUT R4, R19, 0x80000000, RZ, 0xc0, !PT ;  /* 0x8000000013047812 */ /* 0x000fc800078ec0ff */
[----:B------:R-:W-:-:S04]  /*d140*/  SHF.R.U32.HI R5, RZ, 0x18, R4 ;  /* 0x00000018ff057819 */ /* 0x000fc80000011604 */
[----:B------:R-:W-:-:S05]  /*d150*/  LOP3.LUT R5, R0, R5, RZ, 0xfc, !PT ;  /* 0x0000000500057212 */ /* 0x000fca00078efcff */
[----:B------:R0:W-:Y:S01]  /*d160*/  STG.E.U8 [R2.64], R5 ;  /* 0x0000000502007986 */ /* 0x0001e2000c101124 */
[----:B------:R-:W-:Y:S05]  /*d170*/  BRA `(.L_x_20016) ;  /* 0x0000073000007947 */ /* 0x000fea0003800000 */
.L_x_20026:
[----:B------:R-:W-:-:S04]  /*d180*/  LOP3.LUT R19, R19, 0xff, RZ, 0xc0, !PT ;  /* 0x000000ff13137812 */ /* 0x000fc800078ec0ff */
[----:B------:R-:W0:Y:S02]  /*d190*/  I2F.U16 R0, R19 ;  /* 0x0000001300007306 */ /* 0x000e240000101000 */
[----:B0-----:R-:W-:-:S05]  /*d1a0*/  F2FP.BF16.PACK_AB R0, RZ, R0 ;  /* 0x00000000ff00723e */ /* 0x001fca00000010ff */
[----:B------:R0:W-:Y:S01]  /*d1b0*/  STG.E.U16 [R2.64], R0 ;  /* 0x0000000002007986 */ /* 0x0001e2000c101524 */
[----:B------:R-:W-:Y:S05]  /*d1c0*/  BRA `(.L_x_20016) ;  /* 0x000006e000007947 */ /* 0x000fea0003800000 */
.L_x_20023:
        /* <DEDUP_REMOVED lines=11> */
.L_x_20035:
        /* <DEDUP_REMOVED lines=18> */
.L_x_20038:
[----:B------:R-:W-:-:S04]  /*d3a0*/  LOP3.LUT R0, R19, 0x80000000, RZ, 0xc0, !PT ;  /* 0x8000000013007812 */ /* 0x000fc800078ec0ff */
[----:B------:R-:W-:-:S04]  /*d3b0*/  SHF.R.U32.HI R5, RZ, 0x18, R0 ;  /* 0x00000018ff057819 */ /* 0x000fc80000011600 */
[----:B------:R-:W-:-:S04]  /*d3c0*/  LOP3.LUT R4, R4, R5, RZ, 0xfc, !PT ;  /* 0x0000000504047212 */ /* 0x000fc800078efcff */
[----:B------:R-:W-:Y:S02]  /*d3d0*/  PRMT R0, R4, 0x7610, R0 ;  /* 0x0000761004007816 */ /* 0x000fe40000000000 */
.L_x_20037:
[----:B------:R-:W-:Y:S05]  /*d3e0*/  BSYNC B0 ;  /* 0x0000000000007941 */ /* 0x000fea0003800000 */
.L_x_20036:
[----:B------:R0:W-:Y:S01]  /*d3f0*/  STG.E.U8 [R2.64], R0 ;  /* 0x0000000002007986 */ /* 0x0001e2000c101124 */
[----:B------:R-:W-:Y:S05]  /*d400*/  BRA `(.L_x_20016) ;  /* 0x000004a000007947 */ /* 0x000fea0003800000 */
.L_x_20034:
        /* <DEDUP_REMOVED lines=18> */
.L_x_20041:
[----:B------:R-:W-:-:S04]  /*d530*/  LOP3.LUT R0, R19, 0x80000000, RZ, 0xc0, !PT ;  /* 0x8000000013007812 */ /* 0x000fc800078ec0ff */
[----:B------:R-:W-:-:S04]  /*d540*/  SHF.R.U32.HI R5, RZ, 0x18, R0 ;  /* 0x00000018ff057819 */ /* 0x000fc80000011600 */
[----:B------:R-:W-:-:S04]  /*d550*/  LOP3.LUT R4, R4, R5, RZ, 0xfc, !PT ;  /* 0x0000000504047212 */ /* 0x000fc800078efcff */
[----:B------:R-:W-:Y:S02]  /*d560*/  PRMT R0, R4, 0x7610, R0 ;  /* 0x0000761004007816 */ /* 0x000fe40000000000 */
.L_x_20040:
[----:B------:R-:W-:Y:S05]  /*d570*/  BSYNC B0 ;  /* 0x0000000000007941 */ /* 0x000fea0003800000 */
.L_x_20039:
[----:B------:R0:W-:Y:S01]  /*d580*/  STG.E.U8 [R2.64], R0 ;  /* 0x0000000002007986 */ /* 0x0001e2000c101124 */
[----:B------:R-:W-:Y:S05]  /*d590*/  BRA `(.L_x_20016) ;  /* 0x0000031000007947 */ /* 0x000fea0003800000 */
.L_x_20033:
[----:B------:R-:W-:-:S13]  /*d5a0*/  ISETP.NE.AND P0, PT, R0, 0x1c, PT ;  /* 0x0000001c0000780c */ /* 0x000fda0003f05270 */
[----:B------:R-:W-:Y:S05]  /*d5b0*/  @!P0 BRA `(.L_x_20042) ;  /* 0x000002d000008947 */ /* 0x000fea0003800000 */
[----:B------:R-:W-:-:S13]  /*d5c0*/  ISETP.NE.AND P0, PT, R0, 0x1d, PT ;  /* 0x0000001d0000780c */ /* 0x000fda0003f05270 */
[----:B------:R-:W-:Y:S05]  /*d5d0*/  @!P0 BRA `(.L_x_20043) ;  /* 0x0000027000008947 */ /* 0x000fea0003800000 */
[----:B------:R-:W-:-:S13]  /*d5e0*/  ISETP.NE.AND P0, PT, R0, 0x2c, PT ;  /* 0x0000002c0000780c */ /* 0x000fda0003f05270 */
[----:B------:R-:W-:Y:S05]  /*d5f0*/  @P0 BRA `(.L_x_20015) ;  /* 0x0000011000000947 */ /* 0x000fea0003800000 */
[----:B------:R-:W-:Y:S02]  /*d600*/  LOP3.LUT R19, R19, 0xff, RZ, 0xc0, !PT ;  /* 0x000000ff13137812 */ /* 0x000fe400078ec0ff */
        /* <DEDUP_REMOVED lines=16> */
.L_x_20015:
        /* <DEDUP_REMOVED lines=20> */
.L_x_20043:
[----:B------:R-:W-:Y:S01]  /*d850*/  LOP3.LUT R4, R19, 0xff, RZ, 0xc0, !PT ;  /* 0x000000ff13047812 */ /* 0x000fe200078ec0ff */
[----:B------:R-:W-:-:S05]  /*d860*/  IMAD.MOV.U32 R5, RZ, RZ, RZ ;  /* 0x000000ffff057224 */ /* 0x000fca00078e00ff */
[----:B------:R0:W-:Y:S01]  /*d870*/  STG.E.64 [R2.64], R4 ;  /* 0x0000000402007986 */ /* 0x0001e2000c101b24 */
[----:B------:R-:W-:Y:S05]  /*d880*/  BRA `(.L_x_20016) ;  /* 0x0000002000007947 */ /* 0x000fea0003800000 */
.L_x_20042:
[----:B------:R-:W-:-:S05]  /*d890*/  LOP3.LUT R19, R19, 0xff, RZ, 0xc0, !PT ;  /* 0x000000ff13137812 */ /* 0x000fca00078ec0ff */
[----:B------:R0:W-:Y:S02]  /*d8a0*/  STG.E [R2.64], R19 ;  /* 0x0000001302007986 */ /* 0x0001e4000c101924 */
.L_x_20016:
        /* <DEDUP_REMOVED lines=21> */
.L_x_20047:
[----:B------:R0:W-:Y:S01]  /*da00*/  STG.E.U8 [R2.64], R18 ;  /* 0x0000001202007986 */ /* 0x0001e2000c101124 */
[----:B------:R-:W-:Y:S05]  /*da10*/  BRA `(.L_x_20049) ;  /* 0x00000e9000007947 */ /* 0x000fea0003800000 */
.L_x_20046:
        /* <DEDUP_REMOVED lines=10> */
.L_x_20051:
[----:B------:R-:W-:-:S05]  /*dac0*/  LOP3.LUT R5, R18, 0xff, RZ, 0xc0, !PT ;  /* 0x000000ff12057812 */ /* 0x000fca00078ec0ff */
[----:B------:R0:W-:Y:S01]  /*dad0*/  STG.E [R2.64], R5 ;  /* 0x0000000502007986 */ /* 0x0001e2000c101924 */
[----:B------:R-:W-:Y:S05]  /*dae0*/  BRA `(.L_x_20049) ;  /* 0x00000dc000007947 */ /* 0x000fea0003800000 */
.L_x_20050:
[----:B------:R-:W-:-:S05]  /*daf0*/  LOP3.LUT R5, R18, 0xff, RZ, 0xc0, !PT ;  /* 0x000000ff12057812 */ /* 0x000fca00078ec0ff */
[----:B------:R0:W-:Y:S01]  /*db00*/  STG.E.U16 [R2.64], R5 ;  /* 0x0000000502007986 */ /* 0x0001e2000c101524 */
[----:B------:R-:W-:Y:S05]  /*db10*/  BRA `(.L_x_20049) ;  /* 0x00000d9000007947 */ /* 0x000fea0003800000 */
.L_x_20045:
        /* <DEDUP_REMOVED lines=10> */
.L_x_20053:
[----:B------:R-:W-:-:S04]  /*dbc0*/  LOP3.LUT R18, R18, 0xff, RZ, 0xc0, !PT ;  /* 0x000000ff12127812 */ /* 0x000fc800078ec0ff */
[----:B------:R-:W0:Y:S02]  /*dbd0*/  I2F.U16 R0, R18 ;  /* 0x0000001200007306 */ /* 0x000e240000101000 */
[----:B0-----:R-:W-:-:S05]  /*dbe0*/  F2FP.PACK_AB R0, RZ, R0 ;  /* 0x00000000ff00723e */ /* 0x001fca00000000ff */
[----:B------:R0:W-:Y:S01]  /*dbf0*/  STG.E.U16 [R2.64], R0 ;  /* 0x0000000002007986 */ /* 0x0001e2000c101524 */
[----:B------:R-:W-:Y:S05]  /*dc00*/  BRA `(.L_x_20049) ;  /* 0x00000ca000007947 */ /* 0x000fea0003800000 */
.L_x_20052:
        /* <DEDUP_REMOVED lines=8> */
[----:B------:R-:W0:Y:S02]  /*dc90*/  I2F.U16 R18, R18 ;  /* 0x0000001200127306 */ /* 0x000e240000101000 */
[----:B0-----:R0:W-:Y:S01]  /*dca0*/  STG.E.64 [R2.64], R18 ;  /* 0x0000001202007986 */ /* 0x0011e2000c101b24 */
[----:B------:R-:W-:Y:S05]  /*dcb0*/  BRA `(.L_x_20049) ;  /* 0x00000bf000007947 */ /* 0x000fea0003800000 */
.L_x_20055:
[----:B------:R-:W-:-:S06]  /*dcc0*/  LOP3.LUT R18, R18, 0xff, RZ, 0xc0, !PT ;  /* 0x000000ff12127812 */ /* 0x000fcc00078ec0ff */
[----:B------:R-:W0:Y:S02]  /*dcd0*/  I2F.U16 R18, R18 ;  /* 0x0000001200127306 */ /* 0x000e240000101000 */
[----:B0-----:R-:W-:-:S04]  /*dce0*/  F2FP.PACK_AB R5, RZ, R18 ;  /* 0x00000012ff05723e */ /* 0x001fc800000000ff */
[----:B------:R-:W-:-:S05]  /*dcf0*/  PRMT R5, R5, 0x5410, RZ ;  /* 0x0000541005057816 */ /* 0x000fca00000000ff */
[----:B------:R0:W-:Y:S01]  /*dd00*/  STG.E [R2.64], R5 ;  /* 0x0000000502007986 */ /* 0x0001e2000c101924 */
[----:B------:R-:W-:Y:S05]  /*dd10*/  BRA `(.L_x_20049) ;  /* 0x00000b9000007947 */ /* 0x000fea0003800000 */
.L_x_20054:
[----:B------:R-:W-:-:S06]  /*dd20*/  LOP3.LUT R4, R18, 0xff, RZ, 0xc0, !PT ;  /* 0x000000ff12047812 */ /* 0x000fcc00078ec0ff */
[----:B------:R-:W0:Y:S02]  /*dd30*/  I2F.F64.U16 R4, R4 ;  /* 0x0000000400047312 */ /* 0x000e240000101800 */
[----:B0-----:R0:W-:Y:S01]  /*dd40*/  STG.E.64 [R2.64], R4 ;  /* 0x0000000402007986 */ /* 0x0011e2000c101b24 */
[----:B------:R-:W-:Y:S05]  /*dd50*/  BRA `(.L_x_20049) ;  /* 0x00000b5000007947 */ /* 0x000fea0003800000 */
.L_x_20044:
        /* <DEDUP_REMOVED lines=12> */
.L_x_20058:
[----:B------:R-:W-:Y:S01]  /*de20*/  LOP3.LUT R4, R18, 0xff, RZ, 0xc0, !PT ;  /* 0x000000ff12047812 */ /* 0x000fe200078ec0ff */
[----:B------:R-:W-:-:S05]  /*de30*/  CS2R R6, SRZ ;  /* 0x0000000000067805 */ /* 0x000fca000001ff00 */
[----:B------:R-:W0:Y:S02]  /*de40*/  I2F.F64.U16 R4, R4 ;  /* 0x0000000400047312 */ /* 0x000e240000101800 */
[----:B0-----:R0:W-:Y:S01]  /*de50*/  STG.E.128 [R2.64], R4 ;  /* 0x0000000402007986 */ /* 0x0011e2000c101d24 */
[----:B------:R-:W-:Y:S05]  /*de60*/  BRA `(.L_x_20049) ;  /* 0x00000a4000007947 */ /* 0x000fea0003800000 */
.L_x_20057:
        /* <DEDUP_REMOVED lines=22> */
.L_x_20062:
[----:B------:R-:W-:Y:S05]  /*dfd0*/  BSYNC B0 ;  /* 0x0000000000007941 */ /* 0x000fea0003800000 */
.L_x_20061:
[----:B------:R-:W-:-:S05]  /*dfe0*/  LOP3.LUT R5, R0, R5, RZ, 0xfc, !PT ;  /* 0x0000000500057212 */ /* 0x000fca00078efcff */
[----:B------:R0:W-:Y:S01]  /*dff0*/  STG.E.U8 [R2.64], R5 ;  /* 0x0000000502007986 */ /* 0x0001e2000c101124 */
[----:B------:R-:W-:Y:S05]  /*e000*/  BRA `(.L_x_20049) ;  /* 0x000008a000007947 */ /* 0x000fea0003800000 */
.L_x_20060:
[----:B------:R-:W-:Y:S01]  /*e010*/  LOP3.LUT R18, R18, 0xff, RZ, 0xc0, !PT ;  /* 0x000000ff12127812 */ /* 0x000fe200078ec0ff */
[----:B------:R-:W-:Y:S03]  /*e020*/  BSSY B0, `(.L_x_20063) ;  /* 0x0000010000007945 */ /* 0x000fe60003800000 */
        /* <DEDUP_REMOVED lines=12> */
.L_x_20064:
[----:B------:R-:W-:Y:S01]  /*e0f0*/  IMAD.MOV.U32 R0, RZ, RZ, 0x7f ;  /* 0x0000007fff007424 */ /* 0x000fe200078e00ff */
[----:B------:R-:W-:-:S04]  /*e100*/  ISETP.GT.U32.AND P0, PT, R4, 0x7f800000, PT ;  /* 0x7f8000000400780c */ /* 0x000fc80003f04070 */
[----:B------:R-:W-:-:S04]  /*e110*/  SEL R0, R0, 0x7c, P0 ;  /* 0x0000007c00007807 */ /* 0x000fc80000000000 */
.L_x_20065:
[----:B------:R-:W-:Y:S05]  /*e120*/  BSYNC B0 ;  /* 0x0000000000007941 */ /* 0x000fea0003800000 */
.L_x_20063:
[----:B------:R-:W-:-:S04]  /*e130*/  LOP3.LUT R4, R5, 0x80000000, RZ, 0xc0, !PT ;  /* 0x8000000005047812 */ /* 0x000fc800078ec0ff */
[----:B------:R-:W-:-:S04]  /*e140*/  SHF.R.U32.HI R5, RZ, 0x18, R4 ;  /* 0x00000018ff057819 */ /* 0x000fc80000011604 */
[----:B------:R-:W-:-:S05]  /*e150*/  LOP3.LUT R5, R0, R5, RZ, 0xfc, !PT ;  /* 0x0000000500057212 */ /* 0x000fca00078efcff */
[----:B------:R0:W-:Y:S01]  /*e160*/  STG.E.U8 [R2.64], R5 ;  /* 0x0000000502007986 */ /* 0x0001e2000c101124 */
[----:B------:R-:W-:Y:S05]  /*e170*/  BRA `(.L_x_20049) ;  /* 0x0000073000007947 */ /* 0x000fea0003800000 */
.L_x_20059:
[----:B------:R-:W-:-:S04]  /*e180*/  LOP3.LUT R18, R18, 0xff, RZ, 0xc0, !PT ;  /* 0x000000ff12127812 */ /* 0x000fc800078ec0ff */
[----:B------:R-:W0:Y:S02]  /*e190*/  I2F.U16 R0, R18 ;  /* 0x0000001200007306 */ /* 0x000e240000101000 */
[----:B0-----:R-:W-:-:S05]  /*e1a0*/  F2FP.BF16.PACK_AB R0, RZ, R0 ;  /* 0x00000000ff00723e */ /* 0x001fca00000010ff */
[----:B------:R0:W-:Y:S01]  /*e1b0*/  STG.E.U16 [R2.64], R0 ;  /* 0x0000000002007986 */ /* 0x0001e2000c101524 */
[----:B------:R-:W-:Y:S05]  /*e1c0*/  BRA `(.L_x_20049) ;  /* 0x000006e000007947 */ /* 0x000fea0003800000 */
.L_x_20056:
        /* <DEDUP_REMOVED lines=11> */
.L_x_20068:
[----:B------:R-:W-:Y:S01]  /*e280*/  LOP3.LUT R18, R18, 0xff, RZ, 0xc0, !PT ;  /* 0x000000ff12127812 */ /* 0x000fe200078ec0ff */
[----:B------:R-:W-:Y:S01]  /*e290*/  BSSY B0, `(.L_x_20069) ;  /* 0x0000015000007945 */ /* 0x000fe20003800000 */
[----:B------:R-:W-:Y:S02]  /*e2a0*/  IMAD.MOV.U32 R0, RZ, RZ, 0x80 ;  /* 0x00000080ff007424 */ /* 0x000fe400078e00ff */
        /* <DEDUP_REMOVED lines=15> */
.L_x_20071:
[----:B------:R-:W-:-:S04]  /*e3a0*/  LOP3.LUT R0, R7, 0x80000000, RZ, 0xc0, !PT ;  /* 0x8000000007007812 */ /* 0x000fc800078ec0ff */
[----:B------:R-:W-:-:S04]  /*e3b0*/  SHF.R.U32.HI R5, RZ, 0x18, R0 ;  /* 0x00000018ff057819 */ /* 0x000fc80000011600 */
[----:B------:R-:W-:-:S04]  /*e3c0*/  LOP3.LUT R4, R4, R5, RZ, 0xfc, !PT ;  /* 0x0000000504047212 */ /* 0x000fc800078efcff */
[----:B------:R-:W-:Y:S02]  /*e3d0*/  PRMT R0, R4, 0x7610, R0 ;  /* 0x0000761004007816 */ /* 0x000fe40000000000 */
.L_x_20070:
[----:B------:R-:W-:Y:S05]  /*e3e0*/  BSYNC B0 ;  /* 0x0000000000007941 */ /* 0x000fea0003800000 */
.L_x_20069:
[----:B------:R0:W-:Y:S01]  /*e3f0*/  STG.E.U8 [R2.64], R0 ;  /* 0x0000000002007986 */ /* 0x0001e2000c101124 */
[----:B------:R-:W-:Y:S05]  /*e400*/  BRA `(.L_x_20049) ;  /* 0x000004a000007947 */ /* 0x000fea0003800000 */
.L_x_20067:
        /* <DEDUP_REMOVED lines=18> */
.L_x_20074:
[----:B------:R-:W-:-:S04]  /*e530*/  LOP3.LUT R0, R7, 0x80000000, RZ, 0xc0, !PT ;  /* 0x8000000007007812 */ /* 0x000fc800078ec0ff */
[----:B------:R-:W-:-:S04]  /*e540*/  SHF.R.U32.HI R5, RZ, 0x18, R0 ;  /* 0x00000018ff057819 */ /* 0x000fc80000011600 */
[----:B------:R-:W-:-:S04]  /*e550*/  LOP3.LUT R4, R4, R5, RZ, 0xfc, !PT ;  /* 0x0000000504047212 */ /* 0x000fc800078efcff */
[----:B------:R-:W-:Y:S02]  /*e560*/  PRMT R0, R4, 0x7610, R0 ;  /* 0x0000761004007816 */ /* 0x000fe40000000000 */
.L_x_20073:
[----:B------:R-:W-:Y:S05]  /*e570*/  BSYNC B0 ;  /* 0x0000000000007941 */ /* 0x000fea0003800000 */
.L_x_20072:
[----:B------:R0:W-:Y:S01]  /*e580*/  STG.E.U8 [R2.64], R0 ;  /* 0x0000000002007986 */ /* 0x0001e2000c101124 */
[----:B------:R-:W-:Y:S05]  /*e590*/  BRA `(.L_x_20049) ;  /* 0x0000031000007947 */ /* 0x000fea0003800000 */
.L_x_20066:
        /* <DEDUP_REMOVED lines=23> */
.L_x_20048:
        /* <DEDUP_REMOVED lines=20> */
.L_x_20076:
[----:B------:R-:W-:Y:S01]  /*e850*/  LOP3.LUT R18, R18, 0xff, RZ, 0xc0, !PT ;  /* 0x000000ff12127812 */ /* 0x000fe200078ec0ff */
[----:B------:R-:W-:-:S05]  /*e860*/  IMAD.MOV.U32 R19, RZ, RZ, RZ ;  /* 0x000000ffff137224 */ /* 0x000fca00078e00ff */
[----:B------:R0:W-:Y:S01]  /*e870*/  STG.E.64 [R2.64], R18 ;  /* 0x0000001202007986 */ /* 0x0001e2000c101b24 */
[----:B------:R-:W-:Y:S05]  /*e880*/  BRA `(.L_x_20049) ;  /* 0x0000002000007947 */ /* 0x000fea0003800000 */
.L_x_20075:
[----:B------:R-:W-:-:S05]  /*e890*/  LOP3.LUT R5, R18, 0xff, RZ, 0xc0, !PT ;  /* 0x000000ff12057812 */ /* 0x000fca00078ec0ff */
[----:B------:R0:W-:Y:S02]  /*e8a0*/  STG.E [R2.64], R5 ;  /* 0x0000000502007986 */ /* 0x0001e4000c101924 */
.L_x_20049:
[----:B------:R-:W-:Y:S02]  /*e8b0*/  IADD3 R35, R35, 0x80, RZ ;  /* 0x0000008023237810 */ /* 0x000fe40007ffe0ff */
.L_x_20010:
[----:B------:R-:W-:Y:S05]  /*e8c0*/  BSYNC B6 ;  /* 0x0000000000067941 */ /* 0x000fea0003800000 */
.L_x_20009:
        /* <DEDUP_REMOVED lines=19> */
.L_x_20080:
[----:B------:R-:W-:Y:S01]  /*ea00*/  STG.E.U8 [R2.64], R17 ;  /* 0x0000001102007986 */ /* 0x000fe2000c101124 */
[----:B------:R-:W-:Y:S05]  /*ea10*/  EXIT ;  /* 0x000000000000794d */ /* 0x000fea0003800000 */
.L_x_20079:
        /* <DEDUP_REMOVED lines=10> */
.L_x_20083:
[----:B------:R-:W-:-:S05]  /*eac0*/  LOP3.LUT R17, R17, 0xff, RZ, 0xc0, !PT ;  /* 0x000000ff11117812 */ /* 0x000fca00078ec0ff */
[----:B------:R-:W-:Y:S01]  /*ead0*/  STG.E [R2.64], R17 ;  /* 0x0000001102007986 */ /* 0x000fe2000c101924 */
[----:B------:R-:W-:Y:S05]  /*eae0*/  EXIT ;  /* 0x000000000000794d */ /* 0x000fea0003800000 */
.L_x_20082:
[----:B------:R-:W-:-:S05]  /*eaf0*/  LOP3.LUT R17, R17, 0xff, RZ, 0xc0, !PT ;  /* 0x000000ff11117812 */ /* 0x000fca00078ec0ff */
[----:B------:R-:W-:Y:S01]  /*eb00*/  STG.E.U16 [R2.64], R17 ;  /* 0x0000001102007986 */ /* 0x000fe2000c101524 */
[----:B------:R-:W-:Y:S05]  /*eb10*/  EXIT ;  /* 0x000000000000794d */ /* 0x000fea0003800000 */
.L_x_20078:
        /* <DEDUP_REMOVED lines=10> */
.L_x_20085:
[----:B------:R-:W-:-:S04]  /*ebc0*/  LOP3.LUT R17, R17, 0xff, RZ, 0xc0, !PT ;  /* 0x000000ff11117812 */ /* 0x000fc800078ec0ff */
[----:B------:R-:W0:Y:S02]  /*ebd0*/  I2F.U16 R0, R17 ;  /* 0x0000001100007306 */ /* 0x000e240000101000 */
[----:B0-----:R-:W-:-:S05]  /*ebe0*/  F2FP.PACK_AB R0, RZ, R0 ;  /* 0x00000000ff00723e */ /* 0x001fca00000000ff */
[----:B------:R-:W-:Y:S01]  /*ebf0*/  STG.E.U16 [R2.64], R0 ;  /* 0x0000000002007986 */ /* 0x000fe2000c101524 */
[----:B------:R-:W-:Y:S05]  /*ec00*/  EXIT ;  /* 0x000000000000794d */ /* 0x000fea0003800000 */
.L_x_20084:
        /* <DEDUP_REMOVED lines=11> */
.L_x_20087:
[----:B------:R-:W-:-:S06]  /*ecc0*/  LOP3.LUT R17, R17, 0xff, RZ, 0xc0, !PT ;  /* 0x000000ff11117812 */ /* 0x000fcc00078ec0ff */
[----:B------:R-:W0:Y:S02]  /*ecd0*/  I2F.U16 R17, R17 ;  /* 0x0000001100117306 */ /* 0x000e240000101000 */
[----:B0-----:R-:W-:-:S04]  /*ece0*/  F2FP.PACK_AB R5, RZ, R17 ;  /* 0x00000011ff05723e */ /* 0x001fc800000000ff */
[----:B------:R-:W-:-:S05]  /*ecf0*/  PRMT R5, R5, 0x5410, RZ ;  /* 0x0000541005057816 */ /* 0x000fca00000000ff */
[----:B------:R-:W-:Y:S01]  /*ed00*/  STG.E [R2.64], R5 ;  /* 0x0000000502007986 */ /* 0x000fe2000c101924 */
[----:B------:R-:W-:Y:S05]  /*ed10*/  EXIT ;  /* 0x000000000000794d */ /* 0x000fea0003800000 */
.L_x_20086:
[----:B------:R-:W-:-:S06]  /*ed20*/  LOP3.LUT R4, R17, 0xff, RZ, 0xc0, !PT ;  /* 0x000000ff11047812 */ /* 0x000fcc00078ec0ff */
[----:B------:R-:W0:Y:S02]  /*ed30*/  I2F.F64.U16 R4, R4 ;  /* 0x0000000400047312 */ /* 0x000e240000101800 */
[----:B0-----:R-:W-:Y:S01]  /*ed40*/  STG.E.64 [R2.64], R4 ;  /* 0x0000000402007986 */ /* 0x001fe2000c101b24 */
[----:B------:R-:W-:Y:S05]  /*ed50*/  EXIT ;  /* 0x000000000000794d */ /* 0x000fea0003800000 */
.L_x_20077:
        /* <DEDUP_REMOVED lines=12> */
.L_x_20090:
[----:B------:R-:W-:Y:S01]  /*ee20*/  LOP3.LUT R4, R17, 0xff, RZ, 0xc0, !PT ;  /* 0x000000ff11047812 */ /* 0x000fe200078ec0ff */
[----:B------:R-:W-:-:S05]  /*ee30*/  CS2R R6, SRZ ;  /* 0x0000000000067805 */ /* 0x000fca000001ff00 */
[----:B------:R-:W0:Y:S02]  /*ee40*/  I2F.F64.U16 R4, R4 ;  /* 0x0000000400047312 */ /* 0x000e240000101800 */
[----:B0-----:R-:W-:Y:S01]  /*ee50*/  STG.E.128 [R2.64], R4 ;  /* 0x0000000402007986 */ /* 0x001fe2000c101d24 */
[----:B------:R-:W-:Y:S05]  /*ee60*/  EXIT ;  /* 0x000000000000794d */ /* 0x000fea0003800000 */
.L_x_20089:
        /* <DEDUP_REMOVED lines=22> */
.L_x_20094:
[----:B------:R-:W-:Y:S05]  /*efd0*/  BSYNC B0 ;  /* 0x0000000000007941 */ /* 0x000fea0003800000 */
.L_x_20093:
[----:B------:R-:W-:-:S05]  /*efe0*/  LOP3.LUT R5, R0, R5, RZ, 0xfc, !PT ;  /* 0x0000000500057212 */ /* 0x000fca00078efcff */
[----:B------:R-:W-:Y:S01]  /*eff0*/  STG.E.U8 [R2.64], R5 ;  /* 0x0000000502007986 */ /* 0x000fe2000c101124 */
[----:B------:R-:W-:Y:S05]  /*f000*/  EXIT ;  /* 0x000000000000794d */ /* 0x000fea0003800000 */
.L_x_20092:
        /* <DEDUP_REMOVED lines=14> */
.L_x_20096:
[----:B------:R-:W-:Y:S01]  /*f0f0*/  IMAD.MOV.U32 R0, RZ, RZ, 0x7f ;  /* 0x0000007fff007424 */ /* 0x000fe200078e00ff */
[----:B------:R-:W-:-:S04]  /*f100*/  ISETP.GT.U32.AND P0, PT, R4, 0x7f800000, PT ;  /* 0x7f8000000400780c */ /* 0x000fc80003f04070 */
[----:B------:R-:W-:-:S04]  /*f110*/  SEL R0, R0, 0x7c, P0 ;  /* 0x0000007c00007807 */ /* 0x000fc80000000000 */
.L_x_20097:
[----:B------:R-:W-:Y:S05]  /*f120*/  BSYNC B0 ;  /* 0x0000000000007941 */ /* 0x000fea0003800000 */
.L_x_20095:
[----:B------:R-:W-:-:S04]  /*f130*/  LOP3.LUT R4, R17, 0x80000000, RZ, 0xc0, !PT ;  /* 0x8000000011047812 */ /* 0x000fc800078ec0ff */
[----:B------:R-:W-:-:S04]  /*f140*/  SHF.R.U32.HI R5, RZ, 0x18, R4 ;  /* 0x00000018ff057819 */ /* 0x000fc80000011604 */
[----:B------:R-:W-:-:S05]  /*f150*/  LOP3.LUT R5, R0, R5, RZ, 0xfc, !PT ;  /* 0x0000000500057212 */ /* 0x000fca00078efcff */
[----:B------:R-:W-:Y:S01]  /*f160*/  STG.E.U8 [R2.64], R5 ;  /* 0x0000000502007986 */ /* 0x000fe2000c101124 */
[----:B------:R-:W-:Y:S05]  /*f170*/  EXIT ;  /* 0x000000000000794d */ /* 0x000fea0003800000 */
.L_x_20091:
[----:B------:R-:W-:-:S04]  /*f180*/  LOP3.LUT R17, R17, 0xff, RZ, 0xc0, !PT ;  /* 0x000000ff11117812 */ /* 0x000fc800078ec0ff */
[----:B------:R-:W0:Y:S02]  /*f190*/  I2F.U16 R0, R17 ;  /* 0x0000001100007306 */ /* 0x000e240000101000 */
[----:B0-----:R-:W-:-:S05]  /*f1a0*/  F2FP.BF16.PACK_AB R0, RZ, R0 ;  /* 0x00000000ff00723e */ /* 0x001fca00000010ff */
[----:B------:R-:W-:Y:S01]  /*f1b0*/  STG.E.U16 [R2.64], R0 ;  /* 0x0000000002007986 */ /* 0x000fe2000c101524 */
[----:B------:R-:W-:Y:S05]  /*f1c0*/  EXIT ;  /* 0x000000000000794d */ /* 0x000fea0003800000 */
.L_x_20088:
        /* <DEDUP_REMOVED lines=11> */
.L_x_20100:
        /* <DEDUP_REMOVED lines=18> */
.L_x_20103:
[----:B------:R-:W-:-:S04]  /*f3a0*/  LOP3.LUT R0, R17, 0x80000000, RZ, 0xc0, !PT ;  /* 0x8000000011007812 */ /* 0x000fc800078ec0ff */
[----:B------:R-:W-:-:S04]  /*f3b0*/  SHF.R.U32.HI R5, RZ, 0x18, R0 ;  /* 0x00000018ff057819 */ /* 0x000fc80000011600 */
[----:B------:R-:W-:-:S04]  /*f3c0*/  LOP3.LUT R4, R4, R5, RZ, 0xfc, !PT ;  /* 0x0000000504047212 */ /* 0x000fc800078efcff */
[----:B------:R-:W-:Y:S02]  /*f3d0*/  PRMT R0, R4, 0x7610, R0 ;  /* 0x0000761004007816 */ /* 0x000fe40000000000 */
.L_x_20102:
[----:B------:R-:W-:Y:S05]  /*f3e0*/  BSYNC B0 ;  /* 0x0000000000007941 */ /* 0x000fea0003800000 */
.L_x_20101:
[----:B------:R-:W-:Y:S01]  /*f3f0*/  STG.E.U8 [R2.64], R0 ;  /* 0x0000000002007986 */ /* 0x000fe2000c101124 */
[----:B------:R-:W-:Y:S05]  /*f400*/  EXIT ;  /* 0x000000000000794d */ /* 0x000fea0003800000 */
.L_x_20099:
        /* <DEDUP_REMOVED lines=18> */
.L_x_20106:
[----:B------:R-:W-:-:S04]  /*f530*/  LOP3.LUT R0, R17, 0x80000000, RZ, 0xc0, !PT ;  /* 0x8000000011007812 */ /* 0x000fc800078ec0ff */
[----:B------:R-:W-:-:S04]  /*f540*/  SHF.R.U32.HI R5, RZ, 0x18, R0 ;  /* 0x00000018ff057819 */ /* 0x000fc80000011600 */
[----:B------:R-:W-:-:S04]  /*f550*/  LOP3.LUT R4, R4, R5, RZ, 0xfc, !PT ;  /* 0x0000000504047212 */ /* 0x000fc800078efcff */
[----:B------:R-:W-:Y:S02]  /*f560*/  PRMT R0, R4, 0x7610, R0 ;  /* 0x0000761004007816 */ /* 0x000fe40000000000 */
.L_x_20105:
[----:B------:R-:W-:Y:S05]  /*f570*/  BSYNC B0 ;  /* 0x0000000000007941 */ /* 0x000fea0003800000 */
.L_x_20104:
[----:B------:R-:W-:Y:S01]  /*f580*/  STG.E.U8 [R2.64], R0 ;  /* 0x0000000002007986 */ /* 0x000fe2000c101124 */
[----:B------:R-:W-:Y:S05]  /*f590*/  EXIT ;  /* 0x000000000000794d */ /* 0x000fea0003800000 */
.L_x_20098:
        /* <DEDUP_REMOVED lines=23> */
.L_x_20081:
        /* <DEDUP_REMOVED lines=20> */
.L_x_20108:
[----:B------:R-:W-:Y:S01]  /*f850*/  LOP3.LUT R4, R17, 0xff, RZ, 0xc0, !PT ;  /* 0x000000ff11047812 */ /* 0x000fe200078ec0ff */
[----:B------:R-:W-:-:S05]  /*f860*/  IMAD.MOV.U32 R5, RZ, RZ, RZ ;  /* 0x000000ffff057224 */ /* 0x000fca00078e00ff */
[----:B------:R-:W-:Y:S01]  /*f870*/  STG.E.64 [R2.64], R4 ;  /* 0x0000000402007986 */ /* 0x000fe2000c101b24 */
[----:B------:R-:W-:Y:S05]  /*f880*/  EXIT ;  /* 0x000000000000794d */ /* 0x000fea0003800000 */
.L_x_20107:
[----:B------:R-:W-:-:S05]  /*f890*/  LOP3.LUT R17, R17, 0xff, RZ, 0xc0, !PT ;  /* 0x000000ff11117812 */ /* 0x000fca00078ec0ff */
[----:B------:R-:W-:Y:S01]  /*f8a0*/  STG.E [R2.64], R17 ;  /* 0x0000001102007986 */ /* 0x000fe2000c101924 */
[----:B------:R-:W-:Y:S05]  /*f8b0*/  EXIT ;  /* 0x000000000000794d */ /* 0x000fea0003800000 */
.L_x_20109:
        /* <DEDUP_REMOVED lines=12> */
.L_x_23050:


//--------------------- .text._ZN2at6native18elementwise_kernelILi128ELi4EZNS0_22gpu_kernel_impl_nocastIZZZNS0_54_GLOBAL__N__d8c5977b_16_LinearAlgebra_cu_9e10b42f_321716addr_kernel_cudaERNS_14TensorIteratorERKN3c106ScalarES9_ENKUlvE_clEvENKUlvE_clEvEUlhhhE0_EEvRNS_18TensorIteratorBaseERKT_EUliE_EEviT1_ --------------------------
	.section	.text._ZN2at6native18elementwise_kernelILi128ELi4EZNS0_22gpu_kernel_impl_nocastIZZZNS0_54_GLOBAL__N__d8c5977b_16_LinearAlgebra_cu_9e10b42f_321716addr_kernel_cudaERNS_14TensorIteratorERKN3c106ScalarES9_ENKUlvE_clEvENKUlvE_clEvEUlhhhE0_EEvRNS_18TensorIteratorBaseERKT_EUliE_EEviT1_,"ax",@progbits
	.sectioninfo	@"SHI_REGISTERS=16"
	.align	128
        .global         _ZN2at6native18elementwise_kernelILi128ELi4EZNS0_22gpu_kernel_impl_nocastIZZZNS0_54_GLOBAL__N__d8c5977b_16_LinearAlgebra_cu_9e10b42f_321716addr_kernel_cudaERNS_14TensorIteratorERKN3c106ScalarES9_ENKUlvE_clEvENKUlvE_clEvEUlhhhE0_EEvRNS_18TensorIteratorBaseERKT_EUliE_EEviT1_
        .type           _ZN2at6native18elementwise_kernelILi128ELi4EZNS0_22gpu_kernel_impl_nocastIZZZNS0_54_GLOBAL__N__d8c5977b_16_LinearAlgebra_cu_9e10b42f_321716addr_kernel_cudaERNS_14TensorIteratorERKN3c106ScalarES9_ENKUlvE_clEvENKUlvE_clEvEUlhhhE0_EEvRNS_18TensorIteratorBaseERKT_EUliE_EEviT1_,@function
        .size           _ZN2at6native18elementwise_kernelILi128ELi4EZNS0_22gpu_kernel_impl_nocastIZZZNS0_54_GLOBAL__N__d8c5977b_16_LinearAlgebra_cu_9e10b42f_321716addr_kernel_cudaERNS_14TensorIteratorERKN3c106ScalarES9_ENKUlvE_clEvENKUlvE_clEvEUlhhhE0_EEvRNS_18TensorIteratorBaseERKT_EUliE_EEviT1_,(.L_x_23051 - _ZN2at6native18elementwise_kernelILi128ELi4EZNS0_22gpu_kernel_impl_nocastIZZZNS0_54_GLOBAL__N__d8c5977b_16_LinearAlgebra_cu_9e10b42f_321716addr_kernel_cudaERNS_14TensorIteratorERKN3c106ScalarES9_ENKUlvE_clEvENKUlvE_clEvEUlhhhE0_EEvRNS_18TensorIteratorBaseERKT_EUliE_EEviT1_)
        .other          _ZN2at6native18elementwise_kernelILi128ELi4EZNS0_22gpu_kernel_impl_nocastIZZZNS0_54_GLOBAL__N__d8c5977b_16_LinearAlgebra_cu_9e10b42f_321716addr_kernel_cudaERNS_14TensorIteratorERKN3c106ScalarES9_ENKUlvE_clEvENKUlvE_clEvEUlhhhE0_EEvRNS_18TensorIteratorBaseERKT_EUliE_EEviT1_,@"STO_CUDA_ENTRY STV_DEFAULT"
_ZN2at6native18elementwise_kernelILi128ELi4EZNS0_22gpu_kernel_impl_nocastIZZZNS0_54_GLOBAL__N__d8c5977b_16_LinearAlgebra_cu_9e10b42f_321716addr_kernel_cudaERNS_14TensorIteratorERKN3c106ScalarES9_ENKUlvE_clEvENKUlvE_clEvEUlhhhE0_EEvRNS_18TensorIteratorBaseERKT_EUliE_EEviT1_:
.text._ZN2at6native18elementwise_kernelILi128ELi4EZNS0_22gpu_kernel_impl_nocastIZZZNS0_54_GLOBAL__N__d8c5977b_16_LinearAlgebra_cu_9e10b42f_321716addr_kernel_cudaERNS_14TensorIteratorERKN3c106ScalarES9_ENKUlvE_clEvENKUlvE_clEvEUlhhhE0_EEvRNS_18TensorIteratorBaseERKT_EUliE_EEviT1_:
        /* <DEDUP_REMOVED lines=289> */
.L_x_20112:
        /* <DEDUP_REMOVED lines=16> */
.L_x_20111:
[----:B------:R-:W-:Y:S05]  /*1310*/  BSYNC B0 ;  /* 0x0000000000007941 */ /* 0x000fea0003800000 */
.L_x_20110:
        /* <DEDUP_REMOVED lines=281> */
.L_x_20115:
        /* <DEDUP_REMOVED lines=296> */
.L_x_20116:
        /* <DEDUP_REMOVED lines=16> */
.L_x_20114:
[----:B------:R-:W-:Y:S05]  /*3830*/  BSYNC B0 ;  /* 0x0000000000007941 */ /* 0x000fea0003800000 */
.L_x_20113:
        /* <DEDUP_REMOVED lines=280> */
.L_x_20117:
        /* <DEDUP_REMOVED lines=16> */
.L_x_20118:
        /* <DEDUP_REMOVED lines=12> */
.L_x_23051:


//--------------------- .text._ZN2at6native27unrolled_elementwise_kernelIZZZNS0_54_GLOBAL__N__d8c5977b_16_LinearAlgebra_cu_9e10b42f_321716addr_kernel_cudaERNS_14TensorIteratorERKN3c106ScalarES8_ENKUlvE_clEvENKUlvE_clEvEUlhhhE0_St5arrayIPcLm4EELi4E23TrivialOffsetCalculatorILi3EjESF_ILi1EjENS0_6memory15LoadWithoutCastENSI_16StoreWithoutCastEEEviT_T0_T2_T3_T4_T5_ --------------------------
	.section	.text._ZN2at6native27unrolled_elementwise_kernelIZZZNS0_54_GLOBAL__N__d8c5977b_16_LinearAlgebra_cu_9e10b42f_321716addr_kernel_cudaERNS_14TensorIteratorERKN3c106ScalarES8_ENKUlvE_clEvENKUlvE_clEvEUlhhhE0_St5arrayIPcLm4EELi4E23TrivialOffsetCalculatorILi3EjESF_ILi1EjENS0_6memory15LoadWithoutCastENSI_16StoreWithoutCastEEEviT_T0_T2_T3_T4_T5_,"ax",@progbits
	.sectioninfo	@"SHI_REGISTERS=28"
	.align	128
        .global         _ZN2at6native27unrolled_elementwise_kernelIZZZNS0_54_GLOBAL__N__d8c5977b_16_LinearAlgebra_cu_9e10b42f_321716addr_kernel_cudaERNS_14TensorIteratorERKN3c106ScalarES8_ENKUlvE_clEvENKUlvE_clEvEUlhhhE0_St5arrayIPcLm4EELi4E23TrivialOffsetCalculatorILi3EjESF_ILi1EjENS0_6memory15LoadWithoutCastENSI_16StoreWithoutCastEEEviT_T0_T2_T3_T4_T5_
        .type           _ZN2at6native27unrolled_elementwise_kernelIZZZNS0_54_GLOBAL__N__d8c5977b_16_LinearAlgebra_cu_9e10b42f_321716addr_kernel_cudaERNS_14TensorIteratorERKN3c106ScalarES8_ENKUlvE_clEvENKUlvE_clEvEUlhhhE0_St5arrayIPcLm4EELi4E23TrivialOffsetCalculatorILi3EjESF_ILi1EjENS0_6memory15LoadWithoutCastENSI_16StoreWithoutCastEEEviT_T0_T2_T3_T4_T5_,@function
        .size           _ZN2at6native27unrolled_elementwise_kernelIZZZNS0_54_GLOBAL__N__d8c5977b_16_LinearAlgebra_cu_9e10b42f_321716addr_kernel_cudaERNS_14TensorIteratorERKN3c106ScalarES8_ENKUlvE_clEvENKUlvE_clEvEUlhhhE0_St5arrayIPcLm4EELi4E23TrivialOffsetCalculatorILi3EjESF_ILi1EjENS0_6memory15LoadWithoutCastENSI_16StoreWithoutCastEEEviT_T0_T2_T3_T4_T5_,(.L_x_23052 - _ZN2at6native27unrolled_elementwise_kernelIZZZNS0_54_GLOBAL__N__d8c5977b_16_LinearAlgebra_cu_9e10b42f_321716addr_kernel_cudaERNS_14TensorIteratorERKN3c106ScalarES8_ENKUlvE_clEvENKUlvE_clEvEUlhhhE0_St5arrayIPcLm4EELi4E23TrivialOffsetCalculatorILi3EjESF_ILi1EjENS0_6memory15LoadWithoutCastENSI_16StoreWithoutCastEEEviT_T0_T2_T3_T4_T5_)
        .other          _ZN2at6native27unrolled_elementwise_kernelIZZZNS0_54_GLOBAL__N__d8c5977b_16_LinearAlgebra_cu_9e10b42f_321716addr_kernel_cudaERNS_14TensorIteratorERKN3c106ScalarES8_ENKUlvE_clEvENKUlvE_clEvEUlhhhE0_St5arrayIPcLm4EELi4E23TrivialOffsetCalculatorILi3EjESF_ILi1EjENS0_6memory15LoadWithoutCastENSI_16StoreWithoutCastEEEviT_T0_T2_T3_T4_T5_,@"STO_CUDA_ENTRY STV_DEFAULT"
_ZN2at6native27unrolled_elementwise_kernelIZZZNS0_54_GLOBAL__N__d8c5977b_16_LinearAlgebra_cu_9e10b42f_321716addr_kernel_cudaERNS_14TensorIteratorERKN3c106ScalarES8_ENKUlvE_clEvENKUlvE_clEvEUlhhhE0_St5arrayIPcLm4EELi4E23TrivialOffsetCalculatorILi3EjESF_ILi1EjENS0_6memory15LoadWithoutCastENSI_16StoreWithoutCastEEEviT_T0_T2_T3_T4_T5_:
.text._ZN2at6native27unrolled_elementwise_kernelIZZZNS0_54_GLOBAL__N__d8c5977b_16_LinearAlgebra_cu_9e10b42f_321716addr_kernel_cudaERNS_14TensorIteratorERKN3c106ScalarES8_ENKUlvE_clEvENKUlvE_clEvEUlhhhE0_St5arrayIPcLm4EELi4E23TrivialOffsetCalculatorILi3EjESF_ILi1EjENS0_6memory15LoadWithoutCastENSI_16StoreWithoutCastEEEviT_T0_T2_T3_T4_T5_:
        /* <DEDUP_REMOVED lines=18> */
[----:B------:R0:W2:Y:S01]  /*0120*/  @!P0 LDG.E.U8 R14, [R4.64] ;  /* 0x00000004040e8981 */ /* 0x0000a2000c1e1100 */
[----:B------:R-:W-:Y:S01]  /*0130*/  @!P0 IMAD.X R7, RZ, RZ, c[0x0][0x18c], P2 ;  /* 0x00006300ff078624 */ /* 0x000fe200010e06ff */
[----:B------:R-:W-:Y:S02]  /*0140*/  @!P0 IADD3.X R11, RZ, c[0x0][0x194], RZ, P3, !PT ;  /* 0x00006500ff0b8a10 */ /* 0x000fe40001ffe4ff */
[----:B------:R-:W-:Y:S01]  /*0150*/  @!P1 IMAD R22, R0, 0x200, R3 ;  /* 0x0000020000169824 */ /* 0x000fe200078e0203 */
[----:B------:R-:W-:Y:S01]  /*0160*/  @!P1 IADD3 R3, R3, 0x80, RZ ;  /* 0x0000008003039810 */ /* 0x000fe20007ffe0ff */
[----:B------:R1:W3:Y:S03]  /*0170*/  @!P0 LDG.E.U8 R16, [R6.64] ;  /* 0x0000000406108981 */ /* 0x0002e6000c1e1100 */
[C---:B------:R-:W-:Y:S01]  /*0180*/  @!P1 IADD3 R24, P2, R22.reuse, c[0x0][0x180], RZ ;  /* 0x0000600016189a10 */ /* 0x040fe20007f5e0ff */
[----:B------:R-:W-:Y:S01]  /*0190*/  CS2R R18, SRZ ;  /* 0x0000000000127805 */ /* 0x000fe2000001ff00 */
[----:B------:R-:W-:Y:S01]  /*01a0*/  ISETP.GE.AND P3, PT, R3, R12, PT ;  /* 0x0000000c0300720c */ /* 0x000fe20003f66270 */
[----:B------:R4:W3:Y:S02]  /*01b0*/  @!P0 LDG.E.U8 R13, [R10.64] ;  /* 0x000000040a0d8981 */ /* 0x0008e4000c1e1100 */
[----:B------:R-:W-:Y:S01]  /*01c0*/  @!P1 IMAD.X R25, RZ, RZ, c[0x0][0x184], P2 ;  /* 0x00006100ff199624 */ /* 0x000fe200010e06ff */
[----:B------:R-:W-:-:S04]  /*01d0*/  @!P1 IADD3 R8, P2, R22, c[0x0][0x188], RZ ;  /* 0x0000620016089a10 */ /* 0x000fc80007f5e0ff */
[----:B------:R0:W3:Y:S01]  /*01e0*/  @!P1 LDG.E.U8 R19, [R24.64] ;  /* 0x0000000418139981 */ /* 0x0000e2000c1e1100 */
[----:B------:R-:W-:Y:S01]  /*01f0*/  @!P1 IMAD.X R9, RZ, RZ, c[0x0][0x18c], P2 ;  /* 0x00006300ff099624 */ /* 0x000fe200010e06ff */
[----:B------:R-:W-:-:S03]  /*0200*/  @!P1 IADD3 R22, P2, R22, c[0x0][0x190], RZ ;  /* 0x0000640016169a10 */ /* 0x000fc60007f5e0ff */
[----:B------:R-:W-:Y:S01]  /*0210*/  @!P3 LEA R2, R0, R3, 0x9 ;  /* 0x000000030002b211 */ /* 0x000fe200078e48ff */
[----:B------:R4:W3:Y:S01]  /*0220*/  @!P1 LDG.E.U8 R15, [R8.64] ;  /* 0x00000004080f9981 */ /* 0x0008e2000c1e1100 */
[----:B------:R-:W-:Y:S01]  /*0230*/  @!P3 IADD3 R3, R3, 0x80, RZ ;  /* 0x000000800303b810 */ /* 0x000fe20007ffe0ff */
[----:B------:R-:W-:-:S03]  /*0240*/  @!P1 IMAD.X R23, RZ, RZ, c[0x0][0x194], P2 ;  /* 0x00006500ff179624 */ /* 0x000fc600010e06ff */
[----:B------:R-:W-:Y:S02]  /*0250*/  ISETP.GE.AND P2, PT, R3, R12, PT ;  /* 0x0000000c0300720c */ /* 0x000fe40003f46270 */
[C---:B-1----:R-:W-:Y:S01]  /*0260*/  @!P3 IADD3 R6, P4, R2.reuse, c[0x0][0x180], RZ ;  /* 0x000060000206ba10 */ /* 0x042fe20007f9e0ff */
[----:B------:R1:W3:Y:S01]  /*0270*/  @!P1 LDG.E.U8 R18, [R22.64] ;  /* 0x0000000416129981 */ /* 0x0002e2000c1e1100 */
        /* <DEDUP_REMOVED lines=11> */
[----:B------:R0:W4:Y:S02]  /*0330*/  @!P3 LDG.E.U8 R17, [R6.64] ;  /* 0x000000040611b981 */ /* 0x000124000c1e1100 */
[----:B------:R-:W-:-:S02]  /*0340*/  @!P2 IMAD.X R11, RZ, RZ, c[0x0][0x184], P1 ;  /* 0x00006100ff0ba624 */ /* 0x000fc400008e06ff */
[----:B------:R-:W-:Y:S01]  /*0350*/  @!P2 IMAD.X R9, RZ, RZ, c[0x0][0x18c], P4 ;  /* 0x00006300ff09a624 */ /* 0x000fe200020e06ff */
[----:B------:R1:W4:Y:S04]  /*0360*/  @!P3 LDG.E.U8 R20, [R4.64] ;  /* 0x000000040414b981 */ /* 0x000328000c1e1100 */
[----:B------:R-:W4:Y:S04]  /*0370*/  @!P2 LDG.E.U8 R23, [R10.64] ;  /* 0x000000040a17a981 */ /* 0x000f28000c1e1100 */
[----:B------:R-:W4:Y:S04]  /*0380*/  @!P2 LDG.E.U8 R22, [R8.64] ;  /* 0x000000040816a981 */ /* 0x000f28000c1e1100 */
[----:B------:R0:W4:Y:S01]  /*0390*/  @!P3 LDG.E.U8 R24, [R2.64] ;  /* 0x000000040218b981 */ /* 0x000122000c1e1100 */
[----:B-1----:R-:W-:Y:S01]  /*03a0*/  @!P2 IADD3 R4, P1, R25, c[0x0][0x190], RZ ;  /* 0x000064001904aa10 */ /* 0x002fe20007f3e0ff */
[----:B0-----:R-:W-:-:S02]  /*03b0*/  IMAD.MOV.U32 R6, RZ, RZ, RZ ;  /* 0x000000ffff067224 */ /* 0x001fc400078e00ff */
[----:B------:R-:W-:Y:S01]  /*03c0*/  @!P0 IMAD R25, R0, 0x200, R21 ;  /* 0x0000020000198824 */ /* 0x000fe200078e0215 */
[----:B------:R-:W-:Y:S01]  /*03d0*/  @!P2 IADD3.X R5, RZ, c[0x0][0x194], RZ, P1, !PT ;  /* 0x00006500ff05aa10 */ /* 0x000fe20000ffe4ff */
[----:B------:R-:W-:Y:S02]  /*03e0*/  ULDC.U8 UR6, c[0x0][0x168] ;  /* 0x00005a0000067ab9 */ /* 0x000fe40000000000 */
[----:B------:R-:W-:Y:S02]  /*03f0*/  ULDC.U8 UR7, c[0x0][0x169] ;  /* 0x00005a4000077ab9 */ /* 0x000fe40000000000 */
[----:B------:R0:W5:Y:S01]  /*0400*/  @!P2 LDG.E.U8 R6, [R4.64] ;  /* 0x000000040406a981 */ /* 0x000162000c1e1100 */
        /* <DEDUP_REMOVED lines=30> */
.L_x_20120:
[----:B0-----:R-:W-:Y:S05]  /*05f0*/  BSYNC B0 ;  /* 0x0000000000007941 */ /* 0x001fea0003800000 */
.L_x_20119:
        /* <DEDUP_REMOVED lines=8> */
.L_x_20121:
        /* <DEDUP_REMOVED lines=16> */
.L_x_23052:


//--------------------- .text._ZN2at6native29vectorized_elementwise_kernelILi2EZZZNS0_54_GLOBAL__N__d8c5977b_16_LinearAlgebra_cu_9e10b42f_321716addr_kernel_cudaERNS_14TensorIteratorERKN3c106ScalarES8_ENKUlvE_clEvENKUlvE_clEvEUlhhhE0_St5arrayIPcLm4EEEEviT0_T1_ --------------------------
	.section	.text._ZN2at6native29vectorized_elementwise_kernelILi2EZZZNS0_54_GLOBAL__N__d8c5977b_16_LinearAlgebra_cu_9e10b42f_321716addr_kernel_cudaERNS_14TensorIteratorERKN3c106ScalarES8_ENKUlvE_clEvENKUlvE_clEvEUlhhhE0_St5arrayIPcLm4EEEEviT0_T1_,"ax",@progbits
	.sectioninfo	@"SHI_REGISTERS=32"
	.align	128
        .global         _ZN2at6native29vectorized_elementwise_kernelILi2EZZZNS0_54_GLOBAL__N__d8c5977b_16_LinearAlgebra_cu_9e10b42f_321716addr_kernel_cudaERNS_14TensorIteratorERKN3c106ScalarES8_ENKUlvE_clEvENKUlvE_clEvEUlhhhE0_St5arrayIPcLm4EEEEviT0_T1_
        .type           _ZN2at6native29vectorized_elementwise_kernelILi2EZZZNS0_54_GLOBAL__N__d8c5977b_16_LinearAlgebra_cu_9e10b42f_321716addr_kernel_cudaERNS_14TensorIteratorERKN3c106ScalarES8_ENKUlvE_clEvENKUlvE_clEvEUlhhhE0_St5arrayIPcLm4EEEEviT0_T1_,@function
        .size           _ZN2at6native29vectorized_elementwise_kernelILi2EZZZNS0_54_GLOBAL__N__d8c5977b_16_LinearAlgebra_cu_9e10b42f_321716addr_kernel_cudaERNS_14TensorIteratorERKN3c106ScalarES8_ENKUlvE_clEvENKUlvE_clEvEUlhhhE0_St5arrayIPcLm4EEEEviT0_T1_,(.L_x_23053 - _ZN2at6native29vectorized_elementwise_kernelILi2EZZZNS0_54_GLOBAL__N__d8c5977b_16_LinearAlgebra_cu_9e10b42f_321716addr_kernel_cudaERNS_14TensorIteratorERKN3c106ScalarES8_ENKUlvE_clEvENKUlvE_clEvEUlhhhE0_St5arrayIPcLm4EEEEviT0_T1_)
        .other          _ZN2at6native29vectorized_elementwise_kernelILi2EZZZNS0_54_GLOBAL__N__d8c5977b_16_LinearAlgebra_cu_9e10b42f_321716addr_kernel_cudaERNS_14TensorIteratorERKN3c106ScalarES8_ENKUlvE_clEvENKUlvE_clEvEUlhhhE0_St5arrayIPcLm4EEEEviT0_T1_,@"STO_CUDA_ENTRY STV_DEFAULT"
_ZN2at6native29vectorized_elementwise_kernelILi2EZZZNS0_54_GLOBAL__N__d8c5977b_16_LinearAlgebra_cu_9e10b42f_321716addr_kernel_cudaERNS_14TensorIteratorERKN3c106ScalarES8_ENKUlvE_clEvENKUlvE_clEvEUlhhhE0_St5arrayIPcLm4EEEEviT0_T1_:
.text._ZN2at6native29vectorized_elementwise_kernelILi2EZZZNS0_54_GLOBAL__N__d8c5977b_16_LinearAlgebra_cu_9e10b42f_321716addr_kernel_cudaERNS_14TensorIteratorERKN3c106ScalarES8_ENKUlvE_clEvENKUlvE_clEvEUlhhhE0_St5arrayIPcLm4EEEEviT0_T1_:
        /* <DEDUP_REMOVED lines=22> */
[----:B------:R-:W4:Y:S04]  /*0160*/  LDG.E.U16 R23, [R12.64] ;  /* 0x000000040c177981 */ /* 0x000f28000c1e1500 */
        /* <DEDUP_REMOVED lines=9> */
[----:B--2---:R-:W-:-:S02]  /*0200*/  PRMT R7, R21, 0x7770, RZ ;  /* 0x0000777015077816 */ /* 0x004fc400000000ff */
[----:B---3--:R-:W-:-:S03]  /*0210*/  PRMT R17, R22, 0x7770, RZ ;  /* 0x0000777016117816 */ /* 0x008fc600000000ff */
[----:B------:R-:W-:Y:S01]  /*0220*/  IMAD R7, R7, UR6, RZ ;  /* 0x0000000607077c24 */ /* 0x000fe2000f8e02ff */
[----:B----4-:R-:W-:Y:S01]  /*0230*/  PRMT R20, R23, 0x7770, RZ ;  /* 0x0000777017147816 */ /* 0x010fe200000000ff */
[----:B------:R-:W-:Y:S01]  /*0240*/  IMAD R17, R17, UR7, RZ ;  /* 0x0000000711117c24 */ /* 0x000fe2000f8e02ff */
[----:B0-----:R-:W-:Y:S02]  /*0250*/  PRMT R18, R22, 0x7771, RZ ;  /* 0x0000777116127816 */ /* 0x001fe400000000ff */
[----:B-----5:R-:W-:Y:S01]  /*0260*/  PRMT R14, R16, 0x7770, RZ ;  /* 0x00007770100e7816 */ /* 0x020fe200000000ff */
[----:B------:R-:W-:Y:S01]  /*0270*/  IMAD R7, R20, R17, R7 ;  /* 0x0000001114077224 */ /* 0x000fe200078e0207 */
[----:B------:R-:W-:Y:S02]  /*0280*/  PRMT R16, R16, 0x7771, RZ ;  /* 0x0000777110107816 */ /* 0x000fe400000000ff */
[----:B------:R-:W-:Y:S02]  /*0290*/  PRMT R17, R21, 0x7771, RZ ;  /* 0x0000777115117816 */ /* 0x000fe400000000ff */
[----:B-1----:R-:W-:-:S02]  /*02a0*/  PRMT R12, R11, 0x7770, RZ ;  /* 0x000077700b0c7816 */ /* 0x002fc400000000ff */
[----:B------:R-:W-:Y:S01]  /*02b0*/  PRMT R11, R11, 0x7771, RZ ;  /* 0x000077710b0b7816 */ /* 0x000fe200000000ff */
[----:B------:R-:W-:Y:S01]  /*02c0*/  IMAD R22, R16, UR6, RZ ;  /* 0x0000000610167c24 */ /* 0x000fe2000f8e02ff */
        /* <DEDUP_REMOVED lines=8> */
[----:B------:R-:W-:Y:S01]  /*0350*/  IMAD R12, R15, R18, R20 ;  /* 0x000000120f0c7224 */ /* 0x000fe200078e0214 */
[----:B------:R-:W-:Y:S01]  /*0360*/  PRMT R15, R5, 0x7770, RZ ;  /* 0x00007770050f7816 */ /* 0x000fe200000000ff */
[----:B------:R-:W-:Y:S01]  /*0370*/  IMAD R11, R13, R16, R14 ;  /* 0x000000100d0b7224 */ /* 0x000fe200078e020e */
[----:B------:R-:W-:Y:S01]  /*0380*/  PRMT R13, R6, 0x7770, RZ ;  /* 0x00007770060d7816 */ /* 0x000fe200000000ff */
[----:B------:R-:W-:Y:S01]  /*0390*/  IMAD R14, R19, R17, R22 ;  /* 0x00000011130e7224 */ /* 0x000fe200078e0216 */
[----:B------:R-:W-:Y:S02]  /*03a0*/  PRMT R18, R8, 0x7770, RZ ;  /* 0x0000777008127816 */ /* 0x000fe400000000ff */
[----:B------:R-:W-:Y:S02]  /*03b0*/  PRMT R6, R6, 0x7771, RZ ;  /* 0x0000777106067816 */ /* 0x000fe400000000ff */
[----:B------:R-:W-:Y:S02]  /*03c0*/  PRMT R5, R5, 0x7771, RZ ;  /* 0x0000777105057816 */ /* 0x000fe400000000ff */
[----:B------:R-:W-:-:S02]  /*03d0*/  PRMT R16, R4, 0x7770, RZ ;  /* 0x0000777004107816 */ /* 0x000fc400000000ff */
        /* <DEDUP_REMOVED lines=30> */
.L_x_20122:
[----:B------:R-:W0:Y:S01]  /*05c0*/  S2R R0, SR_TID.X ;  /* 0x0000000000007919 */ /* 0x000e220000002100 */
[----:B------:R-:W-:Y:S01]  /*05d0*/  HFMA2.MMA R16, -RZ, RZ, 0, 0 ;  /* 0x00000000ff107435 */ /* 0x000fe200000001ff */
[----:B------:R-:W-:Y:S01]  /*05e0*/  IMAD.MOV.U32 R8, RZ, RZ, RZ ;  /* 0x000000ffff087224 */ /* 0x000fe200078e00ff */
        /* <DEDUP_REMOVED lines=9> */
[----:B------:R0:W2:Y:S01]  /*0680*/  @!P0 LDG.E.U8 R16, [R6.64] ;  /* 0x0000000406108981 */ /* 0x0000a2000c1e1100 */
[----:B------:R-:W-:-:S03]  /*0690*/  @!P0 IMAD.X R19, RZ, RZ, c[0x0][0x194], P1 ;  /* 0x00006500ff138624 */ /* 0x000fc600008e06ff */
[----:B------:R1:W3:Y:S04]  /*06a0*/  @!P0 LDG.E.U8 R8, [R14.64] ;  /* 0x000000040e088981 */ /* 0x0002e8000c1e1100 */
[----:B------:R4:W5:Y:S01]  /*06b0*/  @!P0 LDG.E.U8 R2, [R18.64] ;  /* 0x0000000412028981 */ /* 0x000962000c1e1100 */
[----:B------:R-:W-:Y:S02]  /*06c0*/  @!P0 IADD3 R9, R9, 0x80, RZ ;  /* 0x0000008009098810 */ /* 0x000fe40007ffe0ff */
[----:B------:R-:W-:Y:S02]  /*06d0*/  MOV R11, RZ ;  /* 0x000000ff000b7202 */ /* 0x000fe40000000f00 */
        /* <DEDUP_REMOVED lines=13> */
[----:B------:R1:W5:Y:S02]  /*07b0*/  @!P3 LDG.E.U8 R11, [R22.64] ;  /* 0x00000004160bb981 */ /* 0x000364000c1e1100 */
[----:B------:R-:W-:Y:S01]  /*07c0*/  @!P3 IMAD.X R21, RZ, RZ, c[0x0][0x194], P4 ;  /* 0x00006500ff15b624 */ /* 0x000fe200020e06ff */
[----:B0-----:R-:W-:Y:S01]  /*07d0*/  @!P2 IADD3 R6, P4, R14, c[0x0][0x180], RZ ;  /* 0x000060000e06aa10 */ /* 0x001fe20007f9e0ff */
[----:B------:R0:W5:Y:S01]  /*07e0*/  @!P3 LDG.E.U8 R28, [R12.64] ;  /* 0x000000040c1cb981 */ /* 0x000162000c1e1100 */
[----:B------:R-:W-:-:S03]  /*07f0*/  CS2R R26, SRZ ;  /* 0x00000000001a7805 */ /* 0x000fc6000001ff00 */
[----:B------:R0:W5:Y:S01]  /*0800*/  @!P3 LDG.E.U8 R29, [R20.64] ;  /* 0x00000004141db981 */ /* 0x000162000c1e1100 */
[C---:B----4-:R-:W-:Y:S01]  /*0810*/  @!P2 IADD3 R18, P3, R14.reuse, c[0x0][0x188], RZ ;  /* 0x000062000e12aa10 */ /* 0x050fe20007f7e0ff */
[----:B------:R-:W-:Y:S02]  /*0820*/  @!P2 IMAD.X R7, RZ, RZ, c[0x0][0x184], P4 ;  /* 0x00006100ff07a624 */ /* 0x000fe400020e06ff */
[----:B------:R-:W-:Y:S01]  /*0830*/  @!P1 IMAD.IADD R10, R3, 0x1, R9 ;  /* 0x00000001030a9824 */ /* 0x000fe200078e0209 */
[----:B------:R-:W-:Y:S01]  /*0840*/  @!P1 IADD3 R9, R9, 0x80, RZ ;  /* 0x0000008009099810 */ /* 0x000fe20007ffe0ff */
[----:B------:R-:W-:Y:S01]  /*0850*/  @!P2 IMAD.X R19, RZ, RZ, c[0x0][0x18c], P3 ;  /* 0x00006300ff13a624 */ /* 0x000fe200018e06ff */
[----:B------:R-:W-:Y:S01]  /*0860*/  @!P2 IADD3 R14, P4, R14, c[0x0][0x190], RZ ;  /* 0x000064000e0eaa10 */ /* 0x000fe20007f9e0ff */
[----:B-1----:R-:W-:Y:S01]  /*0870*/  CS2R R22, SRZ ;  /* 0x0000000000167805 */ /* 0x002fe2000001ff00 */
[----:B------:R-:W-:Y:S01]  /*0880*/  ISETP.GE.AND P3, PT, R9, R5, PT ;  /* 0x000000050900720c */ /* 0x000fe20003f66270 */
[----:B------:R1:W4:Y:S01]  /*0890*/  @!P2 LDG.E.U8 R27, [R6.64] ;  /* 0x00000004061ba981 */ /* 0x000322000c1e1100 */
[----:B------:R-:W-:-:S02]  /*08a0*/  @!P2 IADD3.X R15, RZ, c[0x0][0x194], RZ, P4, !PT ;  /* 0x00006500ff0faa10 */ /* 0x000fc400027fe4ff */
[C---:B0-----:R-:W-:Y:S01]  /*08b0*/  @!P1 IADD3 R12, P4, R10.reuse, c[0x0][0x180], RZ ;  /* 0x000060000a0c9a10 */ /* 0x041fe20007f9e0ff */
[----:B------:R0:W4:Y:S04]  /*08c0*/  @!P2 LDG.E.U8 R23, [R18.64] ;  /* 0x000000041217a981 */ /* 0x000128000c1e1100 */
[----:B------:R-:W-:Y:S01]  /*08d0*/  @!P1 IMAD.X R13, RZ, RZ, c[0x0][0x184], P4 ;  /* 0x00006100ff0d9624 */ /* 0x000fe200020e06ff */
[----:B------:R0:W4:Y:S01]  /*08e0*/  @!P2 LDG.E.U8 R26, [R14.64] ;  /* 0x000000040e1aa981 */ /* 0x000122000c1e1100 */
[C---:B-1----:R-:W-:Y:S02]  /*08f0*/  @!P1 IADD3 R6, P2, R10.reuse, c[0x0][0x188], RZ ;  /* 0x000062000a069a10 */ /* 0x042fe40007f5e0ff */
[----:B------:R-:W-:Y:S01]  /*0900*/  @!P1 IADD3 R20, P4, R10, c[0x0][0x190], RZ ;  /* 0x000064000a149a10 */ /* 0x000fe20007f9e0ff */
[----:B------:R-:W-:Y:S01]  /*0910*/  @!P3 IMAD.IADD R10, R3, 0x1, R9 ;  /* 0x00000001030ab824 */ /* 0x000fe200078e0209 */
[----:B------:R-:W-:Y:S01]  /*0920*/  @!P3 IADD3 R9, R9, 0x80, RZ ;  /* 0x000000800909b810 */ /* 0x000fe20007ffe0ff */
[----:B------:R-:W-:Y:S01]  /*0930*/  @!P1 IMAD.X R7, RZ, RZ, c[0x0][0x18c], P2 ;  /* 0x00006300ff079624 */ /* 0x000fe200010e06ff */
[----:B------:R-:W-:Y:S01]  /*0940*/  CS2R R24, SRZ ;  /* 0x0000000000187805 */ /* 0x000fe2000001ff00 */
[----:B------:R-:W-:Y:S01]  /*0950*/  @!P1 IMAD.X R21, RZ, RZ, c[0x0][0x194], P4 ;  /* 0x00006500ff159624 */ /* 0x000fe200020e06ff */
[----:B------:R-:W-:Y:S01]  /*0960*/  ISETP.GE.AND P2, PT, R9, R5, PT ;  /* 0x000000050900720c */ /* 0x000fe20003f46270 */
[----:B------:R-:W-:Y:S01]  /*0970*/  IMAD.MOV.U32 R4, RZ, RZ, RZ ;  /* 0x000000ffff047224 */ /* 0x000fe200078e00ff */
[----:B0-----:R-:W-:-:S02]  /*0980*/  @!P3 IADD3 R18, P4, R10, c[0x0][0x180], RZ ;  /* 0x000060000a12ba10 */ /* 0x001fc40007f9e0ff */
[----:B------:R0:W4:Y:S03]  /*0990*/  @!P1 LDG.E.U8 R25, [R12.64] ;  /* 0x000000040c199981 */ /* 0x000126000c1e1100 */
[----:B------:R-:W-:Y:S01]  /*09a0*/  @!P3 IMAD.X R19, RZ, RZ, c[0x0][0x184], P4 ;  /* 0x00006100ff13b624 */ /* 0x000fe200020e06ff */
[----:B------:R1:W4:Y:S01]  /*09b0*/  @!P1 LDG.E.U8 R4, [R6.64] ;  /* 0x0000000406049981 */ /* 0x000322000c1e1100 */
[----:B------:R-:W-:-:S03]  /*09c0*/  @!P3 IADD3 R14, P4, R10, c[0x0][0x190], RZ ;  /* 0x000064000a0eba10 */ /* 0x000fc60007f9e0ff */
[----:B------:R1:W4:Y:S01]  /*09d0*/  @!P1 LDG.E.U8 R24, [R20.64] ;  /* 0x0000000414189981 */ /* 0x000322000c1e1100 */
[----:B0-----:R-:W-:Y:S01]  /*09e0*/  @!P3 IADD3 R12, P1, R10, c[0x0][0x188], RZ ;  /* 0x000062000a0cba10 */ /* 0x001fe20007f3e0ff */
[----:B------:R-:W-:Y:S02]  /*09f0*/  IMAD.MOV.U32 R10, RZ, RZ, RZ ;  /* 0x000000ffff0a7224 */ /* 0x000fe400078e00ff */
[----:B------:R-:W-:Y:S01]  /*0a00*/  @!P3 IMAD.X R15, RZ, RZ, c[0x0][0x194], P4 ;  /* 0x00006500ff0fb624 */ /* 0x000fe200020e06ff */
[----:B-1----:R-:W-:Y:S01]  /*0a10*/  CS2R R6, SRZ ;  /* 0x0000000000067805 */ /* 0x002fe2000001ff00 */
[----:B------:R-:W-:Y:S01]  /*0a20*/  @!P3 IADD3.X R13, RZ, c[0x0][0x18c], RZ, P1, !PT ;  /* 0x00006300ff0dba10 */ /* 0x000fe20000ffe4ff */
[----:B------:R-:W-:Y:S01]  /*0a30*/  @!P2 IMAD.IADD R17, R3, 0x1, R9 ;  /* 0x000000010311a824 */ /* 0x000fe200078e0209 */
[----:B------:R-:W-:Y:S01]  /*0a40*/  @!P2 IADD3 R9, R9, 0x80, RZ ;  /* 0x000000800909a810 */ /* 0x000fe20007ffe0ff */
[----:B------:R0:W4:Y:S04]  /*0a50*/  @!P3 LDG.E.U8 R22, [R14.64] ;  /* 0x000000040e16b981 */ /* 0x000128000c1e1100 */
[----:B------:R1:W4:Y:S04]  /*0a60*/  @!P3 LDG.E.U8 R6, [R18.64] ;  /* 0x000000041206b981 */ /* 0x000328000c1e1100 */
[----:B------:R0:W4:Y:S01]  /*0a70*/  @!P3 LDG.E.U8 R10, [R12.64] ;  /* 0x000000040c0ab981 */ /* 0x000122000c1e1100 */
[----:B------:R-:W-:Y:S01]  /*0a80*/  ISETP.GE.AND P3, PT, R9, R5, PT ;  /* 0x000000050900720c */ /* 0x000fe20003f66270 */
[----:B------:R-:W-:Y:S01]  /*0a90*/  CS2R R20, SRZ ;  /* 0x0000000000147805 */ /* 0x000fe2000001ff00 */
[----:B0-----:R-:W-:-:S05]  /*0aa0*/  @!P2 IADD3 R12, P1, R17, c[0x0][0x180], RZ ;  /* 0x00006000110caa10 */ /* 0x001fca0007f3e0ff */
[----:B------:R-:W-:Y:S01]  /*0ab0*/  @!P2 IMAD.X R13, RZ, RZ, c[0x0][0x184], P1 ;  /* 0x00006100ff0da624 */ /* 0x000fe200008e06ff */
[----:B-1----:R-:W-:-:S04]  /*0ac0*/  @!P2 IADD3 R18, P1, R17, c[0x0][0x188], RZ ;  /* 0x000062001112aa10 */ /* 0x002fc80007f3e0ff */
[----:B------:R0:W4:Y:S01]  /*0ad0*/  @!P2 LDG.E.U8 R21, [R12.64] ;  /* 0x000000040c15a981 */ /* 0x000122000c1e1100 */
[----:B------:R-:W-:Y:S01]  /*0ae0*/  @!P2 IMAD.X R19, RZ, RZ, c[0x0][0x18c], P1 ;  /* 0x00006300ff13a624 */ /* 0x000fe200008e06ff */
[----:B------:R-:W-:-:S04]  /*0af0*/  @!P2 IADD3 R14, P1, R17, c[0x0][0x190], RZ ;  /* 0x00006400110eaa10 */ /* 0x000fc80007f3e0ff */
[----:B------:R1:W4:Y:S01]  /*0b00*/  @!P2 LDG.E.U8 R7, [R18.64] ;  /* 0x000000041207a981 */ /* 0x000322000c1e1100 */
[----:B0-----:R-:W-:Y:S01]  /*0b10*/  @!P3 IMAD.IADD R12, R3, 0x1, R9 ;  /* 0x00000001030cb824 */ /* 0x001fe200078e0209 */
[----:B------:R-:W-:Y:S02]  /*0b20*/  @!P2 IADD3.X R15, RZ, c[0x0][0x194], RZ, P1, !PT ;  /* 0x00006500ff0faa10 */ /* 0x000fe40000ffe4ff */
[----:B------:R-:W-:Y:S02]  /*0b30*/  @!P3 IADD3 R9, R9, 0x80, RZ ;  /* 0x000000800909b810 */ /* 0x000fe40007ffe0ff */
[----:B-1----:R-:W-:Y:S01]  /*0b40*/  @!P3 IADD3 R18, P1, R12, c[0x0][0x180], RZ ;  /* 0x000060000c12ba10 */ /* 0x002fe20007f3e0ff */
[----:B------:R0:W4:Y:S04]  /*0b50*/  @!P2 LDG.E.U8 R20, [R14.64] ;  /* 0x000000040e14a981 */ /* 0x000128000c1e1100 */
[----:B------:R-:W-:Y:S01]  /*0b60*/  @!P3 IMAD.X R19, RZ, RZ, c[0x0][0x184], P1 ;  /* 0x00006100ff13b624 */ /* 0x000fe200008e06ff */
[----:B------:R-:W-:Y:S01]  /*0b70*/  ISETP.GE.AND P1, PT, R9, R5, PT ;  /* 0x000000050900720c */ /* 0x000fe20003f26270 */
[----:B------:R-:W-:-:S06]  /*0b80*/  IMAD.MOV.U32 R13, RZ, RZ, RZ ;  /* 0x000000ffff0d7224 */ /* 0x000fcc00078e00ff */
[----:B------:R1:W4:Y:S06]  /*0b90*/  @!P3 LDG.E.U8 R13, [R18.64] ;  /* 0x00000004120db981 */ /* 0x00032c000c1e1100 */
[----:B------:R-:W-:Y:S02]  /*0ba0*/  @!P1 IMAD.IADD R9, R3, 0x1, R9 ;  /* 0x0000000103099824 */ /* 0x000fe400078e0209 */
[----:B--2---:R-:W-:Y:S01]  /*0bb0*/  @!P0 IMAD R17, R16, UR6, RZ ;  /* 0x0000000610118c24 */ /* 0x004fe2000f8e02ff */
[----:B------:R-:W-:Y:S01]  /*0bc0*/  @!P3 IADD3 R16, P2, R12, c[0x0][0x188], RZ ;  /* 0x000062000c10ba10 */ /* 0x000fe20007f5e0ff */
[----:B---3--:R-:W-:-:S04]  /*0bd0*/  @!P0 IMAD R8, R8, UR7, RZ ;  /* 0x0000000708088c24 */ /* 0x008fc8000f8e02ff */
[----:B-----5:R-:W-:Y:S02]  /*0be0*/  @!P0 IMAD R2, R8, R2, R17 ;  /* 0x0000000208028224 */ /* 0x020fe400078e0211 */
[----:B------:R-:W-:Y:S02]  /*0bf0*/  IMAD.MOV.U32 R8, RZ, RZ, RZ ;  /* 0x000000ffff087224 */ /* 0x000fe400078e00ff */
[----:B------:R-:W-:Y:S01]  /*0c00*/  @!P3 IMAD.X R17, RZ, RZ, c[0x0][0x18c], P2 ;  /* 0x00006300ff11b624 */ /* 0x000fe200010e06ff */
[----:B0-----:R-:W-:Y:S01]  /*0c10*/  @!P3 IADD3 R14, P2, R12, c[0x0][0x190], RZ ;  /* 0x000064000c0eba10 */ /* 0x001fe20007f5e0ff */
[----:B------:R-:W-:-:S03]  /*0c20*/  IMAD.MOV.U32 R12, RZ, RZ, RZ ;  /* 0x000000ffff0c7224 */ /* 0x000fc600078e00ff */
[----:B------:R0:W2:Y:S01]  /*0c30*/  @!P3 LDG.E.U8 R8, [R16.64] ;  /* 0x000000041008b981 */ /* 0x0000a2000c1e1100 */
[----:B------:R-:W-:-:S05]  /*0c40*/  @!P3 IADD3.X R15, RZ, c[0x0][0x194], RZ, P2, !PT ;  /* 0x00006500ff0fba10 */ /* 0x000fca00017fe4ff */
[----:B------:R3:W5:Y:S01]  /*0c50*/  @!P3 LDG.E.U8 R12, [R14.64] ;  /* 0x000000040e0cb981 */ /* 0x000762000c1e1100 */
[----:B0-----:R-:W-:-:S05]  /*0c60*/  @!P1 IADD3 R16, P2, R9, c[0x0][0x180], RZ ;  /* 0x0000600009109a10 */ /* 0x001fca0007f5e0ff */
[----:B------:R-:W-:Y:S01]  /*0c70*/  @!P1 IMAD.X R17, RZ, RZ, c[0x0][0x184], P2 ;  /* 0x00006100ff119624 */ /* 0x000fe200010e06ff */
[----:B---3--:R-:W-:Y:S01]  /*0c80*/  CS2R R14, SRZ ;  /* 0x00000000000e7805 */ /* 0x008fe2000001ff00 */
[----:B-1----:R-:W-:-:S05]  /*0c90*/  @!P1 IADD3 R18, P2, R9, c[0x0][0x188], RZ ;  /* 0x0000620009129a10 */ /* 0x002fca0007f5e0ff */
[----:B------:R0:W3:Y:S01]  /*0ca0*/  @!P1 LDG.E.U8 R14, [R16.64] ;  /* 0x00000004100e9981 */ /* 0x0000e2000c1e1100 */
[----:B------:R-:W-:-:S05]  /*0cb0*/  @!P1 IMAD.X R19, RZ, RZ, c[0x0][0x18c], P2 ;  /* 0x00006300ff139624 */ /* 0x000fca00010e06ff */
[----:B------:R-:W3:Y:S01]  /*0cc0*/  @!P1 LDG.E.U8 R15, [R18.64] ;  /* 0x00000004120f9981 */ /* 0x000ee2000c1e1100 */
[----:B0-----:R-:W-:Y:S01]  /*0cd0*/  @!P1 IADD3 R16, P2, R9, c[0x0][0x190], RZ ;  /* 0x0000640009109a10 */ /* 0x001fe20007f5e0ff */
[----:B------:R-:W-:-:S04]  /*0ce0*/  HFMA2.MMA R9, -RZ, RZ, 0, 0 ;  /* 0x00000000ff097435 */ /* 0x000fc800000001ff */
[----:B------:R-:W-:-:S06]  /*0cf0*/  @!P1 IMAD.X R17, RZ, RZ, c[0x0][0x194], P2 ;  /* 0x00006500ff119624 */ /* 0x000fcc00010e06ff */
[----:B------:R0:W3:Y:S01]  /*0d00*/  @!P1 LDG.E.U8 R9, [R16.64] ;  /* 0x0000000410099981 */ /* 0x0000e2000c1e1100 */
        /* <DEDUP_REMOVED lines=9> */
[----:B----4-:R-:W-:Y:S02]  /*0da0*/  IMAD R25, R25, UR6, RZ ;  /* 0x0000000619197c24 */ /* 0x010fe4000f8e02ff */
[----:B0-----:R-:W-:Y:S01]  /*0db0*/  IMAD R17, R4, UR7, RZ ;  /* 0x0000000704117c24 */ /* 0x001fe2000f8e02ff */
[----:B------:R-:W-:Y:S01]  /*0dc0*/  BSSY B0, `(.L_x_20123) ;  /* 0x000003c000007945 */ /* 0x000fe20003800000 */
[----:B------:R-:W-:Y:S02]  /*0dd0*/  IMAD R27, R27, UR6, RZ ;  /* 0x000000061b1b7c24 */ /* 0x000fe4000f8e02ff */
[----:B------:R-:W-:Y:S01]  /*0de0*/  IMAD R24, R17, R24, R25 ;  /* 0x0000001811187224 */ /* 0x000fe200078e0219 */
[----:B------:R-:W-:Y:S01]  /*0df0*/  BSSY B1, `(.L_x_20124) ;  /* 0x0000032000017945 */ /* 0x000fe20003800000 */
[----:B------:R-:W-:-:S04]  /*0e00*/  IMAD R23, R23, UR7, RZ ;  /* 0x0000000717177c24 */ /* 0x000fc8000f8e02ff */
        /* <DEDUP_REMOVED lines=9> */
[----:B-----5:R-:W-:Y:S02]  /*0ea0*/  IMAD R12, R13, R12, R2 ;  /* 0x0000000c0d0c7224 */ /* 0x020fe400078e0202 */
[----:B---3--:R-:W-:Y:S02]  /*0eb0*/  IMAD R14, R14, UR6, RZ ;  /* 0x000000060e0e7c24 */ /* 0x008fe4000f8e02ff */
        /* <DEDUP_REMOVED lines=15> */
.L_x_20125:
[----:B------:R-:W-:-:S13]  /*0fb0*/  ISETP.GE.AND P0, PT, R0, R5, PT ;  /* 0x000000050000720c */ /* 0x000fda0003f06270 */
[----:B------:R-:W-:Y:S05]  /*0fc0*/  @P0 BRA `(.L_x_20127) ;  /* 0x000000c000000947 */ /* 0x000fea0003800000 */
[----:B0-----:R-:W-:Y:S01]  /*0fd0*/  IMAD.IADD R6, R3, 0x1, R0 ;  /* 0x0000000103067824 */ /* 0x001fe200078e0200 */
[----:B------:R-:W-:-:S04]  /*0fe0*/  IADD3 R0, R0, 0x80, RZ ;  /* 0x0000008000007810 */ /* 0x000fc80007ffe0ff */
[----:B------:R-:W-:-:S05]  /*0ff0*/  IADD3 R6, P0, R6, c[0x0][0x178], RZ ;  /* 0x00005e0006067a10 */ /* 0x000fca0007f1e0ff */
[----:B------:R-:W-:-:S05]  /*1000*/  IMAD.X R7, RZ, RZ, c[0x0][0x17c], P0 ;  /* 0x00005f00ff077624 */ /* 0x000fca00000e06ff */
[----:B------:R0:W-:Y:S03]  /*1010*/  STG.E.U8 [R6.64], R24 ;  /* 0x0000001806007986 */ /* 0x0001e6000c101104 */
.L_x_20126:
[----:B------:R-:W-:-:S13]  /*1020*/  ISETP.GE.AND P0, PT, R0, R5, PT ;  /* 0x000000050000720c */ /* 0x000fda0003f06270 */
[----:B------:R-:W-:Y:S05]  /*1030*/  @P0 BRA `(.L_x_20128) ;  /* 0x000000d000000947 */ /* 0x000fea0003800000 */
[----:B0-----:R-:W-:Y:S01]  /*1040*/  IMAD.IADD R6, R3, 0x1, R0 ;  /* 0x0000000103067824 */ /* 0x001fe200078e0200 */
[----:B------:R-:W-:-:S04]  /*1050*/  IADD3 R0, R0, 0x80, RZ ;  /* 0x0000008000007810 */ /* 0x000fc80007ffe0ff */
[----:B------:R-:W-:-:S05]  /*1060*/  IADD3 R6, P0, R6, c[0x0][0x178], RZ ;  /* 0x00005e0006067a10 */ /* 0x000fca0007f1e0ff */
[----:B------:R-:W-:-:S05]  /*1070*/  IMAD.X R7, RZ, RZ, c[0x0][0x17c], P0 ;  /* 0x00005f00ff077624 */ /* 0x000fca00000e06ff */
[----:B------:R0:W-:Y:S03]  /*1080*/  STG.E.U8 [R6.64], R22 ;  /* 0x0000001606007986 */ /* 0x0001e6000c101104 */
.L_x_20127:
        /* <DEDUP_REMOVED lines=8> */
.L_x_20128:
[----:B------:R-:W-:Y:S05]  /*1110*/  BSYNC B1 ;  /* 0x0000000000017941 */ /* 0x000fea0003800000 */
.L_x_20124:
[----:B------:R-:W-:-:S13]  /*1120*/  ISETP.GE.AND P0, PT, R0, R5, PT ;  /* 0x000000050000720c */ /* 0x000fda0003f06270 */
[----:B0-----:R-:W-:Y:S01]  /*1130*/  @!P0 IMAD.IADD R6, R3, 0x1, R0 ;  /* 0x0000000103068824 */ /* 0x001fe200078e0200 */
[----:B------:R-:W-:-:S04]  /*1140*/  @!P0 IADD3 R0, R0, 0x80, RZ ;  /* 0x0000008000008810 */ /* 0x000fc80007ffe0ff */
[----:B------:R-:W-:-:S05]  /*1150*/  @!P0 IADD3 R6, P1, R6, c[0x0][0x178], RZ ;  /* 0x00005e0006068a10 */ /* 0x000fca0007f3e0ff */
[----:B------:R-:W-:-:S05]  /*1160*/  @!P0 IMAD.X R7, RZ, RZ, c[0x0][0x17c], P1 ;  /* 0x00005f00ff078624 */ /* 0x000fca00008e06ff */
[----:B------:R0:W-:Y:S03]  /*1170*/  @!P0 STG.E.U8 [R6.64], R12 ;  /* 0x0000000c06008986 */ /* 0x0001e6000c101104 */
.L_x_20129:
[----:B------:R-:W-:Y:S05]  /*1180*/  BSYNC B0 ;  /* 0x0000000000007941 */ /* 0x000fea0003800000 */
.L_x_20123:
        /* <DEDUP_REMOVED lines=8> */
.L_x_20130:
        /* <DEDUP_REMOVED lines=15> */
.L_x_23053:


//--------------------- .text._ZN2at6native29vectorized_elementwise_kernelILi4EZZZNS0_54_GLOBAL__N__d8c5977b_16_LinearAlgebra_cu_9e10b42f_321716addr_kernel_cudaERNS_14TensorIteratorERKN3c106ScalarES8_ENKUlvE_clEvENKUlvE_clEvEUlhhhE0_St5arrayIPcLm4EEEEviT0_T1_ --------------------------
	.section	.text._ZN2at6native29vectorized_elementwise_kernelILi4EZZZNS0_54_GLOBAL__N__d8c5977b_16_LinearAlgebra_cu_9e10b42f_321716addr_kernel_cudaERNS_14TensorIteratorERKN3c106ScalarES8_ENKUlvE_clEvENKUlvE_clEvEUlhhhE0_St5arrayIPcLm4EEEEviT0_T1_,"ax",@progbits
	.sectioninfo	@"SHI_REGISTERS=32"
	.align	128
        .global         _ZN2at6native29vectorized_elementwise_kernelILi4EZZZNS0_54_GLOBAL__N__d8c5977b_16_LinearAlgebra_cu_9e10b42f_321716addr_kernel_cudaERNS_14TensorIteratorERKN3c106ScalarES8_ENKUlvE_clEvENKUlvE_clEvEUlhhhE0_St5arrayIPcLm4EEEEviT0_T1_
        .type           _ZN2at6native29vectorized_elementwise_kernelILi4EZZZNS0_54_GLOBAL__N__d8c5977b_16_LinearAlgebra_cu_9e10b42f_321716addr_kernel_cudaERNS_14TensorIteratorERKN3c106ScalarES8_ENKUlvE_clEvENKUlvE_clEvEUlhhhE0_St5arrayIPcLm4EEEEviT0_T1_,@function
        .size           _ZN2at6native29vectorized_elementwise_kernelILi4EZZZNS0_54_GLOBAL__N__d8c5977b_16_LinearAlgebra_cu_9e10b42f_321716addr_kernel_cudaERNS_14TensorIteratorERKN3c106ScalarES8_ENKUlvE_clEvENKUlvE_clEvEUlhhhE0_St5arrayIPcLm4EEEEviT0_T1_,(.L_x_23054 - _ZN2at6native29vectorized_elementwise_kernelILi4EZZZNS0_54_GLOBAL__N__d8c5977b_16_LinearAlgebra_cu_9e10b42f_321716addr_kernel_cudaERNS_14TensorIteratorERKN3c106ScalarES8_ENKUlvE_clEvENKUlvE_clEvEUlhhhE0_St5arrayIPcLm4EEEEviT0_T1_)
        .other          _ZN2at6native29vectorized_elementwise_kernelILi4EZZZNS0_54_GLOBAL__N__d8c5977b_16_LinearAlgebra_cu_9e10b42f_321716addr_kernel_cudaERNS_14TensorIteratorERKN3c106ScalarES8_ENKUlvE_clEvENKUlvE_clEvEUlhhhE0_St5arrayIPcLm4EEEEviT0_T1_,@"STO_CUDA_ENTRY STV_DEFAULT"
_ZN2at6native29vectorized_elementwise_kernelILi4EZZZNS0_54_GLOBAL__N__d8c5977b_16_LinearAlgebra_cu_9e10b42f_321716addr_kernel_cudaERNS_14TensorIteratorERKN3c106ScalarES8_ENKUlvE_clEvENKUlvE_clEvEUlhhhE0_St5arrayIPcLm4EEEEviT0_T1_:
.text._ZN2at6native29vectorized_elementwise_kernelILi4EZZZNS0_54_GLOBAL__N__d8c5977b_16_LinearAlgebra_cu_9e10b42f_321716addr_kernel_cudaERNS_14TensorIteratorERKN3c106ScalarES8_ENKUlvE_clEvENKUlvE_clEvEUlhhhE0_St5arrayIPcLm4EEEEviT0_T1_:
        /* <DEDUP_REMOVED lines=21> */
[----:B------:R-:W3:Y:S04]  /*0150*/  LDG.E R4, [R10.64+0x200] ;  /* 0x000200040a047981 */ /* 0x000ee8000c1e1900 */
[----:B------:R-:W4:Y:S04]  /*0160*/  LDG.E R5, [R12.64] ;  /* 0x000000040c057981 */ /* 0x000f28000c1e1900 */
[----:B------:R-:W5:Y:S04]  /*0170*/  LDG.E R7, [R12.64+0x200] ;  /* 0x000200040c077981 */ /* 0x000f68000c1e1900 */
[----:B------:R0:W5:Y:S04]  /*0180*/  LDG.E R6, [R14.64] ;  /* 0x000000040e067981 */ /* 0x000168000c1e1900 */
[----:B------:R0:W5:Y:S01]  /*0190*/  LDG.E R8, [R14.64+0x200] ;  /* 0x000200040e087981 */ /* 0x000162000c1e1900 */
[----:B--2---:R-:W-:-:S02]  /*01a0*/  PRMT R16, R2, 0x7770, RZ ;  /* 0x0000777002107816 */ /* 0x004fc400000000ff */
[----:B------:R-:W-:Y:S02]  /*01b0*/  PRMT R17, R2, 0x7771, RZ ;  /* 0x0000777102117816 */ /* 0x000fe400000000ff */
[----:B---3--:R-:W-:Y:S01]  /*01c0*/  PRMT R18, R4, 0x7770, RZ ;  /* 0x0000777004127816 */ /* 0x008fe200000000ff */
[----:B0-----:R-:W-:Y:S01]  /*01d0*/  IMAD R15, R16, UR6, RZ ;  /* 0x00000006100f7c24 */ /* 0x001fe2000f8e02ff */
[----:B------:R-:W-:Y:S01]  /*01e0*/  PRMT R19, R4, 0x7771, RZ ;  /* 0x0000777104137816 */ /* 0x000fe200000000ff */
[----:B------:R-:W-:Y:S01]  /*01f0*/  IMAD R14, R17, UR6, RZ ;  /* 0x00000006110e7c24 */ /* 0x000fe2000f8e02ff */
[C---:B----4-:R-:W-:Y:S01]  /*0200*/  PRMT R11, R5.reuse, 0x7771, RZ ;  /* 0x00007771050b7816 */ /* 0x050fe200000000ff */
[----:B------:R-:W-:Y:S01]  /*0210*/  IMAD R17, R18, UR6, RZ ;  /* 0x0000000612117c24 */ /* 0x000fe2000f8e02ff */
[----:B------:R-:W-:Y:S01]  /*0220*/  PRMT R20, R5, 0x7770, RZ ;  /* 0x0000777005147816 */ /* 0x000fe200000000ff */
[----:B------:R-:W-:Y:S01]  /*0230*/  IMAD R18, R19, UR6, RZ ;  /* 0x0000000613127c24 */ /* 0x000fe2000f8e02ff */
[----:B-----5:R-:W-:Y:S01]  /*0240*/  PRMT R21, R7, 0x7770, RZ ;  /* 0x0000777007157816 */ /* 0x020fe200000000ff */
[----:B------:R-:W-:Y:S01]  /*0250*/  IMAD R16, R11, UR7, RZ ;  /* 0x000000070b107c24 */ /* 0x000fe2000f8e02ff */
[----:B------:R-:W-:Y:S01]  /*0260*/  PRMT R22, R7, 0x7771, RZ ;  /* 0x0000777107167816 */ /* 0x000fe200000000ff */
[----:B------:R-:W-:Y:S01]  /*0270*/  IMAD R20, R20, UR7, RZ ;  /* 0x0000000714147c24 */ /* 0x000fe2000f8e02ff */
[C---:B------:R-:W-:Y:S01]  /*0280*/  PRMT R13, R6.reuse, 0x7771, RZ ;  /* 0x00007771060d7816 */ /* 0x040fe200000000ff */
[----:B------:R-:W-:Y:S01]  /*0290*/  IMAD R21, R21, UR7, RZ ;  /* 0x0000000715157c24 */ /* 0x000fe2000f8e02ff */
[----:B------:R-:W-:Y:S01]  /*02a0*/  PRMT R12, R6, 0x7770, RZ ;  /* 0x00007770060c7816 */ /* 0x000fe200000000ff */
[----:B------:R-:W-:Y:S01]  /*02b0*/  IMAD R22, R22, UR7, RZ ;  /* 0x0000000716167c24 */ /* 0x000fe2000f8e02ff */
[C---:B------:R-:W-:Y:S01]  /*02c0*/  PRMT R10, R8.reuse, 0x7770, RZ ;  /* 0x00007770080a7816 */ /* 0x040fe200000000ff */
        /* <DEDUP_REMOVED lines=41> */
.L_x_20131:
        /* <DEDUP_REMOVED lines=27> */
[----:B------:R-:W-:Y:S01]  /*0710*/  CS2R R28, SRZ ;  /* 0x00000000001c7805 */ /* 0x000fe2000001ff00 */
[----:B------:R-:W-:Y:S01]  /*0720*/  @!P3 IADD3.X R13, RZ, c[0x0][0x18c], RZ, P1, !PT ;  /* 0x00006300ff0dba10 */ /* 0x000fe20000ffe4ff */
[----:B------:R1:W5:Y:S01]  /*0730*/  @!P3 LDG.E.U8 R11, [R22.64] ;  /* 0x00000004160bb981 */ /* 0x000362000c1e1100 */
[----:B------:R-:W-:Y:S02]  /*0740*/  ISETP.GE.AND P1, PT, R9, R5, PT ;  /* 0x000000050900720c */ /* 0x000fe40003f26270 */
[----:B------:R-:W-:Y:S01]  /*0750*/  @!P3 IADD3 R20, P4, R20, c[0x0][0x190], RZ ;  /* 0x000064001414ba10 */ /* 0x000fe20007f9e0ff */
[----:B------:R1:W5:Y:S04]  /*0760*/  @!P3 LDG.E.U8 R28, [R12.64] ;  /* 0x000000040c1cb981 */ /* 0x000368000c1e1100 */
[----:B------:R-:W-:Y:S01]  /*0770*/  @!P3 IMAD.X R21, RZ, RZ, c[0x0][0x194], P4 ;  /* 0x00006500ff15b624 */ /* 0x000fe200020e06ff */
[----:B0-----:R-:W-:-:S04]  /*0780*/  @!P2 IADD3 R6, P4, R14, c[0x0][0x180], RZ ;  /* 0x000060000e06aa10 */ /* 0x001fc80007f9e0ff */
[----:B------:R0:W5:Y:S01]  /*0790*/  @!P3 LDG.E.U8 R29, [R20.64] ;  /* 0x00000004141db981 */ /* 0x000162000c1e1100 */
[C---:B----4-:R-:W-:Y:S01]  /*07a0*/  @!P2 IADD3 R18, P3, R14.reuse, c[0x0][0x188], RZ ;  /* 0x000062000e12aa10 */ /* 0x050fe20007f7e0ff */
[----:B------:R-:W-:Y:S01]  /*07b0*/  @!P1 IMAD.IADD R10, R3, 0x1, R9 ;  /* 0x00000001030a9824 */ /* 0x000fe200078e0209 */
[----:B------:R-:W-:Y:S01]  /*07c0*/  @!P1 IADD3 R9, R9, 0x80, RZ ;  /* 0x0000008009099810 */ /* 0x000fe20007ffe0ff */
[----:B------:R-:W-:Y:S02]  /*07d0*/  @!P2 IMAD.X R7, RZ, RZ, c[0x0][0x184], P4 ;  /* 0x00006100ff07a624 */ /* 0x000fe400020e06ff */
[----:B------:R-:W-:Y:S01]  /*07e0*/  @!P2 IMAD.X R19, RZ, RZ, c[0x0][0x18c], P3 ;  /* 0x00006300ff13a624 */ /* 0x000fe200018e06ff */
[----:B------:R-:W-:Y:S02]  /*07f0*/  ISETP.GE.AND P3, PT, R9, R5, PT ;  /* 0x000000050900720c */ /* 0x000fe40003f66270 */
[----:B------:R-:W-:Y:S01]  /*0800*/  @!P2 IADD3 R14, P4, R14, c[0x0][0x190], RZ ;  /* 0x000064000e0eaa10 */ /* 0x000fe20007f9e0ff */
[----:B------:R-:W-:Y:S01]  /*0810*/  CS2R R26, SRZ ;  /* 0x00000000001a7805 */ /* 0x000fe2000001ff00 */
[----:B-1----:R-:W-:-:S03]  /*0820*/  CS2R R22, SRZ ;  /* 0x0000000000167805 */ /* 0x002fc6000001ff00 */
[----:B------:R-:W-:Y:S01]  /*0830*/  @!P2 IMAD.X R15, RZ, RZ, c[0x0][0x194], P4 ;  /* 0x00006500ff0fa624 */ /* 0x000fe200020e06ff */
[C---:B------:R-:W-:Y:S01]  /*0840*/  @!P1 IADD3 R12, P4, R10.reuse, c[0x0][0x180], RZ ;  /* 0x000060000a0c9a10 */ /* 0x040fe20007f9e0ff */
[----:B------:R1:W4:Y:S03]  /*0850*/  @!P2 LDG.E.U8 R27, [R6.64] ;  /* 0x00000004061ba981 */ /* 0x000326000c1e1100 */
[----:B------:R-:W-:Y:S01]  /*0860*/  @!P1 IADD3.X R13, RZ, c[0x0][0x184], RZ, P4, !PT ;  /* 0x00006100ff0d9a10 */ /* 0x000fe200027fe4ff */
[----:B------:R1:W4:Y:S01]  /*0870*/  @!P2 LDG.E.U8 R23, [R18.64] ;  /* 0x000000041217a981 */ /* 0x000322000c1e1100 */
[----:B0-----:R-:W-:-:S03]  /*0880*/  @!P1 IADD3 R20, P4, R10, c[0x0][0x190], RZ ;  /* 0x000064000a149a10 */ /* 0x001fc60007f9e0ff */
[----:B------:R0:W4:Y:S01]  /*0890*/  @!P2 LDG.E.U8 R26, [R14.64] ;  /* 0x000000040e1aa981 */ /* 0x000122000c1e1100 */
[----:B-1----:R-:W-:Y:S01]  /*08a0*/  @!P1 IADD3 R6, P2, R10, c[0x0][0x188], RZ ;  /* 0x000062000a069a10 */ /* 0x002fe20007f5e0ff */
[----:B------:R-:W-:Y:S01]  /*08b0*/  @!P3 IMAD.IADD R10, R3, 0x1, R9 ;  /* 0x00000001030ab824 */ /* 0x000fe200078e0209 */
[----:B------:R-:W-:Y:S01]  /*08c0*/  @!P3 IADD3 R9, R9, 0x80, RZ ;  /* 0x000000800909b810 */ /* 0x000fe20007ffe0ff */
[----:B------:R-:W-:Y:S01]  /*08d0*/  CS2R R24, SRZ ;  /* 0x0000000000187805 */ /* 0x000fe2000001ff00 */
[----:B------:R-:W-:Y:S02]  /*08e0*/  IMAD.MOV.U32 R4, RZ, RZ, RZ ;  /* 0x000000ffff047224 */ /* 0x000fe400078e00ff */
[----:B------:R-:W-:Y:S01]  /*08f0*/  @!P1 IMAD.X R7, RZ, RZ, c[0x0][0x18c], P2 ;  /* 0x00006300ff079624 */ /* 0x000fe200010e06ff */
[----:B------:R-:W-:Y:S01]  /*0900*/  ISETP.GE.AND P2, PT, R9, R5, PT ;  /* 0x000000050900720c */ /* 0x000fe20003f46270 */
[----:B------:R-:W-:Y:S01]  /*0910*/  @!P1 IMAD.X R21, RZ, RZ, c[0x0][0x194], P4 ;  /* 0x00006500ff159624 */ /* 0x000fe200020e06ff */
[C---:B------:R-:W-:Y:S01]  /*0920*/  @!P3 IADD3 R18, P4, R10.reuse, c[0x0][0x180], RZ ;  /* 0x000060000a12ba10 */ /* 0x040fe20007f9e0ff */
[----:B------:R1:W4:Y:S04]  /*0930*/  @!P1 LDG.E.U8 R25, [R12.64] ;  /* 0x000000040c199981 */ /* 0x000328000c1e1100 */
[----:B------:R1:W4:Y:S01]  /*0940*/  @!P1 LDG.E.U8 R4, [R6.64] ;  /* 0x0000000406049981 */ /* 0x000322000c1e1100 */
[----:B------:R-:W-:Y:S01]  /*0950*/  @!P3 IMAD.X R19, RZ, RZ, c[0x0][0x184], P4 ;  /* 0x00006100ff13b624 */ /* 0x000fe200020e06ff */
[----:B0-----:R-:W-:-:S02]  /*0960*/  @!P3 IADD3 R14, P4, R10, c[0x0][0x190], RZ ;  /* 0x000064000a0eba10 */ /* 0x001fc40007f9e0ff */
[----:B------:R0:W4:Y:S01]  /*0970*/  @!P1 LDG.E.U8 R24, [R20.64] ;  /* 0x0000000414189981 */ /* 0x000122000c1e1100 */
[----:B-1----:R-:W-:Y:S02]  /*0980*/  @!P3 IADD3 R12, P1, R10, c[0x0][0x188], RZ ;  /* 0x000062000a0cba10 */ /* 0x002fe40007f3e0ff */
[----:B------:R-:W-:Y:S01]  /*0990*/  @!P3 IMAD.X R15, RZ, RZ, c[0x0][0x194], P4 ;  /* 0x00006500ff0fb624 */ /* 0x000fe200020e06ff */
[----:B------:R-:W-:Y:S01]  /*09a0*/  MOV R10, RZ ;  /* 0x000000ff000a7202 */ /* 0x000fe20000000f00 */
[----:B------:R-:W-:Y:S01]  /*09b0*/  CS2R R6, SRZ ;  /* 0x0000000000067805 */ /* 0x000fe2000001ff00 */
[----:B------:R-:W-:Y:S02]  /*09c0*/  @!P3 IMAD.X R13, RZ, RZ, c[0x0][0x18c], P1 ;  /* 0x00006300ff0db624 */ /* 0x000fe400008e06ff */
[----:B------:R1:W4:Y:S01]  /*09d0*/  @!P3 LDG.E.U8 R22, [R14.64] ;  /* 0x000000040e16b981 */ /* 0x000322000c1e1100 */
[----:B------:R-:W-:Y:S01]  /*09e0*/  @!P2 IMAD.IADD R17, R3, 0x1, R9 ;  /* 0x000000010311a824 */ /* 0x000fe200078e0209 */
[----:B------:R-:W-:-:S02]  /*09f0*/  @!P2 IADD3 R9, R9, 0x80, RZ ;  /* 0x000000800909a810 */ /* 0x000fc40007ffe0ff */
[----:B------:R1:W4:Y:S04]  /*0a00*/  @!P3 LDG.E.U8 R6, [R18.64] ;  /* 0x000000041206b981 */ /* 0x000328000c1e1100 */
[----:B------:R1:W4:Y:S01]  /*0a10*/  @!P3 LDG.E.U8 R10, [R12.64] ;  /* 0x000000040c0ab981 */ /* 0x000322000c1e1100 */
[----:B------:R-:W-:Y:S01]  /*0a20*/  ISETP.GE.AND P3, PT, R9, R5, PT ;  /* 0x000000050900720c */ /* 0x000fe20003f66270 */
[----:B0-----:R-:W-:Y:S01]  /*0a30*/  CS2R R20, SRZ ;  /* 0x0000000000147805 */ /* 0x001fe2000001ff00 */
[----:B-1----:R-:W-:-:S05]  /*0a40*/  @!P2 IADD3 R12, P1, R17, c[0x0][0x180], RZ ;  /* 0x00006000110caa10 */ /* 0x002fca0007f3e0ff */
[----:B------:R-:W-:Y:S01]  /*0a50*/  @!P2 IMAD.X R13, RZ, RZ, c[0x0][0x184], P1 ;  /* 0x00006100ff0da624 */ /* 0x000fe200008e06ff */
[----:B------:R-:W-:-:S04]  /*0a60*/  @!P2 IADD3 R18, P1, R17, c[0x0][0x188], RZ ;  /* 0x000062001112aa10 */ /* 0x000fc80007f3e0ff */
[----:B------:R0:W4:Y:S01]  /*0a70*/  @!P2 LDG.E.U8 R21, [R12.64] ;  /* 0x000000040c15a981 */ /* 0x000122000c1e1100 */
[----:B------:R-:W-:Y:S01]  /*0a80*/  @!P2 IMAD.X R19, RZ, RZ, c[0x0][0x18c], P1 ;  /* 0x00006300ff13a624 */ /* 0x000fe200008e06ff */
[----:B------:R-:W-:-:S04]  /*0a90*/  @!P2 IADD3 R14, P1, R17, c[0x0][0x190], RZ ;  /* 0x00006400110eaa10 */ /* 0x000fc80007f3e0ff */
[----:B------:R1:W4:Y:S01]  /*0aa0*/  @!P2 LDG.E.U8 R7, [R18.64] ;  /* 0x000000041207a981 */ /* 0x000322000c1e1100 */
[----:B0-----:R-:W-:Y:S02]  /*0ab0*/  @!P3 IMAD.IADD R12, R3, 0x1, R9 ;  /* 0x00000001030cb824 */ /* 0x001fe400078e0209 */
[----:B------:R-:W-:Y:S01]  /*0ac0*/  @!P2 IMAD.X R15, RZ, RZ, c[0x0][0x194], P1 ;  /* 0x00006500ff0fa624 */ /* 0x000fe200008e06ff */
[----:B------:R-:W-:Y:S02]  /*0ad0*/  @!P3 IADD3 R9, R9, 0x80, RZ ;  /* 0x000000800909b810 */ /* 0x000fe40007ffe0ff */
[----:B-1----:R-:W-:Y:S02]  /*0ae0*/  @!P3 IADD3 R18, P1, R12, c[0x0][0x180], RZ ;  /* 0x000060000c12ba10 */ /* 0x002fe40007f3e0ff */
[----:B------:R0:W4:Y:S02]  /*0af0*/  @!P2 LDG.E.U8 R20, [R14.64] ;  /* 0x000000040e14a981 */ /* 0x000124000c1e1100 */
[----:B------:R-:W-:-:S02]  /*0b00*/  @!P3 IADD3.X R19, RZ, c[0x0][0x184], RZ, P1, !PT ;  /* 0x00006100ff13ba10 */ /* 0x000fc40000ffe4ff */
        /* <DEDUP_REMOVED lines=8> */
[----:B------:R-:W-:Y:S01]  /*0b90*/  @!P3 IMAD.X R17, RZ, RZ, c[0x0][0x18c], P2 ;  /* 0x00006300ff11b624 */ /* 0x000fe200010e06ff */
[----:B0-----:R-:W-:Y:S01]  /*0ba0*/  @!P3 IADD3 R14, P2, R12, c[0x0][0x190], RZ ;  /* 0x000064000c0eba10 */ /* 0x001fe20007f5e0ff */
[----:B------:R-:W-:Y:S02]  /*0bb0*/  IMAD.MOV.U32 R8, RZ, RZ, RZ ;  /* 0x000000ffff087224 */ /* 0x000fe400078e00ff */
[----:B------:R-:W-:Y:S02]  /*0bc0*/  IMAD.MOV.U32 R12, RZ, RZ, RZ ;  /* 0x000000ffff0c7224 */ /* 0x000fe400078e00ff */
[----:B------:R-:W-:Y:S02]  /*0bd0*/  @!P3 IMAD.X R15, RZ, RZ, c[0x0][0x194], P2 ;  /* 0x00006500ff0fb624 */ /* 0x000fe400010e06ff */
[----:B------:R0:W2:Y:S04]  /*0be0*/  @!P3 LDG.E.U8 R8, [R16.64] ;  /* 0x000000041008b981 */ /* 0x0000a8000c1e1100 */
[----:B------:R3:W5:Y:S01]  /*0bf0*/  @!P3 LDG.E.U8 R12, [R14.64] ;  /* 0x000000040e0cb981 */ /* 0x000762000c1e1100 */
[----:B0-----:R-:W-:-:S04]  /*0c00*/  @!P1 IADD3 R16, P2, R9, c[0x0][0x180], RZ ;  /* 0x0000600009109a10 */ /* 0x001fc80007f5e0ff */
[----:B------:R-:W-:Y:S01]  /*0c10*/  @!P1 IADD3.X R17, RZ, c[0x0][0x184], RZ, P2, !PT ;  /* 0x00006100ff119a10 */ /* 0x000fe200017fe4ff */
[----:B---3--:R-:W-:Y:S01]  /*0c20*/  CS2R R14, SRZ ;  /* 0x00000000000e7805 */ /* 0x008fe2000001ff00 */
[----:B-1----:R-:W-:-:S05]  /*0c30*/  @!P1 IADD3 R18, P2, R9, c[0x0][0x188], RZ ;  /* 0x0000620009129a10 */ /* 0x002fca0007f5e0ff */
[----:B------:R0:W3:Y:S01]  /*0c40*/  @!P1 LDG.E.U8 R14, [R16.64] ;  /* 0x00000004100e9981 */ /* 0x0000e2000c1e1100 */
[----:B------:R-:W-:-:S05]  /*0c50*/  @!P1 IMAD.X R19, RZ, RZ, c[0x0][0x18c], P2 ;  /* 0x00006300ff139624 */ /* 0x000fca00010e06ff */
[----:B------:R-:W3:Y:S01]  /*0c60*/  @!P1 LDG.E.U8 R15, [R18.64] ;  /* 0x00000004120f9981 */ /* 0x000ee2000c1e1100 */
[----:B0-----:R-:W-:Y:S01]  /*0c70*/  @!P1 IADD3 R16, P2, R9, c[0x0][0x190], RZ ;  /* 0x0000640009109a10 */ /* 0x001fe20007f5e0ff */
[----:B------:R-:W-:-:S04]  /*0c80*/  IMAD.MOV.U32 R9, RZ, RZ, RZ ;  /* 0x000000ffff097224 */ /* 0x000fc800078e00ff */
[----:B------:R-:W-:-:S05]  /*0c90*/  @!P1 IMAD.X R17, RZ, RZ, c[0x0][0x194], P2 ;  /* 0x00006500ff119624 */ /* 0x000fca00010e06ff */
        /* <DEDUP_REMOVED lines=12> */
[----:B------:R-:W-:Y:S01]  /*0d60*/  IMAD R23, R23, UR7, RZ ;  /* 0x0000000717177c24 */ /* 0x000fe2000f8e02ff */
[----:B------:R-:W-:Y:S01]  /*0d70*/  BSSY B1, `(.L_x_20133) ;  /* 0x0000034000017945 */ /* 0x000fe20003800000 */
[----:B------:R-:W-:Y:S02]  /*0d80*/  IMAD R25, R25, UR6, RZ ;  /* 0x0000000619197c24 */ /* 0x000fe4000f8e02ff */
[----:B0-----:R-:W-:-:S04]  /*0d90*/  IMAD R17, R4, UR7, RZ ;  /* 0x0000000704117c24 */ /* 0x001fc8000f8e02ff */
[----:B------:R-:W-:Y:S02]  /*0da0*/  IMAD R24, R17, R24, R25 ;  /* 0x0000001811187224 */ /* 0x000fe400078e0219 */
        /* <DEDUP_REMOVED lines=26> */
.L_x_20134:
[----:B------:R-:W-:-:S13]  /*0f50*/  ISETP.GE.AND P0, PT, R0, R5, PT ;  /* 0x000000050000720c */ /* 0x000fda0003f06270 */
[----:B------:R-:W-:Y:S05]  /*0f60*/  @P0 BRA `(.L_x_20136) ;  /* 0x000000c000000947 */ /* 0x000fea0003800000 */
[----:B0-----:R-:W-:Y:S01]  /*0f70*/  IMAD.IADD R6, R3, 0x1, R0 ;  /* 0x0000000103067824 */ /* 0x001fe200078e0200 */
[----:B------:R-:W-:-:S04]  /*0f80*/  IADD3 R0, R0, 0x80, RZ ;  /* 0x0000008000007810 */ /* 0x000fc80007ffe0ff */
[----:B------:R-:W-:-:S05]  /*0f90*/  IADD3 R6, P0, R6, c[0x0][0x178], RZ ;  /* 0x00005e0006067a10 */ /* 0x000fca0007f1e0ff */
[----:B------:R-:W-:-:S05]  /*0fa0*/  IMAD.X R7, RZ, RZ, c[0x0][0x17c], P0 ;  /* 0x00005f00ff077624 */ /* 0x000fca00000e06ff */
[----:B------:R0:W-:Y:S03]  /*0fb0*/  STG.E.U8 [R6.64], R24 ;  /* 0x0000001806007986 */ /* 0x0001e6000c101104 */
.L_x_20135:
[----:B------:R-:W-:-:S13]  /*0fc0*/  ISETP.GE.AND P0, PT, R0, R5, PT ;  /* 0x000000050000720c */ /* 0x000fda0003f06270 */
[----:B------:R-:W-:Y:S05]  /*0fd0*/  @P0 BRA `(.L_x_20137) ;  /* 0x000000d000000947 */ /* 0x000fea0003800000 */
[----:B0-----:R-:W-:Y:S01]  /*0fe0*/  IMAD.IADD R6, R3, 0x1, R0 ;  /* 0x0000000103067824 */ /* 0x001fe200078e0200 */
[----:B------:R-:W-:-:S04]  /*0ff0*/  IADD3 R0, R0, 0x80, RZ ;  /* 0x0000008000007810 */ /* 0x000fc80007ffe0ff */
[----:B------:R-:W-:-:S05]  /*1000*/  IADD3 R6, P0, R6, c[0x0][0x178], RZ ;  /* 0x00005e0006067a10 */ /* 0x000fca0007f1e0ff */
[----:B------:R-:W-:-:S05]  /*1010*/  IMAD.X R7, RZ, RZ, c[0x0][0x17c], P0 ;  /* 0x00005f00ff077624 */ /* 0x000fca00000e06ff */
[----:B------:R0:W-:Y:S03]  /*1020*/  STG.E.U8 [R6.64], R22 ;  /* 0x0000001606007986 */ /* 0x0001e6000c101104 */
.L_x_20136:
        /* <DEDUP_REMOVED lines=8> */
.L_x_20137:
[----:B------:R-:W-:Y:S05]  /*10b0*/  BSYNC B1 ;  /* 0x0000000000017941 */ /* 0x000fea0003800000 */
.L_x_20133:
[----:B------:R-:W-:-:S13]  /*10c0*/  ISETP.GE.AND P0, PT, R0, R5, PT ;  /* 0x000000050000720c */ /* 0x000fda0003f06270 */
[----:B0-----:R-:W-:Y:S01]  /*10d0*/  @!P0 IMAD.IADD R6, R3, 0x1, R0 ;  /* 0x0000000103068824 */ /* 0x001fe200078e0200 */
[----:B------:R-:W-:-:S04]  /*10e0*/  @!P0 IADD3 R0, R0, 0x80, RZ ;  /* 0x0000008000008810 */ /* 0x000fc80007ffe0ff */
[----:B------:R-:W-:-:S05]  /*10f0*/  @!P0 IADD3 R6, P1, R6, c[0x0][0x178], RZ ;  /* 0x00005e0006068a10 */ /* 0x000fca0007f3e0ff */
[----:B------:R-:W-:-:S05]  /*1100*/  @!P0 IMAD.X R7, RZ, RZ, c[0x0][0x17c], P1 ;  /* 0x00005f00ff078624 */ /* 0x000fca00008e06ff */
[----:B------:R0:W-:Y:S03]  /*1110*/  @!P0 STG.E.U8 [R6.64], R12 ;  /* 0x0000000c06008986 */ /* 0x0001e6000c101104 */
.L_x_20138:
[----:B------:R-:W-:Y:S05]  /*1120*/  BSYNC B0 ;  /* 0x0000000000007941 */ /* 0x000fea0003800000 */
.L_x_20132:
        /* <DEDUP_REMOVED lines=8> */
.L_x_20139:
        /* <DEDUP_REMOVED lines=13> */
.L_x_23054:


//--------------------- .text._ZN2at6native29vectorized_elementwise_kernelILi8EZZZNS0_54_GLOBAL__N__d8c5977b_16_LinearAlgebra_cu_9e10b42f_321716addr_kernel_cudaERNS_14TensorIteratorERKN3c106ScalarES8_ENKUlvE_clEvENKUlvE_clEvEUlhhhE0_St5arrayIPcLm4EEEEviT0_T1_ --------------------------
	.section	.text._ZN2at6native29vectorized_elementwise_kernelILi8EZZZNS0_54_GLOBAL__N__d8c5977b_16_LinearAlgebra_cu_9e10b42f_321716addr_kernel_cudaERNS_14TensorIteratorERKN3c106ScalarES8_ENKUlvE_clEvENKUlvE_clEvEUlhhhE0_St5arrayIPcLm4EEEEviT0_T1_,"ax",@progbits
	.sectioninfo	@"SHI_REGISTERS=4"
	.align	128
        .global         _ZN2at6native29vectorized_elementwise_kernelILi8EZZZNS0_54_GLOBAL__N__d8c5977b_16_LinearAlgebra_cu_9e10b42f_321716addr_kernel_cudaERNS_14TensorIteratorERKN3c106ScalarES8_ENKUlvE_clEvENKUlvE_clEvEUlhhhE0_St5arrayIPcLm4EEEEviT0_T1_
        .type           _ZN2at6native29vectorized_elementwise_kernelILi8EZZZNS0_54_GLOBAL__N__d8c5977b_16_LinearAlgebra_cu_9e10b42f_321716addr_kernel_cudaERNS_14TensorIteratorERKN3c106ScalarES8_ENKUlvE_clEvENKUlvE_clEvEUlhhhE0_St5arrayIPcLm4EEEEviT0_T1_,@function
        .size           _ZN2at6native29vectorized_elementwise_kernelILi8EZZZNS0_54_GLOBAL__N__d8c5977b_16_LinearAlgebra_cu_9e10b42f_321716addr_kernel_cudaERNS_14TensorIteratorERKN3c106ScalarES8_ENKUlvE_clEvENKUlvE_clEvEUlhhhE0_St5arrayIPcLm4EEEEviT0_T1_,(.L_x_23055 - _ZN2at6native29vectorized_elementwise_kernelILi8EZZZNS0_54_GLOBAL__N__d8c5977b_16_LinearAlgebra_cu_9e10b42f_321716addr_kernel_cudaERNS_14TensorIteratorERKN3c106ScalarES8_ENKUlvE_clEvENKUlvE_clEvEUlhhhE0_St5arrayIPcLm4EEEEviT0_T1_)
        .other          _ZN2at6native29vectorized_elementwise_kernelILi8EZZZNS0_54_GLOBAL__N__d8c5977b_16_LinearAlgebra_cu_9e10b42f_321716addr_kernel_cudaERNS_14TensorIteratorERKN3c106ScalarES8_ENKUlvE_clEvENKUlvE_clEvEUlhhhE0_St5arrayIPcLm4EEEEviT0_T1_,@"STO_CUDA_ENTRY STV_DEFAULT"
_ZN2at6native29vectorized_elementwise_kernelILi8EZZZNS0_54_GLOBAL__N__d8c5977b_16_LinearAlgebra_cu_9e10b42f_321716addr_kernel_cudaERNS_14TensorIteratorERKN3c106ScalarES8_ENKUlvE_clEvENKUlvE_clEvEUlhhhE0_St5arrayIPcLm4EEEEviT0_T1_:
.text._ZN2at6native29vectorized_elementwise_kernelILi8EZZZNS0_54_GLOBAL__N__d8c5977b_16_LinearAlgebra_cu_9e10b42f_321716addr_kernel_cudaERNS_14TensorIteratorERKN3c106ScalarES8_ENKUlvE_clEvENKUlvE_clEvEUlhhhE0_St5arrayIPcLm4EEEEviT0_T1_:
[----:B------:R-:W-:Y:S02]  /*0000*/  MOV R1, c[0x0][0x28] ;  /* 0x00000a0000017a02 */ /* 0x000fe40000000f00 */
[----:B------:R-:W-:Y:S05]  /*0010*/  EXIT ;  /* 0x000000000000794d */ /* 0x000fea0003800000 */
.L_x_20140:
        /* <DEDUP_REMOVED lines=14> */
.L_x_23055:


//--------------------- .text._ZN2at6native18elementwise_kernelILi128ELi4EZNS0_15gpu_kernel_implIZZZNS0_54_GLOBAL__N__d8c5977b_16_LinearAlgebra_cu_9e10b42f_321716addr_kernel_cudaERNS_14TensorIteratorERKN3c106ScalarES9_ENKUlvE_clEvENKUlvE_clEvEUlhhhE_EEvRNS_18TensorIteratorBaseERKT_EUliE_EEviT1_ --------------------------
	.section	.text._ZN2at6native18elementwise_kernelILi128ELi4EZNS0_15gpu_kernel_implIZZZNS0_54_GLOBAL__N__d8c5977b_16_LinearAlgebra_cu_9e10b42f_321716addr_kernel_cudaERNS_14TensorIteratorERKN3c106ScalarES9_ENKUlvE_clEvENKUlvE_clEvEUlhhhE_EEvRNS_18TensorIteratorBaseERKT_EUliE_EEviT1_,"ax",@progbits
	.sectioninfo	@"SHI_REGISTERS=28"
	.align	128
        .global         _ZN2at6native18elementwise_kernelILi128ELi4EZNS0_15gpu_kernel_implIZZZNS0_54_GLOBAL__N__d8c5977b_16_LinearAlgebra_cu_9e10b42f_321716addr_kernel_cudaERNS_14TensorIteratorERKN3c106ScalarES9_ENKUlvE_clEvENKUlvE_clEvEUlhhhE_EEvRNS_18TensorIteratorBaseERKT_EUliE_EEviT1_
        .type           _ZN2at6native18elementwise_kernelILi128ELi4EZNS0_15gpu_kernel_implIZZZNS0_54_GLOBAL__N__d8c5977b_16_LinearAlgebra_cu_9e10b42f_321716addr_kernel_cudaERNS_14TensorIteratorERKN3c106ScalarES9_ENKUlvE_clEvENKUlvE_clEvEUlhhhE_EEvRNS_18TensorIteratorBaseERKT_EUliE_EEviT1_,@function
        .size           _ZN2at6native18elementwise_kernelILi128ELi4EZNS0_15gpu_kernel_implIZZZNS0_54_GLOBAL__N__d8c5977b_16_LinearAlgebra_cu_9e10b42f_321716addr_kernel_cudaERNS_14TensorIteratorERKN3c106ScalarES9_ENKUlvE_clEvENKUlvE_clEvEUlhhhE_EEvRNS_18TensorIteratorBaseERKT_EUliE_EEviT1_,(.L_x_23056 - _ZN2at6native18elementwise_kernelILi128ELi4EZNS0_15gpu_kernel_implIZZZNS0_54_GLOBAL__N__d8c5977b_16_LinearAlgebra_cu_9e10b42f_321716addr_kernel_cudaERNS_14TensorIteratorERKN3c106ScalarES9_ENKUlvE_clEvENKUlvE_clEvEUlhhhE_EEvRNS_18TensorIteratorBaseERKT_EUliE_EEviT1_)
        .other          _ZN2at6native18elementwise_kernelILi128ELi4EZNS0_15gpu_kernel_implIZZZNS0_54_GLOBAL__N__d8c5977b_16_LinearAlgebra_cu_9e10b42f_321716addr_kernel_cudaERNS_14TensorIteratorERKN3c106ScalarES9_ENKUlvE_clEvENKUlvE_clEvEUlhhhE_EEvRNS_18TensorIteratorBaseERKT_EUliE_EEviT1_,@"STO_CUDA_ENTRY STV_DEFAULT"
_ZN2at6native18elementwise_kernelILi128ELi4EZNS0_15gpu_kernel_implIZZZNS0_54_GLOBAL__N__d8c5977b_16_LinearAlgebra_cu_9e10b42f_321716addr_kernel_cudaERNS_14TensorIteratorERKN3c106ScalarES9_ENKUlvE_clEvENKUlvE_clEvEUlhhhE_EEvRNS_18TensorIteratorBaseERKT_EUliE_EEviT1_:
.text._ZN2at6native18elementwise_kernelILi128ELi4EZNS0_15gpu_kernel_implIZZZNS0_54_GLOBAL__N__d8c5977b_16_LinearAlgebra_cu_9e10b42f_321716addr_kernel_cudaERNS_14TensorIteratorERKN3c106ScalarES9_ENKUlvE_clEvENKUlvE_clEvEUlhhhE_EEvRNS_18TensorIteratorBaseERKT_EUliE_EEviT1_:
        /* <DEDUP_REMOVED lines=262> */
.L_x_20143:
        /* <DEDUP_REMOVED lines=29> */
.L_x_20144:
        /* <DEDUP_REMOVED lines=16> */
.L_x_20148:
[----:B------:R0:W5:Y:S01]  /*1330*/  LDG.E.U8 R23, [R24.64] ;  /* 0x0000002418177981 */ /* 0x000162000c1e1100 */
[----:B------:R-:W-:Y:S05]  /*1340*/  BRA `(.L_x_20150) ;  /* 0x00000dc000007947 */ /* 0x000fea0003800000 */
.L_x_20147:
        /* <DEDUP_REMOVED lines=8> */
.L_x_20152:
[----:B------:R0:W5:Y:S01]  /*13d0*/  LDG.E.U8 R23, [R24.64] ;  /* 0x0000002418177981 */ /* 0x000162000c1e1100 */
[----:B------:R-:W-:Y:S05]  /*13e0*/  BRA `(.L_x_20150) ;  /* 0x00000d2000007947 */ /* 0x000fea0003800000 */
.L_x_20151:
[----:B------:R0:W5:Y:S01]  /*13f0*/  LDG.E.U16 R23, [R24.64] ;  /* 0x0000002418177981 */ /* 0x000162000c1e1500 */
[----:B------:R-:W-:Y:S05]  /*1400*/  BRA `(.L_x_20150) ;  /* 0x00000d0000007947 */ /* 0x000fea0003800000 */
.L_x_20146:
        /* <DEDUP_REMOVED lines=10> */
.L_x_20154:
[----:B------:R-:W2:Y:S02]  /*14b0*/  LDG.E.U16 R2, [R24.64] ;  /* 0x0000002418027981 */ /* 0x000ea4000c1e1500 */
[----:B--2---:R-:W-:-:S06]  /*14c0*/  HADD2.F32 R2, -RZ, R2.H0_H0 ;  /* 0x20000002ff027230 */ /* 0x004fcc0000004100 */
[----:B------:R-:W0:Y:S02]  /*14d0*/  F2I.S64.TRUNC R2, R2 ;  /* 0x0000000200027311 */ /* 0x000e24000020d900 */
[----:B0-----:R-:W-:Y:S01]  /*14e0*/  PRMT R23, R2, 0x7610, R23 ;  /* 0x0000761002177816 */ /* 0x001fe20000000017 */
[----:B------:R-:W-:Y:S05]  /*14f0*/  BRA `(.L_x_20150) ;  /* 0x00000c1000007947 */ /* 0x000fea0003800000 */
.L_x_20153:
        /* <DEDUP_REMOVED lines=10> */
.L_x_20156:
[----:B------:R-:W2:Y:S02]  /*15a0*/  LDG.E.U16 R24, [R24.64] ;  /* 0x0000002418187981 */ /* 0x000ea4000c1e1500 */
[----:B--2---:R-:W-:-:S06]  /*15b0*/  HADD2.F32 R2, -RZ, R24.H0_H0 ;  /* 0x20000018ff027230 */ /* 0x004fcc0000004100 */
[----:B------:R-:W0:Y:S02]  /*15c0*/  F2I.S64.TRUNC R2, R2 ;  /* 0x0000000200027311 */ /* 0x000e24000020d900 */
[----:B0-----:R-:W-:Y:S01]  /*15d0*/  PRMT R23, R2, 0x7610, R23 ;  /* 0x0000761002177816 */ /* 0x001fe20000000017 */
[----:B------:R-:W-:Y:S05]  /*15e0*/  BRA `(.L_x_20150) ;  /* 0x00000b2000007947 */ /* 0x000fea0003800000 */
.L_x_20155:
[----:B------:R-:W2:Y:S02]  /*15f0*/  LDG.E.64 R2, [R24.64] ;  /* 0x0000002418027981 */ /* 0x000ea4000c1e1b00 */
[----:B--2---:R-:W0:Y:S02]  /*1600*/  F2I.S64.F64.TRUNC R2, R2 ;  /* 0x0000000200027311 */ /* 0x004e24000030d900 */
[----:B0-----:R-:W-:Y:S01]  /*1610*/  PRMT R23, R2, 0x7610, R23 ;  /* 0x0000761002177816 */ /* 0x001fe20000000017 */
[----:B------:R-:W-:Y:S05]  /*1620*/  BRA `(.L_x_20150) ;  /* 0x00000ae000007947 */ /* 0x000fea0003800000 */
.L_x_20145:
        /* <DEDUP_REMOVED lines=12> */
.L_x_20159:
[----:B------:R-:W2:Y:S02]  /*16f0*/  LDG.E.64 R24, [R24.64] ;  /* 0x0000002418187981 */ /* 0x000ea4000c1e1b00 */
[----:B--2---:R-:W0:Y:S02]  /*1700*/  F2I.S64.F64.TRUNC R2, R24 ;  /* 0x0000001800027311 */ /* 0x004e24000030d900 */
[----:B0-----:R-:W-:Y:S01]  /*1710*/  PRMT R23, R2, 0x7610, R23 ;  /* 0x0000761002177816 */ /* 0x001fe20000000017 */
[----:B------:R-:W-:Y:S05]  /*1720*/  BRA `(.L_x_20150) ;  /* 0x000009e000007947 */ /* 0x000fea0003800000 */
.L_x_20158:
        /* <DEDUP_REMOVED lines=28> */
.L_x_20161:
        /* <DEDUP_REMOVED lines=15> */
.L_x_20160:
[----:B------:R-:W2:Y:S02]  /*19e0*/  LDG.E.U16 R2, [R24.64] ;  /* 0x0000002418027981 */ /* 0x000ea4000c1e1500 */
[----:B--2---:R-:W-:-:S06]  /*19f0*/  PRMT R2, RZ, 0x5410, R2 ;  /* 0x00005410ff027816 */ /* 0x004fcc0000000002 */
[----:B------:R-:W0:Y:S02]  /*1a00*/  F2I.S64.TRUNC R2, R2 ;  /* 0x0000000200027311 */ /* 0x000e24000020d900 */
[----:B0-----:R-:W-:Y:S01]  /*1a10*/  PRMT R23, R2, 0x7610, R23 ;  /* 0x0000761002177816 */ /* 0x001fe20000000017 */
[----:B------:R-:W-:Y:S05]  /*1a20*/  BRA `(.L_x_20150) ;  /* 0x000006e000007947 */ /* 0x000fea0003800000 */
.L_x_20157:
        /* <DEDUP_REMOVED lines=10> */
.L_x_20164:
        /* <DEDUP_REMOVED lines=21> */
.L_x_20168:
[----:B------:R-:W-:Y:S05]  /*1c20*/  BSYNC B1 ;  /* 0x0000000000017941 */ /* 0x000fea0003800000 */
.L_x_20167:
[----:B------:R-:W-:Y:S01]  /*1c30*/  IMAD.SHL.U32 R2, R2, 0x100000, RZ ;  /* 0x0010000002027824 */ /* 0x000fe200078e00ff */
[----:B------:R-:W-:-:S04]  /*1c40*/  LEA R3, R0, 0x3b800000, 0x17 ;  /* 0x3b80000000037811 */ /* 0x000fc800078eb8ff */
[----:B------:R-:W-:Y:S02]  /*1c50*/  LOP3.LUT R2, R3, R2, R4, 0xfe, !PT ;  /* 0x0000000203027212 */ /* 0x000fe400078efe04 */
.L_x_20166:
[----:B------:R-:W-:Y:S05]  /*1c60*/  BSYNC B0 ;  /* 0x0000000000007941 */ /* 0x000fea0003800000 */
.L_x_20165:
[----:B------:R-:W0:Y:S02]  /*1c70*/  F2I.S64.TRUNC R2, R2 ;  /* 0x0000000200027311 */ /* 0x000e24000020d900 */
[----:B0-----:R-:W-:Y:S01]  /*1c80*/  PRMT R23, R2, 0x7610, R23 ;  /* 0x0000761002177816 */ /* 0x001fe20000000017 */
[----:B------:R-:W-:Y:S05]  /*1c90*/  BRA `(.L_x_20150) ;  /* 0x0000047000007947 */ /* 0x000fea0003800000 */
.L_x_20163:
        /* <DEDUP_REMOVED lines=21> */
.L_x_20172:
[----:B------:R-:W-:Y:S05]  /*1df0*/  BSYNC B1 ;  /* 0x0000000000017941 */ /* 0x000fea0003800000 */
.L_x_20171:
[----:B------:R-:W-:Y:S01]  /*1e00*/  IMAD.SHL.U32 R2, R2, 0x200000, RZ ;  /* 0x0020000002027824 */ /* 0x000fe200078e00ff */
[----:B------:R-:W-:-:S04]  /*1e10*/  LEA R3, R0, 0x37800000, 0x17 ;  /* 0x3780000000037811 */ /* 0x000fc800078eb8ff */
[----:B------:R-:W-:Y:S02]  /*1e20*/  LOP3.LUT R2, R3, R2, R4, 0xfe, !PT ;  /* 0x0000000203027212 */ /* 0x000fe400078efe04 */
.L_x_20170:
[----:B------:R-:W-:Y:S05]  /*1e30*/  BSYNC B0 ;  /* 0x0000000000007941 */ /* 0x000fea0003800000 */
.L_x_20169:
[----:B------:R-:W0:Y:S02]  /*1e40*/  F2I.S64.TRUNC R2, R2 ;  /* 0x0000000200027311 */ /* 0x000e24000020d900 */
[----:B0-----:R-:W-:Y:S01]  /*1e50*/  PRMT R23, R2, 0x7610, R23 ;  /* 0x0000761002177816 */ /* 0x001fe20000000017 */
[----:B------:R-:W-:Y:S05]  /*1e60*/  BRA `(.L_x_20150) ;  /* 0x000002a000007947 */ /* 0x000fea0003800000 */
.L_x_20162:
        /* <DEDUP_REMOVED lines=14> */
.L_x_20176:
[----:B------:R-:W-:Y:S05]  /*1f50*/  BSYNC B0 ;  /* 0x0000000000007941 */ /* 0x000fea0003800000 */
.L_x_20175:
[----:B------:R-:W0:Y:S02]  /*1f60*/  F2I.S64.TRUNC R2, R2 ;  /* 0x0000000200027311 */ /* 0x000e24000020d900 */
[----:B0-----:R-:W-:Y:S01]  /*1f70*/  PRMT R23, R2, 0x7610, R23 ;  /* 0x0000761002177816 */ /* 0x001fe20000000017 */
[----:B------:R-:W-:Y:S05]  /*1f80*/  BRA `(.L_x_20150) ;  /* 0x0000018000007947 */ /* 0x000fea0003800000 */
.L_x_20149:
        /* <DEDUP_REMOVED lines=21> */
.L_x_20174:
[----:B------:R0:W5:Y:S01]  /*20e0*/  LDG.E.U8 R23, [R24.64] ;  /* 0x0000002418177981 */ /* 0x000162000c1e1100 */
[----:B------:R-:W-:Y:S05]  /*20f0*/  BRA `(.L_x_20150) ;  /* 0x0000001000007947 */ /* 0x000fea0003800000 */
.L_x_20173:
[----:B------:R0:W5:Y:S02]  /*2100*/  LDG.E.U8 R23, [R24.64] ;  /* 0x0000002418177981 */ /* 0x000164000c1e1100 */
.L_x_20150:
[----:B------:R-:W1:Y:S01]  /*2110*/  LDC.U8 R2, c[0x0][0x45b] ;  /* 0x000116c0ff027b82 */ /* 0x000e620000000000 */
        /* <DEDUP_REMOVED lines=15> */
.L_x_20180:
[----:B------:R1:W5:Y:S01]  /*2210*/  LDG.E.U8 R0, [R4.64] ;  /* 0x0000002404007981 */ /* 0x000362000c1e1100 */
[----:B------:R-:W-:Y:S05]  /*2220*/  BRA `(.L_x_20182) ;  /* 0x00000dc000007947 */ /* 0x000fea0003800000 */
.L_x_20179:
        /* <DEDUP_REMOVED lines=8> */
.L_x_20184:
[----:B------:R1:W5:Y:S01]  /*22b0*/  LDG.E.U8 R0, [R4.64] ;  /* 0x0000002404007981 */ /* 0x000362000c1e1100 */
[----:B------:R-:W-:Y:S05]  /*22c0*/  BRA `(.L_x_20182) ;  /* 0x00000d2000007947 */ /* 0x000fea0003800000 */
.L_x_20183:
[----:B------:R1:W5:Y:S01]  /*22d0*/  LDG.E.U16 R0, [R4.64] ;  /* 0x0000002404007981 */ /* 0x000362000c1e1500 */
[----:B------:R-:W-:Y:S05]  /*22e0*/  BRA `(.L_x_20182) ;  /* 0x00000d0000007947 */ /* 0x000fea0003800000 */
.L_x_20178:
[----:B------:R-:W-:-:S13]  /*22f0*/  ISETP.GT.AND P0, PT, R0, 0x6, PT ;  /* 0x000000060000780c */ /* 0x000fda0003f04270 */
[----:B------:R-:W-:Y:S05]  /*2300*/  @P0 BRA `(.L_x_20185) ;  /* 0x000000d000000947 */ /* 0x000fea0003800000 */
[----:B------:R-:W-:-:S13]  /*2310*/  ISETP.NE.AND P0, PT, R0, 0x5, PT ;  /* 0x000000050000780c */ /* 0x000fda0003f05270 */
[----:B------:R-:W-:Y:S05]  /*2320*/  @!P0 BRA `(.L_x_20186) ;  /* 0x0000006000008947 */ /* 0x000fea0003800000 */
[----:B------:R-:W-:-:S13]  /*2330*/  ISETP.NE.AND P0, PT, R0, 0x6, PT ;  /* 0x000000060000780c */ /* 0x000fda0003f05270 */
[----:B------:R-:W-:Y:S05]  /*2340*/  @P0 BRA `(.L_x_20181) ;  /* 0x00000b2000000947 */ /* 0x000fea0003800000 */
[----:B------:R-:W2:Y:S02]  /*2350*/  LDG.E R2, [R4.64] ;  /* 0x0000002404027981 */ /* 0x000ea4000c1e1900 */
[----:B--2---:R-:W1:Y:S02]  /*2360*/  F2I.S64.TRUNC R2, R2 ;  /* 0x0000000200027311 */ /* 0x004e64000020d900 */
[----:B-1----:R-:W-:Y:S01]  /*2370*/  PRMT R0, R2, 0x7610, R0 ;  /* 0x0000761002007816 */ /* 0x002fe20000000000 */
[----:B------:R-:W-:Y:S05]  /*2380*/  BRA `(.L_x_20182) ;  /* 0x00000c6000007947 */ /* 0x000fea0003800000 */
.L_x_20186:
[----:B------:R-:W2:Y:S02]  /*2390*/  LDG.E.U16 R2, [R4.64] ;  /* 0x0000002404027981 */ /* 0x000ea4000c1e1500 */
[----:B--2---:R-:W-:-:S06]  /*23a0*/  HADD2.F32 R2, -RZ, R2.H0_H0 ;  /* 0x20000002ff027230 */ /* 0x004fcc0000004100 */
[----:B------:R-:W1:Y:S02]  /*23b0*/  F2I.S64.TRUNC R2, R2 ;  /* 0x0000000200027311 */ /* 0x000e64000020d900 */
[----:B-1----:R-:W-:Y:S01]  /*23c0*/  PRMT R0, R2, 0x7610, R0 ;  /* 0x0000761002007816 */ /* 0x002fe20000000000 */
[----:B------:R-:W-:Y:S05]  /*23d0*/  BRA `(.L_x_20182) ;  /* 0x00000c1000007947 */ /* 0x000fea0003800000 */
.L_x_20185:
[----:B------:R-:W-:-:S13]  /*23e0*/  ISETP.NE.AND P0, PT, R0, 0x7, PT ;  /* 0x000000070000780c */ /* 0x000fda0003f05270 */
[----:B------:R-:W-:Y:S05]  /*23f0*/  @!P0 BRA `(.L_x_20187) ;  /* 0x000000d000008947 */ /* 0x000fea0003800000 */
        /* <DEDUP_REMOVED lines=8> */
.L_x_20188:
[----:B------:R-:W2:Y:S02]  /*2480*/  LDG.E.U16 R4, [R4.64] ;  /* 0x0000002404047981 */ /* 0x000ea4000c1e1500 */
[----:B--2---:R-:W-:-:S06]  /*2490*/  HADD2.F32 R2, -RZ, R4.H0_H0 ;  /* 0x20000004ff027230 */ /* 0x004fcc0000004100 */
[----:B------:R-:W1:Y:S02]  /*24a0*/  F2I.S64.TRUNC R2, R2 ;  /* 0x0000000200027311 */ /* 0x000e64000020d900 */
[----:B-1----:R-:W-:Y:S01]  /*24b0*/  PRMT R0, R2, 0x7610, R0 ;  /* 0x0000761002007816 */ /* 0x002fe20000000000 */
[----:B------:R-:W-:Y:S05]  /*24c0*/  BRA `(.L_x_20182) ;  /* 0x00000b2000007947 */ /* 0x000fea0003800000 */
.L_x_20187:
[----:B------:R-:W2:Y:S02]  /*24d0*/  LDG.E.64 R2, [R4.64] ;  /* 0x0000002404027981 */ /* 0x000ea4000c1e1b00 */
[----:B--2---:R-:W1:Y:S02]  /*24e0*/  F2I.S64.F64.TRUNC R2, R2 ;  /* 0x0000000200027311 */ /* 0x004e64000030d900 */
[----:B-1----:R-:W-:Y:S01]  /*24f0*/  PRMT R0, R2, 0x7610, R0 ;  /* 0x0000761002007816 */ /* 0x002fe20000000000 */
[----:B------:R-:W-:Y:S05]  /*2500*/  BRA `(.L_x_20182) ;  /* 0x00000ae000007947 */ /* 0x000fea0003800000 */
.L_x_20177:
        /* <DEDUP_REMOVED lines=12> */
.L_x_20191:
[----:B------:R-:W2:Y:S02]  /*25d0*/  LDG.E.64 R4, [R4.64] ;  /* 0x0000002404047981 */ /* 0x000ea4000c1e1b00 */
[----:B--2---:R-:W1:Y:S02]  /*25e0*/  F2I.S64.F64.TRUNC R2, R4 ;  /* 0x0000000400027311 */ /* 0x004e64000030d900 */
[----:B-1----:R-:W-:Y:S01]  /*25f0*/  PRMT R0, R2, 0x7610, R0 ;  /* 0x0000761002007816 */ /* 0x002fe20000000000 */
[----:B------:R-:W-:Y:S05]  /*2600*/  BRA `(.L_x_20182) ;  /* 0x000009e000007947 */ /* 0x000fea0003800000 */
.L_x_20190:
        /* <DEDUP_REMOVED lines=10> */
[----:B------:R-:W1:Y:S01]  /*26b0*/  FLO.U32 R3, R2 ;  /* 0x0000000200037300 */ /* 0x000e6200000e0000 */
[----:B------:R-:W-:-:S04]  /*26c0*/  IADD3 R6, R2, 0x1000000, RZ ;  /* 0x0100000002067810 */ /* 0x000fc80007ffe0ff */
[----:B------:R-:W-:Y:S02]  /*26d0*/  SHF.R.S32.HI R6, RZ, 0x8, R6 ;  /* 0x00000008ff067819 */ /* 0x000fe40000011406 */
[----:B-1----:R-:W-:-:S04]  /*26e0*/  IADD3 R3, -R3, 0x1f, RZ ;  /* 0x0000001f03037810 */ /* 0x002fc80007ffe1ff */
        /* <DEDUP_REMOVED lines=11> */
[----:B------:R-:W1:Y:S02]  /*27a0*/  F2I.S64.TRUNC R2, R3 ;  /* 0x0000000300027311 */ /* 0x000e64000020d900 */
[----:B-1----:R-:W-:Y:S01]  /*27b0*/  PRMT R0, R2, 0x7610, R0 ;  /* 0x0000761002007816 */ /* 0x002fe20000000000 */
[----:B------:R-:W-:Y:S05]  /*27c0*/  BRA `(.L_x_20182) ;  /* 0x0000082000007947 */ /* 0x000fea0003800000 */
.L_x_20193:
        /* <DEDUP_REMOVED lines=12> */
[----:B------:R-:W1:Y:S02]  /*2890*/  F2I.S64.TRUNC R2, R2 ;  /* 0x0000000200027311 */ /* 0x000e64000020d900 */
[----:B-1----:R-:W-:Y:S01]  /*28a0*/  PRMT R0, R2, 0x7610, R0 ;  /* 0x0000761002007816 */ /* 0x002fe20000000000 */
[----:B------:R-:W-:Y:S05]  /*28b0*/  BRA `(.L_x_20182) ;  /* 0x0000073000007947 */ /* 0x000fea0003800000 */
.L_x_20192:
[----:B------:R-:W2:Y:S02]  /*28c0*/  LDG.E.U16 R2, [R4.64] ;  /* 0x0000002404027981 */ /* 0x000ea4000c1e1500 */
[----:B--2---:R-:W-:-:S06]  /*28d0*/  PRMT R2, RZ, 0x5410, R2 ;  /* 0x00005410ff027816 */ /* 0x004fcc0000000002 */
[----:B------:R-:W1:Y:S02]  /*28e0*/  F2I.S64.TRUNC R2, R2 ;  /* 0x0000000200027311 */ /* 0x000e64000020d900 */
[----:B-1----:R-:W-:Y:S01]  /*28f0*/  PRMT R0, R2, 0x7610, R0 ;  /* 0x0000761002007816 */ /* 0x002fe20000000000 */
[----:B------:R-:W-:Y:S05]  /*2900*/  BRA `(.L_x_20182) ;  /* 0x000006e000007947 */ /* 0x000fea0003800000 */
.L_x_20189:
        /* <DEDUP_REMOVED lines=10> */
.L_x_20196:
        /* <DEDUP_REMOVED lines=21> */
.L_x_20200:
[----:B------:R-:W-:Y:S05]  /*2b00*/  BSYNC B1 ;  /* 0x0000000000017941 */ /* 0x000fea0003800000 */
.L_x_20199:
[----:B------:R-:W-:Y:S01]  /*2b10*/  IMAD.SHL.U32 R2, R2, 0x100000, RZ ;  /* 0x0010000002027824 */ /* 0x000fe200078e00ff */
[----:B------:R-:W-:-:S04]  /*2b20*/  LEA R3, R0, 0x3b800000, 0x17 ;  /* 0x3b80000000037811 */ /* 0x000fc800078eb8ff */
[----:B------:R-:W-:Y:S02]  /*2b30*/  LOP3.LUT R2, R3, R2, R4, 0xfe, !PT ;  /* 0x0000000203027212 */ /* 0x000fe400078efe04 */
.L_x_20198:
[----:B------:R-:W-:Y:S05]  /*2b40*/  BSYNC B0 ;  /* 0x0000000000007941 */ /* 0x000fea0003800000 */
.L_x_20197:
[----:B------:R-:W1:Y:S02]  /*2b50*/  F2I.S64.TRUNC R2, R2 ;  /* 0x0000000200027311 */ /* 0x000e64000020d900 */
[----:B-1----:R-:W-:Y:S01]  /*2b60*/  PRMT R0, R2, 0x7610, R0 ;  /* 0x0000761002007816 */ /* 0x002fe20000000000 */
[----:B------:R-:W-:Y:S05]  /*2b70*/  BRA `(.L_x_20182) ;  /* 0x0000047000007947 */ /* 0x000fea0003800000 */
.L_x_20195:
        /* <DEDUP_REMOVED lines=21> */
.L_x_20204:
[----:B------:R-:W-:Y:S05]  /*2cd0*/  BSYNC B1 ;  /* 0x0000000000017941 */ /* 0x000fea0003800000 */
.L_x_20203:
[----:B------:R-:W-:Y:S01]  /*2ce0*/  IMAD.SHL.U32 R2, R2, 0x200000, RZ ;  /* 0x0020000002027824 */ /* 0x000fe200078e00ff */
[----:B------:R-:W-:-:S04]  /*2cf0*/  LEA R3, R0, 0x37800000, 0x17 ;  /* 0x3780000000037811 */ /* 0x000fc800078eb8ff */
[----:B------:R-:W-:Y:S02]  /*2d00*/  LOP3.LUT R2, R3, R2, R4, 0xfe, !PT ;  /* 0x0000000203027212 */ /* 0x000fe400078efe04 */
.L_x_20202:
[----:B------:R-:W-:Y:S05]  /*2d10*/  BSYNC B0 ;  /* 0x0000000000007941 */ /* 0x000fea0003800000 */
.L_x_20201:
[----:B------:R-:W1:Y:S02]  /*2d20*/  F2I.S64.TRUNC R2, R2 ;  /* 0x0000000200027311 */ /* 0x000e64000020d900 */
[----:B-1----:R-:W-:Y:S01]  /*2d30*/  PRMT R0, R2, 0x7610, R0 ;  /* 0x0000761002007816 */ /* 0x002fe20000000000 */
[----:B------:R-:W-:Y:S05]  /*2d40*/  BRA `(.L_x_20182) ;  /* 0x000002a000007947 */ /* 0x000fea0003800000 */
.L_x_20194:
        /* <DEDUP_REMOVED lines=14> */
.L_x_20208:
[----:B------:R-:W-:Y:S05]  /*2e30*/  BSYNC B0 ;  /* 0x0000000000007941 */ /* 0x000fea0003800000 */
.L_x_20207:
[----:B------:R-:W1:Y:S02]  /*2e40*/  F2I.S64.TRUNC R2, R2 ;  /* 0x0000000200027311 */ /* 0x000e64000020d900 */
[----:B-1----:R-:W-:Y:S01]  /*2e50*/  PRMT R0, R2, 0x7610, R0 ;  /* 0x0000761002007816 */ /* 0x002fe20000000000 */
[----:B------:R-:W-:Y:S05]  /*2e60*/  BRA `(.L_x_20182) ;  /* 0x0000018000007947 */ /* 0x000fea0003800000 */
.L_x_20181:
[----:B------:R-:W-:Y:S01]  /*2e70*/  MOV R2, 0x228 ;  /* 0x0000022800027802 */ /* 0x000fe20000000f00 */
[----:B------:R-:W-:Y:S02]  /*2e80*/  IMAD.MOV.U32 R4, RZ, RZ, c[0x4][0x218] ;  /* 0x01008600ff047624 */ /* 0x000fe400078e00ff */
[----:B------:R-:W-:Y:S02]  /*2e90*/  IMAD.MOV.U32 R5, RZ, RZ, c[0x4][0x21c] ;  /* 0x01008700ff057624 */ /* 0x000fe400078e00ff */
[----:B------:R-:W-:Y:S01]  /*2ea0*/  IMAD.MOV.U32 R6, RZ, RZ, c[0x4][0x220] ;  /* 0x01008800ff067624 */ /* 0x000fe200078e00ff */
[----:B------:R-:W1:Y:S01]  /*2eb0*/  LDC.64 R2, c[0x4][R2] ;  /* 0x0100000002027b82 */ /* 0x000e620000000a00 */
        /* <DEDUP_REMOVED lines=16> */
.L_x_20206:
[----:B------:R1:W5:Y:S01]  /*2fc0*/  LDG.E.U8 R0, [R4.64] ;  /* 0x0000002404007981 */ /* 0x000362000c1e1100 */
[----:B------:R-:W-:Y:S05]  /*2fd0*/  BRA `(.L_x_20182) ;  /* 0x0000001000007947 */ /* 0x000fea0003800000 */
.L_x_20205:
[----:B------:R1:W5:Y:S02]  /*2fe0*/  LDG.E.U8 R0, [R4.64] ;  /* 0x0000002404007981 */ /* 0x000364000c1e1100 */
.L_x_20182:
[----:B-1----:R-:W1:Y:S01]  /*2ff0*/  LDC.U8 R4, c[0x0][0x458] ;  /* 0x00011600ff047b82 */ /* 0x002e620000000000 */
[----:B-----5:R-:W-:Y:S01]  /*3000*/  PRMT R23, R23, 0x9910, RZ ;  /* 0x0000991017177816 */ /* 0x020fe200000000ff */
[----:B------:R-:W-:Y:S01]  /*3010*/  ULDC.U8 UR4, c[0x0][0x448] ;  /* 0x0001120000047ab9 */ /* 0x000fe20000000000 */
[----:B------:R-:W-:Y:S01]  /*3020*/  PRMT R3, R0, 0x9910, RZ ;  /* 0x0000991000037816 */ /* 0x000fe200000000ff */
[----:B------:R-:W-:Y:S02]  /*3030*/  UPRMT UR4, UR4, 0x9910, URZ ;  /* 0x0000991004047896 */ /* 0x000fe4000800003f */
[----:B------:R-:W-:-:S04]  /*3040*/  IMAD.MOV.U32 R0, RZ, RZ, R23 ;  /* 0x000000ffff007224 */ /* 0x000fc800078e0017 */
[----:B------:R-:W-:-:S05]  /*3050*/  IMAD R0, R0, R3, RZ ;  /* 0x0000000300007224 */ /* 0x000fca00078e02ff */
[----:B------:R-:W-:-:S05]  /*3060*/  PRMT R0, R0, 0x9910, RZ ;  /* 0x0000991000007816 */ /* 0x000fca00000000ff */
[----:B------:R-:W-:Y:S01]  /*3070*/  IMAD R3, R0, UR4, RZ ;  /* 0x0000000400037c24 */ /* 0x000fe2000f8e02ff */
        /* <DEDUP_REMOVED lines=13> */
.L_x_20212:
[----:B------:R1:W-:Y:S01]  /*3150*/  STG.E.U8 [R16.64], R3 ;  /* 0x0000000310007986 */ /* 0x0003e2000c101124 */
[----:B------:R-:W-:Y:S05]  /*3160*/  BRA `(.L_x_20214) ;  /* 0x00000e9000007947 */ /* 0x000fea0003800000 */
.L_x_20211:
        /* <DEDUP_REMOVED lines=10> */
.L_x_20216:
[----:B------:R-:W-:-:S05]  /*3210*/  LOP3.LUT R3, R3, 0xff, RZ, 0xc0, !PT ;  /* 0x000000ff03037812 */ /* 0x000fca00078ec0ff */
[----:B------:R1:W-:Y:S01]  /*3220*/  STG.E [R16.64], R3 ;  /* 0x0000000310007986 */ /* 0x0003e2000c101924 */
[----:B------:R-:W-:Y:S05]  /*3230*/  BRA `(.L_x_20214) ;  /* 0x00000dc000007947 */ /* 0x000fea0003800000 */
.L_x_20215:
[----:B------:R-:W-:-:S05]  /*3240*/  LOP3.LUT R3, R3, 0xff, RZ, 0xc0, !PT ;  /* 0x000000ff03037812 */ /* 0x000fca00078ec0ff */
[----:B------:R1:W-:Y:S01]  /*3250*/  STG.E.U16 [R16.64], R3 ;  /* 0x0000000310007986 */ /* 0x0003e2000c101524 */
[----:B------:R-:W-:Y:S05]  /*3260*/  BRA `(.L_x_20214) ;  /* 0x00000d9000007947 */ /* 0x000fea0003800000 */
.L_x_20210:
[----:B------:R-:W-:-:S13]  /*3270*/  ISETP.GT.AND P0, PT, R2, 0x6, PT ;  /* 0x000000060200780c */ /* 0x000fda0003f04270 */
[----:B------:R-:W-:Y:S05]  /*3280*/  @P0 BRA `(.L_x_20217) ;  /* 0x000000d000000947 */ /* 0x000fea0003800000 */
[----:B------:R-:W-:-:S13]  /*3290*/  ISETP.NE.AND P0, PT, R2, 0x5, PT ;  /* 0x000000050200780c */ /* 0x000fda0003f05270 */
[----:B------:R-:W-:Y:S05]  /*32a0*/  @!P0 BRA `(.L_x_20218) ;  /* 0x0000006000008947 */ /* 0x000fea0003800000 */
[----:B------:R-:W-:-:S13]  /*32b0*/  ISETP.NE.AND P0, PT, R2, 0x6, PT ;  /* 0x000000060200780c */ /* 0x000fda0003f05270 */
[----:B------:R-:W-:Y:S05]  /*32c0*/  @P0 BRA `(.L_x_20213) ;  /* 0x00000b9000000947 */ /* 0x000fea0003800000 */
[----:B------:R-:W-:-:S06]  /*32d0*/  LOP3.LUT R3, R3, 0xff, RZ, 0xc0, !PT ;  /* 0x000000ff03037812 */ /* 0x000fcc00078ec0ff */
[----:B------:R-:W1:Y:S02]  /*32e0*/  I2F.U16 R3, R3 ;  /* 0x0000000300037306 */ /* 0x000e640000101000 */
[----:B-1----:R1:W-:Y:S01]  /*32f0*/  STG.E [R16.64], R3 ;  /* 0x0000000310007986 */ /* 0x0023e2000c101924 */
[----:B------:R-:W-:Y:S05]  /*3300*/  BRA `(.L_x_20214) ;  /* 0x00000cf000007947 */ /* 0x000fea0003800000 */
.L_x_20218:
[----:B------:R-:W-:-:S04]  /*3310*/  LOP3.LUT R3, R3, 0xff, RZ, 0xc0, !PT ;  /* 0x000000ff03037812 */ /* 0x000fc800078ec0ff */
[----:B------:R-:W1:Y:S02]  /*3320*/  I2F.U16 R0, R3 ;  /* 0x0000000300007306 */ /* 0x000e640000101000 */
[----:B-1----:R-:W-:-:S05]  /*3330*/  F2FP.PACK_AB R0, RZ, R0 ;  /* 0x00000000ff00723e */ /* 0x002fca00000000ff */
[----:B------:R1:W-:Y:S01]  /*3340*/  STG.E.U16 [R16.64], R0 ;  /* 0x0000000010007986 */ /* 0x0003e2000c101524 */
[----:B------:R-:W-:Y:S05]  /*3350*/  BRA `(.L_x_20214) ;  /* 0x00000ca000007947 */ /* 0x000fea0003800000 */
.L_x_20217:
        /* <DEDUP_REMOVED lines=8> */
[----:B------:R-:W1:Y:S02]  /*33e0*/  I2F.U16 R4, R3 ;  /* 0x0000000300047306 */ /* 0x000e640000101000 */
[----:B-1----:R1:W-:Y:S01]  /*33f0*/  STG.E.64 [R16.64], R4 ;  /* 0x0000000410007986 */ /* 0x0023e2000c101b24 */
[----:B------:R-:W-:Y:S05]  /*3400*/  BRA `(.L_x_20214) ;  /* 0x00000bf000007947 */ /* 0x000fea0003800000 */
.L_x_20220:
[----:B------:R-:W-:-:S06]  /*3410*/  LOP3.LUT R3, R3, 0xff, RZ, 0xc0, !PT ;  /* 0x000000ff03037812 */ /* 0x000fcc00078ec0ff */
[----:B------:R-:W1:Y:S02]  /*3420*/  I2F.U16 R3, R3 ;  /* 0x0000000300037306 */ /* 0x000e640000101000 */
[----:B-1----:R-:W-:-:S04]  /*3430*/  F2FP.PACK_AB R3, RZ, R3 ;  /* 0x00000003ff03723e */ /* 0x002fc800000000ff */
[----:B------:R-:W-:-:S05]  /*3440*/  PRMT R3, R3, 0x5410, RZ ;  /* 0x0000541003037816 */ /* 0x000fca00000000ff */
[----:B------:R1:W-:Y:S01]  /*3450*/  STG.E [R16.64], R3 ;  /* 0x0000000310007986 */ /* 0x0003e2000c101924 */
[----:B------:R-:W-:Y:S05]  /*3460*/  BRA `(.L_x_20214) ;  /* 0x00000b9000007947 */ /* 0x000fea0003800000 */
.L_x_20219:
[----:B------:R-:W-:-:S06]  /*3470*/  LOP3.LUT R3, R3, 0xff, RZ, 0xc0, !PT ;  /* 0x000000ff03037812 */ /* 0x000fcc00078ec0ff */
[----:B------:R-:W1:Y:S02]  /*3480*/  I2F.F64.U16 R2, R3 ;  /* 0x0000000300027312 */ /* 0x000e640000101800 */
[----:B-1----:R1:W-:Y:S01]  /*3490*/  STG.E.64 [R16.64], R2 ;  /* 0x0000000210007986 */ /* 0x0023e2000c101b24 */
[----:B------:R-:W-:Y:S05]  /*34a0*/  BRA `(.L_x_20214) ;  /* 0x00000b5000007947 */ /* 0x000fea0003800000 */
.L_x_20209:
        /* <DEDUP_REMOVED lines=12> */
.L_x_20223:
[----:B------:R-:W-:Y:S01]  /*3570*/  LOP3.LUT R4, R3, 0xff, RZ, 0xc0, !PT ;  /* 0x000000ff03047812 */ /* 0x000fe200078ec0ff */
[----:B------:R-:W-:-:S05]  /*3580*/  CS2R R6, SRZ ;  /* 0x0000000000067805 */ /* 0x000fca000001ff00 */
[----:B------:R-:W1:Y:S02]  /*3590*/  I2F.F64.U16 R4, R4 ;  /* 0x0000000400047312 */ /* 0x000e640000101800 */
[----:B-1----:R1:W-:Y:S01]  /*35a0*/  STG.E.128 [R16.64], R4 ;  /* 0x0000000410007986 */ /* 0x0023e2000c101d24 */
[----:B------:R-:W-:Y:S05]  /*35b0*/  BRA `(.L_x_20214) ;  /* 0x00000a4000007947 */ /* 0x000fea0003800000 */
.L_x_20222:
        /* <DEDUP_REMOVED lines=8> */
[----:B------:R-:W1:Y:S02]  /*3640*/  I2F.U16 R5, R4 ;  /* 0x0000000400057306 */ /* 0x000e640000101000 */
[C---:B-1----:R-:W-:Y:S02]  /*3650*/  LOP3.LUT R2, R5.reuse, 0x7fffffff, RZ, 0xc0, !PT ;  /* 0x7fffffff05027812 */ /* 0x042fe400078ec0ff */
        /* <DEDUP_REMOVED lines=12> */
.L_x_20227:
[----:B------:R-:W-:Y:S05]  /*3720*/  BSYNC B0 ;  /* 0x0000000000007941 */ /* 0x000fea0003800000 */
.L_x_20226:
[----:B------:R-:W-:-:S05]  /*3730*/  LOP3.LUT R3, R0, R3, RZ, 0xfc, !PT ;  /* 0x0000000300037212 */ /* 0x000fca00078efcff */
[----:B------:R1:W-:Y:S01]  /*3740*/  STG.E.U8 [R16.64], R3 ;  /* 0x0000000310007986 */ /* 0x0003e2000c101124 */
[----:B------:R-:W-:Y:S05]  /*3750*/  BRA `(.L_x_20214) ;  /* 0x000008a000007947 */ /* 0x000fea0003800000 */
.L_x_20225:
[----:B------:R-:W-:Y:S01]  /*3760*/  LOP3.LUT R3, R3, 0xff, RZ, 0xc0, !PT ;  /* 0x000000ff03037812 */ /* 0x000fe200078ec0ff */
[----:B------:R-:W-:Y:S05]  /*3770*/  BSSY B0, `(.L_x_20228) ;  /* 0x0000010000007945 */ /* 0x000fea0003800000 */
[----:B------:R-:W1:Y:S02]  /*3780*/  I2F.U16 R3, R3 ;  /* 0x0000000300037306 */ /* 0x000e640000101000 */
[----:B-1----:R-:W-:-:S04]  /*3790*/  LOP3.LUT R2, R3, 0x7fffffff, RZ, 0xc0, !PT ;  /* 0x7fffffff03027812 */ /* 0x002fc800078ec0ff */
        /* <DEDUP_REMOVED lines=10> */
.L_x_20229:
[----:B------:R-:W-:Y:S01]  /*3840*/  IMAD.MOV.U32 R0, RZ, RZ, 0x7f ;  /* 0x0000007fff007424 */ /* 0x000fe200078e00ff */
[----:B------:R-:W-:-:S04]  /*3850*/  ISETP.GT.U32.AND P0, PT, R2, 0x7f800000, PT ;  /* 0x7f8000000200780c */ /* 0x000fc80003f04070 */
[----:B------:R-:W-:-:S04]  /*3860*/  SEL R0, R0, 0x7c, P0 ;  /* 0x0000007c00007807 */ /* 0x000fc80000000000 */
.L_x_20230:
[----:B------:R-:W-:Y:S05]  /*3870*/  BSYNC B0 ;  /* 0x0000000000007941 */ /* 0x000fea0003800000 */
.L_x_20228:
[----:B------:R-:W-:-:S04]  /*3880*/  LOP3.LUT R2, R3, 0x80000000, RZ, 0xc0, !PT ;  /* 0x8000000003027812 */ /* 0x000fc800078ec0ff */
[----:B------:R-:W-:-:S04]  /*3890*/  SHF.R.U32.HI R3, RZ, 0x18, R2 ;  /* 0x00000018ff037819 */ /* 0x000fc80000011602 */
[----:B------:R-:W-:-:S05]  /*38a0*/  LOP3.LUT R3, R0, R3, RZ, 0xfc, !PT ;  /* 0x0000000300037212 */ /* 0x000fca00078efcff */
[----:B------:R1:W-:Y:S01]  /*38b0*/  STG.E.U8 [R16.64], R3 ;  /* 0x0000000310007986 */ /* 0x0003e2000c101124 */
[----:B------:R-:W-:Y:S05]  /*38c0*/  BRA `(.L_x_20214) ;  /* 0x0000073000007947 */ /* 0x000fea0003800000 */
.L_x_20224:
[----:B------:R-:W-:-:S04]  /*38d0*/  LOP3.LUT R3, R3, 0xff, RZ, 0xc0, !PT ;  /* 0x000000ff03037812 */ /* 0x000fc800078ec0ff */
[----:B------:R-:W1:Y:S02]  /*38e0*/  I2F.U16 R0, R3 ;  /* 0x0000000300007306 */ /* 0x000e640000101000 */
[----:B-1----:R-:W-:-:S05]  /*38f0*/  F2FP.BF16.PACK_AB R0, RZ, R0 ;  /* 0x00000000ff00723e */ /* 0x002fca00000010ff */
[----:B------:R1:W-:Y:S01]  /*3900*/  STG.E.U16 [R16.64], R0 ;  /* 0x0000000010007986 */ /* 0x0003e2000c101524 */
[----:B------:R-:W-:Y:S05]  /*3910*/  BRA `(.L_x_20214) ;  /* 0x000006e000007947 */ /* 0x000fea0003800000 */
.L_x_20221:
        /* <DEDUP_REMOVED lines=11> */
.L_x_20233:
[----:B------:R-:W-:Y:S01]  /*39d0*/  LOP3.LUT R3, R3, 0xff, RZ, 0xc0, !PT ;  /* 0x000000ff03037812 */ /* 0x000fe200078ec0ff */
[----:B------:R-:W-:Y:S01]  /*39e0*/  BSSY B0, `(.L_x_20234) ;  /* 0x0000015000007945 */ /* 0x000fe20003800000 */
[----:B------:R-:W-:-:S04]  /*39f0*/  IMAD.MOV.U32 R8, RZ, RZ, 0x80 ;  /* 0x00000080ff087424 */ /* 0x000fc800078e00ff */
[----:B------:R-:W1:Y:S02]  /*3a00*/  I2F.U16 R3, R3 ;  /* 0x0000000300037306 */ /* 0x000e640000101000 */
[----:B-1----:R-:W-:-:S04]  /*3a10*/  LOP3.LUT R2, R3, 0x7fffffff, RZ, 0xc0, !PT ;  /* 0x7fffffff03027812 */ /* 0x002fc800078ec0ff */
        /* <DEDUP_REMOVED lines=13> */
.L_x_20236:
[----:B------:R-:W-:-:S04]  /*3af0*/  LOP3.LUT R2, R3, 0x80000000, RZ, 0xc0, !PT ;  /* 0x8000000003027812 */ /* 0x000fc800078ec0ff */
[----:B------:R-:W-:-:S04]  /*3b00*/  SHF.R.U32.HI R3, RZ, 0x18, R2 ;  /* 0x00000018ff037819 */ /* 0x000fc80000011602 */
[----:B------:R-:W-:-:S04]  /*3b10*/  LOP3.LUT R0, R0, R3, RZ, 0xfc, !PT ;  /* 0x0000000300007212 */ /* 0x000fc800078efcff */
[----:B------:R-:W-:Y:S02]  /*3b20*/  PRMT R8, R0, 0x7610, R8 ;  /* 0x0000761000087816 */ /* 0x000fe40000000008 */
.L_x_20235:
[----:B------:R-:W-:Y:S05]  /*3b30*/  BSYNC B0 ;  /* 0x0000000000007941 */ /* 0x000fea0003800000 */
.L_x_20234:
[----:B------:R1:W-:Y:S01]  /*3b40*/  STG.E.U8 [R16.64], R8 ;  /* 0x0000000810007986 */ /* 0x0003e2000c101124 */
[----:B------:R-:W-:Y:S05]  /*3b50*/  BRA `(.L_x_20214) ;  /* 0x000004a000007947 */ /* 0x000fea0003800000 */
.L_x_20232:
        /* <DEDUP_REMOVED lines=18> */
.L_x_20239:
[----:B------:R-:W-:-:S04]  /*3c80*/  LOP3.LUT R2, R3, 0x80000000, RZ, 0xc0, !PT ;  /* 0x8000000003027812 */ /* 0x000fc800078ec0ff */
[----:B------:R-:W-:-:S04]  /*3c90*/  SHF.R.U32.HI R3, RZ, 0x18, R2 ;  /* 0x00000018ff037819 */ /* 0x000fc80000011602 */
[----:B------:R-:W-:-:S04]  /*3ca0*/  LOP3.LUT R0, R0, R3, RZ, 0xfc, !PT ;  /* 0x0000000300007212 */ /* 0x000fc800078efcff */
[----:B------:R-:W-:Y:S02]  /*3cb0*/  PRMT R8, R0, 0x7610, R8 ;  /* 0x0000761000087816 */ /* 0x000fe40000000008 */
.L_x_20238:
[----:B------:R-:W-:Y:S05]  /*3cc0*/  BSYNC B0 ;  /* 0x0000000000007941 */ /* 0x000fea0003800000 */
.L_x_20237:
[----:B------:R1:W-:Y:S01]  /*3cd0*/  STG.E.U8 [R16.64], R8 ;  /* 0x0000000810007986 */ /* 0x0003e2000c101124 */
[----:B------:R-:W-:Y:S05]  /*3ce0*/  BRA `(.L_x_20214) ;  /* 0x0000031000007947 */ /* 0x000fea0003800000 */
.L_x_20231:
        /* <DEDUP_REMOVED lines=8> */
[----:B------:R-:W1:Y:S02]  /*3d70*/  I2F.U16 R4, R4 ;  /* 0x0000000400047306 */ /* 0x000e640000101000 */
        /* <DEDUP_REMOVED lines=14> */
.L_x_20213:
        /* <DEDUP_REMOVED lines=18> */
[----:B01----:R-:W-:Y:S05]  /*3f80*/  CALL.ABS.NOINC R2 ;  /* 0x0000000002007343 */ /* 0x003fea0003c00000 */
[----:B------:R-:W-:Y:S05]  /*3f90*/  BRA `(.L_x_20214) ;  /* 0x0000006000007947 */ /* 0x000fea0003800000 */
.L_x_20241:
[----:B------:R-:W-:Y:S01]  /*3fa0*/  LOP3.LUT R2, R3, 0xff, RZ, 0xc0, !PT ;  /* 0x000000ff03027812 */ /* 0x000fe200078ec0ff */
[----:B------:R-:W-:-:S05]  /*3fb0*/  IMAD.MOV.U32 R3, RZ, RZ, RZ ;  /* 0x000000ffff037224 */ /* 0x000fca00078e00ff */
[----:B------:R1:W-:Y:S01]  /*3fc0*/  STG.E.64 [R16.64], R2 ;  /* 0x0000000210007986 */ /* 0x0003e2000c101b24 */
[----:B------:R-:W-:Y:S05]  /*3fd0*/  BRA `(.L_x_20214) ;  /* 0x0000002000007947 */ /* 0x000fea0003800000 */
.L_x_20240:
[----:B------:R-:W-:-:S05]  /*3fe0*/  LOP3.LUT R3, R3, 0xff, RZ, 0xc0, !PT ;  /* 0x000000ff03037812 */ /* 0x000fca00078ec0ff */
[----:B------:R1:W-:Y:S02]  /*3ff0*/  STG.E [R16.64], R3 ;  /* 0x0000000310007986 */ /* 0x0003e4000c101924 */
.L_x_20214:
[----:B------:R-:W-:-:S05]  /*4000*/  IMAD R18, R19, 0x200, R18 ;  /* 0x0000020013127824 */ /* 0x000fca00078e0212 */
[----:B------:R-:W-:Y:S02]  /*4010*/  IADD3 R23, R18, 0x80, RZ ;  /* 0x0000008012177810 */ /* 0x000fe40007ffe0ff */
.L_x_20142:
[----:B------:R-:W-:Y:S05]  /*4020*/  BSYNC B6 ;  /* 0x0000000000067941 */ /* 0x000fea0003800000 */
.L_x_20141:
[----:B------:R-:W-:Y:S01]  /*4030*/  ISETP.GE.AND P0, PT, R23, c[0x0][0x160], PT ;  /* 0x0000580017007a0c */ /* 0x000fe20003f06270 */
[----:B------:R-:W-:-:S12]  /*4040*/  BSSY B6, `(.L_x_20242) ;  /* 0x00007f6000067945 */ /* 0x000fd80003800000 */
[----:B------:R-:W-:Y:S05]  /*4050*/  @P0 BRA `(.L_x_20243) ;  /* 0x00007f4000000947 */ /* 0x000fea0003800000 */
[----:B------:R-:W-:Y:S01]  /*4060*/  ISETP.NE.AND P0, PT, RZ, c[0x0][0x168], PT ;  /* 0x00005a00ff007a0c */ /* 0x000fe20003f05270 */
[----:B------:R-:W-:Y:S01]  /*4070*/  CS2R R18, SRZ ;  /* 0x0000000000127805 */ /* 0x000fe2000001ff00 */
[----:B-1----:R-:W-:-:S11]  /*4080*/  IMAD.MOV.U32 R16, RZ, RZ, RZ ;  /* 0x000000ffff107224 */ /* 0x002fd600078e00ff */
        /* <DEDUP_REMOVED lines=251> */
.L_x_20244:
[----:B------:R-:W1:Y:S01]  /*5040*/  LDC.U8 R0, c[0x0][0x459] ;  /* 0x00011640ff007b82 */ /* 0x000e620000000000 */
[----:B------:R-:W-:Y:S01]  /*5050*/  IMAD.MOV.U32 R3, RZ, RZ, 0x1 ;  /* 0x00000001ff037424 */ /* 0x000fe200078e00ff */
[----:B------:R-:W-:-:S05]  /*5060*/  IADD3 R16, P2, R16, c[0x0][0x428], RZ ;  /* 0x00010a0010107a10 */ /* 0x000fca0007f5e0ff */
[----:B------:R-:W-:Y:S01]  /*5070*/  IMAD.X R17, RZ, RZ, c[0x0][0x42c], P2 ;  /* 0x00010b00ff117624 */ /* 0x000fe200010e06ff */
[CC--:B-1----:R-:W-:Y:S02]  /*5080*/  SHF.L.U32 R2, R3.reuse, R0.reuse, RZ ;  /* 0x0000000003027219 */ /* 0x0c2fe400000006ff */
        /* <DEDUP_REMOVED lines=9> */
[----:B------:R-:W1:Y:S01]  /*5120*/  LDC.64 R2, c[0x4][R2] ;  /* 0x0100000002027b82 */ /* 0x000e620000000a00 */
        /* <DEDUP_REMOVED lines=13> */
[----:B01----:R-:W-:Y:S05]  /*5200*/  CALL.ABS.NOINC R2 ;  /* 0x0000000002007343 */ /* 0x003fea0003c00000 */
.L_x_20245:
        /* <DEDUP_REMOVED lines=16> */
.L_x_20249:
[----:B------:R1:W5:Y:S01]  /*5310*/  LDG.E.U8 R19, [R4.64] ;  /* 0x0000002404137981 */ /* 0x000362000c1e1100 */
[----:B------:R-:W-:Y:S05]  /*5320*/  BRA `(.L_x_20251) ;  /* 0x00000dc000007947 */ /* 0x000fea0003800000 */
.L_x_20248:
        /* <DEDUP_REMOVED lines=8> */
.L_x_20253:
[----:B------:R1:W5:Y:S01]  /*53b0*/  LDG.E.U8 R19, [R4.64] ;  /* 0x0000002404137981 */ /* 0x000362000c1e1100 */
[----:B------:R-:W-:Y:S05]  /*53c0*/  BRA `(.L_x_20251) ;  /* 0x00000d2000007947 */ /* 0x000fea0003800000 */
.L_x_20252:
[----:B------:R1:W5:Y:S01]  /*53d0*/  LDG.E.U16 R19, [R4.64] ;  /* 0x0000002404137981 */ /* 0x000362000c1e1500 */
[----:B------:R-:W-:Y:S05]  /*53e0*/  BRA `(.L_x_20251) ;  /* 0x00000d0000007947 */ /* 0x000fea0003800000 */
.L_x_20247:
        /* <DEDUP_REMOVED lines=10> */
.L_x_20255:
[----:B------:R-:W2:Y:S02]  /*5490*/  LDG.E.U16 R2, [R4.64] ;  /* 0x0000002404027981 */ /* 0x000ea4000c1e1500 */
[----:B--2---:R-:W-:-:S06]  /*54a0*/  HADD2.F32 R2, -RZ, R2.H0_H0 ;  /* 0x20000002ff027230 */ /* 0x004fcc0000004100 */
[----:B------:R-:W1:Y:S02]  /*54b0*/  F2I.S64.TRUNC R2, R2 ;  /* 0x0000000200027311 */ /* 0x000e64000020d900 */
[----:B-1----:R-:W-:Y:S01]  /*54c0*/  PRMT R19, R2, 0x7610, R19 ;  /* 0x0000761002137816 */ /* 0x002fe20000000013 */
[----:B------:R-:W-:Y:S05]  /*54d0*/  BRA `(.L_x_20251) ;  /* 0x00000c1000007947 */ /* 0x000fea0003800000 */
.L_x_20254:
        /* <DEDUP_REMOVED lines=10> */
.L_x_20257:
[----:B------:R-:W2:Y:S02]  /*5580*/  LDG.E.U16 R4, [R4.64] ;  /* 0x0000002404047981 */ /* 0x000ea4000c1e1500 */
[----:B--2---:R-:W-:-:S06]  /*5590*/  HADD2.F32 R2, -RZ, R4.H0_H0 ;  /* 0x20000004ff027230 */ /* 0x004fcc0000004100 */
[----:B------:R-:W1:Y:S02]  /*55a0*/  F2I.S64.TRUNC R2, R2 ;  /* 0x0000000200027311 */ /* 0x000e64000020d900 */
[----:B-1----:R-:W-:Y:S01]  /*55b0*/  PRMT R19, R2, 0x7610, R19 ;  /* 0x0000761002137816 */ /* 0x002fe20000000013 */
[----:B------:R-:W-:Y:S05]  /*55c0*/  BRA `(.L_x_20251) ;  /* 0x00000b2000007947 */ /* 0x000fea0003800000 */
.L_x_20256:
[----:B------:R-:W2:Y:S02]  /*55d0*/  LDG.E.64 R2, [R4.64] ;  /* 0x0000002404027981 */ /* 0x000ea4000c1e1b00 */
[----:B--2---:R-:W1:Y:S02]  /*55e0*/  F2I.S64.F64.TRUNC R2, R2 ;  /* 0x0000000200027311 */ /* 0x004e64000030d900 */
[----:B-1----:R-:W-:Y:S01]  /*55f0*/  PRMT R19, R2, 0x7610, R19 ;  /* 0x0000761002137816 */ /* 0x002fe20000000013 */
[----:B------:R-:W-:Y:S05]  /*5600*/  BRA `(.L_x_20251) ;  /* 0x00000ae000007947 */ /* 0x000fea0003800000 */
.L_x_20246:
        /* <DEDUP_REMOVED lines=12> */
.L_x_20260:
[----:B------:R-:W2:Y:S02]  /*56d0*/  LDG.E.64 R4, [R4.64] ;  /* 0x0000002404047981 */ /* 0x000ea4000c1e1b00 */
[----:B--2---:R-:W1:Y:S02]  /*56e0*/  F2I.S64.F64.TRUNC R2, R4 ;  /* 0x0000000400027311 */ /* 0x004e64000030d900 */
[----:B-1----:R-:W-:Y:S01]  /*56f0*/  PRMT R19, R2, 0x7610, R19 ;  /* 0x0000761002137816 */ /* 0x002fe20000000013 */
[----:B------:R-:W-:Y:S05]  /*5700*/  BRA `(.L_x_20251) ;  /* 0x000009e000007947 */ /* 0x000fea0003800000 */
.L_x_20259:
        /* <DEDUP_REMOVED lines=28> */
.L_x_20262:
        /* <DEDUP_REMOVED lines=15> */
.L_x_20261:
[----:B------:R-:W2:Y:S02]  /*59c0*/  LDG.E.U16 R2, [R4.64] ;  /* 0x0000002404027981 */ /* 0x000ea4000c1e1500 */
[----:B--2---:R-:W-:-:S06]  /*59d0*/  PRMT R2, RZ, 0x5410, R2 ;  /* 0x00005410ff027816 */ /* 0x004fcc0000000002 */
[----:B------:R-:W1:Y:S02]  /*59e0*/  F2I.S64.TRUNC R2, R2 ;  /* 0x0000000200027311 */ /* 0x000e64000020d900 */
[----:B-1----:R-:W-:Y:S01]  /*59f0*/  PRMT R19, R2, 0x7610, R19 ;  /* 0x0000761002137816 */ /* 0x002fe20000000013 */
[----:B------:R-:W-:Y:S05]  /*5a00*/  BRA `(.L_x_20251) ;  /* 0x000006e000007947 */ /* 0x000fea0003800000 */
.L_x_20258:
        /* <DEDUP_REMOVED lines=10> */
.L_x_20265:
        /* <DEDUP_REMOVED lines=21> */
.L_x_20269:
[----:B------:R-:W-:Y:S05]  /*5c00*/  BSYNC B1 ;  /* 0x0000000000017941 */ /* 0x000fea0003800000 */
.L_x_20268:
[----:B------:R-:W-:Y:S01]  /*5c10*/  IMAD.SHL.U32 R2, R2, 0x100000, RZ ;  /* 0x0010000002027824 */ /* 0x000fe200078e00ff */
[----:B------:R-:W-:-:S04]  /*5c20*/  LEA R3, R0, 0x3b800000, 0x17 ;  /* 0x3b80000000037811 */ /* 0x000fc800078eb8ff */
[----:B------:R-:W-:Y:S02]  /*5c30*/  LOP3.LUT R2, R3, R2, R4, 0xfe, !PT ;  /* 0x0000000203027212 */ /* 0x000fe400078efe04 */
.L_x_20267:
[----:B------:R-:W-:Y:S05]  /*5c40*/  BSYNC B0 ;  /* 0x0000000000007941 */ /* 0x000fea0003800000 */
.L_x_20266:
[----:B------:R-:W1:Y:S02]  /*5c50*/  F2I.S64.TRUNC R2, R2 ;  /* 0x0000000200027311 */ /* 0x000e64000020d900 */
[----:B-1----:R-:W-:Y:S01]  /*5c60*/  PRMT R19, R2, 0x7610, R19 ;  /* 0x0000761002137816 */ /* 0x002fe20000000013 */
[----:B------:R-:W-:Y:S05]  /*5c70*/  BRA `(.L_x_20251) ;  /* 0x0000047000007947 */ /* 0x000fea0003800000 */
.L_x_20264:
        /* <DEDUP_REMOVED lines=21> */
.L_x_20273:
[----:B------:R-:W-:Y:S05]  /*5dd0*/  BSYNC B1 ;  /* 0x0000000000017941 */ /* 0x000fea0003800000 */
.L_x_20272:
[----:B------:R-:W-:Y:S01]  /*5de0*/  IMAD.SHL.U32 R2, R2, 0x200000, RZ ;  /* 0x0020000002027824 */ /* 0x000fe200078e00ff */
[----:B------:R-:W-:-:S04]  /*5df0*/  LEA R3, R0, 0x37800000, 0x17 ;  /* 0x3780000000037811 */ /* 0x000fc800078eb8ff */
[----:B------:R-:W-:Y:S02]  /*5e00*/  LOP3.LUT R2, R3, R2, R4, 0xfe, !PT ;  /* 0x0000000203027212 */ /* 0x000fe400078efe04 */
.L_x_20271:
[----:B------:R-:W-:Y:S05]  /*5e10*/  BSYNC B0 ;  /* 0x0000000000007941 */ /* 0x000fea0003800000 */
.L_x_20270:
[----:B------:R-:W1:Y:S02]  /*5e20*/  F2I.S64.TRUNC R2, R2 ;  /* 0x0000000200027311 */ /* 0x000e64000020d900 */
[----:B-1----:R-:W-:Y:S01]  /*5e30*/  PRMT R19, R2, 0x7610, R19 ;  /* 0x0000761002137816 */ /* 0x002fe20000000013 */
[----:B------:R-:W-:Y:S05]  /*5e40*/  BRA `(.L_x_20251) ;  /* 0x000002a000007947 */ /* 0x000fea0003800000 */
.L_x_20263:
        /* <DEDUP_REMOVED lines=14> */
.L_x_20277:
[----:B------:R-:W-:Y:S05]  /*5f30*/  BSYNC B0 ;  /* 0x0000000000007941 */ /* 0x000fea0003800000 */
.L_x_20276:
[----:B------:R-:W1:Y:S02]  /*5f40*/  F2I.S64.TRUNC R2, R2 ;  /* 0x0000000200027311 */ /* 0x000e64000020d900 */
[----:B-1----:R-:W-:Y:S01]  /*5f50*/  PRMT R19, R2, 0x7610, R19 ;  /* 0x0000761002137816 */ /* 0x002fe20000000013 */
[----:B------:R-:W-:Y:S05]  /*5f60*/  BRA `(.L_x_20251) ;  /* 0x0000018000007947 */ /* 0x000fea0003800000 */
.L_x_20250:
        /* <DEDUP_REMOVED lines=18> */
[----:B01----:R-:W-:Y:S05]  /*6090*/  CALL.ABS.NOINC R2 ;  /* 0x0000000002007343 */ /* 0x003fea0003c00000 */
[----:B------:R-:W-:Y:S01]  /*60a0*/  PRMT R19, RZ, 0x7610, R19 ;  /* 0x00007610ff137816 */ /* 0x000fe20000000013 */
[----:B------:R-:W-:Y:S05]  /*60b0*/  BRA `(.L_x_20251) ;  /* 0x0000003000007947 */ /* 0x000fea0003800000 */
.L_x_20275:
[----:B------:R1:W5:Y:S01]  /*60c0*/  LDG.E.U8 R19, [R4.64] ;  /* 0x0000002404137981 */ /* 0x000362000c1e1100 */
[----:B------:R-:W-:Y:S05]  /*60d0*/  BRA `(.L_x_20251) ;  /* 0x0000001000007947 */ /* 0x000fea0003800000 */
.L_x_20274:
[----:B------:R1:W5:Y:S02]  /*60e0*/  LDG.E.U8 R19, [R4.64] ;  /* 0x0000002404137981 */ /* 0x000364000c1e1100 */
.L_x_20251:
[----:B------:R-:W2:Y:S01]  /*60f0*/  LDC.U8 R2, c[0x0][0x45b] ;  /* 0x000116c0ff027b82 */ /* 0x000ea20000000000 */
[----:B-1----:R-:W-:-:S05]  /*6100*/  IADD3 R4, P0, R18, c[0x0][0x440], RZ ;  /* 0x0001100012047a10 */ /* 0x002fca0007f1e0ff */
        /* <DEDUP_REMOVED lines=14> */
.L_x_20281:
[----:B------:R1:W5:Y:S01]  /*61f0*/  LDG.E.U8 R0, [R4.64] ;  /* 0x0000002404007981 */ /* 0x000362000c1e1100 */
[----:B------:R-:W-:Y:S05]  /*6200*/  BRA `(.L_x_20283) ;  /* 0x00000dc000007947 */ /* 0x000fea0003800000 */
.L_x_20280:
        /* <DEDUP_REMOVED lines=8> */
.L_x_20285:
[----:B------:R1:W5:Y:S01]  /*6290*/  LDG.E.U8 R0, [R4.64] ;  /* 0x0000002404007981 */ /* 0x000362000c1e1100 */
[----:B------:R-:W-:Y:S05]  /*62a0*/  BRA `(.L_x_20283) ;  /* 0x00000d2000007947 */ /* 0x000fea0003800000 */
.L_x_20284:
[----:B------:R1:W5:Y:S01]  /*62b0*/  LDG.E.U16 R0, [R4.64] ;  /* 0x0000002404007981 */ /* 0x000362000c1e1500 */
[----:B------:R-:W-:Y:S05]  /*62c0*/  BRA `(.L_x_20283) ;  /* 0x00000d0000007947 */ /* 0x000fea0003800000 */
.L_x_20279:
        /* <DEDUP_REMOVED lines=10> */
.L_x_20287:
[----:B------:R-:W2:Y:S02]  /*6370*/  LDG.E.U16 R2, [R4.64] ;  /* 0x0000002404027981 */ /* 0x000ea4000c1e1500 */
[----:B--2---:R-:W-:-:S06]  /*6380*/  HADD2.F32 R2, -RZ, R2.H0_H0 ;  /* 0x20000002ff027230 */ /* 0x004fcc0000004100 */
[----:B------:R-:W1:Y:S02]  /*6390*/  F2I.S64.TRUNC R2, R2 ;  /* 0x0000000200027311 */ /* 0x000e64000020d900 */
[----:B-1----:R-:W-:Y:S01]  /*63a0*/  PRMT R0, R2, 0x7610, R0 ;  /* 0x0000761002007816 */ /* 0x002fe20000000000 */
[----:B------:R-:W-:Y:S05]  /*63b0*/  BRA `(.L_x_20283) ;  /* 0x00000c1000007947 */ /* 0x000fea0003800000 */
.L_x_20286:
        /* <DEDUP_REMOVED lines=10> */
.L_x_20289:
[----:B------:R-:W2:Y:S02]  /*6460*/  LDG.E.U16 R4, [R4.64] ;  /* 0x0000002404047981 */ /* 0x000ea4000c1e1500 */
[----:B--2---:R-:W-:-:S06]  /*6470*/  HADD2.F32 R2, -RZ, R4.H0_H0 ;  /* 0x20000004ff027230 */ /* 0x004fcc0000004100 */
[----:B------:R-:W1:Y:S02]  /*6480*/  F2I.S64.TRUNC R2, R2 ;  /* 0x0000000200027311 */ /* 0x000e64000020d900 */
[----:B-1----:R-:W-:Y:S01]  /*6490*/  PRMT R0, R2, 0x7610, R0 ;  /* 0x0000761002007816 */ /* 0x002fe20000000000 */
[----:B------:R-:W-:Y:S05]  /*64a0*/  BRA `(.L_x_20283) ;  /* 0x00000b2000007947 */ /* 0x000fea0003800000 */
.L_x_20288:
[----:B------:R-:W2:Y:S02]  /*64b0*/  LDG.E.64 R2, [R4.64] ;  /* 0x0000002404027981 */ /* 0x000ea4000c1e1b00 */
[----:B--2---:R-:W1:Y:S02]  /*64c0*/  F2I.S64.F64.TRUNC R2, R2 ;  /* 0x0000000200027311 */ /* 0x004e64000030d900 */
[----:B-1----:R-:W-:Y:S01]  /*64d0*/  PRMT R0, R2, 0x7610, R0 ;  /* 0x0000761002007816 */ /* 0x002fe20000000000 */
[----:B------:R-:W-:Y:S05]  /*64e0*/  BRA `(.L_x_20283) ;  /* 0x00000ae000007947 */ /* 0x000fea0003800000 */
.L_x_20278:
        /* <DEDUP_REMOVED lines=12> */
.L_x_20292:
[----:B------:R-:W2:Y:S02]  /*65b0*/  LDG.E.64 R4, [R4.64] ;  /* 0x0000002404047981 */ /* 0x000ea4000c1e1b00 */
[----:B--2---:R-:W1:Y:S02]  /*65c0*/  F2I.S64.F64.TRUNC R2, R4 ;  /* 0x0000000400027311 */ /* 0x004e64000030d900 */
[----:B-1----:R-:W-:Y:S01]  /*65d0*/  PRMT R0, R2, 0x7610, R0 ;  /* 0x0000761002007816 */ /* 0x002fe20000000000 */
[----:B------:R-:W-:Y:S05]  /*65e0*/  BRA `(.L_x_20283) ;  /* 0x000009e000007947 */ /* 0x000fea0003800000 */
.L_x_20291:
        /* <DEDUP_REMOVED lines=28> */
.L_x_20294:
        /* <DEDUP_REMOVED lines=15> */
.L_x_20293:
[----:B------:R-:W2:Y:S02]  /*68a0*/  LDG.E.U16 R2, [R4.64] ;  /* 0x0000002404027981 */ /* 0x000ea4000c1e1500 */
[----:B--2---:R-:W-:-:S06]  /*68b0*/  PRMT R2, RZ, 0x5410, R2 ;  /* 0x00005410ff027816 */ /* 0x004fcc0000000002 */
[----:B------:R-:W1:Y:S02]  /*68c0*/  F2I.S64.TRUNC R2, R2 ;  /* 0x0000000200027311 */ /* 0x000e64000020d900 */
[----:B-1----:R-:W-:Y:S01]  /*68d0*/  PRMT R0, R2, 0x7610, R0 ;  /* 0x0000761002007816 */ /* 0x002fe20000000000 */
[----:B------:R-:W-:Y:S05]  /*68e0*/  BRA `(.L_x_20283) ;  /* 0x000006e000007947 */ /* 0x000fea0003800000 */
.L_x_20290:
        /* <DEDUP_REMOVED lines=10> */
.L_x_20297:
        /* <DEDUP_REMOVED lines=21> */
.L_x_20301:
[----:B------:R-:W-:Y:S05]  /*6ae0*/  BSYNC B1 ;  /* 0x0000000000017941 */ /* 0x000fea0003800000 */
.L_x_20300:
[----:B------:R-:W-:Y:S01]  /*6af0*/  IMAD.SHL.U32 R2, R2, 0x100000, RZ ;  /* 0x0010000002027824 */ /* 0x000fe200078e00ff */
[----:B------:R-:W-:-:S04]  /*6b00*/  LEA R3, R0, 0x3b800000, 0x17 ;  /* 0x3b80000000037811 */ /* 0x000fc800078eb8ff */
[----:B------:R-:W-:Y:S02]  /*6b10*/  LOP3.LUT R2, R3, R2, R4, 0xfe, !PT ;  /* 0x0000000203027212 */ /* 0x000fe400078efe04 */
.L_x_20299:
[----:B------:R-:W-:Y:S05]  /*6b20*/  BSYNC B0 ;  /* 0x0000000000007941 */ /* 0x000fea0003800000 */
.L_x_20298:
[----:B------:R-:W1:Y:S02]  /*6b30*/  F2I.S64.TRUNC R2, R2 ;  /* 0x0000000200027311 */ /* 0x000e64000020d900 */
[----:B-1----:R-:W-:Y:S01]  /*6b40*/  PRMT R0, R2, 0x7610, R0 ;  /* 0x0000761002007816 */ /* 0x002fe20000000000 */
[----:B------:R-:W-:Y:S05]  /*6b50*/  BRA `(.L_x_20283) ;  /* 0x0000047000007947 */ /* 0x000fea0003800000 */
.L_x_20296:
        /* <DEDUP_REMOVED lines=21> */
.L_x_20305:
[----:B------:R-:W-:Y:S05]  /*6cb0*/  BSYNC B1 ;  /* 0x0000000000017941 */ /* 0x000fea0003800000 */
.L_x_20304:
[----:B------:R-:W-:Y:S01]  /*6cc0*/  IMAD.SHL.U32 R2, R2, 0x200000, RZ ;  /* 0x0020000002027824 */ /* 0x000fe200078e00ff */
[----:B------:R-:W-:-:S04]  /*6cd0*/  LEA R3, R0, 0x37800000, 0x17 ;  /* 0x3780000000037811 */ /* 0x000fc800078eb8ff */
[----:B------:R-:W-:Y:S02]  /*6ce0*/  LOP3.LUT R2, R3, R2, R4, 0xfe, !PT ;  /* 0x0000000203027212 */ /* 0x000fe400078efe04 */
.L_x_20303:
[----:B------:R-:W-:Y:S05]  /*6cf0*/  BSYNC B0 ;  /* 0x0000000000007941 */ /* 0x000fea0003800000 */
.L_x_20302:
[----:B------:R-:W1:Y:S02]  /*6d00*/  F2I.S64.TRUNC R2, R2 ;  /* 0x0000000200027311 */ /* 0x000e64000020d900 */
[----:B-1----:R-:W-:Y:S01]  /*6d10*/  PRMT R0, R2, 0x7610, R0 ;  /* 0x0000761002007816 */ /* 0x002fe20000000000 */
[----:B------:R-:W-:Y:S05]  /*6d20*/  BRA `(.L_x_20283) ;  /* 0x000002a000007947 */ /* 0x000fea0003800000 */
.L_x_20295:
        /* <DEDUP_REMOVED lines=14> */
.L_x_20309:
[----:B------:R-:W-:Y:S05]  /*6e10*/  BSYNC B0 ;  /* 0x0000000000007941 */ /* 0x000fea0003800000 */
.L_x_20308:
[----:B------:R-:W1:Y:S02]  /*6e20*/  F2I.S64.TRUNC R2, R2 ;  /* 0x0000000200027311 */ /* 0x000e64000020d900 */
[----:B-1----:R-:W-:Y:S01]  /*6e30*/  PRMT R0, R2, 0x7610, R0 ;  /* 0x0000761002007816 */ /* 0x002fe20000000000 */
[----:B------:R-:W-:Y:S05]  /*6e40*/  BRA `(.L_x_20283) ;  /* 0x0000018000007947 */ /* 0x000fea0003800000 */
.L_x_20282:
        /* <DEDUP_REMOVED lines=21> */
.L_x_20307:
[----:B------:R1:W5:Y:S01]  /*6fa0*/  LDG.E.U8 R0, [R4.64] ;  /* 0x0000002404007981 */ /* 0x000362000c1e1100 */
[----:B------:R-:W-:Y:S05]  /*6fb0*/  BRA `(.L_x_20283) ;  /* 0x0000001000007947 */ /* 0x000fea0003800000 */
.L_x_20306:
[----:B------:R1:W5:Y:S02]  /*6fc0*/  LDG.E.U8 R0, [R4.64] ;  /* 0x0000002404007981 */ /* 0x000364000c1e1100 */
.L_x_20283:
        /* <DEDUP_REMOVED lines=22> */
.L_x_20313:
[----:B------:R1:W-:Y:S01]  /*7130*/  STG.E.U8 [R16.64], R3 ;  /* 0x0000000310007986 */ /* 0x0003e2000c101124 */
[----:B------:R-:W-:Y:S05]  /*7140*/  BRA `(.L_x_20315) ;  /* 0x00000e9000007947 */ /* 0x000fea0003800000 */
.L_x_20312:
        /* <DEDUP_REMOVED lines=10> */
.L_x_20317:
[----:B------:R-:W-:-:S05]  /*71f0*/  LOP3.LUT R3, R3, 0xff, RZ, 0xc0, !PT ;  /* 0x000000ff03037812 */ /* 0x000fca00078ec0ff */
[----:B------:R1:W-:Y:S01]  /*7200*/  STG.E [R16.64], R3 ;  /* 0x0000000310007986 */ /* 0x0003e2000c101924 */
[----:B------:R-:W-:Y:S05]  /*7210*/  BRA `(.L_x_20315) ;  /* 0x00000dc000007947 */ /* 0x000fea0003800000 */
.L_x_20316:
[----:B------:R-:W-:-:S05]  /*7220*/  LOP3.LUT R3, R3, 0xff, RZ, 0xc0, !PT ;  /* 0x000000ff03037812 */ /* 0x000fca00078ec0ff */
[----:B------:R1:W-:Y:S01]  /*7230*/  STG.E.U16 [R16.64], R3 ;  /* 0x0000000310007986 */ /* 0x0003e2000c101524 */
[----:B------:R-:W-:Y:S05]  /*7240*/  BRA `(.L_x_20315) ;  /* 0x00000d9000007947 */ /* 0x000fea0003800000 */
.L_x_20311:
        /* <DEDUP_REMOVED lines=10> */
.L_x_20319:
[----:B------:R-:W-:-:S04]  /*72f0*/  LOP3.LUT R3, R3, 0xff, RZ, 0xc0, !PT ;  /* 0x000000ff03037812 */ /* 0x000fc800078ec0ff */
[----:B------:R-:W1:Y:S02]  /*7300*/  I2F.U16 R0, R3 ;  /* 0x0000000300007306 */ /* 0x000e640000101000 */
[----:B-1----:R-:W-:-:S05]  /*7310*/  F2FP.PACK_AB R0, RZ, R0 ;  /* 0x00000000ff00723e */ /* 0x002fca00000000ff */
[----:B------:R1:W-:Y:S01]  /*7320*/  STG.E.U16 [R16.64], R0 ;  /* 0x0000000010007986 */ /* 0x0003e2000c101524 */
[----:B------:R-:W-:Y:S05]  /*7330*/  BRA `(.L_x_20315) ;  /* 0x00000ca000007947 */ /* 0x000fea0003800000 */
.L_x_20318:
        /* <DEDUP_REMOVED lines=11> */
.L_x_20321:
[----:B------:R-:W-:-:S06]  /*73f0*/  LOP3.LUT R3, R3, 0xff, RZ, 0xc0, !PT ;  /* 0x000000ff03037812 */ /* 0x000fcc00078ec0ff */
[----:B------:R-:W1:Y:S02]  /*7400*/  I2F.U16 R3, R3 ;  /* 0x0000000300037306 */ /* 0x000e640000101000 */
[----:B-1----:R-:W-:-:S04]  /*7410*/  F2FP.PACK_AB R3, RZ, R3 ;  /* 0x00000003ff03723e */ /* 0x002fc800000000ff */
[----:B------:R-:W-:-:S05]  /*7420*/  PRMT R3, R3, 0x5410, RZ ;  /* 0x0000541003037816 */ /* 0x000fca00000000ff */
[----:B------:R1:W-:Y:S01]  /*7430*/  STG.E [R16.64], R3 ;  /* 0x0000000310007986 */ /* 0x0003e2000c101924 */
[----:B------:R-:W-:Y:S05]  /*7440*/  BRA `(.L_x_20315) ;  /* 0x00000b9000007947 */ /* 0x000fea0003800000 */
.L_x_20320:
[----:B------:R-:W-:-:S06]  /*7450*/  LOP3.LUT R3, R3, 0xff, RZ, 0xc0, !PT ;  /* 0x000000ff03037812 */ /* 0x000fcc00078ec0ff */
[----:B------:R-:W1:Y:S02]  /*7460*/  I2F.F64.U16 R2, R3 ;  /* 0x0000000300027312 */ /* 0x000e640000101800 */
[----:B-1----:R1:W-:Y:S01]  /*7470*/  STG.E.64 [R16.64], R2 ;  /* 0x0000000210007986 */ /* 0x0023e2000c101b24 */
[----:B------:R-:W-:Y:S05]  /*7480*/  BRA `(.L_x_20315) ;  /* 0x00000b5000007947 */ /* 0x000fea0003800000 */
.L_x_20310:
        /* <DEDUP_REMOVED lines=12> */
.L_x_20324:
[----:B------:R-:W-:Y:S01]  /*7550*/  LOP3.LUT R4, R3, 0xff, RZ, 0xc0, !PT ;  /* 0x000000ff03047812 */ /* 0x000fe200078ec0ff */
[----:B------:R-:W-:-:S05]  /*7560*/  CS2R R6, SRZ ;  /* 0x0000000000067805 */ /* 0x000fca000001ff00 */
[----:B------:R-:W1:Y:S02]  /*7570*/  I2F.F64.U16 R4, R4 ;  /* 0x0000000400047312 */ /* 0x000e640000101800 */
[----:B-1----:R1:W-:Y:S01]  /*7580*/  STG.E.128 [R16.64], R4 ;  /* 0x0000000410007986 */ /* 0x0023e2000c101d24 */
[----:B------:R-:W-:Y:S05]  /*7590*/  BRA `(.L_x_20315) ;  /* 0x00000a4000007947 */ /* 0x000fea0003800000 */
.L_x_20323:
        /* <DEDUP_REMOVED lines=22> */
.L_x_20328:
[----:B------:R-:W-:Y:S05]  /*7700*/  BSYNC B0 ;  /* 0x0000000000007941 */ /* 0x000fea0003800000 */
.L_x_20327:
[----:B------:R-:W-:-:S05]  /*7710*/  LOP3.LUT R3, R0, R3, RZ, 0xfc, !PT ;  /* 0x0000000300037212 */ /* 0x000fca00078efcff */
[----:B------:R1:W-:Y:S01]  /*7720*/  STG.E.U8 [R16.64], R3 ;  /* 0x0000000310007986 */ /* 0x0003e2000c101124 */
[----:B------:R-:W-:Y:S05]  /*7730*/  BRA `(.L_x_20315) ;  /* 0x000008a000007947 */ /* 0x000fea0003800000 */
.L_x_20326:
        /* <DEDUP_REMOVED lines=14> */
.L_x_20330:
[----:B------:R-:W-:Y:S01]  /*7820*/  IMAD.MOV.U32 R0, RZ, RZ, 0x7f ;  /* 0x0000007fff007424 */ /* 0x000fe200078e00ff */
[----:B------:R-:W-:-:S04]  /*7830*/  ISETP.GT.U32.AND P0, PT, R2, 0x7f800000, PT ;  /* 0x7f8000000200780c */ /* 0x000fc80003f04070 */
[----:B------:R-:W-:-:S04]  /*7840*/  SEL R0, R0, 0x7c, P0 ;  /* 0x0000007c00007807 */ /* 0x000fc80000000000 */
.L_x_20331:
[----:B------:R-:W-:Y:S05]  /*7850*/  BSYNC B0 ;  /* 0x0000000000007941 */ /* 0x000fea0003800000 */
.L_x_20329:
[----:B------:R-:W-:-:S04]  /*7860*/  LOP3.LUT R2, R3, 0x80000000, RZ, 0xc0, !PT ;  /* 0x8000000003027812 */ /* 0x000fc800078ec0ff */
[----:B------:R-:W-:-:S04]  /*7870*/  SHF.R.U32.HI R3, RZ, 0x18, R2 ;  /* 0x00000018ff037819 */ /* 0x000fc80000011602 */
[----:B------:R-:W-:-:S05]  /*7880*/  LOP3.LUT R3, R0, R3, RZ, 0xfc, !PT ;  /* 0x0000000300037212 */ /* 0x000fca00078efcff */
[----:B------:R1:W-:Y:S01]  /*7890*/  STG.E.U8 [R16.64], R3 ;  /* 0x0000000310007986 */ /* 0x0003e2000c101124 */
[----:B------:R-:W-:Y:S05]  /*78a0*/  BRA `(.L_x_20315) ;  /* 0x0000073000007947 */ /* 0x000fea0003800000 */
.L_x_20325:
[----:B------:R-:W-:-:S04]  /*78b0*/  LOP3.LUT R3, R3, 0xff, RZ, 0xc0, !PT ;  /* 0x000000ff03037812 */ /* 0x000fc800078ec0ff */
[----:B------:R-:W1:Y:S02]  /*78c0*/  I2F.U16 R0, R3 ;  /* 0x0000000300007306 */ /* 0x000e640000101000 */
[----:B-1----:R-:W-:-:S05]  /*78d0*/  F2FP.BF16.PACK_AB R0, RZ, R0 ;  /* 0x00000000ff00723e */ /* 0x002fca00000010ff */
[----:B------:R1:W-:Y:S01]  /*78e0*/  STG.E.U16 [R16.64], R0 ;  /* 0x0000000010007986 */ /* 0x0003e2000c101524 */
[----:B------:R-:W-:Y:S05]  /*78f0*/  BRA `(.L_x_20315) ;  /* 0x000006e000007947 */ /* 0x000fea0003800000 */
.L_x_20322:
        /* <DEDUP_REMOVED lines=11> */
.L_x_20334:
        /* <DEDUP_REMOVED lines=18> */
.L_x_20337:
[----:B------:R-:W-:-:S04]  /*7ad0*/  LOP3.LUT R2, R3, 0x80000000, RZ, 0xc0, !PT ;  /* 0x8000000003027812 */ /* 0x000fc800078ec0ff */
[----:B------:R-:W-:-:S04]  /*7ae0*/  SHF.R.U32.HI R3, RZ, 0x18, R2 ;  /* 0x00000018ff037819 */ /* 0x000fc80000011602 */
[----:B------:R-:W-:-:S04]  /*7af0*/  LOP3.LUT R0, R0, R3, RZ, 0xfc, !PT ;  /* 0x0000000300007212 */ /* 0x000fc800078efcff */
[----:B------:R-:W-:Y:S02]  /*7b00*/  PRMT R8, R0, 0x7610, R8 ;  /* 0x0000761000087816 */ /* 0x000fe40000000008 */
.L_x_20336:
[----:B------:R-:W-:Y:S05]  /*7b10*/  BSYNC B0 ;  /* 0x0000000000007941 */ /* 0x000fea0003800000 */
.L_x_20335:
[----:B------:R1:W-:Y:S01]  /*7b20*/  STG.E.U8 [R16.64], R8 ;  /* 0x0000000810007986 */ /* 0x0003e2000c101124 */
[----:B------:R-:W-:Y:S05]  /*7b30*/  BRA `(.L_x_20315) ;  /* 0x000004a000007947 */ /* 0x000fea0003800000 */
.L_x_20333:
        /* <DEDUP_REMOVED lines=18> */
.L_x_20340:
[----:B------:R-:W-:-:S04]  /*7c60*/  LOP3.LUT R2, R3, 0x80000000, RZ, 0xc0, !PT ;  /* 0x8000000003027812 */ /* 0x000fc800078ec0ff */
[----:B------:R-:W-:-:S04]  /*7c70*/  SHF.R.U32.HI R3, RZ, 0x18, R2 ;  /* 0x00000018ff037819 */ /* 0x000fc80000011602 */
[----:B------:R-:W-:-:S04]  /*7c80*/  LOP3.LUT R0, R0, R3, RZ, 0xfc, !PT ;  /* 0x0000000300007212 */ /* 0x000fc800078efcff */
[----:B------:R-:W-:Y:S02]  /*7c90*/  PRMT R8, R0, 0x7610, R8 ;  /* 0x0000761000087816 */ /* 0x000fe40000000008 */
.L_x_20339:
[----:B------:R-:W-:Y:S05]  /*7ca0*/  BSYNC B0 ;  /* 0x0000000000007941 */ /* 0x000fea0003800000 */
.L_x_20338:
[----:B------:R1:W-:Y:S01]  /*7cb0*/  STG.E.U8 [R16.64], R8 ;  /* 0x0000000810007986 */ /* 0x0003e2000c101124 */
[----:B------:R-:W-:Y:S05]  /*7cc0*/  BRA `(.L_x_20315) ;  /* 0x0000031000007947 */ /* 0x000fea0003800000 */
.L_x_20332:
        /* <DEDUP_REMOVED lines=23> */
.L_x_20314:
        /* <DEDUP_REMOVED lines=20> */
.L_x_20342:
[----:B------:R-:W-:Y:S01]  /*7f80*/  LOP3.LUT R2, R3, 0xff, RZ, 0xc0, !PT ;  /* 0x000000ff03027812 */ /* 0x000fe200078ec0ff */
[----:B------:R-:W-:-:S05]  /*7f90*/  IMAD.MOV.U32 R3, RZ, RZ, RZ ;  /* 0x000000ffff037224 */ /* 0x000fca00078e00ff */
[----:B------:R1:W-:Y:S01]  /*7fa0*/  STG.E.64 [R16.64], R2 ;  /* 0x0000000210007986 */ /* 0x0003e2000c101b24 */
[----:B------:R-:W-:Y:S05]  /*7fb0*/  BRA `(.L_x_20315) ;  /* 0x0000002000007947 */ /* 0x000fea0003800000 */
.L_x_20341:
[----:B------:R-:W-:-:S05]  /*7fc0*/  LOP3.LUT R3, R3, 0xff, RZ, 0xc0, !PT ;  /* 0x000000ff03037812 */ /* 0x000fca00078ec0ff */
[----:B------:R1:W-:Y:S02]  /*7fd0*/  STG.E [R16.64], R3 ;  /* 0x0000000310007986 */ /* 0x0003e4000c101924 */
.L_x_20315:
[----:B------:R-:W-:-:S04]  /*7fe0*/  IADD3 R23, R23, 0x80, RZ ;  /* 0x0000008017177810 */ /* 0x000fc80007ffe0ff */
[----:B------:R-:W-:-:S13]  /*7ff0*/  ISETP.GE.AND P0, PT, R23, c[0x0][0x160], PT ;  /* 0x0000580017007a0c */ /* 0x000fda0003f06270 */
        /* <DEDUP_REMOVED lines=255> */
.L_x_20343:
        /* <DEDUP_REMOVED lines=29> */
.L_x_20344:
        /* <DEDUP_REMOVED lines=16> */
.L_x_20348:
[----:B------:R1:W5:Y:S01]  /*92c0*/  LDG.E.U8 R19, [R4.64] ;  /* 0x0000002404137981 */ /* 0x000362000c1e1100 */
[----:B------:R-:W-:Y:S05]  /*92d0*/  BRA `(.L_x_20350) ;  /* 0x00000dc000007947 */ /* 0x000fea0003800000 */
.L_x_20347:
        /* <DEDUP_REMOVED lines=8> */
.L_x_20352:
[----:B------:R1:W5:Y:S01]  /*9360*/  LDG.E.U8 R19, [R4.64] ;  /* 0x0000002404137981 */ /* 0x000362000c1e1100 */
[----:B------:R-:W-:Y:S05]  /*9370*/  BRA `(.L_x_20350) ;  /* 0x00000d2000007947 */ /* 0x000fea0003800000 */
.L_x_20351:
[----:B------:R1:W5:Y:S01]  /*9380*/  LDG.E.U16 R19, [R4.64] ;  /* 0x0000002404137981 */ /* 0x000362000c1e1500 */
[----:B------:R-:W-:Y:S05]  /*9390*/  BRA `(.L_x_20350) ;  /* 0x00000d0000007947 */ /* 0x000fea0003800000 */
.L_x_20346:
        /* <DEDUP_REMOVED lines=10> */
.L_x_20354:
[----:B------:R-:W2:Y:S02]  /*9440*/  LDG.E.U16 R2, [R4.64] ;  /* 0x0000002404027981 */ /* 0x000ea4000c1e1500 */
[----:B--2---:R-:W-:-:S06]  /*9450*/  HADD2.F32 R2, -RZ, R2.H0_H0 ;  /* 0x20000002ff027230 */ /* 0x004fcc0000004100 */
[----:B------:R-:W1:Y:S02]  /*9460*/  F2I.S64.TRUNC R2, R2 ;  /* 0x0000000200027311 */ /* 0x000e64000020d900 */
[----:B-1----:R-:W-:Y:S01]  /*9470*/  PRMT R19, R2, 0x7610, R19 ;  /* 0x0000761002137816 */ /* 0x002fe20000000013 */
[----:B------:R-:W-:Y:S05]  /*9480*/  BRA `(.L_x_20350) ;  /* 0x00000c1000007947 */ /* 0x000fea0003800000 */
.L_x_20353:
        /* <DEDUP_REMOVED lines=10> */
.L_x_20356:
[----:B------:R-:W2:Y:S02]  /*9530*/  LDG.E.U16 R4, [R4.64] ;  /* 0x0000002404047981 */ /* 0x000ea4000c1e1500 */
[----:B--2---:R-:W-:-:S06]  /*9540*/  HADD2.F32 R2, -RZ, R4.H0_H0 ;  /* 0x20000004ff027230 */ /* 0x004fcc0000004100 */
[----:B------:R-:W1:Y:S02]  /*9550*/  F2I.S64.TRUNC R2, R2 ;  /* 0x0000000200027311 */ /* 0x000e64000020d900 */
[----:B-1----:R-:W-:Y:S01]  /*9560*/  PRMT R19, R2, 0x7610, R19 ;  /* 0x0000761002137816 */ /* 0x002fe20000000013 */
[----:B------:R-:W-:Y:S05]  /*9570*/  BRA `(.L_x_20350) ;  /* 0x00000b2000007947 */ /* 0x000fea0003800000 */
.L_x_20355:
[----:B------:R-:W2:Y:S02]  /*9580*/  LDG.E.64 R2, [R4.64] ;  /* 0x0000002404027981 */ /* 0x000ea4000c1e1b00 */
[----:B--2---:R-:W1:Y:S02]  /*9590*/  F2I.S64.F64.TRUNC R2, R2 ;  /* 0x0000000200027311 */ /* 0x004e64000030d900 */
[----:B-1----:R-:W-:Y:S01]  /*95a0*/  PRMT R19, R2, 0x7610, R19 ;  /* 0x0000761002137816 */ /* 0x002fe20000000013 */
[----:B------:R-:W-:Y:S05]  /*95b0*/  BRA `(.L_x_20350) ;  /* 0x00000ae000007947 */ /* 0x000fea0003800000 */
.L_x_20345:
        /* <DEDUP_REMOVED lines=12> */
.L_x_20359:
[----:B------:R-:W2:Y:S02]  /*9680*/  LDG.E.64 R4, [R4.64] ;  /* 0x0000002404047981 */ /* 0x000ea4000c1e1b00 */
[----:B--2---:R-:W1:Y:S02]  /*9690*/  F2I.S64.F64.TRUNC R2, R4 ;  /* 0x0000000400027311 */ /* 0x004e64000030d900 */
[----:B-1----:R-:W-:Y:S01]  /*96a0*/  PRMT R19, R2, 0x7610, R19 ;  /* 0x0000761002137816 */ /* 0x002fe20000000013 */
[----:B------:R-:W-:Y:S05]  /*96b0*/  BRA `(.L_x_20350) ;  /* 0x000009e000007947 */ /* 0x000fea0003800000 */
.L_x_20358:
        /* <DEDUP_REMOVED lines=28> */
.L_x_20361:
        /* <DEDUP_REMOVED lines=15> */
.L_x_20360:
[----:B------:R-:W2:Y:S02]  /*9970*/  LDG.E.U16 R2, [R4.64] ;  /* 0x0000002404027981 */ /* 0x000ea4000c1e1500 */
[----:B--2---:R-:W-:-:S06]  /*9980*/  PRMT R2, RZ, 0x5410, R2 ;  /* 0x00005410ff027816 */ /* 0x004fcc0000000002 */
[----:B------:R-:W1:Y:S02]  /*9990*/  F2I.S64.TRUNC R2, R2 ;  /* 0x0000000200027311 */ /* 0x000e64000020d900 */
[----:B-1----:R-:W-:Y:S01]  /*99a0*/  PRMT R19, R2, 0x7610, R19 ;  /* 0x0000761002137816 */ /* 0x002fe20000000013 */
[----:B------:R-:W-:Y:S05]  /*99b0*/  BRA `(.L_x_20350) ;  /* 0x000006e000007947 */ /* 0x000fea0003800000 */
.L_x_20357:
        /* <DEDUP_REMOVED lines=10> */
.L_x_20364:
        /* <DEDUP_REMOVED lines=21> */
.L_x_20368:
[----:B------:R-:W-:Y:S05]  /*9bb0*/  BSYNC B1 ;  /* 0x0000000000017941 */ /* 0x000fea0003800000 */
.L_x_20367:
[----:B------:R-:W-:Y:S01]  /*9bc0*/  IMAD.SHL.U32 R2, R2, 0x100000, RZ ;  /* 0x0010000002027824 */ /* 0x000fe200078e00ff */
[----:B------:R-:W-:-:S04]  /*9bd0*/  LEA R3, R0, 0x3b800000, 0x17 ;  /* 0x3b80000000037811 */ /* 0x000fc800078eb8ff */
[----:B------:R-:W-:Y:S02]  /*9be0*/  LOP3.LUT R2, R3, R2, R4, 0xfe, !PT ;  /* 0x0000000203027212 */ /* 0x000fe400078efe04 */
.L_x_20366:
[----:B------:R-:W-:Y:S05]  /*9bf0*/  BSYNC B0 ;  /* 0x0000000000007941 */ /* 0x000fea0003800000 */
.L_x_20365:
[----:B------:R-:W1:Y:S02]  /*9c00*/  F2I.S64.TRUNC R2, R2 ;  /* 0x0000000200027311 */ /* 0x000e64000020d900 */
[----:B-1----:R-:W-:Y:S01]  /*9c10*/  PRMT R19, R2, 0x7610, R19 ;  /* 0x0000761002137816 */ /* 0x002fe20000000013 */
[----:B------:R-:W-:Y:S05]  /*9c20*/  BRA `(.L_x_20350) ;  /* 0x0000047000007947 */ /* 0x000fea0003800000 */
.L_x_20363:
        /* <DEDUP_REMOVED lines=21> */
.L_x_20372:
[----:B------:R-:W-:Y:S05]  /*9d80*/  BSYNC B1 ;  /* 0x0000000000017941 */ /* 0x000fea0003800000 */
.L_x_20371:
[----:B------:R-:W-:Y:S01]  /*9d90*/  IMAD.SHL.U32 R2, R2, 0x200000, RZ ;  /* 0x0020000002027824 */ /* 0x000fe200078e00ff */
[----:B------:R-:W-:-:S04]  /*9da0*/  LEA R3, R0, 0x37800000, 0x17 ;  /* 0x3780000000037811 */ /* 0x000fc800078eb8ff */
[----:B------:R-:W-:Y:S02]  /*9db0*/  LOP3.LUT R2, R3, R2, R4, 0xfe, !PT ;  /* 0x0000000203027212 */ /* 0x000fe400078efe04 */
.L_x_20370:
[----:B------:R-:W-:Y:S05]  /*9dc0*/  BSYNC B0 ;  /* 0x0000000000007941 */ /* 0x000fea0003800000 */
.L_x_20369:
[----:B------:R-:W1:Y:S02]  /*9dd0*/  F2I.S64.TRUNC R2, R2 ;  /* 0x0000000200027311 */ /* 0x000e64000020d900 */
[----:B-1----:R-:W-:Y:S01]  /*9de0*/  PRMT R19, R2, 0x7610, R19 ;  /* 0x0000761002137816 */ /* 0x002fe20000000013 */
[----:B------:R-:W-:Y:S05]  /*9df0*/  BRA `(.L_x_20350) ;  /* 0x000002a000007947 */ /* 0x000fea0003800000 */
.L_x_20362:
        /* <DEDUP_REMOVED lines=14> */
.L_x_20376:
[----:B------:R-:W-:Y:S05]  /*9ee0*/  BSYNC B0 ;  /* 0x0000000000007941 */ /* 0x000fea0003800000 */
.L_x_20375:
[----:B------:R-:W1:Y:S02]  /*9ef0*/  F2I.S64.TRUNC R2, R2 ;  /* 0x0000000200027311 */ /* 0x000e64000020d900 */
[----:B-1----:R-:W-:Y:S01]  /*9f00*/  PRMT R19, R2, 0x7610, R19 ;  /* 0x0000761002137816 */ /* 0x002fe20000000013 */
[----:B------:R-:W-:Y:S05]  /*9f10*/  BRA `(.L_x_20350) ;  /* 0x0000018000007947 */ /* 0x000fea0003800000 */
.L_x_20349:
        /* <DEDUP_REMOVED lines=21> */
.L_x_20374:
[----:B------:R1:W5:Y:S01]  /*a070*/  LDG.E.U8 R19, [R4.64] ;  /* 0x0000002404137981 */ /* 0x000362000c1e1100 */
[----:B------:R-:W-:Y:S05]  /*a080*/  BRA `(.L_x_20350) ;  /* 0x0000001000007947 */ /* 0x000fea0003800000 */
.L_x_20373:
[----:B------:R1:W5:Y:S02]  /*a090*/  LDG.E.U8 R19, [R4.64] ;  /* 0x0000002404137981 */ /* 0x000364000c1e1100 */
.L_x_20350:
        /* <DEDUP_REMOVED lines=16> */
.L_x_20380:
[----:B------:R1:W5:Y:S01]  /*a1a0*/  LDG.E.U8 R0, [R4.64] ;  /* 0x0000002404007981 */ /* 0x000362000c1e1100 */
[----:B------:R-:W-:Y:S05]  /*a1b0*/  BRA `(.L_x_20382) ;  /* 0x00000dc000007947 */ /* 0x000fea0003800000 */
.L_x_20379:
        /* <DEDUP_REMOVED lines=8> */
.L_x_20384:
[----:B------:R1:W5:Y:S01]  /*a240*/  LDG.E.U8 R0, [R4.64] ;  /* 0x0000002404007981 */ /* 0x000362000c1e1100 */
[----:B------:R-:W-:Y:S05]  /*a250*/  BRA `(.L_x_20382) ;  /* 0x00000d2000007947 */ /* 0x000fea0003800000 */
.L_x_20383:
[----:B------:R1:W5:Y:S01]  /*a260*/  LDG.E.U16 R0, [R4.64] ;  /* 0x0000002404007981 */ /* 0x000362000c1e1500 */
[----:B------:R-:W-:Y:S05]  /*a270*/  BRA `(.L_x_20382) ;  /* 0x00000d0000007947 */ /* 0x000fea0003800000 */
.L_x_20378:
        /* <DEDUP_REMOVED lines=10> */
.L_x_20386:
[----:B------:R-:W2:Y:S02]  /*a320*/  LDG.E.U16 R2, [R4.64] ;  /* 0x0000002404027981 */ /* 0x000ea4000c1e1500 */
[----:B--2---:R-:W-:-:S06]  /*a330*/  HADD2.F32 R2, -RZ, R2.H0_H0 ;  /* 0x20000002ff027230 */ /* 0x004fcc0000004100 */
[----:B------:R-:W1:Y:S02]  /*a340*/  F2I.S64.TRUNC R2, R2 ;  /* 0x0000000200027311 */ /* 0x000e64000020d900 */
[----:B-1----:R-:W-:Y:S01]  /*a350*/  PRMT R0, R2, 0x7610, R0 ;  /* 0x0000761002007816 */ /* 0x002fe20000000000 */
[----:B------:R-:W-:Y:S05]  /*a360*/  BRA `(.L_x_20382) ;  /* 0x00000c1000007947 */ /* 0x000fea0003800000 */
.L_x_20385:
        /* <DEDUP_REMOVED lines=10> */
.L_x_20388:
[----:B------:R-:W2:Y:S02]  /*a410*/  LDG.E.U16 R4, [R4.64] ;  /* 0x0000002404047981 */ /* 0x000ea4000c1e1500 */
[----:B--2---:R-:W-:-:S06]  /*a420*/  HADD2.F32 R2, -RZ, R4.H0_H0 ;  /* 0x20000004ff027230 */ /* 0x004fcc0000004100 */
[----:B------:R-:W1:Y:S02]  /*a430*/  F2I.S64.TRUNC R2, R2 ;  /* 0x0000000200027311 */ /* 0x000e64000020d900 */
[----:B-1----:R-:W-:Y:S01]  /*a440*/  PRMT R0, R2, 0x7610, R0 ;  /* 0x0000761002007816 */ /* 0x002fe20000000000 */
[----:B------:R-:W-:Y:S05]  /*a450*/  BRA `(.L_x_20382) ;  /* 0x00000b2000007947 */ /* 0x000fea0003800000 */
.L_x_20387:
[----:B------:R-:W2:Y:S02]  /*a460*/  LDG.E.64 R2, [R4.64] ;  /* 0x0000002404027981 */ /* 0x000ea4000c1e1b00 */
[----:B--2---:R-:W1:Y:S02]  /*a470*/  F2I.S64.F64.TRUNC R2, R2 ;  /* 0x0000000200027311 */ /* 0x004e64000030d900 */
[----:B-1----:R-:W-:Y:S01]  /*a480*/  PRMT R0, R2, 0x7610, R0 ;  /* 0x0000761002007816 */ /* 0x002fe20000000000 */
[----:B------:R-:W-:Y:S05]  /*a490*/  BRA `(.L_x_20382) ;  /* 0x00000ae000007947 */ /* 0x000fea0003800000 */
.L_x_20377:
        /* <DEDUP_REMOVED lines=12> */
.L_x_20391:
[----:B------:R-:W2:Y:S02]  /*a560*/  LDG.E.64 R4, [R4.64] ;  /* 0x0000002404047981 */ /* 0x000ea4000c1e1b00 */
[----:B--2---:R-:W1:Y:S02]  /*a570*/  F2I.S64.F64.TRUNC R2, R4 ;  /* 0x0000000400027311 */ /* 0x004e64000030d900 */
[----:B-1----:R-:W-:Y:S01]  /*a580*/  PRMT R0, R2, 0x7610, R0 ;  /* 0x0000761002007816 */ /* 0x002fe20000000000 */
[----:B------:R-:W-:Y:S05]  /*a590*/  BRA `(.L_x_20382) ;  /* 0x000009e000007947 */ /* 0x000fea0003800000 */
.L_x_20390:
        /* <DEDUP_REMOVED lines=28> */
.L_x_20393:
        /* <DEDUP_REMOVED lines=15> */
.L_x_20392:
[----:B------:R-:W2:Y:S02]  /*a850*/  LDG.E.U16 R2, [R4.64] ;  /* 0x0000002404027981 */ /* 0x000ea4000c1e1500 */
[----:B--2---:R-:W-:-:S06]  /*a860*/  PRMT R2, RZ, 0x5410, R2 ;  /* 0x00005410ff027816 */ /* 0x004fcc0000000002 */
[----:B------:R-:W1:Y:S02]  /*a870*/  F2I.S64.TRUNC R2, R2 ;  /* 0x0000000200027311 */ /* 0x000e64000020d900 */
[----:B-1----:R-:W-:Y:S01]  /*a880*/  PRMT R0, R2, 0x7610, R0 ;  /* 0x0000761002007816 */ /* 0x002fe20000000000 */
[----:B------:R-:W-:Y:S05]  /*a890*/  BRA `(.L_x_20382) ;  /* 0x000006e000007947 */ /* 0x000fea0003800000 */
.L_x_20389:
        /* <DEDUP_REMOVED lines=10> */
.L_x_20396:
        /* <DEDUP_REMOVED lines=21> */
.L_x_20400:
[----:B------:R-:W-:Y:S05]  /*aa90*/  BSYNC B1 ;  /* 0x0000000000017941 */ /* 0x000fea0003800000 */
.L_x_20399:
[----:B------:R-:W-:Y:S01]  /*aaa0*/  IMAD.SHL.U32 R2, R2, 0x100000, RZ ;  /* 0x0010000002027824 */ /* 0x000fe200078e00ff */
[----:B------:R-:W-:-:S04]  /*aab0*/  LEA R3, R0, 0x3b800000, 0x17 ;  /* 0x3b80000000037811 */ /* 0x000fc800078eb8ff */
[----:B------:R-:W-:Y:S02]  /*aac0*/  LOP3.LUT R2, R3, R2, R4, 0xfe, !PT ;  /* 0x0000000203027212 */ /* 0x000fe400078efe04 */
.L_x_20398:
[----:B------:R-:W-:Y:S05]  /*aad0*/  BSYNC B0 ;  /* 0x0000000000007941 */ /* 0x000fea0003800000 */
.L_x_20397:
[----:B------:R-:W1:Y:S02]  /*aae0*/  F2I.S64.TRUNC R2, R2 ;  /* 0x0000000200027311 */ /* 0x000e64000020d900 */
[----:B-1----:R-:W-:Y:S01]  /*aaf0*/  PRMT R0, R2, 0x7610, R0 ;  /* 0x0000761002007816 */ /* 0x002fe20000000000 */
[----:B------:R-:W-:Y:S05]  /*ab00*/  BRA `(.L_x_20382) ;  /* 0x0000047000007947 */ /* 0x000fea0003800000 */
.L_x_20395:
        /* <DEDUP_REMOVED lines=21> */
.L_x_20404:
[----:B------:R-:W-:Y:S05]  /*ac60*/  BSYNC B1 ;  /* 0x0000000000017941 */ /* 0x000fea0003800000 */
.L_x_20403:
[----:B------:R-:W-:Y:S01]  /*ac70*/  IMAD.SHL.U32 R2, R2, 0x200000, RZ ;  /* 0x0020000002027824 */ /* 0x000fe200078e00ff */
[----:B------:R-:W-:-:S04]  /*ac80*/  LEA R3, R0, 0x37800000, 0x17 ;  /* 0x3780000000037811 */ /* 0x000fc800078eb8ff */
[----:B------:R-:W-:Y:S02]  /*ac90*/  LOP3.LUT R2, R3, R2, R4, 0xfe, !PT ;  /* 0x0000000203027212 */ /* 0x000fe400078efe04 */
.L_x_20402:
[----:B------:R-:W-:Y:S05]  /*aca0*/  BSYNC B0 ;  /* 0x0000000000007941 */ /* 0x000fea0003800000 */
.L_x_20401:
[----:B------:R-:W1:Y:S02]  /*acb0*/  F2I.S64.TRUNC R2, R2 ;  /* 0x0000000200027311 */ /* 0x000e64000020d900 */
[----:B-1----:R-:W-:Y:S01]  /*acc0*/  PRMT R0, R2, 0x7610, R0 ;  /* 0x0000761002007816 */ /* 0x002fe20000000000 */
[----:B------:R-:W-:Y:S05]  /*acd0*/  BRA `(.L_x_20382) ;  /* 0x000002a000007947 */ /* 0x000fea0003800000 */
.L_x_20394:
        /* <DEDUP_REMOVED lines=14> */
.L_x_20408:
[----:B------:R-:W-:Y:S05]  /*adc0*/  BSYNC B0 ;  /* 0x0000000000007941 */ /* 0x000fea0003800000 */
.L_x_20407:
[----:B------:R-:W1:Y:S02]  /*add0*/  F2I.S64.TRUNC R2, R2 ;  /* 0x0000000200027311 */ /* 0x000e64000020d900 */
[----:B-1----:R-:W-:Y:S01]  /*ade0*/  PRMT R0, R2, 0x7610, R0 ;  /* 0x0000761002007816 */ /* 0x002fe20000000000 */
[----:B------:R-:W-:Y:S05]  /*adf0*/  BRA `(.L_x_20382) ;  /* 0x0000018000007947 */ /* 0x000fea0003800000 */
.L_x_20381:
        /* <DEDUP_REMOVED lines=21> */
.L_x_20406:
[----:B------:R1:W5:Y:S01]  /*af50*/  LDG.E.U8 R0, [R4.64] ;  /* 0x0000002404007981 */ /* 0x000362000c1e1100 */
[----:B------:R-:W-:Y:S05]  /*af60*/  BRA `(.L_x_20382) ;  /* 0x0000001000007947 */ /* 0x000fea0003800000 */
.L_x_20405:
[----:B------:R1:W5:Y:S02]  /*af70*/  LDG.E.U8 R0, [R4.64] ;  /* 0x0000002404007981 */ /* 0x000364000c1e1100 */
.L_x_20382:
        /* <DEDUP_REMOVED lines=22> */
.L_x_20412:
[----:B------:R1:W-:Y:S01]  /*b0e0*/  STG.E.U8 [R16.64], R3 ;  /* 0x0000000310007986 */ /* 0x0003e2000c101124 */
[----:B------:R-:W-:Y:S05]  /*b0f0*/  BRA `(.L_x_20414) ;  /* 0x00000e9000007947 */ /* 0x000fea0003800000 */
.L_x_20411:
        /* <DEDUP_REMOVED lines=10> */
.L_x_20416:
[----:B------:R-:W-:-:S05]  /*b1a0*/  LOP3.LUT R3, R3, 0xff, RZ, 0xc0, !PT ;  /* 0x000000ff03037812 */ /* 0x000fca00078ec0ff */
[----:B------:R1:W-:Y:S01]  /*b1b0*/  STG.E [R16.64], R3 ;  /* 0x0000000310007986 */ /* 0x0003e2000c101924 */
[----:B------:R-:W-:Y:S05]  /*b1c0*/  BRA `(.L_x_20414) ;  /* 0x00000dc000007947 */ /* 0x000fea0003800000 */
.L_x_20415:
[----:B------:R-:W-:-:S05]  /*b1d0*/  LOP3.LUT R3, R3, 0xff, RZ, 0xc0, !PT ;  /* 0x000000ff03037812 */ /* 0x000fca00078ec0ff */
[----:B------:R1:W-:Y:S01]  /*b1e0*/  STG.E.U16 [R16.64], R3 ;  /* 0x0000000310007986 */ /* 0x0003e2000c101524 */
[----:B------:R-:W-:Y:S05]  /*b1f0*/  BRA `(.L_x_20414) ;  /* 0x00000d9000007947 */ /* 0x000fea0003800000 */
.L_x_20410:
        /* <DEDUP_REMOVED lines=10> */
.L_x_20418:
[----:B------:R-:W-:-:S04]  /*b2a0*/  LOP3.LUT R3, R3, 0xff, RZ, 0xc0, !PT ;  /* 0x000000ff03037812 */ /* 0x000fc800078ec0ff */
[----:B------:R-:W1:Y:S02]  /*b2b0*/  I2F.U16 R0, R3 ;  /* 0x0000000300007306 */ /* 0x000e640000101000 */
[----:B-1----:R-:W-:-:S05]  /*b2c0*/  F2FP.PACK_AB R0, RZ, R0 ;  /* 0x00000000ff00723e */ /* 0x002fca00000000ff */
[----:B------:R1:W-:Y:S01]  /*b2d0*/  STG.E.U16 [R16.64], R0 ;  /* 0x0000000010007986 */ /* 0x0003e2000c101524 */
[----:B------:R-:W-:Y:S05]  /*b2e0*/  BRA `(.L_x_20414) ;  /* 0x00000ca000007947 */ /* 0x000fea0003800000 */
.L_x_20417:
        /* <DEDUP_REMOVED lines=11> */
.L_x_20420:
[----:B------:R-:W-:-:S06]  /*b3a0*/  LOP3.LUT R3, R3, 0xff, RZ, 0xc0, !PT ;  /* 0x000000ff03037812 */ /* 0x000fcc00078ec0ff */
[----:B------:R-:W1:Y:S02]  /*b3b0*/  I2F.U16 R3, R3 ;  /* 0x0000000300037306 */ /* 0x000e640000101000 */
[----:B-1----:R-:W-:-:S04]  /*b3c0*/  F2FP.PACK_AB R3, RZ, R3 ;  /* 0x00000003ff03723e */ /* 0x002fc800000000ff */
[----:B------:R-:W-:-:S05]  /*b3d0*/  PRMT R3, R3, 0x5410, RZ ;  /* 0x0000541003037816 */ /* 0x000fca00000000ff */
[----:B------:R1:W-:Y:S01]  /*b3e0*/  STG.E [R16.64], R3 ;  /* 0x0000000310007986 */ /* 0x0003e2000c101924 */
[----:B------:R-:W-:Y:S05]  /*b3f0*/  BRA `(.L_x_20414) ;  /* 0x00000b9000007947 */ /* 0x000fea0003800000 */
.L_x_20419:
[----:B------:R-:W-:-:S06]  /*b400*/  LOP3.LUT R3, R3, 0xff, RZ, 0xc0, !PT ;  /* 0x000000ff03037812 */ /* 0x000fcc00078ec0ff */
[----:B------:R-:W1:Y:S02]  /*b410*/  I2F.F64.U16 R2, R3 ;  /* 0x0000000300027312 */ /* 0x000e640000101800 */
[----:B-1----:R1:W-:Y:S01]  /*b420*/  STG.E.64 [R16.64], R2 ;  /* 0x0000000210007986 */ /* 0x0023e2000c101b24 */
[----:B------:R-:W-:Y:S05]  /*b430*/  BRA `(.L_x_20414) ;  /* 0x00000b5000007947 */ /* 0x000fea0003800000 */
.L_x_20409:
        /* <DEDUP_REMOVED lines=12> */
.L_x_20423:
[----:B------:R-:W-:Y:S01]  /*b500*/  LOP3.LUT R4, R3, 0xff, RZ, 0xc0, !PT ;  /* 0x000000ff03047812 */ /* 0x000fe200078ec0ff */
[----:B------:R-:W-:-:S05]  /*b510*/  CS2R R6, SRZ ;  /* 0x0000000000067805 */ /* 0x000fca000001ff00 */
[----:B------:R-:W1:Y:S02]  /*b520*/  I2F.F64.U16 R4, R4 ;  /* 0x0000000400047312 */ /* 0x000e640000101800 */
[----:B-1----:R1:W-:Y:S01]  /*b530*/  STG.E.128 [R16.64], R4 ;  /* 0x0000000410007986 */ /* 0x0023e2000c101d24 */
[----:B------:R-:W-:Y:S05]  /*b540*/  BRA `(.L_x_20414) ;  /* 0x00000a4000007947 */ /* 0x000fea0003800000 */
.L_x_20422:
        /* <DEDUP_REMOVED lines=22> */
.L_x_20427:
[----:B------:R-:W-:Y:S05]  /*b6b0*/  BSYNC B0 ;  /* 0x0000000000007941 */ /* 0x000fea0003800000 */
.L_x_20426:
[----:B------:R-:W-:-:S05]  /*b6c0*/  LOP3.LUT R3, R0, R3, RZ, 0xfc, !PT ;  /* 0x0000000300037212 */ /* 0x000fca00078efcff */
[----:B------:R1:W-:Y:S01]  /*b6d0*/  STG.E.U8 [R16.64], R3 ;  /* 0x0000000310007986 */ /* 0x0003e2000c101124 */
[----:B------:R-:W-:Y:S05]  /*b6e0*/  BRA `(.L_x_20414) ;  /* 0x000008a000007947 */ /* 0x000fea0003800000 */
.L_x_20425:
        /* <DEDUP_REMOVED lines=14> */
.L_x_20429:
[----:B------:R-:W-:Y:S01]  /*b7d0*/  IMAD.MOV.U32 R0, RZ, RZ, 0x7f ;  /* 0x0000007fff007424 */ /* 0x000fe200078e00ff */
[----:B------:R-:W-:-:S04]  /*b7e0*/  ISETP.GT.U32.AND P0, PT, R2, 0x7f800000, PT ;  /* 0x7f8000000200780c */ /* 0x000fc80003f04070 */
[----:B------:R-:W-:-:S04]  /*b7f0*/  SEL R0, R0, 0x7c, P0 ;  /* 0x0000007c00007807 */ /* 0x000fc80000000000 */
.L_x_20430:
[----:B------:R-:W-:Y:S05]  /*b800*/  BSYNC B0 ;  /* 0x0000000000007941 */ /* 0x000fea0003800000 */
.L_x_20428:
[----:B------:R-:W-:-:S04]  /*b810*/  LOP3.LUT R2, R3, 0x80000000, RZ, 0xc0, !PT ;  /* 0x8000000003027812 */ /* 0x000fc800078ec0ff */
[----:B------:R-:W-:-:S04]  /*b820*/  SHF.R.U32.HI R3, RZ, 0x18, R2 ;  /* 0x00000018ff037819 */ /* 0x000fc80000011602 */
[----:B------:R-:W-:-:S05]  /*b830*/  LOP3.LUT R3, R0, R3, RZ, 0xfc, !PT ;  /* 0x0000000300037212 */ /* 0x000fca00078efcff */
[----:B------:R1:W-:Y:S01]  /*b840*/  STG.E.U8 [R16.64], R3 ;  /* 0x0000000310007986 */ /* 0x0003e2000c101124 */
[----:B------:R-:W-:Y:S05]  /*b850*/  BRA `(.L_x_20414) ;  /* 0x0000073000007947 */ /* 0x000fea0003800000 */
.L_x_20424:
[----:B------:R-:W-:-:S04]  /*b860*/  LOP3.LUT R3, R3, 0xff, RZ, 0xc0, !PT ;  /* 0x000000ff03037812 */ /* 0x000fc800078ec0ff */
[----:B------:R-:W1:Y:S02]  /*b870*/  I2F.U16 R0, R3 ;  /* 0x0000000300007306 */ /* 0x000e640000101000 */
[----:B-1----:R-:W-:-:S05]  /*b880*/  F2FP.BF16.PACK_AB R0, RZ, R0 ;  /* 0x00000000ff00723e */ /* 0x002fca00000010ff */
[----:B------:R1:W-:Y:S01]  /*b890*/  STG.E.U16 [R16.64], R0 ;  /* 0x0000000010007986 */ /* 0x0003e2000c101524 */
[----:B------:R-:W-:Y:S05]  /*b8a0*/  BRA `(.L_x_20414) ;  /* 0x000006e000007947 */ /* 0x000fea0003800000 */
.L_x_20421:
        /* <DEDUP_REMOVED lines=11> */
.L_x_20433:
        /* <DEDUP_REMOVED lines=18> */
.L_x_20436:
[----:B------:R-:W-:-:S04]  /*ba80*/  LOP3.LUT R2, R3, 0x80000000, RZ, 0xc0, !PT ;  /* 0x8000000003027812 */ /* 0x000fc800078ec0ff */
[----:B------:R-:W-:-:S04]  /*ba90*/  SHF.R.U32.HI R3, RZ, 0x18, R2 ;  /* 0x00000018ff037819 */ /* 0x000fc80000011602 */
[----:B------:R-:W-:-:S04]  /*baa0*/  LOP3.LUT R0, R0, R3, RZ, 0xfc, !PT ;  /* 0x0000000300007212 */ /* 0x000fc800078efcff */
[----:B------:R-:W-:Y:S02]  /*bab0*/  PRMT R8, R0, 0x7610, R8 ;  /* 0x0000761000087816 */ /* 0x000fe40000000008 */
.L_x_20435:
[----:B------:R-:W-:Y:S05]  /*bac0*/  BSYNC B0 ;  /* 0x0000000000007941 */ /* 0x000fea0003800000 */
.L_x_20434:
[----:B------:R1:W-:Y:S01]  /*bad0*/  STG.E.U8 [R16.64], R8 ;  /* 0x0000000810007986 */ /* 0x0003e2000c101124 */
[----:B------:R-:W-:Y:S05]  /*bae0*/  BRA `(.L_x_20414) ;  /* 0x000004a000007947 */ /* 0x000fea0003800000 */
.L_x_20432:
        /* <DEDUP_REMOVED lines=18> */
.L_x_20439:
[----:B------:R-:W-:-:S04]  /*bc10*/  LOP3.LUT R2, R3, 0x80000000, RZ, 0xc0, !PT ;  /* 0x8000000003027812 */ /* 0x000fc800078ec0ff */
[----:B------:R-:W-:-:S04]  /*bc20*/  SHF.R.U32.HI R3, RZ, 0x18, R2 ;  /* 0x00000018ff037819 */ /* 0x000fc80000011602 */
[----:B------:R-:W-:-:S04]  /*bc30*/  LOP3.LUT R0, R0, R3, RZ, 0xfc, !PT ;  /* 0x0000000300007212 */ /* 0x000fc800078efcff */
[----:B------:R-:W-:Y:S02]  /*bc40*/  PRMT R8, R0, 0x7610, R8 ;  /* 0x0000761000087816 */ /* 0x000fe40000000008 */
.L_x_20438:
[----:B------:R-:W-:Y:S05]  /*bc50*/  BSYNC B0 ;  /* 0x0000000000007941 */ /* 0x000fea0003800000 */
.L_x_20437:
[----:B------:R1:W-:Y:S01]  /*bc60*/  STG.E.U8 [R16.64], R8 ;  /* 0x0000000810007986 */ /* 0x0003e2000c101124 */
[----:B------:R-:W-:Y:S05]  /*bc70*/  BRA `(.L_x_20414) ;  /* 0x0000031000007947 */ /* 0x000fea0003800000 */
.L_x_20431:
        /* <DEDUP_REMOVED lines=23> */
.L_x_20413:
        /* <DEDUP_REMOVED lines=20> */
.L_x_20441:
[----:B------:R-:W-:Y:S01]  /*bf30*/  LOP3.LUT R2, R3, 0xff, RZ, 0xc0, !PT ;  /* 0x000000ff03027812 */ /* 0x000fe200078ec0ff */
[----:B------:R-:W-:-:S05]  /*bf40*/  IMAD.MOV.U32 R3, RZ, RZ, RZ ;  /* 0x000000ffff037224 */ /* 0x000fca00078e00ff */
[----:B------:R1:W-:Y:S01]  /*bf50*/  STG.E.64 [R16.64], R2 ;  /* 0x0000000210007986 */ /* 0x0003e2000c101b24 */
[----:B------:R-:W-:Y:S05]  /*bf60*/  BRA `(.L_x_20414) ;  /* 0x0000002000007947 */ /* 0x000fea0003800000 */
.L_x_20440:
[----:B------:R-:W-:-:S05]  /*bf70*/  LOP3.LUT R3, R3, 0xff, RZ, 0xc0, !PT ;  /* 0x000000ff03037812 */ /* 0x000fca00078ec0ff */
[----:B------:R1:W-:Y:S02]  /*bf80*/  STG.E [R16.64], R3 ;  /* 0x0000000310007986 */ /* 0x0003e4000c101924 */
.L_x_20414:
[----:B------:R-:W-:Y:S02]  /*bf90*/  IADD3 R23, R23, 0x80, RZ ;  /* 0x0000008017177810 */ /* 0x000fe40007ffe0ff */
.L_x_20243:
[----:B------:R-:W-:Y:S05]  /*bfa0*/  BSYNC B6 ;  /* 0x0000000000067941 */ /* 0x000fea0003800000 */
.L_x_20242:
[----:B------:R-:W-:-:S13]  /*bfb0*/  ISETP.GE.AND P0, PT, R23, c[0x0][0x160], PT ;  /* 0x0000580017007a0c */ /* 0x000fda0003f06270 */
[----:B------:R-:W-:Y:S05]  /*bfc0*/  @P0 EXIT ;  /* 0x000000000000094d */ /* 0x000fea0003800000 */
        /* <DEDUP_REMOVED lines=254> */
.L_x_20442:
        /* <DEDUP_REMOVED lines=29> */
.L_x_20443:
        /* <DEDUP_REMOVED lines=16> */
.L_x_20447:
[----:B------:R1:W5:Y:S01]  /*d280*/  LDG.E.U8 R19, [R4.64] ;  /* 0x0000002404137981 */ /* 0x000362000c1e1100 */
[----:B------:R-:W-:Y:S05]  /*d290*/  BRA `(.L_x_20449) ;  /* 0x00000dc000007947 */ /* 0x000fea0003800000 */
.L_x_20446:
        /* <DEDUP_REMOVED lines=8> */
.L_x_20451:
[----:B------:R1:W5:Y:S01]  /*d320*/  LDG.E.U8 R19, [R4.64] ;  /* 0x0000002404137981 */ /* 0x000362000c1e1100 */
[----:B------:R-:W-:Y:S05]  /*d330*/  BRA `(.L_x_20449) ;  /* 0x00000d2000007947 */ /* 0x000fea0003800000 */
.L_x_20450:
[----:B------:R1:W5:Y:S01]  /*d340*/  LDG.E.U16 R19, [R4.64] ;  /* 0x0000002404137981 */ /* 0x000362000c1e1500 */
[----:B------:R-:W-:Y:S05]  /*d350*/  BRA `(.L_x_20449) ;  /* 0x00000d0000007947 */ /* 0x000fea0003800000 */
.L_x_20445:
        /* <DEDUP_REMOVED lines=10> */
.L_x_20453:
[----:B------:R-:W2:Y:S02]  /*d400*/  LDG.E.U16 R2, [R4.64] ;  /* 0x0000002404027981 */ /* 0x000ea4000c1e1500 */
[----:B--2---:R-:W-:-:S06]  /*d410*/  HADD2.F32 R2, -RZ, R2.H0_H0 ;  /* 0x20000002ff027230 */ /* 0x004fcc0000004100 */
[----:B------:R-:W1:Y:S02]  /*d420*/  F2I.S64.TRUNC R2, R2 ;  /* 0x0000000200027311 */ /* 0x000e64000020d900 */
[----:B-1----:R-:W-:Y:S01]  /*d430*/  PRMT R19, R2, 0x7610, R19 ;  /* 0x0000761002137816 */ /* 0x002fe20000000013 */
[----:B------:R-:W-:Y:S05]  /*d440*/  BRA `(.L_x_20449) ;  /* 0x00000c1000007947 */ /* 0x000fea0003800000 */
.L_x_20452:
        /* <DEDUP_REMOVED lines=10> */
.L_x_20455:
[----:B------:R-:W2:Y:S02]  /*d4f0*/  LDG.E.U16 R4, [R4.64] ;  /* 0x0000002404047981 */ /* 0x000ea4000c1e1500 */
[----:B--2---:R-:W-:-:S06]  /*d500*/  HADD2.F32 R2, -RZ, R4.H0_H0 ;  /* 0x20000004ff027230 */ /* 0x004fcc0000004100 */
[----:B------:R-:W1:Y:S02]  /*d510*/  F2I.S64.TRUNC R2, R2 ;  /* 0x0000000200027311 */ /* 0x000e64000020d900 */
[----:B-1----:R-:W-:Y:S01]  /*d520*/  PRMT R19, R2, 0x7610, R19 ;  /* 0x0000761002137816 */ /* 0x002fe20000000013 */
[----:B------:R-:W-:Y:S05]  /*d530*/  BRA `(.L_x_20449) ;  /* 0x00000b2000007947 */ /* 0x000fea0003800000 */
.L_x_20454:
[----:B------:R-:W2:Y:S02]  /*d540*/  LDG.E.64 R2, [R4.64] ;  /* 0x0000002404027981 */ /* 0x000ea4000c1e1b00 */
[----:B--2---:R-:W1:Y:S02]  /*d550*/  F2I.S64.F64.TRUNC R2, R2 ;  /* 0x0000000200027311 */ /* 0x004e64000030d900 */
[----:B-1----:R-:W-:Y:S01]  /*d560*/  PRMT R19, R2, 0x7610, R19 ;  /* 0x0000761002137816 */ /* 0x002fe20000000013 */
[----:B------:R-:W-:Y:S05]  /*d570*/  BRA `(.L_x_20449) ;  /* 0x00000ae000007947 */ /* 0x000fea0003800000 */
.L_x_20444:
        /* <DEDUP_REMOVED lines=12> */
.L_x_20458:
[----:B------:R-:W2:Y:S02]  /*d640*/  LDG.E.64 R4, [R4.64] ;  /* 0x0000002404047981 */ /* 0x000ea4000c1e1b00 */
[----:B--2---:R-:W1:Y:S02]  /*d650*/  F2I.S64.F64.TRUNC R2, R4 ;  /* 0x0000000400027311 */ /* 0x004e64000030d900 */
[----:B-1----:R-:W-:Y:S01]  /*d660*/  PRMT R19, R2, 0x7610, R19 ;  /* 0x0000761002137816 */ /* 0x002fe20000000013 */
[----:B------:R-:W-:Y:S05]  /*d670*/  BRA `(.L_x_20449) ;  /* 0x000009e000007947 */ /* 0x000fea0003800000 */
.L_x_20457:
        /* <DEDUP_REMOVED lines=28> */
.L_x_20460:
        /* <DEDUP_REMOVED lines=15> */
.L_x_20459:
[----:B------:R-:W2:Y:S02]  /*d930*/  LDG.E.U16 R2, [R4.64] ;  /* 0x0000002404027981 */ /* 0x000ea4000c1e1500 */
[----:B--2---:R-:W-:-:S06]  /*d940*/  PRMT R2, RZ, 0x5410, R2 ;  /* 0x00005410ff027816 */ /* 0x004fcc0000000002 */
[----:B------:R-:W1:Y:S02]  /*d950*/  F2I.S64.TRUNC R2, R2 ;  /* 0x0000000200027311 */ /* 0x000e64000020d900 */
[----:B-1----:R-:W-:Y:S01]  /*d960*/  PRMT R19, R2, 0x7610, R19 ;  /* 0x0000761002137816 */ /* 0x002fe20000000013 */
[----:B------:R-:W-:Y:S05]  /*d970*/  BRA `(.L_x_20449) ;  /* 0x000006e000007947 */ /* 0x000fea0003800000 */
.L_x_20456:
        /* <DEDUP_REMOVED lines=10> */
.L_x_20463:
        /* <DEDUP_REMOVED lines=21> */
.L_x_20467:
[----:B------:R-:W-:Y:S05]  /*db70*/  BSYNC B1 ;  /* 0x0000000000017941 */ /* 0x000fea0003800000 */
.L_x_20466:
[----:B------:R-:W-:Y:S01]  /*db80*/  IMAD.SHL.U32 R2, R2, 0x100000, RZ ;  /* 0x0010000002027824 */ /* 0x000fe200078e00ff */
[----:B------:R-:W-:-:S04]  /*db90*/  LEA R3, R0, 0x3b800000, 0x17 ;  /* 0x3b80000000037811 */ /* 0x000fc800078eb8ff */
[----:B------:R-:W-:Y:S02]  /*dba0*/  LOP3.LUT R2, R3, R2, R4, 0xfe, !PT ;  /* 0x0000000203027212 */ /* 0x000fe400078efe04 */
.L_x_20465:
[----:B------:R-:W-:Y:S05]  /*dbb0*/  BSYNC B0 ;  /* 0x0000000000007941 */ /* 0x000fea0003800000 */
.L_x_20464:
[----:B------:R-:W1:Y:S02]  /*dbc0*/  F2I.S64.TRUNC R2, R2 ;  /* 0x0000000200027311 */ /* 0x000e64000020d900 */
[----:B-1----:R-:W-:Y:S01]  /*dbd0*/  PRMT R19, R2, 0x7610, R19 ;  /* 0x0000761002137816 */ /* 0x002fe20000000013 */
[----:B------:R-:W-:Y:S05]  /*dbe0*/  BRA `(.L_x_20449) ;  /* 0x0000047000007947 */ /* 0x000fea0003800000 */
.L_x_20462:
        /* <DEDUP_REMOVED lines=21> */
.L_x_20471:
[----:B------:R-:W-:Y:S05]  /*dd40*/  BSYNC B1 ;  /* 0x0000000000017941 */ /* 0x000fea0003800000 */
.L_x_20470:
[----:B------:R-:W-:Y:S01]  /*dd50*/  IMAD.SHL.U32 R2, R2, 0x200000, RZ ;  /* 0x0020000002027824 */ /* 0x000fe200078e00ff */
[----:B------:R-:W-:-:S04]  /*dd60*/  LEA R3, R0, 0x37800000, 0x17 ;  /* 0x3780000000037811 */ /* 0x000fc800078eb8ff */
[----:B------:R-:W-:Y:S02]  /*dd70*/  LOP3.LUT R2, R3, R2, R4, 0xfe, !PT ;  /* 0x0000000203027212 */ /* 0x000fe400078efe04 */
.L_x_20469:
[----:B------:R-:W-:Y:S05]  /*dd80*/  BSYNC B0 ;  /* 0x0000000000007941 */ /* 0x000fea0003800000 */
.L_x_20468:
[----:B------:R-:W1:Y:S02]  /*dd90*/  F2I.S64.TRUNC R2, R2 ;  /* 0x0000000200027311 */ /* 0x000e64000020d900 */
[----:B-1----:R-:W-:Y:S01]  /*dda0*/  PRMT R19, R2, 0x7610, R19 ;  /* 0x0000761002137816 */ /* 0x002fe20000000013 */
[----:B------:R-:W-:Y:S05]  /*ddb0*/  BRA `(.L_x_20449) ;  /* 0x000002a000007947 */ /* 0x000fea0003800000 */
.L_x_20461:
        /* <DEDUP_REMOVED lines=14> */
.L_x_20475:
[----:B------:R-:W-:Y:S05]  /*dea0*/  BSYNC B0 ;  /* 0x0000000000007941 */ /* 0x000fea0003800000 */
.L_x_20474:
[----:B------:R-:W1:Y:S02]  /*deb0*/  F2I.S64.TRUNC R2, R2 ;  /* 0x0000000200027311 */ /* 0x000e64000020d900 */
[----:B-1----:R-:W-:Y:S01]  /*dec0*/  PRMT R19, R2, 0x7610, R19 ;  /* 0x0000761002137816 */ /* 0x002fe20000000013 */
[----:B------:R-:W-:Y:S05]  /*ded0*/  BRA `(.L_x_20449) ;  /* 0x0000018000007947 */ /* 0x000fea0003800000 */
.L_x_20448:
        /* <DEDUP_REMOVED lines=21> */
.L_x_20473:
[----:B------:R1:W5:Y:S01]  /*e030*/  LDG.E.U8 R19, [R4.64] ;  /* 0x0000002404137981 */ /* 0x000362000c1e1100 */
[----:B------:R-:W-:Y:S05]  /*e040*/  BRA `(.L_x_20449) ;  /* 0x0000001000007947 */ /* 0x000fea0003800000 */
.L_x_20472:
[----:B------:R1:W5:Y:S02]  /*e050*/  LDG.E.U8 R19, [R4.64] ;  /* 0x0000002404137981 */ /* 0x000364000c1e1100 */
.L_x_20449:
        /* <DEDUP_REMOVED lines=16> */
.L_x_20479:
[----:B------:R1:W5:Y:S01]  /*e160*/  LDG.E.U8 R0, [R4.64] ;  /* 0x0000002404007981 */ /* 0x000362000c1e1100 */
[----:B------:R-:W-:Y:S05]  /*e170*/  BRA `(.L_x_20481) ;  /* 0x00000dc000007947 */ /* 0x000fea0003800000 */
.L_x_20478:
        /* <DEDUP_REMOVED lines=8> */
.L_x_20483:
[----:B------:R1:W5:Y:S01]  /*e200*/  LDG.E.U8 R0, [R4.64] ;  /* 0x0000002404007981 */ /* 0x000362000c1e1100 */
[----:B------:R-:W-:Y:S05]  /*e210*/  BRA `(.L_x_20481) ;  /* 0x00000d2000007947 */ /* 0x000fea0003800000 */
.L_x_20482:
[----:B------:R1:W5:Y:S01]  /*e220*/  LDG.E.U16 R0, [R4.64] ;  /* 0x0000002404007981 */ /* 0x000362000c1e1500 */
[----:B------:R-:W-:Y:S05]  /*e230*/  BRA `(.L_x_20481) ;  /* 0x00000d0000007947 */ /* 0x000fea0003800000 */
.L_x_20477:
        /* <DEDUP_REMOVED lines=10> */
.L_x_20485:
[----:B------:R-:W2:Y:S02]  /*e2e0*/  LDG.E.U16 R2, [R4.64] ;  /* 0x0000002404027981 */ /* 0x000ea4000c1e1500 */
[----:B--2---:R-:W-:-:S06]  /*e2f0*/  HADD2.F32 R2, -RZ, R2.H0_H0 ;  /* 0x20000002ff027230 */ /* 0x004fcc0000004100 */
[----:B------:R-:W1:Y:S02]  /*e300*/  F2I.S64.TRUNC R2, R2 ;  /* 0x0000000200027311 */ /* 0x000e64000020d900 */
[----:B-1----:R-:W-:Y:S01]  /*e310*/  PRMT R0, R2, 0x7610, R0 ;  /* 0x0000761002007816 */ /* 0x002fe20000000000 */
[----:B------:R-:W-:Y:S05]  /*e320*/  BRA `(.L_x_20481) ;  /* 0x00000c1000007947 */ /* 0x000fea0003800000 */
.L_x_20484:
        /* <DEDUP_REMOVED lines=10> */
.L_x_20487:
[----:B------:R-:W2:Y:S02]  /*e3d0*/  LDG.E.U16 R4, [R4.64] ;  /* 0x0000002404047981 */ /* 0x000ea4000c1e1500 */
[----:B--2---:R-:W-:-:S06]  /*e3e0*/  HADD2.F32 R2, -RZ, R4.H0_H0 ;  /* 0x20000004ff027230 */ /* 0x004fcc0000004100 */
[----:B------:R-:W1:Y:S02]  /*e3f0*/  F2I.S64.TRUNC R2, R2 ;  /* 0x0000000200027311 */ /* 0x000e64000020d900 */
[----:B-1----:R-:W-:Y:S01]  /*e400*/  PRMT R0, R2, 0x7610, R0 ;  /* 0x0000761002007816 */ /* 0x002fe20000000000 */
[----:B------:R-:W-:Y:S05]  /*e410*/  BRA `(.L_x_20481) ;  /* 0x00000b2000007947 */ /* 0x000fea0003800000 */
.L_x_20486:
[----:B------:R-:W2:Y:S02]  /*e420*/  LDG.E.64 R2, [R4.64] ;  /* 0x0000002404027981 */ /* 0x000ea4000c1e1b00 */
[----:B--2---:R-:W1:Y:S02]  /*e430*/  F2I.S64.F64.TRUNC R2, R2 ;  /* 0x0000000200027311 */ /* 0x004e64000030d900 */
[----:B-1----:R-:W-:Y:S01]  /*e440*/  PRMT R0, R2, 0x7610, R0 ;  /* 0x0000761002007816 */ /* 0x002fe20000000000 */
[----:B------:R-:W-:Y:S05]  /*e450*/  BRA `(.L_x_20481) ;  /* 0x00000ae000007947 */ /* 0x000fea0003800000 */
.L_x_20476:
        /* <DEDUP_REMOVED lines=12> */
.L_x_20490:
[----:B------:R-:W2:Y:S02]  /*e520*/  LDG.E.64 R4, [R4.64] ;  /* 0x0000002404047981 */ /* 0x000ea4000c1e1b00 */
[----:B--2---:R-:W1:Y:S02]  /*e530*/  F2I.S64.F64.TRUNC R2, R4 ;  /* 0x0000000400027311 */ /* 0x004e64000030d900 */
[----:B-1----:R-:W-:Y:S01]  /*e540*/  PRMT R0, R2, 0x7610, R0 ;  /* 0x0000761002007816 */ /* 0x002fe20000000000 */
[----:B------:R-:W-:Y:S05]  /*e550*/  BRA `(.L_x_20481) ;  /* 0x000009e000007947 */ /* 0x000fea0003800000 */
.L_x_20489:
        /* <DEDUP_REMOVED lines=28> */
.L_x_20492:
        /* <DEDUP_REMOVED lines=15> */
.L_x_20491:
[----:B------:R-:W2:Y:S02]  /*e810*/  LDG.E.U16 R2, [R4.64] ;  /* 0x0000002404027981 */ /* 0x000ea4000c1e1500 */
[----:B--2---:R-:W-:-:S06]  /*e820*/  PRMT R2, RZ, 0x5410, R2 ;  /* 0x00005410ff027816 */ /* 0x004fcc0000000002 */
[----:B------:R-:W1:Y:S02]  /*e830*/  F2I.S64.TRUNC R2, R2 ;  /* 0x0000000200027311 */ /* 0x000e64000020d900 */
[----:B-1----:R-:W-:Y:S01]  /*e840*/  PRMT R0, R2, 0x7610, R0 ;  /* 0x0000761002007816 */ /* 0x002fe20000000000 */
[----:B------:R-:W-:Y:S05]  /*e850*/  BRA `(.L_x_20481) ;  /* 0x000006e000007947 */ /* 0x000fea0003800000 */
.L_x_20488:
        /* <DEDUP_REMOVED lines=10> */
.L_x_20495:
        /* <DEDUP_REMOVED lines=21> */
.L_x_20499:
[----:B------:R-:W-:Y:S05]  /*ea50*/  BSYNC B1 ;  /* 0x0000000000017941 */ /* 0x000fea0003800000 */
.L_x_20498:
[----:B------:R-:W-:Y:S01]  /*ea60*/  IMAD.SHL.U32 R2, R2, 0x100000, RZ ;  /* 0x0010000002027824 */ /* 0x000fe200078e00ff */
[----:B------:R-:W-:-:S04]  /*ea70*/  LEA R3, R0, 0x3b800000, 0x17 ;  /* 0x3b80000000037811 */ /* 0x000fc800078eb8ff */
[----:B------:R-:W-:Y:S02]  /*ea80*/  LOP3.LUT R2, R3, R2, R4, 0xfe, !PT ;  /* 0x0000000203027212 */ /* 0x000fe400078efe04 */
.L_x_20497:
[----:B------:R-:W-:Y:S05]  /*ea90*/  BSYNC B0 ;  /* 0x0000000000007941 */ /* 0x000fea0003800000 */
.L_x_20496:
[----:B------:R-:W1:Y:S02]  /*eaa0*/  F2I.S64.TRUNC R2, R2 ;  /* 0x0000000200027311 */ /* 0x000e64000020d900 */
[----:B-1----:R-:W-:Y:S01]  /*eab0*/  PRMT R0, R2, 0x7610, R0 ;  /* 0x0000761002007816 */ /* 0x002fe20000000000 */
[----:B------:R-:W-:Y:S05]  /*eac0*/  BRA `(.L_x_20481) ;  /* 0x0000047000007947 */ /* 0x000fea0003800000 */
.L_x_20494:
        /* <DEDUP_REMOVED lines=21> */
.L_x_20503:
[----:B------:R-:W-:Y:S05]  /*ec20*/  BSYNC B1 ;  /* 0x0000000000017941 */ /* 0x000fea0003800000 */
.L_x_20502:
[----:B------:R-:W-:Y:S01]  /*ec30*/  IMAD.SHL.U32 R2, R2, 0x200000, RZ ;  /* 0x0020000002027824 */ /* 0x000fe200078e00ff */
[----:B------:R-:W-:-:S04]  /*ec40*/  LEA R3, R0, 0x37800000, 0x17 ;  /* 0x3780000000037811 */ /* 0x000fc800078eb8ff */
[----:B------:R-:W-:Y:S02]  /*ec50*/  LOP3.LUT R2, R3, R2, R4, 0xfe, !PT ;  /* 0x0000000203027212 */ /* 0x000fe400078efe04 */
.L_x_20501:
[----:B------:R-:W-:Y:S05]  /*ec60*/  BSYNC B0 ;  /* 0x0000000000007941 */ /* 0x000fea0003800000 */
.L_x_20500:
[----:B------:R-:W1:Y:S02]  /*ec70*/  F2I.S64.TRUNC R2, R2 ;  /* 0x0000000200027311 */ /* 0x000e64000020d900 */
[----:B-1----:R-:W-:Y:S01]  /*ec80*/  PRMT R0, R2, 0x7610, R0 ;  /* 0x0000761002007816 */ /* 0x002fe20000000000 */
[----:B------:R-:W-:Y:S05]  /*ec90*/  BRA `(.L_x_20481) ;  /* 0x000002a000007947 */ /* 0x000fea0003800000 */
.L_x_20493:
        /* <DEDUP_REMOVED lines=14> */
.L_x_20507:
[----:B------:R-:W-:Y:S05]  /*ed80*/  BSYNC B0 ;  /* 0x0000000000007941 */ /* 0x000fea0003800000 */
.L_x_20506:
[----:B------:R-:W1:Y:S02]  /*ed90*/  F2I.S64.TRUNC R2, R2 ;  /* 0x0000000200027311 */ /* 0x000e64000020d900 */
[----:B-1----:R-:W-:Y:S01]  /*eda0*/  PRMT R0, R2, 0x7610, R0 ;  /* 0x0000761002007816 */ /* 0x002fe20000000000 */
[----:B------:R-:W-:Y:S05]  /*edb0*/  BRA `(.L_x_20481) ;  /* 0x0000018000007947 */ /* 0x000fea0003800000 */
.L_x_20480:
        /* <DEDUP_REMOVED lines=21> */
.L_x_20505:
[----:B------:R1:W5:Y:S01]  /*ef10*/  LDG.E.U8 R0, [R4.64] ;  /* 0x0000002404007981 */ /* 0x000362000c1e1100 */
[----:B------:R-:W-:Y:S05]  /*ef20*/  BRA `(.L_x_20481) ;  /* 0x0000001000007947 */ /* 0x000fea0003800000 */
.L_x_20504:
[----:B------:R1:W5:Y:S02]  /*ef30*/  LDG.E.U8 R0, [R4.64] ;  /* 0x0000002404007981 */ /* 0x000364000c1e1100 */
.L_x_20481:
        /* <DEDUP_REMOVED lines=22> */
.L_x_20511:
[----:B------:R-:W-:Y:S01]  /*f0a0*/  STG.E.U8 [R16.64], R3 ;  /* 0x0000000310007986 */ /* 0x000fe2000c101124 */
[----:B------:R-:W-:Y:S05]  /*f0b0*/  EXIT ;  /* 0x000000000000794d */ /* 0x000fea0003800000 */
.L_x_20510:
        /* <DEDUP_REMOVED lines=10> */
.L_x_20514:
[----:B------:R-:W-:-:S05]  /*f160*/  LOP3.LUT R3, R3, 0xff, RZ, 0xc0, !PT ;  /* 0x000000ff03037812 */ /* 0x000fca00078ec0ff */
[----:B------:R-:W-:Y:S01]  /*f170*/  STG.E [R16.64], R3 ;  /* 0x0000000310007986 */ /* 0x000fe2000c101924 */
[----:B------:R-:W-:Y:S05]  /*f180*/  EXIT ;  /* 0x000000000000794d */ /* 0x000fea0003800000 */
.L_x_20513:
[----:B------:R-:W-:-:S05]  /*f190*/  LOP3.LUT R3, R3, 0xff, RZ, 0xc0, !PT ;  /* 0x000000ff03037812 */ /* 0x000fca00078ec0ff */
[----:B------:R-:W-:Y:S01]  /*f1a0*/  STG.E.U16 [R16.64], R3 ;  /* 0x0000000310007986 */ /* 0x000fe2000c101524 */
[----:B------:R-:W-:Y:S05]  /*f1b0*/  EXIT ;  /* 0x000000000000794d */ /* 0x000fea0003800000 */
.L_x_20509:
        /* <DEDUP_REMOVED lines=8> */
[----:B-1----:R-:W-:Y:S01]  /*f240*/  STG.E [R16.64], R3 ;  /* 0x0000000310007986 */ /* 0x002fe2000c101924 */
[----:B------:R-:W-:Y:S05]  /*f250*/  EXIT ;  /* 0x000000000000794d */ /* 0x000fea0003800000 */
.L_x_20516:
[----:B------:R-:W-:-:S04]  /*f260*/  LOP3.LUT R3, R3, 0xff, RZ, 0xc0, !PT ;  /* 0x000000ff03037812 */ /* 0x000fc800078ec0ff */
[----:B------:R-:W1:Y:S02]  /*f270*/  I2F.U16 R0, R3 ;  /* 0x0000000300007306 */ /* 0x000e640000101000 */
[----:B-1----:R-:W-:-:S05]  /*f280*/  F2FP.PACK_AB R0, RZ, R0 ;  /* 0x00000000ff00723e */ /* 0x002fca00000000ff */
[----:B------:R-:W-:Y:S01]  /*f290*/  STG.E.U16 [R16.64], R0 ;  /* 0x0000000010007986 */ /* 0x000fe2000c101524 */
[----:B------:R-:W-:Y:S05]  /*f2a0*/  EXIT ;  /* 0x000000000000794d */ /* 0x000fea0003800000 */
.L_x_20515:
        /* <DEDUP_REMOVED lines=9> */
[----:B-1----:R-:W-:Y:S01]  /*f340*/  STG.E.64 [R16.64], R4 ;  /* 0x0000000410007986 */ /* 0x002fe2000c101b24 */
[----:B------:R-:W-:Y:S05]  /*f350*/  EXIT ;  /* 0x000000000000794d */ /* 0x000fea0003800000 */
.L_x_20518:
[----:B------:R-:W-:-:S06]  /*f360*/  LOP3.LUT R3, R3, 0xff, RZ, 0xc0, !PT ;  /* 0x000000ff03037812 */ /* 0x000fcc00078ec0ff */
[----:B------:R-:W1:Y:S02]  /*f370*/  I2F.U16 R3, R3 ;  /* 0x0000000300037306 */ /* 0x000e640000101000 */
[----:B-1----:R-:W-:-:S04]  /*f380*/  F2FP.PACK_AB R3, RZ, R3 ;  /* 0x00000003ff03723e */ /* 0x002fc800000000ff */
[----:B------:R-:W-:-:S05]  /*f390*/  PRMT R3, R3, 0x5410, RZ ;  /* 0x0000541003037816 */ /* 0x000fca00000000ff */
[----:B------:R-:W-:Y:S01]  /*f3a0*/  STG.E [R16.64], R3 ;  /* 0x0000000310007986 */ /* 0x000fe2000c101924 */
[----:B------:R-:W-:Y:S05]  /*f3b0*/  EXIT ;  /* 0x000000000000794d */ /* 0x000fea0003800000 */
.L_x_20517:
[----:B------:R-:W-:-:S06]  /*f3c0*/  LOP3.LUT R3, R3, 0xff, RZ, 0xc0, !PT ;  /* 0x000000ff03037812 */ /* 0x000fcc00078ec0ff */
[----:B------:R-:W1:Y:S02]  /*f3d0*/  I2F.F64.U16 R2, R3 ;  /* 0x0000000300027312 */ /* 0x000e640000101800 */
[----:B-1----:R-:W-:Y:S01]  /*f3e0*/  STG.E.64 [R16.64], R2 ;  /* 0x0000000210007986 */ /* 0x002fe2000c101b24 */
[----:B------:R-:W-:Y:S05]  /*f3f0*/  EXIT ;  /* 0x000000000000794d */ /* 0x000fea0003800000 */
.L_x_20508:
        /* <DEDUP_REMOVED lines=12> */
.L_x_20521:
[----:B------:R-:W-:Y:S01]  /*f4c0*/  LOP3.LUT R4, R3, 0xff, RZ, 0xc0, !PT ;  /* 0x000000ff03047812 */ /* 0x000fe200078ec0ff */
[----:B------:R-:W-:-:S05]  /*f4d0*/  CS2R R6, SRZ ;  /* 0x0000000000067805 */ /* 0x000fca000001ff00 */
[----:B------:R-:W1:Y:S02]  /*f4e0*/  I2F.F64.U16 R4, R4 ;  /* 0x0000000400047312 */ /* 0x000e640000101800 */
[----:B-1----:R-:W-:Y:S01]  /*f4f0*/  STG.E.128 [R16.64], R4 ;  /* 0x0000000410007986 */ /* 0x002fe2000c101d24 */
[----:B------:R-:W-:Y:S05]  /*f500*/  EXIT ;  /* 0x000000000000794d */ /* 0x000fea0003800000 */
.L_x_20520:
        /* <DEDUP_REMOVED lines=22> */
.L_x_20525:
[----:B------:R-:W-:Y:S05]  /*f670*/  BSYNC B0 ;  /* 0x0000000000007941 */ /* 0x000fea0003800000 */
.L_x_20524:
[----:B------:R-:W-:-:S05]  /*f680*/  LOP3.LUT R3, R0, R3, RZ, 0xfc, !PT ;  /* 0x0000000300037212 */ /* 0x000fca00078efcff */
[----:B------:R-:W-:Y:S01]  /*f690*/  STG.E.U8 [R16.64], R3 ;  /* 0x0000000310007986 */ /* 0x000fe2000c101124 */
[----:B------:R-:W-:Y:S05]  /*f6a0*/  EXIT ;  /* 0x000000000000794d */ /* 0x000fea0003800000 */
.L_x_20523:
        /* <DEDUP_REMOVED lines=14> */
.L_x_20527:
[----:B------:R-:W-:Y:S01]  /*f790*/  IMAD.MOV.U32 R0, RZ, RZ, 0x7f ;  /* 0x0000007fff007424 */ /* 0x000fe200078e00ff */
[----:B------:R-:W-:-:S04]  /*f7a0*/  ISETP.GT.U32.AND P0, PT, R2, 0x7f800000, PT ;  /* 0x7f8000000200780c */ /* 0x000fc80003f04070 */
[----:B------:R-:W-:-:S04]  /*f7b0*/  SEL R0, R0, 0x7c, P0 ;  /* 0x0000007c00007807 */ /* 0x000fc80000000000 */
.L_x_20528:
[----:B------:R-:W-:Y:S05]  /*f7c0*/  BSYNC B0 ;  /* 0x0000000000007941 */ /* 0x000fea0003800000 */
.L_x_20526:
[----:B------:R-:W-:-:S04]  /*f7d0*/  LOP3.LUT R2, R3, 0x80000000, RZ, 0xc0, !PT ;  /* 0x8000000003027812 */ /* 0x000fc800078ec0ff */
[----:B------:R-:W-:-:S04]  /*f7e0*/  SHF.R.U32.HI R3, RZ, 0x18, R2 ;  /* 0x00000018ff037819 */ /* 0x000fc80000011602 */
[----:B------:R-:W-:-:S05]  /*f7f0*/  LOP3.LUT R3, R0, R3, RZ, 0xfc, !PT ;  /* 0x0000000300037212 */ /* 0x000fca00078efcff */
[----:B------:R-:W-:Y:S01]  /*f800*/  STG.E.U8 [R16.64], R3 ;  /* 0x0000000310007986 */ /* 0x000fe2000c101124 */
[----:B------:R-:W-:Y:S05]  /*f810*/  EXIT ;  /* 0x000000000000794d */ /* 0x000fea0003800000 */
.L_x_20522:
[----:B------:R-:W-:-:S04]  /*f820*/  LOP3.LUT R3, R3, 0xff, RZ, 0xc0, !PT ;  /* 0x000000ff03037812 */ /* 0x000fc800078ec0ff */
[----:B------:R-:W1:Y:S02]  /*f830*/  I2F.U16 R0, R3 ;  /* 0x0000000300007306 */ /* 0x000e640000101000 */
[----:B-1----:R-:W-:-:S05]  /*f840*/  F2FP.BF16.PACK_AB R0, RZ, R0 ;  /* 0x00000000ff00723e */ /* 0x002fca00000010ff */
[----:B------:R-:W-:Y:S01]  /*f850*/  STG.E.U16 [R16.64], R0 ;  /* 0x0000000010007986 */ /* 0x000fe2000c101524 */
[----:B------:R-:W-:Y:S05]  /*f860*/  EXIT ;  /* 0x000000000000794d */ /* 0x000fea0003800000 */
.L_x_20519:
        /* <DEDUP_REMOVED lines=11> */
.L_x_20531:
        /* <DEDUP_REMOVED lines=18> */
.L_x_20534:
[----:B------:R-:W-:-:S04]  /*fa40*/  LOP3.LUT R2, R3, 0x80000000, RZ, 0xc0, !PT ;  /* 0x8000000003027812 */ /* 0x000fc800078ec0ff */
[----:B------:R-:W-:-:S04]  /*fa50*/  SHF.R.U32.HI R3, RZ, 0x18, R2 ;  /* 0x00000018ff037819 */ /* 0x000fc80000011602 */
[----:B------:R-:W-:-:S04]  /*fa60*/  LOP3.LUT R0, R0, R3, RZ, 0xfc, !PT ;  /* 0x0000000300007212 */ /* 0x000fc800078efcff */
[----:B------:R-:W-:Y:S02]  /*fa70*/  PRMT R8, R0, 0x7610, R8 ;  /* 0x0000761000087816 */ /* 0x000fe40000000008 */
.L_x_20533:
[----:B------:R-:W-:Y:S05]  /*fa80*/  BSYNC B0 ;  /* 0x0000000000007941 */ /* 0x000fea0003800000 */
.L_x_20532:
[----:B------:R-:W-:Y:S01]  /*fa90*/  STG.E.U8 [R16.64], R8 ;  /* 0x0000000810007986 */ /* 0x000fe2000c101124 */
[----:B------:R-:W-:Y:S05]  /*faa0*/  EXIT ;  /* 0x000000000000794d */ /* 0x000fea0003800000 */
.L_x_20530:
        /* <DEDUP_REMOVED lines=18> */
.L_x_20537:
[----:B------:R-:W-:-:S04]  /*fbd0*/  LOP3.LUT R2, R3, 0x80000000, RZ, 0xc0, !PT ;  /* 0x8000000003027812 */ /* 0x000fc800078ec0ff */
[----:B------:R-:W-:-:S04]  /*fbe0*/  SHF.R.U32.HI R3, RZ, 0x18, R2 ;  /* 0x00000018ff037819 */ /* 0x000fc80000011602 */
[----:B------:R-:W-:-:S04]  /*fbf0*/  LOP3.LUT R0, R0, R3, RZ, 0xfc, !PT ;  /* 0x0000000300007212 */ /* 0x000fc800078efcff */
[----:B------:R-:W-:Y:S02]  /*fc00*/  PRMT R8, R0, 0x7610, R8 ;  /* 0x0000761000087816 */ /* 0x000fe40000000008 */
.L_x_20536:
[----:B------:R-:W-:Y:S05]  /*fc10*/  BSYNC B0 ;  /* 0x0000000000007941 */ /* 0x000fea0003800000 */
.L_x_20535:
[----:B------:R-:W-:Y:S01]  /*fc20*/  STG.E.U8 [R16.64], R8 ;  /* 0x0000000810007986 */ /* 0x000fe2000c101124 */
[----:B------:R-:W-:Y:S05]  /*fc30*/  EXIT ;  /* 0x000000000000794d */ /* 0x000fea0003800000 */
.L_x_20529:
        /* <DEDUP_REMOVED lines=23> */
.L_x_20512:
        /* <DEDUP_REMOVED lines=19> */
[----:B------:R-:W-:Y:S05]  /*fee0*/  EXIT ;  /* 0x000000000000794d */ /* 0x000fea0003800000 */
.L_x_20539:
[----:B------:R-:W-:Y:S01]  /*fef0*/  LOP3.LUT R2, R3, 0xff, RZ, 0xc0, !PT ;  /* 0x000000ff03027812 */ /* 0x000fe200078ec0ff */
[----:B------:R-:W-:-:S05]  /*ff00*/  IMAD.MOV.U32 R3, RZ, RZ, RZ ;  /* 0x000000ffff037224 */ /* 0x000fca00078e00ff */
[----:B------:R-:W-:Y:S01]  /*ff10*/  STG.E.64 [R16.64], R2 ;  /* 0x0000000210007986 */ /* 0x000fe2000c101b24 */
[----:B------:R-:W-:Y:S05]  /*ff20*/  EXIT ;  /* 0x000000000000794d */ /* 0x000fea0003800000 */
.L_x_20538:
[----:B------:R-:W-:-:S05]  /*ff30*/  LOP3.LUT R3, R3, 0xff, RZ, 0xc0, !PT ;  /* 0x000000ff03037812 */ /* 0x000fca00078ec0ff */
[----:B------:R-:W-:Y:S01]  /*ff40*/  STG.E [R16.64], R3 ;  /* 0x0000000310007986 */ /* 0x000fe2000c101924 */
[----:B------:R-:W-:Y:S05]  /*ff50*/  EXIT ;  /* 0x000000000000794d */ /* 0x000fea0003800000 */
.L_x_20540:
        /* <DEDUP_REMOVED lines=10> */
.L_x_23056:


//--------------------- .text._ZN2at6native27unrolled_elementwise_kernelIZZZNS0_54_GLOBAL__N__d8c5977b_16_LinearAlgebra_cu_9e10b42f_321716addr_kernel_cudaERNS_14TensorIteratorERKN3c106ScalarES8_ENKUlvE_clEvENKUlvE_clEvEUlhhhE_St5arrayIPcLm4EELi4E23TrivialOffsetCalculatorILi3EjESF_ILi1EjENS0_6memory12LoadWithCastILi3EEENSI_13StoreWithCastILi1EEEEEviT_T0_T2_T3_T4_T5_ --------------------------
	.section	.text._ZN2at6native27unrolled_elementwise_kernelIZZZNS0_54_GLOBAL__N__d8c5977b_16_LinearAlgebra_cu_9e10b42f_321716addr_kernel_cudaERNS_14TensorIteratorERKN3c106ScalarES8_ENKUlvE_clEvENKUlvE_clEvEUlhhhE_St5arrayIPcLm4EELi4E23TrivialOffsetCalculatorILi3EjESF_ILi1EjENS0_6memory12LoadWithCastILi3EEENSI_13StoreWithCastILi1EEEEEviT_T0_T2_T3_T4_T5_,"ax",@progbits
	.sectioninfo	@"SHI_REGISTERS=32"
	.align	128
        .global         _ZN2at6native27unrolled_elementwise_kernelIZZZNS0_54_GLOBAL__N__d8c5977b_16_LinearAlgebra_cu_9e10b42f_321716addr_kernel_cudaERNS_14TensorIteratorERKN3c106ScalarES8_ENKUlvE_clEvENKUlvE_clEvEUlhhhE_St5arrayIPcLm4EELi4E23TrivialOffsetCalculatorILi3EjESF_ILi1EjENS0_6memory12LoadWithCastILi3EEENSI_13StoreWithCastILi1EEEEEviT_T0_T2_T3_T4_T5_
        .type           _ZN2at6native27unrolled_elementwise_kernelIZZZNS0_54_GLOBAL__N__d8c5977b_16_LinearAlgebra_cu_9e10b42f_321716addr_kernel_cudaERNS_14TensorIteratorERKN3c106ScalarES8_ENKUlvE_clEvENKUlvE_clEvEUlhhhE_St5arrayIPcLm4EELi4E23TrivialOffsetCalculatorILi3EjESF_ILi1EjENS0_6memory12LoadWithCastILi3EEENSI_13StoreWithCastILi1EEEEEviT_T0_T2_T3_T4_T5_,@function
        .size           _ZN2at6native27unrolled_elementwise_kernelIZZZNS0_54_GLOBAL__N__d8c5977b_16_LinearAlgebra_cu_9e10b42f_321716addr_kernel_cudaERNS_14TensorIteratorERKN3c106ScalarES8_ENKUlvE_clEvENKUlvE_clEvEUlhhhE_St5arrayIPcLm4EELi4E23TrivialOffsetCalculatorILi3EjESF_ILi1EjENS0_6memory12LoadWithCastILi3EEENSI_13StoreWithCastILi1EEEEEviT_T0_T2_T3_T4_T5_,(.L_x_23057 - _ZN2at6native27unrolled_elementwise_kernelIZZZNS0_54_GLOBAL__N__d8c5977b_16_LinearAlgebra_cu_9e10b42f_321716addr_kernel_cudaERNS_14TensorIteratorERKN3c106ScalarES8_ENKUlvE_clEvENKUlvE_clEvEUlhhhE_St5arrayIPcLm4EELi4E23TrivialOffsetCalculatorILi3EjESF_ILi1EjENS0_6memory12LoadWithCastILi3EEENSI_13StoreWithCastILi1EEEEEviT_T0_T2_T3_T4_T5_)
        .other          _ZN2at6native27unrolled_elementwise_kernelIZZZNS0_54_GLOBAL__N__d8c5977b_16_LinearAlgebra_cu_9e10b42f_321716addr_kernel_cudaERNS_14TensorIteratorERKN3c106ScalarES8_ENKUlvE_clEvENKUlvE_clEvEUlhhhE_St5arrayIPcLm4EELi4E23TrivialOffsetCalculatorILi3EjESF_ILi1EjENS0_6memory12LoadWithCastILi3EEENSI_13StoreWithCastILi1EEEEEviT_T0_T2_T3_T4_T5_,@"STO_CUDA_ENTRY STV_DEFAULT"
_ZN2at6native27unrolled_elementwise_kernelIZZZNS0_54_GLOBAL__N__d8c5977b_16_LinearAlgebra_cu_9e10b42f_321716addr_kernel_cudaERNS_14TensorIteratorERKN3c106ScalarES8_ENKUlvE_clEvENKUlvE_clEvEUlhhhE_St5arrayIPcLm4EELi4E23TrivialOffsetCalculatorILi3EjESF_ILi1EjENS0_6memory12LoadWithCastILi3EEENSI_13StoreWithCastILi1EEEEEviT_T0_T2_T3_T4_T5_:
.text._ZN2at6native27unrolled_elementwise_kernelIZZZNS0_54_GLOBAL__N__d8c5977b_16_LinearAlgebra_cu_9e10b42f_321716addr_kernel_cudaERNS_14TensorIteratorERKN3c106ScalarES8_ENKUlvE_clEvENKUlvE_clEvEUlhhhE_St5arrayIPcLm4EELi4E23TrivialOffsetCalculatorILi3EjESF_ILi1EjENS0_6memory12LoadWithCastILi3EEENSI_13StoreWithCastILi1EEEEEviT_T0_T2_T3_T4_T5_:
        /* <DEDUP_REMOVED lines=43> */
.L_x_20543:
        /* <DEDUP_REMOVED lines=16> */
.L_x_20547:
[----:B------:R0:W5:Y:S01]  /*03b0*/  LDG.E.U8 R17, [R4.64] ;  /* 0x0000002404117981 */ /* 0x000162000c1e1100 */
[----:B------:R-:W-:Y:S05]  /*03c0*/  BRA `(.L_x_20549) ;  /* 0x00000dd000007947 */ /* 0x000fea0003800000 */
.L_x_20546:
        /* <DEDUP_REMOVED lines=8> */
.L_x_20551:
[----:B------:R0:W5:Y:S01]  /*0450*/  LDG.E.U8 R17, [R4.64] ;  /* 0x0000002404117981 */ /* 0x000162000c1e1100 */
[----:B------:R-:W-:Y:S05]  /*0460*/  BRA `(.L_x_20549) ;  /* 0x00000d3000007947 */ /* 0x000fea0003800000 */
.L_x_20550:
[----:B------:R0:W5:Y:S01]  /*0470*/  LDG.E.U16 R17, [R4.64] ;  /* 0x0000002404117981 */ /* 0x000162000c1e1500 */
[----:B------:R-:W-:Y:S05]  /*0480*/  BRA `(.L_x_20549) ;  /* 0x00000d1000007947 */ /* 0x000fea0003800000 */
.L_x_20545:
        /* <DEDUP_REMOVED lines=10> */
.L_x_20553:
[----:B------:R-:W2:Y:S02]  /*0530*/  LDG.E.U16 R2, [R4.64] ;  /* 0x0000002404027981 */ /* 0x000ea4000c1e1500 */
[----:B--2---:R-:W-:-:S06]  /*0540*/  HADD2.F32 R2, -RZ, R2.H0_H0 ;  /* 0x20000002ff027230 */ /* 0x004fcc0000004100 */
[----:B------:R-:W0:Y:S02]  /*0550*/  F2I.S64.TRUNC R2, R2 ;  /* 0x0000000200027311 */ /* 0x000e24000020d900 */
[----:B0-----:R-:W-:Y:S01]  /*0560*/  PRMT R17, R2, 0x7610, R17 ;  /* 0x0000761002117816 */ /* 0x001fe20000000011 */
[----:B------:R-:W-:Y:S05]  /*0570*/  BRA `(.L_x_20549) ;  /* 0x00000c2000007947 */ /* 0x000fea0003800000 */
.L_x_20552:
        /* <DEDUP_REMOVED lines=10> */
.L_x_20555:
[----:B------:R-:W2:Y:S02]  /*0620*/  LDG.E.U16 R4, [R4.64] ;  /* 0x0000002404047981 */ /* 0x000ea4000c1e1500 */
[----:B--2---:R-:W-:-:S06]  /*0630*/  HADD2.F32 R2, -RZ, R4.H0_H0 ;  /* 0x20000004ff027230 */ /* 0x004fcc0000004100 */
[----:B------:R-:W0:Y:S02]  /*0640*/  F2I.S64.TRUNC R2, R2 ;  /* 0x0000000200027311 */ /* 0x000e24000020d900 */
[----:B0-----:R-:W-:Y:S01]  /*0650*/  PRMT R17, R2, 0x7610, R17 ;  /* 0x0000761002117816 */ /* 0x001fe20000000011 */
[----:B------:R-:W-:Y:S05]  /*0660*/  BRA `(.L_x_20549) ;  /* 0x00000b3000007947 */ /* 0x000fea0003800000 */
.L_x_20554:
[----:B------:R-:W2:Y:S02]  /*0670*/  LDG.E.64 R2, [R4.64] ;  /* 0x0000002404027981 */ /* 0x000ea4000c1e1b00 */
[----:B--2---:R-:W0:Y:S02]  /*0680*/  F2I.S64.F64.TRUNC R2, R2 ;  /* 0x0000000200027311 */ /* 0x004e24000030d900 */
[----:B0-----:R-:W-:Y:S01]  /*0690*/  PRMT R17, R2, 0x7610, R17 ;  /* 0x0000761002117816 */ /* 0x001fe20000000011 */
[----:B------:R-:W-:Y:S05]  /*06a0*/  BRA `(.L_x_20549) ;  /* 0x00000af000007947 */ /* 0x000fea0003800000 */
.L_x_20544:
        /* <DEDUP_REMOVED lines=12> */
.L_x_20558:
[----:B------:R-:W2:Y:S02]  /*0770*/  LDG.E.64 R4, [R4.64] ;  /* 0x0000002404047981 */ /* 0x000ea4000c1e1b00 */
[----:B--2---:R-:W0:Y:S02]  /*0780*/  F2I.S64.F64.TRUNC R2, R4 ;  /* 0x0000000400027311 */ /* 0x004e24000030d900 */
[----:B0-----:R-:W-:Y:S01]  /*0790*/  PRMT R17, R2, 0x7610, R17 ;  /* 0x0000761002117816 */ /* 0x001fe20000000011 */
[----:B------:R-:W-:Y:S05]  /*07a0*/  BRA `(.L_x_20549) ;  /* 0x000009f000007947 */ /* 0x000fea0003800000 */
.L_x_20557:
        /* <DEDUP_REMOVED lines=28> */
.L_x_20560:
        /* <DEDUP_REMOVED lines=16> */
.L_x_20559:
[----:B------:R-:W2:Y:S02]  /*0a70*/  LDG.E.U16 R2, [R4.64] ;  /* 0x0000002404027981 */ /* 0x000ea4000c1e1500 */
[----:B--2---:R-:W-:-:S06]  /*0a80*/  PRMT R2, RZ, 0x5410, R2 ;  /* 0x00005410ff027816 */ /* 0x004fcc0000000002 */
[----:B------:R-:W0:Y:S02]  /*0a90*/  F2I.S64.TRUNC R2, R2 ;  /* 0x0000000200027311 */ /* 0x000e24000020d900 */
[----:B0-----:R-:W-:Y:S01]  /*0aa0*/  PRMT R17, R2, 0x7610, R17 ;  /* 0x0000761002117816 */ /* 0x001fe20000000011 */
[----:B------:R-:W-:Y:S05]  /*0ab0*/  BRA `(.L_x_20549) ;  /* 0x000006e000007947 */ /* 0x000fea0003800000 */
.L_x_20556:
        /* <DEDUP_REMOVED lines=10> */
.L_x_20563:
        /* <DEDUP_REMOVED lines=21> */
.L_x_20567:
[----:B------:R-:W-:Y:S05]  /*0cb0*/  BSYNC B1 ;  /* 0x0000000000017941 */ /* 0x000fea0003800000 */
.L_x_20566:
[----:B------:R-:W-:Y:S01]  /*0cc0*/  IMAD.SHL.U32 R2, R2, 0x100000, RZ ;  /* 0x0010000002027824 */ /* 0x000fe200078e00ff */
[----:B------:R-:W-:-:S04]  /*0cd0*/  LEA R3, R0, 0x3b800000, 0x17 ;  /* 0x3b80000000037811 */ /* 0x000fc800078eb8ff */
[----:B------:R-:W-:Y:S02]  /*0ce0*/  LOP3.LUT R2, R3, R2, R4, 0xfe, !PT ;  /* 0x0000000203027212 */ /* 0x000fe400078efe04 */
.L_x_20565:
[----:B------:R-:W-:Y:S05]  /*0cf0*/  BSYNC B0 ;  /* 0x0000000000007941 */ /* 0x000fea0003800000 */
.L_x_20564:
[----:B------:R-:W0:Y:S02]  /*0d00*/  F2I.S64.TRUNC R2, R2 ;  /* 0x0000000200027311 */ /* 0x000e24000020d900 */
[----:B0-----:R-:W-:Y:S01]  /*0d10*/  PRMT R17, R2, 0x7610, R17 ;  /* 0x0000761002117816 */ /* 0x001fe20000000011 */
[----:B------:R-:W-:Y:S05]  /*0d20*/  BRA `(.L_x_20549) ;  /* 0x0000047000007947 */ /* 0x000fea0003800000 */
.L_x_20562:
        /* <DEDUP_REMOVED lines=21> */
.L_x_20571:
[----:B------:R-:W-:Y:S05]  /*0e80*/  BSYNC B1 ;  /* 0x0000000000017941 */ /* 0x000fea0003800000 */
.L_x_20570:
[----:B------:R-:W-:Y:S01]  /*0e90*/  IMAD.SHL.U32 R2, R2, 0x200000, RZ ;  /* 0x0020000002027824 */ /* 0x000fe200078e00ff */
[----:B------:R-:W-:-:S04]  /*0ea0*/  LEA R3, R0, 0x37800000, 0x17 ;  /* 0x3780000000037811 */ /* 0x000fc800078eb8ff */
[----:B------:R-:W-:Y:S02]  /*0eb0*/  LOP3.LUT R2, R3, R2, R4, 0xfe, !PT ;  /* 0x0000000203027212 */ /* 0x000fe400078efe04 */
.L_x_20569:
[----:B------:R-:W-:Y:S05]  /*0ec0*/  BSYNC B0 ;  /* 0x0000000000007941 */ /* 0x000fea0003800000 */
.L_x_20568:
[----:B------:R-:W0:Y:S02]  /*0ed0*/  F2I.S64.TRUNC R2, R2 ;  /* 0x0000000200027311 */ /* 0x000e24000020d900 */
[----:B0-----:R-:W-:Y:S01]  /*0ee0*/  PRMT R17, R2, 0x7610, R17 ;  /* 0x0000761002117816 */ /* 0x001fe20000000011 */
[----:B------:R-:W-:Y:S05]  /*0ef0*/  BRA `(.L_x_20549) ;  /* 0x000002a000007947 */ /* 0x000fea0003800000 */
.L_x_20561:
        /* <DEDUP_REMOVED lines=14> */
.L_x_20575:
[----:B------:R-:W-:Y:S05]  /*0fe0*/  BSYNC B0 ;  /* 0x0000000000007941 */ /* 0x000fea0003800000 */
.L_x_20574:
[----:B------:R-:W0:Y:S02]  /*0ff0*/  F2I.S64.TRUNC R2, R2 ;  /* 0x0000000200027311 */ /* 0x000e24000020d900 */
[----:B0-----:R-:W-:Y:S01]  /*1000*/  PRMT R17, R2, 0x7610, R17 ;  /* 0x0000761002117816 */ /* 0x001fe20000000011 */
[----:B------:R-:W-:Y:S05]  /*1010*/  BRA `(.L_x_20549) ;  /* 0x0000018000007947 */ /* 0x000fea0003800000 */
.L_x_20548:
        /* <DEDUP_REMOVED lines=21> */
.L_x_20573:
[----:B------:R0:W5:Y:S01]  /*1170*/  LDG.E.U8 R17, [R4.64] ;  /* 0x0000002404117981 */ /* 0x000162000c1e1100 */
[----:B------:R-:W-:Y:S05]  /*1180*/  BRA `(.L_x_20549) ;  /* 0x0000001000007947 */ /* 0x000fea0003800000 */
.L_x_20572:
[----:B------:R0:W5:Y:S02]  /*1190*/  LDG.E.U8 R17, [R4.64] ;  /* 0x0000002404117981 */ /* 0x000164000c1e1100 */
.L_x_20549:
        /* <DEDUP_REMOVED lines=16> */
.L_x_20579:
[----:B------:R1:W5:Y:S01]  /*12a0*/  LDG.E.U8 R2, [R6.64] ;  /* 0x0000002406027981 */ /* 0x000362000c1e1100 */
[----:B------:R-:W-:Y:S05]  /*12b0*/  BRA `(.L_x_20581) ;  /* 0x00000d1000007947 */ /* 0x000fea0003800000 */
.L_x_20578:
        /* <DEDUP_REMOVED lines=8> */
.L_x_20583:
[----:B------:R1:W5:Y:S01]  /*1340*/  LDG.E.U8 R2, [R6.64] ;  /* 0x0000002406027981 */ /* 0x000362000c1e1100 */
[----:B------:R-:W-:Y:S05]  /*1350*/  BRA `(.L_x_20581) ;  /* 0x00000c7000007947 */ /* 0x000fea0003800000 */
.L_x_20582:
[----:B------:R1:W5:Y:S01]  /*1360*/  LDG.E.U16 R2, [R6.64] ;  /* 0x0000002406027981 */ /* 0x000362000c1e1500 */
[----:B------:R-:W-:Y:S05]  /*1370*/  BRA `(.L_x_20581) ;  /* 0x00000c5000007947 */ /* 0x000fea0003800000 */
.L_x_20577:
[----:B------:R-:W-:-:S13]  /*1380*/  ISETP.GT.AND P0, PT, R0, 0x6, PT ;  /* 0x000000060000780c */ /* 0x000fda0003f04270 */
[----:B------:R-:W-:Y:S05]  /*1390*/  @P0 BRA `(.L_x_20584) ;  /* 0x000000b000000947 */ /* 0x000fea0003800000 */
[----:B------:R-:W-:-:S13]  /*13a0*/  ISETP.NE.AND P0, PT, R0, 0x5, PT ;  /* 0x000000050000780c */ /* 0x000fda0003f05270 */
[----:B------:R-:W-:Y:S05]  /*13b0*/  @!P0 BRA `(.L_x_20585) ;  /* 0x0000005000008947 */ /* 0x000fea0003800000 */
[----:B------:R-:W-:-:S13]  /*13c0*/  ISETP.NE.AND P0, PT, R0, 0x6, PT ;  /* 0x000000060000780c */ /* 0x000fda0003f05270 */
[----:B------:R-:W-:Y:S05]  /*13d0*/  @P0 BRA `(.L_x_20580) ;  /* 0x00000a7000000947 */ /* 0x000fea0003800000 */
[----:B------:R-:W2:Y:S02]  /*13e0*/  LDG.E R3, [R6.64] ;  /* 0x0000002406037981 */ /* 0x000ea4000c1e1900 */
[----:B--2---:R-:W1:Y:S01]  /*13f0*/  F2I.S64.TRUNC R2, R3 ;  /* 0x0000000300027311 */ /* 0x004e62000020d900 */
[----:B------:R-:W-:Y:S05]  /*1400*/  BRA `(.L_x_20581) ;  /* 0x00000bc000007947 */ /* 0x000fea0003800000 */
.L_x_20585:
[----:B------:R-:W2:Y:S02]  /*1410*/  LDG.E.U16 R3, [R6.64] ;  /* 0x0000002406037981 */ /* 0x000ea4000c1e1500 */
[----:B--2---:R-:W-:-:S06]  /*1420*/  HADD2.F32 R3, -RZ, R3.H0_H0 ;  /* 0x20000003ff037230 */ /* 0x004fcc0000004100 */
[----:B------:R-:W1:Y:S01]  /*1430*/  F2I.S64.TRUNC R2, R3 ;  /* 0x0000000300027311 */ /* 0x000e62000020d900 */
[----:B------:R-:W-:Y:S05]  /*1440*/  BRA `(.L_x_20581) ;  /* 0x00000b8000007947 */ /* 0x000fea0003800000 */
.L_x_20584:
[----:B------:R-:W-:-:S13]  /*1450*/  ISETP.NE.AND P0, PT, R0, 0x7, PT ;  /* 0x000000070000780c */ /* 0x000fda0003f05270 */
[----:B------:R-:W-:Y:S05]  /*1460*/  @!P0 BRA `(.L_x_20586) ;  /* 0x000000b000008947 */ /* 0x000fea0003800000 */
[----:B------:R-:W-:-:S13]  /*1470*/  ISETP.NE.AND P0, PT, R0, 0x8, PT ;  /* 0x000000080000780c */ /* 0x000fda0003f05270 */
[----:B------:R-:W-:Y:S05]  /*1480*/  @!P0 BRA `(.L_x_20587) ;  /* 0x0000005000008947 */ /* 0x000fea0003800000 */
[----:B------:R-:W-:-:S13]  /*1490*/  ISETP.NE.AND P0, PT, R0, 0x9, PT ;  /* 0x000000090000780c */ /* 0x000fda0003f05270 */
[----:B------:R-:W-:Y:S05]  /*14a0*/  @P0 BRA `(.L_x_20580) ;  /* 0x000009a000000947 */ /* 0x000fea0003800000 */
[----:B------:R-:W2:Y:S02]  /*14b0*/  LDG.E R3, [R6.64] ;  /* 0x0000002406037981 */ /* 0x000ea4000c1e1900 */
[----:B--2---:R-:W1:Y:S01]  /*14c0*/  F2I.S64.TRUNC R2, R3 ;  /* 0x0000000300027311 */ /* 0x004e62000020d900 */
[----:B------:R-:W-:Y:S05]  /*14d0*/  BRA `(.L_x_20581) ;  /* 0x00000af000007947 */ /* 0x000fea0003800000 */
.L_x_20587:
[----:B------:R-:W2:Y:S02]  /*14e0*/  LDG.E.U16 R6, [R6.64] ;  /* 0x0000002406067981 */ /* 0x000ea4000c1e1500 */
[----:B--2---:R-:W-:-:S06]  /*14f0*/  HADD2.F32 R3, -RZ, R6.H0_H0 ;  /* 0x20000006ff037230 */ /* 0x004fcc0000004100 */
[----:B------:R-:W1:Y:S01]  /*1500*/  F2I.S64.TRUNC R2, R3 ;  /* 0x0000000300027311 */ /* 0x000e62000020d900 */
[----:B------:R-:W-:Y:S05]  /*1510*/  BRA `(.L_x_20581) ;  /* 0x00000ab000007947 */ /* 0x000fea0003800000 */
.L_x_20586:
[----:B0-----:R-:W2:Y:S02]  /*1520*/  LDG.E.64 R4, [R6.64] ;  /* 0x0000002406047981 */ /* 0x001ea4000c1e1b00 */
[----:B--2---:R-:W0:Y:S02]  /*1530*/  F2I.S64.F64.TRUNC R4, R4 ;  /* 0x0000000400047311 */ /* 0x004e24000030d900 */
[----:B0-----:R-:W-:Y:S01]  /*1540*/  PRMT R2, R4, 0x7610, R2 ;  /* 0x0000761004027816 */ /* 0x001fe20000000002 */
[----:B------:R-:W-:Y:S05]  /*1550*/  BRA `(.L_x_20581) ;  /* 0x00000a7000007947 */ /* 0x000fea0003800000 */
.L_x_20576:
        /* <DEDUP_REMOVED lines=12> */
.L_x_20590:
[----:B------:R-:W2:Y:S02]  /*1620*/  LDG.E.64 R6, [R6.64] ;  /* 0x0000002406067981 */ /* 0x000ea4000c1e1b00 */
[----:B--2---:R1:W2:Y:S01]  /*1630*/  F2I.S64.F64.TRUNC R2, R6 ;  /* 0x0000000600027311 */ /* 0x0042a2000030d900 */
[----:B------:R-:W-:Y:S05]  /*1640*/  BRA `(.L_x_20581) ;  /* 0x0000098000007947 */ /* 0x000fea0003800000 */
.L_x_20589:
        /* <DEDUP_REMOVED lines=11> */
[----:B0-----:R-:W-:-:S04]  /*1700*/  IADD3 R4, R2, 0x1000000, RZ ;  /* 0x0100000002047810 */ /* 0x001fc80007ffe0ff */
        /* <DEDUP_REMOVED lines=15> */
.L_x_20592:
        /* <DEDUP_REMOVED lines=12> */
[----:B------:R-:W1:Y:S01]  /*18c0*/  F2I.S64.TRUNC R2, R3 ;  /* 0x0000000300027311 */ /* 0x000e62000020d900 */
[----:B------:R-:W-:Y:S05]  /*18d0*/  BRA `(.L_x_20581) ;  /* 0x000006f000007947 */ /* 0x000fea0003800000 */
.L_x_20591:
[----:B------:R-:W2:Y:S02]  /*18e0*/  LDG.E.U16 R3, [R6.64] ;  /* 0x0000002406037981 */ /* 0x000ea4000c1e1500 */
[----:B--2---:R-:W-:-:S06]  /*18f0*/  PRMT R3, RZ, 0x5410, R3 ;  /* 0x00005410ff037816 */ /* 0x004fcc0000000003 */
[----:B------:R-:W1:Y:S01]  /*1900*/  F2I.S64.TRUNC R2, R3 ;  /* 0x0000000300027311 */ /* 0x000e62000020d900 */
[----:B------:R-:W-:Y:S05]  /*1910*/  BRA `(.L_x_20581) ;  /* 0x000006b000007947 */ /* 0x000fea0003800000 */
.L_x_20588:
        /* <DEDUP_REMOVED lines=10> */
.L_x_20595:
        /* <DEDUP_REMOVED lines=21> */
.L_x_20599:
[----:B------:R-:W-:Y:S05]  /*1b10*/  BSYNC B1 ;  /* 0x0000000000017941 */ /* 0x000fea0003800000 */
.L_x_20598:
[----:B------:R-:W-:Y:S01]  /*1b20*/  IMAD.SHL.U32 R2, R2, 0x100000, RZ ;  /* 0x0010000002027824 */ /* 0x000fe200078e00ff */
[----:B------:R-:W-:-:S04]  /*1b30*/  LEA R3, R0, 0x3b800000, 0x17 ;  /* 0x3b80000000037811 */ /* 0x000fc800078eb8ff */
[----:B------:R-:W-:Y:S02]  /*1b40*/  LOP3.LUT R3, R3, R2, R4, 0xfe, !PT ;  /* 0x0000000203037212 */ /* 0x000fe400078efe04 */
.L_x_20597:
[----:B------:R-:W-:Y:S05]  /*1b50*/  BSYNC B0 ;  /* 0x0000000000007941 */ /* 0x000fea0003800000 */
.L_x_20596:
[----:B------:R-:W1:Y:S01]  /*1b60*/  F2I.S64.TRUNC R2, R3 ;  /* 0x0000000300027311 */ /* 0x000e62000020d900 */
[----:B------:R-:W-:Y:S05]  /*1b70*/  BRA `(.L_x_20581) ;  /* 0x0000045000007947 */ /* 0x000fea0003800000 */
.L_x_20594:
        /* <DEDUP_REMOVED lines=21> */
.L_x_20603:
[----:B------:R-:W-:Y:S05]  /*1cd0*/  BSYNC B1 ;  /* 0x0000000000017941 */ /* 0x000fea0003800000 */
.L_x_20602:
[----:B------:R-:W-:Y:S01]  /*1ce0*/  IMAD.SHL.U32 R2, R2, 0x200000, RZ ;  /* 0x0020000002027824 */ /* 0x000fe200078e00ff */
[----:B------:R-:W-:-:S04]  /*1cf0*/  LEA R3, R0, 0x37800000, 0x17 ;  /* 0x3780000000037811 */ /* 0x000fc800078eb8ff */
[----:B------:R-:W-:Y:S02]  /*1d00*/  LOP3.LUT R3, R3, R2, R4, 0xfe, !PT ;  /* 0x0000000203037212 */ /* 0x000fe400078efe04 */
.L_x_20601:
[----:B------:R-:W-:Y:S05]  /*1d10*/  BSYNC B0 ;  /* 0x0000000000007941 */ /* 0x000fea0003800000 */
.L_x_20600:
[----:B------:R-:W1:Y:S01]  /*1d20*/  F2I.S64.TRUNC R2, R3 ;  /* 0x0000000300027311 */ /* 0x000e62000020d900 */
[----:B------:R-:W-:Y:S05]  /*1d30*/  BRA `(.L_x_20581) ;  /* 0x0000029000007947 */ /* 0x000fea0003800000 */
.L_x_20593:
        /* <DEDUP_REMOVED lines=14> */
.L_x_20607:
[----:B------:R-:W-:Y:S05]  /*1e20*/  BSYNC B0 ;  /* 0x0000000000007941 */ /* 0x000fea0003800000 */
.L_x_20606:
[----:B------:R-:W1:Y:S01]  /*1e30*/  F2I.S64.TRUNC R2, R3 ;  /* 0x0000000300027311 */ /* 0x000e62000020d900 */
[----:B------:R-:W-:Y:S05]  /*1e40*/  BRA `(.L_x_20581) ;  /* 0x0000018000007947 */ /* 0x000fea0003800000 */
.L_x_20580:
        /* <DEDUP_REMOVED lines=21> */
.L_x_20605:
[----:B------:R1:W5:Y:S01]  /*1fa0*/  LDG.E.U8 R2, [R6.64] ;  /* 0x0000002406027981 */ /* 0x000362000c1e1100 */
[----:B------:R-:W-:Y:S05]  /*1fb0*/  BRA `(.L_x_20581) ;  /* 0x0000001000007947 */ /* 0x000fea0003800000 */
.L_x_20604:
[----:B------:R1:W5:Y:S02]  /*1fc0*/  LDG.E.U8 R2, [R6.64] ;  /* 0x0000002406027981 */ /* 0x000364000c1e1100 */
.L_x_20581:
[----:B------:R-:W3:Y:S02]  /*1fd0*/  S2R R24, SR_TID.X ;  /* 0x0000000000187919 */ /* 0x000ee40000002100 */
[----:B---3--:R-:W-:Y:S02]  /*1fe0*/  IADD3 R24, R24, 0x80, RZ ;  /* 0x0000008018187810 */ /* 0x008fe40007ffe0ff */
.L_x_20542:
[----:B-1-34-:R-:W-:Y:S05]  /*1ff0*/  BSYNC B6 ;  /* 0x0000000000067941 */ /* 0x01afea0003800000 */
.L_x_20541:
[----:B------:R-:W-:Y:S01]  /*2000*/  ISETP.GE.AND P0, PT, R24, R25, PT ;  /* 0x000000191800720c */ /* 0x000fe20003f06270 */
[----:B------:R-:W-:Y:S01]  /*2010*/  BSSY B6, `(.L_x_20608) ;  /* 0x00001fc000067945 */ /* 0x000fe20003800000 */
[----:B------:R-:W-:-:S11]  /*2020*/  PRMT R16, RZ, 0x7610, R16 ;  /* 0x00007610ff107816 */ /* 0x000fd60000000010 */
[----:B------:R-:W-:Y:S05]  /*2030*/  @P0 BRA `(.L_x_20609) ;  /* 0x00001f9000000947 */ /* 0x000fea0003800000 */
[----:B0-2---:R-:W-:Y:S01]  /*2040*/  IMAD.MOV.U32 R3, RZ, RZ, 0x1 ;  /* 0x00000001ff037424 */ /* 0x005fe200078e00ff */
        /* <DEDUP_REMOVED lines=27> */
.L_x_20610:
        /* <DEDUP_REMOVED lines=16> */
.L_x_20614:
[----:B------:R0:W5:Y:S01]  /*2300*/  LDG.E.U8 R22, [R6.64] ;  /* 0x0000002406167981 */ /* 0x000162000c1e1100 */
[----:B------:R-:W-:Y:S05]  /*2310*/  BRA `(.L_x_20616) ;  /* 0x00000dc000007947 */ /* 0x000fea0003800000 */
.L_x_20613:
        /* <DEDUP_REMOVED lines=8> */
.L_x_20618:
[----:B------:R0:W5:Y:S01]  /*23a0*/  LDG.E.U8 R22, [R6.64] ;  /* 0x0000002406167981 */ /* 0x000162000c1e1100 */
[----:B------:R-:W-:Y:S05]  /*23b0*/  BRA `(.L_x_20616) ;  /* 0x00000d2000007947 */ /* 0x000fea0003800000 */
.L_x_20617:
[----:B------:R0:W5:Y:S01]  /*23c0*/  LDG.E.U16 R22, [R6.64] ;  /* 0x0000002406167981 */ /* 0x000162000c1e1500 */
[----:B------:R-:W-:Y:S05]  /*23d0*/  BRA `(.L_x_20616) ;  /* 0x00000d0000007947 */ /* 0x000fea0003800000 */
.L_x_20612:
        /* <DEDUP_REMOVED lines=10> */
.L_x_20620:
[----:B------:R-:W2:Y:S02]  /*2480*/  LDG.E.U16 R4, [R6.64] ;  /* 0x0000002406047981 */ /* 0x000ea4000c1e1500 */
[----:B--2---:R-:W-:-:S06]  /*2490*/  HADD2.F32 R4, -RZ, R4.H0_H0 ;  /* 0x20000004ff047230 */ /* 0x004fcc0000004100 */
[----:B------:R-:W0:Y:S02]  /*24a0*/  F2I.S64.TRUNC R4, R4 ;  /* 0x0000000400047311 */ /* 0x000e24000020d900 */
[----:B0-----:R-:W-:Y:S01]  /*24b0*/  PRMT R22, R4, 0x7610, R22 ;  /* 0x0000761004167816 */ /* 0x001fe20000000016 */
[----:B------:R-:W-:Y:S05]  /*24c0*/  BRA `(.L_x_20616) ;  /* 0x00000c1000007947 */ /* 0x000fea0003800000 */
.L_x_20619:
        /* <DEDUP_REMOVED lines=10> */
.L_x_20622:
[----:B------:R-:W2:Y:S02]  /*2570*/  LDG.E.U16 R6, [R6.64] ;  /* 0x0000002406067981 */ /* 0x000ea4000c1e1500 */
[----:B--2---:R-:W-:-:S06]  /*2580*/  HADD2.F32 R4, -RZ, R6.H0_H0 ;  /* 0x20000006ff047230 */ /* 0x004fcc0000004100 */
[----:B------:R-:W0:Y:S02]  /*2590*/  F2I.S64.TRUNC R4, R4 ;  /* 0x0000000400047311 */ /* 0x000e24000020d900 */
[----:B0-----:R-:W-:Y:S01]  /*25a0*/  PRMT R22, R4, 0x7610, R22 ;  /* 0x0000761004167816 */ /* 0x001fe20000000016 */
[----:B------:R-:W-:Y:S05]  /*25b0*/  BRA `(.L_x_20616) ;  /* 0x00000b2000007947 */ /* 0x000fea0003800000 */
.L_x_20621:
[----:B------:R-:W2:Y:S02]  /*25c0*/  LDG.E.64 R4, [R6.64] ;  /* 0x0000002406047981 */ /* 0x000ea4000c1e1b00 */
[----:B--2---:R-:W0:Y:S02]  /*25d0*/  F2I.S64.F64.TRUNC R4, R4 ;  /* 0x0000000400047311 */ /* 0x004e24000030d900 */
[----:B0-----:R-:W-:Y:S01]  /*25e0*/  PRMT R22, R4, 0x7610, R22 ;  /* 0x0000761004167816 */ /* 0x001fe20000000016 */
[----:B------:R-:W-:Y:S05]  /*25f0*/  BRA `(.L_x_20616) ;  /* 0x00000ae000007947 */ /* 0x000fea0003800000 */
.L_x_20611:
        /* <DEDUP_REMOVED lines=12> */
.L_x_20625:
[----:B------:R-:W2:Y:S02]  /*26c0*/  LDG.E.64 R6, [R6.64] ;  /* 0x0000002406067981 */ /* 0x000ea4000c1e1b00 */
[----:B--2---:R-:W0:Y:S02]  /*26d0*/  F2I.S64.F64.TRUNC R4, R6 ;  /* 0x0000000600047311 */ /* 0x004e24000030d900 */
[----:B0-----:R-:W-:Y:S01]  /*26e0*/  PRMT R22, R4, 0x7610, R22 ;  /* 0x0000761004167816 */ /* 0x001fe20000000016 */
[----:B------:R-:W-:Y:S05]  /*26f0*/  BRA `(.L_x_20616) ;  /* 0x000009e000007947 */ /* 0x000fea0003800000 */
.L_x_20624:
        /* <DEDUP_REMOVED lines=28> */
.L_x_20627:
        /* <DEDUP_REMOVED lines=15> */
.L_x_20626:
[----:B------:R-:W2:Y:S02]  /*29b0*/  LDG.E.U16 R4, [R6.64] ;  /* 0x0000002406047981 */ /* 0x000ea4000c1e1500 */
[----:B--2---:R-:W-:-:S06]  /*29c0*/  PRMT R4, RZ, 0x5410, R4 ;  /* 0x00005410ff047816 */ /* 0x004fcc0000000004 */
[----:B------:R-:W0:Y:S02]  /*29d0*/  F2I.S64.TRUNC R4, R4 ;  /* 0x0000000400047311 */ /* 0x000e24000020d900 */
[----:B0-----:R-:W-:Y:S01]  /*29e0*/  PRMT R22, R4, 0x7610, R22 ;  /* 0x0000761004167816 */ /* 0x001fe20000000016 */
[----:B------:R-:W-:Y:S05]  /*29f0*/  BRA `(.L_x_20616) ;  /* 0x000006e000007947 */ /* 0x000fea0003800000 */
.L_x_20623:
        /* <DEDUP_REMOVED lines=10> */
.L_x_20630:
        /* <DEDUP_REMOVED lines=21> */
.L_x_20634:
[----:B------:R-:W-:Y:S05]  /*2bf0*/  BSYNC B1 ;  /* 0x0000000000017941 */ /* 0x000fea0003800000 */
.L_x_20633:
[----:B------:R-:W-:Y:S01]  /*2c00*/  IMAD.SHL.U32 R3, R3, 0x100000, RZ ;  /* 0x0010000003037824 */ /* 0x000fe200078e00ff */
[----:B------:R-:W-:-:S04]  /*2c10*/  LEA R5, R0, 0x3b800000, 0x17 ;  /* 0x3b80000000057811 */ /* 0x000fc800078eb8ff */
[----:B------:R-:W-:Y:S02]  /*2c20*/  LOP3.LUT R4, R5, R3, R6, 0xfe, !PT ;  /* 0x0000000305047212 */ /* 0x000fe400078efe06 */
.L_x_20632:
[----:B------:R-:W-:Y:S05]  /*2c30*/  BSYNC B0 ;  /* 0x0000000000007941 */ /* 0x000fea0003800000 */
.L_x_20631:
[----:B------:R-:W0:Y:S02]  /*2c40*/  F2I.S64.TRUNC R4, R4 ;  /* 0x0000000400047311 */ /* 0x000e24000020d900 */
[----:B0-----:R-:W-:Y:S01]  /*2c50*/  PRMT R22, R4, 0x7610, R22 ;  /* 0x0000761004167816 */ /* 0x001fe20000000016 */
[----:B------:R-:W-:Y:S05]  /*2c60*/  BRA `(.L_x_20616) ;  /* 0x0000047000007947 */ /* 0x000fea0003800000 */
.L_x_20629:
        /* <DEDUP_REMOVED lines=21> */
.L_x_20638:
[----:B------:R-:W-:Y:S05]  /*2dc0*/  BSYNC B1 ;  /* 0x0000000000017941 */ /* 0x000fea0003800000 */
.L_x_20637:
[----:B------:R-:W-:Y:S01]  /*2dd0*/  IMAD.SHL.U32 R3, R3, 0x200000, RZ ;  /* 0x0020000003037824 */ /* 0x000fe200078e00ff */
[----:B------:R-:W-:-:S04]  /*2de0*/  LEA R5, R0, 0x37800000, 0x17 ;  /* 0x3780000000057811 */ /* 0x000fc800078eb8ff */
[----:B------:R-:W-:Y:S02]  /*2df0*/  LOP3.LUT R4, R5, R3, R6, 0xfe, !PT ;  /* 0x0000000305047212 */ /* 0x000fe400078efe06 */
.L_x_20636:
[----:B------:R-:W-:Y:S05]  /*2e00*/  BSYNC B0 ;  /* 0x0000000000007941 */ /* 0x000fea0003800000 */
.L_x_20635:
[----:B------:R-:W0:Y:S02]  /*2e10*/  F2I.S64.TRUNC R4, R4 ;  /* 0x0000000400047311 */ /* 0x000e24000020d900 */
[----:B0-----:R-:W-:Y:S01]  /*2e20*/  PRMT R22, R4, 0x7610, R22 ;  /* 0x0000761004167816 */ /* 0x001fe20000000016 */
[----:B------:R-:W-:Y:S05]  /*2e30*/  BRA `(.L_x_20616) ;  /* 0x000002a000007947 */ /* 0x000fea0003800000 */
.L_x_20628:
        /* <DEDUP_REMOVED lines=14> */
.L_x_20642:
[----:B------:R-:W-:Y:S05]  /*2f20*/  BSYNC B0 ;  /* 0x0000000000007941 */ /* 0x000fea0003800000 */
.L_x_20641:
[----:B------:R-:W0:Y:S02]  /*2f30*/  F2I.S64.TRUNC R4, R4 ;  /* 0x0000000400047311 */ /* 0x000e24000020d900 */
[----:B0-----:R-:W-:Y:S01]  /*2f40*/  PRMT R22, R4, 0x7610, R22 ;  /* 0x0000761004167816 */ /* 0x001fe20000000016 */
[----:B------:R-:W-:Y:S05]  /*2f50*/  BRA `(.L_x_20616) ;  /* 0x0000018000007947 */ /* 0x000fea0003800000 */
.L_x_20615:
        /* <DEDUP_REMOVED lines=21> */
.L_x_20640:
[----:B------:R0:W5:Y:S01]  /*30b0*/  LDG.E.U8 R22, [R6.64] ;  /* 0x0000002406167981 */ /* 0x000162000c1e1100 */
[----:B------:R-:W-:Y:S05]  /*30c0*/  BRA `(.L_x_20616) ;  /* 0x0000001000007947 */ /* 0x000fea0003800000 */
.L_x_20639:
[----:B------:R0:W5:Y:S02]  /*30d0*/  LDG.E.U8 R22, [R6.64] ;  /* 0x0000002406167981 */ /* 0x000164000c1e1100 */
.L_x_20616:
        /* <DEDUP_REMOVED lines=16> */
.L_x_20646:
[----:B------:R0:W5:Y:S01]  /*31e0*/  LDG.E.U8 R16, [R6.64] ;  /* 0x0000002406107981 */ /* 0x000162000c1e1100 */
[----:B------:R-:W-:Y:S05]  /*31f0*/  BRA `(.L_x_20648) ;  /* 0x00000dc000007947 */ /* 0x000fea0003800000 */
.L_x_20645:
        /* <DEDUP_REMOVED lines=8> */
.L_x_20650:
[----:B------:R0:W5:Y:S01]  /*3280*/  LDG.E.U8 R16, [R6.64] ;  /* 0x0000002406107981 */ /* 0x000162000c1e1100 */
[----:B------:R-:W-:Y:S05]  /*3290*/  BRA `(.L_x_20648) ;  /* 0x00000d2000007947 */ /* 0x000fea0003800000 */
.L_x_20649:
[----:B------:R0:W5:Y:S01]  /*32a0*/  LDG.E.U16 R16, [R6.64] ;  /* 0x0000002406107981 */ /* 0x000162000c1e1500 */
[----:B------:R-:W-:Y:S05]  /*32b0*/  BRA `(.L_x_20648) ;  /* 0x00000d0000007947 */ /* 0x000fea0003800000 */
.L_x_20644:
        /* <DEDUP_REMOVED lines=10> */
.L_x_20652:
[----:B------:R-:W2:Y:S02]  /*3360*/  LDG.E.U16 R4, [R6.64] ;  /* 0x0000002406047981 */ /* 0x000ea4000c1e1500 */
[----:B--2---:R-:W-:-:S06]  /*3370*/  HADD2.F32 R4, -RZ, R4.H0_H0 ;  /* 0x20000004ff047230 */ /* 0x004fcc0000004100 */
[----:B------:R-:W0:Y:S02]  /*3380*/  F2I.S64.TRUNC R4, R4 ;  /* 0x0000000400047311 */ /* 0x000e24000020d900 */
[----:B0-----:R-:W-:Y:S01]  /*3390*/  PRMT R16, R4, 0x7610, R16 ;  /* 0x0000761004107816 */ /* 0x001fe20000000010 */
[----:B------:R-:W-:Y:S05]  /*33a0*/  BRA `(.L_x_20648) ;  /* 0x00000c1000007947 */ /* 0x000fea0003800000 */
.L_x_20651:
        /* <DEDUP_REMOVED lines=10> */
.L_x_20654:
[----:B------:R-:W2:Y:S02]  /*3450*/  LDG.E.U16 R6, [R6.64] ;  /* 0x0000002406067981 */ /* 0x000ea4000c1e1500 */
[----:B--2---:R-:W-:-:S06]  /*3460*/  HADD2.F32 R4, -RZ, R6.H0_H0 ;  /* 0x20000006ff047230 */ /* 0x004fcc0000004100 */
[----:B------:R-:W0:Y:S02]  /*3470*/  F2I.S64.TRUNC R4, R4 ;  /* 0x0000000400047311 */ /* 0x000e24000020d900 */
[----:B0-----:R-:W-:Y:S01]  /*3480*/  PRMT R16, R4, 0x7610, R16 ;  /* 0x0000761004107816 */ /* 0x001fe20000000010 */
[----:B------:R-:W-:Y:S05]  /*3490*/  BRA `(.L_x_20648) ;  /* 0x00000b2000007947 */ /* 0x000fea0003800000 */
.L_x_20653:
[----:B------:R-:W2:Y:S02]  /*34a0*/  LDG.E.64 R4, [R6.64] ;  /* 0x0000002406047981 */ /* 0x000ea4000c1e1b00 */
[----:B--2---:R-:W0:Y:S02]  /*34b0*/  F2I.S64.F64.TRUNC R4, R4 ;  /* 0x0000000400047311 */ /* 0x004e24000030d900 */
[----:B0-----:R-:W-:Y:S01]  /*34c0*/  PRMT R16, R4, 0x7610, R16 ;  /* 0x0000761004107816 */ /* 0x001fe20000000010 */
[----:B------:R-:W-:Y:S05]  /*34d0*/  BRA `(.L_x_20648) ;  /* 0x00000ae000007947 */ /* 0x000fea0003800000 */
.L_x_20643:
        /* <DEDUP_REMOVED lines=12> */
.L_x_20657:
[----:B------:R-:W2:Y:S02]  /*35a0*/  LDG.E.64 R6, [R6.64] ;  /* 0x0000002406067981 */ /* 0x000ea4000c1e1b00 */
[----:B--2---:R-:W0:Y:S02]  /*35b0*/  F2I.S64.F64.TRUNC R4, R6 ;  /* 0x0000000600047311 */ /* 0x004e24000030d900 */
[----:B0-----:R-:W-:Y:S01]  /*35c0*/  PRMT R16, R4, 0x7610, R16 ;  /* 0x0000761004107816 */ /* 0x001fe20000000010 */
[----:B------:R-:W-:Y:S05]  /*35d0*/  BRA `(.L_x_20648) ;  /* 0x000009e000007947 */ /* 0x000fea0003800000 */
.L_x_20656:
        /* <DEDUP_REMOVED lines=28> */
.L_x_20659:
        /* <DEDUP_REMOVED lines=15> */
.L_x_20658:
[----:B------:R-:W2:Y:S02]  /*3890*/  LDG.E.U16 R4, [R6.64] ;  /* 0x0000002406047981 */ /* 0x000ea4000c1e1500 */
[----:B--2---:R-:W-:-:S06]  /*38a0*/  PRMT R4, RZ, 0x5410, R4 ;  /* 0x00005410ff047816 */ /* 0x004fcc0000000004 */
[----:B------:R-:W0:Y:S02]  /*38b0*/  F2I.S64.TRUNC R4, R4 ;  /* 0x0000000400047311 */ /* 0x000e24000020d900 */
[----:B0-----:R-:W-:Y:S01]  /*38c0*/  PRMT R16, R4, 0x7610, R16 ;  /* 0x0000761004107816 */ /* 0x001fe20000000010 */
[----:B------:R-:W-:Y:S05]  /*38d0*/  BRA `(.L_x_20648) ;  /* 0x000006e000007947 */ /* 0x000fea0003800000 */
.L_x_20655:
        /* <DEDUP_REMOVED lines=10> */
.L_x_20662:
        /* <DEDUP_REMOVED lines=21> */
.L_x_20666:
[----:B------:R-:W-:Y:S05]  /*3ad0*/  BSYNC B1 ;  /* 0x0000000000017941 */ /* 0x000fea0003800000 */
.L_x_20665:
[----:B------:R-:W-:Y:S01]  /*3ae0*/  IMAD.SHL.U32 R3, R3, 0x100000, RZ ;  /* 0x0010000003037824 */ /* 0x000fe200078e00ff */
[----:B------:R-:W-:-:S04]  /*3af0*/  LEA R5, R0, 0x3b800000, 0x17 ;  /* 0x3b80000000057811 */ /* 0x000fc800078eb8ff */
[----:B------:R-:W-:Y:S02]  /*3b00*/  LOP3.LUT R4, R5, R3, R6, 0xfe, !PT ;  /* 0x0000000305047212 */ /* 0x000fe400078efe06 */
.L_x_20664:
[----:B------:R-:W-:Y:S05]  /*3b10*/  BSYNC B0 ;  /* 0x0000000000007941 */ /* 0x000fea0003800000 */
.L_x_20663:
[----:B------:R-:W0:Y:S02]  /*3b20*/  F2I.S64.TRUNC R4, R4 ;  /* 0x0000000400047311 */ /* 0x000e24000020d900 */
[----:B0-----:R-:W-:Y:S01]  /*3b30*/  PRMT R16, R4, 0x7610, R16 ;  /* 0x0000761004107816 */ /* 0x001fe20000000010 */
[----:B------:R-:W-:Y:S05]  /*3b40*/  BRA `(.L_x_20648) ;  /* 0x0000047000007947 */ /* 0x000fea0003800000 */
.L_x_20661:
        /* <DEDUP_REMOVED lines=21> */
.L_x_20670:
[----:B------:R-:W-:Y:S05]  /*3ca0*/  BSYNC B1 ;  /* 0x0000000000017941 */ /* 0x000fea0003800000 */
.L_x_20669:
[----:B------:R-:W-:Y:S01]  /*3cb0*/  IMAD.SHL.U32 R3, R3, 0x200000, RZ ;  /* 0x0020000003037824 */ /* 0x000fe200078e00ff */
[----:B------:R-:W-:-:S04]  /*3cc0*/  LEA R5, R0, 0x37800000, 0x17 ;  /* 0x3780000000057811 */ /* 0x000fc800078eb8ff */
[----:B------:R-:W-:Y:S02]  /*3cd0*/  LOP3.LUT R4, R5, R3, R6, 0xfe, !PT ;  /* 0x0000000305047212 */ /* 0x000fe400078efe06 */
.L_x_20668:
[----:B------:R-:W-:Y:S05]  /*3ce0*/  BSYNC B0 ;  /* 0x0000000000007941 */ /* 0x000fea0003800000 */
.L_x_20667:
[----:B------:R-:W0:Y:S02]  /*3cf0*/  F2I.S64.TRUNC R4, R4 ;  /* 0x0000000400047311 */ /* 0x000e24000020d900 */
[----:B0-----:R-:W-:Y:S01]  /*3d00*/  PRMT R16, R4, 0x7610, R16 ;  /* 0x0000761004107816 */ /* 0x001fe20000000010 */
[----:B------:R-:W-:Y:S05]  /*3d10*/  BRA `(.L_x_20648) ;  /* 0x000002a000007947 */ /* 0x000fea0003800000 */
.L_x_20660:
        /* <DEDUP_REMOVED lines=14> */
.L_x_20674:
[----:B------:R-:W-:Y:S05]  /*3e00*/  BSYNC B0 ;  /* 0x0000000000007941 */ /* 0x000fea0003800000 */
.L_x_20673:
[----:B------:R-:W0:Y:S02]  /*3e10*/  F2I.S64.TRUNC R4, R4 ;  /* 0x0000000400047311 */ /* 0x000e24000020d900 */
[----:B0-----:R-:W-:Y:S01]  /*3e20*/  PRMT R16, R4, 0x7610, R16 ;  /* 0x0000761004107816 */ /* 0x001fe20000000010 */
[----:B------:R-:W-:Y:S05]  /*3e30*/  BRA `(.L_x_20648) ;  /* 0x0000018000007947 */ /* 0x000fea0003800000 */
.L_x_20647:
        /* <DEDUP_REMOVED lines=21> */
.L_x_20672:
[----:B------:R0:W5:Y:S01]  /*3f90*/  LDG.E.U8 R16, [R6.64] ;  /* 0x0000002406107981 */ /* 0x000162000c1e1100 */
[----:B------:R-:W-:Y:S05]  /*3fa0*/  BRA `(.L_x_20648) ;  /* 0x0000001000007947 */ /* 0x000fea0003800000 */
.L_x_20671:
[----:B------:R0:W5:Y:S02]  /*3fb0*/  LDG.E.U8 R16, [R6.64] ;  /* 0x0000002406107981 */ /* 0x000164000c1e1100 */
.L_x_20648:
[----:B------:R-:W-:-:S03]  /*3fc0*/  IADD3 R24, R24, 0x80, RZ ;  /* 0x0000008018187810 */ /* 0x000fc60007ffe0ff */
.L_x_20609:
[----:B------:R-:W-:Y:S05]  /*3fd0*/  BSYNC B6 ;  /* 0x0000000000067941 */ /* 0x000fea0003800000 */
.L_x_20608:
[----:B------:R-:W-:Y:S01]  /*3fe0*/  ISETP.GE.AND P0, PT, R24, R25, PT ;  /* 0x000000191800720c */ /* 0x000fe20003f06270 */
[----:B------:R-:W-:Y:S01]  /*3ff0*/  BSSY B6, `(.L_x_20675) ;  /* 0x00001ff000067945 */ /* 0x000fe20003800000 */
[----:B------:R-:W-:Y:S02]  /*4000*/  PRMT R18, RZ, 0x7610, R18 ;  /* 0x00007610ff127816 */ /* 0x000fe40000000012 */
[----:B------:R-:W-:Y:S02]  /*4010*/  PRMT R19, RZ, 0x7610, R19 ;  /* 0x00007610ff137816 */ /* 0x000fe40000000013 */
[----:B------:R-:W-:-:S07]  /*4020*/  PRMT R23, RZ, 0x7610, R23 ;  /* 0x00007610ff177816 */ /* 0x000fce0000000017 */
        /* <DEDUP_REMOVED lines=29> */
.L_x_20677:
        /* <DEDUP_REMOVED lines=16> */
.L_x_20681:
[----:B------:R0:W5:Y:S01]  /*4300*/  LDG.E.U8 R19, [R6.64] ;  /* 0x0000002406137981 */ /* 0x000162000c1e1100 */
[----:B------:R-:W-:Y:S05]  /*4310*/  BRA `(.L_x_20683) ;  /* 0x00000dc000007947 */ /* 0x000fea0003800000 */
.L_x_20680:
        /* <DEDUP_REMOVED lines=8> */
.L_x_20685:
[----:B------:R0:W5:Y:S01]  /*43a0*/  LDG.E.U8 R19, [R6.64] ;  /* 0x0000002406137981 */ /* 0x000162000c1e1100 */
[----:B------:R-:W-:Y:S05]  /*43b0*/  BRA `(.L_x_20683) ;  /* 0x00000d2000007947 */ /* 0x000fea0003800000 */
.L_x_20684:
[----:B------:R0:W5:Y:S01]  /*43c0*/  LDG.E.U16 R19, [R6.64] ;  /* 0x0000002406137981 */ /* 0x000162000c1e1500 */
[----:B------:R-:W-:Y:S05]  /*43d0*/  BRA `(.L_x_20683) ;  /* 0x00000d0000007947 */ /* 0x000fea0003800000 */
.L_x_20679:
        /* <DEDUP_REMOVED lines=10> */
.L_x_20687:
[----:B------:R-:W2:Y:S02]  /*4480*/  LDG.E.U16 R4, [R6.64] ;  /* 0x0000002406047981 */ /* 0x000ea4000c1e1500 */
[----:B--2---:R-:W-:-:S06]  /*4490*/  HADD2.F32 R4, -RZ, R4.H0_H0 ;  /* 0x20000004ff047230 */ /* 0x004fcc0000004100 */
[----:B------:R-:W0:Y:S02]  /*44a0*/  F2I.S64.TRUNC R4, R4 ;  /* 0x0000000400047311 */ /* 0x000e24000020d900 */
[----:B0-----:R-:W-:Y:S01]  /*44b0*/  PRMT R19, R4, 0x7610, R19 ;  /* 0x0000761004137816 */ /* 0x001fe20000000013 */
[----:B------:R-:W-:Y:S05]  /*44c0*/  BRA `(.L_x_20683) ;  /* 0x00000c1000007947 */ /* 0x000fea0003800000 */
.L_x_20686:
        /* <DEDUP_REMOVED lines=10> */
.L_x_20689:
[----:B------:R-:W2:Y:S02]  /*4570*/  LDG.E.U16 R6, [R6.64] ;  /* 0x0000002406067981 */ /* 0x000ea4000c1e1500 */
[----:B--2---:R-:W-:-:S06]  /*4580*/  HADD2.F32 R4, -RZ, R6.H0_H0 ;  /* 0x20000006ff047230 */ /* 0x004fcc0000004100 */
[----:B------:R-:W0:Y:S02]  /*4590*/  F2I.S64.TRUNC R4, R4 ;  /* 0x0000000400047311 */ /* 0x000e24000020d900 */
[----:B0-----:R-:W-:Y:S01]  /*45a0*/  PRMT R19, R4, 0x7610, R19 ;  /* 0x0000761004137816 */ /* 0x001fe20000000013 */
[----:B------:R-:W-:Y:S05]  /*45b0*/  BRA `(.L_x_20683) ;  /* 0x00000b2000007947 */ /* 0x000fea0003800000 */
.L_x_20688:
[----:B------:R-:W2:Y:S02]  /*45c0*/  LDG.E.64 R4, [R6.64] ;  /* 0x0000002406047981 */ /* 0x000ea4000c1e1b00 */
[----:B--2---:R-:W0:Y:S02]  /*45d0*/  F2I.S64.F64.TRUNC R4, R4 ;  /* 0x0000000400047311 */ /* 0x004e24000030d900 */
[----:B0-----:R-:W-:Y:S01]  /*45e0*/  PRMT R19, R4, 0x7610, R19 ;  /* 0x0000761004137816 */ /* 0x001fe20000000013 */
[----:B------:R-:W-:Y:S05]  /*45f0*/  BRA `(.L_x_20683) ;  /* 0x00000ae000007947 */ /* 0x000fea0003800000 */
.L_x_20678:
        /* <DEDUP_REMOVED lines=12> */
.L_x_20692:
[----:B------:R-:W2:Y:S02]  /*46c0*/  LDG.E.64 R6, [R6.64] ;  /* 0x0000002406067981 */ /* 0x000ea4000c1e1b00 */
[----:B--2---:R-:W0:Y:S02]  /*46d0*/  F2I.S64.F64.TRUNC R4, R6 ;  /* 0x0000000600047311 */ /* 0x004e24000030d900 */
[----:B0-----:R-:W-:Y:S01]  /*46e0*/  PRMT R19, R4, 0x7610, R19 ;  /* 0x0000761004137816 */ /* 0x001fe20000000013 */
[----:B------:R-:W-:Y:S05]  /*46f0*/  BRA `(.L_x_20683) ;  /* 0x000009e000007947 */ /* 0x000fea0003800000 */
.L_x_20691:
        /* <DEDUP_REMOVED lines=28> */
.L_x_20694:
        /* <DEDUP_REMOVED lines=15> */
.L_x_20693:
[----:B------:R-:W2:Y:S02]  /*49b0*/  LDG.E.U16 R4, [R6.64] ;  /* 0x0000002406047981 */ /* 0x000ea4000c1e1500 */
[----:B--2---:R-:W-:-:S06]  /*49c0*/  PRMT R4, RZ, 0x5410, R4 ;  /* 0x00005410ff047816 */ /* 0x004fcc0000000004 */
[----:B------:R-:W0:Y:S02]  /*49d0*/  F2I.S64.TRUNC R4, R4 ;  /* 0x0000000400047311 */ /* 0x000e24000020d900 */
[----:B0-----:R-:W-:Y:S01]  /*49e0*/  PRMT R19, R4, 0x7610, R19 ;  /* 0x0000761004137816 */ /* 0x001fe20000000013 */
[----:B------:R-:W-:Y:S05]  /*49f0*/  BRA `(.L_x_20683) ;  /* 0x000006e000007947 */ /* 0x000fea0003800000 */
.L_x_20690:
        /* <DEDUP_REMOVED lines=10> */
.L_x_20697:
        /* <DEDUP_REMOVED lines=21> */
.L_x_20701:
[----:B------:R-:W-:Y:S05]  /*4bf0*/  BSYNC B1 ;  /* 0x0000000000017941 */ /* 0x000fea0003800000 */
.L_x_20700:
[----:B------:R-:W-:Y:S01]  /*4c00*/  IMAD.SHL.U32 R3, R3, 0x100000, RZ ;  /* 0x0010000003037824 */ /* 0x000fe200078e00ff */
[----:B------:R-:W-:-:S04]  /*4c10*/  LEA R5, R0, 0x3b800000, 0x17 ;  /* 0x3b80000000057811 */ /* 0x000fc800078eb8ff */
[----:B------:R-:W-:Y:S02]  /*4c20*/  LOP3.LUT R4, R5, R3, R6, 0xfe, !PT ;  /* 0x0000000305047212 */ /* 0x000fe400078efe06 */
.L_x_20699:
[----:B------:R-:W-:Y:S05]  /*4c30*/  BSYNC B0 ;  /* 0x0000000000007941 */ /* 0x000fea0003800000 */
.L_x_20698:
[----:B------:R-:W0:Y:S02]  /*4c40*/  F2I.S64.TRUNC R4, R4 ;  /* 0x0000000400047311 */ /* 0x000e24000020d900 */
[----:B0-----:R-:W-:Y:S01]  /*4c50*/  PRMT R19, R4, 0x7610, R19 ;  /* 0x0000761004137816 */ /* 0x001fe20000000013 */
[----:B------:R-:W-:Y:S05]  /*4c60*/  BRA `(.L_x_20683) ;  /* 0x0000047000007947 */ /* 0x000fea0003800000 */
.L_x_20696:
        /* <DEDUP_REMOVED lines=21> */
.L_x_20705:
[----:B------:R-:W-:Y:S05]  /*4dc0*/  BSYNC B1 ;  /* 0x0000000000017941 */ /* 0x000fea0003800000 */
.L_x_20704:
[----:B------:R-:W-:Y:S01]  /*4dd0*/  IMAD.SHL.U32 R3, R3, 0x200000, RZ ;  /* 0x0020000003037824 */ /* 0x000fe200078e00ff */
[----:B------:R-:W-:-:S04]  /*4de0*/  LEA R5, R0, 0x37800000, 0x17 ;  /* 0x3780000000057811 */ /* 0x000fc800078eb8ff */
[----:B------:R-:W-:Y:S02]  /*4df0*/  LOP3.LUT R4, R5, R3, R6, 0xfe, !PT ;  /* 0x0000000305047212 */ /* 0x000fe400078efe06 */
.L_x_20703:
[----:B------:R-:W-:Y:S05]  /*4e00*/  BSYNC B0 ;  /* 0x0000000000007941 */ /* 0x000fea0003800000 */
.L_x_20702:
[----:B------:R-:W0:Y:S02]  /*4e10*/  F2I.S64.TRUNC R4, R4 ;  /* 0x0000000400047311 */ /* 0x000e24000020d900 */
[----:B0-----:R-:W-:Y:S01]  /*4e20*/  PRMT R19, R4, 0x7610, R19 ;  /* 0x0000761004137816 */ /* 0x001fe20000000013 */
[----:B------:R-:W-:Y:S05]  /*4e30*/  BRA `(.L_x_20683) ;  /* 0x000002a000007947 */ /* 0x000fea0003800000 */
.L_x_20695:
        /* <DEDUP_REMOVED lines=14> */
.L_x_20709:
[----:B------:R-:W-:Y:S05]  /*4f20*/  BSYNC B0 ;  /* 0x0000000000007941 */ /* 0x000fea0003800000 */
.L_x_20708:
[----:B------:R-:W0:Y:S02]  /*4f30*/  F2I.S64.TRUNC R4, R4 ;  /* 0x0000000400047311 */ /* 0x000e24000020d900 */
[----:B0-----:R-:W-:Y:S01]  /*4f40*/  PRMT R19, R4, 0x7610, R19 ;  /* 0x0000761004137816 */ /* 0x001fe20000000013 */
[----:B------:R-:W-:Y:S05]  /*4f50*/  BRA `(.L_x_20683) ;  /* 0x0000018000007947 */ /* 0x000fea0003800000 */
.L_x_20682:
        /* <DEDUP_REMOVED lines=18> */
[----:B0----5:R-:W-:Y:S05]  /*5080*/  CALL.ABS.NOINC R14 ;  /* 0x000000000e007343 */ /* 0x021fea0003c00000 */
[----:B------:R-:W-:Y:S01]  /*5090*/  PRMT R19, RZ, 0x7610, R19 ;  /* 0x00007610ff137816 */ /* 0x000fe20000000013 */
[----:B------:R-:W-:Y:S05]  /*50a0*/  BRA `(.L_x_20683) ;  /* 0x0000003000007947 */ /* 0x000fea0003800000 */
.L_x_20707:
[----:B------:R0:W5:Y:S01]  /*50b0*/  LDG.E.U8 R19, [R6.64] ;  /* 0x0000002406137981 */ /* 0x000162000c1e1100 */
[----:B------:R-:W-:Y:S05]  /*50c0*/  BRA `(.L_x_20683) ;  /* 0x0000001000007947 */ /* 0x000fea0003800000 */
.L_x_20706:
[----:B------:R0:W5:Y:S02]  /*50d0*/  LDG.E.U8 R19, [R6.64] ;  /* 0x0000002406137981 */ /* 0x000164000c1e1100 */
.L_x_20683:
        /* <DEDUP_REMOVED lines=17> */
.L_x_20713:
[----:B------:R0:W5:Y:S01]  /*51f0*/  LDG.E.U8 R23, [R6.64] ;  /* 0x0000002406177981 */ /* 0x000162000c1e1100 */
[----:B------:R-:W-:Y:S05]  /*5200*/  BRA `(.L_x_20715) ;  /* 0x00000dc000007947 */ /* 0x000fea0003800000 */
.L_x_20712:
        /* <DEDUP_REMOVED lines=8> */
.L_x_20717:
[----:B------:R0:W5:Y:S01]  /*5290*/  LDG.E.U8 R23, [R6.64] ;  /* 0x0000002406177981 */ /* 0x000162000c1e1100 */
[----:B------:R-:W-:Y:S05]  /*52a0*/  BRA `(.L_x_20715) ;  /* 0x00000d2000007947 */ /* 0x000fea0003800000 */
.L_x_20716:
[----:B------:R0:W5:Y:S01]  /*52b0*/  LDG.E.U16 R23, [R6.64] ;  /* 0x0000002406177981 */ /* 0x000162000c1e1500 */
[----:B------:R-:W-:Y:S05]  /*52c0*/  BRA `(.L_x_20715) ;  /* 0x00000d0000007947 */ /* 0x000fea0003800000 */
.L_x_20711:
        /* <DEDUP_REMOVED lines=10> */
.L_x_20719:
[----:B------:R-:W2:Y:S02]  /*5370*/  LDG.E.U16 R4, [R6.64] ;  /* 0x0000002406047981 */ /* 0x000ea4000c1e1500 */
[----:B--2---:R-:W-:-:S06]  /*5380*/  HADD2.F32 R4, -RZ, R4.H0_H0 ;  /* 0x20000004ff047230 */ /* 0x004fcc0000004100 */
[----:B------:R-:W0:Y:S02]  /*5390*/  F2I.S64.TRUNC R4, R4 ;  /* 0x0000000400047311 */ /* 0x000e24000020d900 */
[----:B0-----:R-:W-:Y:S01]  /*53a0*/  PRMT R23, R4, 0x7610, R23 ;  /* 0x0000761004177816 */ /* 0x001fe20000000017 */
[----:B------:R-:W-:Y:S05]  /*53b0*/  BRA `(.L_x_20715) ;  /* 0x00000c1000007947 */ /* 0x000fea0003800000 */
.L_x_20718:
        /* <DEDUP_REMOVED lines=10> */
.L_x_20721:
[----:B------:R-:W2:Y:S02]  /*5460*/  LDG.E.U16 R6, [R6.64] ;  /* 0x0000002406067981 */ /* 0x000ea4000c1e1500 */
[----:B--2---:R-:W-:-:S06]  /*5470*/  HADD2.F32 R4, -RZ, R6.H0_H0 ;  /* 0x20000006ff047230 */ /* 0x004fcc0000004100 */
[----:B------:R-:W0:Y:S02]  /*5480*/  F2I.S64.TRUNC R4, R4 ;  /* 0x0000000400047311 */ /* 0x000e24000020d900 */
[----:B0-----:R-:W-:Y:S01]  /*5490*/  PRMT R23, R4, 0x7610, R23 ;  /* 0x0000761004177816 */ /* 0x001fe20000000017 */
[----:B------:R-:W-:Y:S05]  /*54a0*/  BRA `(.L_x_20715) ;  /* 0x00000b2000007947 */ /* 0x000fea0003800000 */
.L_x_20720:
[----:B------:R-:W2:Y:S02]  /*54b0*/  LDG.E.64 R4, [R6.64] ;  /* 0x0000002406047981 */ /* 0x000ea4000c1e1b00 */
[----:B--2---:R-:W0:Y:S02]  /*54c0*/  F2I.S64.F64.TRUNC R4, R4 ;  /* 0x0000000400047311 */ /* 0x004e24000030d900 */
[----:B0-----:R-:W-:Y:S01]  /*54d0*/  PRMT R23, R4, 0x7610, R23 ;  /* 0x0000761004177816 */ /* 0x001fe20000000017 */
[----:B------:R-:W-:Y:S05]  /*54e0*/  BRA `(.L_x_20715) ;  /* 0x00000ae000007947 */ /* 0x000fea0003800000 */
.L_x_20710:
        /* <DEDUP_REMOVED lines=12> */
.L_x_20724:
[----:B------:R-:W2:Y:S02]  /*55b0*/  LDG.E.64 R6, [R6.64] ;  /* 0x0000002406067981 */ /* 0x000ea4000c1e1b00 */
[----:B--2---:R-:W0:Y:S02]  /*55c0*/  F2I.S64.F64.TRUNC R4, R6 ;  /* 0x0000000600047311 */ /* 0x004e24000030d900 */
[----:B0-----:R-:W-:Y:S01]  /*55d0*/  PRMT R23, R4, 0x7610, R23 ;  /* 0x0000761004177816 */ /* 0x001fe20000000017 */
[----:B------:R-:W-:Y:S05]  /*55e0*/  BRA `(.L_x_20715) ;  /* 0x000009e000007947 */ /* 0x000fea0003800000 */
.L_x_20723:
        /* <DEDUP_REMOVED lines=28> */
.L_x_20726:
        /* <DEDUP_REMOVED lines=15> */
.L_x_20725:
[----:B------:R-:W2:Y:S02]  /*58a0*/  LDG.E.U16 R4, [R6.64] ;  /* 0x0000002406047981 */ /* 0x000ea4000c1e1500 */
[----:B--2---:R-:W-:-:S06]  /*58b0*/  PRMT R4, RZ, 0x5410, R4 ;  /* 0x00005410ff047816 */ /* 0x004fcc0000000004 */
[----:B------:R-:W0:Y:S02]  /*58c0*/  F2I.S64.TRUNC R4, R4 ;  /* 0x0000000400047311 */ /* 0x000e24000020d900 */
[----:B0-----:R-:W-:Y:S01]  /*58d0*/  PRMT R23, R4, 0x7610, R23 ;  /* 0x0000761004177816 */ /* 0x001fe20000000017 */
[----:B------:R-:W-:Y:S05]  /*58e0*/  BRA `(.L_x_20715) ;  /* 0x000006e000007947 */ /* 0x000fea0003800000 */
.L_x_20722:
        /* <DEDUP_REMOVED lines=10> */
.L_x_20729:
        /* <DEDUP_REMOVED lines=21> */
.L_x_20733:
[----:B------:R-:W-:Y:S05]  /*5ae0*/  BSYNC B1 ;  /* 0x0000000000017941 */ /* 0x000fea0003800000 */
.L_x_20732:
[----:B------:R-:W-:Y:S01]  /*5af0*/  IMAD.SHL.U32 R3, R3, 0x100000, RZ ;  /* 0x0010000003037824 */ /* 0x000fe200078e00ff */
[----:B------:R-:W-:-:S04]  /*5b00*/  LEA R5, R0, 0x3b800000, 0x17 ;  /* 0x3b80000000057811 */ /* 0x000fc800078eb8ff */
[----:B------:R-:W-:Y:S02]  /*5b10*/  LOP3.LUT R4, R5, R3, R6, 0xfe, !PT ;  /* 0x0000000305047212 */ /* 0x000fe400078efe06 */
.L_x_20731:
[----:B------:R-:W-:Y:S05]  /*5b20*/  BSYNC B0 ;  /* 0x0000000000007941 */ /* 0x000fea0003800000 */
.L_x_20730:
[----:B------:R-:W0:Y:S02]  /*5b30*/  F2I.S64.TRUNC R4, R4 ;  /* 0x0000000400047311 */ /* 0x000e24000020d900 */
[----:B0-----:R-:W-:Y:S01]  /*5b40*/  PRMT R23, R4, 0x7610, R23 ;  /* 0x0000761004177816 */ /* 0x001fe20000000017 */
[----:B------:R-:W-:Y:S05]  /*5b50*/  BRA `(.L_x_20715) ;  /* 0x0000047000007947 */ /* 0x000fea0003800000 */
.L_x_20728:
        /* <DEDUP_REMOVED lines=21> */
.L_x_20737:
[----:B------:R-:W-:Y:S05]  /*5cb0*/  BSYNC B1 ;  /* 0x0000000000017941 */ /* 0x000fea0003800000 */
.L_x_20736:
[----:B------:R-:W-:Y:S01]  /*5cc0*/  IMAD.SHL.U32 R3, R3, 0x200000, RZ ;  /* 0x0020000003037824 */ /* 0x000fe200078e00ff */
[----:B------:R-:W-:-:S04]  /*5cd0*/  LEA R5, R0, 0x37800000, 0x17 ;  /* 0x3780000000057811 */ /* 0x000fc800078eb8ff */
[----:B------:R-:W-:Y:S02]  /*5ce0*/  LOP3.LUT R4, R5, R3, R6, 0xfe, !PT ;  /* 0x0000000305047212 */ /* 0x000fe400078efe06 */
.L_x_20735:
[----:B------:R-:W-:Y:S05]  /*5cf0*/  BSYNC B0 ;  /* 0x0000000000007941 */ /* 0x000fea0003800000 */
.L_x_20734:
[----:B------:R-:W0:Y:S02]  /*5d00*/  F2I.S64.TRUNC R4, R4 ;  /* 0x0000000400047311 */ /* 0x000e24000020d900 */
[----:B0-----:R-:W-:Y:S01]  /*5d10*/  PRMT R23, R4, 0x7610, R23 ;  /* 0x0000761004177816 */ /* 0x001fe20000000017 */
[----:B------:R-:W-:Y:S05]  /*5d20*/  BRA `(.L_x_20715) ;  /* 0x000002a000007947 */ /* 0x000fea0003800000 */
.L_x_20727:
        /* <DEDUP_REMOVED lines=14> */
.L_x_20741:
[----:B------:R-:W-:Y:S05]  /*5e10*/  BSYNC B0 ;  /* 0x0000000000007941 */ /* 0x000fea0003800000 */
.L_x_20740:
[----:B------:R-:W0:Y:S02]  /*5e20*/  F2I.S64.TRUNC R4, R4 ;  /* 0x0000000400047311 */ /* 0x000e24000020d900 */
[----:B0-----:R-:W-:Y:S01]  /*5e30*/  PRMT R23, R4, 0x7610, R23 ;  /* 0x0000761004177816 */ /* 0x001fe20000000017 */
[----:B------:R-:W-:Y:S05]  /*5e40*/  BRA `(.L_x_20715) ;  /* 0x0000018000007947 */ /* 0x000fea0003800000 */
.L_x_20714:
        /* <DEDUP_REMOVED lines=21> */
.L_x_20739:
[----:B------:R0:W5:Y:S01]  /*5fa0*/  LDG.E.U8 R23, [R6.64] ;  /* 0x0000002406177981 */ /* 0x000162000c1e1100 */
[----:B------:R-:W-:Y:S05]  /*5fb0*/  BRA `(.L_x_20715) ;  /* 0x0000001000007947 */ /* 0x000fea0003800000 */
.L_x_20738:
[----:B------:R0:W5:Y:S02]  /*5fc0*/  LDG.E.U8 R23, [R6.64] ;  /* 0x0000002406177981 */ /* 0x000164000c1e1100 */
.L_x_20715:
[----:B------:R-:W-:-:S03]  /*5fd0*/  IADD3 R24, R24, 0x80, RZ ;  /* 0x0000008018187810 */ /* 0x000fc60007ffe0ff */
.L_x_20676:
[----:B------:R-:W-:Y:S05]  /*5fe0*/  BSYNC B6 ;  /* 0x0000000000067941 */ /* 0x000fea0003800000 */
.L_x_20675:
        /* <DEDUP_REMOVED lines=32> */
.L_x_20744:
        /* <DEDUP_REMOVED lines=16> */
.L_x_20748:
[----:B------:R0:W5:Y:S01]  /*62f0*/  LDG.E.U8 R26, [R4.64] ;  /* 0x00000024041a7981 */ /* 0x000162000c1e1100 */
[----:B------:R-:W-:Y:S05]  /*6300*/  BRA `(.L_x_20750) ;  /* 0x00000dc000007947 */ /* 0x000fea0003800000 */
.L_x_20747:
        /* <DEDUP_REMOVED lines=8> */
.L_x_20752:
[----:B------:R0:W5:Y:S01]  /*6390*/  LDG.E.U8 R26, [R4.64] ;  /* 0x00000024041a7981 */ /* 0x000162000c1e1100 */
[----:B------:R-:W-:Y:S05]  /*63a0*/  BRA `(.L_x_20750) ;  /* 0x00000d2000007947 */ /* 0x000fea0003800000 */
.L_x_20751:
[----:B------:R0:W5:Y:S01]  /*63b0*/  LDG.E.U16 R26, [R4.64] ;  /* 0x00000024041a7981 */ /* 0x000162000c1e1500 */
[----:B------:R-:W-:Y:S05]  /*63c0*/  BRA `(.L_x_20750) ;  /* 0x00000d0000007947 */ /* 0x000fea0003800000 */
.L_x_20746:
        /* <DEDUP_REMOVED lines=10> */
.L_x_20754:
[----:B------:R-:W2:Y:S02]  /*6470*/  LDG.E.U16 R6, [R4.64] ;  /* 0x0000002404067981 */ /* 0x000ea4000c1e1500 */
[----:B--2---:R-:W-:-:S06]  /*6480*/  HADD2.F32 R6, -RZ, R6.H0_H0 ;  /* 0x20000006ff067230 */ /* 0x004fcc0000004100 */
[----:B------:R-:W0:Y:S02]  /*6490*/  F2I.S64.TRUNC R6, R6 ;  /* 0x0000000600067311 */ /* 0x000e24000020d900 */
[----:B0-----:R-:W-:Y:S01]  /*64a0*/  PRMT R26, R6, 0x7610, R26 ;  /* 0x00007610061a7816 */ /* 0x001fe2000000001a */
[----:B------:R-:W-:Y:S05]  /*64b0*/  BRA `(.L_x_20750) ;  /* 0x00000c1000007947 */ /* 0x000fea0003800000 */
.L_x_20753:
        /* <DEDUP_REMOVED lines=10> */
.L_x_20756:
[----:B------:R-:W2:Y:S02]  /*6560*/  LDG.E.U16 R4, [R4.64] ;  /* 0x0000002404047981 */ /* 0x000ea4000c1e1500 */
[----:B--2---:R-:W-:-:S06]  /*6570*/  HADD2.F32 R6, -RZ, R4.H0_H0 ;  /* 0x20000004ff067230 */ /* 0x004fcc0000004100 */
[----:B------:R-:W0:Y:S02]  /*6580*/  F2I.S64.TRUNC R6, R6 ;  /* 0x0000000600067311 */ /* 0x000e24000020d900 */
[----:B0-----:R-:W-:Y:S01]  /*6590*/  PRMT R26, R6, 0x7610, R26 ;  /* 0x00007610061a7816 */ /* 0x001fe2000000001a */
[----:B------:R-:W-:Y:S05]  /*65a0*/  BRA `(.L_x_20750) ;  /* 0x00000b2000007947 */ /* 0x000fea0003800000 */
.L_x_20755:
[----:B------:R-:W2:Y:S02]  /*65b0*/  LDG.E.64 R4, [R4.64] ;  /* 0x0000002404047981 */ /* 0x000ea4000c1e1b00 */
[----:B--2---:R-:W0:Y:S02]  /*65c0*/  F2I.S64.F64.TRUNC R6, R4 ;  /* 0x0000000400067311 */ /* 0x004e24000030d900 */
[----:B0-----:R-:W-:Y:S01]  /*65d0*/  PRMT R26, R6, 0x7610, R26 ;  /* 0x00007610061a7816 */ /* 0x001fe2000000001a */
[----:B------:R-:W-:Y:S05]  /*65e0*/  BRA `(.L_x_20750) ;  /* 0x00000ae000007947 */ /* 0x000fea0003800000 */
.L_x_20745:
        /* <DEDUP_REMOVED lines=12> */
.L_x_20759:
[----:B------:R-:W2:Y:S02]  /*66b0*/  LDG.E.64 R4, [R4.64] ;  /* 0x0000002404047981 */ /* 0x000ea4000c1e1b00 */
[----:B--2---:R-:W0:Y:S02]  /*66c0*/  F2I.S64.F64.TRUNC R6, R4 ;  /* 0x0000000400067311 */ /* 0x004e24000030d900 */
[----:B0-----:R-:W-:Y:S01]  /*66d0*/  PRMT R26, R6, 0x7610, R26 ;  /* 0x00007610061a7816 */ /* 0x001fe2000000001a */
[----:B------:R-:W-:Y:S05]  /*66e0*/  BRA `(.L_x_20750) ;  /* 0x000009e000007947 */ /* 0x000fea0003800000 */
.L_x_20758:
        /* <DEDUP_REMOVED lines=28> */
.L_x_20761:
        /* <DEDUP_REMOVED lines=15> */
.L_x_20760:
[----:B------:R-:W2:Y:S02]  /*69a0*/  LDG.E.U16 R6, [R4.64] ;  /* 0x0000002404067981 */ /* 0x000ea4000c1e1500 */
[----:B--2---:R-:W-:-:S06]  /*69b0*/  PRMT R6, RZ, 0x5410, R6 ;  /* 0x00005410ff067816 */ /* 0x004fcc0000000006 */
[----:B------:R-:W0:Y:S02]  /*69c0*/  F2I.S64.TRUNC R6, R6 ;  /* 0x0000000600067311 */ /* 0x000e24000020d900 */
[----:B0-----:R-:W-:Y:S01]  /*69d0*/  PRMT R26, R6, 0x7610, R26 ;  /* 0x00007610061a7816 */ /* 0x001fe2000000001a */
[----:B------:R-:W-:Y:S05]  /*69e0*/  BRA `(.L_x_20750) ;  /* 0x000006e000007947 */ /* 0x000fea0003800000 */
.L_x_20757:
        /* <DEDUP_REMOVED lines=10> */
.L_x_20764:
        /* <DEDUP_REMOVED lines=21> */
.L_x_20768:
[----:B------:R-:W-:Y:S05]  /*6be0*/  BSYNC B1 ;  /* 0x0000000000017941 */ /* 0x000fea0003800000 */
.L_x_20767:
[----:B------:R-:W-:Y:S01]  /*6bf0*/  LEA R5, R0, 0x3b800000, 0x17 ;  /* 0x3b80000000057811 */ /* 0x000fe200078eb8ff */
[----:B------:R-:W-:-:S05]  /*6c00*/  IMAD.SHL.U32 R0, R3, 0x100000, RZ ;  /* 0x0010000003007824 */ /* 0x000fca00078e00ff */
[----:B------:R-:W-:Y:S02]  /*6c10*/  LOP3.LUT R0, R5, R0, R6, 0xfe, !PT ;  /* 0x0000000005007212 */ /* 0x000fe400078efe06 */
.L_x_20766:
[----:B------:R-:W-:Y:S05]  /*6c20*/  BSYNC B0 ;  /* 0x0000000000007941 */ /* 0x000fea0003800000 */
.L_x_20765:
[----:B------:R-:W0:Y:S02]  /*6c30*/  F2I.S64.TRUNC R4, R0 ;  /* 0x0000000000047311 */ /* 0x000e24000020d900 */
[----:B0-----:R-:W-:Y:S01]  /*6c40*/  PRMT R26, R4, 0x7610, R26 ;  /* 0x00007610041a7816 */ /* 0x001fe2000000001a */
[----:B------:R-:W-:Y:S05]  /*6c50*/  BRA `(.L_x_20750) ;  /* 0x0000047000007947 */ /* 0x000fea0003800000 */
.L_x_20763:
        /* <DEDUP_REMOVED lines=21> */
.L_x_20772:
[----:B------:R-:W-:Y:S05]  /*6db0*/  BSYNC B1 ;  /* 0x0000000000017941 */ /* 0x000fea0003800000 */
.L_x_20771:
[----:B------:R-:W-:Y:S01]  /*6dc0*/  LEA R5, R0, 0x37800000, 0x17 ;  /* 0x3780000000057811 */ /* 0x000fe200078eb8ff */
[----:B------:R-:W-:-:S05]  /*6dd0*/  IMAD.SHL.U32 R0, R3, 0x200000, RZ ;  /* 0x0020000003007824 */ /* 0x000fca00078e00ff */
[----:B------:R-:W-:Y:S02]  /*6de0*/  LOP3.LUT R0, R5, R0, R6, 0xfe, !PT ;  /* 0x0000000005007212 */ /* 0x000fe400078efe06 */
.L_x_20770:
[----:B------:R-:W-:Y:S05]  /*6df0*/  BSYNC B0 ;  /* 0x0000000000007941 */ /* 0x000fea0003800000 */
.L_x_20769:
[----:B------:R-:W0:Y:S02]  /*6e00*/  F2I.S64.TRUNC R4, R0 ;  /* 0x0000000000047311 */ /* 0x000e24000020d900 */
[----:B0-----:R-:W-:Y:S01]  /*6e10*/  PRMT R26, R4, 0x7610, R26 ;  /* 0x00007610041a7816 */ /* 0x001fe2000000001a */
[----:B------:R-:W-:Y:S05]  /*6e20*/  BRA `(.L_x_20750) ;  /* 0x000002a000007947 */ /* 0x000fea0003800000 */
.L_x_20762:
        /* <DEDUP_REMOVED lines=14> */
.L_x_20776:
[----:B------:R-:W-:Y:S05]  /*6f10*/  BSYNC B0 ;  /* 0x0000000000007941 */ /* 0x000fea0003800000 */
.L_x_20775:
[----:B------:R-:W0:Y:S02]  /*6f20*/  F2I.S64.TRUNC R4, R0 ;  /* 0x0000000000047311 */ /* 0x000e24000020d900 */
[----:B0-----:R-:W-:Y:S01]  /*6f30*/  PRMT R26, R4, 0x7610, R26 ;  /* 0x00007610041a7816 */ /* 0x001fe2000000001a */
[----:B------:R-:W-:Y:S05]  /*6f40*/  BRA `(.L_x_20750) ;  /* 0x0000018000007947 */ /* 0x000fea0003800000 */
.L_x_20749:
        /* <DEDUP_REMOVED lines=21> */
.L_x_20774:
[----:B------:R0:W5:Y:S01]  /*70a0*/  LDG.E.U8 R26, [R4.64] ;  /* 0x00000024041a7981 */ /* 0x000162000c1e1100 */
[----:B------:R-:W-:Y:S05]  /*70b0*/  BRA `(.L_x_20750) ;  /* 0x0000001000007947 */ /* 0x000fea0003800000 */
.L_x_20773:
[----:B------:R0:W5:Y:S02]  /*70c0*/  LDG.E.U8 R26, [R4.64] ;  /* 0x00000024041a7981 */ /* 0x000164000c1e1100 */
.L_x_20750:
[----:B------:R-:W1:Y:S01]  /*70d0*/  LDC.U8 R3, c[0x0][0x19e] ;  /* 0x00006780ff037b82 */ /* 0x000e620000000000 */
[----:B------:R-:W-:-:S05]  /*70e0*/  IMAD R6, R24, c[0x0][0x1a8], RZ ;  /* 0x00006a0018067a24 */ /* 0x000fca00078e02ff */
        /* <DEDUP_REMOVED lines=15> */
.L_x_20780:
[----:B------:R1:W5:Y:S01]  /*71e0*/  LDG.E.U8 R18, [R6.64] ;  /* 0x0000002406127981 */ /* 0x000362000c1e1100 */
[----:B------:R-:W-:Y:S05]  /*71f0*/  BRA `(.L_x_20743) ;  /* 0x00000db000007947 */ /* 0x000fea0003800000 */
.L_x_20779:
        /* <DEDUP_REMOVED lines=8> */
.L_x_20783:
[----:B------:R1:W5:Y:S01]  /*7280*/  LDG.E.U8 R18, [R6.64] ;  /* 0x0000002406127981 */ /* 0x000362000c1e1100 */
[----:B------:R-:W-:Y:S05]  /*7290*/  BRA `(.L_x_20743) ;  /* 0x00000d1000007947 */ /* 0x000fea0003800000 */
.L_x_20782:
[----:B------:R1:W5:Y:S01]  /*72a0*/  LDG.E.U16 R18, [R6.64] ;  /* 0x0000002406127981 */ /* 0x000362000c1e1500 */
[----:B------:R-:W-:Y:S05]  /*72b0*/  BRA `(.L_x_20743) ;  /* 0x00000cf000007947 */ /* 0x000fea0003800000 */
.L_x_20778:
[----:B------:R-:W-:-:S13]  /*72c0*/  ISETP.GT.AND P0, PT, R0, 0x6, PT ;  /* 0x000000060000780c */ /* 0x000fda0003f04270 */
[----:B------:R-:W-:Y:S05]  /*72d0*/  @P0 BRA `(.L_x_20784) ;  /* 0x000000d000000947 */ /* 0x000fea0003800000 */
[----:B------:R-:W-:-:S13]  /*72e0*/  ISETP.NE.AND P0, PT, R0, 0x5, PT ;  /* 0x000000050000780c */ /* 0x000fda0003f05270 */
[----:B------:R-:W-:Y:S05]  /*72f0*/  @!P0 BRA `(.L_x_20785) ;  /* 0x0000006000008947 */ /* 0x000fea0003800000 */
[----:B------:R-:W-:-:S13]  /*7300*/  ISETP.NE.AND P0, PT, R0, 0x6, PT ;  /* 0x000000060000780c */ /* 0x000fda0003f05270 */
[----:B------:R-:W-:Y:S05]  /*7310*/  @P0 BRA `(.L_x_20781) ;  /* 0x00000b2000000947 */ /* 0x000fea0003800000 */
[----:B0-----:R-:W2:Y:S02]  /*7320*/  LDG.E R4, [R6.64] ;  /* 0x0000002406047981 */ /* 0x001ea4000c1e1900 */
[----:B--2---:R-:W0:Y:S02]  /*7330*/  F2I.S64.TRUNC R4, R4 ;  /* 0x0000000400047311 */ /* 0x004e24000020d900 */
[----:B0-----:R-:W-:Y:S01]  /*7340*/  PRMT R18, R4, 0x7610, R18 ;  /* 0x0000761004127816 */ /* 0x001fe20000000012 */
[----:B------:R-:W-:Y:S05]  /*7350*/  BRA `(.L_x_20743) ;  /* 0x00000c5000007947 */ /* 0x000fea0003800000 */
.L_x_20785:
[----:B0-----:R-:W2:Y:S02]  /*7360*/  LDG.E.U16 R4, [R6.64] ;  /* 0x0000002406047981 */ /* 0x001ea4000c1e1500 */
[----:B--2---:R-:W-:-:S06]  /*7370*/  HADD2.F32 R4, -RZ, R4.H0_H0 ;  /* 0x20000004ff047230 */ /* 0x004fcc0000004100 */
[----:B------:R-:W0:Y:S02]  /*7380*/  F2I.S64.TRUNC R4, R4 ;  /* 0x0000000400047311 */ /* 0x000e24000020d900 */
[----:B0-----:R-:W-:Y:S01]  /*7390*/  PRMT R18, R4, 0x7610, R18 ;  /* 0x0000761004127816 */ /* 0x001fe20000000012 */
[----:B------:R-:W-:Y:S05]  /*73a0*/  BRA `(.L_x_20743) ;  /* 0x00000c0000007947 */ /* 0x000fea0003800000 */
.L_x_20784:
[----:B------:R-:W-:-:S13]  /*73b0*/  ISETP.NE.AND P0, PT, R0, 0x7, PT ;  /* 0x000000070000780c */ /* 0x000fda0003f05270 */
[----:B------:R-:W-:Y:S05]  /*73c0*/  @!P0 BRA `(.L_x_20786) ;  /* 0x000000d000008947 */ /* 0x000fea0003800000 */
        /* <DEDUP_REMOVED lines=8> */
.L_x_20787:
[----:B------:R-:W2:Y:S02]  /*7450*/  LDG.E.U16 R6, [R6.64] ;  /* 0x0000002406067981 */ /* 0x000ea4000c1e1500 */
[----:B0-2---:R-:W-:-:S06]  /*7460*/  HADD2.F32 R4, -RZ, R6.H0_H0 ;  /* 0x20000006ff047230 */ /* 0x005fcc0000004100 */
[----:B------:R-:W0:Y:S02]  /*7470*/  F2I.S64.TRUNC R4, R4 ;  /* 0x0000000400047311 */ /* 0x000e24000020d900 */
[----:B0-----:R-:W-:Y:S01]  /*7480*/  PRMT R18, R4, 0x7610, R18 ;  /* 0x0000761004127816 */ /* 0x001fe20000000012 */
[----:B------:R-:W-:Y:S05]  /*7490*/  BRA `(.L_x_20743) ;  /* 0x00000b1000007947 */ /* 0x000fea0003800000 */
.L_x_20786:
[----:B0-----:R-:W2:Y:S02]  /*74a0*/  LDG.E.64 R4, [R6.64] ;  /* 0x0000002406047981 */ /* 0x001ea4000c1e1b00 */
[----:B--2---:R-:W0:Y:S02]  /*74b0*/  F2I.S64.F64.TRUNC R4, R4 ;  /* 0x0000000400047311 */ /* 0x004e24000030d900 */
[----:B0-----:R-:W-:Y:S01]  /*74c0*/  PRMT R18, R4, 0x7610, R18 ;  /* 0x0000761004127816 */ /* 0x001fe20000000012 */
[----:B------:R-:W-:Y:S05]  /*74d0*/  BRA `(.L_x_20743) ;  /* 0x00000ad000007947 */ /* 0x000fea0003800000 */
.L_x_20777:
        /* <DEDUP_REMOVED lines=12> */
.L_x_20790:
[----:B------:R-:W2:Y:S02]  /*75a0*/  LDG.E.64 R6, [R6.64] ;  /* 0x0000002406067981 */ /* 0x000ea4000c1e1b00 */
[----:B0-2---:R-:W0:Y:S02]  /*75b0*/  F2I.S64.F64.TRUNC R4, R6 ;  /* 0x0000000600047311 */ /* 0x005e24000030d900 */
[----:B0-----:R-:W-:Y:S01]  /*75c0*/  PRMT R18, R4, 0x7610, R18 ;  /* 0x0000761004127816 */ /* 0x001fe20000000012 */
[----:B------:R-:W-:Y:S05]  /*75d0*/  BRA `(.L_x_20743) ;  /* 0x000009d000007947 */ /* 0x000fea0003800000 */
.L_x_20789:
        /* <DEDUP_REMOVED lines=10> */
[----:B0-----:R-:W0:Y:S01]  /*7680*/  FLO.U32 R4, R3 ;  /* 0x0000000300047300 */ /* 0x001e2200000e0000 */
        /* <DEDUP_REMOVED lines=17> */
.L_x_20792:
        /* <DEDUP_REMOVED lines=12> */
[----:B0-----:R-:W0:Y:S02]  /*7860*/  F2I.S64.TRUNC R4, R0 ;  /* 0x0000000000047311 */ /* 0x001e24000020d900 */
[----:B0-----:R-:W-:Y:S01]  /*7870*/  PRMT R18, R4, 0x7610, R18 ;  /* 0x0000761004127816 */ /* 0x001fe20000000012 */
[----:B------:R-:W-:Y:S05]  /*7880*/  BRA `(.L_x_20743) ;  /* 0x0000072000007947 */ /* 0x000fea0003800000 */
.L_x_20791:
[----:B0-----:R-:W2:Y:S02]  /*7890*/  LDG.E.U16 R4, [R6.64] ;  /* 0x0000002406047981 */ /* 0x001ea4000c1e1500 */
[----:B--2---:R-:W-:-:S06]  /*78a0*/  PRMT R4, RZ, 0x5410, R4 ;  /* 0x00005410ff047816 */ /* 0x004fcc0000000004 */
[----:B------:R-:W0:Y:S02]  /*78b0*/  F2I.S64.TRUNC R4, R4 ;  /* 0x0000000400047311 */ /* 0x000e24000020d900 */
[----:B0-----:R-:W-:Y:S01]  /*78c0*/  PRMT R18, R4, 0x7610, R18 ;  /* 0x0000761004127816 */ /* 0x001fe20000000012 */
[----:B------:R-:W-:Y:S05]  /*78d0*/  BRA `(.L_x_20743) ;  /* 0x000006d000007947 */ /* 0x000fea0003800000 */
.L_x_20788:
        /* <DEDUP_REMOVED lines=10> */
.L_x_20795:
[----:B------:R-:W2:Y:S01]  /*7980*/  LDG.E.U8 R3, [R6.64] ;  /* 0x0000002406037981 */ /* 0x000ea2000c1e1100 */
[----:B------:R-:W-:Y:S01]  /*7990*/  BSSY B0, `(.L_x_20796) ;  /* 0x0000018000007945 */ /* 0x000fe20003800000 */
        /* <DEDUP_REMOVED lines=19> */
.L_x_20799:
[----:B------:R-:W-:Y:S05]  /*7ad0*/  BSYNC B1 ;  /* 0x0000000000017941 */ /* 0x000fea0003800000 */
.L_x_20798:
[----:B------:R-:W-:Y:S01]  /*7ae0*/  IMAD.SHL.U32 R3, R3, 0x100000, RZ ;  /* 0x0010000003037824 */ /* 0x000fe200078e00ff */
[----:B------:R-:W-:-:S04]  /*7af0*/  LEA R5, R0, 0x3b800000, 0x17 ;  /* 0x3b80000000057811 */ /* 0x000fc800078eb8ff */
[----:B------:R-:W-:Y:S02]  /*7b00*/  LOP3.LUT R4, R5, R3, R6, 0xfe, !PT ;  /* 0x0000000305047212 */ /* 0x000fe400078efe06 */
.L_x_20797:
[----:B------:R-:W-:Y:S05]  /*7b10*/  BSYNC B0 ;  /* 0x0000000000007941 */ /* 0x000fea0003800000 */
.L_x_20796:
[----:B------:R-:W0:Y:S02]  /*7b20*/  F2I.S64.TRUNC R4, R4 ;  /* 0x0000000400047311 */ /* 0x000e24000020d900 */
[----:B0-----:R-:W-:Y:S01]  /*7b30*/  PRMT R18, R4, 0x7610, R18 ;  /* 0x0000761004127816 */ /* 0x001fe20000000012 */
[----:B------:R-:W-:Y:S05]  /*7b40*/  BRA `(.L_x_20743) ;  /* 0x0000046000007947 */ /* 0x000fea0003800000 */
.L_x_20794:
        /* <DEDUP_REMOVED lines=21> */
.L_x_20803:
[----:B------:R-:W-:Y:S05]  /*7ca0*/  BSYNC B1 ;  /* 0x0000000000017941 */ /* 0x000fea0003800000 */
.L_x_20802:
[----:B------:R-:W-:Y:S01]  /*7cb0*/  IMAD.SHL.U32 R3, R3, 0x200000, RZ ;  /* 0x0020000003037824 */ /* 0x000fe200078e00ff */
[----:B------:R-:W-:-:S04]  /*7cc0*/  LEA R5, R0, 0x37800000, 0x17 ;  /* 0x3780000000057811 */ /* 0x000fc800078eb8ff */
[----:B------:R-:W-:Y:S02]  /*7cd0*/  LOP3.LUT R4, R5, R3, R6, 0xfe, !PT ;  /* 0x0000000305047212 */ /* 0x000fe400078efe06 */
.L_x_20801:
[----:B------:R-:W-:Y:S05]  /*7ce0*/  BSYNC B0 ;  /* 0x0000000000007941 */ /* 0x000fea0003800000 */
.L_x_20800:
[----:B------:R-:W0:Y:S02]  /*7cf0*/  F2I.S64.TRUNC R4, R4 ;  /* 0x0000000400047311 */ /* 0x000e24000020d900 */
[----:B0-----:R-:W-:Y:S01]  /*7d00*/  PRMT R18, R4, 0x7610, R18 ;  /* 0x0000761004127816 */ /* 0x001fe20000000012 */
[----:B------:R-:W-:Y:S05]  /*7d10*/  BRA `(.L_x_20743) ;  /* 0x0000029000007947 */ /* 0x000fea0003800000 */
.L_x_20793:
        /* <DEDUP_REMOVED lines=8> */
[----:B0-----:R-:W-:Y:S01]  /*7da0*/  IMAD.MOV.U32 R4, RZ, RZ, 0x400000 ;  /* 0x00400000ff047424 */ /* 0x001fe200078e00ff */
[----:B--2---:R-:W-:-:S13]  /*7db0*/  ISETP.NE.AND P0, PT, R6, RZ, PT ;  /* 0x000000ff0600720c */ /* 0x004fda0003f05270 */
[----:B------:R-:W-:Y:S05]  /*7dc0*/  @!P0 BRA `(.L_x_20807) ;  /* 0x0000003000008947 */ /* 0x000fea0003800000 */
[----:B------:R-:W-:-:S13]  /*7dd0*/  ISETP.NE.AND P0, PT, R6, 0xff, PT ;  /* 0x000000ff0600780c */ /* 0x000fda0003f05270 */
[----:B------:R-:W-:Y:S02]  /*7de0*/  @!P0 IMAD.MOV.U32 R4, RZ, RZ, 0x7f800001 ;  /* 0x7f800001ff048424 */ /* 0x000fe400078e00ff */
[----:B------:R-:W-:Y:S02]  /*7df0*/  @P0 IMAD.SHL.U32 R4, R6, 0x800000, RZ ;  /* 0x0080000006040824 */ /* 0x000fe400078e00ff */
.L_x_20807:
[----:B------:R-:W-:Y:S05]  /*7e00*/  BSYNC B0 ;  /* 0x0000000000007941 */ /* 0x000fea0003800000 */
.L_x_20806:
[----:B------:R-:W0:Y:S02]  /*7e10*/  F2I.S64.TRUNC R4, R4 ;  /* 0x0000000400047311 */ /* 0x000e24000020d900 */
[----:B0-----:R-:W-:Y:S01]  /*7e20*/  PRMT R18, R4, 0x7610, R18 ;  /* 0x0000761004127816 */ /* 0x001fe20000000012 */
[----:B------:R-:W-:Y:S05]  /*7e30*/  BRA `(.L_x_20743) ;  /* 0x0000017000007947 */ /* 0x000fea0003800000 */
.L_x_20781:
        /* <DEDUP_REMOVED lines=19> */
[----:B------:R-:W-:Y:S05]  /*7f70*/  BRA `(.L_x_20743) ;  /* 0x0000003000007947 */ /* 0x000fea0003800000 */
.L_x_20805:
[----:B------:R1:W5:Y:S01]  /*7f80*/  LDG.E.U8 R18, [R6.64] ;  /* 0x0000002406127981 */ /* 0x000362000c1e1100 */
[----:B------:R-:W-:Y:S05]  /*7f90*/  BRA `(.L_x_20743) ;  /* 0x0000001000007947 */ /* 0x000fea0003800000 */
.L_x_20804:
[----:B------:R1:W5:Y:S02]  /*7fa0*/  LDG.E.U8 R18, [R6.64] ;  /* 0x0000002406127981 */ /* 0x000364000c1e1100 */
.L_x_20743:
[----:B------:R-:W-:Y:S05]  /*7fb0*/  BSYNC B6 ;  /* 0x0000000000067941 */ /* 0x000fea0003800000 */
.L_x_20742:
[----:B------:R-:W3:Y:S01]  /*7fc0*/  LDC.U8 R0, c[0x0][0x168] ;  /* 0x00005a00ff007b82 */ /* 0x000ee20000000000 */
[----:B------:R-:W4:Y:S01]  /*7fd0*/  S2R R24, SR_TID.X ;  /* 0x0000000000187919 */ /* 0x000f220000002100 */
[----:B01---5:R-:W-:Y:S01]  /*7fe0*/  PRMT R6, R19, 0x9910, RZ ;  /* 0x0000991013067816 */ /* 0x023fe200000000ff */
[----:B------:R-:W-:Y:S01]  /*7ff0*/  BSSY B6, `(.L_x_20808) ;  /* 0x0000118000067945 */ /* 0x000fe20003800000 */
[----:B------:R-:W-:Y:S02]  /*8000*/  PRMT R19, R16, 0x9910, RZ ;  /* 0x0000991010137816 */ /* 0x000fe400000000ff */
[----:B------:R-:W-:Y:S02]  /*8010*/  PRMT R16, R18, 0x9910, RZ ;  /* 0x0000991012107816 */ /* 0x000fe400000000ff */
[----:B------:R-:W0:Y:S01]  /*8020*/  LDC.U8 R18, c[0x0][0x1ac] ;  /* 0x00006b00ff127b82 */ /* 0x000e220000000000 */
[----:B------:R-:W-:-:S02]  /*8030*/  PRMT R4, R22, 0x9910, RZ ;  /* 0x0000991016047816 */ /* 0x000fc400000000ff */
[----:B------:R-:W-:Y:S02]  /*8040*/  PRMT R8, R26, 0x9910, RZ ;  /* 0x000099101a087816 */ /* 0x000fe400000000ff */
[----:B--2---:R-:W-:Y:S02]  /*8050*/  PRMT R2, R2, 0x9910, RZ ;  /* 0x0000991002027816 */ /* 0x004fe400000000ff */
[----:B---3--:R-:W-:Y:S02]  /*8060*/  PRMT R5, R0, 0x9910, RZ ;  /* 0x0000991000057816 */ /* 0x008fe400000000ff */
[----:B------:R-:W-:Y:S02]  /*8070*/  PRMT R0, R17, 0x9910, RZ ;  /* 0x0000991011007816 */ /* 0x000fe400000000ff */
[----:B----4-:R-:W-:Y:S01]  /*8080*/  ISETP.GE.AND P0, PT, R24, R25, PT ;  /* 0x000000191800720c */ /* 0x010fe20003f06270 */
        /* <DEDUP_REMOVED lines=16> */
[----:B0-----:R-:W-:Y:S01]  /*8190*/  IMAD R0, R27, 0x200, R24 ;  /* 0x000002001b007824 */ /* 0x001fe200078e0218 */
        /* <DEDUP_REMOVED lines=18> */
.L_x_20813:
[----:B------:R0:W-:Y:S01]  /*82c0*/  STG.E.U8 [R2.64], R7 ;  /* 0x0000000702007986 */ /* 0x0001e2000c101124 */
[----:B------:R-:W-:Y:S05]  /*82d0*/  BRA `(.L_x_20809) ;  /* 0x00000e9000007947 */ /* 0x000fea0003800000 */
.L_x_20812:
        /* <DEDUP_REMOVED lines=10> */
.L_x_20816:
[----:B------:R-:W-:-:S05]  /*8380*/  LOP3.LUT R7, R7, 0xff, RZ, 0xc0, !PT ;  /* 0x000000ff07077812 */ /* 0x000fca00078ec0ff */
[----:B------:R0:W-:Y:S01]  /*8390*/  STG.E [R2.64], R7 ;  /* 0x0000000702007986 */ /* 0x0001e2000c101924 */
[----:B------:R-:W-:Y:S05]  /*83a0*/  BRA `(.L_x_20809) ;  /* 0x00000dc000007947 */ /* 0x000fea0003800000 */
.L_x_20815:
[----:B------:R-:W-:-:S05]  /*83b0*/  LOP3.LUT R5, R7, 0xff, RZ, 0xc0, !PT ;  /* 0x000000ff07057812 */ /* 0x000fca00078ec0ff */
[----:B------:R0:W-:Y:S01]  /*83c0*/  STG.E.U16 [R2.64], R5 ;  /* 0x0000000502007986 */ /* 0x0001e2000c101524 */
[----:B------:R-:W-:Y:S05]  /*83d0*/  BRA `(.L_x_20809) ;  /* 0x00000d9000007947 */ /* 0x000fea0003800000 */
.L_x_20811:
        /* <DEDUP_REMOVED lines=10> */
.L_x_20818:
[----:B------:R-:W-:-:S04]  /*8480*/  LOP3.LUT R7, R7, 0xff, RZ, 0xc0, !PT ;  /* 0x000000ff07077812 */ /* 0x000fc800078ec0ff */
[----:B------:R-:W0:Y:S02]  /*8490*/  I2F.U16 R0, R7 ;  /* 0x0000000700007306 */ /* 0x000e240000101000 */
[----:B0-----:R-:W-:-:S05]  /*84a0*/  F2FP.PACK_AB R0, RZ, R0 ;  /* 0x00000000ff00723e */ /* 0x001fca00000000ff */
[----:B------:R0:W-:Y:S01]  /*84b0*/  STG.E.U16 [R2.64], R0 ;  /* 0x0000000002007986 */ /* 0x0001e2000c101524 */
[----:B------:R-:W-:Y:S05]  /*84c0*/  BRA `(.L_x_20809) ;  /* 0x00000ca000007947 */ /* 0x000fea0003800000 */
.L_x_20817:
        /* <DEDUP_REMOVED lines=11> */
.L_x_20820:
[----:B------:R-:W-:-:S06]  /*8580*/  LOP3.LUT R7, R7, 0xff, RZ, 0xc0, !PT ;  /* 0x000000ff07077812 */ /* 0x000fcc00078ec0ff */
[----:B------:R-:W0:Y:S02]  /*8590*/  I2F.U16 R7, R7 ;  /* 0x0000000700077306 */ /* 0x000e240000101000 */
[----:B0-----:R-:W-:-:S04]  /*85a0*/  F2FP.PACK_AB R5, RZ, R7 ;  /* 0x00000007ff05723e */ /* 0x001fc800000000ff */
[----:B------:R-:W-:-:S05]  /*85b0*/  PRMT R5, R5, 0x5410, RZ ;  /* 0x0000541005057816 */ /* 0x000fca00000000ff */
[----:B------:R0:W-:Y:S01]  /*85c0*/  STG.E [R2.64], R5 ;  /* 0x0000000502007986 */ /* 0x0001e2000c101924 */
[----:B------:R-:W-:Y:S05]  /*85d0*/  BRA `(.L_x_20809) ;  /* 0x00000b9000007947 */ /* 0x000fea0003800000 */
.L_x_20819:
[----:B------:R-:W-:-:S06]  /*85e0*/  LOP3.LUT R4, R7, 0xff, RZ, 0xc0, !PT ;  /* 0x000000ff07047812 */ /* 0x000fcc00078ec0ff */
[----:B------:R-:W0:Y:S02]  /*85f0*/  I2F.F64.U16 R4, R4 ;  /* 0x0000000400047312 */ /* 0x000e240000101800 */
[----:B0-----:R0:W-:Y:S01]  /*8600*/  STG.E.64 [R2.64], R4 ;  /* 0x0000000402007986 */ /* 0x0011e2000c101b24 */
[----:B------:R-:W-:Y:S05]  /*8610*/  BRA `(.L_x_20809) ;  /* 0x00000b5000007947 */ /* 0x000fea0003800000 */
.L_x_20810:
        /* <DEDUP_REMOVED lines=12> */
.L_x_20823:
[----:B------:R-:W-:Y:S02]  /*86e0*/  LOP3.LUT R4, R7, 0xff, RZ, 0xc0, !PT ;  /* 0x000000ff07047812 */ /* 0x000fe400078ec0ff */
[----:B------:R-:W-:-:S04]  /*86f0*/  CS2R R6, SRZ ;  /* 0x0000000000067805 */ /* 0x000fc8000001ff00 */
[----:B------:R-:W0:Y:S02]  /*8700*/  I2F.F64.U16 R4, R4 ;  /* 0x0000000400047312 */ /* 0x000e240000101800 */
[----:B0-----:R0:W-:Y:S01]  /*8710*/  STG.E.128 [R2.64], R4 ;  /* 0x0000000402007986 */ /* 0x0011e2000c101d24 */
[----:B------:R-:W-:Y:S05]  /*8720*/  BRA `(.L_x_20809) ;  /* 0x00000a4000007947 */ /* 0x000fea0003800000 */
.L_x_20822:
        /* <DEDUP_REMOVED lines=22> */
.L_x_20827:
[----:B------:R-:W-:Y:S05]  /*8890*/  BSYNC B0 ;  /* 0x0000000000007941 */ /* 0x000fea0003800000 */
.L_x_20826:
[----:B------:R-:W-:-:S05]  /*88a0*/  LOP3.LUT R5, R0, R5, RZ, 0xfc, !PT ;  /* 0x0000000500057212 */ /* 0x000fca00078efcff */
[----:B------:R0:W-:Y:S01]  /*88b0*/  STG.E.U8 [R2.64], R5 ;  /* 0x0000000502007986 */ /* 0x0001e2000c101124 */
[----:B------:R-:W-:Y:S05]  /*88c0*/  BRA `(.L_x_20809) ;  /* 0x000008a000007947 */ /* 0x000fea0003800000 */
.L_x_20825:
        /* <DEDUP_REMOVED lines=14> */
.L_x_20829:
[----:B------:R-:W-:Y:S01]  /*89b0*/  IMAD.MOV.U32 R0, RZ, RZ, 0x7f ;  /* 0x0000007fff007424 */ /* 0x000fe200078e00ff */
[----:B------:R-:W-:-:S04]  /*89c0*/  ISETP.GT.U32.AND P0, PT, R4, 0x7f800000, PT ;  /* 0x7f8000000400780c */ /* 0x000fc80003f04070 */
[----:B------:R-:W-:-:S04]  /*89d0*/  SEL R0, R0, 0x7c, P0 ;  /* 0x0000007c00007807 */ /* 0x000fc80000000000 */
.L_x_20830:
[----:B------:R-:W-:Y:S05]  /*89e0*/  BSYNC B0 ;  /* 0x0000000000007941 */ /* 0x000fea0003800000 */
.L_x_20828:
[----:B------:R-:W-:-:S04]  /*89f0*/  LOP3.LUT R4, R7, 0x80000000, RZ, 0xc0, !PT ;  /* 0x8000000007047812 */ /* 0x000fc800078ec0ff */
[----:B------:R-:W-:-:S04]  /*8a00*/  SHF.R.U32.HI R5, RZ, 0x18, R4 ;  /* 0x00000018ff057819 */ /* 0x000fc80000011604 */
[----:B------:R-:W-:-:S05]  /*8a10*/  LOP3.LUT R5, R0, R5, RZ, 0xfc, !PT ;  /* 0x0000000500057212 */ /* 0x000fca00078efcff */
[----:B------:R0:W-:Y:S01]  /*8a20*/  STG.E.U8 [R2.64], R5 ;  /* 0x0000000502007986 */ /* 0x0001e2000c101124 */
[----:B------:R-:W-:Y:S05]  /*8a30*/  BRA `(.L_x_20809) ;  /* 0x0000073000007947 */ /* 0x000fea0003800000 */
.L_x_20824:
[----:B------:R-:W-:-:S04]  /*8a40*/  LOP3.LUT R7, R7, 0xff, RZ, 0xc0, !PT ;  /* 0x000000ff07077812 */ /* 0x000fc800078ec0ff */
[----:B------:R-:W0:Y:S02]  /*8a50*/  I2F.U16 R0, R7 ;  /* 0x0000000700007306 */ /* 0x000e240000101000 */
[----:B0-----:R-:W-:-:S05]  /*8a60*/  F2FP.BF16.PACK_AB R0, RZ, R0 ;  /* 0x00000000ff00723e */ /* 0x001fca00000010ff */
[----:B------:R0:W-:Y:S01]  /*8a70*/  STG.E.U16 [R2.64], R0 ;  /* 0x0000000002007986 */ /* 0x0001e2000c101524 */
[----:B------:R-:W-:Y:S05]  /*8a80*/  BRA `(.L_x_20809) ;  /* 0x000006e000007947 */ /* 0x000fea0003800000 */
.L_x_20821:
        /* <DEDUP_REMOVED lines=11> */
.L_x_20833:
        /* <DEDUP_REMOVED lines=18> */
.L_x_20836:
[----:B------:R-:W-:-:S04]  /*8c60*/  LOP3.LUT R0, R7, 0x80000000, RZ, 0xc0, !PT ;  /* 0x8000000007007812 */ /* 0x000fc800078ec0ff */
[----:B------:R-:W-:-:S04]  /*8c70*/  SHF.R.U32.HI R5, RZ, 0x18, R0 ;  /* 0x00000018ff057819 */ /* 0x000fc80000011600 */
[----:B------:R-:W-:-:S04]  /*8c80*/  LOP3.LUT R4, R4, R5, RZ, 0xfc, !PT ;  /* 0x0000000504047212 */ /* 0x000fc800078efcff */
[----:B------:R-:W-:Y:S02]  /*8c90*/  PRMT R0, R4, 0x7610, R0 ;  /* 0x0000761004007816 */ /* 0x000fe40000000000 */
.L_x_20835:
[----:B------:R-:W-:Y:S05]  /*8ca0*/  BSYNC B0 ;  /* 0x0000000000007941 */ /* 0x000fea0003800000 */
.L_x_20834:
[----:B------:R0:W-:Y:S01]  /*8cb0*/  STG.E.U8 [R2.64], R0 ;  /* 0x0000000002007986 */ /* 0x0001e2000c101124 */
[----:B------:R-:W-:Y:S05]  /*8cc0*/  BRA `(.L_x_20809) ;  /* 0x000004a000007947 */ /* 0x000fea0003800000 */
.L_x_20832:
        /* <DEDUP_REMOVED lines=18> */
.L_x_20839:
[----:B------:R-:W-:-:S04]  /*8df0*/  LOP3.LUT R0, R7, 0x80000000, RZ, 0xc0, !PT ;  /* 0x8000000007007812 */ /* 0x000fc800078ec0ff */
[----:B------:R-:W-:-:S04]  /*8e00*/  SHF.R.U32.HI R5, RZ, 0x18, R0 ;  /* 0x00000018ff057819 */ /* 0x000fc80000011600 */
[----:B------:R-:W-:-:S04]  /*8e10*/  LOP3.LUT R4, R4, R5, RZ, 0xfc, !PT ;  /* 0x0000000504047212 */ /* 0x000fc800078efcff */
[----:B------:R-:W-:Y:S02]  /*8e20*/  PRMT R0, R4, 0x7610, R0 ;  /* 0x0000761004007816 */ /* 0x000fe40000000000 */
.L_x_20838:
[----:B------:R-:W-:Y:S05]  /*8e30*/  BSYNC B0 ;  /* 0x0000000000007941 */ /* 0x000fea0003800000 */
.L_x_20837:
[----:B------:R0:W-:Y:S01]  /*8e40*/  STG.E.U8 [R2.64], R0 ;  /* 0x0000000002007986 */ /* 0x0001e2000c101124 */
[----:B------:R-:W-:Y:S05]  /*8e50*/  BRA `(.L_x_20809) ;  /* 0x0000031000007947 */ /* 0x000fea0003800000 */
.L_x_20831:
        /* <DEDUP_REMOVED lines=23> */
.L_x_20814:
        /* <DEDUP_REMOVED lines=20> */
.L_x_20841:
[----:B------:R-:W-:Y:S01]  /*9110*/  LOP3.LUT R4, R7, 0xff, RZ, 0xc0, !PT ;  /* 0x000000ff07047812 */ /* 0x000fe200078ec0ff */
[----:B------:R-:W-:-:S05]  /*9120*/  IMAD.MOV.U32 R5, RZ, RZ, RZ ;  /* 0x000000ffff057224 */ /* 0x000fca00078e00ff */
[----:B------:R0:W-:Y:S01]  /*9130*/  STG.E.64 [R2.64], R4 ;  /* 0x0000000402007986 */ /* 0x0001e2000c101b24 */
[----:B------:R-:W-:Y:S05]  /*9140*/  BRA `(.L_x_20809) ;  /* 0x0000002000007947 */ /* 0x000fea0003800000 */
.L_x_20840:
[----:B------:R-:W-:-:S05]  /*9150*/  LOP3.LUT R7, R7, 0xff, RZ, 0xc0, !PT ;  /* 0x000000ff07077812 */ /* 0x000fca00078ec0ff */
[----:B------:R0:W-:Y:S02]  /*9160*/  STG.E [R2.64], R7 ;  /* 0x0000000702007986 */ /* 0x0001e4000c101924 */
.L_x_20809:
[----:B0-----:R-:W-:Y:S05]  /*9170*/  BSYNC B6 ;  /* 0x0000000000067941 */ /* 0x001fea0003800000 */
.L_x_20808:
        /* <DEDUP_REMOVED lines=21> */
.L_x_20847:
[----:B------:R0:W-:Y:S01]  /*92d0*/  STG.E.U8 [R2.64], R19 ;  /* 0x0000001302007986 */ /* 0x0001e2000c101124 */
[----:B------:R-:W-:Y:S05]  /*92e0*/  BRA `(.L_x_20849) ;  /* 0x00000e9000007947 */ /* 0x000fea0003800000 */
.L_x_20846:
        /* <DEDUP_REMOVED lines=10> */
.L_x_20851:
[----:B------:R-:W-:-:S05]  /*9390*/  LOP3.LUT R19, R19, 0xff, RZ, 0xc0, !PT ;  /* 0x000000ff13137812 */ /* 0x000fca00078ec0ff */
[----:B------:R0:W-:Y:S01]  /*93a0*/  STG.E [R2.64], R19 ;  /* 0x0000001302007986 */ /* 0x0001e2000c101924 */
[----:B------:R-:W-:Y:S05]  /*93b0*/  BRA `(.L_x_20849) ;  /* 0x00000dc000007947 */ /* 0x000fea0003800000 */
.L_x_20850:
[----:B------:R-:W-:-:S05]  /*93c0*/  LOP3.LUT R19, R19, 0xff, RZ, 0xc0, !PT ;  /* 0x000000ff13137812 */ /* 0x000fca00078ec0ff */
[----:B------:R0:W-:Y:S01]  /*93d0*/  STG.E.U16 [R2.64], R19 ;  /* 0x0000001302007986 */ /* 0x0001e2000c101524 */
[----:B------:R-:W-:Y:S05]  /*93e0*/  BRA `(.L_x_20849) ;  /* 0x00000d9000007947 */ /* 0x000fea0003800000 */
.L_x_20845:
        /* <DEDUP_REMOVED lines=10> */
.L_x_20853:
[----:B------:R-:W-:-:S04]  /*9490*/  LOP3.LUT R19, R19, 0xff, RZ, 0xc0, !PT ;  /* 0x000000ff13137812 */ /* 0x000fc800078ec0ff */
[----:B------:R-:W0:Y:S02]  /*94a0*/  I2F.U16 R0, R19 ;  /* 0x0000001300007306 */ /* 0x000e240000101000 */
[----:B0-----:R-:W-:-:S05]  /*94b0*/  F2FP.PACK_AB R0, RZ, R0 ;  /* 0x00000000ff00723e */ /* 0x001fca00000000ff */
[----:B------:R0:W-:Y:S01]  /*94c0*/  STG.E.U16 [R2.64], R0 ;  /* 0x0000000002007986 */ /* 0x0001e2000c101524 */
[----:B------:R-:W-:Y:S05]  /*94d0*/  BRA `(.L_x_20849) ;  /* 0x00000ca000007947 */ /* 0x000fea0003800000 */
.L_x_20852:
        /* <DEDUP_REMOVED lines=11> */
.L_x_20855:
[----:B------:R-:W-:-:S06]  /*9590*/  LOP3.LUT R19, R19, 0xff, RZ, 0xc0, !PT ;  /* 0x000000ff13137812 */ /* 0x000fcc00078ec0ff */
[----:B------:R-:W0:Y:S02]  /*95a0*/  I2F.U16 R19, R19 ;  /* 0x0000001300137306 */ /* 0x000e240000101000 */
[----:B0-----:R-:W-:-:S04]  /*95b0*/  F2FP.PACK_AB R5, RZ, R19 ;  /* 0x00000013ff05723e */ /* 0x001fc800000000ff */
[----:B------:R-:W-:-:S05]  /*95c0*/  PRMT R5, R5, 0x5410, RZ ;  /* 0x0000541005057816 */ /* 0x000fca00000000ff */
[----:B------:R0:W-:Y:S01]  /*95d0*/  STG.E [R2.64], R5 ;  /* 0x0000000502007986 */ /* 0x0001e2000c101924 */
[----:B------:R-:W-:Y:S05]  /*95e0*/  BRA `(.L_x_20849) ;  /* 0x00000b9000007947 */ /* 0x000fea0003800000 */
.L_x_20854:
[----:B------:R-:W-:-:S06]  /*95f0*/  LOP3.LUT R4, R19, 0xff, RZ, 0xc0, !PT ;  /* 0x000000ff13047812 */ /* 0x000fcc00078ec0ff */
[----:B------:R-:W0:Y:S02]  /*9600*/  I2F.F64.U16 R4, R4 ;  /* 0x0000000400047312 */ /* 0x000e240000101800 */
[----:B0-----:R0:W-:Y:S01]  /*9610*/  STG.E.64 [R2.64], R4 ;  /* 0x0000000402007986 */ /* 0x0011e2000c101b24 */
[----:B------:R-:W-:Y:S05]  /*9620*/  BRA `(.L_x_20849) ;  /* 0x00000b5000007947 */ /* 0x000fea0003800000 */
.L_x_20844:
        /* <DEDUP_REMOVED lines=12> */
.L_x_20858:
[----:B------:R-:W-:Y:S01]  /*96f0*/  LOP3.LUT R4, R19, 0xff, RZ, 0xc0, !PT ;  /* 0x000000ff13047812 */ /* 0x000fe200078ec0ff */
[----:B------:R-:W-:-:S05]  /*9700*/  CS2R R6, SRZ ;  /* 0x0000000000067805 */ /* 0x000fca000001ff00 */
[----:B------:R-:W0:Y:S02]  /*9710*/  I2F.F64.U16 R4, R4 ;  /* 0x0000000400047312 */ /* 0x000e240000101800 */
[----:B0-----:R0:W-:Y:S01]  /*9720*/  STG.E.128 [R2.64], R4 ;  /* 0x0000000402007986 */ /* 0x0011e2000c101d24 */
[----:B------:R-:W-:Y:S05]  /*9730*/  BRA `(.L_x_20849) ;  /* 0x00000a4000007947 */ /* 0x000fea0003800000 */
.L_x_20857:
        /* <DEDUP_REMOVED lines=22> */
.L_x_20862:
[----:B------:R-:W-:Y:S05]  /*98a0*/  BSYNC B0 ;  /* 0x0000000000007941 */ /* 0x000fea0003800000 */
.L_x_20861:
[----:B------:R-:W-:-:S05]  /*98b0*/  LOP3.LUT R5, R0, R5, RZ, 0xfc, !PT ;  /* 0x0000000500057212 */ /* 0x000fca00078efcff */
[----:B------:R0:W-:Y:S01]  /*98c0*/  STG.E.U8 [R2.64], R5 ;  /* 0x0000000502007986 */ /* 0x0001e2000c101124 */
[----:B------:R-:W-:Y:S05]  /*98d0*/  BRA `(.L_x_20849) ;  /* 0x000008a000007947 */ /* 0x000fea0003800000 */
.L_x_20860:
        /* <DEDUP_REMOVED lines=14> */
.L_x_20864:
[----:B------:R-:W-:Y:S01]  /*99c0*/  IMAD.MOV.U32 R0, RZ, RZ, 0x7f ;  /* 0x0000007fff007424 */ /* 0x000fe200078e00ff */
[----:B------:R-:W-:-:S04]  /*99d0*/  ISETP.GT.U32.AND P0, PT, R4, 0x7f800000, PT ;  /* 0x7f8000000400780c */ /* 0x000fc80003f04070 */
[----:B------:R-:W-:-:S04]  /*99e0*/  SEL R0, R0, 0x7c, P0 ;  /* 0x0000007c00007807 */ /* 0x000fc80000000000 */
.L_x_20865:
[----:B------:R-:W-:Y:S05]  /*99f0*/  BSYNC B0 ;  /* 0x0000000000007941 */ /* 0x000fea0003800000 */
.L_x_20863:
[----:B------:R-:W-:-:S04]  /*9a00*/  LOP3.LUT R4, R19, 0x80000000, RZ, 0xc0, !PT ;  /* 0x8000000013047812 */ /* 0x000fc800078ec0ff */
[----:B------:R-:W-:-:S04]  /*9a10*/  SHF.R.U32.HI R5, RZ, 0x18, R4 ;  /* 0x00000018ff057819 */ /* 0x000fc80000011604 */
[----:B------:R-:W-:-:S05]  /*9a20*/  LOP3.LUT R5, R0, R5, RZ, 0xfc, !PT ;  /* 0x0000000500057212 */ /* 0x000fca00078efcff */
[----:B------:R0:W-:Y:S01]  /*9a30*/  STG.E.U8 [R2.64], R5 ;  /* 0x0000000502007986 */ /* 0x0001e2000c101124 */
[----:B------:R-:W-:Y:S05]  /*9a40*/  BRA `(.L_x_20849) ;  /* 0x0000073000007947 */ /* 0x000fea0003800000 */
.L_x_20859:
[----:B------:R-:W-:-:S04]  /*9a50*/  LOP3.LUT R19, R19, 0xff, RZ, 0xc0, !PT ;  /* 0x000000ff13137812 */ /* 0x000fc800078ec0ff */
[----:B------:R-:W0:Y:S02]  /*9a60*/  I2F.U16 R0, R19 ;  /* 0x0000001300007306 */ /* 0x000e240000101000 */
[----:B0-----:R-:W-:-:S05]  /*9a70*/  F2FP.BF16.PACK_AB R0, RZ, R0 ;  /* 0x00000000ff00723e */ /* 0x001fca00000010ff */
[----:B------:R0:W-:Y:S01]  /*9a80*/  STG.E.U16 [R2.64], R0 ;  /* 0x0000000002007986 */ /* 0x0001e2000c101524 */
[----:B------:R-:W-:Y:S05]  /*9a90*/  BRA `(.L_x_20849) ;  /* 0x000006e000007947 */ /* 0x000fea0003800000 */
.L_x_20856:
        /* <DEDUP_REMOVED lines=11> */
.L_x_20868:
        /* <DEDUP_REMOVED lines=18> */
.L_x_20871:
[----:B------:R-:W-:-:S04]  /*9c70*/  LOP3.LUT R0, R19, 0x80000000, RZ, 0xc0, !PT ;  /* 0x8000000013007812 */ /* 0x000fc800078ec0ff */
[----:B------:R-:W-:-:S04]  /*9c80*/  SHF.R.U32.HI R5, RZ, 0x18, R0 ;  /* 0x00000018ff057819 */ /* 0x000fc80000011600 */
[----:B------:R-:W-:-:S04]  /*9c90*/  LOP3.LUT R4, R4, R5, RZ, 0xfc, !PT ;  /* 0x0000000504047212 */ /* 0x000fc800078efcff */
[----:B------:R-:W-:Y:S02]  /*9ca0*/  PRMT R0, R4, 0x7610, R0 ;  /* 0x0000761004007816 */ /* 0x000fe40000000000 */
.L_x_20870:
[----:B------:R-:W-:Y:S05]  /*9cb0*/  BSYNC B0 ;  /* 0x0000000000007941 */ /* 0x000fea0003800000 */
.L_x_20869:
[----:B------:R0:W-:Y:S01]  /*9cc0*/  STG.E.U8 [R2.64], R0 ;  /* 0x0000000002007986 */ /* 0x0001e2000c101124 */
[----:B------:R-:W-:Y:S05]  /*9cd0*/  BRA `(.L_x_20849) ;  /* 0x000004a000007947 */ /* 0x000fea0003800000 */
.L_x_20867:
        /* <DEDUP_REMOVED lines=18> */
.L_x_20874:
[----:B------:R-:W-:-:S04]  /*9e00*/  LOP3.LUT R0, R19, 0x80000000, RZ, 0xc0, !PT ;  /* 0x8000000013007812 */ /* 0x000fc800078ec0ff */
[----:B------:R-:W-:-:S04]  /*9e10*/  SHF.R.U32.HI R5, RZ, 0x18, R0 ;  /* 0x00000018ff057819 */ /* 0x000fc80000011600 */
[----:B------:R-:W-:-:S04]  /*9e20*/  LOP3.LUT R4, R4, R5, RZ, 0xfc, !PT ;  /* 0x0000000504047212 */ /* 0x000fc800078efcff */
[----:B------:R-:W-:Y:S02]  /*9e30*/  PRMT R0, R4, 0x7610, R0 ;  /* 0x0000761004007816 */ /* 0x000fe40000000000 */
.L_x_20873:
[----:B------:R-:W-:Y:S05]  /*9e40*/  BSYNC B0 ;  /* 0x0000000000007941 */ /* 0x000fea0003800000 */
.L_x_20872:
[----:B------:R0:W-:Y:S01]  /*9e50*/  STG.E.U8 [R2.64], R0 ;  /* 0x0000000002007986 */ /* 0x0001e2000c101124 */
[----:B------:R-:W-:Y:S05]  /*9e60*/  BRA `(.L_x_20849) ;  /* 0x0000031000007947 */ /* 0x000fea0003800000 */
.L_x_20866:
        /* <DEDUP_REMOVED lines=23> */
.L_x_20848:
        /* <DEDUP_REMOVED lines=20> */
.L_x_20876:
[----:B------:R-:W-:Y:S01]  /*a120*/  LOP3.LUT R4, R19, 0xff, RZ, 0xc0, !PT ;  /* 0x000000ff13047812 */ /* 0x000fe200078ec0ff */
[----:B------:R-:W-:-:S05]  /*a130*/  IMAD.MOV.U32 R5, RZ, RZ, RZ ;  /* 0x000000ffff057224 */ /* 0x000fca00078e00ff */
[----:B------:R0:W-:Y:S01]  /*a140*/  STG.E.64 [R2.64], R4 ;  /* 0x0000000402007986 */ /* 0x0001e2000c101b24 */
[----:B------:R-:W-:Y:S05]  /*a150*/  BRA `(.L_x_20849) ;  /* 0x0000002000007947 */ /* 0x000fea0003800000 */
.L_x_20875:
[----:B------:R-:W-:-:S05]  /*a160*/  LOP3.LUT R19, R19, 0xff, RZ, 0xc0, !PT ;  /* 0x000000ff13137812 */ /* 0x000fca00078ec0ff */
[----:B------:R0:W-:Y:S02]  /*a170*/  STG.E [R2.64], R19 ;  /* 0x0000001302007986 */ /* 0x0001e4000c101924 */
.L_x_20849:
        /* <DEDUP_REMOVED lines=21> */
.L_x_20880:
[----:B------:R0:W-:Y:S01]  /*a2d0*/  STG.E.U8 [R2.64], R17 ;  /* 0x0000001102007986 */ /* 0x0001e2000c101124 */
[----:B------:R-:W-:Y:S05]  /*a2e0*/  BRA `(.L_x_20882) ;  /* 0x00000e9000007947 */ /* 0x000fea0003800000 */
.L_x_20879:
        /* <DEDUP_REMOVED lines=10> */
.L_x_20884:
[----:B------:R-:W-:-:S05]  /*a390*/  LOP3.LUT R17, R17, 0xff, RZ, 0xc0, !PT ;  /* 0x000000ff11117812 */ /* 0x000fca00078ec0ff */
[----:B------:R0:W-:Y:S01]  /*a3a0*/  STG.E [R2.64], R17 ;  /* 0x0000001102007986 */ /* 0x0001e2000c101924 */
[----:B------:R-:W-:Y:S05]  /*a3b0*/  BRA `(.L_x_20882) ;  /* 0x00000dc000007947 */ /* 0x000fea0003800000 */
.L_x_20883:
[----:B------:R-:W-:-:S05]  /*a3c0*/  LOP3.LUT R17, R17, 0xff, RZ, 0xc0, !PT ;  /* 0x000000ff11117812 */ /* 0x000fca00078ec0ff */
[----:B------:R0:W-:Y:S01]  /*a3d0*/  STG.E.U16 [R2.64], R17 ;  /* 0x0000001102007986 */ /* 0x0001e2000c101524 */
[----:B------:R-:W-:Y:S05]  /*a3e0*/  BRA `(.L_x_20882) ;  /* 0x00000d9000007947 */ /* 0x000fea0003800000 */
.L_x_20878:
        /* <DEDUP_REMOVED lines=10> */
.L_x_20886:
[----:B------:R-:W-:-:S04]  /*a490*/  LOP3.LUT R17, R17, 0xff, RZ, 0xc0, !PT ;  /* 0x000000ff11117812 */ /* 0x000fc800078ec0ff */
[----:B------:R-:W0:Y:S02]  /*a4a0*/  I2F.U16 R0, R17 ;  /* 0x0000001100007306 */ /* 0x000e240000101000 */
[----:B0-----:R-:W-:-:S05]  /*a4b0*/  F2FP.PACK_AB R0, RZ, R0 ;  /* 0x00000000ff00723e */ /* 0x001fca00000000ff */
[----:B------:R0:W-:Y:S01]  /*a4c0*/  STG.E.U16 [R2.64], R0 ;  /* 0x0000000002007986 */ /* 0x0001e2000c101524 */
[----:B------:R-:W-:Y:S05]  /*a4d0*/  BRA `(.L_x_20882) ;  /* 0x00000ca000007947 */ /* 0x000fea0003800000 */
.L_x_20885:
        /* <DEDUP_REMOVED lines=11> */
.L_x_20888:
[----:B------:R-:W-:-:S06]  /*a590*/  LOP3.LUT R17, R17, 0xff, RZ, 0xc0, !PT ;  /* 0x000000ff11117812 */ /* 0x000fcc00078ec0ff */
[----:B------:R-:W0:Y:S02]  /*a5a0*/  I2F.U16 R17, R17 ;  /* 0x0000001100117306 */ /* 0x000e240000101000 */
[----:B0-----:R-:W-:-:S04]  /*a5b0*/  F2FP.PACK_AB R5, RZ, R17 ;  /* 0x00000011ff05723e */ /* 0x001fc800000000ff */
[----:B------:R-:W-:-:S05]  /*a5c0*/  PRMT R5, R5, 0x5410, RZ ;  /* 0x0000541005057816 */ /* 0x000fca00000000ff */
[----:B------:R0:W-:Y:S01]  /*a5d0*/  STG.E [R2.64], R5 ;  /* 0x0000000502007986 */ /* 0x0001e2000c101924 */
[----:B------:R-:W-:Y:S05]  /*a5e0*/  BRA `(.L_x_20882) ;  /* 0x00000b9000007947 */ /* 0x000fea0003800000 */
.L_x_20887:
[----:B------:R-:W-:-:S06]  /*a5f0*/  LOP3.LUT R4, R17, 0xff, RZ, 0xc0, !PT ;  /* 0x000000ff11047812 */ /* 0x000fcc00078ec0ff */
[----:B------:R-:W0:Y:S02]  /*a600*/  I2F.F64.U16 R4, R4 ;  /* 0x0000000400047312 */ /* 0x000e240000101800 */
[----:B0-----:R0:W-:Y:S01]  /*a610*/  STG.E.64 [R2.64], R4 ;  /* 0x0000000402007986 */ /* 0x0011e2000c101b24 */
[----:B------:R-:W-:Y:S05]  /*a620*/  BRA `(.L_x_20882) ;  /* 0x00000b5000007947 */ /* 0x000fea0003800000 */
.L_x_20877:
        /* <DEDUP_REMOVED lines=12> */
.L_x_20891:
[----:B------:R-:W-:Y:S01]  /*a6f0*/  LOP3.LUT R4, R17, 0xff, RZ, 0xc0, !PT ;  /* 0x000000ff11047812 */ /* 0x000fe200078ec0ff */
[----:B------:R-:W-:-:S05]  /*a700*/  CS2R R6, SRZ ;  /* 0x0000000000067805 */ /* 0x000fca000001ff00 */
[----:B------:R-:W0:Y:S02]  /*a710*/  I2F.F64.U16 R4, R4 ;  /* 0x0000000400047312 */ /* 0x000e240000101800 */
[----:B0-----:R0:W-:Y:S01]  /*a720*/  STG.E.128 [R2.64], R4 ;  /* 0x0000000402007986 */ /* 0x0011e2000c101d24 */
[----:B------:R-:W-:Y:S05]  /*a730*/  BRA `(.L_x_20882) ;  /* 0x00000a4000007947 */ /* 0x000fea0003800000 */
.L_x_20890:
        /* <DEDUP_REMOVED lines=22> */
.L_x_20895:
[----:B------:R-:W-:Y:S05]  /*a8a0*/  BSYNC B0 ;  /* 0x0000000000007941 */ /* 0x000fea0003800000 */
.L_x_20894:
[----:B------:R-:W-:-:S05]  /*a8b0*/  LOP3.LUT R5, R0, R5, RZ, 0xfc, !PT ;  /* 0x0000000500057212 */ /* 0x000fca00078efcff */
[----:B------:R0:W-:Y:S01]  /*a8c0*/  STG.E.U8 [R2.64], R5 ;  /* 0x0000000502007986 */ /* 0x0001e2000c101124 */
[----:B------:R-:W-:Y:S05]  /*a8d0*/  BRA `(.L_x_20882) ;  /* 0x000008a000007947 */ /* 0x000fea0003800000 */
.L_x_20893:
        /* <DEDUP_REMOVED lines=14> */
.L_x_20897:
[----:B------:R-:W-:Y:S01]  /*a9c0*/  IMAD.MOV.U32 R0, RZ, RZ, 0x7f ;  /* 0x0000007fff007424 */ /* 0x000fe200078e00ff */
[----:B------:R-:W-:-:S04]  /*a9d0*/  ISETP.GT.U32.AND P0, PT, R4, 0x7f800000, PT ;  /* 0x7f8000000400780c */ /* 0x000fc80003f04070 */
[----:B------:R-:W-:-:S04]  /*a9e0*/  SEL R0, R0, 0x7c, P0 ;  /* 0x0000007c00007807 */ /* 0x000fc80000000000 */
.L_x_20898:
[----:B------:R-:W-:Y:S05]  /*a9f0*/  BSYNC B0 ;  /* 0x0000000000007941 */ /* 0x000fea0003800000 */
.L_x_20896:
[----:B------:R-:W-:-:S04]  /*aa00*/  LOP3.LUT R4, R17, 0x80000000, RZ, 0xc0, !PT ;  /* 0x8000000011047812 */ /* 0x000fc800078ec0ff */
[----:B------:R-:W-:-:S04]  /*aa10*/  SHF.R.U32.HI R5, RZ, 0x18, R4 ;  /* 0x00000018ff057819 */ /* 0x000fc80000011604 */
[----:B------:R-:W-:-:S05]  /*aa20*/  LOP3.LUT R5, R0, R5, RZ, 0xfc, !PT ;  /* 0x0000000500057212 */ /* 0x000fca00078efcff */
[----:B------:R0:W-:Y:S01]  /*aa30*/  STG.E.U8 [R2.64], R5 ;  /* 0x0000000502007986 */ /* 0x0001e2000c101124 */
[----:B------:R-:W-:Y:S05]  /*aa40*/  BRA `(.L_x_20882) ;  /* 0x0000073000007947 */ /* 0x000fea0003800000 */
.L_x_20892:
[----:B------:R-:W-:-:S04]  /*aa50*/  LOP3.LUT R17, R17, 0xff, RZ, 0xc0, !PT ;  /* 0x000000ff11117812 */ /* 0x000fc800078ec0ff */
[----:B------:R-:W0:Y:S02]  /*aa60*/  I2F.U16 R0, R17 ;  /* 0x0000001100007306 */ /* 0x000e240000101000 */
[----:B0-----:R-:W-:-:S05]  /*aa70*/  F2FP.BF16.PACK_AB R0, RZ, R0 ;  /* 0x00000000ff00723e */ /* 0x001fca00000010ff */
[----:B------:R0:W-:Y:S01]  /*aa80*/  STG.E.U16 [R2.64], R0 ;  /* 0x0000000002007986 */ /* 0x0001e2000c101524 */
[----:B------:R-:W-:Y:S05]  /*aa90*/  BRA `(.L_x_20882) ;  /* 0x000006e000007947 */ /* 0x000fea0003800000 */
.L_x_20889:
        /* <DEDUP_REMOVED lines=11> */
.L_x_20901:
        /* <DEDUP_REMOVED lines=18> */
.L_x_20904:
[----:B------:R-:W-:-:S04]  /*ac70*/  LOP3.LUT R0, R17, 0x80000000, RZ, 0xc0, !PT ;  /* 0x8000000011007812 */ /* 0x000fc800078ec0ff */
[----:B------:R-:W-:-:S04]  /*ac80*/  SHF.R.U32.HI R5, RZ, 0x18, R0 ;  /* 0x00000018ff057819 */ /* 0x000fc80000011600 */
[----:B------:R-:W-:-:S04]  /*ac90*/  LOP3.LUT R4, R4, R5, RZ, 0xfc, !PT ;  /* 0x0000000504047212 */ /* 0x000fc800078efcff */
[----:B------:R-:W-:Y:S02]  /*aca0*/  PRMT R0, R4, 0x7610, R0 ;  /* 0x0000761004007816 */ /* 0x000fe40000000000 */
.L_x_20903:
[----:B------:R-:W-:Y:S05]  /*acb0*/  BSYNC B0 ;  /* 0x0000000000007941 */ /* 0x000fea0003800000 */
.L_x_20902:
[----:B------:R0:W-:Y:S01]  /*acc0*/  STG.E.U8 [R2.64], R0 ;  /* 0x0000000002007986 */ /* 0x0001e2000c101124 */
[----:B------:R-:W-:Y:S05]  /*acd0*/  BRA `(.L_x_20882) ;  /* 0x000004a000007947 */ /* 0x000fea0003800000 */
.L_x_20900:
        /* <DEDUP_REMOVED lines=18> */
.L_x_20907:
[----:B------:R-:W-:-:S04]  /*ae00*/  LOP3.LUT R0, R17, 0x80000000, RZ, 0xc0, !PT ;  /* 0x8000000011007812 */ /* 0x000fc800078ec0ff */
[----:B------:R-:W-:-:S04]  /*ae10*/  SHF.R.U32.HI R5, RZ, 0x18, R0 ;  /* 0x00000018ff057819 */ /* 0x000fc80000011600 */
[----:B------:R-:W-:-:S04]  /*ae20*/  LOP3.LUT R4, R4, R5, RZ, 0xfc, !PT ;  /* 0x0000000504047212 */ /* 0x000fc800078efcff */
[----:B------:R-:W-:Y:S02]  /*ae30*/  PRMT R0, R4, 0x7610, R0 ;  /* 0x0000761004007816 */ /* 0x000fe40000000000 */
.L_x_20906:
[----:B------:R-:W-:Y:S05]  /*ae40*/  BSYNC B0 ;  /* 0x0000000000007941 */ /* 0x000fea0003800000 */
.L_x_20905:
[----:B------:R0:W-:Y:S01]  /*ae50*/  STG.E.U8 [R2.64], R0 ;  /* 0x0000000002007986 */ /* 0x0001e2000c101124 */
[----:B------:R-:W-:Y:S05]  /*ae60*/  BRA `(.L_x_20882) ;  /* 0x0000031000007947 */ /* 0x000fea0003800000 */
.L_x_20899:
        /* <DEDUP_REMOVED lines=23> */
.L_x_20881:
        /* <DEDUP_REMOVED lines=20> */
.L_x_20909:
[----:B------:R-:W-:Y:S01]  /*b120*/  LOP3.LUT R4, R17, 0xff, RZ, 0xc0, !PT ;  /* 0x000000ff11047812 */ /* 0x000fe200078ec0ff */
[----:B------:R-:W-:-:S05]  /*b130*/  IMAD.MOV.U32 R5, RZ, RZ, RZ ;  /* 0x000000ffff057224 */ /* 0x000fca00078e00ff */
[----:B------:R0:W-:Y:S01]  /*b140*/  STG.E.64 [R2.64], R4 ;  /* 0x0000000402007986 */ /* 0x0001e2000c101b24 */
[----:B------:R-:W-:Y:S05]  /*b150*/  BRA `(.L_x_20882) ;  /* 0x0000002000007947 */ /* 0x000fea0003800000 */
.L_x_20908:
[----:B------:R-:W-:-:S05]  /*b160*/  LOP3.LUT R17, R17, 0xff, RZ, 0xc0, !PT ;  /* 0x000000ff11117812 */ /* 0x000fca00078ec0ff */
[----:B------:R0:W-:Y:S02]  /*b170*/  STG.E [R2.64], R17 ;  /* 0x0000001102007986 */ /* 0x0001e4000c101924 */
.L_x_20882:
[----:B------:R-:W-:Y:S02]  /*b180*/  IADD3 R24, R24, 0x80, RZ ;  /* 0x0000008018187810 */ /* 0x000fe40007ffe0ff */
.L_x_20843:
[----:B------:R-:W-:Y:S05]  /*b190*/  BSYNC B6 ;  /* 0x0000000000067941 */ /* 0x000fea0003800000 */
.L_x_20842:
        /* <DEDUP_REMOVED lines=19> */
.L_x_20913:
[----:B------:R-:W-:Y:S01]  /*b2d0*/  STG.E.U8 [R2.64], R16 ;  /* 0x0000001002007986 */ /* 0x000fe2000c101124 */
[----:B------:R-:W-:Y:S05]  /*b2e0*/  EXIT ;  /* 0x000000000000794d */ /* 0x000fea0003800000 */
.L_x_20912:
        /* <DEDUP_REMOVED lines=10> */
.L_x_20916:
[----:B------:R-:W-:-:S05]  /*b390*/  LOP3.LUT R5, R16, 0xff, RZ, 0xc0, !PT ;  /* 0x000000ff10057812 */ /* 0x000fca00078ec0ff */
[----:B------:R-:W-:Y:S01]  /*b3a0*/  STG.E [R2.64], R5 ;  /* 0x0000000502007986 */ /* 0x000fe2000c101924 */
[----:B------:R-:W-:Y:S05]  /*b3b0*/  EXIT ;  /* 0x000000000000794d */ /* 0x000fea0003800000 */
.L_x_20915:
[----:B------:R-:W-:-:S05]  /*b3c0*/  LOP3.LUT R5, R16, 0xff, RZ, 0xc0, !PT ;  /* 0x000000ff10057812 */ /* 0x000fca00078ec0ff */
[----:B------:R-:W-:Y:S01]  /*b3d0*/  STG.E.U16 [R2.64], R5 ;  /* 0x0000000502007986 */ /* 0x000fe2000c101524 */
[----:B------:R-:W-:Y:S05]  /*b3e0*/  EXIT ;  /* 0x000000000000794d */ /* 0x000fea0003800000 */
.L_x_20911:
        /* <DEDUP_REMOVED lines=10> */
.L_x_20918:
[----:B------:R-:W-:-:S04]  /*b490*/  LOP3.LUT R16, R16, 0xff, RZ, 0xc0, !PT ;  /* 0x000000ff10107812 */ /* 0x000fc800078ec0ff */
[----:B------:R-:W0:Y:S02]  /*b4a0*/  I2F.U16 R0, R16 ;  /* 0x0000001000007306 */ /* 0x000e240000101000 */
[----:B0-----:R-:W-:-:S05]  /*b4b0*/  F2FP.PACK_AB R0, RZ, R0 ;  /* 0x00000000ff00723e */ /* 0x001fca00000000ff */
[----:B------:R-:W-:Y:S01]  /*b4c0*/  STG.E.U16 [R2.64], R0 ;  /* 0x0000000002007986 */ /* 0x000fe2000c101524 */
[----:B------:R-:W-:Y:S05]  /*b4d0*/  EXIT ;  /* 0x000000000000794d */ /* 0x000fea0003800000 */
.L_x_20917:
        /* <DEDUP_REMOVED lines=9> */
[----:B0-----:R-:W-:Y:S01]  /*b570*/  STG.E.64 [R2.64], R16 ;  /* 0x0000001002007986 */ /* 0x001fe2000c101b24 */
[----:B------:R-:W-:Y:S05]  /*b580*/  EXIT ;  /* 0x000000000000794d */ /* 0x000fea0003800000 */
.L_x_20920:
[----:B------:R-:W-:-:S06]  /*b590*/  LOP3.LUT R16, R16, 0xff, RZ, 0xc0, !PT ;  /* 0x000000ff10107812 */ /* 0x000fcc00078ec0ff */
[----:B------:R-:W0:Y:S02]  /*b5a0*/  I2F.U16 R16, R16 ;  /* 0x0000001000107306 */ /* 0x000e240000101000 */
[----:B0-----:R-:W-:-:S04]  /*b5b0*/  F2FP.PACK_AB R5, RZ, R16 ;  /* 0x00000010ff05723e */ /* 0x001fc800000000ff */
[----:B------:R-:W-:-:S05]  /*b5c0*/  PRMT R5, R5, 0x5410, RZ ;  /* 0x0000541005057816 */ /* 0x000fca00000000ff */
[----:B------:R-:W-:Y:S01]  /*b5d0*/  STG.E [R2.64], R5 ;  /* 0x0000000502007986 */ /* 0x000fe2000c101924 */
[----:B------:R-:W-:Y:S05]  /*b5e0*/  EXIT ;  /* 0x000000000000794d */ /* 0x000fea0003800000 */
.L_x_20919:
[----:B------:R-:W-:-:S06]  /*b5f0*/  LOP3.LUT R4, R16, 0xff, RZ, 0xc0, !PT ;  /* 0x000000ff10047812 */ /* 0x000fcc00078ec0ff */
[----:B------:R-:W0:Y:S02]  /*b600*/  I2F.F64.U16 R4, R4 ;  /* 0x0000000400047312 */ /* 0x000e240000101800 */
[----:B0-----:R-:W-:Y:S01]  /*b610*/  STG.E.64 [R2.64], R4 ;  /* 0x0000000402007986 */ /* 0x001fe2000c101b24 */
[----:B------:R-:W-:Y:S05]  /*b620*/  EXIT ;  /* 0x000000000000794d */ /* 0x000fea0003800000 */
.L_x_20910:
        /* <DEDUP_REMOVED lines=12> */
.L_x_20923:
[----:B------:R-:W-:Y:S01]  /*b6f0*/  LOP3.LUT R4, R16, 0xff, RZ, 0xc0, !PT ;  /* 0x000000ff10047812 */ /* 0x000fe200078ec0ff */
[----:B------:R-:W-:-:S05]  /*b700*/  CS2R R6, SRZ ;  /* 0x0000000000067805 */ /* 0x000fca000001ff00 */
[----:B------:R-:W0:Y:S02]  /*b710*/  I2F.F64.U16 R4, R4 ;  /* 0x0000000400047312 */ /* 0x000e240000101800 */
[----:B0-----:R-:W-:Y:S01]  /*b720*/  STG.E.128 [R2.64], R4 ;  /* 0x0000000402007986 */ /* 0x001fe2000c101d24 */
[----:B------:R-:W-:Y:S05]  /*b730*/  EXIT ;  /* 0x000000000000794d */ /* 0x000fea0003800000 */
.L_x_20922:
        /* <DEDUP_REMOVED lines=22> */
.L_x_20927:
[----:B------:R-:W-:Y:S05]  /*b8a0*/  BSYNC B0 ;  /* 0x0000000000007941 */ /* 0x000fea0003800000 */
.L_x_20926:
[----:B------:R-:W-:-:S05]  /*b8b0*/  LOP3.LUT R5, R0, R5, RZ, 0xfc, !PT ;  /* 0x0000000500057212 */ /* 0x000fca00078efcff */
[----:B------:R-:W-:Y:S01]  /*b8c0*/  STG.E.U8 [R2.64], R5 ;  /* 0x0000000502007986 */ /* 0x000fe2000c101124 */
[----:B------:R-:W-:Y:S05]  /*b8d0*/  EXIT ;  /* 0x000000000000794d */ /* 0x000fea0003800000 */
.L_x_20925:
        /* <DEDUP_REMOVED lines=14> */
.L_x_20929:
[----:B------:R-:W-:Y:S01]  /*b9c0*/  IMAD.MOV.U32 R0, RZ, RZ, 0x7f ;  /* 0x0000007fff007424 */ /* 0x000fe200078e00ff */
[----:B------:R-:W-:-:S04]  /*b9d0*/  ISETP.GT.U32.AND P0, PT, R4, 0x7f800000, PT ;  /* 0x7f8000000400780c */ /* 0x000fc80003f04070 */
[----:B------:R-:W-:-:S04]  /*b9e0*/  SEL R0, R0, 0x7c, P0 ;  /* 0x0000007c00007807 */ /* 0x000fc80000000000 */
.L_x_20930:
[----:B------:R-:W-:Y:S05]  /*b9f0*/  BSYNC B0 ;  /* 0x0000000000007941 */ /* 0x000fea0003800000 */
.L_x_20928:
[----:B------:R-:W-:-:S04]  /*ba00*/  LOP3.LUT R4, R5, 0x80000000, RZ, 0xc0, !PT ;  /* 0x8000000005047812 */ /* 0x000fc800078ec0ff */
[----:B------:R-:W-:-:S04]  /*ba10*/  SHF.R.U32.HI R5, RZ, 0x18, R4 ;  /* 0x00000018ff057819 */ /* 0x000fc80000011604 */
[----:B------:R-:W-:-:S05]  /*ba20*/  LOP3.LUT R5, R0, R5, RZ, 0xfc, !PT ;  /* 0x0000000500057212 */ /* 0x000fca00078efcff */
[----:B------:R-:W-:Y:S01]  /*ba30*/  STG.E.U8 [R2.64], R5 ;  /* 0x0000000502007986 */ /* 0x000fe2000c101124 */
[----:B------:R-:W-:Y:S05]  /*ba40*/  EXIT ;  /* 0x000000000000794d */ /* 0x000fea0003800000 */
.L_x_20924:
[----:B------:R-:W-:-:S04]  /*ba50*/  LOP3.LUT R16, R16, 0xff, RZ, 0xc0, !PT ;  /* 0x000000ff10107812 */ /* 0x000fc800078ec0ff */
[----:B------:R-:W0:Y:S02]  /*ba60*/  I2F.U16 R0, R16 ;  /* 0x0000001000007306 */ /* 0x000e240000101000 */
[----:B0-----:R-:W-:-:S05]  /*ba70*/  F2FP.BF16.PACK_AB R0, RZ, R0 ;  /* 0x00000000ff00723e */ /* 0x001fca00000010ff */
[----:B------:R-:W-:Y:S01]  /*ba80*/  STG.E.U16 [R2.64], R0 ;  /* 0x0000000002007986 */ /* 0x000fe2000c101524 */
[----:B------:R-:W-:Y:S05]  /*ba90*/  EXIT ;  /* 0x000000000000794d */ /* 0x000fea0003800000 */
.L_x_20921:
        /* <DEDUP_REMOVED lines=11> */
.L_x_20933:
        /* <DEDUP_REMOVED lines=18> */
.L_x_20936:
[----:B------:R-:W-:-:S04]  /*bc70*/  LOP3.LUT R0, R7, 0x80000000, RZ, 0xc0, !PT ;  /* 0x8000000007007812 */ /* 0x000fc800078ec0ff */
[----:B------:R-:W-:-:S04]  /*bc80*/  SHF.R.U32.HI R5, RZ, 0x18, R0 ;  /* 0x00000018ff057819 */ /* 0x000fc80000011600 */
[----:B------:R-:W-:-:S04]  /*bc90*/  LOP3.LUT R4, R4, R5, RZ, 0xfc, !PT ;  /* 0x0000000504047212 */ /* 0x000fc800078efcff */
[----:B------:R-:W-:Y:S02]  /*bca0*/  PRMT R0, R4, 0x7610, R0 ;  /* 0x0000761004007816 */ /* 0x000fe40000000000 */
.L_x_20935:
[----:B------:R-:W-:Y:S05]  /*bcb0*/  BSYNC B0 ;  /* 0x0000000000007941 */ /* 0x000fea0003800000 */
.L_x_20934:
[----:B------:R-:W-:Y:S01]  /*bcc0*/  STG.E.U8 [R2.64], R0 ;  /* 0x0000000002007986 */ /* 0x000fe2000c101124 */
[----:B------:R-:W-:Y:S05]  /*bcd0*/  EXIT ;  /* 0x000000000000794d */ /* 0x000fea0003800000 */
.L_x_20932:
        /* <DEDUP_REMOVED lines=18> */
.L_x_20939:
[----:B------:R-:W-:-:S04]  /*be00*/  LOP3.LUT R0, R7, 0x80000000, RZ, 0xc0, !PT ;  /* 0x8000000007007812 */ /* 0x000fc800078ec0ff */
[----:B------:R-:W-:-:S04]  /*be10*/  SHF.R.U32.HI R5, RZ, 0x18, R0 ;  /* 0x00000018ff057819 */ /* 0x000fc80000011600 */
[----:B------:R-:W-:-:S04]  /*be20*/  LOP3.LUT R4, R4, R5, RZ, 0xfc, !PT ;  /* 0x0000000504047212 */ /* 0x000fc800078efcff */
[----:B------:R-:W-:Y:S02]  /*be30*/  PRMT R0, R4, 0x7610, R0 ;  /* 0x0000761004007816 */ /* 0x000fe40000000000 */
.L_x_20938:
[----:B------:R-:W-:Y:S05]  /*be40*/  BSYNC B0 ;  /* 0x0000000000007941 */ /* 0x000fea0003800000 */
.L_x_20937:
[----:B------:R-:W-:Y:S01]  /*be50*/  STG.E.U8 [R2.64], R0 ;  /* 0x0000000002007986 */ /* 0x000fe2000c101124 */
[----:B------:R-:W-:Y:S05]  /*be60*/  EXIT ;  /* 0x000000000000794d */ /* 0x000fea0003800000 */
.L_x_20931:
        /* <DEDUP_REMOVED lines=23> */
.L_x_20914:
        /* <DEDUP_REMOVED lines=20> */
.L_x_20941:
[----:B------:R-:W-:Y:S01]  /*c120*/  LOP3.LUT R16, R16, 0xff, RZ, 0xc0, !PT ;  /* 0x000000ff10107812 */ /* 0x000fe200078ec0ff */
[----:B------:R-:W-:-:S05]  /*c130*/  IMAD.MOV.U32 R17, RZ, RZ, RZ ;  /* 0x000000ffff117224 */ /* 0x000fca00078e00ff */
[----:B------:R-:W-:Y:S01]  /*c140*/  STG.E.64 [R2.64], R16 ;  /* 0x0000001002007986 */ /* 0x000fe2000c101b24 */
[----:B------:R-:W-:Y:S05]  /*c150*/  EXIT ;  /* 0x000000000000794d */ /* 0x000fea0003800000 */
.L_x_20940:
[----:B------:R-:W-:-:S05]  /*c160*/  LOP3.LUT R5, R16, 0xff, RZ, 0xc0, !PT ;  /* 0x000000ff10057812 */ /* 0x000fca00078ec0ff */
[----:B------:R-:W-:Y:S01]  /*c170*/  STG.E [R2.64], R5 ;  /* 0x0000000502007986 */ /* 0x000fe2000c101924 */
[----:B------:R-:W-:Y:S05]  /*c180*/  EXIT ;  /* 0x000000000000794d */ /* 0x000fea0003800000 */
.L_x_20942:
        /* <DEDUP_REMOVED lines=15> */
.L_x_23057:


//--------------------- .text._ZN2at6native18elementwise_kernelILi128ELi4EZNS0_22gpu_kernel_impl_nocastIZZZNS0_54_GLOBAL__N__d8c5977b_16_LinearAlgebra_cu_9e10b42f_321716addr_kernel_cudaERNS_14TensorIteratorERKN3c106ScalarES9_ENKUlvE_clEvENKUlvE_clEvEUlhhhE_EEvRNS_18TensorIteratorBaseERKT_EUliE_EEviT1_ --------------------------
	.section	.text._ZN2at6native18elementwise_kernelILi128ELi4EZNS0_22gpu_kernel_impl_nocastIZZZNS0_54_GLOBAL__N__d8c5977b_16_LinearAlgebra_cu_9e10b42f_321716addr_kernel_cudaERNS_14TensorIteratorERKN3c106ScalarES9_ENKUlvE_clEvENKUlvE_clEvEUlhhhE_EEvRNS_18TensorIteratorBaseERKT_EUliE_EEviT1_,"ax",@progbits
	.sectioninfo	@"SHI_REGISTERS=12"
	.align	128
        .global         _ZN2at6native18elementwise_kernelILi128ELi4EZNS0_22gpu_kernel_impl_nocastIZZZNS0_54_GLOBAL__N__d8c5977b_16_LinearAlgebra_cu_9e10b42f_321716addr_kernel_cudaERNS_14TensorIteratorERKN3c106ScalarES9_ENKUlvE_clEvENKUlvE_clEvEUlhhhE_EEvRNS_18TensorIteratorBaseERKT_EUliE_EEviT1_
        .type           _ZN2at6native18elementwise_kernelILi128ELi4EZNS0_22gpu_kernel_impl_nocastIZZZNS0_54_GLOBAL__N__d8c5977b_16_LinearAlgebra_cu_9e10b42f_321716addr_kernel_cudaERNS_14TensorIteratorERKN3c106ScalarES9_ENKUlvE_clEvENKUlvE_clEvEUlhhhE_EEvRNS_18TensorIteratorBaseERKT_EUliE_EEviT1_,@function
        .size           _ZN2at6native18elementwise_kernelILi128ELi4EZNS0_22gpu_kernel_impl_nocastIZZZNS0_54_GLOBAL__N__d8c5977b_16_LinearAlgebra_cu_9e10b42f_321716addr_kernel_cudaERNS_14TensorIteratorERKN3c106ScalarES9_ENKUlvE_clEvENKUlvE_clEvEUlhhhE_EEvRNS_18TensorIteratorBaseERKT_EUliE_EEviT1_,(.L_x_23058 - _ZN2at6native18elementwise_kernelILi128ELi4EZNS0_22gpu_kernel_impl_nocastIZZZNS0_54_GLOBAL__N__d8c5977b_16_LinearAlgebra_cu_9e10b42f_321716addr_kernel_cudaERNS_14TensorIteratorERKN3c106ScalarES9_ENKUlvE_clEvENKUlvE_clEvEUlhhhE_EEvRNS_18TensorIteratorBaseERKT_EUliE_EEviT1_)
        .other          _ZN2at6native18elementwise_kernelILi128ELi4EZNS0_22gpu_kernel_impl_nocastIZZZNS0_54_GLOBAL__N__d8c5977b_16_LinearAlgebra_cu_9e10b42f_321716addr_kernel_cudaERNS_14TensorIteratorERKN3c106ScalarES9_ENKUlvE_clEvENKUlvE_clEvEUlhhhE_EEvRNS_18TensorIteratorBaseERKT_EUliE_EEviT1_,@"STO_CUDA_ENTRY STV_DEFAULT"
_ZN2at6native18elementwise_kernelILi128ELi4EZNS0_22gpu_kernel_impl_nocastIZZZNS0_54_GLOBAL__N__d8c5977b_16_LinearAlgebra_cu_9e10b42f_321716addr_kernel_cudaERNS_14TensorIteratorERKN3c106ScalarES9_ENKUlvE_clEvENKUlvE_clEvEUlhhhE_EEvRNS_18TensorIteratorBaseERKT_EUliE_EEviT1_:
.text._ZN2at6native18elementwise_kernelILi128ELi4EZNS0_22gpu_kernel_impl_nocastIZZZNS0_54_GLOBAL__N__d8c5977b_16_LinearAlgebra_cu_9e10b42f_321716addr_kernel_cudaERNS_14TensorIteratorERKN3c106ScalarES9_ENKUlvE_clEvENKUlvE_clEvEUlhhhE_EEvRNS_18TensorIteratorBaseERKT_EUliE_EEviT1_:
        /* <DEDUP_REMOVED lines=262> */
.L_x_20945:
        /* <DEDUP_REMOVED lines=14> */
.L_x_20944:
[----:B------:R-:W-:Y:S05]  /*1140*/  BSYNC B0 ;  /* 0x0000000000007941 */ /* 0x000fea0003800000 */
.L_x_20943:
        /* <DEDUP_REMOVED lines=256> */
.L_x_20948:
        /* <DEDUP_REMOVED lines=269> */
.L_x_20949:
        /* <DEDUP_REMOVED lines=14> */
.L_x_20947:
[----:B0-----:R-:W-:Y:S05]  /*3300*/  BSYNC B0 ;  /* 0x0000000000007941 */ /* 0x001fea0003800000 */
.L_x_20946:
        /* <DEDUP_REMOVED lines=255> */
.L_x_20950:
        /* <DEDUP_REMOVED lines=14> */
.L_x_20951:
        /* <DEDUP_REMOVED lines=10> */
.L_x_23058:


//--------------------- .text._ZN2at6native27unrolled_elementwise_kernelIZZZNS0_54_GLOBAL__N__d8c5977b_16_LinearAlgebra_cu_9e10b42f_321716addr_kernel_cudaERNS_14TensorIteratorERKN3c106ScalarES8_ENKUlvE_clEvENKUlvE_clEvEUlhhhE_St5arrayIPcLm4EELi4E23TrivialOffsetCalculatorILi3EjESF_ILi1EjENS0_6memory15LoadWithoutCastENSI_16StoreWithoutCastEEEviT_T0_T2_T3_T4_T5_ --------------------------
	.section	.text._ZN2at6native27unrolled_elementwise_kernelIZZZNS0_54_GLOBAL__N__d8c5977b_16_LinearAlgebra_cu_9e10b42f_321716addr_kernel_cudaERNS_14TensorIteratorERKN3c106ScalarES8_ENKUlvE_clEvENKUlvE_clEvEUlhhhE_St5arrayIPcLm4EELi4E23TrivialOffsetCalculatorILi3EjESF_ILi1EjENS0_6memory15LoadWithoutCastENSI_16StoreWithoutCastEEEviT_T0_T2_T3_T4_T5_,"ax",@progbits
	.sectioninfo	@"SHI_REGISTERS=25"
	.align	128
        .global         _ZN2at6native27unrolled_elementwise_kernelIZZZNS0_54_GLOBAL__N__d8c5977b_16_LinearAlgebra_cu_9e10b42f_321716addr_kernel_cudaERNS_14TensorIteratorERKN3c106ScalarES8_ENKUlvE_clEvENKUlvE_clEvEUlhhhE_St5arrayIPcLm4EELi4E23TrivialOffsetCalculatorILi3EjESF_ILi1EjENS0_6memory15LoadWithoutCastENSI_16StoreWithoutCastEEEviT_T0_T2_T3_T4_T5_
        .type           _ZN2at6native27unrolled_elementwise_kernelIZZZNS0_54_GLOBAL__N__d8c5977b_16_LinearAlgebra_cu_9e10b42f_321716addr_kernel_cudaERNS_14TensorIteratorERKN3c106ScalarES8_ENKUlvE_clEvENKUlvE_clEvEUlhhhE_St5arrayIPcLm4EELi4E23TrivialOffsetCalculatorILi3EjESF_ILi1EjENS0_6memory15LoadWithoutCastENSI_16StoreWithoutCastEEEviT_T0_T2_T3_T4_T5_,@function
        .size           _ZN2at6native27unrolled_elementwise_kernelIZZZNS0_54_GLOBAL__N__d8c5977b_16_LinearAlgebra_cu_9e10b42f_321716addr_kernel_cudaERNS_14TensorIteratorERKN3c106ScalarES8_ENKUlvE_clEvENKUlvE_clEvEUlhhhE_St5arrayIPcLm4EELi4E23TrivialOffsetCalculatorILi3EjESF_ILi1EjENS0_6memory15LoadWithoutCastENSI_16StoreWithoutCastEEEviT_T0_T2_T3_T4_T5_,(.L_x_23059 - _ZN2at6native27unrolled_elementwise_kernelIZZZNS0_54_GLOBAL__N__d8c5977b_16_LinearAlgebra_cu_9e10b42f_321716addr_kernel_cudaERNS_14TensorIteratorERKN3c106ScalarES8_ENKUlvE_clEvENKUlvE_clEvEUlhhhE_St5arrayIPcLm4EELi4E23TrivialOffsetCalculatorILi3EjESF_ILi1EjENS0_6memory15LoadWithoutCastENSI_16StoreWithoutCastEEEviT_T0_T2_T3_T4_T5_)
        .other          _ZN2at6native27unrolled_elementwise_kernelIZZZNS0_54_GLOBAL__N__d8c5977b_16_LinearAlgebra_cu_9e10b42f_321716addr_kernel_cudaERNS_14TensorIteratorERKN3c106ScalarES8_ENKUlvE_clEvENKUlvE_clEvEUlhhhE_St5arrayIPcLm4EELi4E23TrivialOffsetCalculatorILi3EjESF_ILi1EjENS0_6memory15LoadWithoutCastENSI_16StoreWithoutCastEEEviT_T0_T2_T3_T4_T5_,@"STO_CUDA_ENTRY STV_DEFAULT"
_ZN2at6native27unrolled_elementwise_kernelIZZZNS0_54_GLOBAL__N__d8c5977b_16_LinearAlgebra_cu_9e10b42f_321716addr_kernel_cudaERNS_14TensorIteratorERKN3c106ScalarES8_ENKUlvE_clEvENKUlvE_clEvEUlhhhE_St5arrayIPcLm4EELi4E23TrivialOffsetCalculatorILi3EjESF_ILi1EjENS0_6memory15LoadWithoutCastENSI_16StoreWithoutCastEEEviT_T0_T2_T3_T4_T5_:
.text._ZN2at6native27unrolled_elementwise_kernelIZZZNS0_54_GLOBAL__N__d8c5977b_16_LinearAlgebra_cu_9e10b42f_321716addr_kernel_cudaERNS_14TensorIteratorERKN3c106ScalarES8_ENKUlvE_clEvENKUlvE_clEvEUlhhhE_St5arrayIPcLm4EELi4E23TrivialOffsetCalculatorILi3EjESF_ILi1EjENS0_6memory15LoadWithoutCastENSI_16StoreWithoutCastEEEviT_T0_T2_T3_T4_T5_:
        /* <DEDUP_REMOVED lines=94> */
.L_x_20953:
[----:B0-----:R-:W-:Y:S05]  /*05e0*/  BSYNC B0 ;  /* 0x0000000000007941 */ /* 0x001fea0003800000 */
.L_x_20952:
        /* <DEDUP_REMOVED lines=11> */
.L_x_20954:
        /* <DEDUP_REMOVED lines=14> */
.L_x_23059:


//--------------------- .text._ZN2at6native29vectorized_elementwise_kernelILi2EZZZNS0_54_GLOBAL__N__d8c5977b_16_LinearAlgebra_cu_9e10b42f_321716addr_kernel_cudaERNS_14TensorIteratorERKN3c106ScalarES8_ENKUlvE_clEvENKUlvE_clEvEUlhhhE_St5arrayIPcLm4EEEEviT0_T1_ --------------------------
	.section	.text._ZN2at6native29vectorized_elementwise_kernelILi2EZZZNS0_54_GLOBAL__N__d8c5977b_16_LinearAlgebra_cu_9e10b42f_321716addr_kernel_cudaERNS_14TensorIteratorERKN3c106ScalarES8_ENKUlvE_clEvENKUlvE_clEvEUlhhhE_St5arrayIPcLm4EEEEviT0_T1_,"ax",@progbits
	.sectioninfo	@"SHI_REGISTERS=32"
	.align	128
        .global         _ZN2at6native29vectorized_elementwise_kernelILi2EZZZNS0_54_GLOBAL__N__d8c5977b_16_LinearAlgebra_cu_9e10b42f_321716addr_kernel_cudaERNS_14TensorIteratorERKN3c106ScalarES8_ENKUlvE_clEvENKUlvE_clEvEUlhhhE_St5arrayIPcLm4EEEEviT0_T1_
        .type           _ZN2at6native29vectorized_elementwise_kernelILi2EZZZNS0_54_GLOBAL__N__d8c5977b_16_LinearAlgebra_cu_9e10b42f_321716addr_kernel_cudaERNS_14TensorIteratorERKN3c106ScalarES8_ENKUlvE_clEvENKUlvE_clEvEUlhhhE_St5arrayIPcLm4EEEEviT0_T1_,@function
        .size           _ZN2at6native29vectorized_elementwise_kernelILi2EZZZNS0_54_GLOBAL__N__d8c5977b_16_LinearAlgebra_cu_9e10b42f_321716addr_kernel_cudaERNS_14TensorIteratorERKN3c106ScalarES8_ENKUlvE_clEvENKUlvE_clEvEUlhhhE_St5arrayIPcLm4EEEEviT0_T1_,(.L_x_23060 - _ZN2at6native29vectorized_elementwise_kernelILi2EZZZNS0_54_GLOBAL__N__d8c5977b_16_LinearAlgebra_cu_9e10b42f_321716addr_kernel_cudaERNS_14TensorIteratorERKN3c106ScalarES8_ENKUlvE_clEvENKUlvE_clEvEUlhhhE_St5arrayIPcLm4EEEEviT0_T1_)
        .other          _ZN2at6native29vectorized_elementwise_kernelILi2EZZZNS0_54_GLOBAL__N__d8c5977b_16_LinearAlgebra_cu_9e10b42f_321716addr_kernel_cudaERNS_14TensorIteratorERKN3c106ScalarES8_ENKUlvE_clEvENKUlvE_clEvEUlhhhE_St5arrayIPcLm4EEEEviT0_T1_,@"STO_CUDA_ENTRY STV_DEFAULT"
_ZN2at6native29vectorized_elementwise_kernelILi2EZZZNS0_54_GLOBAL__N__d8c5977b_16_LinearAlgebra_cu_9e10b42f_321716addr_kernel_cudaERNS_14TensorIteratorERKN3c106ScalarES8_ENKUlvE_clEvENKUlvE_clEvEUlhhhE_St5arrayIPcLm4EEEEviT0_T1_:
.text._ZN2at6native29vectorized_elementwise_kernelILi2EZZZNS0_54_GLOBAL__N__d8c5977b_16_LinearAlgebra_cu_9e10b42f_321716addr_kernel_cudaERNS_14TensorIteratorERKN3c106ScalarES8_ENKUlvE_clEvENKUlvE_clEvEUlhhhE_St5arrayIPcLm4EEEEviT0_T1_:
        /* <DEDUP_REMOVED lines=86> */
.L_x_20955:
        /* <DEDUP_REMOVED lines=167> */
.L_x_20958:
[----:B------:R-:W-:-:S13]  /*0fd0*/  ISETP.GE.AND P0, PT, R15, R2, PT ;  /* 0x000000020f00720c */ /* 0x000fda0003f06270 */
[----:B------:R-:W-:Y:S05]  /*0fe0*/  @P0 BRA `(.L_x_20960) ;  /* 0x000000c000000947 */ /* 0x000fea0003800000 */
[----:B0-----:R-:W-:Y:S01]  /*0ff0*/  IMAD.IADD R8, R0, 0x1, R15 ;  /* 0x0000000100087824 */ /* 0x001fe200078e020f */
[----:B------:R-:W-:-:S04]  /*1000*/  IADD3 R15, R15, 0x80, RZ ;  /* 0x000000800f0f7810 */ /* 0x000fc80007ffe0ff */
[----:B------:R-:W-:-:S05]  /*1010*/  IADD3 R8, P0, R8, c[0x0][0x178], RZ ;  /* 0x00005e0008087a10 */ /* 0x000fca0007f1e0ff */
[----:B------:R-:W-:-:S05]  /*1020*/  IMAD.X R9, RZ, RZ, c[0x0][0x17c], P0 ;  /* 0x00005f00ff097624 */ /* 0x000fca00000e06ff */
[----:B------:R0:W-:Y:S03]  /*1030*/  STG.E.U8 [R8.64], R17 ;  /* 0x0000001108007986 */ /* 0x0001e6000c101106 */
.L_x_20959:
[----:B------:R-:W-:-:S13]  /*1040*/  ISETP.GE.AND P0, PT, R15, R2, PT ;  /* 0x000000020f00720c */ /* 0x000fda0003f06270 */
[----:B------:R-:W-:Y:S05]  /*1050*/  @P0 BRA `(.L_x_20961) ;  /* 0x000000d000000947 */ /* 0x000fea0003800000 */
[----:B0-----:R-:W-:Y:S01]  /*1060*/  IMAD.IADD R8, R0, 0x1, R15 ;  /* 0x0000000100087824 */ /* 0x001fe200078e020f */
[----:B------:R-:W-:-:S04]  /*1070*/  IADD3 R15, R15, 0x80, RZ ;  /* 0x000000800f0f7810 */ /* 0x000fc80007ffe0ff */
[----:B------:R-:W-:-:S05]  /*1080*/  IADD3 R8, P0, R8, c[0x0][0x178], RZ ;  /* 0x00005e0008087a10 */ /* 0x000fca0007f1e0ff */
[----:B------:R-:W-:-:S05]  /*1090*/  IMAD.X R9, RZ, RZ, c[0x0][0x17c], P0 ;  /* 0x00005f00ff097624 */ /* 0x000fca00000e06ff */
[----:B------:R0:W-:Y:S03]  /*10a0*/  STG.E.U8 [R8.64], R7 ;  /* 0x0000000708007986 */ /* 0x0001e6000c101106 */
.L_x_20960:
        /* <DEDUP_REMOVED lines=8> */
.L_x_20961:
[----:B------:R-:W-:Y:S05]  /*1130*/  BSYNC B1 ;  /* 0x0000000000017941 */ /* 0x000fea0003800000 */
.L_x_20957:
[----:B------:R-:W-:-:S13]  /*1140*/  ISETP.GE.AND P0, PT, R15, R2, PT ;  /* 0x000000020f00720c */ /* 0x000fda0003f06270 */
[----:B0-----:R-:W-:Y:S01]  /*1150*/  @!P0 IMAD.IADD R8, R0, 0x1, R15 ;  /* 0x0000000100088824 */ /* 0x001fe200078e020f */
[----:B------:R-:W-:-:S04]  /*1160*/  @!P0 IADD3 R15, R15, 0x80, RZ ;  /* 0x000000800f0f8810 */ /* 0x000fc80007ffe0ff */
[----:B------:R-:W-:-:S05]  /*1170*/  @!P0 IADD3 R8, P1, R8, c[0x0][0x178], RZ ;  /* 0x00005e0008088a10 */ /* 0x000fca0007f3e0ff */
[----:B------:R-:W-:-:S05]  /*1180*/  @!P0 IMAD.X R9, RZ, RZ, c[0x0][0x17c], P1 ;  /* 0x00005f00ff098624 */ /* 0x000fca00008e06ff */
[----:B------:R0:W-:Y:S03]  /*1190*/  @!P0 STG.E.U8 [R8.64], R6 ;  /* 0x0000000608008986 */ /* 0x0001e6000c101106 */
.L_x_20962:
[----:B------:R-:W-:Y:S05]  /*11a0*/  BSYNC B0 ;  /* 0x0000000000007941 */ /* 0x000fea0003800000 */
.L_x_20956:
        /* <DEDUP_REMOVED lines=8> */
.L_x_20963:
        /* <DEDUP_REMOVED lines=13> */
.L_x_23060:


//--------------------- .text._ZN2at6native29vectorized_elementwise_kernelILi4EZZZNS0_54_GLOBAL__N__d8c5977b_16_LinearAlgebra_cu_9e10b42f_321716addr_kernel_cudaERNS_14TensorIteratorERKN3c106ScalarES8_ENKUlvE_clEvENKUlvE_clEvEUlhhhE_St5arrayIPcLm4EEEEviT0_T1_ --------------------------
	.section	.text._ZN2at6native29vectorized_elementwise_kernelILi4EZZZNS0_54_GLOBAL__N__d8c5977b_16_LinearAlgebra_cu_9e10b42f_321716addr_kernel_cudaERNS_14TensorIteratorERKN3c106ScalarES8_ENKUlvE_clEvENKUlvE_clEvEUlhhhE_St5arrayIPcLm4EEEEviT0_T1_,"ax",@progbits
	.sectioninfo	@"SHI_REGISTERS=32"
	.align	128
        .global         _ZN2at6native29vectorized_elementwise_kernelILi4EZZZNS0_54_GLOBAL__N__d8c5977b_16_LinearAlgebra_cu_9e10b42f_321716addr_kernel_cudaERNS_14TensorIteratorERKN3c106ScalarES8_ENKUlvE_clEvENKUlvE_clEvEUlhhhE_St5arrayIPcLm4EEEEviT0_T1_
        .type           _ZN2at6native29vectorized_elementwise_kernelILi4EZZZNS0_54_GLOBAL__N__d8c5977b_16_LinearAlgebra_cu_9e10b42f_321716addr_kernel_cudaERNS_14TensorIteratorERKN3c106ScalarES8_ENKUlvE_clEvENKUlvE_clEvEUlhhhE_St5arrayIPcLm4EEEEviT0_T1_,@function
        .size           _ZN2at6native29vectorized_elementwise_kernelILi4EZZZNS0_54_GLOBAL__N__d8c5977b_16_LinearAlgebra_cu_9e10b42f_321716addr_kernel_cudaERNS_14TensorIteratorERKN3c106ScalarES8_ENKUlvE_clEvENKUlvE_clEvEUlhhhE_St5arrayIPcLm4EEEEviT0_T1_,(.L_x_23061 - _ZN2at6native29vectorized_elementwise_kernelILi4EZZZNS0_54_GLOBAL__N__d8c5977b_16_LinearAlgebra_cu_9e10b42f_321716addr_kernel_cudaERNS_14TensorIteratorERKN3c106ScalarES8_ENKUlvE_clEvENKUlvE_clEvEUlhhhE_St5arrayIPcLm4EEEEviT0_T1_)
        .other          _ZN2at6native29vectorized_elementwise_kernelILi4EZZZNS0_54_GLOBAL__N__d8c5977b_16_LinearAlgebra_cu_9e10b42f_321716addr_kernel_cudaERNS_14TensorIteratorERKN3c106ScalarES8_ENKUlvE_clEvENKUlvE_clEvEUlhhhE_St5arrayIPcLm4EEEEviT0_T1_,@"STO_CUDA_ENTRY STV_DEFAULT"
_ZN2at6native29vectorized_elementwise_kernelILi4EZZZNS0_54_GLOBAL__N__d8c5977b_16_LinearAlgebra_cu_9e10b42f_321716addr_kernel_cudaERNS_14TensorIteratorERKN3c106ScalarES8_ENKUlvE_clEvENKUlvE_clEvEUlhhhE_St5arrayIPcLm4EEEEviT0_T1_:
.text._ZN2at6native29vectorized_elementwise_kernelILi4EZZZNS0_54_GLOBAL__N__d8c5977b_16_LinearAlgebra_cu_9e10b42f_321716addr_kernel_cudaERNS_14TensorIteratorERKN3c106ScalarES8_ENKUlvE_clEvENKUlvE_clEvEUlhhhE_St5arrayIPcLm4EEEEviT0_T1_:
        /* <DEDUP_REMOVED lines=85> */
.L_x_20964:
        /* <DEDUP_REMOVED lines=167> */
.L_x_20967:
[----:B------:R-:W-:-:S13]  /*0fc0*/  ISETP.GE.AND P0, PT, R15, R2, PT ;  /* 0x000000020f00720c */ /* 0x000fda0003f06270 */
[----:B------:R-:W-:Y:S05]  /*0fd0*/  @P0 BRA `(.L_x_20969) ;  /* 0x000000c000000947 */ /* 0x000fea0003800000 */
[----:B0-----:R-:W-:Y:S01]  /*0fe0*/  IMAD.IADD R8, R0, 0x1, R15 ;  /* 0x0000000100087824 */ /* 0x001fe200078e020f */
[----:B------:R-:W-:-:S04]  /*0ff0*/  IADD3 R15, R15, 0x80, RZ ;  /* 0x000000800f0f7810 */ /* 0x000fc80007ffe0ff */
[----:B------:R-:W-:-:S05]  /*1000*/  IADD3 R8, P0, R8, c[0x0][0x178], RZ ;  /* 0x00005e0008087a10 */ /* 0x000fca0007f1e0ff */
[----:B------:R-:W-:-:S05]  /*1010*/  IMAD.X R9, RZ, RZ, c[0x0][0x17c], P0 ;  /* 0x00005f00ff097624 */ /* 0x000fca00000e06ff */
[----:B------:R0:W-:Y:S03]  /*1020*/  STG.E.U8 [R8.64], R17 ;  /* 0x0000001108007986 */ /* 0x0001e6000c101106 */
.L_x_20968:
[----:B------:R-:W-:-:S13]  /*1030*/  ISETP.GE.AND P0, PT, R15, R2, PT ;  /* 0x000000020f00720c */ /* 0x000fda0003f06270 */
[----:B------:R-:W-:Y:S05]  /*1040*/  @P0 BRA `(.L_x_20970) ;  /* 0x000000d000000947 */ /* 0x000fea0003800000 */
[----:B0-----:R-:W-:Y:S01]  /*1050*/  IMAD.IADD R8, R0, 0x1, R15 ;  /* 0x0000000100087824 */ /* 0x001fe200078e020f */
[----:B------:R-:W-:-:S04]  /*1060*/  IADD3 R15, R15, 0x80, RZ ;  /* 0x000000800f0f7810 */ /* 0x000fc80007ffe0ff */
[----:B------:R-:W-:-:S05]  /*1070*/  IADD3 R8, P0, R8, c[0x0][0x178], RZ ;  /* 0x00005e0008087a10 */ /* 0x000fca0007f1e0ff */
[----:B------:R-:W-:-:S05]  /*1080*/  IMAD.X R9, RZ, RZ, c[0x0][0x17c], P0 ;  /* 0x00005f00ff097624 */ /* 0x000fca00000e06ff */
[----:B------:R0:W-:Y:S03]  /*1090*/  STG.E.U8 [R8.64], R7 ;  /* 0x0000000708007986 */ /* 0x0001e6000c101106 */
.L_x_20969:
        /* <DEDUP_REMOVED lines=8> */
.L_x_20970:
[----:B------:R-:W-:Y:S05]  /*1120*/  BSYNC B1 ;  /* 0x0000000000017941 */ /* 0x000fea0003800000 */
.L_x_20966:
[----:B------:R-:W-:-:S13]  /*1130*/  ISETP.GE.AND P0, PT, R15, R2, PT ;  /* 0x000000020f00720c */ /* 0x000fda0003f06270 */
[----:B0-----:R-:W-:Y:S01]  /*1140*/  @!P0 IMAD.IADD R8, R0, 0x1, R15 ;  /* 0x0000000100088824 */ /* 0x001fe200078e020f */
[----:B------:R-:W-:-:S04]  /*1150*/  @!P0 IADD3 R15, R15, 0x80, RZ ;  /* 0x000000800f0f8810 */ /* 0x000fc80007ffe0ff */
[----:B------:R-:W-:-:S05]  /*1160*/  @!P0 IADD3 R8, P1, R8, c[0x0][0x178], RZ ;  /* 0x00005e0008088a10 */ /* 0x000fca0007f3e0ff */
[----:B------:R-:W-:-:S05]  /*1170*/  @!P0 IMAD.X R9, RZ, RZ, c[0x0][0x17c], P1 ;  /* 0x00005f00ff098624 */ /* 0x000fca00008e06ff */
[----:B------:R0:W-:Y:S03]  /*1180*/  @!P0 STG.E.U8 [R8.64], R6 ;  /* 0x0000000608008986 */ /* 0x0001e6000c101106 */
.L_x_20971:
[----:B------:R-:W-:Y:S05]  /*1190*/  BSYNC B0 ;  /* 0x0000000000007941 */ /* 0x000fea0003800000 */
.L_x_20965:
        /* <DEDUP_REMOVED lines=8> */
.L_x_20972:
        /* <DEDUP_REMOVED lines=14> */
.L_x_23061:


//--------------------- .text._ZN2at6native29vectorized_elementwise_kernelILi8EZZZNS0_54_GLOBAL__N__d8c5977b_16_LinearAlgebra_cu_9e10b42f_321716addr_kernel_cudaERNS_14TensorIteratorERKN3c106ScalarES8_ENKUlvE_clEvENKUlvE_clEvEUlhhhE_St5arrayIPcLm4EEEEviT0_T1_ --------------------------
	.section	.text._ZN2at6native29vectorized_elementwise_kernelILi8EZZZNS0_54_GLOBAL__N__d8c5977b_16_LinearAlgebra_cu_9e10b42f_321716addr_kernel_cudaERNS_14TensorIteratorERKN3c106ScalarES8_ENKUlvE_clEvENKUlvE_clEvEUlhhhE_St5arrayIPcLm4EEEEviT0_T1_,"ax",@progbits
	.sectioninfo	@"SHI_REGISTERS=4"
	.align	128
        .global         _ZN2at6native29vectorized_elementwise_kernelILi8EZZZNS0_54_GLOBAL__N__d8c5977b_16_LinearAlgebra_cu_9e10b42f_321716addr_kernel_cudaERNS_14TensorIteratorERKN3c106ScalarES8_ENKUlvE_clEvENKUlvE_clEvEUlhhhE_St5arrayIPcLm4EEEEviT0_T1_
        .type           _ZN2at6native29vectorized_elementwise_kernelILi8EZZZNS0_54_GLOBAL__N__d8c5977b_16_LinearAlgebra_cu_9e10b42f_321716addr_kernel_cudaERNS_14TensorIteratorERKN3c106ScalarES8_ENKUlvE_clEvENKUlvE_clEvEUlhhhE_St5arrayIPcLm4EEEEviT0_T1_,@function
        .size           _ZN2at6native29vectorized_elementwise_kernelILi8EZZZNS0_54_GLOBAL__N__d8c5977b_16_LinearAlgebra_cu_9e10b42f_321716addr_kernel_cudaERNS_14TensorIteratorERKN3c106ScalarES8_ENKUlvE_clEvENKUlvE_clEvEUlhhhE_St5arrayIPcLm4EEEEviT0_T1_,(.L_x_23062 - _ZN2at6native29vectorized_elementwise_kernelILi8EZZZNS0_54_GLOBAL__N__d8c5977b_16_LinearAlgebra_cu_9e10b42f_321716addr_kernel_cudaERNS_14TensorIteratorERKN3c106ScalarES8_ENKUlvE_clEvENKUlvE_clEvEUlhhhE_St5arrayIPcLm4EEEEviT0_T1_)
        .other          _ZN2at6native29vectorized_elementwise_kernelILi8EZZZNS0_54_GLOBAL__N__d8c5977b_16_LinearAlgebra_cu_9e10b42f_321716addr_kernel_cudaERNS_14TensorIteratorERKN3c106ScalarES8_ENKUlvE_clEvENKUlvE_clEvEUlhhhE_St5arrayIPcLm4EEEEviT0_T1_,@"STO_CUDA_ENTRY STV_DEFAULT"
_ZN2at6native29vectorized_elementwise_kernelILi8EZZZNS0_54_GLOBAL__N__d8c5977b_16_LinearAlgebra_cu_9e10b42f_321716addr_kernel_cudaERNS_14TensorIteratorERKN3c106ScalarES8_ENKUlvE_clEvENKUlvE_clEvEUlhhhE_St5arrayIPcLm4EEEEviT0_T1_:
.text._ZN2at6native29vectorized_elementwise_kernelILi8EZZZNS0_54_GLOBAL__N__d8c5977b_16_LinearAlgebra_cu_9e10b42f_321716addr_kernel_cudaERNS_14TensorIteratorERKN3c106ScalarES8_ENKUlvE_clEvENKUlvE_clEvEUlhhhE_St5arrayIPcLm4EEEEviT0_T1_:
[----:B------:R-:W-:Y:S02]  /*0000*/  MOV R1, c[0x0][0x28] ;  /* 0x00000a0000017a02 */ /* 0x000fe40000000f00 */
[----:B------:R-:W-:Y:S05]  /*0010*/  EXIT ;  /* 0x000000000000794d */ /* 0x000fea0003800000 */
.L_x_20973:
        /* <DEDUP_REMOVED lines=14> */
.L_x_23062:


//--------------------- .text._ZN2at6native18elementwise_kernelILi128ELi4EZNS0_15gpu_kernel_implIZNS0_54_GLOBAL__N__d8c5977b_16_LinearAlgebra_cu_9e10b42f_321716addr_kernel_cudaERNS_14TensorIteratorERKN3c106ScalarES9_EUlbbbE0_EEvRNS_18TensorIteratorBaseERKT_EUliE_EEviT1_ --------------------------
	.section	.text._ZN2at6native18elementwise_kernelILi128ELi4EZNS0_15gpu_kernel_implIZNS0_54_GLOBAL__N__d8c5977b_16_LinearAlgebra_cu_9e10b42f_321716addr_kernel_cudaERNS_14TensorIteratorERKN3c106ScalarES9_EUlbbbE0_EEvRNS_18TensorIteratorBaseERKT_EUliE_EEviT1_,"ax",@progbits
	.sectioninfo	@"SHI_REGISTERS=28"
	.align	128
        .global         _ZN2at6native18elementwise_kernelILi128ELi4EZNS0_15gpu_kernel_implIZNS0_54_GLOBAL__N__d8c5977b_16_LinearAlgebra_cu_9e10b42f_321716addr_kernel_cudaERNS_14TensorIteratorERKN3c106ScalarES9_EUlbbbE0_EEvRNS_18TensorIteratorBaseERKT_EUliE_EEviT1_
        .type           _ZN2at6native18elementwise_kernelILi128ELi4EZNS0_15gpu_kernel_implIZNS0_54_GLOBAL__N__d8c5977b_16_LinearAlgebra_cu_9e10b42f_321716addr_kernel_cudaERNS_14TensorIteratorERKN3c106ScalarES9_EUlbbbE0_EEvRNS_18TensorIteratorBaseERKT_EUliE_EEviT1_,@function
        .size           _ZN2at6native18elementwise_kernelILi128ELi4EZNS0_15gpu_kernel_implIZNS0_54_GLOBAL__N__d8c5977b_16_LinearAlgebra_cu_9e10b42f_321716addr_kernel_cudaERNS_14TensorIteratorERKN3c106ScalarES9_EUlbbbE0_EEvRNS_18TensorIteratorBaseERKT_EUliE_EEviT1_,(.L_x_23063 - _ZN2at6native18elementwise_kernelILi128ELi4EZNS0_15gpu_kernel_implIZNS0_54_GLOBAL__N__d8c5977b_16_LinearAlgebra_cu_9e10b42f_321716addr_kernel_cudaERNS_14TensorIteratorERKN3c106ScalarES9_EUlbbbE0_EEvRNS_18TensorIteratorBaseERKT_EUliE_EEviT1_)
        .other          _ZN2at6native18elementwise_kernelILi128ELi4EZNS0_15gpu_kernel_implIZNS0_54_GLOBAL__N__d8c5977b_16_LinearAlgebra_cu_9e10b42f_321716addr_kernel_cudaERNS_14TensorIteratorERKN3c106ScalarES9_EUlbbbE0_EEvRNS_18TensorIteratorBaseERKT_EUliE_EEviT1_,@"STO_CUDA_ENTRY STV_DEFAULT"
_ZN2at6native18elementwise_kernelILi128ELi4EZNS0_15gpu_kernel_implIZNS0_54_GLOBAL__N__d8c5977b_16_LinearAlgebra_cu_9e10b42f_321716addr_kernel_cudaERNS_14TensorIteratorERKN3c106ScalarES9_EUlbbbE0_EEvRNS_18TensorIteratorBaseERKT_EUliE_EEviT1_:
.text._ZN2at6native18elementwise_kernelILi128ELi4EZNS0_15gpu_kernel_implIZNS0_54_GLOBAL__N__d8c5977b_16_LinearAlgebra_cu_9e10b42f_321716addr_kernel_cudaERNS_14TensorIteratorERKN3c106ScalarES9_EUlbbbE0_EEvRNS_18TensorIteratorBaseERKT_EUliE_EEviT1_:
        /* <DEDUP_REMOVED lines=289> */
.L_x_20976:
        /* <DEDUP_REMOVED lines=16> */
[----:B------:R-:W2:Y:S02]  /*1310*/  LDG.E.U8 R2, [R2.64] ;  /* 0x0000002402027981 */ /* 0x000ea4000c1e1100 */
[----:B--2---:R-:W-:-:S04]  /*1320*/  ISETP.NE.AND P0, PT, R2, RZ, PT ;  /* 0x000000ff0200720c */ /* 0x004fc80003f05270 */
[----:B------:R-:W-:Y:S01]  /*1330*/  P2R R22, PR, RZ, 0x1 ;  /* 0x00000001ff167803 */ /* 0x000fe20000000000 */
[----:B------:R-:W-:Y:S05]  /*1340*/  BRA `(.L_x_20982) ;  /* 0x00000f8000007947 */ /* 0x000fea0003800000 */
.L_x_20980:
[----:B------:R-:W2:Y:S02]  /*1350*/  LDG.E.U8 R2, [R2.64] ;  /* 0x0000002402027981 */ /* 0x000ea4000c1e1100 */
[----:B--2---:R-:W-:-:S04]  /*1360*/  ISETP.NE.AND P0, PT, R2, RZ, PT ;  /* 0x000000ff0200720c */ /* 0x004fc80003f05270 */
[----:B------:R-:W-:Y:S01]  /*1370*/  P2R R22, PR, RZ, 0x1 ;  /* 0x00000001ff167803 */ /* 0x000fe20000000000 */
[----:B------:R-:W-:Y:S05]  /*1380*/  BRA `(.L_x_20982) ;  /* 0x00000f4000007947 */ /* 0x000fea0003800000 */
.L_x_20979:
[----:B------:R-:W-:-:S13]  /*1390*/  ISETP.NE.AND P0, PT, R4, 0x2, PT ;  /* 0x000000020400780c */ /* 0x000fda0003f05270 */
[----:B------:R-:W-:Y:S05]  /*13a0*/  @!P0 BRA `(.L_x_20983) ;  /* 0x000000d000008947 */ /* 0x000fea0003800000 */
[----:B------:R-:W-:-:S13]  /*13b0*/  ISETP.NE.AND P0, PT, R4, 0x3, PT ;  /* 0x000000030400780c */ /* 0x000fda0003f05270 */
[----:B------:R-:W-:Y:S05]  /*13c0*/  @!P0 BRA `(.L_x_20984) ;  /* 0x0000007000008947 */ /* 0x000fea0003800000 */
[----:B------:R-:W-:-:S13]  /*13d0*/  ISETP.NE.AND P0, PT, R4, 0x4, PT ;  /* 0x000000040400780c */ /* 0x000fda0003f05270 */
[----:B------:R-:W-:Y:S05]  /*13e0*/  @P0 BRA `(.L_x_20981) ;  /* 0x00000d0000000947 */ /* 0x000fea0003800000 */
[----:B------:R-:W2:Y:S02]  /*13f0*/  LDG.E.64 R2, [R2.64] ;  /* 0x0000002402027981 */ /* 0x000ea4000c1e1b00 */
[----:B--2---:R-:W-:-:S04]  /*1400*/  ISETP.NE.U32.AND P0, PT, R2, RZ, PT ;  /* 0x000000ff0200720c */ /* 0x004fc80003f05070 */
[----:B------:R-:W-:-:S04]  /*1410*/  ISETP.NE.AND.EX P0, PT, R3, RZ, PT, P0 ;  /* 0x000000ff0300720c */ /* 0x000fc80003f05300 */
[----:B------:R-:W-:Y:S01]  /*1420*/  P2R R22, PR, RZ, 0x1 ;  /* 0x00000001ff167803 */ /* 0x000fe20000000000 */
[----:B------:R-:W-:Y:S05]  /*1430*/  BRA `(.L_x_20982) ;  /* 0x00000e9000007947 */ /* 0x000fea0003800000 */
.L_x_20984:
[----:B------:R-:W2:Y:S02]  /*1440*/  LDG.E R2, [R2.64] ;  /* 0x0000002402027981 */ /* 0x000ea4000c1e1900 */
[----:B--2---:R-:W-:-:S04]  /*1450*/  ISETP.NE.AND P0, PT, R2, RZ, PT ;  /* 0x000000ff0200720c */ /* 0x004fc80003f05270 */
[----:B------:R-:W-:Y:S01]  /*1460*/  P2R R22, PR, RZ, 0x1 ;  /* 0x00000001ff167803 */ /* 0x000fe20000000000 */
[----:B------:R-:W-:Y:S05]  /*1470*/  BRA `(.L_x_20982) ;  /* 0x00000e5000007947 */ /* 0x000fea0003800000 */
.L_x_20983:
[----:B------:R-:W2:Y:S02]  /*1480*/  LDG.E.U16 R2, [R2.64] ;  /* 0x0000002402027981 */ /* 0x000ea4000c1e1500 */
[----:B--2---:R-:W-:-:S04]  /*1490*/  ISETP.NE.AND P0, PT, R2, RZ, PT ;  /* 0x000000ff0200720c */ /* 0x004fc80003f05270 */
[----:B------:R-:W-:Y:S01]  /*14a0*/  P2R R22, PR, RZ, 0x1 ;  /* 0x00000001ff167803 */ /* 0x000fe20000000000 */
[----:B------:R-:W-:Y:S05]  /*14b0*/  BRA `(.L_x_20982) ;  /* 0x00000e1000007947 */ /* 0x000fea0003800000 */
.L_x_20978:
[----:B------:R-:W-:-:S13]  /*14c0*/  ISETP.GT.AND P0, PT, R4, 0x6, PT ;  /* 0x000000060400780c */ /* 0x000fda0003f04270 */
[----:B------:R-:W-:Y:S05]  /*14d0*/  @P0 BRA `(.L_x_20985) ;  /* 0x000000d000000947 */ /* 0x000fea0003800000 */
[----:B------:R-:W-:-:S13]  /*14e0*/  ISETP.NE.AND P0, PT, R4, 0x5, PT ;  /* 0x000000050400780c */ /* 0x000fda0003f05270 */
[----:B------:R-:W-:Y:S05]  /*14f0*/  @!P0 BRA `(.L_x_20986) ;  /* 0x0000006000008947 */ /* 0x000fea0003800000 */
[----:B------:R-:W-:-:S13]  /*1500*/  ISETP.NE.AND P0, PT, R4, 0x6, PT ;  /* 0x000000060400780c */ /* 0x000fda0003f05270 */
[----:B------:R-:W-:Y:S05]  /*1510*/  @P0 BRA `(.L_x_20981) ;  /* 0x00000bd000000947 */ /* 0x000fea0003800000 */
[----:B------:R-:W2:Y:S02]  /*1520*/  LDG.E R2, [R2.64] ;  /* 0x0000002402027981 */ /* 0x000ea4000c1e1900 */
[----:B--2---:R-:W-:-:S04]  /*1530*/  FSETP.NEU.FTZ.AND P0, PT, R2, RZ, PT ;  /* 0x000000ff0200720b */ /* 0x004fc80003f1d000 */
[----:B------:R-:W-:Y:S01]  /*1540*/  P2R R22, PR, RZ, 0x1 ;  /* 0x00000001ff167803 */ /* 0x000fe20000000000 */
[----:B------:R-:W-:Y:S05]  /*1550*/  BRA `(.L_x_20982) ;  /* 0x00000d7000007947 */ /* 0x000fea0003800000 */
.L_x_20986:
[----:B------:R-:W2:Y:S02]  /*1560*/  LDG.E.U16 R0, [R2.64] ;  /* 0x0000002402007981 */ /* 0x000ea4000c1e1500 */
[----:B--2---:R-:W-:-:S05]  /*1570*/  HADD2.F32 R0, -RZ, R0.H0_H0 ;  /* 0x20000000ff007230 */ /* 0x004fca0000004100 */
[----:B------:R-:W-:-:S04]  /*1580*/  FSETP.NEU.FTZ.AND P0, PT, R0, RZ, PT ;  /* 0x000000ff0000720b */ /* 0x000fc80003f1d000 */
[----:B------:R-:W-:Y:S01]  /*1590*/  P2R R22, PR, RZ, 0x1 ;  /* 0x00000001ff167803 */ /* 0x000fe20000000000 */
[----:B------:R-:W-:Y:S05]  /*15a0*/  BRA `(.L_x_20982) ;  /* 0x00000d2000007947 */ /* 0x000fea0003800000 */
.L_x_20985:
[----:B------:R-:W-:-:S13]  /*15b0*/  ISETP.NE.AND P0, PT, R4, 0x7, PT ;  /* 0x000000070400780c */ /* 0x000fda0003f05270 */
[----:B------:R-:W-:Y:S05]  /*15c0*/  @!P0 BRA `(.L_x_20987) ;  /* 0x0000015000008947 */ /* 0x000fea0003800000 */
[----:B------:R-:W-:-:S13]  /*15d0*/  ISETP.NE.AND P0, PT, R4, 0x8, PT ;  /* 0x000000080400780c */ /* 0x000fda0003f05270 */
[----:B------:R-:W-:Y:S05]  /*15e0*/  @!P0 BRA `(.L_x_20988) ;  /* 0x0000008000008947 */ /* 0x000fea0003800000 */
[----:B------:R-:W-:-:S13]  /*15f0*/  ISETP.NE.AND P0, PT, R4, 0x9, PT ;  /* 0x000000090400780c */ /* 0x000fda0003f05270 */
[----:B------:R-:W-:Y:S05]  /*1600*/  @P0 BRA `(.L_x_20981) ;  /* 0x00000ae000000947 */ /* 0x000fea0003800000 */
[----:B------:R-:W2:Y:S02]  /*1610*/  LDG.E.64 R2, [R2.64] ;  /* 0x0000002402027981 */ /* 0x000ea4000c1e1b00 */
[----:B--2---:R-:W-:Y:S02]  /*1620*/  FSETP.NEU.FTZ.AND P0, PT, R2, RZ, PT ;  /* 0x000000ff0200720b */ /* 0x004fe40003f1d000 */
[----:B------:R-:W-:-:S04]  /*1630*/  FSETP.NEU.FTZ.AND P1, PT, R3, RZ, PT ;  /* 0x000000ff0300720b */ /* 0x000fc80003f3d000 */
[----:B------:R-:W-:-:S04]  /*1640*/  PLOP3.LUT P0, PT, P0, P1, PT, 0xa8, 0x0 ;  /* 0x000000000000781c */ /* 0x000fc80000703570 */
[----:B------:R-:W-:Y:S01]  /*1650*/  P2R R22, PR, RZ, 0x1 ;  /* 0x00000001ff167803 */ /* 0x000fe20000000000 */
[----:B------:R-:W-:Y:S05]  /*1660*/  BRA `(.L_x_20982) ;  /* 0x00000c6000007947 */ /* 0x000fea0003800000 */
.L_x_20988:
[----:B------:R-:W2:Y:S02]  /*1670*/  LDG.E R2, [R2.64] ;  /* 0x0000002402027981 */ /* 0x000ea4000c1e1900 */
[----:B--2---:R-:W-:-:S05]  /*1680*/  HADD2.F32 R0, -RZ, R2.H0_H0 ;  /* 0x20000002ff007230 */ /* 0x004fca0000004100 */
[----:B------:R-:W-:Y:S01]  /*1690*/  FSETP.NEU.FTZ.AND P0, PT, R0, RZ, PT ;  /* 0x000000ff0000720b */ /* 0x000fe20003f1d000 */
[----:B------:R-:W-:-:S12]  /*16a0*/  IMAD.MOV.U32 R0, RZ, RZ, 0x1 ;  /* 0x00000001ff007424 */ /* 0x000fd800078e00ff */
[----:B------:R-:W-:-:S05]  /*16b0*/  @!P0 HADD2.F32 R4, -RZ, R2.H1_H1 ;  /* 0x30000002ff048230 */ /* 0x000fca0000004100 */
[----:B------:R-:W-:-:S04]  /*16c0*/  @!P0 FSETP.NEU.FTZ.AND P1, PT, R4, RZ, PT ;  /* 0x000000ff0400820b */ /* 0x000fc80003f3d000 */
[----:B------:R-:W-:-:S04]  /*16d0*/  @!P0 SEL R0, RZ, 0x1, !P1 ;  /* 0x00000001ff008807 */ /* 0x000fc80004800000 */
[----:B------:R-:W-:-:S04]  /*16e0*/  PRMT R0, R0, 0x9910, RZ ;  /* 0x0000991000007816 */ /* 0x000fc800000000ff */
[----:B------:R-:W-:-:S04]  /*16f0*/  ISETP.NE.AND P0, PT, R0, RZ, PT ;  /* 0x000000ff0000720c */ /* 0x000fc80003f05270 */
[----:B------:R-:W-:Y:S01]  /*1700*/  P2R R22, PR, RZ, 0x1 ;  /* 0x00000001ff167803 */ /* 0x000fe20000000000 */
[----:B------:R-:W-:Y:S05]  /*1710*/  BRA `(.L_x_20982) ;  /* 0x00000bb000007947 */ /* 0x000fea0003800000 */
.L_x_20987:
[----:B------:R-:W2:Y:S02]  /*1720*/  LDG.E.64 R2, [R2.64] ;  /* 0x0000002402027981 */ /* 0x000ea4000c1e1b00 */
[----:B--2---:R-:W0:-:S06]  /*1730*/  DSETP.NEU.AND P0, PT, R2, RZ, PT ;  /* 0x000000ff0200722a */ /* 0x004e0c0003f0d000 */
[----:B0-----:R-:W-:Y:S01]  /*1740*/  P2R R22, PR, RZ, 0x1 ;  /* 0x00000001ff167803 */ /* 0x001fe20000000000 */
[----:B------:R-:W-:Y:S05]  /*1750*/  BRA `(.L_x_20982) ;  /* 0x00000b7000007947 */ /* 0x000fea0003800000 */
.L_x_20977:
        /* <DEDUP_REMOVED lines=10> */
[----:B------:R-:W-:Y:S01]  /*1800*/  P2R R22, PR, RZ, 0x1 ;  /* 0x00000001ff167803 */ /* 0x000fe20000000000 */
[----:B------:R-:W-:Y:S05]  /*1810*/  BRA `(.L_x_20982) ;  /* 0x00000ab000007947 */ /* 0x000fea0003800000 */
.L_x_20991:
[----:B------:R-:W2:Y:S02]  /*1820*/  LDG.E.128 R4, [R2.64] ;  /* 0x0000002402047981 */ /* 0x000ea4000c1e1d00 */
[----:B--2---:R-:W0:-:S06]  /*1830*/  DSETP.NEU.AND P0, PT, R6, RZ, PT ;  /* 0x000000ff0600722a */ /* 0x004e0c0003f0d000 */
[----:B0-----:R-:W0:-:S06]  /*1840*/  DSETP.NEU.OR P0, PT, R4, RZ, P0 ;  /* 0x000000ff0400722a */ /* 0x001e0c000070d400 */
[----:B0-----:R-:W-:Y:S01]  /*1850*/  P2R R22, PR, RZ, 0x1 ;  /* 0x00000001ff167803 */ /* 0x001fe20000000000 */
[----:B------:R-:W-:Y:S05]  /*1860*/  BRA `(.L_x_20982) ;  /* 0x00000a6000007947 */ /* 0x000fea0003800000 */
.L_x_20990:
        /* <DEDUP_REMOVED lines=25> */
[----:B------:R-:W-:-:S04]  /*1a00*/  FSETP.NEU.FTZ.AND P0, PT, R5, RZ, PT ;  /* 0x000000ff0500720b */ /* 0x000fc80003f1d000 */
[----:B------:R-:W-:Y:S01]  /*1a10*/  P2R R22, PR, RZ, 0x1 ;  /* 0x00000001ff167803 */ /* 0x000fe20000000000 */
[----:B------:R-:W-:Y:S05]  /*1a20*/  BRA `(.L_x_20982) ;  /* 0x000008a000007947 */ /* 0x000fea0003800000 */
.L_x_20993:
        /* <DEDUP_REMOVED lines=12> */
[----:B------:R-:W-:-:S04]  /*1af0*/  FSETP.NEU.FTZ.AND P0, PT, R4, RZ, PT ;  /* 0x000000ff0400720b */ /* 0x000fc80003f1d000 */
[----:B------:R-:W-:Y:S01]  /*1b00*/  P2R R22, PR, RZ, 0x1 ;  /* 0x00000001ff167803 */ /* 0x000fe20000000000 */
[----:B------:R-:W-:Y:S05]  /*1b10*/  BRA `(.L_x_20982) ;  /* 0x000007b000007947 */ /* 0x000fea0003800000 */
.L_x_20992:
[----:B------:R-:W2:Y:S02]  /*1b20*/  LDG.E.U16 R0, [R2.64] ;  /* 0x0000002402007981 */ /* 0x000ea4000c1e1500 */
[----:B--2---:R-:W-:-:S04]  /*1b30*/  PRMT R0, RZ, 0x5410, R0 ;  /* 0x00005410ff007816 */ /* 0x004fc80000000000 */
[----:B------:R-:W-:-:S04]  /*1b40*/  FSETP.NEU.FTZ.AND P0, PT, R0, RZ, PT ;  /* 0x000000ff0000720b */ /* 0x000fc80003f1d000 */
[----:B------:R-:W-:Y:S01]  /*1b50*/  P2R R22, PR, RZ, 0x1 ;  /* 0x00000001ff167803 */ /* 0x000fe20000000000 */
[----:B------:R-:W-:Y:S05]  /*1b60*/  BRA `(.L_x_20982) ;  /* 0x0000076000007947 */ /* 0x000fea0003800000 */
.L_x_20989:
        /* <DEDUP_REMOVED lines=9> */
[----:B--2---:R-:W-:-:S04]  /*1c00*/  ISETP.NE.AND P0, PT, R2, RZ, PT ;  /* 0x000000ff0200720c */ /* 0x004fc80003f05270 */
[----:B------:R-:W-:Y:S01]  /*1c10*/  P2R R22, PR, RZ, 0x1 ;  /* 0x00000001ff167803 */ /* 0x000fe20000000000 */
[----:B------:R-:W-:Y:S05]  /*1c20*/  BRA `(.L_x_20982) ;  /* 0x000006a000007947 */ /* 0x000fea0003800000 */
.L_x_20996:
        /* <DEDUP_REMOVED lines=21> */
.L_x_21000:
[----:B------:R-:W-:Y:S05]  /*1d80*/  BSYNC B1 ;  /* 0x0000000000017941 */ /* 0x000fea0003800000 */
.L_x_20999:
[----:B------:R-:W-:Y:S01]  /*1d90*/  LEA R3, R0, 0x3b800000, 0x17 ;  /* 0x3b80000000037811 */ /* 0x000fe200078eb8ff */
[----:B------:R-:W-:-:S05]  /*1da0*/  IMAD.SHL.U32 R0, R2, 0x100000, RZ ;  /* 0x0010000002007824 */ /* 0x000fca00078e00ff */
[----:B------:R-:W-:Y:S02]  /*1db0*/  LOP3.LUT R0, R3, R0, R4, 0xfe, !PT ;  /* 0x0000000003007212 */ /* 0x000fe400078efe04 */
.L_x_20998:
[----:B------:R-:W-:Y:S05]  /*1dc0*/  BSYNC B0 ;  /* 0x0000000000007941 */ /* 0x000fea0003800000 */
.L_x_20997:
[----:B------:R-:W-:-:S04]  /*1dd0*/  FSETP.NEU.FTZ.AND P0, PT, R0, RZ, PT ;  /* 0x000000ff0000720b */ /* 0x000fc80003f1d000 */
[----:B------:R-:W-:Y:S01]  /*1de0*/  P2R R22, PR, RZ, 0x1 ;  /* 0x00000001ff167803 */ /* 0x000fe20000000000 */
[----:B------:R-:W-:Y:S05]  /*1df0*/  BRA `(.L_x_20982) ;  /* 0x000004d000007947 */ /* 0x000fea0003800000 */
.L_x_20995:
        /* <DEDUP_REMOVED lines=21> */
.L_x_21004:
[----:B------:R-:W-:Y:S05]  /*1f50*/  BSYNC B1 ;  /* 0x0000000000017941 */ /* 0x000fea0003800000 */
.L_x_21003:
[----:B------:R-:W-:Y:S01]  /*1f60*/  LEA R3, R0, 0x37800000, 0x17 ;  /* 0x3780000000037811 */ /* 0x000fe200078eb8ff */
[----:B------:R-:W-:-:S05]  /*1f70*/  IMAD.SHL.U32 R0, R2, 0x200000, RZ ;  /* 0x0020000002007824 */ /* 0x000fca00078e00ff */
[----:B------:R-:W-:Y:S02]  /*1f80*/  LOP3.LUT R0, R3, R0, R4, 0xfe, !PT ;  /* 0x0000000003007212 */ /* 0x000fe400078efe04 */
.L_x_21002:
[----:B------:R-:W-:Y:S05]  /*1f90*/  BSYNC B0 ;  /* 0x0000000000007941 */ /* 0x000fea0003800000 */
.L_x_21001:
[----:B------:R-:W-:-:S04]  /*1fa0*/  FSETP.NEU.FTZ.AND P0, PT, R0, RZ, PT ;  /* 0x000000ff0000720b */ /* 0x000fc80003f1d000 */
[----:B------:R-:W-:Y:S01]  /*1fb0*/  P2R R22, PR, RZ, 0x1 ;  /* 0x00000001ff167803 */ /* 0x000fe20000000000 */
[----:B------:R-:W-:Y:S05]  /*1fc0*/  BRA `(.L_x_20982) ;  /* 0x0000030000007947 */ /* 0x000fea0003800000 */
.L_x_20994:
        /* <DEDUP_REMOVED lines=14> */
.L_x_21008:
[----:B------:R-:W-:Y:S05]  /*20b0*/  BSYNC B0 ;  /* 0x0000000000007941 */ /* 0x000fea0003800000 */
.L_x_21007:
[----:B------:R-:W-:-:S04]  /*20c0*/  FSETP.NEU.FTZ.AND P0, PT, R0, RZ, PT ;  /* 0x000000ff0000720b */ /* 0x000fc80003f1d000 */
[----:B------:R-:W-:Y:S01]  /*20d0*/  P2R R22, PR, RZ, 0x1 ;  /* 0x00000001ff167803 */ /* 0x000fe20000000000 */
[----:B------:R-:W-:Y:S05]  /*20e0*/  BRA `(.L_x_20982) ;  /* 0x000001e000007947 */ /* 0x000fea0003800000 */
.L_x_20981:
        /* <DEDUP_REMOVED lines=19> */
[----:B------:R-:W-:-:S04]  /*2220*/  PLOP3.LUT P0, PT, PT, PT, PT, 0x8, 0x0 ;  /* 0x000000000000781c */ /* 0x000fc80003f0e170 */
[----:B------:R-:W-:Y:S01]  /*2230*/  P2R R22, PR, RZ, 0x1 ;  /* 0x00000001ff167803 */ /* 0x000fe20000000000 */
[----:B------:R-:W-:Y:S05]  /*2240*/  BRA `(.L_x_20982) ;  /* 0x0000008000007947 */ /* 0x000fea0003800000 */
.L_x_21006:
[----:B------:R-:W2:Y:S02]  /*2250*/  LDG.E.64 R2, [R2.64] ;  /* 0x0000002402027981 */ /* 0x000ea4000c1e1b00 */
[----:B--2---:R-:W-:-:S04]  /*2260*/  ISETP.NE.U32.AND P0, PT, R2, RZ, PT ;  /* 0x000000ff0200720c */ /* 0x004fc80003f05070 */
[----:B------:R-:W-:-:S04]  /*2270*/  ISETP.NE.AND.EX P0, PT, R3, RZ, PT, P0 ;  /* 0x000000ff0300720c */ /* 0x000fc80003f05300 */
[----:B------:R-:W-:Y:S01]  /*2280*/  P2R R22, PR, RZ, 0x1 ;  /* 0x00000001ff167803 */ /* 0x000fe20000000000 */
[----:B------:R-:W-:Y:S05]  /*2290*/  BRA `(.L_x_20982) ;  /* 0x0000003000007947 */ /* 0x000fea0003800000 */
.L_x_21005:
[----:B------:R-:W2:Y:S02]  /*22a0*/  LDG.E R2, [R2.64] ;  /* 0x0000002402027981 */ /* 0x000ea4000c1e1900 */
[----:B--2---:R-:W-:-:S04]  /*22b0*/  ISETP.NE.AND P0, PT, R2, RZ, PT ;  /* 0x000000ff0200720c */ /* 0x004fc80003f05270 */
[----:B------:R-:W-:Y:S02]  /*22c0*/  P2R R22, PR, RZ, 0x1 ;  /* 0x00000001ff167803 */ /* 0x000fe40000000000 */
.L_x_20982:
        /* <DEDUP_REMOVED lines=18> */
.L_x_21012:
[----:B------:R-:W2:Y:S02]  /*23f0*/  LDG.E.U8 R2, [R2.64] ;  /* 0x0000002402027981 */ /* 0x000ea4000c1e1100 */
[----:B--2---:R-:W-:-:S04]  /*2400*/  ISETP.NE.AND P0, PT, R2, RZ, PT ;  /* 0x000000ff0200720c */ /* 0x004fc80003f05270 */
[----:B------:R-:W-:Y:S01]  /*2410*/  P2R R24, PR, RZ, 0x1 ;  /* 0x00000001ff187803 */ /* 0x000fe20000000000 */
[----:B------:R-:W-:Y:S05]  /*2420*/  BRA `(.L_x_21014) ;  /* 0x00000f4000007947 */ /* 0x000fea0003800000 */
.L_x_21011:
        /* <DEDUP_REMOVED lines=11> */
.L_x_21016:
[----:B------:R-:W2:Y:S02]  /*24e0*/  LDG.E R2, [R2.64] ;  /* 0x0000002402027981 */ /* 0x000ea4000c1e1900 */
[----:B--2---:R-:W-:-:S04]  /*24f0*/  ISETP.NE.AND P0, PT, R2, RZ, PT ;  /* 0x000000ff0200720c */ /* 0x004fc80003f05270 */
[----:B------:R-:W-:Y:S01]  /*2500*/  P2R R24, PR, RZ, 0x1 ;  /* 0x00000001ff187803 */ /* 0x000fe20000000000 */
[----:B------:R-:W-:Y:S05]  /*2510*/  BRA `(.L_x_21014) ;  /* 0x00000e5000007947 */ /* 0x000fea0003800000 */
.L_x_21015:
[----:B------:R-:W2:Y:S02]  /*2520*/  LDG.E.U16 R2, [R2.64] ;  /* 0x0000002402027981 */ /* 0x000ea4000c1e1500 */
[----:B--2---:R-:W-:-:S04]  /*2530*/  ISETP.NE.AND P0, PT, R2, RZ, PT ;  /* 0x000000ff0200720c */ /* 0x004fc80003f05270 */
[----:B------:R-:W-:Y:S01]  /*2540*/  P2R R24, PR, RZ, 0x1 ;  /* 0x00000001ff187803 */ /* 0x000fe20000000000 */
[----:B------:R-:W-:Y:S05]  /*2550*/  BRA `(.L_x_21014) ;  /* 0x00000e1000007947 */ /* 0x000fea0003800000 */
.L_x_21010:
        /* <DEDUP_REMOVED lines=10> */
.L_x_21018:
[----:B------:R-:W2:Y:S02]  /*2600*/  LDG.E.U16 R0, [R2.64] ;  /* 0x0000002402007981 */ /* 0x000ea4000c1e1500 */
[----:B--2---:R-:W-:-:S05]  /*2610*/  HADD2.F32 R0, -RZ, R0.H0_H0 ;  /* 0x20000000ff007230 */ /* 0x004fca0000004100 */
[----:B------:R-:W-:-:S04]  /*2620*/  FSETP.NEU.FTZ.AND P0, PT, R0, RZ, PT ;  /* 0x000000ff0000720b */ /* 0x000fc80003f1d000 */
[----:B------:R-:W-:Y:S01]  /*2630*/  P2R R24, PR, RZ, 0x1 ;  /* 0x00000001ff187803 */ /* 0x000fe20000000000 */
[----:B------:R-:W-:Y:S05]  /*2640*/  BRA `(.L_x_21014) ;  /* 0x00000d2000007947 */ /* 0x000fea0003800000 */
.L_x_21017:
        /* <DEDUP_REMOVED lines=12> */
.L_x_21020:
        /* <DEDUP_REMOVED lines=11> */
.L_x_21019:
[----:B------:R-:W2:Y:S02]  /*27c0*/  LDG.E.64 R2, [R2.64] ;  /* 0x0000002402027981 */ /* 0x000ea4000c1e1b00 */
[----:B--2---:R-:W0:-:S06]  /*27d0*/  DSETP.NEU.AND P0, PT, R2, RZ, PT ;  /* 0x000000ff0200722a */ /* 0x004e0c0003f0d000 */
[----:B0-----:R-:W-:Y:S01]  /*27e0*/  P2R R24, PR, RZ, 0x1 ;  /* 0x00000001ff187803 */ /* 0x001fe20000000000 */
[----:B------:R-:W-:Y:S05]  /*27f0*/  BRA `(.L_x_21014) ;  /* 0x00000b7000007947 */ /* 0x000fea0003800000 */
.L_x_21009:
        /* <DEDUP_REMOVED lines=12> */
.L_x_21023:
[----:B------:R-:W2:Y:S02]  /*28c0*/  LDG.E.128 R4, [R2.64] ;  /* 0x0000002402047981 */ /* 0x000ea4000c1e1d00 */
[----:B--2---:R-:W0:-:S06]  /*28d0*/  DSETP.NEU.AND P0, PT, R6, RZ, PT ;  /* 0x000000ff0600722a */ /* 0x004e0c0003f0d000 */
[----:B0-----:R-:W0:-:S06]  /*28e0*/  DSETP.NEU.OR P0, PT, R4, RZ, P0 ;  /* 0x000000ff0400722a */ /* 0x001e0c000070d400 */
[----:B0-----:R-:W-:Y:S01]  /*28f0*/  P2R R24, PR, RZ, 0x1 ;  /* 0x00000001ff187803 */ /* 0x001fe20000000000 */
[----:B------:R-:W-:Y:S05]  /*2900*/  BRA `(.L_x_21014) ;  /* 0x00000a6000007947 */ /* 0x000fea0003800000 */
.L_x_21022:
        /* <DEDUP_REMOVED lines=28> */
.L_x_21025:
        /* <DEDUP_REMOVED lines=15> */
.L_x_21024:
[----:B------:R-:W2:Y:S02]  /*2bc0*/  LDG.E.U16 R0, [R2.64] ;  /* 0x0000002402007981 */ /* 0x000ea4000c1e1500 */
[----:B--2---:R-:W-:-:S04]  /*2bd0*/  PRMT R0, RZ, 0x5410, R0 ;  /* 0x00005410ff007816 */ /* 0x004fc80000000000 */
[----:B------:R-:W-:-:S04]  /*2be0*/  FSETP.NEU.FTZ.AND P0, PT, R0, RZ, PT ;  /* 0x000000ff0000720b */ /* 0x000fc80003f1d000 */
[----:B------:R-:W-:Y:S01]  /*2bf0*/  P2R R24, PR, RZ, 0x1 ;  /* 0x00000001ff187803 */ /* 0x000fe20000000000 */
[----:B------:R-:W-:Y:S05]  /*2c00*/  BRA `(.L_x_21014) ;  /* 0x0000076000007947 */ /* 0x000fea0003800000 */
.L_x_21021:
        /* <DEDUP_REMOVED lines=12> */
.L_x_21028:
        /* <DEDUP_REMOVED lines=21> */
.L_x_21032:
[----:B------:R-:W-:Y:S05]  /*2e20*/  BSYNC B1 ;  /* 0x0000000000017941 */ /* 0x000fea0003800000 */
.L_x_21031:
[----:B------:R-:W-:Y:S01]  /*2e30*/  LEA R3, R0, 0x3b800000, 0x17 ;  /* 0x3b80000000037811 */ /* 0x000fe200078eb8ff */
[----:B------:R-:W-:-:S05]  /*2e40*/  IMAD.SHL.U32 R0, R2, 0x100000, RZ ;  /* 0x0010000002007824 */ /* 0x000fca00078e00ff */
[----:B------:R-:W-:Y:S02]  /*2e50*/  LOP3.LUT R0, R3, R0, R4, 0xfe, !PT ;  /* 0x0000000003007212 */ /* 0x000fe400078efe04 */
.L_x_21030:
[----:B------:R-:W-:Y:S05]  /*2e60*/  BSYNC B0 ;  /* 0x0000000000007941 */ /* 0x000fea0003800000 */
.L_x_21029:
[----:B------:R-:W-:-:S04]  /*2e70*/  FSETP.NEU.FTZ.AND P0, PT, R0, RZ, PT ;  /* 0x000000ff0000720b */ /* 0x000fc80003f1d000 */
[----:B------:R-:W-:Y:S01]  /*2e80*/  P2R R24, PR, RZ, 0x1 ;  /* 0x00000001ff187803 */ /* 0x000fe20000000000 */
[----:B------:R-:W-:Y:S05]  /*2e90*/  BRA `(.L_x_21014) ;  /* 0x000004d000007947 */ /* 0x000fea0003800000 */
.L_x_21027:
        /* <DEDUP_REMOVED lines=21> */
.L_x_21036:
[----:B------:R-:W-:Y:S05]  /*2ff0*/  BSYNC B1 ;  /* 0x0000000000017941 */ /* 0x000fea0003800000 */
.L_x_21035:
[----:B------:R-:W-:Y:S01]  /*3000*/  LEA R3, R0, 0x37800000, 0x17 ;  /* 0x3780000000037811 */ /* 0x000fe200078eb8ff */
[----:B------:R-:W-:-:S05]  /*3010*/  IMAD.SHL.U32 R0, R2, 0x200000, RZ ;  /* 0x0020000002007824 */ /* 0x000fca00078e00ff */
[----:B------:R-:W-:Y:S02]  /*3020*/  LOP3.LUT R0, R3, R0, R4, 0xfe, !PT ;  /* 0x0000000003007212 */ /* 0x000fe400078efe04 */
.L_x_21034:
[----:B------:R-:W-:Y:S05]  /*3030*/  BSYNC B0 ;  /* 0x0000000000007941 */ /* 0x000fea0003800000 */
.L_x_21033:
[----:B------:R-:W-:-:S04]  /*3040*/  FSETP.NEU.FTZ.AND P0, PT, R0, RZ, PT ;  /* 0x000000ff0000720b */ /* 0x000fc80003f1d000 */
[----:B------:R-:W-:Y:S01]  /*3050*/  P2R R24, PR, RZ, 0x1 ;  /* 0x00000001ff187803 */ /* 0x000fe20000000000 */
[----:B------:R-:W-:Y:S05]  /*3060*/  BRA `(.L_x_21014) ;  /* 0x0000030000007947 */ /* 0x000fea0003800000 */
.L_x_21026:
        /* <DEDUP_REMOVED lines=14> */
.L_x_21040:
[----:B------:R-:W-:Y:S05]  /*3150*/  BSYNC B0 ;  /* 0x0000000000007941 */ /* 0x000fea0003800000 */
.L_x_21039:
[----:B------:R-:W-:-:S04]  /*3160*/  FSETP.NEU.FTZ.AND P0, PT, R0, RZ, PT ;  /* 0x000000ff0000720b */ /* 0x000fc80003f1d000 */
[----:B------:R-:W-:Y:S01]  /*3170*/  P2R R24, PR, RZ, 0x1 ;  /* 0x00000001ff187803 */ /* 0x000fe20000000000 */
[----:B------:R-:W-:Y:S05]  /*3180*/  BRA `(.L_x_21014) ;  /* 0x000001e000007947 */ /* 0x000fea0003800000 */
.L_x_21013:
        /* <DEDUP_REMOVED lines=22> */
.L_x_21038:
[----:B------:R-:W2:Y:S02]  /*32f0*/  LDG.E.64 R2, [R2.64] ;  /* 0x0000002402027981 */ /* 0x000ea4000c1e1b00 */
[----:B--2---:R-:W-:-:S04]  /*3300*/  ISETP.NE.U32.AND P0, PT, R2, RZ, PT ;  /* 0x000000ff0200720c */ /* 0x004fc80003f05070 */
[----:B------:R-:W-:-:S04]  /*3310*/  ISETP.NE.AND.EX P0, PT, R3, RZ, PT, P0 ;  /* 0x000000ff0300720c */ /* 0x000fc80003f05300 */
[----:B------:R-:W-:Y:S01]  /*3320*/  P2R R24, PR, RZ, 0x1 ;  /* 0x00000001ff187803 */ /* 0x000fe20000000000 */
[----:B------:R-:W-:Y:S05]  /*3330*/  BRA `(.L_x_21014) ;  /* 0x0000003000007947 */ /* 0x000fea0003800000 */
.L_x_21037:
[----:B------:R-:W2:Y:S02]  /*3340*/  LDG.E R2, [R2.64] ;  /* 0x0000002402027981 */ /* 0x000ea4000c1e1900 */
[----:B--2---:R-:W-:-:S04]  /*3350*/  ISETP.NE.AND P0, PT, R2, RZ, PT ;  /* 0x000000ff0200720c */ /* 0x004fc80003f05270 */
[----:B------:R-:W-:Y:S02]  /*3360*/  P2R R24, PR, RZ, 0x1 ;  /* 0x00000001ff187803 */ /* 0x000fe40000000000 */
.L_x_21014:
        /* <DEDUP_REMOVED lines=15> */
[----:B--2---:R-:W-:Y:S01]  /*3460*/  ISETP.NE.AND P0, PT, R2, RZ, PT ;  /* 0x000000ff0200720c */ /* 0x004fe20003f05270 */
[----:B------:R-:W-:Y:S05]  /*3470*/  BRA `(.L_x_21046) ;  /* 0x00000e3000007947 */ /* 0x000fea0003800000 */
.L_x_21044:
[----:B------:R-:W2:Y:S02]  /*3480*/  LDG.E.U8 R2, [R2.64] ;  /* 0x0000002402027981 */ /* 0x000ea4000c1e1100 */
[----:B--2---:R-:W-:Y:S01]  /*3490*/  ISETP.NE.AND P0, PT, R2, RZ, PT ;  /* 0x000000ff0200720c */ /* 0x004fe20003f05270 */
[----:B------:R-:W-:Y:S05]  /*34a0*/  BRA `(.L_x_21046) ;  /* 0x00000e0000007947 */ /* 0x000fea0003800000 */
.L_x_21043:
        /* <DEDUP_REMOVED lines=8> */
[----:B------:R-:W-:Y:S01]  /*3530*/  ISETP.NE.AND.EX P0, PT, R3, RZ, PT, P0 ;  /* 0x000000ff0300720c */ /* 0x000fe20003f05300 */
[----:B------:R-:W-:Y:S05]  /*3540*/  BRA `(.L_x_21046) ;  /* 0x00000d6000007947 */ /* 0x000fea0003800000 */
.L_x_21048:
[----:B------:R-:W2:Y:S02]  /*3550*/  LDG.E R2, [R2.64] ;  /* 0x0000002402027981 */ /* 0x000ea4000c1e1900 */
[----:B--2---:R-:W-:Y:S01]  /*3560*/  ISETP.NE.AND P0, PT, R2, RZ, PT ;  /* 0x000000ff0200720c */ /* 0x004fe20003f05270 */
[----:B------:R-:W-:Y:S05]  /*3570*/  BRA `(.L_x_21046) ;  /* 0x00000d3000007947 */ /* 0x000fea0003800000 */
.L_x_21047:
[----:B------:R-:W2:Y:S02]  /*3580*/  LDG.E.U16 R2, [R2.64] ;  /* 0x0000002402027981 */ /* 0x000ea4000c1e1500 */
[----:B--2---:R-:W-:Y:S01]  /*3590*/  ISETP.NE.AND P0, PT, R2, RZ, PT ;  /* 0x000000ff0200720c */ /* 0x004fe20003f05270 */
[----:B------:R-:W-:Y:S05]  /*35a0*/  BRA `(.L_x_21046) ;  /* 0x00000d0000007947 */ /* 0x000fea0003800000 */
.L_x_21042:
[----:B------:R-:W-:-:S13]  /*35b0*/  ISETP.GT.AND P0, PT, R0, 0x6, PT ;  /* 0x000000060000780c */ /* 0x000fda0003f04270 */
[----:B------:R-:W-:Y:S05]  /*35c0*/  @P0 BRA `(.L_x_21049) ;  /* 0x000000b000000947 */ /* 0x000fea0003800000 */
[----:B------:R-:W-:-:S13]  /*35d0*/  ISETP.NE.AND P0, PT, R0, 0x5, PT ;  /* 0x000000050000780c */ /* 0x000fda0003f05270 */
[----:B------:R-:W-:Y:S05]  /*35e0*/  @!P0 BRA `(.L_x_21050) ;  /* 0x0000005000008947 */ /* 0x000fea0003800000 */
[----:B------:R-:W-:-:S13]  /*35f0*/  ISETP.NE.AND P0, PT, R0, 0x6, PT ;  /* 0x000000060000780c */ /* 0x000fda0003f05270 */
[----:B------:R-:W-:Y:S05]  /*3600*/  @P0 BRA `(.L_x_21045) ;  /* 0x00000af000000947 */ /* 0x000fea0003800000 */
[----:B------:R-:W2:Y:S02]  /*3610*/  LDG.E R2, [R2.64] ;  /* 0x0000002402027981 */ /* 0x000ea4000c1e1900 */
[----:B--2---:R-:W-:Y:S01]  /*3620*/  FSETP.NEU.FTZ.AND P0, PT, R2, RZ, PT ;  /* 0x000000ff0200720b */ /* 0x004fe20003f1d000 */
[----:B------:R-:W-:Y:S05]  /*3630*/  BRA `(.L_x_21046) ;  /* 0x00000c7000007947 */ /* 0x000fea0003800000 */
.L_x_21050:
[----:B------:R-:W2:Y:S02]  /*3640*/  LDG.E.U16 R0, [R2.64] ;  /* 0x0000002402007981 */ /* 0x000ea4000c1e1500 */
[----:B--2---:R-:W-:-:S05]  /*3650*/  HADD2.F32 R0, -RZ, R0.H0_H0 ;  /* 0x20000000ff007230 */ /* 0x004fca0000004100 */
[----:B------:R-:W-:Y:S01]  /*3660*/  FSETP.NEU.FTZ.AND P0, PT, R0, RZ, PT ;  /* 0x000000ff0000720b */ /* 0x000fe20003f1d000 */
[----:B------:R-:W-:Y:S05]  /*3670*/  BRA `(.L_x_21046) ;  /* 0x00000c3000007947 */ /* 0x000fea0003800000 */
.L_x_21049:
        /* <DEDUP_REMOVED lines=9> */
[----:B------:R-:W-:Y:S01]  /*3710*/  PLOP3.LUT P0, PT, P0, P1, PT, 0xa8, 0x0 ;  /* 0x000000000000781c */ /* 0x000fe20000703570 */
[----:B------:R-:W-:Y:S05]  /*3720*/  BRA `(.L_x_21046) ;  /* 0x00000b8000007947 */ /* 0x000fea0003800000 */
.L_x_21052:
        /* <DEDUP_REMOVED lines=8> */
[----:B------:R-:W-:Y:S01]  /*37b0*/  ISETP.NE.AND P0, PT, R0, RZ, PT ;  /* 0x000000ff0000720c */ /* 0x000fe20003f05270 */
[----:B------:R-:W-:Y:S05]  /*37c0*/  BRA `(.L_x_21046) ;  /* 0x00000ae000007947 */ /* 0x000fea0003800000 */
.L_x_21051:
[----:B------:R-:W2:Y:S02]  /*37d0*/  LDG.E.64 R2, [R2.64] ;  /* 0x0000002402027981 */ /* 0x000ea4000c1e1b00 */
[----:B--2---:R0:W1:Y:S01]  /*37e0*/  DSETP.NEU.AND P0, PT, R2, RZ, PT ;  /* 0x000000ff0200722a */ /* 0x0040620003f0d000 */
[----:B------:R-:W-:Y:S05]  /*37f0*/  BRA `(.L_x_21046) ;  /* 0x00000ab000007947 */ /* 0x000fea0003800000 */
.L_x_21041:
        /* <DEDUP_REMOVED lines=9> */
[----:B--2---:R-:W-:Y:S01]  /*3890*/  ISETP.NE.AND P0, PT, R2, RZ, PT ;  /* 0x000000ff0200720c */ /* 0x004fe20003f05270 */
[----:B------:R-:W-:Y:S05]  /*38a0*/  BRA `(.L_x_21046) ;  /* 0x00000a0000007947 */ /* 0x000fea0003800000 */
.L_x_21055:
[----:B------:R-:W2:Y:S02]  /*38b0*/  LDG.E.128 R4, [R2.64] ;  /* 0x0000002402047981 */ /* 0x000ea4000c1e1d00 */
[----:B--2---:R-:W0:-:S06]  /*38c0*/  DSETP.NEU.AND P0, PT, R6, RZ, PT ;  /* 0x000000ff0600722a */ /* 0x004e0c0003f0d000 */
[----:B0-----:R0:W1:Y:S01]  /*38d0*/  DSETP.NEU.OR P0, PT, R4, RZ, P0 ;  /* 0x000000ff0400722a */ /* 0x001062000070d400 */
[----:B------:R-:W-:Y:S05]  /*38e0*/  BRA `(.L_x_21046) ;  /* 0x000009c000007947 */ /* 0x000fea0003800000 */
.L_x_21054:
        /* <DEDUP_REMOVED lines=25> */
[----:B------:R-:W-:Y:S01]  /*3a80*/  FSETP.NEU.FTZ.AND P0, PT, R5, RZ, PT ;  /* 0x000000ff0500720b */ /* 0x000fe20003f1d000 */
[----:B------:R-:W-:Y:S05]  /*3a90*/  BRA `(.L_x_21046) ;  /* 0x0000081000007947 */ /* 0x000fea0003800000 */
.L_x_21057:
        /* <DEDUP_REMOVED lines=12> */
[----:B------:R-:W-:Y:S01]  /*3b60*/  FSETP.NEU.FTZ.AND P0, PT, R4, RZ, PT ;  /* 0x000000ff0400720b */ /* 0x000fe20003f1d000 */
[----:B------:R-:W-:Y:S05]  /*3b70*/  BRA `(.L_x_21046) ;  /* 0x0000073000007947 */ /* 0x000fea0003800000 */
.L_x_21056:
[----:B------:R-:W2:Y:S02]  /*3b80*/  LDG.E.U16 R0, [R2.64] ;  /* 0x0000002402007981 */ /* 0x000ea4000c1e1500 */
[----:B--2---:R-:W-:-:S04]  /*3b90*/  PRMT R0, RZ, 0x5410, R0 ;  /* 0x00005410ff007816 */ /* 0x004fc80000000000 */
[----:B------:R-:W-:Y:S01]  /*3ba0*/  FSETP.NEU.FTZ.AND P0, PT, R0, RZ, PT ;  /* 0x000000ff0000720b */ /* 0x000fe20003f1d000 */
[----:B------:R-:W-:Y:S05]  /*3bb0*/  BRA `(.L_x_21046) ;  /* 0x000006f000007947 */ /* 0x000fea0003800000 */
.L_x_21053:
        /* <DEDUP_REMOVED lines=9> */
[----:B--2---:R-:W-:Y:S01]  /*3c50*/  ISETP.NE.AND P0, PT, R2, RZ, PT ;  /* 0x000000ff0200720c */ /* 0x004fe20003f05270 */
[----:B------:R-:W-:Y:S05]  /*3c60*/  BRA `(.L_x_21046) ;  /* 0x0000064000007947 */ /* 0x000fea0003800000 */
.L_x_21060:
        /* <DEDUP_REMOVED lines=21> */
.L_x_21064:
[----:B------:R-:W-:Y:S05]  /*3dc0*/  BSYNC B1 ;  /* 0x0000000000017941 */ /* 0x000fea0003800000 */
.L_x_21063:
[----:B------:R-:W-:Y:S01]  /*3dd0*/  LEA R3, R0, 0x3b800000, 0x17 ;  /* 0x3b80000000037811 */ /* 0x000fe200078eb8ff */
[----:B------:R-:W-:-:S05]  /*3de0*/  IMAD.SHL.U32 R0, R2, 0x100000, RZ ;  /* 0x0010000002007824 */ /* 0x000fca00078e00ff */
[----:B------:R-:W-:Y:S02]  /*3df0*/  LOP3.LUT R0, R3, R0, R4, 0xfe, !PT ;  /* 0x0000000003007212 */ /* 0x000fe400078efe04 */
.L_x_21062:
[----:B------:R-:W-:Y:S05]  /*3e00*/  BSYNC B0 ;  /* 0x0000000000007941 */ /* 0x000fea0003800000 */
.L_x_21061:
[----:B------:R-:W-:Y:S01]  /*3e10*/  FSETP.NEU.FTZ.AND P0, PT, R0, RZ, PT ;  /* 0x000000ff0000720b */ /* 0x000fe20003f1d000 */
[----:B------:R-:W-:Y:S05]  /*3e20*/  BRA `(.L_x_21046) ;  /* 0x0000048000007947 */ /* 0x000fea0003800000 */
.L_x_21059:
        /* <DEDUP_REMOVED lines=21> */
.L_x_21068:
[----:B------:R-:W-:Y:S05]  /*3f80*/  BSYNC B1 ;  /* 0x0000000000017941 */ /* 0x000fea0003800000 */
.L_x_21067:
[----:B------:R-:W-:Y:S01]  /*3f90*/  LEA R3, R0, 0x37800000, 0x17 ;  /* 0x3780000000037811 */ /* 0x000fe200078eb8ff */
[----:B------:R-:W-:-:S05]  /*3fa0*/  IMAD.SHL.U32 R0, R2, 0x200000, RZ ;  /* 0x0020000002007824 */ /* 0x000fca00078e00ff */
[----:B------:R-:W-:Y:S02]  /*3fb0*/  LOP3.LUT R0, R3, R0, R4, 0xfe, !PT ;  /* 0x0000000003007212 */ /* 0x000fe400078efe04 */
.L_x_21066:
[----:B------:R-:W-:Y:S05]  /*3fc0*/  BSYNC B0 ;  /* 0x0000000000007941 */ /* 0x000fea0003800000 */
.L_x_21065:
[----:B------:R-:W-:Y:S01]  /*3fd0*/  FSETP.NEU.FTZ.AND P0, PT, R0, RZ, PT ;  /* 0x000000ff0000720b */ /* 0x000fe20003f1d000 */
[----:B------:R-:W-:Y:S05]  /*3fe0*/  BRA `(.L_x_21046) ;  /* 0x000002c000007947 */ /* 0x000fea0003800000 */
.L_x_21058:
        /* <DEDUP_REMOVED lines=14> */
.L_x_21072:
[----:B------:R-:W-:Y:S05]  /*40d0*/  BSYNC B0 ;  /* 0x0000000000007941 */ /* 0x000fea0003800000 */
.L_x_21071:
[----:B------:R-:W-:Y:S01]  /*40e0*/  FSETP.NEU.FTZ.AND P0, PT, R0, RZ, PT ;  /* 0x000000ff0000720b */ /* 0x000fe20003f1d000 */
[----:B------:R-:W-:Y:S05]  /*40f0*/  BRA `(.L_x_21046) ;  /* 0x000001b000007947 */ /* 0x000fea0003800000 */
.L_x_21045:
        /* <DEDUP_REMOVED lines=19> */
[----:B------:R-:W-:Y:S01]  /*4230*/  PLOP3.LUT P0, PT, PT, PT, PT, 0x8, 0x0 ;  /* 0x000000000000781c */ /* 0x000fe20003f0e170 */
[----:B------:R-:W-:Y:S05]  /*4240*/  BRA `(.L_x_21046) ;  /* 0x0000006000007947 */ /* 0x000fea0003800000 */
.L_x_21070:
[----:B------:R-:W2:Y:S02]  /*4250*/  LDG.E.64 R2, [R2.64] ;  /* 0x0000002402027981 */ /* 0x000ea4000c1e1b00 */
[----:B--2---:R-:W-:-:S04]  /*4260*/  ISETP.NE.U32.AND P0, PT, R2, RZ, PT ;  /* 0x000000ff0200720c */ /* 0x004fc80003f05070 */
[----:B------:R-:W-:Y:S01]  /*4270*/  ISETP.NE.AND.EX P0, PT, R3, RZ, PT, P0 ;  /* 0x000000ff0300720c */ /* 0x000fe20003f05300 */
[----:B------:R-:W-:Y:S05]  /*4280*/  BRA `(.L_x_21046) ;  /* 0x0000002000007947 */ /* 0x000fea0003800000 */
.L_x_21069:
[----:B------:R-:W2:Y:S02]  /*4290*/  LDG.E R2, [R2.64] ;  /* 0x0000002402027981 */ /* 0x000ea4000c1e1900 */
[----:B--2---:R-:W-:Y:S02]  /*42a0*/  ISETP.NE.AND P0, PT, R2, RZ, PT ;  /* 0x000000ff0200720c */ /* 0x004fe40003f05270 */
.L_x_21046:
[----:B0-----:R-:W0:Y:S01]  /*42b0*/  LDC.U8 R3, c[0x0][0x458] ;  /* 0x00011600ff037b82 */ /* 0x001e220000000000 */
[----:B------:R-:W-:Y:S01]  /*42c0*/  ISETP.NE.AND P1, PT, R22, RZ, PT ;  /* 0x000000ff1600720c */ /* 0x000fe20003f25270 */
[----:B------:R-:W-:Y:S01]  /*42d0*/  ULDC.U8 UR4, c[0x0][0x448] ;  /* 0x0001120000047ab9 */ /* 0x000fe20000000000 */
[----:B------:R-:W-:Y:S01]  /*42e0*/  ISETP.NE.AND P2, PT, R24, RZ, PT ;  /* 0x000000ff1800720c */ /* 0x000fe20003f45270 */
[----:B------:R-:W-:Y:S01]  /*42f0*/  ULDC.U8 UR5, c[0x0][0x449] ;  /* 0x0001124000057ab9 */ /* 0x000fe20000000000 */
[----:B------:R-:W-:Y:S02]  /*4300*/  ISETP.NE.AND P1, PT, RZ, UR4, P1 ;  /* 0x00000004ff007c0c */ /* 0x000fe40008f25270 */
[----:B------:R-:W-:-:S04]  /*4310*/  ISETP.NE.AND P2, PT, RZ, UR5, P2 ;  /* 0x00000005ff007c0c */ /* 0x000fc80009745270 */
[----:B-1----:R-:W-:-:S04]  /*4320*/  PLOP3.LUT P0, PT, P1, P0, P2, 0xf8, 0x0 ;  /* 0x000000000000781c */ /* 0x002fc80000f01f20 */
[----:B------:R-:W-:Y:S02]  /*4330*/  SEL R2, RZ, 0x1, !P0 ;  /* 0x00000001ff027807 */ /* 0x000fe40004000000 */
        /* <DEDUP_REMOVED lines=13> */
.L_x_21076:
[----:B------:R0:W-:Y:S01]  /*4410*/  STG.E.U8 [R16.64], R2 ;  /* 0x0000000210007986 */ /* 0x0001e2000c101124 */
[----:B------:R-:W-:Y:S05]  /*4420*/  BRA `(.L_x_21078) ;  /* 0x00000d5000007947 */ /* 0x000fea0003800000 */
.L_x_21075:
        /* <DEDUP_REMOVED lines=9> */
.L_x_21080:
[----:B------:R0:W-:Y:S01]  /*44c0*/  STG.E [R16.64], R2 ;  /* 0x0000000210007986 */ /* 0x0001e2000c101924 */
[----:B------:R-:W-:Y:S05]  /*44d0*/  BRA `(.L_x_21078) ;  /* 0x00000ca000007947 */ /* 0x000fea0003800000 */
.L_x_21079:
[----:B------:R0:W-:Y:S01]  /*44e0*/  STG.E.U16 [R16.64], R2 ;  /* 0x0000000210007986 */ /* 0x0001e2000c101524 */
[----:B------:R-:W-:Y:S05]  /*44f0*/  BRA `(.L_x_21078) ;  /* 0x00000c8000007947 */ /* 0x000fea0003800000 */
.L_x_21074:
[----:B------:R-:W-:-:S13]  /*4500*/  ISETP.GT.AND P0, PT, R0, 0x6, PT ;  /* 0x000000060000780c */ /* 0x000fda0003f04270 */
[----:B------:R-:W-:Y:S05]  /*4510*/  @P0 BRA `(.L_x_21081) ;  /* 0x000000b000000947 */ /* 0x000fea0003800000 */
[----:B------:R-:W-:-:S13]  /*4520*/  ISETP.NE.AND P0, PT, R0, 0x5, PT ;  /* 0x000000050000780c */ /* 0x000fda0003f05270 */
[----:B------:R-:W-:Y:S05]  /*4530*/  @!P0 BRA `(.L_x_21082) ;  /* 0x0000005000008947 */ /* 0x000fea0003800000 */
[----:B------:R-:W-:-:S13]  /*4540*/  ISETP.NE.AND P0, PT, R0, 0x6, PT ;  /* 0x000000060000780c */ /* 0x000fda0003f05270 */
[----:B------:R-:W-:Y:S05]  /*4550*/  @P0 BRA `(.L_x_21077) ;  /* 0x00000aa000000947 */ /* 0x000fea0003800000 */
[----:B------:R-:W0:Y:S02]  /*4560*/  I2F.U32 R3, R2 ;  /* 0x0000000200037306 */ /* 0x000e240000201000 */
[----:B0-----:R0:W-:Y:S01]  /*4570*/  STG.E [R16.64], R3 ;  /* 0x0000000310007986 */ /* 0x0011e2000c101924 */
[----:B------:R-:W-:Y:S05]  /*4580*/  BRA `(.L_x_21078) ;  /* 0x00000bf000007947 */ /* 0x000fea0003800000 */
.L_x_21082:
[----:B------:R-:W0:Y:S02]  /*4590*/  I2F.U32 R0, R2 ;  /* 0x0000000200007306 */ /* 0x000e240000201000 */
[----:B0-----:R-:W-:-:S05]  /*45a0*/  F2FP.PACK_AB R0, RZ, R0 ;  /* 0x00000000ff00723e */ /* 0x001fca00000000ff */
[----:B------:R0:W-:Y:S01]  /*45b0*/  STG.E.U16 [R16.64], R0 ;  /* 0x0000000010007986 */ /* 0x0001e2000c101524 */
[----:B------:R-:W-:Y:S05]  /*45c0*/  BRA `(.L_x_21078) ;  /* 0x00000bb000007947 */ /* 0x000fea0003800000 */
.L_x_21081:
[----:B------:R-:W-:-:S13]  /*45d0*/  ISETP.NE.AND P0, PT, R0, 0x7, PT ;  /* 0x000000070000780c */ /* 0x000fda0003f05270 */
[----:B------:R-:W-:Y:S05]  /*45e0*/  @!P0 BRA `(.L_x_21083) ;  /* 0x000000d000008947 */ /* 0x000fea0003800000 */
[----:B------:R-:W-:-:S13]  /*45f0*/  ISETP.NE.AND P0, PT, R0, 0x8, PT ;  /* 0x000000080000780c */ /* 0x000fda0003f05270 */
[----:B------:R-:W-:Y:S05]  /*4600*/  @!P0 BRA `(.L_x_21084) ;  /* 0x0000006000008947 */ /* 0x000fea0003800000 */
[----:B------:R-:W-:-:S13]  /*4610*/  ISETP.NE.AND P0, PT, R0, 0x9, PT ;  /* 0x000000090000780c */ /* 0x000fda0003f05270 */
[----:B------:R-:W-:Y:S05]  /*4620*/  @P0 BRA `(.L_x_21077) ;  /* 0x000009d000000947 */ /* 0x000fea0003800000 */
[----:B------:R-:W0:Y:S01]  /*4630*/  I2F.U32 R2, R2 ;  /* 0x0000000200027306 */ /* 0x000e220000201000 */
[----:B------:R-:W-:-:S05]  /*4640*/  IMAD.MOV.U32 R3, RZ, RZ, RZ ;  /* 0x000000ffff037224 */ /* 0x000fca00078e00ff */
[----:B0-----:R0:W-:Y:S01]  /*4650*/  STG.E.64 [R16.64], R2 ;  /* 0x0000000210007986 */ /* 0x0011e2000c101b24 */
[----:B------:R-:W-:Y:S05]  /*4660*/  BRA `(.L_x_21078) ;  /* 0x00000b1000007947 */ /* 0x000fea0003800000 */
.L_x_21084:
[----:B------:R-:W0:Y:S02]  /*4670*/  I2F.U32 R2, R2 ;  /* 0x0000000200027306 */ /* 0x000e240000201000 */
[----:B0-----:R-:W-:-:S04]  /*4680*/  F2FP.PACK_AB R3, RZ, R2 ;  /* 0x00000002ff03723e */ /* 0x001fc800000000ff */
[----:B------:R-:W-:-:S05]  /*4690*/  PRMT R3, R3, 0x5410, RZ ;  /* 0x0000541003037816 */ /* 0x000fca00000000ff */
[----:B------:R0:W-:Y:S01]  /*46a0*/  STG.E [R16.64], R3 ;  /* 0x0000000310007986 */ /* 0x0001e2000c101924 */
[----:B------:R-:W-:Y:S05]  /*46b0*/  BRA `(.L_x_21078) ;  /* 0x00000ac000007947 */ /* 0x000fea0003800000 */
.L_x_21083:
[----:B------:R-:W0:Y:S02]  /*46c0*/  I2F.F64.U32 R2, R2 ;  /* 0x0000000200027312 */ /* 0x000e240000201800 */
[----:B0-----:R0:W-:Y:S01]  /*46d0*/  STG.E.64 [R16.64], R2 ;  /* 0x0000000210007986 */ /* 0x0011e2000c101b24 */
[----:B------:R-:W-:Y:S05]  /*46e0*/  BRA `(.L_x_21078) ;  /* 0x00000a9000007947 */ /* 0x000fea0003800000 */
.L_x_21073:
        /* <DEDUP_REMOVED lines=8> */
[----:B------:R0:W-:Y:S01]  /*4770*/  STG.E.U8 [R16.64], R2 ;  /* 0x0000000210007986 */ /* 0x0001e2000c101124 */
[----:B------:R-:W-:Y:S05]  /*4780*/  BRA `(.L_x_21078) ;  /* 0x000009f000007947 */ /* 0x000fea0003800000 */
.L_x_21087:
[----:B------:R-:W0:Y:S01]  /*4790*/  I2F.F64.U32 R4, R2 ;  /* 0x0000000200047312 */ /* 0x000e220000201800 */
[----:B------:R-:W-:-:S05]  /*47a0*/  CS2R R6, SRZ ;  /* 0x0000000000067805 */ /* 0x000fca000001ff00 */
[----:B0-----:R0:W-:Y:S01]  /*47b0*/  STG.E.128 [R16.64], R4 ;  /* 0x0000000410007986 */ /* 0x0011e2000c101d24 */
[----:B------:R-:W-:Y:S05]  /*47c0*/  BRA `(.L_x_21078) ;  /* 0x000009b000007947 */ /* 0x000fea0003800000 */
.L_x_21086:
[----:B------:R-:W-:-:S13]  /*47d0*/  ISETP.NE.AND P0, PT, R0, 0xf, PT ;  /* 0x0000000f0000780c */ /* 0x000fda0003f05270 */
[----:B------:R-:W-:Y:S05]  /*47e0*/  @!P0 BRA `(.L_x_21088) ;  /* 0x000002d000008947 */ /* 0x000fea0003800000 */
[----:B------:R-:W-:-:S13]  /*47f0*/  ISETP.NE.AND P0, PT, R0, 0x17, PT ;  /* 0x000000170000780c */ /* 0x000fda0003f05270 */
[----:B------:R-:W-:Y:S05]  /*4800*/  @!P0 BRA `(.L_x_21089) ;  /* 0x0000015000008947 */ /* 0x000fea0003800000 */
[----:B------:R-:W-:-:S13]  /*4810*/  ISETP.NE.AND P0, PT, R0, 0x18, PT ;  /* 0x000000180000780c */ /* 0x000fda0003f05270 */
[----:B------:R-:W-:Y:S05]  /*4820*/  @P0 BRA `(.L_x_21077) ;  /* 0x000007d000000947 */ /* 0x000fea0003800000 */
[----:B------:R-:W0:Y:S01]  /*4830*/  I2F.U32 R5, R2 ;  /* 0x0000000200057306 */ /* 0x000e220000201000 */
        /* <DEDUP_REMOVED lines=14> */
.L_x_21091:
[----:B------:R-:W-:Y:S05]  /*4920*/  BSYNC B0 ;  /* 0x0000000000007941 */ /* 0x000fea0003800000 */
.L_x_21090:
[----:B------:R-:W-:-:S05]  /*4930*/  LOP3.LUT R3, R0, R3, RZ, 0xfc, !PT ;  /* 0x0000000300037212 */ /* 0x000fca00078efcff */
[----:B------:R0:W-:Y:S01]  /*4940*/  STG.E.U8 [R16.64], R3 ;  /* 0x0000000310007986 */ /* 0x0001e2000c101124 */
[----:B------:R-:W-:Y:S05]  /*4950*/  BRA `(.L_x_21078) ;  /* 0x0000082000007947 */ /* 0x000fea0003800000 */
.L_x_21089:
[----:B------:R-:W0:Y:S01]  /*4960*/  I2F.U32 R5, R2 ;  /* 0x0000000200057306 */ /* 0x000e220000201000 */
        /* <DEDUP_REMOVED lines=12> */
.L_x_21093:
[----:B------:R-:W-:Y:S01]  /*4a30*/  IMAD.MOV.U32 R0, RZ, RZ, 0x7f ;  /* 0x0000007fff007424 */ /* 0x000fe200078e00ff */
[----:B------:R-:W-:-:S04]  /*4a40*/  ISETP.GT.U32.AND P0, PT, R3, 0x7f800000, PT ;  /* 0x7f8000000300780c */ /* 0x000fc80003f04070 */
[----:B------:R-:W-:-:S04]  /*4a50*/  SEL R0, R0, 0x7c, P0 ;  /* 0x0000007c00007807 */ /* 0x000fc80000000000 */
.L_x_21094:
[----:B------:R-:W-:Y:S05]  /*4a60*/  BSYNC B0 ;  /* 0x0000000000007941 */ /* 0x000fea0003800000 */
.L_x_21092:
[----:B------:R-:W-:-:S04]  /*4a70*/  LOP3.LUT R2, R5, 0x80000000, RZ, 0xc0, !PT ;  /* 0x8000000005027812 */ /* 0x000fc800078ec0ff */
[----:B------:R-:W-:-:S04]  /*4a80*/  SHF.R.U32.HI R3, RZ, 0x18, R2 ;  /* 0x00000018ff037819 */ /* 0x000fc80000011602 */
[----:B------:R-:W-:-:S05]  /*4a90*/  LOP3.LUT R3, R0, R3, RZ, 0xfc, !PT ;  /* 0x0000000300037212 */ /* 0x000fca00078efcff */
[----:B------:R0:W-:Y:S01]  /*4aa0*/  STG.E.U8 [R16.64], R3 ;  /* 0x0000000310007986 */ /* 0x0001e2000c101124 */
[----:B------:R-:W-:Y:S05]  /*4ab0*/  BRA `(.L_x_21078) ;  /* 0x000006c000007947 */ /* 0x000fea0003800000 */
.L_x_21088:
[----:B------:R-:W0:Y:S02]  /*4ac0*/  I2F.U32 R0, R2 ;  /* 0x0000000200007306 */ /* 0x000e240000201000 */
[----:B0-----:R-:W-:-:S05]  /*4ad0*/  F2FP.BF16.PACK_AB R0, RZ, R0 ;  /* 0x00000000ff00723e */ /* 0x001fca00000010ff */
[----:B------:R0:W-:Y:S01]  /*4ae0*/  STG.E.U16 [R16.64], R0 ;  /* 0x0000000010007986 */ /* 0x0001e2000c101524 */
[----:B------:R-:W-:Y:S05]  /*4af0*/  BRA `(.L_x_21078) ;  /* 0x0000068000007947 */ /* 0x000fea0003800000 */
.L_x_21085:
        /* <DEDUP_REMOVED lines=10> */
.L_x_21097:
[----:B------:R-:W0:Y:S01]  /*4ba0*/  I2F.U32 R5, R2 ;  /* 0x0000000200057306 */ /* 0x000e220000201000 */
        /* <DEDUP_REMOVED lines=16> */
.L_x_21100:
[----:B------:R-:W-:-:S04]  /*4cb0*/  LOP3.LUT R2, R5, 0x80000000, RZ, 0xc0, !PT ;  /* 0x8000000005027812 */ /* 0x000fc800078ec0ff */
[----:B------:R-:W-:-:S04]  /*4cc0*/  SHF.R.U32.HI R3, RZ, 0x18, R2 ;  /* 0x00000018ff037819 */ /* 0x000fc80000011602 */
[----:B------:R-:W-:-:S04]  /*4cd0*/  LOP3.LUT R0, R0, R3, RZ, 0xfc, !PT ;  /* 0x0000000300007212 */ /* 0x000fc800078efcff */
[----:B------:R-:W-:Y:S02]  /*4ce0*/  PRMT R8, R0, 0x7610, R8 ;  /* 0x0000761000087816 */ /* 0x000fe40000000008 */
.L_x_21099:
[----:B------:R-:W-:Y:S05]  /*4cf0*/  BSYNC B0 ;  /* 0x0000000000007941 */ /* 0x000fea0003800000 */
.L_x_21098:
[----:B------:R0:W-:Y:S01]  /*4d00*/  STG.E.U8 [R16.64], R8 ;  /* 0x0000000810007986 */ /* 0x0001e2000c101124 */
[----:B------:R-:W-:Y:S05]  /*4d10*/  BRA `(.L_x_21078) ;  /* 0x0000046000007947 */ /* 0x000fea0003800000 */
.L_x_21096:
        /* <DEDUP_REMOVED lines=17> */
.L_x_21103:
[----:B------:R-:W-:-:S04]  /*4e30*/  LOP3.LUT R2, R5, 0x80000000, RZ, 0xc0, !PT ;  /* 0x8000000005027812 */ /* 0x000fc800078ec0ff */
[----:B------:R-:W-:-:S04]  /*4e40*/  SHF.R.U32.HI R3, RZ, 0x18, R2 ;  /* 0x00000018ff037819 */ /* 0x000fc80000011602 */
[----:B------:R-:W-:-:S04]  /*4e50*/  LOP3.LUT R0, R0, R3, RZ, 0xfc, !PT ;  /* 0x0000000300007212 */ /* 0x000fc800078efcff */
[----:B------:R-:W-:Y:S02]  /*4e60*/  PRMT R8, R0, 0x7610, R8 ;  /* 0x0000761000087816 */ /* 0x000fe40000000008 */
.L_x_21102:
[----:B------:R-:W-:Y:S05]  /*4e70*/  BSYNC B0 ;  /* 0x0000000000007941 */ /* 0x000fea0003800000 */
.L_x_21101:
[----:B------:R0:W-:Y:S01]  /*4e80*/  STG.E.U8 [R16.64], R8 ;  /* 0x0000000810007986 */ /* 0x0001e2000c101124 */
[----:B------:R-:W-:Y:S05]  /*4e90*/  BRA `(.L_x_21078) ;  /* 0x000002e000007947 */ /* 0x000fea0003800000 */
.L_x_21095:
[----:B------:R-:W-:-:S13]  /*4ea0*/  ISETP.NE.AND P0, PT, R0, 0x1c, PT ;  /* 0x0000001c0000780c */ /* 0x000fda0003f05270 */
[----:B------:R-:W-:Y:S05]  /*4eb0*/  @!P0 BRA `(.L_x_21104) ;  /* 0x000002b000008947 */ /* 0x000fea0003800000 */
[----:B------:R-:W-:-:S13]  /*4ec0*/  ISETP.NE.AND P0, PT, R0, 0x1d, PT ;  /* 0x0000001d0000780c */ /* 0x000fda0003f05270 */
[----:B------:R-:W-:Y:S05]  /*4ed0*/  @!P0 BRA `(.L_x_21105) ;  /* 0x0000026000008947 */ /* 0x000fea0003800000 */
[----:B------:R-:W-:-:S13]  /*4ee0*/  ISETP.NE.AND P0, PT, R0, 0x2c, PT ;  /* 0x0000002c0000780c */ /* 0x000fda0003f05270 */
[----:B------:R-:W-:Y:S05]  /*4ef0*/  @P0 BRA `(.L_x_21077) ;  /* 0x0000010000000947 */ /* 0x000fea0003800000 */
[----:B------:R-:W0:Y:S01]  /*4f00*/  I2F.U32 R2, R2 ;  /* 0x0000000200027306 */ /* 0x000e220000201000 */
        /* <DEDUP_REMOVED lines=15> */
.L_x_21077:
        /* <DEDUP_REMOVED lines=20> */
.L_x_21105:
[----:B------:R-:W-:-:S05]  /*5140*/  IMAD.MOV.U32 R3, RZ, RZ, RZ ;  /* 0x000000ffff037224 */ /* 0x000fca00078e00ff */
[----:B------:R0:W-:Y:S01]  /*5150*/  STG.E.64 [R16.64], R2 ;  /* 0x0000000210007986 */ /* 0x0001e2000c101b24 */
[----:B------:R-:W-:Y:S05]  /*5160*/  BRA `(.L_x_21078) ;  /* 0x0000001000007947 */ /* 0x000fea0003800000 */
.L_x_21104:
[----:B------:R0:W-:Y:S02]  /*5170*/  STG.E [R16.64], R2 ;  /* 0x0000000210007986 */ /* 0x0001e4000c101924 */
.L_x_21078:
[----:B------:R-:W-:-:S05]  /*5180*/  IMAD R18, R19, 0x200, R18 ;  /* 0x0000020013127824 */ /* 0x000fca00078e0212 */
[----:B------:R-:W-:Y:S02]  /*5190*/  IADD3 R25, R18, 0x80, RZ ;  /* 0x0000008012197810 */ /* 0x000fe40007ffe0ff */
.L_x_20975:
[----:B------:R-:W-:Y:S05]  /*51a0*/  BSYNC B6 ;  /* 0x0000000000067941 */ /* 0x000fea0003800000 */
.L_x_20974:
        /* <DEDUP_REMOVED lines=284> */
.L_x_21108:
        /* <DEDUP_REMOVED lines=20> */
.L_x_21112:
[----:B------:R-:W2:Y:S02]  /*64b0*/  LDG.E.U8 R2, [R2.64] ;  /* 0x0000002402027981 */ /* 0x000ea4000c1e1100 */
[----:B--2---:R-:W-:-:S04]  /*64c0*/  ISETP.NE.AND P0, PT, R2, RZ, PT ;  /* 0x000000ff0200720c */ /* 0x004fc80003f05270 */
[----:B------:R-:W-:Y:S01]  /*64d0*/  P2R R19, PR, RZ, 0x1 ;  /* 0x00000001ff137803 */ /* 0x000fe20000000000 */
[----:B------:R-:W-:Y:S05]  /*64e0*/  BRA `(.L_x_21114) ;  /* 0x00000f4000007947 */ /* 0x000fea0003800000 */
.L_x_21111:
        /* <DEDUP_REMOVED lines=11> */
.L_x_21116:
[----:B------:R-:W2:Y:S02]  /*65a0*/  LDG.E R2, [R2.64] ;  /* 0x0000002402027981 */ /* 0x000ea4000c1e1900 */
[----:B--2---:R-:W-:-:S04]  /*65b0*/  ISETP.NE.AND P0, PT, R2, RZ, PT ;  /* 0x000000ff0200720c */ /* 0x004fc80003f05270 */
[----:B------:R-:W-:Y:S01]  /*65c0*/  P2R R19, PR, RZ, 0x1 ;  /* 0x00000001ff137803 */ /* 0x000fe20000000000 */
[----:B------:R-:W-:Y:S05]  /*65d0*/  BRA `(.L_x_21114) ;  /* 0x00000e5000007947 */ /* 0x000fea0003800000 */
.L_x_21115:
[----:B------:R-:W2:Y:S02]  /*65e0*/  LDG.E.U16 R2, [R2.64] ;  /* 0x0000002402027981 */ /* 0x000ea4000c1e1500 */
[----:B--2---:R-:W-:-:S04]  /*65f0*/  ISETP.NE.AND P0, PT, R2, RZ, PT ;  /* 0x000000ff0200720c */ /* 0x004fc80003f05270 */
[----:B------:R-:W-:Y:S01]  /*6600*/  P2R R19, PR, RZ, 0x1 ;  /* 0x00000001ff137803 */ /* 0x000fe20000000000 */
[----:B------:R-:W-:Y:S05]  /*6610*/  BRA `(.L_x_21114) ;  /* 0x00000e1000007947 */ /* 0x000fea0003800000 */
.L_x_21110:
        /* <DEDUP_REMOVED lines=10> */
.L_x_21118:
[----:B------:R-:W2:Y:S02]  /*66c0*/  LDG.E.U16 R0, [R2.64] ;  /* 0x0000002402007981 */ /* 0x000ea4000c1e1500 */
[----:B--2---:R-:W-:-:S05]  /*66d0*/  HADD2.F32 R0, -RZ, R0.H0_H0 ;  /* 0x20000000ff007230 */ /* 0x004fca0000004100 */
[----:B------:R-:W-:-:S04]  /*66e0*/  FSETP.NEU.FTZ.AND P0, PT, R0, RZ, PT ;  /* 0x000000ff0000720b */ /* 0x000fc80003f1d000 */
[----:B------:R-:W-:Y:S01]  /*66f0*/  P2R R19, PR, RZ, 0x1 ;  /* 0x00000001ff137803 */ /* 0x000fe20000000000 */
[----:B------:R-:W-:Y:S05]  /*6700*/  BRA `(.L_x_21114) ;  /* 0x00000d2000007947 */ /* 0x000fea0003800000 */
.L_x_21117:
        /* <DEDUP_REMOVED lines=12> */
.L_x_21120:
        /* <DEDUP_REMOVED lines=11> */
.L_x_21119:
[----:B------:R-:W2:Y:S02]  /*6880*/  LDG.E.64 R2, [R2.64] ;  /* 0x0000002402027981 */ /* 0x000ea4000c1e1b00 */
[----:B--2---:R-:W0:-:S06]  /*6890*/  DSETP.NEU.AND P0, PT, R2, RZ, PT ;  /* 0x000000ff0200722a */ /* 0x004e0c0003f0d000 */
[----:B0-----:R-:W-:Y:S01]  /*68a0*/  P2R R19, PR, RZ, 0x1 ;  /* 0x00000001ff137803 */ /* 0x001fe20000000000 */
[----:B------:R-:W-:Y:S05]  /*68b0*/  BRA `(.L_x_21114) ;  /* 0x00000b7000007947 */ /* 0x000fea0003800000 */
.L_x_21109:
        /* <DEDUP_REMOVED lines=12> */
.L_x_21123:
[----:B------:R-:W2:Y:S02]  /*6980*/  LDG.E.128 R4, [R2.64] ;  /* 0x0000002402047981 */ /* 0x000ea4000c1e1d00 */
[----:B--2---:R-:W0:-:S06]  /*6990*/  DSETP.NEU.AND P0, PT, R6, RZ, PT ;  /* 0x000000ff0600722a */ /* 0x004e0c0003f0d000 */
[----:B0-----:R-:W0:-:S06]  /*69a0*/  DSETP.NEU.OR P0, PT, R4, RZ, P0 ;  /* 0x000000ff0400722a */ /* 0x001e0c000070d400 */
[----:B0-----:R-:W-:Y:S01]  /*69b0*/  P2R R19, PR, RZ, 0x1 ;  /* 0x00000001ff137803 */ /* 0x001fe20000000000 */
[----:B------:R-:W-:Y:S05]  /*69c0*/  BRA `(.L_x_21114) ;  /* 0x00000a6000007947 */ /* 0x000fea0003800000 */
.L_x_21122:
        /* <DEDUP_REMOVED lines=28> */
.L_x_21125:
        /* <DEDUP_REMOVED lines=15> */
.L_x_21124:
[----:B------:R-:W2:Y:S02]  /*6c80*/  LDG.E.U16 R0, [R2.64] ;  /* 0x0000002402007981 */ /* 0x000ea4000c1e1500 */
[----:B--2---:R-:W-:-:S04]  /*6c90*/  PRMT R0, RZ, 0x5410, R0 ;  /* 0x00005410ff007816 */ /* 0x004fc80000000000 */
[----:B------:R-:W-:-:S04]  /*6ca0*/  FSETP.NEU.FTZ.AND P0, PT, R0, RZ, PT ;  /* 0x000000ff0000720b */ /* 0x000fc80003f1d000 */
[----:B------:R-:W-:Y:S01]  /*6cb0*/  P2R R19, PR, RZ, 0x1 ;  /* 0x00000001ff137803 */ /* 0x000fe20000000000 */
[----:B------:R-:W-:Y:S05]  /*6cc0*/  BRA `(.L_x_21114) ;  /* 0x0000076000007947 */ /* 0x000fea0003800000 */
.L_x_21121:
        /* <DEDUP_REMOVED lines=12> */
.L_x_21128:
        /* <DEDUP_REMOVED lines=21> */
.L_x_21132:
[----:B------:R-:W-:Y:S05]  /*6ee0*/  BSYNC B1 ;  /* 0x0000000000017941 */ /* 0x000fea0003800000 */
.L_x_21131:
[----:B------:R-:W-:Y:S01]  /*6ef0*/  LEA R3, R0, 0x3b800000, 0x17 ;  /* 0x3b80000000037811 */ /* 0x000fe200078eb8ff */
[----:B------:R-:W-:-:S05]  /*6f00*/  IMAD.SHL.U32 R0, R2, 0x100000, RZ ;  /* 0x0010000002007824 */ /* 0x000fca00078e00ff */
[----:B------:R-:W-:Y:S02]  /*6f10*/  LOP3.LUT R0, R3, R0, R4, 0xfe, !PT ;  /* 0x0000000003007212 */ /* 0x000fe400078efe04 */
.L_x_21130:
[----:B------:R-:W-:Y:S05]  /*6f20*/  BSYNC B0 ;  /* 0x0000000000007941 */ /* 0x000fea0003800000 */
.L_x_21129:
[----:B------:R-:W-:-:S04]  /*6f30*/  FSETP.NEU.FTZ.AND P0, PT, R0, RZ, PT ;  /* 0x000000ff0000720b */ /* 0x000fc80003f1d000 */
[----:B------:R-:W-:Y:S01]  /*6f40*/  P2R R19, PR, RZ, 0x1 ;  /* 0x00000001ff137803 */ /* 0x000fe20000000000 */
[----:B------:R-:W-:Y:S05]  /*6f50*/  BRA `(.L_x_21114) ;  /* 0x000004d000007947 */ /* 0x000fea0003800000 */
.L_x_21127:
        /* <DEDUP_REMOVED lines=21> */
.L_x_21136:
[----:B------:R-:W-:Y:S05]  /*70b0*/  BSYNC B1 ;  /* 0x0000000000017941 */ /* 0x000fea0003800000 */
.L_x_21135:
[----:B------:R-:W-:Y:S01]  /*70c0*/  LEA R3, R0, 0x37800000, 0x17 ;  /* 0x3780000000037811 */ /* 0x000fe200078eb8ff */
[----:B------:R-:W-:-:S05]  /*70d0*/  IMAD.SHL.U32 R0, R2, 0x200000, RZ ;  /* 0x0020000002007824 */ /* 0x000fca00078e00ff */
[----:B------:R-:W-:Y:S02]  /*70e0*/  LOP3.LUT R0, R3, R0, R4, 0xfe, !PT ;  /* 0x0000000003007212 */ /* 0x000fe400078efe04 */
.L_x_21134:
[----:B------:R-:W-:Y:S05]  /*70f0*/  BSYNC B0 ;  /* 0x0000000000007941 */ /* 0x000fea0003800000 */
.L_x_21133:
[----:B------:R-:W-:-:S04]  /*7100*/  FSETP.NEU.FTZ.AND P0, PT, R0, RZ, PT ;  /* 0x000000ff0000720b */ /* 0x000fc80003f1d000 */
[----:B------:R-:W-:Y:S01]  /*7110*/  P2R R19, PR, RZ, 0x1 ;  /* 0x00000001ff137803 */ /* 0x000fe20000000000 */
[----:B------:R-:W-:Y:S05]  /*7120*/  BRA `(.L_x_21114) ;  /* 0x0000030000007947 */ /* 0x000fea0003800000 */
.L_x_21126:
        /* <DEDUP_REMOVED lines=14> */
.L_x_21140:
[----:B------:R-:W-:Y:S05]  /*7210*/  BSYNC B0 ;  /* 0x0000000000007941 */ /* 0x000fea0003800000 */
.L_x_21139:
[----:B------:R-:W-:-:S04]  /*7220*/  FSETP.NEU.FTZ.AND P0, PT, R0, RZ, PT ;  /* 0x000000ff0000720b */ /* 0x000fc80003f1d000 */
[----:B------:R-:W-:Y:S01]  /*7230*/  P2R R19, PR, RZ, 0x1 ;  /* 0x00000001ff137803 */ /* 0x000fe20000000000 */
[----:B------:R-:W-:Y:S05]  /*7240*/  BRA `(.L_x_21114) ;  /* 0x000001e000007947 */ /* 0x000fea0003800000 */
.L_x_21113:
        /* <DEDUP_REMOVED lines=22> */
.L_x_21138:
[----:B------:R-:W2:Y:S02]  /*73b0*/  LDG.E.64 R2, [R2.64] ;  /* 0x0000002402027981 */ /* 0x000ea4000c1e1b00 */
[----:B--2---:R-:W-:-:S04]  /*73c0*/  ISETP.NE.U32.AND P0, PT, R2, RZ, PT ;  /* 0x000000ff0200720c */ /* 0x004fc80003f05070 */
[----:B------:R-:W-:-:S04]  /*73d0*/  ISETP.NE.AND.EX P0, PT, R3, RZ, PT, P0 ;  /* 0x000000ff0300720c */ /* 0x000fc80003f05300 */
[----:B------:R-:W-:Y:S01]  /*73e0*/  P2R R19, PR, RZ, 0x1 ;  /* 0x00000001ff137803 */ /* 0x000fe20000000000 */
[----:B------:R-:W-:Y:S05]  /*73f0*/  BRA `(.L_x_21114) ;  /* 0x0000003000007947 */ /* 0x000fea0003800000 */
.L_x_21137:
[----:B------:R-:W2:Y:S02]  /*7400*/  LDG.E R2, [R2.64] ;  /* 0x0000002402027981 */ /* 0x000ea4000c1e1900 */
[----:B--2---:R-:W-:-:S04]  /*7410*/  ISETP.NE.AND P0, PT, R2, RZ, PT ;  /* 0x000000ff0200720c */ /* 0x004fc80003f05270 */
[----:B------:R-:W-:Y:S02]  /*7420*/  P2R R19, PR, RZ, 0x1 ;  /* 0x00000001ff137803 */ /* 0x000fe40000000000 */
.L_x_21114:
        /* <DEDUP_REMOVED lines=18> */
.L_x_21144:
[----:B------:R-:W2:Y:S02]  /*7550*/  LDG.E.U8 R2, [R2.64] ;  /* 0x0000002402027981 */ /* 0x000ea4000c1e1100 */
[----:B--2---:R-:W-:-:S04]  /*7560*/  ISETP.NE.AND P0, PT, R2, RZ, PT ;  /* 0x000000ff0200720c */ /* 0x004fc80003f05270 */
[----:B------:R-:W-:Y:S01]  /*7570*/  P2R R22, PR, RZ, 0x1 ;  /* 0x00000001ff167803 */ /* 0x000fe20000000000 */
[----:B------:R-:W-:Y:S05]  /*7580*/  BRA `(.L_x_21146) ;  /* 0x00000f4000007947 */ /* 0x000fea0003800000 */
.L_x_21143:
        /* <DEDUP_REMOVED lines=11> */
.L_x_21148:
[----:B------:R-:W2:Y:S02]  /*7640*/  LDG.E R2, [R2.64] ;  /* 0x0000002402027981 */ /* 0x000ea4000c1e1900 */
[----:B--2---:R-:W-:-:S04]  /*7650*/  ISETP.NE.AND P0, PT, R2, RZ, PT ;  /* 0x000000ff0200720c */ /* 0x004fc80003f05270 */
[----:B------:R-:W-:Y:S01]  /*7660*/  P2R R22, PR, RZ, 0x1 ;  /* 0x00000001ff167803 */ /* 0x000fe20000000000 */
[----:B------:R-:W-:Y:S05]  /*7670*/  BRA `(.L_x_21146) ;  /* 0x00000e5000007947 */ /* 0x000fea0003800000 */
.L_x_21147:
[----:B------:R-:W2:Y:S02]  /*7680*/  LDG.E.U16 R2, [R2.64] ;  /* 0x0000002402027981 */ /* 0x000ea4000c1e1500 */
[----:B--2---:R-:W-:-:S04]  /*7690*/  ISETP.NE.AND P0, PT, R2, RZ, PT ;  /* 0x000000ff0200720c */ /* 0x004fc80003f05270 */
[----:B------:R-:W-:Y:S01]  /*76a0*/  P2R R22, PR, RZ, 0x1 ;  /* 0x00000001ff167803 */ /* 0x000fe20000000000 */
[----:B------:R-:W-:Y:S05]  /*76b0*/  BRA `(.L_x_21146) ;  /* 0x00000e1000007947 */ /* 0x000fea0003800000 */
.L_x_21142:
        /* <DEDUP_REMOVED lines=10> */
.L_x_21150:
[----:B------:R-:W2:Y:S02]  /*7760*/  LDG.E.U16 R0, [R2.64] ;  /* 0x0000002402007981 */ /* 0x000ea4000c1e1500 */
[----:B--2---:R-:W-:-:S05]  /*7770*/  HADD2.F32 R0, -RZ, R0.H0_H0 ;  /* 0x20000000ff007230 */ /* 0x004fca0000004100 */
[----:B------:R-:W-:-:S04]  /*7780*/  FSETP.NEU.FTZ.AND P0, PT, R0, RZ, PT ;  /* 0x000000ff0000720b */ /* 0x000fc80003f1d000 */
[----:B------:R-:W-:Y:S01]  /*7790*/  P2R R22, PR, RZ, 0x1 ;  /* 0x00000001ff167803 */ /* 0x000fe20000000000 */
[----:B------:R-:W-:Y:S05]  /*77a0*/  BRA `(.L_x_21146) ;  /* 0x00000d2000007947 */ /* 0x000fea0003800000 */
.L_x_21149:
        /* <DEDUP_REMOVED lines=12> */
.L_x_21152:
        /* <DEDUP_REMOVED lines=11> */
.L_x_21151:
[----:B------:R-:W2:Y:S02]  /*7920*/  LDG.E.64 R2, [R2.64] ;  /* 0x0000002402027981 */ /* 0x000ea4000c1e1b00 */
[----:B--2---:R-:W0:-:S06]  /*7930*/  DSETP.NEU.AND P0, PT, R2, RZ, PT ;  /* 0x000000ff0200722a */ /* 0x004e0c0003f0d000 */
[----:B0-----:R-:W-:Y:S01]  /*7940*/  P2R R22, PR, RZ, 0x1 ;  /* 0x00000001ff167803 */ /* 0x001fe20000000000 */
[----:B------:R-:W-:Y:S05]  /*7950*/  BRA `(.L_x_21146) ;  /* 0x00000b7000007947 */ /* 0x000fea0003800000 */
.L_x_21141:
        /* <DEDUP_REMOVED lines=12> */
.L_x_21155:
[----:B------:R-:W2:Y:S02]  /*7a20*/  LDG.E.128 R4, [R2.64] ;  /* 0x0000002402047981 */ /* 0x000ea4000c1e1d00 */
[----:B--2---:R-:W0:-:S06]  /*7a30*/  DSETP.NEU.AND P0, PT, R6, RZ, PT ;  /* 0x000000ff0600722a */ /* 0x004e0c0003f0d000 */
[----:B0-----:R-:W0:-:S06]  /*7a40*/  DSETP.NEU.OR P0, PT, R4, RZ, P0 ;  /* 0x000000ff0400722a */ /* 0x001e0c000070d400 */
[----:B0-----:R-:W-:Y:S01]  /*7a50*/  P2R R22, PR, RZ, 0x1 ;  /* 0x00000001ff167803 */ /* 0x001fe20000000000 */
[----:B------:R-:W-:Y:S05]  /*7a60*/  BRA `(.L_x_21146) ;  /* 0x00000a6000007947 */ /* 0x000fea0003800000 */
.L_x_21154:
        /* <DEDUP_REMOVED lines=28> */
.L_x_21157:
        /* <DEDUP_REMOVED lines=15> */
.L_x_21156:
[----:B------:R-:W2:Y:S02]  /*7d20*/  LDG.E.U16 R0, [R2.64] ;  /* 0x0000002402007981 */ /* 0x000ea4000c1e1500 */
[----:B--2---:R-:W-:-:S04]  /*7d30*/  PRMT R0, RZ, 0x5410, R0 ;  /* 0x00005410ff007816 */ /* 0x004fc80000000000 */
[----:B------:R-:W-:-:S04]  /*7d40*/  FSETP.NEU.FTZ.AND P0, PT, R0, RZ, PT ;  /* 0x000000ff0000720b */ /* 0x000fc80003f1d000 */
[----:B------:R-:W-:Y:S01]  /*7d50*/  P2R R22, PR, RZ, 0x1 ;  /* 0x00000001ff167803 */ /* 0x000fe20000000000 */
[----:B------:R-:W-:Y:S05]  /*7d60*/  BRA `(.L_x_21146) ;  /* 0x0000076000007947 */ /* 0x000fea0003800000 */
.L_x_21153:
        /* <DEDUP_REMOVED lines=12> */
.L_x_21160:
        /* <DEDUP_REMOVED lines=21> */
.L_x_21164:
[----:B------:R-:W-:Y:S05]  /*7f80*/  BSYNC B1 ;  /* 0x0000000000017941 */ /* 0x000fea0003800000 */
.L_x_21163:
[----:B------:R-:W-:Y:S01]  /*7f90*/  LEA R3, R0, 0x3b800000, 0x17 ;  /* 0x3b80000000037811 */ /* 0x000fe200078eb8ff */
[----:B------:R-:W-:-:S05]  /*7fa0*/  IMAD.SHL.U32 R0, R2, 0x100000, RZ ;  /* 0x0010000002007824 */ /* 0x000fca00078e00ff */
[----:B------:R-:W-:Y:S02]  /*7fb0*/  LOP3.LUT R0, R3, R0, R4, 0xfe, !PT ;  /* 0x0000000003007212 */ /* 0x000fe400078efe04 */
.L_x_21162:
[----:B------:R-:W-:Y:S05]  /*7fc0*/  BSYNC B0 ;  /* 0x0000000000007941 */ /* 0x000fea0003800000 */
.L_x_21161:
[----:B------:R-:W-:-:S04]  /*7fd0*/  FSETP.NEU.FTZ.AND P0, PT, R0, RZ, PT ;  /* 0x000000ff0000720b */ /* 0x000fc80003f1d000 */
[----:B------:R-:W-:Y:S01]  /*7fe0*/  P2R R22, PR, RZ, 0x1 ;  /* 0x00000001ff167803 */ /* 0x000fe20000000000 */
[----:B------:R-:W-:Y:S05]  /*7ff0*/  BRA `(.L_x_21146) ;  /* 0x000004d000007947 */ /* 0x000fea0003800000 */
.L_x_21159:
        /* <DEDUP_REMOVED lines=21> */
.L_x_21168:
[----:B------:R-:W-:Y:S05]  /*8150*/  BSYNC B1 ;  /* 0x0000000000017941 */ /* 0x000fea0003800000 */
.L_x_21167:
[----:B------:R-:W-:Y:S01]  /*8160*/  LEA R3, R0, 0x37800000, 0x17 ;  /* 0x3780000000037811 */ /* 0x000fe200078eb8ff */
[----:B------:R-:W-:-:S05]  /*8170*/  IMAD.SHL.U32 R0, R2, 0x200000, RZ ;  /* 0x0020000002007824 */ /* 0x000fca00078e00ff */
[----:B------:R-:W-:Y:S02]  /*8180*/  LOP3.LUT R0, R3, R0, R4, 0xfe, !PT ;  /* 0x0000000003007212 */ /* 0x000fe400078efe04 */
.L_x_21166:
[----:B------:R-:W-:Y:S05]  /*8190*/  BSYNC B0 ;  /* 0x0000000000007941 */ /* 0x000fea0003800000 */
.L_x_21165:
[----:B------:R-:W-:-:S04]  /*81a0*/  FSETP.NEU.FTZ.AND P0, PT, R0, RZ, PT ;  /* 0x000000ff0000720b */ /* 0x000fc80003f1d000 */
[----:B------:R-:W-:Y:S01]  /*81b0*/  P2R R22, PR, RZ, 0x1 ;  /* 0x00000001ff167803 */ /* 0x000fe20000000000 */
[----:B------:R-:W-:Y:S05]  /*81c0*/  BRA `(.L_x_21146) ;  /* 0x0000030000007947 */ /* 0x000fea0003800000 */
.L_x_21158:
        /* <DEDUP_REMOVED lines=14> */
.L_x_21172:
[----:B------:R-:W-:Y:S05]  /*82b0*/  BSYNC B0 ;  /* 0x0000000000007941 */ /* 0x000fea0003800000 */
.L_x_21171:
[----:B------:R-:W-:-:S04]  /*82c0*/  FSETP.NEU.FTZ.AND P0, PT, R0, RZ, PT ;  /* 0x000000ff0000720b */ /* 0x000fc80003f1d000 */
[----:B------:R-:W-:Y:S01]  /*82d0*/  P2R R22, PR, RZ, 0x1 ;  /* 0x00000001ff167803 */ /* 0x000fe20000000000 */
[----:B------:R-:W-:Y:S05]  /*82e0*/  BRA `(.L_x_21146) ;  /* 0x000001e000007947 */ /* 0x000fea0003800000 */
.L_x_21145:
        /* <DEDUP_REMOVED lines=22> */
.L_x_21170:
[----:B------:R-:W2:Y:S02]  /*8450*/  LDG.E.64 R2, [R2.64] ;  /* 0x0000002402027981 */ /* 0x000ea4000c1e1b00 */
[----:B--2---:R-:W-:-:S04]  /*8460*/  ISETP.NE.U32.AND P0, PT, R2, RZ, PT ;  /* 0x000000ff0200720c */ /* 0x004fc80003f05070 */
[----:B------:R-:W-:-:S04]  /*8470*/  ISETP.NE.AND.EX P0, PT, R3, RZ, PT, P0 ;  /* 0x000000ff0300720c */ /* 0x000fc80003f05300 */
[----:B------:R-:W-:Y:S01]  /*8480*/  P2R R22, PR, RZ, 0x1 ;  /* 0x00000001ff167803 */ /* 0x000fe20000000000 */
[----:B------:R-:W-:Y:S05]  /*8490*/  BRA `(.L_x_21146) ;  /* 0x0000003000007947 */ /* 0x000fea0003800000 */
.L_x_21169:
[----:B------:R-:W2:Y:S02]  /*84a0*/  LDG.E R2, [R2.64] ;  /* 0x0000002402027981 */ /* 0x000ea4000c1e1900 */
[----:B--2---:R-:W-:-:S04]  /*84b0*/  ISETP.NE.AND P0, PT, R2, RZ, PT ;  /* 0x000000ff0200720c */ /* 0x004fc80003f05270 */
[----:B------:R-:W-:Y:S02]  /*84c0*/  P2R R22, PR, RZ, 0x1 ;  /* 0x00000001ff167803 */ /* 0x000fe40000000000 */
.L_x_21146:
        /* <DEDUP_REMOVED lines=17> */
.L_x_21176:
[----:B------:R-:W2:Y:S02]  /*85e0*/  LDG.E.U8 R2, [R2.64] ;  /* 0x0000002402027981 */ /* 0x000ea4000c1e1100 */
[----:B--2---:R-:W-:Y:S01]  /*85f0*/  ISETP.NE.AND P0, PT, R2, RZ, PT ;  /* 0x000000ff0200720c */ /* 0x004fe20003f05270 */
[----:B------:R-:W-:Y:S05]  /*8600*/  BRA `(.L_x_21178) ;  /* 0x00000e0000007947 */ /* 0x000fea0003800000 */
.L_x_21175:
        /* <DEDUP_REMOVED lines=10> */
.L_x_21180:
[----:B------:R-:W2:Y:S02]  /*86b0*/  LDG.E R2, [R2.64] ;  /* 0x0000002402027981 */ /* 0x000ea4000c1e1900 */
[----:B--2---:R-:W-:Y:S01]  /*86c0*/  ISETP.NE.AND P0, PT, R2, RZ, PT ;  /* 0x000000ff0200720c */ /* 0x004fe20003f05270 */
[----:B------:R-:W-:Y:S05]  /*86d0*/  BRA `(.L_x_21178) ;  /* 0x00000d3000007947 */ /* 0x000fea0003800000 */
.L_x_21179:
[----:B------:R-:W2:Y:S02]  /*86e0*/  LDG.E.U16 R2, [R2.64] ;  /* 0x0000002402027981 */ /* 0x000ea4000c1e1500 */
[----:B--2---:R-:W-:Y:S01]  /*86f0*/  ISETP.NE.AND P0, PT, R2, RZ, PT ;  /* 0x000000ff0200720c */ /* 0x004fe20003f05270 */
[----:B------:R-:W-:Y:S05]  /*8700*/  BRA `(.L_x_21178) ;  /* 0x00000d0000007947 */ /* 0x000fea0003800000 */
.L_x_21174:
        /* <DEDUP_REMOVED lines=9> */
.L_x_21182:
[----:B------:R-:W2:Y:S02]  /*87a0*/  LDG.E.U16 R0, [R2.64] ;  /* 0x0000002402007981 */ /* 0x000ea4000c1e1500 */
[----:B--2---:R-:W-:-:S05]  /*87b0*/  HADD2.F32 R0, -RZ, R0.H0_H0 ;  /* 0x20000000ff007230 */ /* 0x004fca0000004100 */
[----:B------:R-:W-:Y:S01]  /*87c0*/  FSETP.NEU.FTZ.AND P0, PT, R0, RZ, PT ;  /* 0x000000ff0000720b */ /* 0x000fe20003f1d000 */
[----:B------:R-:W-:Y:S05]  /*87d0*/  BRA `(.L_x_21178) ;  /* 0x00000c3000007947 */ /* 0x000fea0003800000 */
.L_x_21181:
        /* <DEDUP_REMOVED lines=11> */
.L_x_21184:
        /* <DEDUP_REMOVED lines=10> */
.L_x_21183:
[----:B------:R-:W2:Y:S02]  /*8930*/  LDG.E.64 R2, [R2.64] ;  /* 0x0000002402027981 */ /* 0x000ea4000c1e1b00 */
[----:B--2---:R0:W1:Y:S01]  /*8940*/  DSETP.NEU.AND P0, PT, R2, RZ, PT ;  /* 0x000000ff0200722a */ /* 0x0040620003f0d000 */
[----:B------:R-:W-:Y:S05]  /*8950*/  BRA `(.L_x_21178) ;  /* 0x00000ab000007947 */ /* 0x000fea0003800000 */
.L_x_21173:
        /* <DEDUP_REMOVED lines=11> */
.L_x_21187:
[----:B------:R-:W2:Y:S02]  /*8a10*/  LDG.E.128 R4, [R2.64] ;  /* 0x0000002402047981 */ /* 0x000ea4000c1e1d00 */
[----:B--2---:R-:W0:-:S06]  /*8a20*/  DSETP.NEU.AND P0, PT, R6, RZ, PT ;  /* 0x000000ff0600722a */ /* 0x004e0c0003f0d000 */
[----:B0-----:R0:W1:Y:S01]  /*8a30*/  DSETP.NEU.OR P0, PT, R4, RZ, P0 ;  /* 0x000000ff0400722a */ /* 0x001062000070d400 */
[----:B------:R-:W-:Y:S05]  /*8a40*/  BRA `(.L_x_21178) ;  /* 0x000009c000007947 */ /* 0x000fea0003800000 */
.L_x_21186:
        /* <DEDUP_REMOVED lines=27> */
.L_x_21189:
        /* <DEDUP_REMOVED lines=14> */
.L_x_21188:
[----:B------:R-:W2:Y:S02]  /*8ce0*/  LDG.E.U16 R0, [R2.64] ;  /* 0x0000002402007981 */ /* 0x000ea4000c1e1500 */
[----:B--2---:R-:W-:-:S04]  /*8cf0*/  PRMT R0, RZ, 0x5410, R0 ;  /* 0x00005410ff007816 */ /* 0x004fc80000000000 */
[----:B------:R-:W-:Y:S01]  /*8d00*/  FSETP.NEU.FTZ.AND P0, PT, R0, RZ, PT ;  /* 0x000000ff0000720b */ /* 0x000fe20003f1d000 */
[----:B------:R-:W-:Y:S05]  /*8d10*/  BRA `(.L_x_21178) ;  /* 0x000006f000007947 */ /* 0x000fea0003800000 */
.L_x_21185:
        /* <DEDUP_REMOVED lines=11> */
.L_x_21192:
        /* <DEDUP_REMOVED lines=21> */
.L_x_21196:
[----:B------:R-:W-:Y:S05]  /*8f20*/  BSYNC B1 ;  /* 0x0000000000017941 */ /* 0x000fea0003800000 */
.L_x_21195:
[----:B------:R-:W-:Y:S01]  /*8f30*/  LEA R3, R0, 0x3b800000, 0x17 ;  /* 0x3b80000000037811 */ /* 0x000fe200078eb8ff */
[----:B------:R-:W-:-:S05]  /*8f40*/  IMAD.SHL.U32 R0, R2, 0x100000, RZ ;  /* 0x0010000002007824 */ /* 0x000fca00078e00ff */
[----:B------:R-:W-:Y:S02]  /*8f50*/  LOP3.LUT R0, R3, R0, R4, 0xfe, !PT ;  /* 0x0000000003007212 */ /* 0x000fe400078efe04 */
.L_x_21194:
[----:B------:R-:W-:Y:S05]  /*8f60*/  BSYNC B0 ;  /* 0x0000000000007941 */ /* 0x000fea0003800000 */
.L_x_21193:
[----:B------:R-:W-:Y:S01]  /*8f70*/  FSETP.NEU.FTZ.AND P0, PT, R0, RZ, PT ;  /* 0x000000ff0000720b */ /* 0x000fe20003f1d000 */
[----:B------:R-:W-:Y:S05]  /*8f80*/  BRA `(.L_x_21178) ;  /* 0x0000048000007947 */ /* 0x000fea0003800000 */
.L_x_21191:
        /* <DEDUP_REMOVED lines=21> */
.L_x_21200:
[----:B------:R-:W-:Y:S05]  /*90e0*/  BSYNC B1 ;  /* 0x0000000000017941 */ /* 0x000fea0003800000 */
.L_x_21199:
[----:B------:R-:W-:Y:S01]  /*90f0*/  LEA R3, R0, 0x37800000, 0x17 ;  /* 0x3780000000037811 */ /* 0x000fe200078eb8ff */
[----:B------:R-:W-:-:S05]  /*9100*/  IMAD.SHL.U32 R0, R2, 0x200000, RZ ;  /* 0x0020000002007824 */ /* 0x000fca00078e00ff */
[----:B------:R-:W-:Y:S02]  /*9110*/  LOP3.LUT R0, R3, R0, R4, 0xfe, !PT ;  /* 0x0000000003007212 */ /* 0x000fe400078efe04 */
.L_x_21198:
[----:B------:R-:W-:Y:S05]  /*9120*/  BSYNC B0 ;  /* 0x0000000000007941 */ /* 0x000fea0003800000 */
.L_x_21197:
[----:B------:R-:W-:Y:S01]  /*9130*/  FSETP.NEU.FTZ.AND P0, PT, R0, RZ, PT ;  /* 0x000000ff0000720b */ /* 0x000fe20003f1d000 */
[----:B------:R-:W-:Y:S05]  /*9140*/  BRA `(.L_x_21178) ;  /* 0x000002c000007947 */ /* 0x000fea0003800000 */
.L_x_21190:
        /* <DEDUP_REMOVED lines=14> */
.L_x_21204:
[----:B------:R-:W-:Y:S05]  /*9230*/  BSYNC B0 ;  /* 0x0000000000007941 */ /* 0x000fea0003800000 */
.L_x_21203:
[----:B------:R-:W-:Y:S01]  /*9240*/  FSETP.NEU.FTZ.AND P0, PT, R0, RZ, PT ;  /* 0x000000ff0000720b */ /* 0x000fe20003f1d000 */
[----:B------:R-:W-:Y:S05]  /*9250*/  BRA `(.L_x_21178) ;  /* 0x000001b000007947 */ /* 0x000fea0003800000 */
.L_x_21177:
        /* <DEDUP_REMOVED lines=21> */
.L_x_21202:
[----:B------:R-:W2:Y:S02]  /*93b0*/  LDG.E.64 R2, [R2.64] ;  /* 0x0000002402027981 */ /* 0x000ea4000c1e1b00 */
[----:B--2---:R-:W-:-:S04]  /*93c0*/  ISETP.NE.U32.AND P0, PT, R2, RZ, PT ;  /* 0x000000ff0200720c */ /* 0x004fc80003f05070 */
[----:B------:R-:W-:Y:S01]  /*93d0*/  ISETP.NE.AND.EX P0, PT, R3, RZ, PT, P0 ;  /* 0x000000ff0300720c */ /* 0x000fe20003f05300 */
[----:B------:R-:W-:Y:S05]  /*93e0*/  BRA `(.L_x_21178) ;  /* 0x0000002000007947 */ /* 0x000fea0003800000 */
.L_x_21201:
[----:B------:R-:W2:Y:S02]  /*93f0*/  LDG.E R2, [R2.64] ;  /* 0x0000002402027981 */ /* 0x000ea4000c1e1900 */
[----:B--2---:R-:W-:Y:S02]  /*9400*/  ISETP.NE.AND P0, PT, R2, RZ, PT ;  /* 0x000000ff0200720c */ /* 0x004fe40003f05270 */
.L_x_21178:
        /* <DEDUP_REMOVED lines=22> */
.L_x_21208:
[----:B------:R0:W-:Y:S01]  /*9570*/  STG.E.U8 [R16.64], R2 ;  /* 0x0000000210007986 */ /* 0x0001e2000c101124 */
[----:B------:R-:W-:Y:S05]  /*9580*/  BRA `(.L_x_21210) ;  /* 0x00000d5000007947 */ /* 0x000fea0003800000 */
.L_x_21207:
        /* <DEDUP_REMOVED lines=9> */
.L_x_21212:
[----:B------:R0:W-:Y:S01]  /*9620*/  STG.E [R16.64], R2 ;  /* 0x0000000210007986 */ /* 0x0001e2000c101924 */
[----:B------:R-:W-:Y:S05]  /*9630*/  BRA `(.L_x_21210) ;  /* 0x00000ca000007947 */ /* 0x000fea0003800000 */
.L_x_21211:
[----:B------:R0:W-:Y:S01]  /*9640*/  STG.E.U16 [R16.64], R2 ;  /* 0x0000000210007986 */ /* 0x0001e2000c101524 */
[----:B------:R-:W-:Y:S05]  /*9650*/  BRA `(.L_x_21210) ;  /* 0x00000c8000007947 */ /* 0x000fea0003800000 */
.L_x_21206:
        /* <DEDUP_REMOVED lines=9> */
.L_x_21214:
[----:B------:R-:W0:Y:S02]  /*96f0*/  I2F.U32 R0, R2 ;  /* 0x0000000200007306 */ /* 0x000e240000201000 */
[----:B0-----:R-:W-:-:S05]  /*9700*/  F2FP.PACK_AB R0, RZ, R0 ;  /* 0x00000000ff00723e */ /* 0x001fca00000000ff */
[----:B------:R0:W-:Y:S01]  /*9710*/  STG.E.U16 [R16.64], R0 ;  /* 0x0000000010007986 */ /* 0x0001e2000c101524 */
[----:B------:R-:W-:Y:S05]  /*9720*/  BRA `(.L_x_21210) ;  /* 0x00000bb000007947 */ /* 0x000fea0003800000 */
.L_x_21213:
        /* <DEDUP_REMOVED lines=10> */
.L_x_21216:
[----:B------:R-:W0:Y:S02]  /*97d0*/  I2F.U32 R2, R2 ;  /* 0x0000000200027306 */ /* 0x000e240000201000 */
[----:B0-----:R-:W-:-:S04]  /*97e0*/  F2FP.PACK_AB R3, RZ, R2 ;  /* 0x00000002ff03723e */ /* 0x001fc800000000ff */
[----:B------:R-:W-:-:S05]  /*97f0*/  PRMT R3, R3, 0x5410, RZ ;  /* 0x0000541003037816 */ /* 0x000fca00000000ff */
[----:B------:R0:W-:Y:S01]  /*9800*/  STG.E [R16.64], R3 ;  /* 0x0000000310007986 */ /* 0x0001e2000c101924 */
[----:B------:R-:W-:Y:S05]  /*9810*/  BRA `(.L_x_21210) ;  /* 0x00000ac000007947 */ /* 0x000fea0003800000 */
.L_x_21215:
[----:B------:R-:W0:Y:S02]  /*9820*/  I2F.F64.U32 R2, R2 ;  /* 0x0000000200027312 */ /* 0x000e240000201800 */
[----:B0-----:R0:W-:Y:S01]  /*9830*/  STG.E.64 [R16.64], R2 ;  /* 0x0000000210007986 */ /* 0x0011e2000c101b24 */
[----:B------:R-:W-:Y:S05]  /*9840*/  BRA `(.L_x_21210) ;  /* 0x00000a9000007947 */ /* 0x000fea0003800000 */
.L_x_21205:
        /* <DEDUP_REMOVED lines=10> */
.L_x_21219:
[----:B------:R-:W0:Y:S01]  /*98f0*/  I2F.F64.U32 R4, R2 ;  /* 0x0000000200047312 */ /* 0x000e220000201800 */
[----:B------:R-:W-:-:S05]  /*9900*/  CS2R R6, SRZ ;  /* 0x0000000000067805 */ /* 0x000fca000001ff00 */
[----:B0-----:R0:W-:Y:S01]  /*9910*/  STG.E.128 [R16.64], R4 ;  /* 0x0000000410007986 */ /* 0x0011e2000c101d24 */
[----:B------:R-:W-:Y:S05]  /*9920*/  BRA `(.L_x_21210) ;  /* 0x000009b000007947 */ /* 0x000fea0003800000 */
.L_x_21218:
        /* <DEDUP_REMOVED lines=21> */
.L_x_21223:
[----:B------:R-:W-:Y:S05]  /*9a80*/  BSYNC B0 ;  /* 0x0000000000007941 */ /* 0x000fea0003800000 */
.L_x_21222:
[----:B------:R-:W-:-:S05]  /*9a90*/  LOP3.LUT R3, R0, R3, RZ, 0xfc, !PT ;  /* 0x0000000300037212 */ /* 0x000fca00078efcff */
[----:B------:R0:W-:Y:S01]  /*9aa0*/  STG.E.U8 [R16.64], R3 ;  /* 0x0000000310007986 */ /* 0x0001e2000c101124 */
[----:B------:R-:W-:Y:S05]  /*9ab0*/  BRA `(.L_x_21210) ;  /* 0x0000082000007947 */ /* 0x000fea0003800000 */
.L_x_21221:
        /* <DEDUP_REMOVED lines=13> */
.L_x_21225:
[----:B------:R-:W-:Y:S01]  /*9b90*/  IMAD.MOV.U32 R0, RZ, RZ, 0x7f ;  /* 0x0000007fff007424 */ /* 0x000fe200078e00ff */
[----:B------:R-:W-:-:S04]  /*9ba0*/  ISETP.GT.U32.AND P0, PT, R3, 0x7f800000, PT ;  /* 0x7f8000000300780c */ /* 0x000fc80003f04070 */
[----:B------:R-:W-:-:S04]  /*9bb0*/  SEL R0, R0, 0x7c, P0 ;  /* 0x0000007c00007807 */ /* 0x000fc80000000000 */
.L_x_21226:
[----:B------:R-:W-:Y:S05]  /*9bc0*/  BSYNC B0 ;  /* 0x0000000000007941 */ /* 0x000fea0003800000 */
.L_x_21224:
[----:B------:R-:W-:-:S04]  /*9bd0*/  LOP3.LUT R2, R5, 0x80000000, RZ, 0xc0, !PT ;  /* 0x8000000005027812 */ /* 0x000fc800078ec0ff */
[----:B------:R-:W-:-:S04]  /*9be0*/  SHF.R.U32.HI R3, RZ, 0x18, R2 ;  /* 0x00000018ff037819 */ /* 0x000fc80000011602 */
[----:B------:R-:W-:-:S05]  /*9bf0*/  LOP3.LUT R3, R0, R3, RZ, 0xfc, !PT ;  /* 0x0000000300037212 */ /* 0x000fca00078efcff */
[----:B------:R0:W-:Y:S01]  /*9c00*/  STG.E.U8 [R16.64], R3 ;  /* 0x0000000310007986 */ /* 0x0001e2000c101124 */
[----:B------:R-:W-:Y:S05]  /*9c10*/  BRA `(.L_x_21210) ;  /* 0x000006c000007947 */ /* 0x000fea0003800000 */
.L_x_21220:
[----:B------:R-:W0:Y:S02]  /*9c20*/  I2F.U32 R0, R2 ;  /* 0x0000000200007306 */ /* 0x000e240000201000 */
[----:B0-----:R-:W-:-:S05]  /*9c30*/  F2FP.BF16.PACK_AB R0, RZ, R0 ;  /* 0x00000000ff00723e */ /* 0x001fca00000010ff */
[----:B------:R0:W-:Y:S01]  /*9c40*/  STG.E.U16 [R16.64], R0 ;  /* 0x0000000010007986 */ /* 0x0001e2000c101524 */
[----:B------:R-:W-:Y:S05]  /*9c50*/  BRA `(.L_x_21210) ;  /* 0x0000068000007947 */ /* 0x000fea0003800000 */
.L_x_21217:
        /* <DEDUP_REMOVED lines=10> */
.L_x_21229:
        /* <DEDUP_REMOVED lines=17> */
.L_x_21232:
[----:B------:R-:W-:-:S04]  /*9e10*/  LOP3.LUT R2, R5, 0x80000000, RZ, 0xc0, !PT ;  /* 0x8000000005027812 */ /* 0x000fc800078ec0ff */
[----:B------:R-:W-:-:S04]  /*9e20*/  SHF.R.U32.HI R3, RZ, 0x18, R2 ;  /* 0x00000018ff037819 */ /* 0x000fc80000011602 */
[----:B------:R-:W-:-:S04]  /*9e30*/  LOP3.LUT R0, R0, R3, RZ, 0xfc, !PT ;  /* 0x0000000300007212 */ /* 0x000fc800078efcff */
[----:B------:R-:W-:Y:S02]  /*9e40*/  PRMT R8, R0, 0x7610, R8 ;  /* 0x0000761000087816 */ /* 0x000fe40000000008 */
.L_x_21231:
[----:B------:R-:W-:Y:S05]  /*9e50*/  BSYNC B0 ;  /* 0x0000000000007941 */ /* 0x000fea0003800000 */
.L_x_21230:
[----:B------:R0:W-:Y:S01]  /*9e60*/  STG.E.U8 [R16.64], R8 ;  /* 0x0000000810007986 */ /* 0x0001e2000c101124 */
[----:B------:R-:W-:Y:S05]  /*9e70*/  BRA `(.L_x_21210) ;  /* 0x0000046000007947 */ /* 0x000fea0003800000 */
.L_x_21228:
        /* <DEDUP_REMOVED lines=17> */
.L_x_21235:
[----:B------:R-:W-:-:S04]  /*9f90*/  LOP3.LUT R2, R5, 0x80000000, RZ, 0xc0, !PT ;  /* 0x8000000005027812 */ /* 0x000fc800078ec0ff */
[----:B------:R-:W-:-:S04]  /*9fa0*/  SHF.R.U32.HI R3, RZ, 0x18, R2 ;  /* 0x00000018ff037819 */ /* 0x000fc80000011602 */
[----:B------:R-:W-:-:S04]  /*9fb0*/  LOP3.LUT R0, R0, R3, RZ, 0xfc, !PT ;  /* 0x0000000300007212 */ /* 0x000fc800078efcff */
[----:B------:R-:W-:Y:S02]  /*9fc0*/  PRMT R8, R0, 0x7610, R8 ;  /* 0x0000761000087816 */ /* 0x000fe40000000008 */
.L_x_21234:
[----:B------:R-:W-:Y:S05]  /*9fd0*/  BSYNC B0 ;  /* 0x0000000000007941 */ /* 0x000fea0003800000 */
.L_x_21233:
[----:B------:R0:W-:Y:S01]  /*9fe0*/  STG.E.U8 [R16.64], R8 ;  /* 0x0000000810007986 */ /* 0x0001e2000c101124 */
[----:B------:R-:W-:Y:S05]  /*9ff0*/  BRA `(.L_x_21210) ;  /* 0x000002e000007947 */ /* 0x000fea0003800000 */
.L_x_21227:
        /* <DEDUP_REMOVED lines=22> */
.L_x_21209:
        /* <DEDUP_REMOVED lines=20> */
.L_x_21237:
[----:B------:R-:W-:-:S05]  /*a2a0*/  IMAD.MOV.U32 R3, RZ, RZ, RZ ;  /* 0x000000ffff037224 */ /* 0x000fca00078e00ff */
[----:B------:R0:W-:Y:S01]  /*a2b0*/  STG.E.64 [R16.64], R2 ;  /* 0x0000000210007986 */ /* 0x0001e2000c101b24 */
[----:B------:R-:W-:Y:S05]  /*a2c0*/  BRA `(.L_x_21210) ;  /* 0x0000001000007947 */ /* 0x000fea0003800000 */
.L_x_21236:
[----:B------:R0:W-:Y:S02]  /*a2d0*/  STG.E [R16.64], R2 ;  /* 0x0000000210007986 */ /* 0x0001e4000c101924 */
.L_x_21210:
        /* <DEDUP_REMOVED lines=284> */
.L_x_21238:
        /* <DEDUP_REMOVED lines=20> */
.L_x_21242:
[----:B------:R-:W2:Y:S02]  /*b5e0*/  LDG.E.U8 R2, [R2.64] ;  /* 0x0000002402027981 */ /* 0x000ea4000c1e1100 */
[----:B--2---:R-:W-:-:S04]  /*b5f0*/  ISETP.NE.AND P0, PT, R2, RZ, PT ;  /* 0x000000ff0200720c */ /* 0x004fc80003f05270 */
[----:B------:R-:W-:Y:S01]  /*b600*/  P2R R19, PR, RZ, 0x1 ;  /* 0x00000001ff137803 */ /* 0x000fe20000000000 */
[----:B------:R-:W-:Y:S05]  /*b610*/  BRA `(.L_x_21244) ;  /* 0x00000f4000007947 */ /* 0x000fea0003800000 */
.L_x_21241:
        /* <DEDUP_REMOVED lines=11> */
.L_x_21246:
[----:B------:R-:W2:Y:S02]  /*b6d0*/  LDG.E R2, [R2.64] ;  /* 0x0000002402027981 */ /* 0x000ea4000c1e1900 */
[----:B--2---:R-:W-:-:S04]  /*b6e0*/  ISETP.NE.AND P0, PT, R2, RZ, PT ;  /* 0x000000ff0200720c */ /* 0x004fc80003f05270 */
[----:B------:R-:W-:Y:S01]  /*b6f0*/  P2R R19, PR, RZ, 0x1 ;  /* 0x00000001ff137803 */ /* 0x000fe20000000000 */
[----:B------:R-:W-:Y:S05]  /*b700*/  BRA `(.L_x_21244) ;  /* 0x00000e5000007947 */ /* 0x000fea0003800000 */
.L_x_21245:
[----:B------:R-:W2:Y:S02]  /*b710*/  LDG.E.U16 R2, [R2.64] ;  /* 0x0000002402027981 */ /* 0x000ea4000c1e1500 */
[----:B--2---:R-:W-:-:S04]  /*b720*/  ISETP.NE.AND P0, PT, R2, RZ, PT ;  /* 0x000000ff0200720c */ /* 0x004fc80003f05270 */
[----:B------:R-:W-:Y:S01]  /*b730*/  P2R R19, PR, RZ, 0x1 ;  /* 0x00000001ff137803 */ /* 0x000fe20000000000 */
[----:B------:R-:W-:Y:S05]  /*b740*/  BRA `(.L_x_21244) ;  /* 0x00000e1000007947 */ /* 0x000fea0003800000 */
.L_x_21240:
        /* <DEDUP_REMOVED lines=10> */
.L_x_21248:
[----:B------:R-:W2:Y:S02]  /*b7f0*/  LDG.E.U16 R0, [R2.64] ;  /* 0x0000002402007981 */ /* 0x000ea4000c1e1500 */
[----:B--2---:R-:W-:-:S05]  /*b800*/  HADD2.F32 R0, -RZ, R0.H0_H0 ;  /* 0x20000000ff007230 */ /* 0x004fca0000004100 */
[----:B------:R-:W-:-:S04]  /*b810*/  FSETP.NEU.FTZ.AND P0, PT, R0, RZ, PT ;  /* 0x000000ff0000720b */ /* 0x000fc80003f1d000 */
[----:B------:R-:W-:Y:S01]  /*b820*/  P2R R19, PR, RZ, 0x1 ;  /* 0x00000001ff137803 */ /* 0x000fe20000000000 */
[----:B------:R-:W-:Y:S05]  /*b830*/  BRA `(.L_x_21244) ;  /* 0x00000d2000007947 */ /* 0x000fea0003800000 */
.L_x_21247:
        /* <DEDUP_REMOVED lines=12> */
.L_x_21250:
        /* <DEDUP_REMOVED lines=11> */
.L_x_21249:
[----:B------:R-:W2:Y:S02]  /*b9b0*/  LDG.E.64 R2, [R2.64] ;  /* 0x0000002402027981 */ /* 0x000ea4000c1e1b00 */
[----:B--2---:R-:W0:-:S06]  /*b9c0*/  DSETP.NEU.AND P0, PT, R2, RZ, PT ;  /* 0x000000ff0200722a */ /* 0x004e0c0003f0d000 */
[----:B0-----:R-:W-:Y:S01]  /*b9d0*/  P2R R19, PR, RZ, 0x1 ;  /* 0x00000001ff137803 */ /* 0x001fe20000000000 */
[----:B------:R-:W-:Y:S05]  /*b9e0*/  BRA `(.L_x_21244) ;  /* 0x00000b7000007947 */ /* 0x000fea0003800000 */
.L_x_21239:
        /* <DEDUP_REMOVED lines=12> */
.L_x_21253:
[----:B------:R-:W2:Y:S02]  /*bab0*/  LDG.E.128 R4, [R2.64] ;  /* 0x0000002402047981 */ /* 0x000ea4000c1e1d00 */
[----:B--2---:R-:W0:-:S06]  /*bac0*/  DSETP.NEU.AND P0, PT, R6, RZ, PT ;  /* 0x000000ff0600722a */ /* 0x004e0c0003f0d000 */
[----:B0-----:R-:W0:-:S06]  /*bad0*/  DSETP.NEU.OR P0, PT, R4, RZ, P0 ;  /* 0x000000ff0400722a */ /* 0x001e0c000070d400 */
[----:B0-----:R-:W-:Y:S01]  /*bae0*/  P2R R19, PR, RZ, 0x1 ;  /* 0x00000001ff137803 */ /* 0x001fe20000000000 */
[----:B------:R-:W-:Y:S05]  /*baf0*/  BRA `(.L_x_21244) ;  /* 0x00000a6000007947 */ /* 0x000fea0003800000 */
.L_x_21252:
        /* <DEDUP_REMOVED lines=28> */
.L_x_21255:
        /* <DEDUP_REMOVED lines=15> */
.L_x_21254:
[----:B------:R-:W2:Y:S02]  /*bdb0*/  LDG.E.U16 R0, [R2.64] ;  /* 0x0000002402007981 */ /* 0x000ea4000c1e1500 */
[----:B--2---:R-:W-:-:S04]  /*bdc0*/  PRMT R0, RZ, 0x5410, R0 ;  /* 0x00005410ff007816 */ /* 0x004fc80000000000 */
[----:B------:R-:W-:-:S04]  /*bdd0*/  FSETP.NEU.FTZ.AND P0, PT, R0, RZ, PT ;  /* 0x000000ff0000720b */ /* 0x000fc80003f1d000 */
[----:B------:R-:W-:Y:S01]  /*bde0*/  P2R R19, PR, RZ, 0x1 ;  /* 0x00000001ff137803 */ /* 0x000fe20000000000 */
[----:B------:R-:W-:Y:S05]  /*bdf0*/  BRA `(.L_x_21244) ;  /* 0x0000076000007947 */ /* 0x000fea0003800000 */
.L_x_21251:
        /* <DEDUP_REMOVED lines=12> */
.L_x_21258:
        /* <DEDUP_REMOVED lines=21> */
.L_x_21262:
[----:B------:R-:W-:Y:S05]  /*c010*/  BSYNC B1 ;  /* 0x0000000000017941 */ /* 0x000fea0003800000 */
.L_x_21261:
[----:B------:R-:W-:Y:S01]  /*c020*/  LEA R3, R0, 0x3b800000, 0x17 ;  /* 0x3b80000000037811 */ /* 0x000fe200078eb8ff */
[----:B------:R-:W-:-:S05]  /*c030*/  IMAD.SHL.U32 R0, R2, 0x100000, RZ ;  /* 0x0010000002007824 */ /* 0x000fca00078e00ff */
[----:B------:R-:W-:Y:S02]  /*c040*/  LOP3.LUT R0, R3, R0, R4, 0xfe, !PT ;  /* 0x0000000003007212 */ /* 0x000fe400078efe04 */
.L_x_21260:
[----:B------:R-:W-:Y:S05]  /*c050*/  BSYNC B0 ;  /* 0x0000000000007941 */ /* 0x000fea0003800000 */
.L_x_21259:
[----:B------:R-:W-:-:S04]  /*c060*/  FSETP.NEU.FTZ.AND P0, PT, R0, RZ, PT ;  /* 0x000000ff0000720b */ /* 0x000fc80003f1d000 */
[----:B------:R-:W-:Y:S01]  /*c070*/  P2R R19, PR, RZ, 0x1 ;  /* 0x00000001ff137803 */ /* 0x000fe20000000000 */
[----:B------:R-:W-:Y:S05]  /*c080*/  BRA `(.L_x_21244) ;  /* 0x000004d000007947 */ /* 0x000fea0003800000 */
.L_x_21257:
        /* <DEDUP_REMOVED lines=21> */
.L_x_21266:
[----:B------:R-:W-:Y:S05]  /*c1e0*/  BSYNC B1 ;  /* 0x0000000000017941 */ /* 0x000fea0003800000 */
.L_x_21265:
[----:B------:R-:W-:Y:S01]  /*c1f0*/  LEA R3, R0, 0x37800000, 0x17 ;  /* 0x3780000000037811 */ /* 0x000fe200078eb8ff */
[----:B------:R-:W-:-:S05]  /*c200*/  IMAD.SHL.U32 R0, R2, 0x200000, RZ ;  /* 0x0020000002007824 */ /* 0x000fca00078e00ff */
[----:B------:R-:W-:Y:S02]  /*c210*/  LOP3.LUT R0, R3, R0, R4, 0xfe, !PT ;  /* 0x0000000003007212 */ /* 0x000fe400078efe04 */
.L_x_21264:
[----:B------:R-:W-:Y:S05]  /*c220*/  BSYNC B0 ;  /* 0x0000000000007941 */ /* 0x000fea0003800000 */
.L_x_21263:
[----:B------:R-:W-:-:S04]  /*c230*/  FSETP.NEU.FTZ.AND P0, PT, R0, RZ, PT ;  /* 0x000000ff0000720b */ /* 0x000fc80003f1d000 */
[----:B------:R-:W-:Y:S01]  /*c240*/  P2R R19, PR, RZ, 0x1 ;  /* 0x00000001ff137803 */ /* 0x000fe20000000000 */
[----:B------:R-:W-:Y:S05]  /*c250*/  BRA `(.L_x_21244) ;  /* 0x0000030000007947 */ /* 0x000fea0003800000 */
.L_x_21256:
        /* <DEDUP_REMOVED lines=14> */
.L_x_21270:
[----:B------:R-:W-:Y:S05]  /*c340*/  BSYNC B0 ;  /* 0x0000000000007941 */ /* 0x000fea0003800000 */
.L_x_21269:
[----:B------:R-:W-:-:S04]  /*c350*/  FSETP.NEU.FTZ.AND P0, PT, R0, RZ, PT ;  /* 0x000000ff0000720b */ /* 0x000fc80003f1d000 */
[----:B------:R-:W-:Y:S01]  /*c360*/  P2R R19, PR, RZ, 0x1 ;  /* 0x00000001ff137803 */ /* 0x000fe20000000000 */
[----:B------:R-:W-:Y:S05]  /*c370*/  BRA `(.L_x_21244) ;  /* 0x000001e000007947 */ /* 0x000fea0003800000 */
.L_x_21243:
        /* <DEDUP_REMOVED lines=22> */
.L_x_21268:
[----:B------:R-:W2:Y:S02]  /*c4e0*/  LDG.E.64 R2, [R2.64] ;  /* 0x0000002402027981 */ /* 0x000ea4000c1e1b00 */
[----:B--2---:R-:W-:-:S04]  /*c4f0*/  ISETP.NE.U32.AND P0, PT, R2, RZ, PT ;  /* 0x000000ff0200720c */ /* 0x004fc80003f05070 */
[----:B------:R-:W-:-:S04]  /*c500*/  ISETP.NE.AND.EX P0, PT, R3, RZ, PT, P0 ;  /* 0x000000ff0300720c */ /* 0x000fc80003f05300 */
[----:B------:R-:W-:Y:S01]  /*c510*/  P2R R19, PR, RZ, 0x1 ;  /* 0x00000001ff137803 */ /* 0x000fe20000000000 */
[----:B------:R-:W-:Y:S05]  /*c520*/  BRA `(.L_x_21244) ;  /* 0x0000003000007947 */ /* 0x000fea0003800000 */
.L_x_21267:
[----:B------:R-:W2:Y:S02]  /*c530*/  LDG.E R2, [R2.64] ;  /* 0x0000002402027981 */ /* 0x000ea4000c1e1900 */
[----:B--2---:R-:W-:-:S04]  /*c540*/  ISETP.NE.AND P0, PT, R2, RZ, PT ;  /* 0x000000ff0200720c */ /* 0x004fc80003f05270 */
[----:B------:R-:W-:Y:S02]  /*c550*/  P2R R19, PR, RZ, 0x1 ;  /* 0x00000001ff137803 */ /* 0x000fe40000000000 */
.L_x_21244:
        /* <DEDUP_REMOVED lines=18> */
.L_x_21274:
[----:B------:R-:W2:Y:S02]  /*c680*/  LDG.E.U8 R2, [R2.64] ;  /* 0x0000002402027981 */ /* 0x000ea4000c1e1100 */
[----:B--2---:R-:W-:-:S04]  /*c690*/  ISETP.NE.AND P0, PT, R2, RZ, PT ;  /* 0x000000ff0200720c */ /* 0x004fc80003f05270 */
[----:B------:R-:W-:Y:S01]  /*c6a0*/  P2R R22, PR, RZ, 0x1 ;  /* 0x00000001ff167803 */ /* 0x000fe20000000000 */
[----:B------:R-:W-:Y:S05]  /*c6b0*/  BRA `(.L_x_21276) ;  /* 0x00000f4000007947 */ /* 0x000fea0003800000 */
.L_x_21273:
        /* <DEDUP_REMOVED lines=11> */
.L_x_21278:
[----:B------:R-:W2:Y:S02]  /*c770*/  LDG.E R2, [R2.64] ;  /* 0x0000002402027981 */ /* 0x000ea4000c1e1900 */
[----:B--2---:R-:W-:-:S04]  /*c780*/  ISETP.NE.AND P0, PT, R2, RZ, PT ;  /* 0x000000ff0200720c */ /* 0x004fc80003f05270 */
[----:B------:R-:W-:Y:S01]  /*c790*/  P2R R22, PR, RZ, 0x1 ;  /* 0x00000001ff167803 */ /* 0x000fe20000000000 */
[----:B------:R-:W-:Y:S05]  /*c7a0*/  BRA `(.L_x_21276) ;  /* 0x00000e5000007947 */ /* 0x000fea0003800000 */
.L_x_21277:
[----:B------:R-:W2:Y:S02]  /*c7b0*/  LDG.E.U16 R2, [R2.64] ;  /* 0x0000002402027981 */ /* 0x000ea4000c1e1500 */
[----:B--2---:R-:W-:-:S04]  /*c7c0*/  ISETP.NE.AND P0, PT, R2, RZ, PT ;  /* 0x000000ff0200720c */ /* 0x004fc80003f05270 */
[----:B------:R-:W-:Y:S01]  /*c7d0*/  P2R R22, PR, RZ, 0x1 ;  /* 0x00000001ff167803 */ /* 0x000fe20000000000 */
[----:B------:R-:W-:Y:S05]  /*c7e0*/  BRA `(.L_x_21276) ;  /* 0x00000e1000007947 */ /* 0x000fea0003800000 */
.L_x_21272:
        /* <DEDUP_REMOVED lines=10> */
.L_x_21280:
[----:B------:R-:W2:Y:S02]  /*c890*/  LDG.E.U16 R0, [R2.64] ;  /* 0x0000002402007981 */ /* 0x000ea4000c1e1500 */
[----:B--2---:R-:W-:-:S05]  /*c8a0*/  HADD2.F32 R0, -RZ, R0.H0_H0 ;  /* 0x20000000ff007230 */ /* 0x004fca0000004100 */
[----:B------:R-:W-:-:S04]  /*c8b0*/  FSETP.NEU.FTZ.AND P0, PT, R0, RZ, PT ;  /* 0x000000ff0000720b */ /* 0x000fc80003f1d000 */
[----:B------:R-:W-:Y:S01]  /*c8c0*/  P2R R22, PR, RZ, 0x1 ;  /* 0x00000001ff167803 */ /* 0x000fe20000000000 */
[----:B------:R-:W-:Y:S05]  /*c8d0*/  BRA `(.L_x_21276) ;  /* 0x00000d2000007947 */ /* 0x000fea0003800000 */
.L_x_21279:
        /* <DEDUP_REMOVED lines=12> */
.L_x_21282:
        /* <DEDUP_REMOVED lines=11> */
.L_x_21281:
[----:B------:R-:W2:Y:S02]  /*ca50*/  LDG.E.64 R2, [R2.64] ;  /* 0x0000002402027981 */ /* 0x000ea4000c1e1b00 */
[----:B--2---:R-:W0:-:S06]  /*ca60*/  DSETP.NEU.AND P0, PT, R2, RZ, PT ;  /* 0x000000ff0200722a */ /* 0x004e0c0003f0d000 */
[----:B0-----:R-:W-:Y:S01]  /*ca70*/  P2R R22, PR, RZ, 0x1 ;  /* 0x00000001ff167803 */ /* 0x001fe20000000000 */
[----:B------:R-:W-:Y:S05]  /*ca80*/  BRA `(.L_x_21276) ;  /* 0x00000b7000007947 */ /* 0x000fea0003800000 */
.L_x_21271:
        /* <DEDUP_REMOVED lines=12> */
.L_x_21285:
[----:B------:R-:W2:Y:S02]  /*cb50*/  LDG.E.128 R4, [R2.64] ;  /* 0x0000002402047981 */ /* 0x000ea4000c1e1d00 */
[----:B--2---:R-:W0:-:S06]  /*cb60*/  DSETP.NEU.AND P0, PT, R6, RZ, PT ;  /* 0x000000ff0600722a */ /* 0x004e0c0003f0d000 */
[----:B0-----:R-:W0:-:S06]  /*cb70*/  DSETP.NEU.OR P0, PT, R4, RZ, P0 ;  /* 0x000000ff0400722a */ /* 0x001e0c000070d400 */
[----:B0-----:R-:W-:Y:S01]  /*cb80*/  P2R R22, PR, RZ, 0x1 ;  /* 0x00000001ff167803 */ /* 0x001fe20000000000 */
[----:B------:R-:W-:Y:S05]  /*cb90*/  BRA `(.L_x_21276) ;  /* 0x00000a6000007947 */ /* 0x000fea0003800000 */
.L_x_21284:
        /* <DEDUP_REMOVED lines=28> */
.L_x_21287:
        /* <DEDUP_REMOVED lines=15> */
.L_x_21286:
[----:B------:R-:W2:Y:S02]  /*ce50*/  LDG.E.U16 R0, [R2.64] ;  /* 0x0000002402007981 */ /* 0x000ea4000c1e1500 */
[----:B--2---:R-:W-:-:S04]  /*ce60*/  PRMT R0, RZ, 0x5410, R0 ;  /* 0x00005410ff007816 */ /* 0x004fc80000000000 */
[----:B------:R-:W-:-:S04]  /*ce70*/  FSETP.NEU.FTZ.AND P0, PT, R0, RZ, PT ;  /* 0x000000ff0000720b */ /* 0x000fc80003f1d000 */
[----:B------:R-:W-:Y:S01]  /*ce80*/  P2R R22, PR, RZ, 0x1 ;  /* 0x00000001ff167803 */ /* 0x000fe20000000000 */
[----:B------:R-:W-:Y:S05]  /*ce90*/  BRA `(.L_x_21276) ;  /* 0x0000076000007947 */ /* 0x000fea0003800000 */
.L_x_21283:
        /* <DEDUP_REMOVED lines=12> */
.L_x_21290:
        /* <DEDUP_REMOVED lines=21> */
.L_x_21294:
[----:B------:R-:W-:Y:S05]  /*d0b0*/  BSYNC B1 ;  /* 0x0000000000017941 */ /* 0x000fea0003800000 */
.L_x_21293:
[----:B------:R-:W-:Y:S01]  /*d0c0*/  LEA R3, R0, 0x3b800000, 0x17 ;  /* 0x3b80000000037811 */ /* 0x000fe200078eb8ff */
[----:B------:R-:W-:-:S05]  /*d0d0*/  IMAD.SHL.U32 R0, R2, 0x100000, RZ ;  /* 0x0010000002007824 */ /* 0x000fca00078e00ff */
[----:B------:R-:W-:Y:S02]  /*d0e0*/  LOP3.LUT R0, R3, R0, R4, 0xfe, !PT ;  /* 0x0000000003007212 */ /* 0x000fe400078efe04 */
.L_x_21292:
[----:B------:R-:W-:Y:S05]  /*d0f0*/  BSYNC B0 ;  /* 0x0000000000007941 */ /* 0x000fea0003800000 */
.L_x_21291:
[----:B------:R-:W-:-:S04]  /*d100*/  FSETP.NEU.FTZ.AND P0, PT, R0, RZ, PT ;  /* 0x000000ff0000720b */ /* 0x000fc80003f1d000 */
[----:B------:R-:W-:Y:S01]  /*d110*/  P2R R22, PR, RZ, 0x1 ;  /* 0x00000001ff167803 */ /* 0x000fe20000000000 */
[----:B------:R-:W-:Y:S05]  /*d120*/  BRA `(.L_x_21276) ;  /* 0x000004d000007947 */ /* 0x000fea0003800000 */
.L_x_21289:
        /* <DEDUP_REMOVED lines=21> */
.L_x_21298:
[----:B------:R-:W-:Y:S05]  /*d280*/  BSYNC B1 ;  /* 0x0000000000017941 */ /* 0x000fea0003800000 */
.L_x_21297:
[----:B------:R-:W-:Y:S01]  /*d290*/  LEA R3, R0, 0x37800000, 0x17 ;  /* 0x3780000000037811 */ /* 0x000fe200078eb8ff */
[----:B------:R-:W-:-:S05]  /*d2a0*/  IMAD.SHL.U32 R0, R2, 0x200000, RZ ;  /* 0x0020000002007824 */ /* 0x000fca00078e00ff */
[----:B------:R-:W-:Y:S02]  /*d2b0*/  LOP3.LUT R0, R3, R0, R4, 0xfe, !PT ;  /* 0x0000000003007212 */ /* 0x000fe400078efe04 */
.L_x_21296:
[----:B------:R-:W-:Y:S05]  /*d2c0*/  BSYNC B0 ;  /* 0x0000000000007941 */ /* 0x000fea0003800000 */
.L_x_21295:
[----:B------:R-:W-:-:S04]  /*d2d0*/  FSETP.NEU.FTZ.AND P0, PT, R0, RZ, PT ;  /* 0x000000ff0000720b */ /* 0x000fc80003f1d000 */
[----:B------:R-:W-:Y:S01]  /*d2e0*/  P2R R22, PR, RZ, 0x1 ;  /* 0x00000001ff167803 */ /* 0x000fe20000000000 */
[----:B------:R-:W-:Y:S05]  /*d2f0*/  BRA `(.L_x_21276) ;  /* 0x0000030000007947 */ /* 0x000fea0003800000 */
.L_x_21288:
        /* <DEDUP_REMOVED lines=14> */
.L_x_21302:
[----:B------:R-:W-:Y:S05]  /*d3e0*/  BSYNC B0 ;  /* 0x0000000000007941 */ /* 0x000fea0003800000 */
.L_x_21301:
[----:B------:R-:W-:-:S04]  /*d3f0*/  FSETP.NEU.FTZ.AND P0, PT, R0, RZ, PT ;  /* 0x000000ff0000720b */ /* 0x000fc80003f1d000 */
[----:B------:R-:W-:Y:S01]  /*d400*/  P2R R22, PR, RZ, 0x1 ;  /* 0x00000001ff167803 */ /* 0x000fe20000000000 */
[----:B------:R-:W-:Y:S05]  /*d410*/  BRA `(.L_x_21276) ;  /* 0x000001e000007947 */ /* 0x000fea0003800000 */
.L_x_21275:
        /* <DEDUP_REMOVED lines=22> */
.L_x_21300:
[----:B------:R-:W2:Y:S02]  /*d580*/  LDG.E.64 R2, [R2.64] ;  /* 0x0000002402027981 */ /* 0x000ea4000c1e1b00 */
[----:B--2---:R-:W-:-:S04]  /*d590*/  ISETP.NE.U32.AND P0, PT, R2, RZ, PT ;  /* 0x000000ff0200720c */ /* 0x004fc80003f05070 */
[----:B------:R-:W-:-:S04]  /*d5a0*/  ISETP.NE.AND.EX P0, PT, R3, RZ, PT, P0 ;  /* 0x000000ff0300720c */ /* 0x000fc80003f05300 */
[----:B------:R-:W-:Y:S01]  /*d5b0*/  P2R R22, PR, RZ, 0x1 ;  /* 0x00000001ff167803 */ /* 0x000fe20000000000 */
[----:B------:R-:W-:Y:S05]  /*d5c0*/  BRA `(.L_x_21276) ;  /* 0x0000003000007947 */ /* 0x000fea0003800000 */
.L_x_21299:
[----:B------:R-:W2:Y:S02]  /*d5d0*/  LDG.E R2, [R2.64] ;  /* 0x0000002402027981 */ /* 0x000ea4000c1e1900 */
[----:B--2---:R-:W-:-:S04]  /*d5e0*/  ISETP.NE.AND P0, PT, R2, RZ, PT ;  /* 0x000000ff0200720c */ /* 0x004fc80003f05270 */
[----:B------:R-:W-:Y:S02]  /*d5f0*/  P2R R22, PR, RZ, 0x1 ;  /* 0x00000001ff167803 */ /* 0x000fe40000000000 */
.L_x_21276:
        /* <DEDUP_REMOVED lines=17> */
.L_x_21306:
[----:B------:R-:W2:Y:S02]  /*d710*/  LDG.E.U8 R2, [R2.64] ;  /* 0x0000002402027981 */ /* 0x000ea4000c1e1100 */
[----:B--2---:R-:W-:Y:S01]  /*d720*/  ISETP.NE.AND P0, PT, R2, RZ, PT ;  /* 0x000000ff0200720c */ /* 0x004fe20003f05270 */
[----:B------:R-:W-:Y:S05]  /*d730*/  BRA `(.L_x_21308) ;  /* 0x00000e0000007947 */ /* 0x000fea0003800000 */
.L_x_21305:
        /* <DEDUP_REMOVED lines=10> */
.L_x_21310:
[----:B------:R-:W2:Y:S02]  /*d7e0*/  LDG.E R2, [R2.64] ;  /* 0x0000002402027981 */ /* 0x000ea4000c1e1900 */
[----:B--2---:R-:W-:Y:S01]  /*d7f0*/  ISETP.NE.AND P0, PT, R2, RZ, PT ;  /* 0x000000ff0200720c */ /* 0x004fe20003f05270 */
[----:B------:R-:W-:Y:S05]  /*d800*/  BRA `(.L_x_21308) ;  /* 0x00000d3000007947 */ /* 0x000fea0003800000 */
.L_x_21309:
[----:B------:R-:W2:Y:S02]  /*d810*/  LDG.E.U16 R2, [R2.64] ;  /* 0x0000002402027981 */ /* 0x000ea4000c1e1500 */
[----:B--2---:R-:W-:Y:S01]  /*d820*/  ISETP.NE.AND P0, PT, R2, RZ, PT ;  /* 0x000000ff0200720c */ /* 0x004fe20003f05270 */
[----:B------:R-:W-:Y:S05]  /*d830*/  BRA `(.L_x_21308) ;  /* 0x00000d0000007947 */ /* 0x000fea0003800000 */
.L_x_21304:
        /* <DEDUP_REMOVED lines=9> */
.L_x_21312:
[----:B------:R-:W2:Y:S02]  /*d8d0*/  LDG.E.U16 R0, [R2.64] ;  /* 0x0000002402007981 */ /* 0x000ea4000c1e1500 */
[----:B--2---:R-:W-:-:S05]  /*d8e0*/  HADD2.F32 R0, -RZ, R0.H0_H0 ;  /* 0x20000000ff007230 */ /* 0x004fca0000004100 */
[----:B------:R-:W-:Y:S01]  /*d8f0*/  FSETP.NEU.FTZ.AND P0, PT, R0, RZ, PT ;  /* 0x000000ff0000720b */ /* 0x000fe20003f1d000 */
[----:B------:R-:W-:Y:S05]  /*d900*/  BRA `(.L_x_21308) ;  /* 0x00000c3000007947 */ /* 0x000fea0003800000 */
.L_x_21311:
        /* <DEDUP_REMOVED lines=11> */
.L_x_21314:
        /* <DEDUP_REMOVED lines=10> */
.L_x_21313:
[----:B------:R-:W2:Y:S02]  /*da60*/  LDG.E.64 R2, [R2.64] ;  /* 0x0000002402027981 */ /* 0x000ea4000c1e1b00 */
[----:B--2---:R0:W1:Y:S01]  /*da70*/  DSETP.NEU.AND P0, PT, R2, RZ, PT ;  /* 0x000000ff0200722a */ /* 0x0040620003f0d000 */
[----:B------:R-:W-:Y:S05]  /*da80*/  BRA `(.L_x_21308) ;  /* 0x00000ab000007947 */ /* 0x000fea0003800000 */
.L_x_21303:
        /* <DEDUP_REMOVED lines=11> */
.L_x_21317:
[----:B------:R-:W2:Y:S02]  /*db40*/  LDG.E.128 R4, [R2.64] ;  /* 0x0000002402047981 */ /* 0x000ea4000c1e1d00 */
[----:B--2---:R-:W0:-:S06]  /*db50*/  DSETP.NEU.AND P0, PT, R6, RZ, PT ;  /* 0x000000ff0600722a */ /* 0x004e0c0003f0d000 */
[----:B0-----:R0:W1:Y:S01]  /*db60*/  DSETP.NEU.OR P0, PT, R4, RZ, P0 ;  /* 0x000000ff0400722a */ /* 0x001062000070d400 */
[----:B------:R-:W-:Y:S05]  /*db70*/  BRA `(.L_x_21308) ;  /* 0x000009c000007947 */ /* 0x000fea0003800000 */
.L_x_21316:
        /* <DEDUP_REMOVED lines=27> */
.L_x_21319:
        /* <DEDUP_REMOVED lines=14> */
.L_x_21318:
[----:B------:R-:W2:Y:S02]  /*de10*/  LDG.E.U16 R0, [R2.64] ;  /* 0x0000002402007981 */ /* 0x000ea4000c1e1500 */
[----:B--2---:R-:W-:-:S04]  /*de20*/  PRMT R0, RZ, 0x5410, R0 ;  /* 0x00005410ff007816 */ /* 0x004fc80000000000 */
[----:B------:R-:W-:Y:S01]  /*de30*/  FSETP.NEU.FTZ.AND P0, PT, R0, RZ, PT ;  /* 0x000000ff0000720b */ /* 0x000fe20003f1d000 */
[----:B------:R-:W-:Y:S05]  /*de40*/  BRA `(.L_x_21308) ;  /* 0x000006f000007947 */ /* 0x000fea0003800000 */
.L_x_21315:
        /* <DEDUP_REMOVED lines=11> */
.L_x_21322:
        /* <DEDUP_REMOVED lines=21> */
.L_x_21326:
[----:B------:R-:W-:Y:S05]  /*e050*/  BSYNC B1 ;  /* 0x0000000000017941 */ /* 0x000fea0003800000 */
.L_x_21325:
[----:B------:R-:W-:Y:S01]  /*e060*/  LEA R3, R0, 0x3b800000, 0x17 ;  /* 0x3b80000000037811 */ /* 0x000fe200078eb8ff */
[----:B------:R-:W-:-:S05]  /*e070*/  IMAD.SHL.U32 R0, R2, 0x100000, RZ ;  /* 0x0010000002007824 */ /* 0x000fca00078e00ff */
[----:B------:R-:W-:Y:S02]  /*e080*/  LOP3.LUT R0, R3, R0, R4, 0xfe, !PT ;  /* 0x0000000003007212 */ /* 0x000fe400078efe04 */
.L_x_21324:
[----:B------:R-:W-:Y:S05]  /*e090*/  BSYNC B0 ;  /* 0x0000000000007941 */ /* 0x000fea0003800000 */
.L_x_21323:
[----:B------:R-:W-:Y:S01]  /*e0a0*/  FSETP.NEU.FTZ.AND P0, PT, R0, RZ, PT ;  /* 0x000000ff0000720b */ /* 0x000fe20003f1d000 */
[----:B------:R-:W-:Y:S05]  /*e0b0*/  BRA `(.L_x_21308) ;  /* 0x0000048000007947 */ /* 0x000fea0003800000 */
.L_x_21321:
        /* <DEDUP_REMOVED lines=21> */
.L_x_21330:
[----:B------:R-:W-:Y:S05]  /*e210*/  BSYNC B1 ;  /* 0x0000000000017941 */ /* 0x000fea0003800000 */
.L_x_21329:
[----:B------:R-:W-:Y:S01]  /*e220*/  LEA R3, R0, 0x37800000, 0x17 ;  /* 0x3780000000037811 */ /* 0x000fe200078eb8ff */
[----:B------:R-:W-:-:S05]  /*e230*/  IMAD.SHL.U32 R0, R2, 0x200000, RZ ;  /* 0x0020000002007824 */ /* 0x000fca00078e00ff */
[----:B------:R-:W-:Y:S02]  /*e240*/  LOP3.LUT R0, R3, R0, R4, 0xfe, !PT ;  /* 0x0000000003007212 */ /* 0x000fe400078efe04 */
.L_x_21328:
[----:B------:R-:W-:Y:S05]  /*e250*/  BSYNC B0 ;  /* 0x0000000000007941 */ /* 0x000fea0003800000 */
.L_x_21327:
[----:B------:R-:W-:Y:S01]  /*e260*/  FSETP.NEU.FTZ.AND P0, PT, R0, RZ, PT ;  /* 0x000000ff0000720b */ /* 0x000fe20003f1d000 */
[----:B------:R-:W-:Y:S05]  /*e270*/  BRA `(.L_x_21308) ;  /* 0x000002c000007947 */ /* 0x000fea0003800000 */
.L_x_21320:
        /* <DEDUP_REMOVED lines=14> */
.L_x_21334:
[----:B------:R-:W-:Y:S05]  /*e360*/  BSYNC B0 ;  /* 0x0000000000007941 */ /* 0x000fea0003800000 */
.L_x_21333:
[----:B------:R-:W-:Y:S01]  /*e370*/  FSETP.NEU.FTZ.AND P0, PT, R0, RZ, PT ;  /* 0x000000ff0000720b */ /* 0x000fe20003f1d000 */
[----:B------:R-:W-:Y:S05]  /*e380*/  BRA `(.L_x_21308) ;  /* 0x000001b000007947 */ /* 0x000fea0003800000 */
.L_x_21307:
        /* <DEDUP_REMOVED lines=21> */
.L_x_21332:
[----:B------:R-:W2:Y:S02]  /*e4e0*/  LDG.E.64 R2, [R2.64] ;  /* 0x0000002402027981 */ /* 0x000ea4000c1e1b00 */
[----:B--2---:R-:W-:-:S04]  /*e4f0*/  ISETP.NE.U32.AND P0, PT, R2, RZ, PT ;  /* 0x000000ff0200720c */ /* 0x004fc80003f05070 */
[----:B------:R-:W-:Y:S01]  /*e500*/  ISETP.NE.AND.EX P0, PT, R3, RZ, PT, P0 ;  /* 0x000000ff0300720c */ /* 0x000fe20003f05300 */
[----:B------:R-:W-:Y:S05]  /*e510*/  BRA `(.L_x_21308) ;  /* 0x0000002000007947 */ /* 0x000fea0003800000 */
.L_x_21331:
[----:B------:R-:W2:Y:S02]  /*e520*/  LDG.E R2, [R2.64] ;  /* 0x0000002402027981 */ /* 0x000ea4000c1e1900 */
[----:B--2---:R-:W-:Y:S02]  /*e530*/  ISETP.NE.AND P0, PT, R2, RZ, PT ;  /* 0x000000ff0200720c */ /* 0x004fe40003f05270 */
.L_x_21308:
        /* <DEDUP_REMOVED lines=22> */
.L_x_21338:
[----:B------:R0:W-:Y:S01]  /*e6a0*/  STG.E.U8 [R16.64], R2 ;  /* 0x0000000210007986 */ /* 0x0001e2000c101124 */
[----:B------:R-:W-:Y:S05]  /*e6b0*/  BRA `(.L_x_21340) ;  /* 0x00000d5000007947 */ /* 0x000fea0003800000 */
.L_x_21337:
        /* <DEDUP_REMOVED lines=9> */
.L_x_21342:
[----:B------:R0:W-:Y:S01]  /*e750*/  STG.E [R16.64], R2 ;  /* 0x0000000210007986 */ /* 0x0001e2000c101924 */
[----:B------:R-:W-:Y:S05]  /*e760*/  BRA `(.L_x_21340) ;  /* 0x00000ca000007947 */ /* 0x000fea0003800000 */
.L_x_21341:
[----:B------:R0:W-:Y:S01]  /*e770*/  STG.E.U16 [R16.64], R2 ;  /* 0x0000000210007986 */ /* 0x0001e2000c101524 */
[----:B------:R-:W-:Y:S05]  /*e780*/  BRA `(.L_x_21340) ;  /* 0x00000c8000007947 */ /* 0x000fea0003800000 */
.L_x_21336:
        /* <DEDUP_REMOVED lines=9> */
.L_x_21344:
[----:B------:R-:W0:Y:S02]  /*e820*/  I2F.U32 R0, R2 ;  /* 0x0000000200007306 */ /* 0x000e240000201000 */
[----:B0-----:R-:W-:-:S05]  /*e830*/  F2FP.PACK_AB R0, RZ, R0 ;  /* 0x00000000ff00723e */ /* 0x001fca00000000ff */
[----:B------:R0:W-:Y:S01]  /*e840*/  STG.E.U16 [R16.64], R0 ;  /* 0x0000000010007986 */ /* 0x0001e2000c101524 */
[----:B------:R-:W-:Y:S05]  /*e850*/  BRA `(.L_x_21340) ;  /* 0x00000bb000007947 */ /* 0x000fea0003800000 */
.L_x_21343:
        /* <DEDUP_REMOVED lines=10> */
.L_x_21346:
[----:B------:R-:W0:Y:S02]  /*e900*/  I2F.U32 R2, R2 ;  /* 0x0000000200027306 */ /* 0x000e240000201000 */
[----:B0-----:R-:W-:-:S04]  /*e910*/  F2FP.PACK_AB R3, RZ, R2 ;  /* 0x00000002ff03723e */ /* 0x001fc800000000ff */
[----:B------:R-:W-:-:S05]  /*e920*/  PRMT R3, R3, 0x5410, RZ ;  /* 0x0000541003037816 */ /* 0x000fca00000000ff */
[----:B------:R0:W-:Y:S01]  /*e930*/  STG.E [R16.64], R3 ;  /* 0x0000000310007986 */ /* 0x0001e2000c101924 */
[----:B------:R-:W-:Y:S05]  /*e940*/  BRA `(.L_x_21340) ;  /* 0x00000ac000007947 */ /* 0x000fea0003800000 */
.L_x_21345:
[----:B------:R-:W0:Y:S02]  /*e950*/  I2F.F64.U32 R2, R2 ;  /* 0x0000000200027312 */ /* 0x000e240000201800 */
[----:B0-----:R0:W-:Y:S01]  /*e960*/  STG.E.64 [R16.64], R2 ;  /* 0x0000000210007986 */ /* 0x0011e2000c101b24 */
[----:B------:R-:W-:Y:S05]  /*e970*/  BRA `(.L_x_21340) ;  /* 0x00000a9000007947 */ /* 0x000fea0003800000 */
.L_x_21335:
        /* <DEDUP_REMOVED lines=10> */
.L_x_21349:
[----:B------:R-:W0:Y:S01]  /*ea20*/  I2F.F64.U32 R4, R2 ;  /* 0x0000000200047312 */ /* 0x000e220000201800 */
[----:B------:R-:W-:-:S05]  /*ea30*/  CS2R R6, SRZ ;  /* 0x0000000000067805 */ /* 0x000fca000001ff00 */
[----:B0-----:R0:W-:Y:S01]  /*ea40*/  STG.E.128 [R16.64], R4 ;  /* 0x0000000410007986 */ /* 0x0011e2000c101d24 */
[----:B------:R-:W-:Y:S05]  /*ea50*/  BRA `(.L_x_21340) ;  /* 0x000009b000007947 */ /* 0x000fea0003800000 */
.L_x_21348:
        /* <DEDUP_REMOVED lines=21> */
.L_x_21353:
[----:B------:R-:W-:Y:S05]  /*ebb0*/  BSYNC B0 ;  /* 0x0000000000007941 */ /* 0x000fea0003800000 */
.L_x_21352:
[----:B------:R-:W-:-:S05]  /*ebc0*/  LOP3.LUT R3, R0, R3, RZ, 0xfc, !PT ;  /* 0x0000000300037212 */ /* 0x000fca00078efcff */
[----:B------:R0:W-:Y:S01]  /*ebd0*/  STG.E.U8 [R16.64], R3 ;  /* 0x0000000310007986 */ /* 0x0001e2000c101124 */
[----:B------:R-:W-:Y:S05]  /*ebe0*/  BRA `(.L_x_21340) ;  /* 0x0000082000007947 */ /* 0x000fea0003800000 */
.L_x_21351:
        /* <DEDUP_REMOVED lines=13> */
.L_x_21355:
[----:B------:R-:W-:Y:S01]  /*ecc0*/  IMAD.MOV.U32 R0, RZ, RZ, 0x7f ;  /* 0x0000007fff007424 */ /* 0x000fe200078e00ff */
[----:B------:R-:W-:-:S04]  /*ecd0*/  ISETP.GT.U32.AND P0, PT, R3, 0x7f800000, PT ;  /* 0x7f8000000300780c */ /* 0x000fc80003f04070 */
[----:B------:R-:W-:-:S04]  /*ece0*/  SEL R0, R0, 0x7c, P0 ;  /* 0x0000007c00007807 */ /* 0x000fc80000000000 */
.L_x_21356:
[----:B------:R-:W-:Y:S05]  /*ecf0*/  BSYNC B0 ;  /* 0x0000000000007941 */ /* 0x000fea0003800000 */
.L_x_21354:
[----:B------:R-:W-:-:S04]  /*ed00*/  LOP3.LUT R2, R5, 0x80000000, RZ, 0xc0, !PT ;  /* 0x8000000005027812 */ /* 0x000fc800078ec0ff */
[----:B------:R-:W-:-:S04]  /*ed10*/  SHF.R.U32.HI R3, RZ, 0x18, R2 ;  /* 0x00000018ff037819 */ /* 0x000fc80000011602 */
[----:B------:R-:W-:-:S05]  /*ed20*/  LOP3.LUT R3, R0, R3, RZ, 0xfc, !PT ;  /* 0x0000000300037212 */ /* 0x000fca00078efcff */
[----:B------:R0:W-:Y:S01]  /*ed30*/  STG.E.U8 [R16.64], R3 ;  /* 0x0000000310007986 */ /* 0x0001e2000c101124 */
[----:B------:R-:W-:Y:S05]  /*ed40*/  BRA `(.L_x_21340) ;  /* 0x000006c000007947 */ /* 0x000fea0003800000 */
.L_x_21350:
[----:B------:R-:W0:Y:S02]  /*ed50*/  I2F.U32 R0, R2 ;  /* 0x0000000200007306 */ /* 0x000e240000201000 */
[----:B0-----:R-:W-:-:S05]  /*ed60*/  F2FP.BF16.PACK_AB R0, RZ, R0 ;  /* 0x00000000ff00723e */ /* 0x001fca00000010ff */
[----:B------:R0:W-:Y:S01]  /*ed70*/  STG.E.U16 [R16.64], R0 ;  /* 0x0000000010007986 */ /* 0x0001e2000c101524 */
[----:B------:R-:W-:Y:S05]  /*ed80*/  BRA `(.L_x_21340) ;  /* 0x0000068000007947 */ /* 0x000fea0003800000 */
.L_x_21347:
        /* <DEDUP_REMOVED lines=10> */
.L_x_21359:
        /* <DEDUP_REMOVED lines=17> */
.L_x_21362:
[----:B------:R-:W-:-:S04]  /*ef40*/  LOP3.LUT R2, R5, 0x80000000, RZ, 0xc0, !PT ;  /* 0x8000000005027812 */ /* 0x000fc800078ec0ff */
[----:B------:R-:W-:-:S04]  /*ef50*/  SHF.R.U32.HI R3, RZ, 0x18, R2 ;  /* 0x00000018ff037819 */ /* 0x000fc80000011602 */
[----:B------:R-:W-:-:S04]  /*ef60*/  LOP3.LUT R0, R0, R3, RZ, 0xfc, !PT ;  /* 0x0000000300007212 */ /* 0x000fc800078efcff */
[----:B------:R-:W-:Y:S02]  /*ef70*/  PRMT R8, R0, 0x7610, R8 ;  /* 0x0000761000087816 */ /* 0x000fe40000000008 */
.L_x_21361:
[----:B------:R-:W-:Y:S05]  /*ef80*/  BSYNC B0 ;  /* 0x0000000000007941 */ /* 0x000fea0003800000 */
.L_x_21360:
[----:B------:R0:W-:Y:S01]  /*ef90*/  STG.E.U8 [R16.64], R8 ;  /* 0x0000000810007986 */ /* 0x0001e2000c101124 */
[----:B------:R-:W-:Y:S05]  /*efa0*/  BRA `(.L_x_21340) ;  /* 0x0000046000007947 */ /* 0x000fea0003800000 */
.L_x_21358:
        /* <DEDUP_REMOVED lines=17> */
.L_x_21365:
[----:B------:R-:W-:-:S04]  /*f0c0*/  LOP3.LUT R2, R5, 0x80000000, RZ, 0xc0, !PT ;  /* 0x8000000005027812 */ /* 0x000fc800078ec0ff */
[----:B------:R-:W-:-:S04]  /*f0d0*/  SHF.R.U32.HI R3, RZ, 0x18, R2 ;  /* 0x00000018ff037819 */ /* 0x000fc80000011602 */
[----:B------:R-:W-:-:S04]  /*f0e0*/  LOP3.LUT R0, R0, R3, RZ, 0xfc, !PT ;  /* 0x0000000300007212 */ /* 0x000fc800078efcff */
[----:B------:R-:W-:Y:S02]  /*f0f0*/  PRMT R8, R0, 0x7610, R8 ;  /* 0x0000761000087816 */ /* 0x000fe40000000008 */
.L_x_21364:
[----:B------:R-:W-:Y:S05]  /*f100*/  BSYNC B0 ;  /* 0x0000000000007941 */ /* 0x000fea0003800000 */
.L_x_21363:
[----:B------:R0:W-:Y:S01]  /*f110*/  STG.E.U8 [R16.64], R8 ;  /* 0x0000000810007986 */ /* 0x0001e2000c101124 */
[----:B------:R-:W-:Y:S05]  /*f120*/  BRA `(.L_x_21340) ;  /* 0x000002e000007947 */ /* 0x000fea0003800000 */
.L_x_21357:
        /* <DEDUP_REMOVED lines=22> */
.L_x_21339:
        /* <DEDUP_REMOVED lines=20> */
.L_x_21367:
[----:B------:R-:W-:-:S05]  /*f3d0*/  IMAD.MOV.U32 R3, RZ, RZ, RZ ;  /* 0x000000ffff037224 */ /* 0x000fca00078e00ff */
[----:B------:R0:W-:Y:S01]  /*f3e0*/  STG.E.64 [R16.64], R2 ;  /* 0x0000000210007986 */ /* 0x0001e2000c101b24 */
[----:B------:R-:W-:Y:S05]  /*f3f0*/  BRA `(.L_x_21340) ;  /* 0x0000001000007947 */ /* 0x000fea0003800000 */
.L_x_21366:
[----:B------:R0:W-:Y:S02]  /*f400*/  STG.E [R16.64], R2 ;  /* 0x0000000210007986 */ /* 0x0001e4000c101924 */
.L_x_21340:
[----:B------:R-:W-:Y:S02]  /*f410*/  IADD3 R25, R25, 0x80, RZ ;  /* 0x0000008019197810 */ /* 0x000fe40007ffe0ff */
.L_x_21107:
[----:B------:R-:W-:Y:S05]  /*f420*/  BSYNC B6 ;  /* 0x0000000000067941 */ /* 0x000fea0003800000 */
.L_x_21106:
        /* <DEDUP_REMOVED lines=283> */
.L_x_21368:
        /* <DEDUP_REMOVED lines=20> */
.L_x_21372:
[----:B------:R-:W2:Y:S02]  /*10720*/  LDG.E.U8 R2, [R2.64] ;  /* 0x0000002402027981 */ /* 0x000ea4000c1e1100 */
[----:B--2---:R-:W-:-:S04]  /*10730*/  ISETP.NE.AND P0, PT, R2, RZ, PT ;  /* 0x000000ff0200720c */ /* 0x004fc80003f05270 */
[----:B------:R-:W-:Y:S01]  /*10740*/  P2R R19, PR, RZ, 0x1 ;  /* 0x00000001ff137803 */ /* 0x000fe20000000000 */
[----:B------:R-:W-:Y:S05]  /*10750*/  BRA `(.L_x_21374) ;  /* 0x00000f4000007947 */ /* 0x000fea0003800000 */
.L_x_21371:
        /* <DEDUP_REMOVED lines=11> */
.L_x_21376:
[----:B------:R-:W2:Y:S02]  /*10810*/  LDG.E R2, [R2.64] ;  /* 0x0000002402027981 */ /* 0x000ea4000c1e1900 */
[----:B--2---:R-:W-:-:S04]  /*10820*/  ISETP.NE.AND P0, PT, R2, RZ, PT ;  /* 0x000000ff0200720c */ /* 0x004fc80003f05270 */
[----:B------:R-:W-:Y:S01]  /*10830*/  P2R R19, PR, RZ, 0x1 ;  /* 0x00000001ff137803 */ /* 0x000fe20000000000 */
[----:B------:R-:W-:Y:S05]  /*10840*/  BRA `(.L_x_21374) ;  /* 0x00000e5000007947 */ /* 0x000fea0003800000 */
.L_x_21375:
[----:B------:R-:W2:Y:S02]  /*10850*/  LDG.E.U16 R2, [R2.64] ;  /* 0x0000002402027981 */ /* 0x000ea4000c1e1500 */
[----:B--2---:R-:W-:-:S04]  /*10860*/  ISETP.NE.AND P0, PT, R2, RZ, PT ;  /* 0x000000ff0200720c */ /* 0x004fc80003f05270 */
[----:B------:R-:W-:Y:S01]  /*10870*/  P2R R19, PR, RZ, 0x1 ;  /* 0x00000001ff137803 */ /* 0x000fe20000000000 */
[----:B------:R-:W-:Y:S05]  /*10880*/  BRA `(.L_x_21374) ;  /* 0x00000e1000007947 */ /* 0x000fea0003800000 */
.L_x_21370:
        /* <DEDUP_REMOVED lines=10> */
.L_x_21378:
[----:B------:R-:W2:Y:S02]  /*10930*/  LDG.E.U16 R0, [R2.64] ;  /* 0x0000002402007981 */ /* 0x000ea4000c1e1500 */
[----:B--2---:R-:W-:-:S05]  /*10940*/  HADD2.F32 R0, -RZ, R0.H0_H0 ;  /* 0x20000000ff007230 */ /* 0x004fca0000004100 */
[----:B------:R-:W-:-:S04]  /*10950*/  FSETP.NEU.FTZ.AND P0, PT, R0, RZ, PT ;  /* 0x000000ff0000720b */ /* 0x000fc80003f1d000 */
[----:B------:R-:W-:Y:S01]  /*10960*/  P2R R19, PR, RZ, 0x1 ;  /* 0x00000001ff137803 */ /* 0x000fe20000000000 */
[----:B------:R-:W-:Y:S05]  /*10970*/  BRA `(.L_x_21374) ;  /* 0x00000d2000007947 */ /* 0x000fea0003800000 */
.L_x_21377:
        /* <DEDUP_REMOVED lines=12> */
.L_x_21380:
        /* <DEDUP_REMOVED lines=11> */
.L_x_21379:
[----:B------:R-:W2:Y:S02]  /*10af0*/  LDG.E.64 R2, [R2.64] ;  /* 0x0000002402027981 */ /* 0x000ea4000c1e1b00 */
[----:B--2---:R-:W0:-:S06]  /*10b00*/  DSETP.NEU.AND P0, PT, R2, RZ, PT ;  /* 0x000000ff0200722a */ /* 0x004e0c0003f0d000 */
[----:B0-----:R-:W-:Y:S01]  /*10b10*/  P2R R19, PR, RZ, 0x1 ;  /* 0x00000001ff137803 */ /* 0x001fe20000000000 */
[----:B------:R-:W-:Y:S05]  /*10b20*/  BRA `(.L_x_21374) ;  /* 0x00000b7000007947 */ /* 0x000fea0003800000 */
.L_x_21369:
        /* <DEDUP_REMOVED lines=12> */
.L_x_21383:
[----:B------:R-:W2:Y:S02]  /*10bf0*/  LDG.E.128 R4, [R2.64] ;  /* 0x0000002402047981 */ /* 0x000ea4000c1e1d00 */
[----:B--2---:R-:W0:-:S06]  /*10c00*/  DSETP.NEU.AND P0, PT, R6, RZ, PT ;  /* 0x000000ff0600722a */ /* 0x004e0c0003f0d000 */
[----:B0-----:R-:W0:-:S06]  /*10c10*/  DSETP.NEU.OR P0, PT, R4, RZ, P0 ;  /* 0x000000ff0400722a */ /* 0x001e0c000070d400 */
[----:B0-----:R-:W-:Y:S01]  /*10c20*/  P2R R19, PR, RZ, 0x1 ;  /* 0x00000001ff137803 */ /* 0x001fe20000000000 */
[----:B------:R-:W-:Y:S05]  /*10c30*/  BRA `(.L_x_21374) ;  /* 0x00000a6000007947 */ /* 0x000fea0003800000 */
.L_x_21382:
        /* <DEDUP_REMOVED lines=28> */
.L_x_21385:
        /* <DEDUP_REMOVED lines=15> */
.L_x_21384:
[----:B------:R-:W2:Y:S02]  /*10ef0*/  LDG.E.U16 R0, [R2.64] ;  /* 0x0000002402007981 */ /* 0x000ea4000c1e1500 */
[----:B--2---:R-:W-:-:S04]  /*10f00*/  PRMT R0, RZ, 0x5410, R0 ;  /* 0x00005410ff007816 */ /* 0x004fc80000000000 */
[----:B------:R-:W-:-:S04]  /*10f10*/  FSETP.NEU.FTZ.AND P0, PT, R0, RZ, PT ;  /* 0x000000ff0000720b */ /* 0x000fc80003f1d000 */
[----:B------:R-:W-:Y:S01]  /*10f20*/  P2R R19, PR, RZ, 0x1 ;  /* 0x00000001ff137803 */ /* 0x000fe20000000000 */
[----:B------:R-:W-:Y:S05]  /*10f30*/  BRA `(.L_x_21374) ;  /* 0x0000076000007947 */ /* 0x000fea0003800000 */
.L_x_21381:
        /* <DEDUP_REMOVED lines=12> */
.L_x_21388:
        /* <DEDUP_REMOVED lines=21> */
.L_x_21392:
[----:B------:R-:W-:Y:S05]  /*11150*/  BSYNC B1 ;  /* 0x0000000000017941 */ /* 0x000fea0003800000 */
.L_x_21391:
[----:B------:R-:W-:Y:S01]  /*11160*/  LEA R3, R0, 0x3b800000, 0x17 ;  /* 0x3b80000000037811 */ /* 0x000fe200078eb8ff */
[----:B------:R-:W-:-:S05]  /*11170*/  IMAD.SHL.U32 R0, R2, 0x100000, RZ ;  /* 0x0010000002007824 */ /* 0x000fca00078e00ff */
[----:B------:R-:W-:Y:S02]  /*11180*/  LOP3.LUT R0, R3, R0, R4, 0xfe, !PT ;  /* 0x0000000003007212 */ /* 0x000fe400078efe04 */
.L_x_21390:
[----:B------:R-:W-:Y:S05]  /*11190*/  BSYNC B0 ;  /* 0x0000000000007941 */ /* 0x000fea0003800000 */
.L_x_21389:
[----:B------:R-:W-:-:S04]  /*111a0*/  FSETP.NEU.FTZ.AND P0, PT, R0, RZ, PT ;  /* 0x000000ff0000720b */ /* 0x000fc80003f1d000 */
[----:B------:R-:W-:Y:S01]  /*111b0*/  P2R R19, PR, RZ, 0x1 ;  /* 0x00000001ff137803 */ /* 0x000fe20000000000 */
[----:B------:R-:W-:Y:S05]  /*111c0*/  BRA `(.L_x_21374) ;  /* 0x000004d000007947 */ /* 0x000fea0003800000 */
.L_x_21387:
        /* <DEDUP_REMOVED lines=21> */
.L_x_21396:
[----:B------:R-:W-:Y:S05]  /*11320*/  BSYNC B1 ;  /* 0x0000000000017941 */ /* 0x000fea0003800000 */
.L_x_21395:
[----:B------:R-:W-:Y:S01]  /*11330*/  LEA R3, R0, 0x37800000, 0x17 ;  /* 0x3780000000037811 */ /* 0x000fe200078eb8ff */
[----:B------:R-:W-:-:S05]  /*11340*/  IMAD.SHL.U32 R0, R2, 0x200000, RZ ;  /* 0x0020000002007824 */ /* 0x000fca00078e00ff */
[----:B------:R-:W-:Y:S02]  /*11350*/  LOP3.LUT R0, R3, R0, R4, 0xfe, !PT ;  /* 0x0000000003007212 */ /* 0x000fe400078efe04 */
.L_x_21394:
[----:B------:R-:W-:Y:S05]  /*11360*/  BSYNC B0 ;  /* 0x0000000000007941 */ /* 0x000fea0003800000 */
.L_x_21393:
[----:B------:R-:W-:-:S04]  /*11370*/  FSETP.NEU.FTZ.AND P0, PT, R0, RZ, PT ;  /* 0x000000ff0000720b */ /* 0x000fc80003f1d000 */
[----:B------:R-:W-:Y:S01]  /*11380*/  P2R R19, PR, RZ, 0x1 ;  /* 0x00000001ff137803 */ /* 0x000fe20000000000 */
[----:B------:R-:W-:Y:S05]  /*11390*/  BRA `(.L_x_21374) ;  /* 0x0000030000007947 */ /* 0x000fea0003800000 */
.L_x_21386:
        /* <DEDUP_REMOVED lines=14> */
.L_x_21400:
[----:B------:R-:W-:Y:S05]  /*11480*/  BSYNC B0 ;  /* 0x0000000000007941 */ /* 0x000fea0003800000 */
.L_x_21399:
[----:B------:R-:W-:-:S04]  /*11490*/  FSETP.NEU.FTZ.AND P0, PT, R0, RZ, PT ;  /* 0x000000ff0000720b */ /* 0x000fc80003f1d000 */
[----:B------:R-:W-:Y:S01]  /*114a0*/  P2R R19, PR, RZ, 0x1 ;  /* 0x00000001ff137803 */ /* 0x000fe20000000000 */
[----:B------:R-:W-:Y:S05]  /*114b0*/  BRA `(.L_x_21374) ;  /* 0x000001e000007947 */ /* 0x000fea0003800000 */
.L_x_21373:
        /* <DEDUP_REMOVED lines=22> */
.L_x_21398:
[----:B------:R-:W2:Y:S02]  /*11620*/  LDG.E.64 R2, [R2.64] ;  /* 0x0000002402027981 */ /* 0x000ea4000c1e1b00 */
[----:B--2---:R-:W-:-:S04]  /*11630*/  ISETP.NE.U32.AND P0, PT, R2, RZ, PT ;  /* 0x000000ff0200720c */ /* 0x004fc80003f05070 */
[----:B------:R-:W-:-:S04]  /*11640*/  ISETP.NE.AND.EX P0, PT, R3, RZ, PT, P0 ;  /* 0x000000ff0300720c */ /* 0x000fc80003f05300 */
[----:B------:R-:W-:Y:S01]  /*11650*/  P2R R19, PR, RZ, 0x1 ;  /* 0x00000001ff137803 */ /* 0x000fe20000000000 */
[----:B------:R-:W-:Y:S05]  /*11660*/  BRA `(.L_x_21374) ;  /* 0x0000003000007947 */ /* 0x000fea0003800000 */
.L_x_21397:
[----:B------:R-:W2:Y:S02]  /*11670*/  LDG.E R2, [R2.64] ;  /* 0x0000002402027981 */ /* 0x000ea4000c1e1900 */
[----:B--2---:R-:W-:-:S04]  /*11680*/  ISETP.NE.AND P0, PT, R2, RZ, PT ;  /* 0x000000ff0200720c */ /* 0x004fc80003f05270 */
[----:B------:R-:W-:Y:S02]  /*11690*/  P2R R19, PR, RZ, 0x1 ;  /* 0x00000001ff137803 */ /* 0x000fe40000000000 */
.L_x_21374:
        /* <DEDUP_REMOVED lines=18> */
.L_x_21404:
[----:B------:R-:W2:Y:S02]  /*117c0*/  LDG.E.U8 R2, [R2.64] ;  /* 0x0000002402027981 */ /* 0x000ea4000c1e1100 */
[----:B--2---:R-:W-:-:S04]  /*117d0*/  ISETP.NE.AND P0, PT, R2, RZ, PT ;  /* 0x000000ff0200720c */ /* 0x004fc80003f05270 */
[----:B------:R-:W-:Y:S01]  /*117e0*/  P2R R22, PR, RZ, 0x1 ;  /* 0x00000001ff167803 */ /* 0x000fe20000000000 */
[----:B------:R-:W-:Y:S05]  /*117f0*/  BRA `(.L_x_21406) ;  /* 0x00000f4000007947 */ /* 0x000fea0003800000 */
.L_x_21403:
        /* <DEDUP_REMOVED lines=11> */
.L_x_21408:
[----:B------:R-:W2:Y:S02]  /*118b0*/  LDG.E R2, [R2.64] ;  /* 0x0000002402027981 */ /* 0x000ea4000c1e1900 */
[----:B--2---:R-:W-:-:S04]  /*118c0*/  ISETP.NE.AND P0, PT, R2, RZ, PT ;  /* 0x000000ff0200720c */ /* 0x004fc80003f05270 */
[----:B------:R-:W-:Y:S01]  /*118d0*/  P2R R22, PR, RZ, 0x1 ;  /* 0x00000001ff167803 */ /* 0x000fe20000000000 */
[----:B------:R-:W-:Y:S05]  /*118e0*/  BRA `(.L_x_21406) ;  /* 0x00000e5000007947 */ /* 0x000fea0003800000 */
.L_x_21407:
[----:B------:R-:W2:Y:S02]  /*118f0*/  LDG.E.U16 R2, [R2.64] ;  /* 0x0000002402027981 */ /* 0x000ea4000c1e1500 */
[----:B--2---:R-:W-:-:S04]  /*11900*/  ISETP.NE.AND P0, PT, R2, RZ, PT ;  /* 0x000000ff0200720c */ /* 0x004fc80003f05270 */
[----:B------:R-:W-:Y:S01]  /*11910*/  P2R R22, PR, RZ, 0x1 ;  /* 0x00000001ff167803 */ /* 0x000fe20000000000 */
[----:B------:R-:W-:Y:S05]  /*11920*/  BRA `(.L_x_21406) ;  /* 0x00000e1000007947 */ /* 0x000fea0003800000 */
.L_x_21402:
        /* <DEDUP_REMOVED lines=10> */
.L_x_21410:
[----:B------:R-:W2:Y:S02]  /*119d0*/  LDG.E.U16 R0, [R2.64] ;  /* 0x0000002402007981 */ /* 0x000ea4000c1e1500 */
[----:B--2---:R-:W-:-:S05]  /*119e0*/  HADD2.F32 R0, -RZ, R0.H0_H0 ;  /* 0x20000000ff007230 */ /* 0x004fca0000004100 */
[----:B------:R-:W-:-:S04]  /*119f0*/  FSETP.NEU.FTZ.AND P0, PT, R0, RZ, PT ;  /* 0x000000ff0000720b */ /* 0x000fc80003f1d000 */
[----:B------:R-:W-:Y:S01]  /*11a00*/  P2R R22, PR, RZ, 0x1 ;  /* 0x00000001ff167803 */ /* 0x000fe20000000000 */
[----:B------:R-:W-:Y:S05]  /*11a10*/  BRA `(.L_x_21406) ;  /* 0x00000d2000007947 */ /* 0x000fea0003800000 */
.L_x_21409:
        /* <DEDUP_REMOVED lines=12> */
.L_x_21412:
        /* <DEDUP_REMOVED lines=11> */
.L_x_21411:
[----:B------:R-:W2:Y:S02]  /*11b90*/  LDG.E.64 R2, [R2.64] ;  /* 0x0000002402027981 */ /* 0x000ea4000c1e1b00 */
[----:B--2---:R-:W0:-:S06]  /*11ba0*/  DSETP.NEU.AND P0, PT, R2, RZ, PT ;  /* 0x000000ff0200722a */ /* 0x004e0c0003f0d000 */
[----:B0-----:R-:W-:Y:S01]  /*11bb0*/  P2R R22, PR, RZ, 0x1 ;  /* 0x00000001ff167803 */ /* 0x001fe20000000000 */
[----:B------:R-:W-:Y:S05]  /*11bc0*/  BRA `(.L_x_21406) ;  /* 0x00000b7000007947 */ /* 0x000fea0003800000 */
.L_x_21401:
        /* <DEDUP_REMOVED lines=12> */
.L_x_21415:
[----:B------:R-:W2:Y:S02]  /*11c90*/  LDG.E.128 R4, [R2.64] ;  /* 0x0000002402047981 */ /* 0x000ea4000c1e1d00 */
[----:B--2---:R-:W0:-:S06]  /*11ca0*/  DSETP.NEU.AND P0, PT, R6, RZ, PT ;  /* 0x000000ff0600722a */ /* 0x004e0c0003f0d000 */
[----:B0-----:R-:W0:-:S06]  /*11cb0*/  DSETP.NEU.OR P0, PT, R4, RZ, P0 ;  /* 0x000000ff0400722a */ /* 0x001e0c000070d400 */
[----:B0-----:R-:W-:Y:S01]  /*11cc0*/  P2R R22, PR, RZ, 0x1 ;  /* 0x00000001ff167803 */ /* 0x001fe20000000000 */
[----:B------:R-:W-:Y:S05]  /*11cd0*/  BRA `(.L_x_21406) ;  /* 0x00000a6000007947 */ /* 0x000fea0003800000 */
.L_x_21414:
        /* <DEDUP_REMOVED lines=28> */
.L_x_21417:
        /* <DEDUP_REMOVED lines=15> */
.L_x_21416:
[----:B------:R-:W2:Y:S02]  /*11f90*/  LDG.E.U16 R0, [R2.64] ;  /* 0x0000002402007981 */ /* 0x000ea4000c1e1500 */
[----:B--2---:R-:W-:-:S04]  /*11fa0*/  PRMT R0, RZ, 0x5410, R0 ;  /* 0x00005410ff007816 */ /* 0x004fc80000000000 */
[----:B------:R-:W-:-:S04]  /*11fb0*/  FSETP.NEU.FTZ.AND P0, PT, R0, RZ, PT ;  /* 0x000000ff0000720b */ /* 0x000fc80003f1d000 */
[----:B------:R-:W-:Y:S01]  /*11fc0*/  P2R R22, PR, RZ, 0x1 ;  /* 0x00000001ff167803 */ /* 0x000fe20000000000 */
[----:B------:R-:W-:Y:S05]  /*11fd0*/  BRA `(.L_x_21406) ;  /* 0x0000076000007947 */ /* 0x000fea0003800000 */
.L_x_21413:
        /* <DEDUP_REMOVED lines=12> */
.L_x_21420:
        /* <DEDUP_REMOVED lines=21> */
.L_x_21424:
[----:B------:R-:W-:Y:S05]  /*121f0*/  BSYNC B1 ;  /* 0x0000000000017941 */ /* 0x000fea0003800000 */
.L_x_21423:
[----:B------:R-:W-:Y:S01]  /*12200*/  LEA R3, R0, 0x3b800000, 0x17 ;  /* 0x3b80000000037811 */ /* 0x000fe200078eb8ff */
[----:B------:R-:W-:-:S05]  /*12210*/  IMAD.SHL.U32 R0, R2, 0x100000, RZ ;  /* 0x0010000002007824 */ /* 0x000fca00078e00ff */
[----:B------:R-:W-:Y:S02]  /*12220*/  LOP3.LUT R0, R3, R0, R4, 0xfe, !PT ;  /* 0x0000000003007212 */ /* 0x000fe400078efe04 */
.L_x_21422:
[----:B------:R-:W-:Y:S05]  /*12230*/  BSYNC B0 ;  /* 0x0000000000007941 */ /* 0x000fea0003800000 */
.L_x_21421:
[----:B------:R-:W-:-:S04]  /*12240*/  FSETP.NEU.FTZ.AND P0, PT, R0, RZ, PT ;  /* 0x000000ff0000720b */ /* 0x000fc80003f1d000 */
[----:B------:R-:W-:Y:S01]  /*12250*/  P2R R22, PR, RZ, 0x1 ;  /* 0x00000001ff167803 */ /* 0x000fe20000000000 */
[----:B------:R-:W-:Y:S05]  /*12260*/  BRA `(.L_x_21406) ;  /* 0x000004d000007947 */ /* 0x000fea0003800000 */
.L_x_21419:
        /* <DEDUP_REMOVED lines=21> */
.L_x_21428:
[----:B------:R-:W-:Y:S05]  /*123c0*/  BSYNC B1 ;  /* 0x0000000000017941 */ /* 0x000fea0003800000 */
.L_x_21427:
[----:B------:R-:W-:Y:S01]  /*123d0*/  LEA R3, R0, 0x37800000, 0x17 ;  /* 0x3780000000037811 */ /* 0x000fe200078eb8ff */
[----:B------:R-:W-:-:S05]  /*123e0*/  IMAD.SHL.U32 R0, R2, 0x200000, RZ ;  /* 0x0020000002007824 */ /* 0x000fca00078e00ff */
[----:B------:R-:W-:Y:S02]  /*123f0*/  LOP3.LUT R0, R3, R0, R4, 0xfe, !PT ;  /* 0x0000000003007212 */ /* 0x000fe400078efe04 */
.L_x_21426:
[----:B------:R-:W-:Y:S05]  /*12400*/  BSYNC B0 ;  /* 0x0000000000007941 */ /* 0x000fea0003800000 */
.L_x_21425:
[----:B------:R-:W-:-:S04]  /*12410*/  FSETP.NEU.FTZ.AND P0, PT, R0, RZ, PT ;  /* 0x000000ff0000720b */ /* 0x000fc80003f1d000 */
[----:B------:R-:W-:Y:S01]  /*12420*/  P2R R22, PR, RZ, 0x1 ;  /* 0x00000001ff167803 */ /* 0x000fe20000000000 */
[----:B------:R-:W-:Y:S05]  /*12430*/  BRA `(.L_x_21406) ;  /* 0x0000030000007947 */ /* 0x000fea0003800000 */
.L_x_21418:
        /* <DEDUP_REMOVED lines=14> */
.L_x_21432:
[----:B------:R-:W-:Y:S05]  /*12520*/  BSYNC B0 ;  /* 0x0000000000007941 */ /* 0x000fea0003800000 */
.L_x_21431:
[----:B------:R-:W-:-:S04]  /*12530*/  FSETP.NEU.FTZ.AND P0, PT, R0, RZ, PT ;  /* 0x000000ff0000720b */ /* 0x000fc80003f1d000 */
[----:B------:R-:W-:Y:S01]  /*12540*/  P2R R22, PR, RZ, 0x1 ;  /* 0x00000001ff167803 */ /* 0x000fe20000000000 */
[----:B------:R-:W-:Y:S05]  /*12550*/  BRA `(.L_x_21406) ;  /* 0x000001e000007947 */ /* 0x000fea0003800000 */
.L_x_21405:
        /* <DEDUP_REMOVED lines=22> */
.L_x_21430:
[----:B------:R-:W2:Y:S02]  /*126c0*/  LDG.E.64 R2, [R2.64] ;  /* 0x0000002402027981 */ /* 0x000ea4000c1e1b00 */
[----:B--2---:R-:W-:-:S04]  /*126d0*/  ISETP.NE.U32.AND P0, PT, R2, RZ, PT ;  /* 0x000000ff0200720c */ /* 0x004fc80003f05070 */
[----:B------:R-:W-:-:S04]  /*126e0*/  ISETP.NE.AND.EX P0, PT, R3, RZ, PT, P0 ;  /* 0x000000ff0300720c */ /* 0x000fc80003f05300 */
[----:B------:R-:W-:Y:S01]  /*126f0*/  P2R R22, PR, RZ, 0x1 ;  /* 0x00000001ff167803 */ /* 0x000fe20000000000 */
[----:B------:R-:W-:Y:S05]  /*12700*/  BRA `(.L_x_21406) ;  /* 0x0000003000007947 */ /* 0x000fea0003800000 */
.L_x_21429:
[----:B------:R-:W2:Y:S02]  /*12710*/  LDG.E R2, [R2.64] ;  /* 0x0000002402027981 */ /* 0x000ea4000c1e1900 */
[----:B--2---:R-:W-:-:S04]  /*12720*/  ISETP.NE.AND P0, PT, R2, RZ, PT ;  /* 0x000000ff0200720c */ /* 0x004fc80003f05270 */
[----:B------:R-:W-:Y:S02]  /*12730*/  P2R R22, PR, RZ, 0x1 ;  /* 0x00000001ff167803 */ /* 0x000fe40000000000 */
.L_x_21406:
        /* <DEDUP_REMOVED lines=17> */
.L_x_21436:
[----:B------:R-:W2:Y:S02]  /*12850*/  LDG.E.U8 R2, [R2.64] ;  /* 0x0000002402027981 */ /* 0x000ea4000c1e1100 */
[----:B--2---:R-:W-:Y:S01]  /*12860*/  ISETP.NE.AND P0, PT, R2, RZ, PT ;  /* 0x000000ff0200720c */ /* 0x004fe20003f05270 */
[----:B------:R-:W-:Y:S05]  /*12870*/  BRA `(.L_x_21438) ;  /* 0x00000e0000007947 */ /* 0x000fea0003800000 */
.L_x_21435:
        /* <DEDUP_REMOVED lines=10> */
.L_x_21440:
[----:B------:R-:W2:Y:S02]  /*12920*/  LDG.E R2, [R2.64] ;  /* 0x0000002402027981 */ /* 0x000ea4000c1e1900 */
[----:B--2---:R-:W-:Y:S01]  /*12930*/  ISETP.NE.AND P0, PT, R2, RZ, PT ;  /* 0x000000ff0200720c */ /* 0x004fe20003f05270 */
[----:B------:R-:W-:Y:S05]  /*12940*/  BRA `(.L_x_21438) ;  /* 0x00000d3000007947 */ /* 0x000fea0003800000 */
.L_x_21439:
[----:B------:R-:W2:Y:S02]  /*12950*/  LDG.E.U16 R2, [R2.64] ;  /* 0x0000002402027981 */ /* 0x000ea4000c1e1500 */
[----:B--2---:R-:W-:Y:S01]  /*12960*/  ISETP.NE.AND P0, PT, R2, RZ, PT ;  /* 0x000000ff0200720c */ /* 0x004fe20003f05270 */
[----:B------:R-:W-:Y:S05]  /*12970*/  BRA `(.L_x_21438) ;  /* 0x00000d0000007947 */ /* 0x000fea0003800000 */
.L_x_21434:
        /* <DEDUP_REMOVED lines=9> */
.L_x_21442:
[----:B------:R-:W2:Y:S02]  /*12a10*/  LDG.E.U16 R0, [R2.64] ;  /* 0x0000002402007981 */ /* 0x000ea4000c1e1500 */
[----:B--2---:R-:W-:-:S05]  /*12a20*/  HADD2.F32 R0, -RZ, R0.H0_H0 ;  /* 0x20000000ff007230 */ /* 0x004fca0000004100 */
[----:B------:R-:W-:Y:S01]  /*12a30*/  FSETP.NEU.FTZ.AND P0, PT, R0, RZ, PT ;  /* 0x000000ff0000720b */ /* 0x000fe20003f1d000 */
[----:B------:R-:W-:Y:S05]  /*12a40*/  BRA `(.L_x_21438) ;  /* 0x00000c3000007947 */ /* 0x000fea0003800000 */
.L_x_21441:
        /* <DEDUP_REMOVED lines=11> */
.L_x_21444:
        /* <DEDUP_REMOVED lines=10> */
.L_x_21443:
[----:B------:R-:W2:Y:S02]  /*12ba0*/  LDG.E.64 R2, [R2.64] ;  /* 0x0000002402027981 */ /* 0x000ea4000c1e1b00 */
[----:B--2---:R0:W1:Y:S01]  /*12bb0*/  DSETP.NEU.AND P0, PT, R2, RZ, PT ;  /* 0x000000ff0200722a */ /* 0x0040620003f0d000 */
[----:B------:R-:W-:Y:S05]  /*12bc0*/  BRA `(.L_x_21438) ;  /* 0x00000ab000007947 */ /* 0x000fea0003800000 */
.L_x_21433:
        /* <DEDUP_REMOVED lines=11> */
.L_x_21447:
[----:B------:R-:W2:Y:S02]  /*12c80*/  LDG.E.128 R4, [R2.64] ;  /* 0x0000002402047981 */ /* 0x000ea4000c1e1d00 */
[----:B--2---:R-:W0:-:S06]  /*12c90*/  DSETP.NEU.AND P0, PT, R6, RZ, PT ;  /* 0x000000ff0600722a */ /* 0x004e0c0003f0d000 */
[----:B0-----:R0:W1:Y:S01]  /*12ca0*/  DSETP.NEU.OR P0, PT, R4, RZ, P0 ;  /* 0x000000ff0400722a */ /* 0x001062000070d400 */
[----:B------:R-:W-:Y:S05]  /*12cb0*/  BRA `(.L_x_21438) ;  /* 0x000009c000007947 */ /* 0x000fea0003800000 */
.L_x_21446:
        /* <DEDUP_REMOVED lines=27> */
.L_x_21449:
        /* <DEDUP_REMOVED lines=14> */
.L_x_21448:
[----:B------:R-:W2:Y:S02]  /*12f50*/  LDG.E.U16 R0, [R2.64] ;  /* 0x0000002402007981 */ /* 0x000ea4000c1e1500 */
[----:B--2---:R-:W-:-:S04]  /*12f60*/  PRMT R0, RZ, 0x5410, R0 ;  /* 0x00005410ff007816 */ /* 0x004fc80000000000 */
[----:B------:R-:W-:Y:S01]  /*12f70*/  FSETP.NEU.FTZ.AND P0, PT, R0, RZ, PT ;  /* 0x000000ff0000720b */ /* 0x000fe20003f1d000 */
[----:B------:R-:W-:Y:S05]  /*12f80*/  BRA `(.L_x_21438) ;  /* 0x000006f000007947 */ /* 0x000fea0003800000 */
.L_x_21445:
        /* <DEDUP_REMOVED lines=11> */
.L_x_21452:
        /* <DEDUP_REMOVED lines=21> */
.L_x_21456:
[----:B------:R-:W-:Y:S05]  /*13190*/  BSYNC B1 ;  /* 0x0000000000017941 */ /* 0x000fea0003800000 */
.L_x_21455:
[----:B------:R-:W-:Y:S01]  /*131a0*/  LEA R3, R0, 0x3b800000, 0x17 ;  /* 0x3b80000000037811 */ /* 0x000fe200078eb8ff */
[----:B------:R-:W-:-:S05]  /*131b0*/  IMAD.SHL.U32 R0, R2, 0x100000, RZ ;  /* 0x0010000002007824 */ /* 0x000fca00078e00ff */
[----:B------:R-:W-:Y:S02]  /*131c0*/  LOP3.LUT R0, R3, R0, R4, 0xfe, !PT ;  /* 0x0000000003007212 */ /* 0x000fe400078efe04 */
.L_x_21454:
[----:B------:R-:W-:Y:S05]  /*131d0*/  BSYNC B0 ;  /* 0x0000000000007941 */ /* 0x000fea0003800000 */
.L_x_21453:
[----:B------:R-:W-:Y:S01]  /*131e0*/  FSETP.NEU.FTZ.AND P0, PT, R0, RZ, PT ;  /* 0x000000ff0000720b */ /* 0x000fe20003f1d000 */
[----:B------:R-:W-:Y:S05]  /*131f0*/  BRA `(.L_x_21438) ;  /* 0x0000048000007947 */ /* 0x000fea0003800000 */
.L_x_21451:
        /* <DEDUP_REMOVED lines=21> */
.L_x_21460:
[----:B------:R-:W-:Y:S05]  /*13350*/  BSYNC B1 ;  /* 0x0000000000017941 */ /* 0x000fea0003800000 */
.L_x_21459:
[----:B------:R-:W-:Y:S01]  /*13360*/  LEA R3, R0, 0x37800000, 0x17 ;  /* 0x3780000000037811 */ /* 0x000fe200078eb8ff */
[----:B------:R-:W-:-:S05]  /*13370*/  IMAD.SHL.U32 R0, R2, 0x200000, RZ ;  /* 0x0020000002007824 */ /* 0x000fca00078e00ff */
[----:B------:R-:W-:Y:S02]  /*13380*/  LOP3.LUT R0, R3, R0, R4, 0xfe, !PT ;  /* 0x0000000003007212 */ /* 0x000fe400078efe04 */
.L_x_21458:
[----:B------:R-:W-:Y:S05]  /*13390*/  BSYNC B0 ;  /* 0x0000000000007941 */ /* 0x000fea0003800000 */
.L_x_21457:
[----:B------:R-:W-:Y:S01]  /*133a0*/  FSETP.NEU.FTZ.AND P0, PT, R0, RZ, PT ;  /* 0x000000ff0000720b */ /* 0x000fe20003f1d000 */
[----:B------:R-:W-:Y:S05]  /*133b0*/  BRA `(.L_x_21438) ;  /* 0x000002c000007947 */ /* 0x000fea0003800000 */
.L_x_21450:
        /* <DEDUP_REMOVED lines=14> */
.L_x_21464:
[----:B------:R-:W-:Y:S05]  /*134a0*/  BSYNC B0 ;  /* 0x0000000000007941 */ /* 0x000fea0003800000 */
.L_x_21463:
[----:B------:R-:W-:Y:S01]  /*134b0*/  FSETP.NEU.FTZ.AND P0, PT, R0, RZ, PT ;  /* 0x000000ff0000720b */ /* 0x000fe20003f1d000 */
[----:B------:R-:W-:Y:S05]  /*134c0*/  BRA `(.L_x_21438) ;  /* 0x000001b000007947 */ /* 0x000fea0003800000 */
.L_x_21437:
        /* <DEDUP_REMOVED lines=21> */
.L_x_21462:
[----:B------:R-:W2:Y:S02]  /*13620*/  LDG.E.64 R2, [R2.64] ;  /* 0x0000002402027981 */ /* 0x000ea4000c1e1b00 */
[----:B--2---:R-:W-:-:S04]  /*13630*/  ISETP.NE.U32.AND P0, PT, R2, RZ, PT ;  /* 0x000000ff0200720c */ /* 0x004fc80003f05070 */
[----:B------:R-:W-:Y:S01]  /*13640*/  ISETP.NE.AND.EX P0, PT, R3, RZ, PT, P0 ;  /* 0x000000ff0300720c */ /* 0x000fe20003f05300 */
[----:B------:R-:W-:Y:S05]  /*13650*/  BRA `(.L_x_21438) ;  /* 0x0000002000007947 */ /* 0x000fea0003800000 */
.L_x_21461:
[----:B------:R-:W2:Y:S02]  /*13660*/  LDG.E R2, [R2.64] ;  /* 0x0000002402027981 */ /* 0x000ea4000c1e1900 */
[----:B--2---:R-:W-:Y:S02]  /*13670*/  ISETP.NE.AND P0, PT, R2, RZ, PT ;  /* 0x000000ff0200720c */ /* 0x004fe40003f05270 */
.L_x_21438:
        /* <DEDUP_REMOVED lines=22> */
.L_x_21468:
[----:B------:R-:W-:Y:S01]  /*137e0*/  STG.E.U8 [R16.64], R2 ;  /* 0x0000000210007986 */ /* 0x000fe2000c101124 */
[----:B------:R-:W-:Y:S05]  /*137f0*/  EXIT ;  /* 0x000000000000794d */ /* 0x000fea0003800000 */
.L_x_21467:
        /* <DEDUP_REMOVED lines=9> */
.L_x_21471:
[----:B------:R-:W-:Y:S01]  /*13890*/  STG.E [R16.64], R2 ;  /* 0x0000000210007986 */ /* 0x000fe2000c101924 */
[----:B------:R-:W-:Y:S05]  /*138a0*/  EXIT ;  /* 0x000000000000794d */ /* 0x000fea0003800000 */
.L_x_21470:
[----:B------:R-:W-:Y:S01]  /*138b0*/  STG.E.U16 [R16.64], R2 ;  /* 0x0000000210007986 */ /* 0x000fe2000c101524 */
[----:B------:R-:W-:Y:S05]  /*138c0*/  EXIT ;  /* 0x000000000000794d */ /* 0x000fea0003800000 */
.L_x_21466:
[----:B------:R-:W-:-:S13]  /*138d0*/  ISETP.GT.AND P0, PT, R0, 0x6, PT ;  /* 0x000000060000780c */ /* 0x000fda0003f04270 */
[----:B------:R-:W-:Y:S05]  /*138e0*/  @P0 BRA `(.L_x_21472) ;  /* 0x000000b000000947 */ /* 0x000fea0003800000 */
[----:B------:R-:W-:-:S13]  /*138f0*/  ISETP.NE.AND P0, PT, R0, 0x5, PT ;  /* 0x000000050000780c */ /* 0x000fda0003f05270 */
[----:B------:R-:W-:Y:S05]  /*13900*/  @!P0 BRA `(.L_x_21473) ;  /* 0x0000005000008947 */ /* 0x000fea0003800000 */
[----:B------:R-:W-:-:S13]  /*13910*/  ISETP.NE.AND P0, PT, R0, 0x6, PT ;  /* 0x000000060000780c */ /* 0x000fda0003f05270 */
[----:B------:R-:W-:Y:S05]  /*13920*/  @P0 BRA `(.L_x_21469) ;  /* 0x00000aa000000947 */ /* 0x000fea0003800000 */
[----:B------:R-:W0:Y:S02]  /*13930*/  I2F.U32 R3, R2 ;  /* 0x0000000200037306 */ /* 0x000e240000201000 */
[----:B0-----:R-:W-:Y:S01]  /*13940*/  STG.E [R16.64], R3 ;  /* 0x0000000310007986 */ /* 0x001fe2000c101924 */
[----:B------:R-:W-:Y:S05]  /*13950*/  EXIT ;  /* 0x000000000000794d */ /* 0x000fea0003800000 */
.L_x_21473:
[----:B------:R-:W0:Y:S02]  /*13960*/  I2F.U32 R0, R2 ;  /* 0x0000000200007306 */ /* 0x000e240000201000 */
[----:B0-----:R-:W-:-:S05]  /*13970*/  F2FP.PACK_AB R0, RZ, R0 ;  /* 0x00000000ff00723e */ /* 0x001fca00000000ff */
[----:B------:R-:W-:Y:S01]  /*13980*/  STG.E.U16 [R16.64], R0 ;  /* 0x0000000010007986 */ /* 0x000fe2000c101524 */
[----:B------:R-:W-:Y:S05]  /*13990*/  EXIT ;  /* 0x000000000000794d */ /* 0x000fea0003800000 */
.L_x_21472:
        /* <DEDUP_REMOVED lines=8> */
[----:B0-----:R-:W-:Y:S01]  /*13a20*/  STG.E.64 [R16.64], R2 ;  /* 0x0000000210007986 */ /* 0x001fe2000c101b24 */
[----:B------:R-:W-:Y:S05]  /*13a30*/  EXIT ;  /* 0x000000000000794d */ /* 0x000fea0003800000 */
.L_x_21475:
[----:B------:R-:W0:Y:S02]  /*13a40*/  I2F.U32 R2, R2 ;  /* 0x0000000200027306 */ /* 0x000e240000201000 */
[----:B0-----:R-:W-:-:S04]  /*13a50*/  F2FP.PACK_AB R3, RZ, R2 ;  /* 0x00000002ff03723e */ /* 0x001fc800000000ff */
[----:B------:R-:W-:-:S05]  /*13a60*/  PRMT R3, R3, 0x5410, RZ ;  /* 0x0000541003037816 */ /* 0x000fca00000000ff */
[----:B------:R-:W-:Y:S01]  /*13a70*/  STG.E [R16.64], R3 ;  /* 0x0000000310007986 */ /* 0x000fe2000c101924 */
[----:B------:R-:W-:Y:S05]  /*13a80*/  EXIT ;  /* 0x000000000000794d */ /* 0x000fea0003800000 */
.L_x_21474:
[----:B------:R-:W0:Y:S02]  /*13a90*/  I2F.F64.U32 R2, R2 ;  /* 0x0000000200027312 */ /* 0x000e240000201800 */
[----:B0-----:R-:W-:Y:S01]  /*13aa0*/  STG.E.64 [R16.64], R2 ;  /* 0x0000000210007986 */ /* 0x001fe2000c101b24 */
[----:B------:R-:W-:Y:S05]  /*13ab0*/  EXIT ;  /* 0x000000000000794d */ /* 0x000fea0003800000 */
.L_x_21465:
        /* <DEDUP_REMOVED lines=8> */
[----:B------:R-:W-:Y:S01]  /*13b40*/  STG.E.U8 [R16.64], R2 ;  /* 0x0000000210007986 */ /* 0x000fe2000c101124 */
[----:B------:R-:W-:Y:S05]  /*13b50*/  EXIT ;  /* 0x000000000000794d */ /* 0x000fea0003800000 */
.L_x_21478:
[----:B------:R-:W0:Y:S01]  /*13b60*/  I2F.F64.U32 R4, R2 ;  /* 0x0000000200047312 */ /* 0x000e220000201800 */
[----:B------:R-:W-:-:S05]  /*13b70*/  CS2R R6, SRZ ;  /* 0x0000000000067805 */ /* 0x000fca000001ff00 */
[----:B0-----:R-:W-:Y:S01]  /*13b80*/  STG.E.128 [R16.64], R4 ;  /* 0x0000000410007986 */ /* 0x001fe2000c101d24 */
[----:B------:R-:W-:Y:S05]  /*13b90*/  EXIT ;  /* 0x000000000000794d */ /* 0x000fea0003800000 */
.L_x_21477:
        /* <DEDUP_REMOVED lines=21> */
.L_x_21482:
[----:B------:R-:W-:Y:S05]  /*13cf0*/  BSYNC B0 ;  /* 0x0000000000007941 */ /* 0x000fea0003800000 */
.L_x_21481:
[----:B------:R-:W-:-:S05]  /*13d00*/  LOP3.LUT R3, R0, R3, RZ, 0xfc, !PT ;  /* 0x0000000300037212 */ /* 0x000fca00078efcff */
[----:B------:R-:W-:Y:S01]  /*13d10*/  STG.E.U8 [R16.64], R3 ;  /* 0x0000000310007986 */ /* 0x000fe2000c101124 */
[----:B------:R-:W-:Y:S05]  /*13d20*/  EXIT ;  /* 0x000000000000794d */ /* 0x000fea0003800000 */
.L_x_21480:
        /* <DEDUP_REMOVED lines=13> */
.L_x_21484:
[----:B------:R-:W-:Y:S01]  /*13e00*/  IMAD.MOV.U32 R0, RZ, RZ, 0x7f ;  /* 0x0000007fff007424 */ /* 0x000fe200078e00ff */
[----:B------:R-:W-:-:S04]  /*13e10*/  ISETP.GT.U32.AND P0, PT, R3, 0x7f800000, PT ;  /* 0x7f8000000300780c */ /* 0x000fc80003f04070 */
[----:B------:R-:W-:-:S04]  /*13e20*/  SEL R0, R0, 0x7c, P0 ;  /* 0x0000007c00007807 */ /* 0x000fc80000000000 */
.L_x_21485:
[----:B------:R-:W-:Y:S05]  /*13e30*/  BSYNC B0 ;  /* 0x0000000000007941 */ /* 0x000fea0003800000 */
.L_x_21483:
[----:B------:R-:W-:-:S04]  /*13e40*/  LOP3.LUT R2, R5, 0x80000000, RZ, 0xc0, !PT ;  /* 0x8000000005027812 */ /* 0x000fc800078ec0ff */
[----:B------:R-:W-:-:S04]  /*13e50*/  SHF.R.U32.HI R3, RZ, 0x18, R2 ;  /* 0x00000018ff037819 */ /* 0x000fc80000011602 */
[----:B------:R-:W-:-:S05]  /*13e60*/  LOP3.LUT R3, R0, R3, RZ, 0xfc, !PT ;  /* 0x0000000300037212 */ /* 0x000fca00078efcff */
[----:B------:R-:W-:Y:S01]  /*13e70*/  STG.E.U8 [R16.64], R3 ;  /* 0x0000000310007986 */ /* 0x000fe2000c101124 */
[----:B------:R-:W-:Y:S05]  /*13e80*/  EXIT ;  /* 0x000000000000794d */ /* 0x000fea0003800000 */
.L_x_21479:
[----:B------:R-:W0:Y:S02]  /*13e90*/  I2F.U32 R0, R2 ;  /* 0x0000000200007306 */ /* 0x000e240000201000 */
[----:B0-----:R-:W-:-:S05]  /*13ea0*/  F2FP.BF16.PACK_AB R0, RZ, R0 ;  /* 0x00000000ff00723e */ /* 0x001fca00000010ff */
[----:B------:R-:W-:Y:S01]  /*13eb0*/  STG.E.U16 [R16.64], R0 ;  /* 0x0000000010007986 */ /* 0x000fe2000c101524 */
[----:B------:R-:W-:Y:S05]  /*13ec0*/  EXIT ;  /* 0x000000000000794d */ /* 0x000fea0003800000 */
.L_x_21476:
        /* <DEDUP_REMOVED lines=10> */
.L_x_21488:
        /* <DEDUP_REMOVED lines=17> */
.L_x_21491:
[----:B------:R-:W-:-:S04]  /*14080*/  LOP3.LUT R2, R5, 0x80000000, RZ, 0xc0, !PT ;  /* 0x8000000005027812 */ /* 0x000fc800078ec0ff */
[----:B------:R-:W-:-:S04]  /*14090*/  SHF.R.U32.HI R3, RZ, 0x18, R2 ;  /* 0x00000018ff037819 */ /* 0x000fc80000011602 */
[----:B------:R-:W-:-:S04]  /*140a0*/  LOP3.LUT R0, R0, R3, RZ, 0xfc, !PT ;  /* 0x0000000300007212 */ /* 0x000fc800078efcff */
[----:B------:R-:W-:Y:S02]  /*140b0*/  PRMT R8, R0, 0x7610, R8 ;  /* 0x0000761000087816 */ /* 0x000fe40000000008 */
.L_x_21490:
[----:B------:R-:W-:Y:S05]  /*140c0*/  BSYNC B0 ;  /* 0x0000000000007941 */ /* 0x000fea0003800000 */
.L_x_21489:
[----:B------:R-:W-:Y:S01]  /*140d0*/  STG.E.U8 [R16.64], R8 ;  /* 0x0000000810007986 */ /* 0x000fe2000c101124 */
[----:B------:R-:W-:Y:S05]  /*140e0*/  EXIT ;  /* 0x000000000000794d */ /* 0x000fea0003800000 */
.L_x_21487:
        /* <DEDUP_REMOVED lines=17> */
.L_x_21494:
[----:B------:R-:W-:-:S04]  /*14200*/  LOP3.LUT R2, R5, 0x80000000, RZ, 0xc0, !PT ;  /* 0x8000000005027812 */ /* 0x000fc800078ec0ff */
[----:B------:R-:W-:-:S04]  /*14210*/  SHF.R.U32.HI R3, RZ, 0x18, R2 ;  /* 0x00000018ff037819 */ /* 0x000fc80000011602 */
[----:B------:R-:W-:-:S04]  /*14220*/  LOP3.LUT R0, R0, R3, RZ, 0xfc, !PT ;  /* 0x0000000300007212 */ /* 0x000fc800078efcff */
[----:B------:R-:W-:Y:S02]  /*14230*/  PRMT R8, R0, 0x7610, R8 ;  /* 0x0000761000087816 */ /* 0x000fe40000000008 */
.L_x_21493:
[----:B------:R-:W-:Y:S05]  /*14240*/  BSYNC B0 ;  /* 0x0000000000007941 */ /* 0x000fea0003800000 */
.L_x_21492:
[----:B------:R-:W-:Y:S01]  /*14250*/  STG.E.U8 [R16.64], R8 ;  /* 0x0000000810007986 */ /* 0x000fe2000c101124 */
[----:B------:R-:W-:Y:S05]  /*14260*/  EXIT ;  /* 0x000000000000794d */ /* 0x000fea0003800000 */
.L_x_21486:
        /* <DEDUP_REMOVED lines=22> */
.L_x_21469:
        /* <DEDUP_REMOVED lines=20> */
.L_x_21496:
[----:B------:R-:W-:-:S05]  /*14510*/  IMAD.MOV.U32 R3, RZ, RZ, RZ ;  /* 0x000000ffff037224 */ /* 0x000fca00078e00ff */
[----:B------:R-:W-:Y:S01]  /*14520*/  STG.E.64 [R16.64], R2 ;  /* 0x0000000210007986 */ /* 0x000fe2000c101b24 */
[----:B------:R-:W-:Y:S05]  /*14530*/  EXIT ;  /* 0x000000000000794d */ /* 0x000fea0003800000 */
.L_x_21495:
[----:B------:R-:W-:Y:S01]  /*14540*/  STG.E [R16.64], R2 ;  /* 0x0000000210007986 */ /* 0x000fe2000c101924 */
[----:B------:R-:W-:Y:S05]  /*14550*/  EXIT ;  /* 0x000000000000794d */ /* 0x000fea0003800000 */
.L_x_21497:
        /* <DEDUP_REMOVED lines=10> */
.L_x_23063:


//--------------------- .text._ZN2at6native27unrolled_elementwise_kernelIZNS0_54_GLOBAL__N__d8c5977b_16_LinearAlgebra_cu_9e10b42f_321716addr_kernel_cudaERNS_14TensorIteratorERKN3c106ScalarES8_EUlbbbE0_St5arrayIPcLm4EELi4E23TrivialOffsetCalculatorILi3EjESD_ILi1EjENS0_6memory12LoadWithCastILi3EEENSG_13StoreWithCastILi1EEEEEviT_T0_T2_T3_T4_T5_ --------------------------
	.section	.text._ZN2at6native27unrolled_elementwise_kernelIZNS0_54_GLOBAL__N__d8c5977b_16_LinearAlgebra_cu_9e10b42f_321716addr_kernel_cudaERNS_14TensorIteratorERKN3c106ScalarES8_EUlbbbE0_St5arrayIPcLm4EELi4E23TrivialOffsetCalculatorILi3EjESD_ILi1EjENS0_6memory12LoadWithCastILi3EEENSG_13StoreWithCastILi1EEEEEviT_T0_T2_T3_T4_T5_,"ax",@progbits
	.sectioninfo	@"SHI_REGISTERS=32"
	.align	128
        .global         _ZN2at6native27unrolled_elementwise_kernelIZNS0_54_GLOBAL__N__d8c5977b_16_LinearAlgebra_cu_9e10b42f_321716addr_kernel_cudaERNS_14TensorIteratorERKN3c106ScalarES8_EUlbbbE0_St5arrayIPcLm4EELi4E23TrivialOffsetCalculatorILi3EjESD_ILi1EjENS0_6memory12LoadWithCastILi3EEENSG_13StoreWithCastILi1EEEEEviT_T0_T2_T3_T4_T5_
        .type           _ZN2at6native27unrolled_elementwise_kernelIZNS0_54_GLOBAL__N__d8c5977b_16_LinearAlgebra_cu_9e10b42f_321716addr_kernel_cudaERNS_14TensorIteratorERKN3c106ScalarES8_EUlbbbE0_St5arrayIPcLm4EELi4E23TrivialOffsetCalculatorILi3EjESD_ILi1EjENS0_6memory12LoadWithCastILi3EEENSG_13StoreWithCastILi1EEEEEviT_T0_T2_T3_T4_T5_,@function
        .size           _ZN2at6native27unrolled_elementwise_kernelIZNS0_54_GLOBAL__N__d8c5977b_16_LinearAlgebra_cu_9e10b42f_321716addr_kernel_cudaERNS_14TensorIteratorERKN3c106ScalarES8_EUlbbbE0_St5arrayIPcLm4EELi4E23TrivialOffsetCalculatorILi3EjESD_ILi1EjENS0_6memory12LoadWithCastILi3EEENSG_13StoreWithCastILi1EEEEEviT_T0_T2_T3_T4_T5_,(.L_x_23064 - _ZN2at6native27unrolled_elementwise_kernelIZNS0_54_GLOBAL__N__d8c5977b_16_LinearAlgebra_cu_9e10b42f_321716addr_kernel_cudaERNS_14TensorIteratorERKN3c106ScalarES8_EUlbbbE0_St5arrayIPcLm4EELi4E23TrivialOffsetCalculatorILi3EjESD_ILi1EjENS0_6memory12LoadWithCastILi3EEENSG_13StoreWithCastILi1EEEEEviT_T0_T2_T3_T4_T5_)
        .other          _ZN2at6native27unrolled_elementwise_kernelIZNS0_54_GLOBAL__N__d8c5977b_16_LinearAlgebra_cu_9e10b42f_321716addr_kernel_cudaERNS_14TensorIteratorERKN3c106ScalarES8_EUlbbbE0_St5arrayIPcLm4EELi4E23TrivialOffsetCalculatorILi3EjESD_ILi1EjENS0_6memory12LoadWithCastILi3EEENSG_13StoreWithCastILi1EEEEEviT_T0_T2_T3_T4_T5_,@"STO_CUDA_ENTRY STV_DEFAULT"
_ZN2at6native27unrolled_elementwise_kernelIZNS0_54_GLOBAL__N__d8c5977b_16_LinearAlgebra_cu_9e10b42f_321716addr_kernel_cudaERNS_14TensorIteratorERKN3c106ScalarES8_EUlbbbE0_St5arrayIPcLm4EELi4E23TrivialOffsetCalculatorILi3EjESD_ILi1EjENS0_6memory12LoadWithCastILi3EEENSG_13StoreWithCastILi1EEEEEviT_T0_T2_T3_T4_T5_:
.text._ZN2at6native27unrolled_elementwise_kernelIZNS0_54_GLOBAL__N__d8c5977b_16_LinearAlgebra_cu_9e10b42f_321716addr_kernel_cudaERNS_14TensorIteratorERKN3c106ScalarES8_EUlbbbE0_St5arrayIPcLm4EELi4E23TrivialOffsetCalculatorILi3EjESD_ILi1EjENS0_6memory12LoadWithCastILi3EEENSG_13StoreWithCastILi1EEEEEviT_T0_T2_T3_T4_T5_:
        /* <DEDUP_REMOVED lines=16> */
[----:B-1-34-:R-:W-:Y:S01]  /*0100*/  IMAD R17, R0, 0x200, R16 ;  /* 0x0000020000117824 */ /* 0x01afe200078e0210 */
        /* <DEDUP_REMOVED lines=18> */
.L_x_21503:
[----:B------:R-:W2:Y:S02]  /*0230*/  LDG.E.U8 R4, [R4.64] ;  /* 0x0000002404047981 */ /* 0x000ea4000c1e1100 */
[----:B--2---:R-:W-:-:S04]  /*0240*/  ISETP.NE.AND P0, PT, R4, RZ, PT ;  /* 0x000000ff0400720c */ /* 0x004fc80003f05270 */
[----:B------:R-:W-:Y:S01]  /*0250*/  P2R R18, PR, RZ, 0x1 ;  /* 0x00000001ff127803 */ /* 0x000fe20000000000 */
[----:B------:R-:W-:Y:S05]  /*0260*/  BRA `(.L_x_21505) ;  /* 0x00000f4000007947 */ /* 0x000fea0003800000 */
.L_x_21502:
        /* <DEDUP_REMOVED lines=11> */
.L_x_21507:
[----:B------:R-:W2:Y:S02]  /*0320*/  LDG.E R4, [R4.64] ;  /* 0x0000002404047981 */ /* 0x000ea4000c1e1900 */
[----:B--2---:R-:W-:-:S04]  /*0330*/  ISETP.NE.AND P0, PT, R4, RZ, PT ;  /* 0x000000ff0400720c */ /* 0x004fc80003f05270 */
[----:B------:R-:W-:Y:S01]  /*0340*/  P2R R18, PR, RZ, 0x1 ;  /* 0x00000001ff127803 */ /* 0x000fe20000000000 */
[----:B------:R-:W-:Y:S05]  /*0350*/  BRA `(.L_x_21505) ;  /* 0x00000e5000007947 */ /* 0x000fea0003800000 */
.L_x_21506:
[----:B------:R-:W2:Y:S02]  /*0360*/  LDG.E.U16 R4, [R4.64] ;  /* 0x0000002404047981 */ /* 0x000ea4000c1e1500 */
[----:B--2---:R-:W-:-:S04]  /*0370*/  ISETP.NE.AND P0, PT, R4, RZ, PT ;  /* 0x000000ff0400720c */ /* 0x004fc80003f05270 */
[----:B------:R-:W-:Y:S01]  /*0380*/  P2R R18, PR, RZ, 0x1 ;  /* 0x00000001ff127803 */ /* 0x000fe20000000000 */
[----:B------:R-:W-:Y:S05]  /*0390*/  BRA `(.L_x_21505) ;  /* 0x00000e1000007947 */ /* 0x000fea0003800000 */
.L_x_21501:
        /* <DEDUP_REMOVED lines=10> */
.L_x_21509:
[----:B------:R-:W2:Y:S02]  /*0440*/  LDG.E.U16 R0, [R4.64] ;  /* 0x0000002404007981 */ /* 0x000ea4000c1e1500 */
[----:B--2---:R-:W-:-:S05]  /*0450*/  HADD2.F32 R0, -RZ, R0.H0_H0 ;  /* 0x20000000ff007230 */ /* 0x004fca0000004100 */
[----:B------:R-:W-:-:S04]  /*0460*/  FSETP.NEU.FTZ.AND P0, PT, R0, RZ, PT ;  /* 0x000000ff0000720b */ /* 0x000fc80003f1d000 */
[----:B------:R-:W-:Y:S01]  /*0470*/  P2R R18, PR, RZ, 0x1 ;  /* 0x00000001ff127803 */ /* 0x000fe20000000000 */
[----:B------:R-:W-:Y:S05]  /*0480*/  BRA `(.L_x_21505) ;  /* 0x00000d2000007947 */ /* 0x000fea0003800000 */
.L_x_21508:
        /* <DEDUP_REMOVED lines=12> */
.L_x_21511:
        /* <DEDUP_REMOVED lines=11> */
.L_x_21510:
[----:B------:R-:W2:Y:S02]  /*0600*/  LDG.E.64 R4, [R4.64] ;  /* 0x0000002404047981 */ /* 0x000ea4000c1e1b00 */
[----:B--2---:R-:W0:-:S06]  /*0610*/  DSETP.NEU.AND P0, PT, R4, RZ, PT ;  /* 0x000000ff0400722a */ /* 0x004e0c0003f0d000 */
[----:B0-----:R-:W-:Y:S01]  /*0620*/  P2R R18, PR, RZ, 0x1 ;  /* 0x00000001ff127803 */ /* 0x001fe20000000000 */
[----:B------:R-:W-:Y:S05]  /*0630*/  BRA `(.L_x_21505) ;  /* 0x00000b7000007947 */ /* 0x000fea0003800000 */
.L_x_21500:
        /* <DEDUP_REMOVED lines=12> */
.L_x_21514:
[----:B------:R-:W2:Y:S02]  /*0700*/  LDG.E.128 R4, [R4.64] ;  /* 0x0000002404047981 */ /* 0x000ea4000c1e1d00 */
[----:B--2---:R-:W0:-:S06]  /*0710*/  DSETP.NEU.AND P0, PT, R6, RZ, PT ;  /* 0x000000ff0600722a */ /* 0x004e0c0003f0d000 */
[----:B0-----:R-:W0:-:S06]  /*0720*/  DSETP.NEU.OR P0, PT, R4, RZ, P0 ;  /* 0x000000ff0400722a */ /* 0x001e0c000070d400 */
[----:B0-----:R-:W-:Y:S01]  /*0730*/  P2R R18, PR, RZ, 0x1 ;  /* 0x00000001ff127803 */ /* 0x001fe20000000000 */
[----:B------:R-:W-:Y:S05]  /*0740*/  BRA `(.L_x_21505) ;  /* 0x00000a6000007947 */ /* 0x000fea0003800000 */
.L_x_21513:
        /* <DEDUP_REMOVED lines=28> */
.L_x_21516:
        /* <DEDUP_REMOVED lines=12> */
[----:B------:R-:W-:-:S04]  /*09d0*/  FSETP.NEU.FTZ.AND P0, PT, R0, RZ, PT ;  /* 0x000000ff0000720b */ /* 0x000fc80003f1d000 */
[----:B------:R-:W-:Y:S01]  /*09e0*/  P2R R18, PR, RZ, 0x1 ;  /* 0x00000001ff127803 */ /* 0x000fe20000000000 */
[----:B------:R-:W-:Y:S05]  /*09f0*/  BRA `(.L_x_21505) ;  /* 0x000007b000007947 */ /* 0x000fea0003800000 */
.L_x_21515:
[----:B------:R-:W2:Y:S02]  /*0a00*/  LDG.E.U16 R0, [R4.64] ;  /* 0x0000002404007981 */ /* 0x000ea4000c1e1500 */
[----:B--2---:R-:W-:-:S04]  /*0a10*/  PRMT R0, RZ, 0x5410, R0 ;  /* 0x00005410ff007816 */ /* 0x004fc80000000000 */
[----:B------:R-:W-:-:S04]  /*0a20*/  FSETP.NEU.FTZ.AND P0, PT, R0, RZ, PT ;  /* 0x000000ff0000720b */ /* 0x000fc80003f1d000 */
[----:B------:R-:W-:Y:S01]  /*0a30*/  P2R R18, PR, RZ, 0x1 ;  /* 0x00000001ff127803 */ /* 0x000fe20000000000 */
[----:B------:R-:W-:Y:S05]  /*0a40*/  BRA `(.L_x_21505) ;  /* 0x0000076000007947 */ /* 0x000fea0003800000 */
.L_x_21512:
        /* <DEDUP_REMOVED lines=12> */
.L_x_21519:
        /* <DEDUP_REMOVED lines=21> */
.L_x_21523:
[----:B------:R-:W-:Y:S05]  /*0c60*/  BSYNC B1 ;  /* 0x0000000000017941 */ /* 0x000fea0003800000 */
.L_x_21522:
[----:B------:R-:W-:Y:S01]  /*0c70*/  LEA R5, R0, 0x3b800000, 0x17 ;  /* 0x3b80000000057811 */ /* 0x000fe200078eb8ff */
[----:B------:R-:W-:-:S05]  /*0c80*/  IMAD.SHL.U32 R0, R3, 0x100000, RZ ;  /* 0x0010000003007824 */ /* 0x000fca00078e00ff */
[----:B------:R-:W-:Y:S02]  /*0c90*/  LOP3.LUT R0, R5, R0, R6, 0xfe, !PT ;  /* 0x0000000005007212 */ /* 0x000fe400078efe06 */
.L_x_21521:
[----:B------:R-:W-:Y:S05]  /*0ca0*/  BSYNC B0 ;  /* 0x0000000000007941 */ /* 0x000fea0003800000 */
.L_x_21520:
[----:B------:R-:W-:-:S04]  /*0cb0*/  FSETP.NEU.FTZ.AND P0, PT, R0, RZ, PT ;  /* 0x000000ff0000720b */ /* 0x000fc80003f1d000 */
[----:B------:R-:W-:Y:S01]  /*0cc0*/  P2R R18, PR, RZ, 0x1 ;  /* 0x00000001ff127803 */ /* 0x000fe20000000000 */
[----:B------:R-:W-:Y:S05]  /*0cd0*/  BRA `(.L_x_21505) ;  /* 0x000004d000007947 */ /* 0x000fea0003800000 */
.L_x_21518:
        /* <DEDUP_REMOVED lines=21> */
.L_x_21527:
[----:B------:R-:W-:Y:S05]  /*0e30*/  BSYNC B1 ;  /* 0x0000000000017941 */ /* 0x000fea0003800000 */
.L_x_21526:
[----:B------:R-:W-:Y:S01]  /*0e40*/  LEA R5, R0, 0x37800000, 0x17 ;  /* 0x3780000000057811 */ /* 0x000fe200078eb8ff */
[----:B------:R-:W-:-:S05]  /*0e50*/  IMAD.SHL.U32 R0, R3, 0x200000, RZ ;  /* 0x0020000003007824 */ /* 0x000fca00078e00ff */
[----:B------:R-:W-:Y:S02]  /*0e60*/  LOP3.LUT R0, R5, R0, R6, 0xfe, !PT ;  /* 0x0000000005007212 */ /* 0x000fe400078efe06 */
.L_x_21525:
[----:B------:R-:W-:Y:S05]  /*0e70*/  BSYNC B0 ;  /* 0x0000000000007941 */ /* 0x000fea0003800000 */
.L_x_21524:
[----:B------:R-:W-:-:S04]  /*0e80*/  FSETP.NEU.FTZ.AND P0, PT, R0, RZ, PT ;  /* 0x000000ff0000720b */ /* 0x000fc80003f1d000 */
[----:B------:R-:W-:Y:S01]  /*0e90*/  P2R R18, PR, RZ, 0x1 ;  /* 0x00000001ff127803 */ /* 0x000fe20000000000 */
[----:B------:R-:W-:Y:S05]  /*0ea0*/  BRA `(.L_x_21505) ;  /* 0x0000030000007947 */ /* 0x000fea0003800000 */
.L_x_21517:
        /* <DEDUP_REMOVED lines=14> */
.L_x_21531:
[----:B------:R-:W-:Y:S05]  /*0f90*/  BSYNC B0 ;  /* 0x0000000000007941 */ /* 0x000fea0003800000 */
.L_x_21530:
[----:B------:R-:W-:-:S04]  /*0fa0*/  FSETP.NEU.FTZ.AND P0, PT, R0, RZ, PT ;  /* 0x000000ff0000720b */ /* 0x000fc80003f1d000 */
[----:B------:R-:W-:Y:S01]  /*0fb0*/  P2R R18, PR, RZ, 0x1 ;  /* 0x00000001ff127803 */ /* 0x000fe20000000000 */
[----:B------:R-:W-:Y:S05]  /*0fc0*/  BRA `(.L_x_21505) ;  /* 0x000001e000007947 */ /* 0x000fea0003800000 */
.L_x_21504:
        /* <DEDUP_REMOVED lines=22> */
.L_x_21529:
[----:B------:R-:W2:Y:S02]  /*1130*/  LDG.E.64 R4, [R4.64] ;  /* 0x0000002404047981 */ /* 0x000ea4000c1e1b00 */
[----:B--2---:R-:W-:-:S04]  /*1140*/  ISETP.NE.U32.AND P0, PT, R4, RZ, PT ;  /* 0x000000ff0400720c */ /* 0x004fc80003f05070 */
[----:B------:R-:W-:-:S04]  /*1150*/  ISETP.NE.AND.EX P0, PT, R5, RZ, PT, P0 ;  /* 0x000000ff0500720c */ /* 0x000fc80003f05300 */
[----:B------:R-:W-:Y:S01]  /*1160*/  P2R R18, PR, RZ, 0x1 ;  /* 0x00000001ff127803 */ /* 0x000fe20000000000 */
[----:B------:R-:W-:Y:S05]  /*1170*/  BRA `(.L_x_21505) ;  /* 0x0000003000007947 */ /* 0x000fea0003800000 */
.L_x_21528:
[----:B------:R-:W2:Y:S02]  /*1180*/  LDG.E R4, [R4.64] ;  /* 0x0000002404047981 */ /* 0x000ea4000c1e1900 */
[----:B--2---:R-:W-:-:S04]  /*1190*/  ISETP.NE.AND P0, PT, R4, RZ, PT ;  /* 0x000000ff0400720c */ /* 0x004fc80003f05270 */
[----:B------:R-:W-:Y:S02]  /*11a0*/  P2R R18, PR, RZ, 0x1 ;  /* 0x00000001ff127803 */ /* 0x000fe40000000000 */
.L_x_21505:
        /* <DEDUP_REMOVED lines=18> */
.L_x_21535:
[----:B------:R-:W2:Y:S02]  /*12d0*/  LDG.E.U8 R4, [R4.64] ;  /* 0x0000002404047981 */ /* 0x000ea4000c1e1100 */
[----:B--2---:R-:W-:-:S04]  /*12e0*/  ISETP.NE.AND P0, PT, R4, RZ, PT ;  /* 0x000000ff0400720c */ /* 0x004fc80003f05270 */
[----:B------:R-:W-:Y:S01]  /*12f0*/  P2R R19, PR, RZ, 0x1 ;  /* 0x00000001ff137803 */ /* 0x000fe20000000000 */
[----:B------:R-:W-:Y:S05]  /*1300*/  BRA `(.L_x_21537) ;  /* 0x00000f4000007947 */ /* 0x000fea0003800000 */
.L_x_21534:
        /* <DEDUP_REMOVED lines=11> */
.L_x_21539:
[----:B------:R-:W2:Y:S02]  /*13c0*/  LDG.E R4, [R4.64] ;  /* 0x0000002404047981 */ /* 0x000ea4000c1e1900 */
[----:B--2---:R-:W-:-:S04]  /*13d0*/  ISETP.NE.AND P0, PT, R4, RZ, PT ;  /* 0x000000ff0400720c */ /* 0x004fc80003f05270 */
[----:B------:R-:W-:Y:S01]  /*13e0*/  P2R R19, PR, RZ, 0x1 ;  /* 0x00000001ff137803 */ /* 0x000fe20000000000 */
[----:B------:R-:W-:Y:S05]  /*13f0*/  BRA `(.L_x_21537) ;  /* 0x00000e5000007947 */ /* 0x000fea0003800000 */
.L_x_21538:
[----:B------:R-:W2:Y:S02]  /*1400*/  LDG.E.U16 R4, [R4.64] ;  /* 0x0000002404047981 */ /* 0x000ea4000c1e1500 */
[----:B--2---:R-:W-:-:S04]  /*1410*/  ISETP.NE.AND P0, PT, R4, RZ, PT ;  /* 0x000000ff0400720c */ /* 0x004fc80003f05270 */
[----:B------:R-:W-:Y:S01]  /*1420*/  P2R R19, PR, RZ, 0x1 ;  /* 0x00000001ff137803 */ /* 0x000fe20000000000 */
[----:B------:R-:W-:Y:S05]  /*1430*/  BRA `(.L_x_21537) ;  /* 0x00000e1000007947 */ /* 0x000fea0003800000 */
.L_x_21533:
        /* <DEDUP_REMOVED lines=10> */
.L_x_21541:
[----:B------:R-:W2:Y:S02]  /*14e0*/  LDG.E.U16 R0, [R4.64] ;  /* 0x0000002404007981 */ /* 0x000ea4000c1e1500 */
[----:B--2---:R-:W-:-:S05]  /*14f0*/  HADD2.F32 R0, -RZ, R0.H0_H0 ;  /* 0x20000000ff007230 */ /* 0x004fca0000004100 */
[----:B------:R-:W-:-:S04]  /*1500*/  FSETP.NEU.FTZ.AND P0, PT, R0, RZ, PT ;  /* 0x000000ff0000720b */ /* 0x000fc80003f1d000 */
[----:B------:R-:W-:Y:S01]  /*1510*/  P2R R19, PR, RZ, 0x1 ;  /* 0x00000001ff137803 */ /* 0x000fe20000000000 */
[----:B------:R-:W-:Y:S05]  /*1520*/  BRA `(.L_x_21537) ;  /* 0x00000d2000007947 */ /* 0x000fea0003800000 */
.L_x_21540:
        /* <DEDUP_REMOVED lines=12> */
.L_x_21543:
        /* <DEDUP_REMOVED lines=11> */
.L_x_21542:
[----:B------:R-:W2:Y:S02]  /*16a0*/  LDG.E.64 R4, [R4.64] ;  /* 0x0000002404047981 */ /* 0x000ea4000c1e1b00 */
[----:B--2---:R-:W0:-:S06]  /*16b0*/  DSETP.NEU.AND P0, PT, R4, RZ, PT ;  /* 0x000000ff0400722a */ /* 0x004e0c0003f0d000 */
[----:B0-----:R-:W-:Y:S01]  /*16c0*/  P2R R19, PR, RZ, 0x1 ;  /* 0x00000001ff137803 */ /* 0x001fe20000000000 */
[----:B------:R-:W-:Y:S05]  /*16d0*/  BRA `(.L_x_21537) ;  /* 0x00000b7000007947 */ /* 0x000fea0003800000 */
.L_x_21532:
        /* <DEDUP_REMOVED lines=12> */
.L_x_21546:
[----:B------:R-:W2:Y:S02]  /*17a0*/  LDG.E.128 R4, [R4.64] ;  /* 0x0000002404047981 */ /* 0x000ea4000c1e1d00 */
[----:B--2---:R-:W0:-:S06]  /*17b0*/  DSETP.NEU.AND P0, PT, R6, RZ, PT ;  /* 0x000000ff0600722a */ /* 0x004e0c0003f0d000 */
[----:B0-----:R-:W0:-:S06]  /*17c0*/  DSETP.NEU.OR P0, PT, R4, RZ, P0 ;  /* 0x000000ff0400722a */ /* 0x001e0c000070d400 */
[----:B0-----:R-:W-:Y:S01]  /*17d0*/  P2R R19, PR, RZ, 0x1 ;  /* 0x00000001ff137803 */ /* 0x001fe20000000000 */
[----:B------:R-:W-:Y:S05]  /*17e0*/  BRA `(.L_x_21537) ;  /* 0x00000a6000007947 */ /* 0x000fea0003800000 */
.L_x_21545:
        /* <DEDUP_REMOVED lines=28> */
.L_x_21548:
        /* <DEDUP_REMOVED lines=15> */
.L_x_21547:
[----:B------:R-:W2:Y:S02]  /*1aa0*/  LDG.E.U16 R0, [R4.64] ;  /* 0x0000002404007981 */ /* 0x000ea4000c1e1500 */
[----:B--2---:R-:W-:-:S04]  /*1ab0*/  PRMT R0, RZ, 0x5410, R0 ;  /* 0x00005410ff007816 */ /* 0x004fc80000000000 */
[----:B------:R-:W-:-:S04]  /*1ac0*/  FSETP.NEU.FTZ.AND P0, PT, R0, RZ, PT ;  /* 0x000000ff0000720b */ /* 0x000fc80003f1d000 */
[----:B------:R-:W-:Y:S01]  /*1ad0*/  P2R R19, PR, RZ, 0x1 ;  /* 0x00000001ff137803 */ /* 0x000fe20000000000 */
[----:B------:R-:W-:Y:S05]  /*1ae0*/  BRA `(.L_x_21537) ;  /* 0x0000076000007947 */ /* 0x000fea0003800000 */
.L_x_21544:
        /* <DEDUP_REMOVED lines=12> */
.L_x_21551:
        /* <DEDUP_REMOVED lines=21> */
.L_x_21555:
[----:B------:R-:W-:Y:S05]  /*1d00*/  BSYNC B1 ;  /* 0x0000000000017941 */ /* 0x000fea0003800000 */
.L_x_21554:
[----:B------:R-:W-:Y:S01]  /*1d10*/  LEA R5, R0, 0x3b800000, 0x17 ;  /* 0x3b80000000057811 */ /* 0x000fe200078eb8ff */
[----:B------:R-:W-:-:S05]  /*1d20*/  IMAD.SHL.U32 R0, R3, 0x100000, RZ ;  /* 0x0010000003007824 */ /* 0x000fca00078e00ff */
[----:B------:R-:W-:Y:S02]  /*1d30*/  LOP3.LUT R0, R5, R0, R6, 0xfe, !PT ;  /* 0x0000000005007212 */ /* 0x000fe400078efe06 */
.L_x_21553:
[----:B------:R-:W-:Y:S05]  /*1d40*/  BSYNC B0 ;  /* 0x0000000000007941 */ /* 0x000fea0003800000 */
.L_x_21552:
[----:B------:R-:W-:-:S04]  /*1d50*/  FSETP.NEU.FTZ.AND P0, PT, R0, RZ, PT ;  /* 0x000000ff0000720b */ /* 0x000fc80003f1d000 */
[----:B------:R-:W-:Y:S01]  /*1d60*/  P2R R19, PR, RZ, 0x1 ;  /* 0x00000001ff137803 */ /* 0x000fe20000000000 */
[----:B------:R-:W-:Y:S05]  /*1d70*/  BRA `(.L_x_21537) ;  /* 0x000004d000007947 */ /* 0x000fea0003800000 */
.L_x_21550:
        /* <DEDUP_REMOVED lines=21> */
.L_x_21559:
[----:B------:R-:W-:Y:S05]  /*1ed0*/  BSYNC B1 ;  /* 0x0000000000017941 */ /* 0x000fea0003800000 */
.L_x_21558:
[----:B------:R-:W-:Y:S01]  /*1ee0*/  LEA R5, R0, 0x37800000, 0x17 ;  /* 0x3780000000057811 */ /* 0x000fe200078eb8ff */
[----:B------:R-:W-:-:S05]  /*1ef0*/  IMAD.SHL.U32 R0, R3, 0x200000, RZ ;  /* 0x0020000003007824 */ /* 0x000fca00078e00ff */
[----:B------:R-:W-:Y:S02]  /*1f00*/  LOP3.LUT R0, R5, R0, R6, 0xfe, !PT ;  /* 0x0000000005007212 */ /* 0x000fe400078efe06 */
.L_x_21557:
[----:B------:R-:W-:Y:S05]  /*1f10*/  BSYNC B0 ;  /* 0x0000000000007941 */ /* 0x000fea0003800000 */
.L_x_21556:
[----:B------:R-:W-:-:S04]  /*1f20*/  FSETP.NEU.FTZ.AND P0, PT, R0, RZ, PT ;  /* 0x000000ff0000720b */ /* 0x000fc80003f1d000 */
[----:B------:R-:W-:Y:S01]  /*1f30*/  P2R R19, PR, RZ, 0x1 ;  /* 0x00000001ff137803 */ /* 0x000fe20000000000 */
[----:B------:R-:W-:Y:S05]  /*1f40*/  BRA `(.L_x_21537) ;  /* 0x0000030000007947 */ /* 0x000fea0003800000 */
.L_x_21549:
        /* <DEDUP_REMOVED lines=14> */
.L_x_21563:
[----:B------:R-:W-:Y:S05]  /*2030*/  BSYNC B0 ;  /* 0x0000000000007941 */ /* 0x000fea0003800000 */
.L_x_21562:
[----:B------:R-:W-:-:S04]  /*2040*/  FSETP.NEU.FTZ.AND P0, PT, R0, RZ, PT ;  /* 0x000000ff0000720b */ /* 0x000fc80003f1d000 */
[----:B------:R-:W-:Y:S01]  /*2050*/  P2R R19, PR, RZ, 0x1 ;  /* 0x00000001ff137803 */ /* 0x000fe20000000000 */
[----:B------:R-:W-:Y:S05]  /*2060*/  BRA `(.L_x_21537) ;  /* 0x000001e000007947 */ /* 0x000fea0003800000 */
.L_x_21536:
        /* <DEDUP_REMOVED lines=22> */
.L_x_21561:
[----:B------:R-:W2:Y:S02]  /*21d0*/  LDG.E.64 R4, [R4.64] ;  /* 0x0000002404047981 */ /* 0x000ea4000c1e1b00 */
[----:B--2---:R-:W-:-:S04]  /*21e0*/  ISETP.NE.U32.AND P0, PT, R4, RZ, PT ;  /* 0x000000ff0400720c */ /* 0x004fc80003f05070 */
[----:B------:R-:W-:-:S04]  /*21f0*/  ISETP.NE.AND.EX P0, PT, R5, RZ, PT, P0 ;  /* 0x000000ff0500720c */ /* 0x000fc80003f05300 */
[----:B------:R-:W-:Y:S01]  /*2200*/  P2R R19, PR, RZ, 0x1 ;  /* 0x00000001ff137803 */ /* 0x000fe20000000000 */
[----:B------:R-:W-:Y:S05]  /*2210*/  BRA `(.L_x_21537) ;  /* 0x0000003000007947 */ /* 0x000fea0003800000 */
.L_x_21560:
[----:B------:R-:W2:Y:S02]  /*2220*/  LDG.E R4, [R4.64] ;  /* 0x0000002404047981 */ /* 0x000ea4000c1e1900 */
[----:B--2---:R-:W-:-:S04]  /*2230*/  ISETP.NE.AND P0, PT, R4, RZ, PT ;  /* 0x000000ff0400720c */ /* 0x004fc80003f05270 */
[----:B------:R-:W-:Y:S02]  /*2240*/  P2R R19, PR, RZ, 0x1 ;  /* 0x00000001ff137803 */ /* 0x000fe40000000000 */
.L_x_21537:
        /* <DEDUP_REMOVED lines=17> */
.L_x_21567:
[----:B------:R-:W2:Y:S02]  /*2360*/  LDG.E.U8 R4, [R4.64] ;  /* 0x0000002404047981 */ /* 0x000ea4000c1e1100 */
[----:B--2---:R-:W-:Y:S01]  /*2370*/  ISETP.NE.AND P0, PT, R4, RZ, PT ;  /* 0x000000ff0400720c */ /* 0x004fe20003f05270 */
[----:B------:R-:W-:Y:S05]  /*2380*/  BRA `(.L_x_21569) ;  /* 0x00000e0000007947 */ /* 0x000fea0003800000 */
.L_x_21566:
        /* <DEDUP_REMOVED lines=10> */
.L_x_21571:
[----:B------:R-:W2:Y:S02]  /*2430*/  LDG.E R4, [R4.64] ;  /* 0x0000002404047981 */ /* 0x000ea4000c1e1900 */
[----:B--2---:R-:W-:Y:S01]  /*2440*/  ISETP.NE.AND P0, PT, R4, RZ, PT ;  /* 0x000000ff0400720c */ /* 0x004fe20003f05270 */
[----:B------:R-:W-:Y:S05]  /*2450*/  BRA `(.L_x_21569) ;  /* 0x00000d3000007947 */ /* 0x000fea0003800000 */
.L_x_21570:
[----:B------:R-:W2:Y:S02]  /*2460*/  LDG.E.U16 R4, [R4.64] ;  /* 0x0000002404047981 */ /* 0x000ea4000c1e1500 */
[----:B--2---:R-:W-:Y:S01]  /*2470*/  ISETP.NE.AND P0, PT, R4, RZ, PT ;  /* 0x000000ff0400720c */ /* 0x004fe20003f05270 */
[----:B------:R-:W-:Y:S05]  /*2480*/  BRA `(.L_x_21569) ;  /* 0x00000d0000007947 */ /* 0x000fea0003800000 */
.L_x_21565:
        /* <DEDUP_REMOVED lines=9> */
.L_x_21573:
[----:B------:R-:W2:Y:S02]  /*2520*/  LDG.E.U16 R0, [R4.64] ;  /* 0x0000002404007981 */ /* 0x000ea4000c1e1500 */
[----:B--2---:R-:W-:-:S05]  /*2530*/  HADD2.F32 R0, -RZ, R0.H0_H0 ;  /* 0x20000000ff007230 */ /* 0x004fca0000004100 */
[----:B------:R-:W-:Y:S01]  /*2540*/  FSETP.NEU.FTZ.AND P0, PT, R0, RZ, PT ;  /* 0x000000ff0000720b */ /* 0x000fe20003f1d000 */
[----:B------:R-:W-:Y:S05]  /*2550*/  BRA `(.L_x_21569) ;  /* 0x00000c3000007947 */ /* 0x000fea0003800000 */
.L_x_21572:
        /* <DEDUP_REMOVED lines=11> */
.L_x_21575:
        /* <DEDUP_REMOVED lines=10> */
.L_x_21574:
[----:B------:R-:W2:Y:S02]  /*26b0*/  LDG.E.64 R4, [R4.64] ;  /* 0x0000002404047981 */ /* 0x000ea4000c1e1b00 */
[----:B--2---:R0:W1:Y:S01]  /*26c0*/  DSETP.NEU.AND P0, PT, R4, RZ, PT ;  /* 0x000000ff0400722a */ /* 0x0040620003f0d000 */
[----:B------:R-:W-:Y:S05]  /*26d0*/  BRA `(.L_x_21569) ;  /* 0x00000ab000007947 */ /* 0x000fea0003800000 */
.L_x_21564:
        /* <DEDUP_REMOVED lines=11> */
.L_x_21578:
[----:B------:R-:W2:Y:S02]  /*2790*/  LDG.E.128 R4, [R4.64] ;  /* 0x0000002404047981 */ /* 0x000ea4000c1e1d00 */
[----:B--2---:R-:W0:-:S06]  /*27a0*/  DSETP.NEU.AND P0, PT, R6, RZ, PT ;  /* 0x000000ff0600722a */ /* 0x004e0c0003f0d000 */
[----:B0-----:R0:W1:Y:S01]  /*27b0*/  DSETP.NEU.OR P0, PT, R4, RZ, P0 ;  /* 0x000000ff0400722a */ /* 0x001062000070d400 */
[----:B------:R-:W-:Y:S05]  /*27c0*/  BRA `(.L_x_21569) ;  /* 0x000009c000007947 */ /* 0x000fea0003800000 */
.L_x_21577:
        /* <DEDUP_REMOVED lines=27> */
.L_x_21580:
        /* <DEDUP_REMOVED lines=12> */
[----:B------:R-:W-:Y:S01]  /*2a40*/  FSETP.NEU.FTZ.AND P0, PT, R0, RZ, PT ;  /* 0x000000ff0000720b */ /* 0x000fe20003f1d000 */
[----:B------:R-:W-:Y:S05]  /*2a50*/  BRA `(.L_x_21569) ;  /* 0x0000073000007947 */ /* 0x000fea0003800000 */
.L_x_21579:
[----:B------:R-:W2:Y:S02]  /*2a60*/  LDG.E.U16 R0, [R4.64] ;  /* 0x0000002404007981 */ /* 0x000ea4000c1e1500 */
[----:B--2---:R-:W-:-:S04]  /*2a70*/  PRMT R0, RZ, 0x5410, R0 ;  /* 0x00005410ff007816 */ /* 0x004fc80000000000 */
[----:B------:R-:W-:Y:S01]  /*2a80*/  FSETP.NEU.FTZ.AND P0, PT, R0, RZ, PT ;  /* 0x000000ff0000720b */ /* 0x000fe20003f1d000 */
[----:B------:R-:W-:Y:S05]  /*2a90*/  BRA `(.L_x_21569) ;  /* 0x000006f000007947 */ /* 0x000fea0003800000 */
.L_x_21576:
        /* <DEDUP_REMOVED lines=11> */
.L_x_21583:
        /* <DEDUP_REMOVED lines=21> */
.L_x_21587:
[----:B------:R-:W-:Y:S05]  /*2ca0*/  BSYNC B1 ;  /* 0x0000000000017941 */ /* 0x000fea0003800000 */
.L_x_21586:
[----:B------:R-:W-:Y:S01]  /*2cb0*/  LEA R5, R0, 0x3b800000, 0x17 ;  /* 0x3b80000000057811 */ /* 0x000fe200078eb8ff */
[----:B------:R-:W-:-:S05]  /*2cc0*/  IMAD.SHL.U32 R0, R3, 0x100000, RZ ;  /* 0x0010000003007824 */ /* 0x000fca00078e00ff */
[----:B------:R-:W-:Y:S02]  /*2cd0*/  LOP3.LUT R0, R5, R0, R6, 0xfe, !PT ;  /* 0x0000000005007212 */ /* 0x000fe400078efe06 */
.L_x_21585:
[----:B------:R-:W-:Y:S05]  /*2ce0*/  BSYNC B0 ;  /* 0x0000000000007941 */ /* 0x000fea0003800000 */
.L_x_21584:
[----:B------:R-:W-:Y:S01]  /*2cf0*/  FSETP.NEU.FTZ.AND P0, PT, R0, RZ, PT ;  /* 0x000000ff0000720b */ /* 0x000fe20003f1d000 */
[----:B------:R-:W-:Y:S05]  /*2d00*/  BRA `(.L_x_21569) ;  /* 0x0000048000007947 */ /* 0x000fea0003800000 */
.L_x_21582:
        /* <DEDUP_REMOVED lines=21> */
.L_x_21591:
[----:B------:R-:W-:Y:S05]  /*2e60*/  BSYNC B1 ;  /* 0x0000000000017941 */ /* 0x000fea0003800000 */
.L_x_21590:
[----:B------:R-:W-:Y:S01]  /*2e70*/  LEA R5, R0, 0x37800000, 0x17 ;  /* 0x3780000000057811 */ /* 0x000fe200078eb8ff */
[----:B------:R-:W-:-:S05]  /*2e80*/  IMAD.SHL.U32 R0, R3, 0x200000, RZ ;  /* 0x0020000003007824 */ /* 0x000fca00078e00ff */
[----:B------:R-:W-:Y:S02]  /*2e90*/  LOP3.LUT R0, R5, R0, R6, 0xfe, !PT ;  /* 0x0000000005007212 */ /* 0x000fe400078efe06 */
.L_x_21589:
[----:B------:R-:W-:Y:S05]  /*2ea0*/  BSYNC B0 ;  /* 0x0000000000007941 */ /* 0x000fea0003800000 */
.L_x_21588:
[----:B------:R-:W-:Y:S01]  /*2eb0*/  FSETP.NEU.FTZ.AND P0, PT, R0, RZ, PT ;  /* 0x000000ff0000720b */ /* 0x000fe20003f1d000 */
[----:B------:R-:W-:Y:S05]  /*2ec0*/  BRA `(.L_x_21569) ;  /* 0x000002c000007947 */ /* 0x000fea0003800000 */
.L_x_21581:
        /* <DEDUP_REMOVED lines=14> */
.L_x_21595:
[----:B------:R-:W-:Y:S05]  /*2fb0*/  BSYNC B0 ;  /* 0x0000000000007941 */ /* 0x000fea0003800000 */
.L_x_21594:
[----:B------:R-:W-:Y:S01]  /*2fc0*/  FSETP.NEU.FTZ.AND P0, PT, R0, RZ, PT ;  /* 0x000000ff0000720b */ /* 0x000fe20003f1d000 */
[----:B------:R-:W-:Y:S05]  /*2fd0*/  BRA `(.L_x_21569) ;  /* 0x000001b000007947 */ /* 0x000fea0003800000 */
.L_x_21568:
        /* <DEDUP_REMOVED lines=21> */
.L_x_21593:
[----:B------:R-:W2:Y:S02]  /*3130*/  LDG.E.64 R4, [R4.64] ;  /* 0x0000002404047981 */ /* 0x000ea4000c1e1b00 */
[----:B--2---:R-:W-:-:S04]  /*3140*/  ISETP.NE.U32.AND P0, PT, R4, RZ, PT ;  /* 0x000000ff0400720c */ /* 0x004fc80003f05070 */
[----:B------:R-:W-:Y:S01]  /*3150*/  ISETP.NE.AND.EX P0, PT, R5, RZ, PT, P0 ;  /* 0x000000ff0500720c */ /* 0x000fe20003f05300 */
[----:B------:R-:W-:Y:S05]  /*3160*/  BRA `(.L_x_21569) ;  /* 0x0000002000007947 */ /* 0x000fea0003800000 */
.L_x_21592:
[----:B------:R-:W2:Y:S02]  /*3170*/  LDG.E R4, [R4.64] ;  /* 0x0000002404047981 */ /* 0x000ea4000c1e1900 */
[----:B--2---:R-:W-:Y:S02]  /*3180*/  ISETP.NE.AND P0, PT, R4, RZ, PT ;  /* 0x000000ff0400720c */ /* 0x004fe40003f05270 */
.L_x_21569:
[----:B------:R-:W-:Y:S02]  /*3190*/  ISETP.NE.AND P2, PT, R18, RZ, PT ;  /* 0x000000ff1200720c */ /* 0x000fe40003f45270 */
[----:B------:R-:W-:Y:S02]  /*31a0*/  ISETP.NE.AND P1, PT, R19, RZ, PT ;  /* 0x000000ff1300720c */ /* 0x000fe40003f25270 */
[----:B-1----:R-:W-:Y:S02]  /*31b0*/  SEL R26, RZ, 0x1, !P0 ;  /* 0x00000001ff1a7807 */ /* 0x002fe40004000000 */
[----:B------:R-:W-:Y:S02]  /*31c0*/  SEL R29, RZ, 0x1, !P2 ;  /* 0x00000001ff1d7807 */ /* 0x000fe40005000000 */
[----:B------:R-:W-:-:S02]  /*31d0*/  SEL R27, RZ, 0x1, !P1 ;  /* 0x00000001ff1b7807 */ /* 0x000fc40004800000 */
[----:B------:R-:W-:Y:S02]  /*31e0*/  IADD3 R16, R16, 0x80, RZ ;  /* 0x0000008010107810 */ /* 0x000fe40007ffe0ff */
.L_x_21499:
[----:B-1-34-:R-:W-:Y:S05]  /*31f0*/  BSYNC B6 ;  /* 0x0000000000067941 */ /* 0x01afea0003800000 */
.L_x_21498:
[----:B------:R-:W-:Y:S01]  /*3200*/  ISETP.GE.AND P0, PT, R16, R2, PT ;  /* 0x000000021000720c */ /* 0x000fe20003f06270 */
[----:B------:R-:W-:Y:S01]  /*3210*/  BSSY B6, `(.L_x_21596) ;  /* 0x0000316000067945 */ /* 0x000fe20003800000 */
[----:B------:R-:W-:Y:S02]  /*3220*/  PRMT R25, RZ, 0x7610, R25 ;  /* 0x00007610ff197816 */ /* 0x000fe40000000019 */
[----:B------:R-:W-:-:S09]  /*3230*/  PRMT R22, RZ, 0x7610, R22 ;  /* 0x00007610ff167816 */ /* 0x000fd20000000016 */
[----:B------:R-:W-:Y:S05]  /*3240*/  @P0 BRA `(.L_x_21597) ;  /* 0x0000312000000947 */ /* 0x000fea0003800000 */
[----:B------:R-:W1:Y:S01]  /*3250*/  S2R R0, SR_CTAID.X ;  /* 0x0000000000007919 */ /* 0x000e620000002500 */
[----:B------:R-:W2:Y:S01]  /*3260*/  LDC.U8 R3, c[0x0][0x19c] ;  /* 0x00006700ff037b82 */ /* 0x000ea20000000000 */
[----:B-1----:R-:W-:Y:S01]  /*3270*/  IMAD R17, R0, 0x200, R16 ;  /* 0x0000020000117824 */ /* 0x002fe200078e0210 */
[----:B--2---:R-:W-:-:S03]  /*3280*/  PRMT R0, R3, 0x9910, RZ ;  /* 0x0000991003007816 */ /* 0x004fc600000000ff */
[----:B0-----:R-:W-:Y:S01]  /*3290*/  IMAD R4, R17, c[0x0][0x1a0], RZ ;  /* 0x0000680011047a24 */ /* 0x001fe200078e02ff */
        /* <DEDUP_REMOVED lines=16> */
.L_x_21601:
[----:B------:R-:W2:Y:S02]  /*33a0*/  LDG.E.U8 R4, [R4.64] ;  /* 0x0000002404047981 */ /* 0x000ea4000c1e1100 */
[----:B--2---:R-:W-:-:S04]  /*33b0*/  ISETP.NE.AND P0, PT, R4, RZ, PT ;  /* 0x000000ff0400720c */ /* 0x004fc80003f05270 */
[----:B------:R-:W-:Y:S01]  /*33c0*/  P2R R18, PR, RZ, 0x1 ;  /* 0x00000001ff127803 */ /* 0x000fe20000000000 */
[----:B------:R-:W-:Y:S05]  /*33d0*/  BRA `(.L_x_21603) ;  /* 0x00000f4000007947 */ /* 0x000fea0003800000 */
.L_x_21600:
        /* <DEDUP_REMOVED lines=11> */
.L_x_21605:
[----:B------:R-:W2:Y:S02]  /*3490*/  LDG.E R4, [R4.64] ;  /* 0x0000002404047981 */ /* 0x000ea4000c1e1900 */
[----:B--2---:R-:W-:-:S04]  /*34a0*/  ISETP.NE.AND P0, PT, R4, RZ, PT ;  /* 0x000000ff0400720c */ /* 0x004fc80003f05270 */
[----:B------:R-:W-:Y:S01]  /*34b0*/  P2R R18, PR, RZ, 0x1 ;  /* 0x00000001ff127803 */ /* 0x000fe20000000000 */
[----:B------:R-:W-:Y:S05]  /*34c0*/  BRA `(.L_x_21603) ;  /* 0x00000e5000007947 */ /* 0x000fea0003800000 */
.L_x_21604:
[----:B------:R-:W2:Y:S02]  /*34d0*/  LDG.E.U16 R4, [R4.64] ;  /* 0x0000002404047981 */ /* 0x000ea4000c1e1500 */
[----:B--2---:R-:W-:-:S04]  /*34e0*/  ISETP.NE.AND P0, PT, R4, RZ, PT ;  /* 0x000000ff0400720c */ /* 0x004fc80003f05270 */
[----:B------:R-:W-:Y:S01]  /*34f0*/  P2R R18, PR, RZ, 0x1 ;  /* 0x00000001ff127803 */ /* 0x000fe20000000000 */
[----:B------:R-:W-:Y:S05]  /*3500*/  BRA `(.L_x_21603) ;  /* 0x00000e1000007947 */ /* 0x000fea0003800000 */
.L_x_21599:
        /* <DEDUP_REMOVED lines=10> */
.L_x_21607:
[----:B------:R-:W2:Y:S02]  /*35b0*/  LDG.E.U16 R0, [R4.64] ;  /* 0x0000002404007981 */ /* 0x000ea4000c1e1500 */
[----:B--2---:R-:W-:-:S05]  /*35c0*/  HADD2.F32 R0, -RZ, R0.H0_H0 ;  /* 0x20000000ff007230 */ /* 0x004fca0000004100 */
[----:B------:R-:W-:-:S04]  /*35d0*/  FSETP.NEU.FTZ.AND P0, PT, R0, RZ, PT ;  /* 0x000000ff0000720b */ /* 0x000fc80003f1d000 */
[----:B------:R-:W-:Y:S01]  /*35e0*/  P2R R18, PR, RZ, 0x1 ;  /* 0x00000001ff127803 */ /* 0x000fe20000000000 */
[----:B------:R-:W-:Y:S05]  /*35f0*/  BRA `(.L_x_21603) ;  /* 0x00000d2000007947 */ /* 0x000fea0003800000 */
.L_x_21606:
        /* <DEDUP_REMOVED lines=12> */
.L_x_21609:
        /* <DEDUP_REMOVED lines=11> */
.L_x_21608:
[----:B------:R-:W2:Y:S02]  /*3770*/  LDG.E.64 R4, [R4.64] ;  /* 0x0000002404047981 */ /* 0x000ea4000c1e1b00 */
[----:B--2---:R-:W0:-:S06]  /*3780*/  DSETP.NEU.AND P0, PT, R4, RZ, PT ;  /* 0x000000ff0400722a */ /* 0x004e0c0003f0d000 */
[----:B0-----:R-:W-:Y:S01]  /*3790*/  P2R R18, PR, RZ, 0x1 ;  /* 0x00000001ff127803 */ /* 0x001fe20000000000 */
[----:B------:R-:W-:Y:S05]  /*37a0*/  BRA `(.L_x_21603) ;  /* 0x00000b7000007947 */ /* 0x000fea0003800000 */
.L_x_21598:
        /* <DEDUP_REMOVED lines=12> */
.L_x_21612:
[----:B------:R-:W2:Y:S02]  /*3870*/  LDG.E.128 R4, [R4.64] ;  /* 0x0000002404047981 */ /* 0x000ea4000c1e1d00 */
[----:B--2---:R-:W0:-:S06]  /*3880*/  DSETP.NEU.AND P0, PT, R6, RZ, PT ;  /* 0x000000ff0600722a */ /* 0x004e0c0003f0d000 */
[----:B0-----:R-:W0:-:S06]  /*3890*/  DSETP.NEU.OR P0, PT, R4, RZ, P0 ;  /* 0x000000ff0400722a */ /* 0x001e0c000070d400 */
[----:B0-----:R-:W-:Y:S01]  /*38a0*/  P2R R18, PR, RZ, 0x1 ;  /* 0x00000001ff127803 */ /* 0x001fe20000000000 */
[----:B------:R-:W-:Y:S05]  /*38b0*/  BRA `(.L_x_21603) ;  /* 0x00000a6000007947 */ /* 0x000fea0003800000 */
.L_x_21611:
        /* <DEDUP_REMOVED lines=28> */
.L_x_21614:
        /* <DEDUP_REMOVED lines=15> */
.L_x_21613:
[----:B------:R-:W2:Y:S02]  /*3b70*/  LDG.E.U16 R0, [R4.64] ;  /* 0x0000002404007981 */ /* 0x000ea4000c1e1500 */
[----:B--2---:R-:W-:-:S04]  /*3b80*/  PRMT R0, RZ, 0x5410, R0 ;  /* 0x00005410ff007816 */ /* 0x004fc80000000000 */
[----:B------:R-:W-:-:S04]  /*3b90*/  FSETP.NEU.FTZ.AND P0, PT, R0, RZ, PT ;  /* 0x000000ff0000720b */ /* 0x000fc80003f1d000 */
[----:B------:R-:W-:Y:S01]  /*3ba0*/  P2R R18, PR, RZ, 0x1 ;  /* 0x00000001ff127803 */ /* 0x000fe20000000000 */
[----:B------:R-:W-:Y:S05]  /*3bb0*/  BRA `(.L_x_21603) ;  /* 0x0000076000007947 */ /* 0x000fea0003800000 */
.L_x_21610:
        /* <DEDUP_REMOVED lines=12> */
.L_x_21617:
        /* <DEDUP_REMOVED lines=21> */
.L_x_21621:
[----:B------:R-:W-:Y:S05]  /*3dd0*/  BSYNC B1 ;  /* 0x0000000000017941 */ /* 0x000fea0003800000 */
.L_x_21620:
[----:B------:R-:W-:Y:S01]  /*3de0*/  LEA R5, R0, 0x3b800000, 0x17 ;  /* 0x3b80000000057811 */ /* 0x000fe200078eb8ff */
[----:B------:R-:W-:-:S05]  /*3df0*/  IMAD.SHL.U32 R0, R3, 0x100000, RZ ;  /* 0x0010000003007824 */ /* 0x000fca00078e00ff */
[----:B------:R-:W-:Y:S02]  /*3e00*/  LOP3.LUT R0, R5, R0, R6, 0xfe, !PT ;  /* 0x0000000005007212 */ /* 0x000fe400078efe06 */
.L_x_21619:
[----:B------:R-:W-:Y:S05]  /*3e10*/  BSYNC B0 ;  /* 0x0000000000007941 */ /* 0x000fea0003800000 */
.L_x_21618:
[----:B------:R-:W-:-:S04]  /*3e20*/  FSETP.NEU.FTZ.AND P0, PT, R0, RZ, PT ;  /* 0x000000ff0000720b */ /* 0x000fc80003f1d000 */
[----:B------:R-:W-:Y:S01]  /*3e30*/  P2R R18, PR, RZ, 0x1 ;  /* 0x00000001ff127803 */ /* 0x000fe20000000000 */
[----:B------:R-:W-:Y:S05]  /*3e40*/  BRA `(.L_x_21603) ;  /* 0x000004d000007947 */ /* 0x000fea0003800000 */
.L_x_21616:
        /* <DEDUP_REMOVED lines=21> */
.L_x_21625:
[----:B------:R-:W-:Y:S05]  /*3fa0*/  BSYNC B1 ;  /* 0x0000000000017941 */ /* 0x000fea0003800000 */
.L_x_21624:
[----:B------:R-:W-:Y:S01]  /*3fb0*/  LEA R5, R0, 0x37800000, 0x17 ;  /* 0x3780000000057811 */ /* 0x000fe200078eb8ff */
[----:B------:R-:W-:-:S05]  /*3fc0*/  IMAD.SHL.U32 R0, R3, 0x200000, RZ ;  /* 0x0020000003007824 */ /* 0x000fca00078e00ff */
[----:B------:R-:W-:Y:S02]  /*3fd0*/  LOP3.LUT R0, R5, R0, R6, 0xfe, !PT ;  /* 0x0000000005007212 */ /* 0x000fe400078efe06 */
.L_x_21623:
[----:B------:R-:W-:Y:S05]  /*3fe0*/  BSYNC B0 ;  /* 0x0000000000007941 */ /* 0x000fea0003800000 */
.L_x_21622:
[----:B------:R-:W-:-:S04]  /*3ff0*/  FSETP.NEU.FTZ.AND P0, PT, R0, RZ, PT ;  /* 0x000000ff0000720b */ /* 0x000fc80003f1d000 */
[----:B------:R-:W-:Y:S01]  /*4000*/  P2R R18, PR, RZ, 0x1 ;  /* 0x00000001ff127803 */ /* 0x000fe20000000000 */
[----:B------:R-:W-:Y:S05]  /*4010*/  BRA `(.L_x_21603) ;  /* 0x0000030000007947 */ /* 0x000fea0003800000 */
.L_x_21615:
        /* <DEDUP_REMOVED lines=14> */
.L_x_21629:
[----:B------:R-:W-:Y:S05]  /*4100*/  BSYNC B0 ;  /* 0x0000000000007941 */ /* 0x000fea0003800000 */
.L_x_21628:
[----:B------:R-:W-:-:S04]  /*4110*/  FSETP.NEU.FTZ.AND P0, PT, R0, RZ, PT ;  /* 0x000000ff0000720b */ /* 0x000fc80003f1d000 */
[----:B------:R-:W-:Y:S01]  /*4120*/  P2R R18, PR, RZ, 0x1 ;  /* 0x00000001ff127803 */ /* 0x000fe20000000000 */
[----:B------:R-:W-:Y:S05]  /*4130*/  BRA `(.L_x_21603) ;  /* 0x000001e000007947 */ /* 0x000fea0003800000 */
.L_x_21602:
        /* <DEDUP_REMOVED lines=22> */
.L_x_21627:
[----:B------:R-:W2:Y:S02]  /*42a0*/  LDG.E.64 R4, [R4.64] ;  /* 0x0000002404047981 */ /* 0x000ea4000c1e1b00 */
[----:B--2---:R-:W-:-:S04]  /*42b0*/  ISETP.NE.U32.AND P0, PT, R4, RZ, PT ;  /* 0x000000ff0400720c */ /* 0x004fc80003f05070 */
[----:B------:R-:W-:-:S04]  /*42c0*/  ISETP.NE.AND.EX P0, PT, R5, RZ, PT, P0 ;  /* 0x000000ff0500720c */ /* 0x000fc80003f05300 */
[----:B------:R-:W-:Y:S01]  /*42d0*/  P2R R18, PR, RZ, 0x1 ;  /* 0x00000001ff127803 */ /* 0x000fe20000000000 */
[----:B------:R-:W-:Y:S05]  /*42e0*/  BRA `(.L_x_21603) ;  /* 0x0000003000007947 */ /* 0x000fea0003800000 */
.L_x_21626:
[----:B------:R-:W2:Y:S02]  /*42f0*/  LDG.E R4, [R4.64] ;  /* 0x0000002404047981 */ /* 0x000ea4000c1e1900 */
[----:B--2---:R-:W-:-:S04]  /*4300*/  ISETP.NE.AND P0, PT, R4, RZ, PT ;  /* 0x000000ff0400720c */ /* 0x004fc80003f05270 */
[----:B------:R-:W-:Y:S02]  /*4310*/  P2R R18, PR, RZ, 0x1 ;  /* 0x00000001ff127803 */ /* 0x000fe40000000000 */
.L_x_21603:
        /* <DEDUP_REMOVED lines=19> */
.L_x_21633:
[----:B------:R-:W2:Y:S02]  /*4450*/  LDG.E.U8 R4, [R4.64] ;  /* 0x0000002404047981 */ /* 0x000ea4000c1e1100 */
[----:B--2---:R-:W-:-:S04]  /*4460*/  ISETP.NE.AND P0, PT, R4, RZ, PT ;  /* 0x000000ff0400720c */ /* 0x004fc80003f05270 */
[----:B------:R-:W-:Y:S01]  /*4470*/  P2R R19, PR, RZ, 0x1 ;  /* 0x00000001ff137803 */ /* 0x000fe20000000000 */
[----:B------:R-:W-:Y:S05]  /*4480*/  BRA `(.L_x_21635) ;  /* 0x00000f4000007947 */ /* 0x000fea0003800000 */
.L_x_21632:
        /* <DEDUP_REMOVED lines=11> */
.L_x_21637:
[----:B------:R-:W2:Y:S02]  /*4540*/  LDG.E R4, [R4.64] ;  /* 0x0000002404047981 */ /* 0x000ea4000c1e1900 */
[----:B--2---:R-:W-:-:S04]  /*4550*/  ISETP.NE.AND P0, PT, R4, RZ, PT ;  /* 0x000000ff0400720c */ /* 0x004fc80003f05270 */
[----:B------:R-:W-:Y:S01]  /*4560*/  P2R R19, PR, RZ, 0x1 ;  /* 0x00000001ff137803 */ /* 0x000fe20000000000 */
[----:B------:R-:W-:Y:S05]  /*4570*/  BRA `(.L_x_21635) ;  /* 0x00000e5000007947 */ /* 0x000fea0003800000 */
.L_x_21636:
[----:B------:R-:W2:Y:S02]  /*4580*/  LDG.E.U16 R4, [R4.64] ;  /* 0x0000002404047981 */ /* 0x000ea4000c1e1500 */
[----:B--2---:R-:W-:-:S04]  /*4590*/  ISETP.NE.AND P0, PT, R4, RZ, PT ;  /* 0x000000ff0400720c */ /* 0x004fc80003f05270 */
[----:B------:R-:W-:Y:S01]  /*45a0*/  P2R R19, PR, RZ, 0x1 ;  /* 0x00000001ff137803 */ /* 0x000fe20000000000 */
[----:B------:R-:W-:Y:S05]  /*45b0*/  BRA `(.L_x_21635) ;  /* 0x00000e1000007947 */ /* 0x000fea0003800000 */
.L_x_21631:
        /* <DEDUP_REMOVED lines=10> */
.L_x_21639:
[----:B------:R-:W2:Y:S02]  /*4660*/  LDG.E.U16 R0, [R4.64] ;  /* 0x0000002404007981 */ /* 0x000ea4000c1e1500 */
[----:B--2---:R-:W-:-:S05]  /*4670*/  HADD2.F32 R0, -RZ, R0.H0_H0 ;  /* 0x20000000ff007230 */ /* 0x004fca0000004100 */
[----:B------:R-:W-:-:S04]  /*4680*/  FSETP.NEU.FTZ.AND P0, PT, R0, RZ, PT ;  /* 0x000000ff0000720b */ /* 0x000fc80003f1d000 */
[----:B------:R-:W-:Y:S01]  /*4690*/  P2R R19, PR, RZ, 0x1 ;  /* 0x00000001ff137803 */ /* 0x000fe20000000000 */
[----:B------:R-:W-:Y:S05]  /*46a0*/  BRA `(.L_x_21635) ;  /* 0x00000d2000007947 */ /* 0x000fea0003800000 */
.L_x_21638:
        /* <DEDUP_REMOVED lines=12> */
.L_x_21641:
        /* <DEDUP_REMOVED lines=11> */
.L_x_21640:
[----:B------:R-:W2:Y:S02]  /*4820*/  LDG.E.64 R4, [R4.64] ;  /* 0x0000002404047981 */ /* 0x000ea4000c1e1b00 */
[----:B--2---:R-:W0:-:S06]  /*4830*/  DSETP.NEU.AND P0, PT, R4, RZ, PT ;  /* 0x000000ff0400722a */ /* 0x004e0c0003f0d000 */
[----:B0-----:R-:W-:Y:S01]  /*4840*/  P2R R19, PR, RZ, 0x1 ;  /* 0x00000001ff137803 */ /* 0x001fe20000000000 */
[----:B------:R-:W-:Y:S05]  /*4850*/  BRA `(.L_x_21635) ;  /* 0x00000b7000007947 */ /* 0x000fea0003800000 */
.L_x_21630:
        /* <DEDUP_REMOVED lines=12> */
.L_x_21644:
[----:B------:R-:W2:Y:S02]  /*4920*/  LDG.E.128 R4, [R4.64] ;  /* 0x0000002404047981 */ /* 0x000ea4000c1e1d00 */
[----:B--2---:R-:W0:-:S06]  /*4930*/  DSETP.NEU.AND P0, PT, R6, RZ, PT ;  /* 0x000000ff0600722a */ /* 0x004e0c0003f0d000 */
[----:B0-----:R-:W0:-:S06]  /*4940*/  DSETP.NEU.OR P0, PT, R4, RZ, P0 ;  /* 0x000000ff0400722a */ /* 0x001e0c000070d400 */
[----:B0-----:R-:W-:Y:S01]  /*4950*/  P2R R19, PR, RZ, 0x1 ;  /* 0x00000001ff137803 */ /* 0x001fe20000000000 */
[----:B------:R-:W-:Y:S05]  /*4960*/  BRA `(.L_x_21635) ;  /* 0x00000a6000007947 */ /* 0x000fea0003800000 */
.L_x_21643:
        /* <DEDUP_REMOVED lines=28> */
.L_x_21646:
        /* <DEDUP_REMOVED lines=15> */
.L_x_21645:
[----:B------:R-:W2:Y:S02]  /*4c20*/  LDG.E.U16 R0, [R4.64] ;  /* 0x0000002404007981 */ /* 0x000ea4000c1e1500 */
[----:B--2---:R-:W-:-:S04]  /*4c30*/  PRMT R0, RZ, 0x5410, R0 ;  /* 0x00005410ff007816 */ /* 0x004fc80000000000 */
[----:B------:R-:W-:-:S04]  /*4c40*/  FSETP.NEU.FTZ.AND P0, PT, R0, RZ, PT ;  /* 0x000000ff0000720b */ /* 0x000fc80003f1d000 */
[----:B------:R-:W-:Y:S01]  /*4c50*/  P2R R19, PR, RZ, 0x1 ;  /* 0x00000001ff137803 */ /* 0x000fe20000000000 */
[----:B------:R-:W-:Y:S05]  /*4c60*/  BRA `(.L_x_21635) ;  /* 0x0000076000007947 */ /* 0x000fea0003800000 */
.L_x_21642:
        /* <DEDUP_REMOVED lines=12> */
.L_x_21649:
        /* <DEDUP_REMOVED lines=21> */
.L_x_21653:
[----:B------:R-:W-:Y:S05]  /*4e80*/  BSYNC B1 ;  /* 0x0000000000017941 */ /* 0x000fea0003800000 */
.L_x_21652:
[----:B------:R-:W-:Y:S01]  /*4e90*/  LEA R5, R0, 0x3b800000, 0x17 ;  /* 0x3b80000000057811 */ /* 0x000fe200078eb8ff */
[----:B------:R-:W-:-:S05]  /*4ea0*/  IMAD.SHL.U32 R0, R3, 0x100000, RZ ;  /* 0x0010000003007824 */ /* 0x000fca00078e00ff */
[----:B------:R-:W-:Y:S02]  /*4eb0*/  LOP3.LUT R0, R5, R0, R6, 0xfe, !PT ;  /* 0x0000000005007212 */ /* 0x000fe400078efe06 */
.L_x_21651:
[----:B------:R-:W-:Y:S05]  /*4ec0*/  BSYNC B0 ;  /* 0x0000000000007941 */ /* 0x000fea0003800000 */
.L_x_21650:
[----:B------:R-:W-:-:S04]  /*4ed0*/  FSETP.NEU.FTZ.AND P0, PT, R0, RZ, PT ;  /* 0x000000ff0000720b */ /* 0x000fc80003f1d000 */
[----:B------:R-:W-:Y:S01]  /*4ee0*/  P2R R19, PR, RZ, 0x1 ;  /* 0x00000001ff137803 */ /* 0x000fe20000000000 */
[----:B------:R-:W-:Y:S05]  /*4ef0*/  BRA `(.L_x_21635) ;  /* 0x000004d000007947 */ /* 0x000fea0003800000 */
.L_x_21648:
        /* <DEDUP_REMOVED lines=21> */
.L_x_21657:
[----:B------:R-:W-:Y:S05]  /*5050*/  BSYNC B1 ;  /* 0x0000000000017941 */ /* 0x000fea0003800000 */
.L_x_21656:
[----:B------:R-:W-:Y:S01]  /*5060*/  LEA R5, R0, 0x37800000, 0x17 ;  /* 0x3780000000057811 */ /* 0x000fe200078eb8ff */
[----:B------:R-:W-:-:S05]  /*5070*/  IMAD.SHL.U32 R0, R3, 0x200000, RZ ;  /* 0x0020000003007824 */ /* 0x000fca00078e00ff */
[----:B------:R-:W-:Y:S02]  /*5080*/  LOP3.LUT R0, R5, R0, R6, 0xfe, !PT ;  /* 0x0000000005007212 */ /* 0x000fe400078efe06 */
.L_x_21655:
[----:B------:R-:W-:Y:S05]  /*5090*/  BSYNC B0 ;  /* 0x0000000000007941 */ /* 0x000fea0003800000 */
.L_x_21654:
[----:B------:R-:W-:-:S04]  /*50a0*/  FSETP.NEU.FTZ.AND P0, PT, R0, RZ, PT ;  /* 0x000000ff0000720b */ /* 0x000fc80003f1d000 */
[----:B------:R-:W-:Y:S01]  /*50b0*/  P2R R19, PR, RZ, 0x1 ;  /* 0x00000001ff137803 */ /* 0x000fe20000000000 */
[----:B------:R-:W-:Y:S05]  /*50c0*/  BRA `(.L_x_21635) ;  /* 0x0000030000007947 */ /* 0x000fea0003800000 */
.L_x_21647:
        /* <DEDUP_REMOVED lines=14> */
.L_x_21661:
[----:B------:R-:W-:Y:S05]  /*51b0*/  BSYNC B0 ;  /* 0x0000000000007941 */ /* 0x000fea0003800000 */
.L_x_21660:
[----:B------:R-:W-:-:S04]  /*51c0*/  FSETP.NEU.FTZ.AND P0, PT, R0, RZ, PT ;  /* 0x000000ff0000720b */ /* 0x000fc80003f1d000 */
[----:B------:R-:W-:Y:S01]  /*51d0*/  P2R R19, PR, RZ, 0x1 ;  /* 0x00000001ff137803 */ /* 0x000fe20000000000 */
[----:B------:R-:W-:Y:S05]  /*51e0*/  BRA `(.L_x_21635) ;  /* 0x000001e000007947 */ /* 0x000fea0003800000 */
.L_x_21634:
        /* <DEDUP_REMOVED lines=22> */
.L_x_21659:
[----:B------:R-:W2:Y:S02]  /*5350*/  LDG.E.64 R4, [R4.64] ;  /* 0x0000002404047981 */ /* 0x000ea4000c1e1b00 */
[----:B--2---:R-:W-:-:S04]  /*5360*/  ISETP.NE.U32.AND P0, PT, R4, RZ, PT ;  /* 0x000000ff0400720c */ /* 0x004fc80003f05070 */
[----:B------:R-:W-:-:S04]  /*5370*/  ISETP.NE.AND.EX P0, PT, R5, RZ, PT, P0 ;  /* 0x000000ff0500720c */ /* 0x000fc80003f05300 */
[----:B------:R-:W-:Y:S01]  /*5380*/  P2R R19, PR, RZ, 0x1 ;  /* 0x00000001ff137803 */ /* 0x000fe20000000000 */
[----:B------:R-:W-:Y:S05]  /*5390*/  BRA `(.L_x_21635) ;  /* 0x0000003000007947 */ /* 0x000fea0003800000 */
.L_x_21658:
[----:B------:R-:W2:Y:S02]  /*53a0*/  LDG.E R4, [R4.64] ;  /* 0x0000002404047981 */ /* 0x000ea4000c1e1900 */
[----:B--2---:R-:W-:-:S04]  /*53b0*/  ISETP.NE.AND P0, PT, R4, RZ, PT ;  /* 0x000000ff0400720c */ /* 0x004fc80003f05270 */
[----:B------:R-:W-:Y:S02]  /*53c0*/  P2R R19, PR, RZ, 0x1 ;  /* 0x00000001ff137803 */ /* 0x000fe40000000000 */
.L_x_21635:
        /* <DEDUP_REMOVED lines=17> */
.L_x_21665:
[----:B------:R-:W2:Y:S02]  /*54e0*/  LDG.E.U8 R4, [R4.64] ;  /* 0x0000002404047981 */ /* 0x000ea4000c1e1100 */
[----:B--2---:R-:W-:Y:S01]  /*54f0*/  ISETP.NE.AND P0, PT, R4, RZ, PT ;  /* 0x000000ff0400720c */ /* 0x004fe20003f05270 */
[----:B------:R-:W-:Y:S05]  /*5500*/  BRA `(.L_x_21667) ;  /* 0x00000e0000007947 */ /* 0x000fea0003800000 */
.L_x_21664:
        /* <DEDUP_REMOVED lines=10> */
.L_x_21669:
[----:B------:R-:W2:Y:S02]  /*55b0*/  LDG.E R4, [R4.64] ;  /* 0x0000002404047981 */ /* 0x000ea4000c1e1900 */
[----:B--2---:R-:W-:Y:S01]  /*55c0*/  ISETP.NE.AND P0, PT, R4, RZ, PT ;  /* 0x000000ff0400720c */ /* 0x004fe20003f05270 */
[----:B------:R-:W-:Y:S05]  /*55d0*/  BRA `(.L_x_21667) ;  /* 0x00000d3000007947 */ /* 0x000fea0003800000 */
.L_x_21668:
[----:B------:R-:W2:Y:S02]  /*55e0*/  LDG.E.U16 R4, [R4.64] ;  /* 0x0000002404047981 */ /* 0x000ea4000c1e1500 */
[----:B--2---:R-:W-:Y:S01]  /*55f0*/  ISETP.NE.AND P0, PT, R4, RZ, PT ;  /* 0x000000ff0400720c */ /* 0x004fe20003f05270 */
[----:B------:R-:W-:Y:S05]  /*5600*/  BRA `(.L_x_21667) ;  /* 0x00000d0000007947 */ /* 0x000fea0003800000 */
.L_x_21663:
        /* <DEDUP_REMOVED lines=9> */
.L_x_21671:
[----:B------:R-:W2:Y:S02]  /*56a0*/  LDG.E.U16 R0, [R4.64] ;  /* 0x0000002404007981 */ /* 0x000ea4000c1e1500 */
[----:B--2---:R-:W-:-:S05]  /*56b0*/  HADD2.F32 R0, -RZ, R0.H0_H0 ;  /* 0x20000000ff007230 */ /* 0x004fca0000004100 */
[----:B------:R-:W-:Y:S01]  /*56c0*/  FSETP.NEU.FTZ.AND P0, PT, R0, RZ, PT ;  /* 0x000000ff0000720b */ /* 0x000fe20003f1d000 */
[----:B------:R-:W-:Y:S05]  /*56d0*/  BRA `(.L_x_21667) ;  /* 0x00000c3000007947 */ /* 0x000fea0003800000 */
.L_x_21670:
        /* <DEDUP_REMOVED lines=11> */
.L_x_21673:
        /* <DEDUP_REMOVED lines=10> */
.L_x_21672:
[----:B------:R-:W2:Y:S02]  /*5830*/  LDG.E.64 R4, [R4.64] ;  /* 0x0000002404047981 */ /* 0x000ea4000c1e1b00 */
[----:B--2---:R0:W1:Y:S01]  /*5840*/  DSETP.NEU.AND P0, PT, R4, RZ, PT ;  /* 0x000000ff0400722a */ /* 0x0040620003f0d000 */
[----:B------:R-:W-:Y:S05]  /*5850*/  BRA `(.L_x_21667) ;  /* 0x00000ab000007947 */ /* 0x000fea0003800000 */
.L_x_21662:
        /* <DEDUP_REMOVED lines=11> */
.L_x_21676:
[----:B------:R-:W2:Y:S02]  /*5910*/  LDG.E.128 R4, [R4.64] ;  /* 0x0000002404047981 */ /* 0x000ea4000c1e1d00 */
[----:B--2---:R-:W0:-:S06]  /*5920*/  DSETP.NEU.AND P0, PT, R6, RZ, PT ;  /* 0x000000ff0600722a */ /* 0x004e0c0003f0d000 */
[----:B0-----:R0:W1:Y:S01]  /*5930*/  DSETP.NEU.OR P0, PT, R4, RZ, P0 ;  /* 0x000000ff0400722a */ /* 0x001062000070d400 */
[----:B------:R-:W-:Y:S05]  /*5940*/  BRA `(.L_x_21667) ;  /* 0x000009c000007947 */ /* 0x000fea0003800000 */
.L_x_21675:
        /* <DEDUP_REMOVED lines=27> */
.L_x_21678:
        /* <DEDUP_REMOVED lines=14> */
.L_x_21677:
[----:B------:R-:W2:Y:S02]  /*5be0*/  LDG.E.U16 R0, [R4.64] ;  /* 0x0000002404007981 */ /* 0x000ea4000c1e1500 */
[----:B--2---:R-:W-:-:S04]  /*5bf0*/  PRMT R0, RZ, 0x5410, R0 ;  /* 0x00005410ff007816 */ /* 0x004fc80000000000 */
[----:B------:R-:W-:Y:S01]  /*5c00*/  FSETP.NEU.FTZ.AND P0, PT, R0, RZ, PT ;  /* 0x000000ff0000720b */ /* 0x000fe20003f1d000 */
[----:B------:R-:W-:Y:S05]  /*5c10*/  BRA `(.L_x_21667) ;  /* 0x000006f000007947 */ /* 0x000fea0003800000 */
.L_x_21674:
        /* <DEDUP_REMOVED lines=11> */
.L_x_21681:
        /* <DEDUP_REMOVED lines=21> */
.L_x_21685:
[----:B------:R-:W-:Y:S05]  /*5e20*/  BSYNC B1 ;  /* 0x0000000000017941 */ /* 0x000fea0003800000 */
.L_x_21684:
[----:B------:R-:W-:Y:S01]  /*5e30*/  LEA R5, R0, 0x3b800000, 0x17 ;  /* 0x3b80000000057811 */ /* 0x000fe200078eb8ff */
[----:B------:R-:W-:-:S05]  /*5e40*/  IMAD.SHL.U32 R0, R3, 0x100000, RZ ;  /* 0x0010000003007824 */ /* 0x000fca00078e00ff */
[----:B------:R-:W-:Y:S02]  /*5e50*/  LOP3.LUT R0, R5, R0, R6, 0xfe, !PT ;  /* 0x0000000005007212 */ /* 0x000fe400078efe06 */
.L_x_21683:
[----:B------:R-:W-:Y:S05]  /*5e60*/  BSYNC B0 ;  /* 0x0000000000007941 */ /* 0x000fea0003800000 */
.L_x_21682:
[----:B------:R-:W-:Y:S01]  /*5e70*/  FSETP.NEU.FTZ.AND P0, PT, R0, RZ, PT ;  /* 0x000000ff0000720b */ /* 0x000fe20003f1d000 */
[----:B------:R-:W-:Y:S05]  /*5e80*/  BRA `(.L_x_21667) ;  /* 0x0000048000007947 */ /* 0x000fea0003800000 */
.L_x_21680:
        /* <DEDUP_REMOVED lines=21> */
.L_x_21689:
[----:B------:R-:W-:Y:S05]  /*5fe0*/  BSYNC B1 ;  /* 0x0000000000017941 */ /* 0x000fea0003800000 */
.L_x_21688:
[----:B------:R-:W-:Y:S01]  /*5ff0*/  LEA R5, R0, 0x37800000, 0x17 ;  /* 0x3780000000057811 */ /* 0x000fe200078eb8ff */
[----:B------:R-:W-:-:S05]  /*6000*/  IMAD.SHL.U32 R0, R3, 0x200000, RZ ;  /* 0x0020000003007824 */ /* 0x000fca00078e00ff */
[----:B------:R-:W-:Y:S02]  /*6010*/  LOP3.LUT R0, R5, R0, R6, 0xfe, !PT ;  /* 0x0000000005007212 */ /* 0x000fe400078efe06 */
.L_x_21687:
[----:B------:R-:W-:Y:S05]  /*6020*/  BSYNC B0 ;  /* 0x0000000000007941 */ /* 0x000fea0003800000 */
.L_x_21686:
[----:B------:R-:W-:Y:S01]  /*6030*/  FSETP.NEU.FTZ.AND P0, PT, R0, RZ, PT ;  /* 0x000000ff0000720b */ /* 0x000fe20003f1d000 */
[----:B------:R-:W-:Y:S05]  /*6040*/  BRA `(.L_x_21667) ;  /* 0x000002c000007947 */ /* 0x000fea0003800000 */
.L_x_21679:
        /* <DEDUP_REMOVED lines=14> */
.L_x_21693:
[----:B------:R-:W-:Y:S05]  /*6130*/  BSYNC B0 ;  /* 0x0000000000007941 */ /* 0x000fea0003800000 */
.L_x_21692:
[----:B------:R-:W-:Y:S01]  /*6140*/  FSETP.NEU.FTZ.AND P0, PT, R0, RZ, PT ;  /* 0x000000ff0000720b */ /* 0x000fe20003f1d000 */
[----:B------:R-:W-:Y:S05]  /*6150*/  BRA `(.L_x_21667) ;  /* 0x000001b000007947 */ /* 0x000fea0003800000 */
.L_x_21666:
        /* <DEDUP_REMOVED lines=21> */
.L_x_21691:
[----:B------:R-:W2:Y:S02]  /*62b0*/  LDG.E.64 R4, [R4.64] ;  /* 0x0000002404047981 */ /* 0x000ea4000c1e1b00 */
[----:B--2---:R-:W-:-:S04]  /*62c0*/  ISETP.NE.U32.AND P0, PT, R4, RZ, PT ;  /* 0x000000ff0400720c */ /* 0x004fc80003f05070 */
[----:B------:R-:W-:Y:S01]  /*62d0*/  ISETP.NE.AND.EX P0, PT, R5, RZ, PT, P0 ;  /* 0x000000ff0500720c */ /* 0x000fe20003f05300 */
[----:B------:R-:W-:Y:S05]  /*62e0*/  BRA `(.L_x_21667) ;  /* 0x0000002000007947 */ /* 0x000fea0003800000 */
.L_x_21690:
[----:B------:R-:W2:Y:S02]  /*62f0*/  LDG.E R4, [R4.64] ;  /* 0x0000002404047981 */ /* 0x000ea4000c1e1900 */
[----:B--2---:R-:W-:Y:S02]  /*6300*/  ISETP.NE.AND P0, PT, R4, RZ, PT ;  /* 0x000000ff0400720c */ /* 0x004fe40003f05270 */
.L_x_21667:
[----:B------:R-:W-:Y:S02]  /*6310*/  ISETP.NE.AND P2, PT, R18, RZ, PT ;  /* 0x000000ff1200720c */ /* 0x000fe40003f45270 */
[----:B------:R-:W-:Y:S02]  /*6320*/  ISETP.NE.AND P1, PT, R19, RZ, PT ;  /* 0x000000ff1300720c */ /* 0x000fe40003f25270 */
[----:B-1----:R-:W-:Y:S02]  /*6330*/  SEL R22, RZ, 0x1, !P0 ;  /* 0x00000001ff167807 */ /* 0x002fe40004000000 */
[----:B------:R-:W-:Y:S02]  /*6340*/  SEL R28, RZ, 0x1, !P2 ;  /* 0x00000001ff1c7807 */ /* 0x000fe40005000000 */
[----:B------:R-:W-:-:S02]  /*6350*/  SEL R25, RZ, 0x1, !P1 ;  /* 0x00000001ff197807 */ /* 0x000fc40004800000 */
[----:B------:R-:W-:Y:S02]  /*6360*/  IADD3 R16, R16, 0x80, RZ ;  /* 0x0000008010107810 */ /* 0x000fe40007ffe0ff */
.L_x_21597:
[----:B------:R-:W-:Y:S05]  /*6370*/  BSYNC B6 ;  /* 0x0000000000067941 */ /* 0x000fea0003800000 */
.L_x_21596:
[----:B------:R-:W-:Y:S01]  /*6380*/  ISETP.GE.AND P0, PT, R16, R2, PT ;  /* 0x000000021000720c */ /* 0x000fe20003f06270 */
[----:B------:R-:W-:Y:S01]  /*6390*/  BSSY B6, `(.L_x_21694) ;  /* 0x0000319000067945 */ /* 0x000fe20003800000 */
[----:B------:R-:W-:Y:S02]  /*63a0*/  PRMT R17, RZ, 0x7610, R17 ;  /* 0x00007610ff117816 */ /* 0x000fe40000000011 */
[----:B------:R-:W-:Y:S02]  /*63b0*/  PRMT R24, RZ, 0x7610, R24 ;  /* 0x00007610ff187816 */ /* 0x000fe40000000018 */
[----:B------:R-:W-:Y:S02]  /*63c0*/  PRMT R18, RZ, 0x7610, R18 ;  /* 0x00007610ff127816 */ /* 0x000fe40000000012 */
[----:B------:R-:W-:-:S05]  /*63d0*/  PRMT R19, RZ, 0x7610, R19 ;  /* 0x00007610ff137816 */ /* 0x000fca0000000013 */
        /* <DEDUP_REMOVED lines=22> */
.L_x_21699:
[----:B------:R-:W2:Y:S02]  /*6540*/  LDG.E.U8 R4, [R4.64] ;  /* 0x0000002404047981 */ /* 0x000ea4000c1e1100 */
[----:B--2---:R-:W-:-:S04]  /*6550*/  ISETP.NE.AND P0, PT, R4, RZ, PT ;  /* 0x000000ff0400720c */ /* 0x004fc80003f05270 */
[----:B------:R-:W-:Y:S01]  /*6560*/  P2R R19, PR, RZ, 0x1 ;  /* 0x00000001ff137803 */ /* 0x000fe20000000000 */
[----:B------:R-:W-:Y:S05]  /*6570*/  BRA `(.L_x_21701) ;  /* 0x00000f4000007947 */ /* 0x000fea0003800000 */
.L_x_21698:
        /* <DEDUP_REMOVED lines=11> */
.L_x_21703:
[----:B------:R-:W2:Y:S02]  /*6630*/  LDG.E R4, [R4.64] ;  /* 0x0000002404047981 */ /* 0x000ea4000c1e1900 */
[----:B--2---:R-:W-:-:S04]  /*6640*/  ISETP.NE.AND P0, PT, R4, RZ, PT ;  /* 0x000000ff0400720c */ /* 0x004fc80003f05270 */
[----:B------:R-:W-:Y:S01]  /*6650*/  P2R R19, PR, RZ, 0x1 ;  /* 0x00000001ff137803 */ /* 0x000fe20000000000 */
[----:B------:R-:W-:Y:S05]  /*6660*/  BRA `(.L_x_21701) ;  /* 0x00000e5000007947 */ /* 0x000fea0003800000 */
.L_x_21702:
[----:B------:R-:W2:Y:S02]  /*6670*/  LDG.E.U16 R4, [R4.64] ;  /* 0x0000002404047981 */ /* 0x000ea4000c1e1500 */
[----:B--2---:R-:W-:-:S04]  /*6680*/  ISETP.NE.AND P0, PT, R4, RZ, PT ;  /* 0x000000ff0400720c */ /* 0x004fc80003f05270 */
[----:B------:R-:W-:Y:S01]  /*6690*/  P2R R19, PR, RZ, 0x1 ;  /* 0x00000001ff137803 */ /* 0x000fe20000000000 */
[----:B------:R-:W-:Y:S05]  /*66a0*/  BRA `(.L_x_21701) ;  /* 0x00000e1000007947 */ /* 0x000fea0003800000 */
.L_x_21697:
        /* <DEDUP_REMOVED lines=10> */
.L_x_21705:
[----:B------:R-:W2:Y:S02]  /*6750*/  LDG.E.U16 R0, [R4.64] ;  /* 0x0000002404007981 */ /* 0x000ea4000c1e1500 */
[----:B--2---:R-:W-:-:S05]  /*6760*/  HADD2.F32 R0, -RZ, R0.H0_H0 ;  /* 0x20000000ff007230 */ /* 0x004fca0000004100 */
[----:B------:R-:W-:-:S04]  /*6770*/  FSETP.NEU.FTZ.AND P0, PT, R0, RZ, PT ;  /* 0x000000ff0000720b */ /* 0x000fc80003f1d000 */
[----:B------:R-:W-:Y:S01]  /*6780*/  P2R R19, PR, RZ, 0x1 ;  /* 0x00000001ff137803 */ /* 0x000fe20000000000 */
[----:B------:R-:W-:Y:S05]  /*6790*/  BRA `(.L_x_21701) ;  /* 0x00000d2000007947 */ /* 0x000fea0003800000 */
.L_x_21704:
        /* <DEDUP_REMOVED lines=12> */
.L_x_21707:
        /* <DEDUP_REMOVED lines=11> */
.L_x_21706:
[----:B------:R-:W2:Y:S02]  /*6910*/  LDG.E.64 R4, [R4.64] ;  /* 0x0000002404047981 */ /* 0x000ea4000c1e1b00 */
[----:B--2---:R-:W0:-:S06]  /*6920*/  DSETP.NEU.AND P0, PT, R4, RZ, PT ;  /* 0x000000ff0400722a */ /* 0x004e0c0003f0d000 */
[----:B0-----:R-:W-:Y:S01]  /*6930*/  P2R R19, PR, RZ, 0x1 ;  /* 0x00000001ff137803 */ /* 0x001fe20000000000 */
[----:B------:R-:W-:Y:S05]  /*6940*/  BRA `(.L_x_21701) ;  /* 0x00000b7000007947 */ /* 0x000fea0003800000 */
.L_x_21696:
        /* <DEDUP_REMOVED lines=12> */
.L_x_21710:
[----:B------:R-:W2:Y:S02]  /*6a10*/  LDG.E.128 R4, [R4.64] ;  /* 0x0000002404047981 */ /* 0x000ea4000c1e1d00 */
[----:B--2---:R-:W0:-:S06]  /*6a20*/  DSETP.NEU.AND P0, PT, R6, RZ, PT ;  /* 0x000000ff0600722a */ /* 0x004e0c0003f0d000 */
[----:B0-----:R-:W0:-:S06]  /*6a30*/  DSETP.NEU.OR P0, PT, R4, RZ, P0 ;  /* 0x000000ff0400722a */ /* 0x001e0c000070d400 */
[----:B0-----:R-:W-:Y:S01]  /*6a40*/  P2R R19, PR, RZ, 0x1 ;  /* 0x00000001ff137803 */ /* 0x001fe20000000000 */
[----:B------:R-:W-:Y:S05]  /*6a50*/  BRA `(.L_x_21701) ;  /* 0x00000a6000007947 */ /* 0x000fea0003800000 */
.L_x_21709:
        /* <DEDUP_REMOVED lines=28> */
.L_x_21712:
        /* <DEDUP_REMOVED lines=15> */
.L_x_21711:
[----:B------:R-:W2:Y:S02]  /*6d10*/  LDG.E.U16 R0, [R4.64] ;  /* 0x0000002404007981 */ /* 0x000ea4000c1e1500 */
[----:B--2---:R-:W-:-:S04]  /*6d20*/  PRMT R0, RZ, 0x5410, R0 ;  /* 0x00005410ff007816 */ /* 0x004fc80000000000 */
[----:B------:R-:W-:-:S04]  /*6d30*/  FSETP.NEU.FTZ.AND P0, PT, R0, RZ, PT ;  /* 0x000000ff0000720b */ /* 0x000fc80003f1d000 */
[----:B------:R-:W-:Y:S01]  /*6d40*/  P2R R19, PR, RZ, 0x1 ;  /* 0x00000001ff137803 */ /* 0x000fe20000000000 */
[----:B------:R-:W-:Y:S05]  /*6d50*/  BRA `(.L_x_21701) ;  /* 0x0000076000007947 */ /* 0x000fea0003800000 */
.L_x_21708:
        /* <DEDUP_REMOVED lines=12> */
.L_x_21715:
        /* <DEDUP_REMOVED lines=21> */
.L_x_21719:
[----:B------:R-:W-:Y:S05]  /*6f70*/  BSYNC B1 ;  /* 0x0000000000017941 */ /* 0x000fea0003800000 */
.L_x_21718:
[----:B------:R-:W-:Y:S01]  /*6f80*/  LEA R5, R0, 0x3b800000, 0x17 ;  /* 0x3b80000000057811 */ /* 0x000fe200078eb8ff */
[----:B------:R-:W-:-:S05]  /*6f90*/  IMAD.SHL.U32 R0, R3, 0x100000, RZ ;  /* 0x0010000003007824 */ /* 0x000fca00078e00ff */
[----:B------:R-:W-:Y:S02]  /*6fa0*/  LOP3.LUT R0, R5, R0, R6, 0xfe, !PT ;  /* 0x0000000005007212 */ /* 0x000fe400078efe06 */
.L_x_21717:
[----:B------:R-:W-:Y:S05]  /*6fb0*/  BSYNC B0 ;  /* 0x0000000000007941 */ /* 0x000fea0003800000 */
.L_x_21716:
[----:B------:R-:W-:-:S04]  /*6fc0*/  FSETP.NEU.FTZ.AND P0, PT, R0, RZ, PT ;  /* 0x000000ff0000720b */ /* 0x000fc80003f1d000 */
[----:B------:R-:W-:Y:S01]  /*6fd0*/  P2R R19, PR, RZ, 0x1 ;  /* 0x00000001ff137803 */ /* 0x000fe20000000000 */
[----:B------:R-:W-:Y:S05]  /*6fe0*/  BRA `(.L_x_21701) ;  /* 0x000004d000007947 */ /* 0x000fea0003800000 */
.L_x_21714:
        /* <DEDUP_REMOVED lines=21> */
.L_x_21723:
[----:B------:R-:W-:Y:S05]  /*7140*/  BSYNC B1 ;  /* 0x0000000000017941 */ /* 0x000fea0003800000 */
.L_x_21722:
[----:B------:R-:W-:Y:S01]  /*7150*/  LEA R5, R0, 0x37800000, 0x17 ;  /* 0x3780000000057811 */ /* 0x000fe200078eb8ff */
[----:B------:R-:W-:-:S05]  /*7160*/  IMAD.SHL.U32 R0, R3, 0x200000, RZ ;  /* 0x0020000003007824 */ /* 0x000fca00078e00ff */
[----:B------:R-:W-:Y:S02]  /*7170*/  LOP3.LUT R0, R5, R0, R6, 0xfe, !PT ;  /* 0x0000000005007212 */ /* 0x000fe400078efe06 */
.L_x_21721:
[----:B------:R-:W-:Y:S05]  /*7180*/  BSYNC B0 ;  /* 0x0000000000007941 */ /* 0x000fea0003800000 */
.L_x_21720:
[----:B------:R-:W-:-:S04]  /*7190*/  FSETP.NEU.FTZ.AND P0, PT, R0, RZ, PT ;  /* 0x000000ff0000720b */ /* 0x000fc80003f1d000 */
[----:B------:R-:W-:Y:S01]  /*71a0*/  P2R R19, PR, RZ, 0x1 ;  /* 0x00000001ff137803 */ /* 0x000fe20000000000 */
[----:B------:R-:W-:Y:S05]  /*71b0*/  BRA `(.L_x_21701) ;  /* 0x0000030000007947 */ /* 0x000fea0003800000 */
.L_x_21713:
        /* <DEDUP_REMOVED lines=14> */
.L_x_21727:
[----:B------:R-:W-:Y:S05]  /*72a0*/  BSYNC B0 ;  /* 0x0000000000007941 */ /* 0x000fea0003800000 */
.L_x_21726:
[----:B------:R-:W-:-:S04]  /*72b0*/  FSETP.NEU.FTZ.AND P0, PT, R0, RZ, PT ;  /* 0x000000ff0000720b */ /* 0x000fc80003f1d000 */
[----:B------:R-:W-:Y:S01]  /*72c0*/  P2R R19, PR, RZ, 0x1 ;  /* 0x00000001ff137803 */ /* 0x000fe20000000000 */
[----:B------:R-:W-:Y:S05]  /*72d0*/  BRA `(.L_x_21701) ;  /* 0x000001e000007947 */ /* 0x000fea0003800000 */
.L_x_21700:
        /* <DEDUP_REMOVED lines=18> */
[----:B0-----:R-:W-:Y:S05]  /*7400*/  CALL.ABS.NOINC R14 ;  /* 0x000000000e007343 */ /* 0x001fea0003c00000 */
[----:B------:R-:W-:-:S04]  /*7410*/  PLOP3.LUT P0, PT, PT, PT, PT, 0x8, 0x0 ;  /* 0x000000000000781c */ /* 0x000fc80003f0e170 */
[----:B------:R-:W-:Y:S01]  /*7420*/  P2R R19, PR, RZ, 0x1 ;  /* 0x00000001ff137803 */ /* 0x000fe20000000000 */
[----:B------:R-:W-:Y:S05]  /*7430*/  BRA `(.L_x_21701) ;  /* 0x0000008000007947 */ /* 0x000fea0003800000 */
.L_x_21725:
[----:B------:R-:W2:Y:S02]  /*7440*/  LDG.E.64 R4, [R4.64] ;  /* 0x0000002404047981 */ /* 0x000ea4000c1e1b00 */
[----:B--2---:R-:W-:-:S04]  /*7450*/  ISETP.NE.U32.AND P0, PT, R4, RZ, PT ;  /* 0x000000ff0400720c */ /* 0x004fc80003f05070 */
[----:B------:R-:W-:-:S04]  /*7460*/  ISETP.NE.AND.EX P0, PT, R5, RZ, PT, P0 ;  /* 0x000000ff0500720c */ /* 0x000fc80003f05300 */
[----:B------:R-:W-:Y:S01]  /*7470*/  P2R R19, PR, RZ, 0x1 ;  /* 0x00000001ff137803 */ /* 0x000fe20000000000 */
[----:B------:R-:W-:Y:S05]  /*7480*/  BRA `(.L_x_21701) ;  /* 0x0000003000007947 */ /* 0x000fea0003800000 */
.L_x_21724:
[----:B------:R-:W2:Y:S02]  /*7490*/  LDG.E R4, [R4.64] ;  /* 0x0000002404047981 */ /* 0x000ea4000c1e1900 */
[----:B--2---:R-:W-:-:S04]  /*74a0*/  ISETP.NE.AND P0, PT, R4, RZ, PT ;  /* 0x000000ff0400720c */ /* 0x004fc80003f05270 */
[----:B------:R-:W-:Y:S02]  /*74b0*/  P2R R19, PR, RZ, 0x1 ;  /* 0x00000001ff137803 */ /* 0x000fe40000000000 */
.L_x_21701:
        /* <DEDUP_REMOVED lines=19> */
.L_x_21731:
[----:B------:R-:W2:Y:S02]  /*75f0*/  LDG.E.U8 R4, [R4.64] ;  /* 0x0000002404047981 */ /* 0x000ea4000c1e1100 */
[----:B--2---:R-:W-:-:S04]  /*7600*/  ISETP.NE.AND P0, PT, R4, RZ, PT ;  /* 0x000000ff0400720c */ /* 0x004fc80003f05270 */
[----:B------:R-:W-:Y:S01]  /*7610*/  P2R R23, PR, RZ, 0x1 ;  /* 0x00000001ff177803 */ /* 0x000fe20000000000 */
[----:B------:R-:W-:Y:S05]  /*7620*/  BRA `(.L_x_21733) ;  /* 0x00000f4000007947 */ /* 0x000fea0003800000 */
.L_x_21730:
        /* <DEDUP_REMOVED lines=11> */
.L_x_21735:
[----:B------:R-:W2:Y:S02]  /*76e0*/  LDG.E R4, [R4.64] ;  /* 0x0000002404047981 */ /* 0x000ea4000c1e1900 */
[----:B--2---:R-:W-:-:S04]  /*76f0*/  ISETP.NE.AND P0, PT, R4, RZ, PT ;  /* 0x000000ff0400720c */ /* 0x004fc80003f05270 */
[----:B------:R-:W-:Y:S01]  /*7700*/  P2R R23, PR, RZ, 0x1 ;  /* 0x00000001ff177803 */ /* 0x000fe20000000000 */
[----:B------:R-:W-:Y:S05]  /*7710*/  BRA `(.L_x_21733) ;  /* 0x00000e5000007947 */ /* 0x000fea0003800000 */
.L_x_21734:
[----:B------:R-:W2:Y:S02]  /*7720*/  LDG.E.U16 R4, [R4.64] ;  /* 0x0000002404047981 */ /* 0x000ea4000c1e1500 */
[----:B--2---:R-:W-:-:S04]  /*7730*/  ISETP.NE.AND P0, PT, R4, RZ, PT ;  /* 0x000000ff0400720c */ /* 0x004fc80003f05270 */
[----:B------:R-:W-:Y:S01]  /*7740*/  P2R R23, PR, RZ, 0x1 ;  /* 0x00000001ff177803 */ /* 0x000fe20000000000 */
[----:B------:R-:W-:Y:S05]  /*7750*/  BRA `(.L_x_21733) ;  /* 0x00000e1000007947 */ /* 0x000fea0003800000 */
.L_x_21729:
        /* <DEDUP_REMOVED lines=10> */
.L_x_21737:
[----:B------:R-:W2:Y:S02]  /*7800*/  LDG.E.U16 R0, [R4.64] ;  /* 0x0000002404007981 */ /* 0x000ea4000c1e1500 */
[----:B--2---:R-:W-:-:S05]  /*7810*/  HADD2.F32 R0, -RZ, R0.H0_H0 ;  /* 0x20000000ff007230 */ /* 0x004fca0000004100 */
[----:B------:R-:W-:-:S04]  /*7820*/  FSETP.NEU.FTZ.AND P0, PT, R0, RZ, PT ;  /* 0x000000ff0000720b */ /* 0x000fc80003f1d000 */
[----:B------:R-:W-:Y:S01]  /*7830*/  P2R R23, PR, RZ, 0x1 ;  /* 0x00000001ff177803 */ /* 0x000fe20000000000 */
[----:B------:R-:W-:Y:S05]  /*7840*/  BRA `(.L_x_21733) ;  /* 0x00000d2000007947 */ /* 0x000fea0003800000 */
.L_x_21736:
        /* <DEDUP_REMOVED lines=12> */
.L_x_21739:
        /* <DEDUP_REMOVED lines=11> */
.L_x_21738:
[----:B------:R-:W2:Y:S02]  /*79c0*/  LDG.E.64 R4, [R4.64] ;  /* 0x0000002404047981 */ /* 0x000ea4000c1e1b00 */
[----:B--2---:R-:W0:-:S06]  /*79d0*/  DSETP.NEU.AND P0, PT, R4, RZ, PT ;  /* 0x000000ff0400722a */ /* 0x004e0c0003f0d000 */
[----:B0-----:R-:W-:Y:S01]  /*79e0*/  P2R R23, PR, RZ, 0x1 ;  /* 0x00000001ff177803 */ /* 0x001fe20000000000 */
[----:B------:R-:W-:Y:S05]  /*79f0*/  BRA `(.L_x_21733) ;  /* 0x00000b7000007947 */ /* 0x000fea0003800000 */
.L_x_21728:
        /* <DEDUP_REMOVED lines=12> */
.L_x_21742:
[----:B------:R-:W2:Y:S02]  /*7ac0*/  LDG.E.128 R4, [R4.64] ;  /* 0x0000002404047981 */ /* 0x000ea4000c1e1d00 */
[----:B--2---:R-:W0:-:S06]  /*7ad0*/  DSETP.NEU.AND P0, PT, R6, RZ, PT ;  /* 0x000000ff0600722a */ /* 0x004e0c0003f0d000 */
[----:B0-----:R-:W0:-:S06]  /*7ae0*/  DSETP.NEU.OR P0, PT, R4, RZ, P0 ;  /* 0x000000ff0400722a */ /* 0x001e0c000070d400 */
[----:B0-----:R-:W-:Y:S01]  /*7af0*/  P2R R23, PR, RZ, 0x1 ;  /* 0x00000001ff177803 */ /* 0x001fe20000000000 */
[----:B------:R-:W-:Y:S05]  /*7b00*/  BRA `(.L_x_21733) ;  /* 0x00000a6000007947 */ /* 0x000fea0003800000 */
.L_x_21741:
        /* <DEDUP_REMOVED lines=28> */
.L_x_21744:
        /* <DEDUP_REMOVED lines=15> */
.L_x_21743:
[----:B------:R-:W2:Y:S02]  /*7dc0*/  LDG.E.U16 R0, [R4.64] ;  /* 0x0000002404007981 */ /* 0x000ea4000c1e1500 */
[----:B--2---:R-:W-:-:S04]  /*7dd0*/  PRMT R0, RZ, 0x5410, R0 ;  /* 0x00005410ff007816 */ /* 0x004fc80000000000 */
[----:B------:R-:W-:-:S04]  /*7de0*/  FSETP.NEU.FTZ.AND P0, PT, R0, RZ, PT ;  /* 0x000000ff0000720b */ /* 0x000fc80003f1d000 */
[----:B------:R-:W-:Y:S01]  /*7df0*/  P2R R23, PR, RZ, 0x1 ;  /* 0x00000001ff177803 */ /* 0x000fe20000000000 */
[----:B------:R-:W-:Y:S05]  /*7e00*/  BRA `(.L_x_21733) ;  /* 0x0000076000007947 */ /* 0x000fea0003800000 */
.L_x_21740:
        /* <DEDUP_REMOVED lines=12> */
.L_x_21747:
        /* <DEDUP_REMOVED lines=21> */
.L_x_21751:
[----:B------:R-:W-:Y:S05]  /*8020*/  BSYNC B1 ;  /* 0x0000000000017941 */ /* 0x000fea0003800000 */
.L_x_21750:
[----:B------:R-:W-:Y:S01]  /*8030*/  LEA R5, R0, 0x3b800000, 0x17 ;  /* 0x3b80000000057811 */ /* 0x000fe200078eb8ff */
[----:B------:R-:W-:-:S05]  /*8040*/  IMAD.SHL.U32 R0, R3, 0x100000, RZ ;  /* 0x0010000003007824 */ /* 0x000fca00078e00ff */
[----:B------:R-:W-:Y:S02]  /*8050*/  LOP3.LUT R0, R5, R0, R6, 0xfe, !PT ;  /* 0x0000000005007212 */ /* 0x000fe400078efe06 */
.L_x_21749:
[----:B------:R-:W-:Y:S05]  /*8060*/  BSYNC B0 ;  /* 0x0000000000007941 */ /* 0x000fea0003800000 */
.L_x_21748:
[----:B------:R-:W-:-:S04]  /*8070*/  FSETP.NEU.FTZ.AND P0, PT, R0, RZ, PT ;  /* 0x000000ff0000720b */ /* 0x000fc80003f1d000 */
[----:B------:R-:W-:Y:S01]  /*8080*/  P2R R23, PR, RZ, 0x1 ;  /* 0x00000001ff177803 */ /* 0x000fe20000000000 */
[----:B------:R-:W-:Y:S05]  /*8090*/  BRA `(.L_x_21733) ;  /* 0x000004d000007947 */ /* 0x000fea0003800000 */
.L_x_21746:
        /* <DEDUP_REMOVED lines=21> */
.L_x_21755:
[----:B------:R-:W-:Y:S05]  /*81f0*/  BSYNC B1 ;  /* 0x0000000000017941 */ /* 0x000fea0003800000 */
.L_x_21754:
[----:B------:R-:W-:Y:S01]  /*8200*/  LEA R5, R0, 0x37800000, 0x17 ;  /* 0x3780000000057811 */ /* 0x000fe200078eb8ff */
[----:B------:R-:W-:-:S05]  /*8210*/  IMAD.SHL.U32 R0, R3, 0x200000, RZ ;  /* 0x0020000003007824 */ /* 0x000fca00078e00ff */
[----:B------:R-:W-:Y:S02]  /*8220*/  LOP3.LUT R0, R5, R0, R6, 0xfe, !PT ;  /* 0x0000000005007212 */ /* 0x000fe400078efe06 */
.L_x_21753:
[----:B------:R-:W-:Y:S05]  /*8230*/  BSYNC B0 ;  /* 0x0000000000007941 */ /* 0x000fea0003800000 */
.L_x_21752:
[----:B------:R-:W-:-:S04]  /*8240*/  FSETP.NEU.FTZ.AND P0, PT, R0, RZ, PT ;  /* 0x000000ff0000720b */ /* 0x000fc80003f1d000 */
[----:B------:R-:W-:Y:S01]  /*8250*/  P2R R23, PR, RZ, 0x1 ;  /* 0x00000001ff177803 */ /* 0x000fe20000000000 */
[----:B------:R-:W-:Y:S05]  /*8260*/  BRA `(.L_x_21733) ;  /* 0x0000030000007947 */ /* 0x000fea0003800000 */
.L_x_21745:
        /* <DEDUP_REMOVED lines=14> */
.L_x_21759:
[----:B------:R-:W-:Y:S05]  /*8350*/  BSYNC B0 ;  /* 0x0000000000007941 */ /* 0x000fea0003800000 */
.L_x_21758:
[----:B------:R-:W-:-:S04]  /*8360*/  FSETP.NEU.FTZ.AND P0, PT, R0, RZ, PT ;  /* 0x000000ff0000720b */ /* 0x000fc80003f1d000 */
[----:B------:R-:W-:Y:S01]  /*8370*/  P2R R23, PR, RZ, 0x1 ;  /* 0x00000001ff177803 */ /* 0x000fe20000000000 */
[----:B------:R-:W-:Y:S05]  /*8380*/  BRA `(.L_x_21733) ;  /* 0x000001e000007947 */ /* 0x000fea0003800000 */
.L_x_21732:
        /* <DEDUP_REMOVED lines=22> */
.L_x_21757:
[----:B------:R-:W2:Y:S02]  /*84f0*/  LDG.E.64 R4, [R4.64] ;  /* 0x0000002404047981 */ /* 0x000ea4000c1e1b00 */
[----:B--2---:R-:W-:-:S04]  /*8500*/  ISETP.NE.U32.AND P0, PT, R4, RZ, PT ;  /* 0x000000ff0400720c */ /* 0x004fc80003f05070 */
[----:B------:R-:W-:-:S04]  /*8510*/  ISETP.NE.AND.EX P0, PT, R5, RZ, PT, P0 ;  /* 0x000000ff0500720c */ /* 0x000fc80003f05300 */
[----:B------:R-:W-:Y:S01]  /*8520*/  P2R R23, PR, RZ, 0x1 ;  /* 0x00000001ff177803 */ /* 0x000fe20000000000 */
[----:B------:R-:W-:Y:S05]  /*8530*/  BRA `(.L_x_21733) ;  /* 0x0000003000007947 */ /* 0x000fea0003800000 */
.L_x_21756:
[----:B------:R-:W2:Y:S02]  /*8540*/  LDG.E R4, [R4.64] ;  /* 0x0000002404047981 */ /* 0x000ea4000c1e1900 */
[----:B--2---:R-:W-:-:S04]  /*8550*/  ISETP.NE.AND P0, PT, R4, RZ, PT ;  /* 0x000000ff0400720c */ /* 0x004fc80003f05270 */
[----:B------:R-:W-:Y:S02]  /*8560*/  P2R R23, PR, RZ, 0x1 ;  /* 0x00000001ff177803 */ /* 0x000fe40000000000 */
.L_x_21733:
        /* <DEDUP_REMOVED lines=18> */
.L_x_21763:
[----:B------:R-:W2:Y:S02]  /*8690*/  LDG.E.U8 R4, [R4.64] ;  /* 0x0000002404047981 */ /* 0x000ea4000c1e1100 */
[----:B--2---:R-:W-:Y:S01]  /*86a0*/  ISETP.NE.AND P0, PT, R4, RZ, PT ;  /* 0x000000ff0400720c */ /* 0x004fe20003f05270 */
[----:B------:R-:W-:Y:S05]  /*86b0*/  BRA `(.L_x_21765) ;  /* 0x00000e0000007947 */ /* 0x000fea0003800000 */
.L_x_21762:
        /* <DEDUP_REMOVED lines=10> */
.L_x_21767:
[----:B------:R-:W2:Y:S02]  /*8760*/  LDG.E R4, [R4.64] ;  /* 0x0000002404047981 */ /* 0x000ea4000c1e1900 */
[----:B--2---:R-:W-:Y:S01]  /*8770*/  ISETP.NE.AND P0, PT, R4, RZ, PT ;  /* 0x000000ff0400720c */ /* 0x004fe20003f05270 */
[----:B------:R-:W-:Y:S05]  /*8780*/  BRA `(.L_x_21765) ;  /* 0x00000d3000007947 */ /* 0x000fea0003800000 */
.L_x_21766:
[----:B------:R-:W2:Y:S02]  /*8790*/  LDG.E.U16 R4, [R4.64] ;  /* 0x0000002404047981 */ /* 0x000ea4000c1e1500 */
[----:B--2---:R-:W-:Y:S01]  /*87a0*/  ISETP.NE.AND P0, PT, R4, RZ, PT ;  /* 0x000000ff0400720c */ /* 0x004fe20003f05270 */
[----:B------:R-:W-:Y:S05]  /*87b0*/  BRA `(.L_x_21765) ;  /* 0x00000d0000007947 */ /* 0x000fea0003800000 */
.L_x_21761:
        /* <DEDUP_REMOVED lines=9> */
.L_x_21769:
[----:B------:R-:W2:Y:S02]  /*8850*/  LDG.E.U16 R0, [R4.64] ;  /* 0x0000002404007981 */ /* 0x000ea4000c1e1500 */
[----:B--2---:R-:W-:-:S05]  /*8860*/  HADD2.F32 R0, -RZ, R0.H0_H0 ;  /* 0x20000000ff007230 */ /* 0x004fca0000004100 */
[----:B------:R-:W-:Y:S01]  /*8870*/  FSETP.NEU.FTZ.AND P0, PT, R0, RZ, PT ;  /* 0x000000ff0000720b */ /* 0x000fe20003f1d000 */
[----:B------:R-:W-:Y:S05]  /*8880*/  BRA `(.L_x_21765) ;  /* 0x00000c3000007947 */ /* 0x000fea0003800000 */
.L_x_21768:
        /* <DEDUP_REMOVED lines=11> */
.L_x_21771:
        /* <DEDUP_REMOVED lines=10> */
.L_x_21770:
[----:B------:R-:W2:Y:S02]  /*89e0*/  LDG.E.64 R4, [R4.64] ;  /* 0x0000002404047981 */ /* 0x000ea4000c1e1b00 */
[----:B--2---:R0:W1:Y:S01]  /*89f0*/  DSETP.NEU.AND P0, PT, R4, RZ, PT ;  /* 0x000000ff0400722a */ /* 0x0040620003f0d000 */
[----:B------:R-:W-:Y:S05]  /*8a00*/  BRA `(.L_x_21765) ;  /* 0x00000ab000007947 */ /* 0x000fea0003800000 */
.L_x_21760:
        /* <DEDUP_REMOVED lines=11> */
.L_x_21774:
[----:B------:R-:W2:Y:S02]  /*8ac0*/  LDG.E.128 R4, [R4.64] ;  /* 0x0000002404047981 */ /* 0x000ea4000c1e1d00 */
[----:B--2---:R-:W0:-:S06]  /*8ad0*/  DSETP.NEU.AND P0, PT, R6, RZ, PT ;  /* 0x000000ff0600722a */ /* 0x004e0c0003f0d000 */
[----:B0-----:R0:W1:Y:S01]  /*8ae0*/  DSETP.NEU.OR P0, PT, R4, RZ, P0 ;  /* 0x000000ff0400722a */ /* 0x001062000070d400 */
[----:B------:R-:W-:Y:S05]  /*8af0*/  BRA `(.L_x_21765) ;  /* 0x000009c000007947 */ /* 0x000fea0003800000 */
.L_x_21773:
        /* <DEDUP_REMOVED lines=27> */
.L_x_21776:
        /* <DEDUP_REMOVED lines=14> */
.L_x_21775:
[----:B------:R-:W2:Y:S02]  /*8d90*/  LDG.E.U16 R0, [R4.64] ;  /* 0x0000002404007981 */ /* 0x000ea4000c1e1500 */
[----:B--2---:R-:W-:-:S04]  /*8da0*/  PRMT R0, RZ, 0x5410, R0 ;  /* 0x00005410ff007816 */ /* 0x004fc80000000000 */
[----:B------:R-:W-:Y:S01]  /*8db0*/  FSETP.NEU.FTZ.AND P0, PT, R0, RZ, PT ;  /* 0x000000ff0000720b */ /* 0x000fe20003f1d000 */
[----:B------:R-:W-:Y:S05]  /*8dc0*/  BRA `(.L_x_21765) ;  /* 0x000006f000007947 */ /* 0x000fea0003800000 */
.L_x_21772:
        /* <DEDUP_REMOVED lines=11> */
.L_x_21779:
        /* <DEDUP_REMOVED lines=21> */
.L_x_21783:
[----:B------:R-:W-:Y:S05]  /*8fd0*/  BSYNC B1 ;  /* 0x0000000000017941 */ /* 0x000fea0003800000 */
.L_x_21782:
[----:B------:R-:W-:Y:S01]  /*8fe0*/  LEA R5, R0, 0x3b800000, 0x17 ;  /* 0x3b80000000057811 */ /* 0x000fe200078eb8ff */
[----:B------:R-:W-:-:S05]  /*8ff0*/  IMAD.SHL.U32 R0, R3, 0x100000, RZ ;  /* 0x0010000003007824 */ /* 0x000fca00078e00ff */
[----:B------:R-:W-:Y:S02]  /*9000*/  LOP3.LUT R0, R5, R0, R6, 0xfe, !PT ;  /* 0x0000000005007212 */ /* 0x000fe400078efe06 */
.L_x_21781:
[----:B------:R-:W-:Y:S05]  /*9010*/  BSYNC B0 ;  /* 0x0000000000007941 */ /* 0x000fea0003800000 */
.L_x_21780:
[----:B------:R-:W-:Y:S01]  /*9020*/  FSETP.NEU.FTZ.AND P0, PT, R0, RZ, PT ;  /* 0x000000ff0000720b */ /* 0x000fe20003f1d000 */
[----:B------:R-:W-:Y:S05]  /*9030*/  BRA `(.L_x_21765) ;  /* 0x0000048000007947 */ /* 0x000fea0003800000 */
.L_x_21778:
        /* <DEDUP_REMOVED lines=21> */
.L_x_21787:
[----:B------:R-:W-:Y:S05]  /*9190*/  BSYNC B1 ;  /* 0x0000000000017941 */ /* 0x000fea0003800000 */
.L_x_21786:
[----:B------:R-:W-:Y:S01]  /*91a0*/  LEA R5, R0, 0x37800000, 0x17 ;  /* 0x3780000000057811 */ /* 0x000fe200078eb8ff */
[----:B------:R-:W-:-:S05]  /*91b0*/  IMAD.SHL.U32 R0, R3, 0x200000, RZ ;  /* 0x0020000003007824 */ /* 0x000fca00078e00ff */
[----:B------:R-:W-:Y:S02]  /*91c0*/  LOP3.LUT R0, R5, R0, R6, 0xfe, !PT ;  /* 0x0000000005007212 */ /* 0x000fe400078efe06 */
.L_x_21785:
[----:B------:R-:W-:Y:S05]  /*91d0*/  BSYNC B0 ;  /* 0x0000000000007941 */ /* 0x000fea0003800000 */
.L_x_21784:
[----:B------:R-:W-:Y:S01]  /*91e0*/  FSETP.NEU.FTZ.AND P0, PT, R0, RZ, PT ;  /* 0x000000ff0000720b */ /* 0x000fe20003f1d000 */
[----:B------:R-:W-:Y:S05]  /*91f0*/  BRA `(.L_x_21765) ;  /* 0x000002c000007947 */ /* 0x000fea0003800000 */
.L_x_21777:
        /* <DEDUP_REMOVED lines=14> */
.L_x_21791:
[----:B------:R-:W-:Y:S05]  /*92e0*/  BSYNC B0 ;  /* 0x0000000000007941 */ /* 0x000fea0003800000 */
.L_x_21790:
[----:B------:R-:W-:Y:S01]  /*92f0*/  FSETP.NEU.FTZ.AND P0, PT, R0, RZ, PT ;  /* 0x000000ff0000720b */ /* 0x000fe20003f1d000 */
[----:B------:R-:W-:Y:S05]  /*9300*/  BRA `(.L_x_21765) ;  /* 0x000001b000007947 */ /* 0x000fea0003800000 */
.L_x_21764:
        /* <DEDUP_REMOVED lines=18> */
[----:B0-----:R-:W-:Y:S05]  /*9430*/  CALL.ABS.NOINC R14 ;  /* 0x000000000e007343 */ /* 0x001fea0003c00000 */
[----:B------:R-:W-:Y:S01]  /*9440*/  PLOP3.LUT P0, PT, PT, PT, PT, 0x8, 0x0 ;  /* 0x000000000000781c */ /* 0x000fe20003f0e170 */
[----:B------:R-:W-:Y:S05]  /*9450*/  BRA `(.L_x_21765) ;  /* 0x0000006000007947 */ /* 0x000fea0003800000 */
.L_x_21789:
[----:B------:R-:W2:Y:S02]  /*9460*/  LDG.E.64 R4, [R4.64] ;  /* 0x0000002404047981 */ /* 0x000ea4000c1e1b00 */
[----:B--2---:R-:W-:-:S04]  /*9470*/  ISETP.NE.U32.AND P0, PT, R4, RZ, PT ;  /* 0x000000ff0400720c */ /* 0x004fc80003f05070 */
[----:B------:R-:W-:Y:S01]  /*9480*/  ISETP.NE.AND.EX P0, PT, R5, RZ, PT, P0 ;  /* 0x000000ff0500720c */ /* 0x000fe20003f05300 */
[----:B------:R-:W-:Y:S05]  /*9490*/  BRA `(.L_x_21765) ;  /* 0x0000002000007947 */ /* 0x000fea0003800000 */
.L_x_21788:
[----:B------:R-:W2:Y:S02]  /*94a0*/  LDG.E R4, [R4.64] ;  /* 0x0000002404047981 */ /* 0x000ea4000c1e1900 */
[----:B--2---:R-:W-:Y:S02]  /*94b0*/  ISETP.NE.AND P0, PT, R4, RZ, PT ;  /* 0x000000ff0400720c */ /* 0x004fe40003f05270 */
.L_x_21765:
[----:B------:R-:W-:Y:S02]  /*94c0*/  ISETP.NE.AND P2, PT, R19, RZ, PT ;  /* 0x000000ff1300720c */ /* 0x000fe40003f45270 */
[----:B------:R-:W-:Y:S02]  /*94d0*/  ISETP.NE.AND P1, PT, R23, RZ, PT ;  /* 0x000000ff1700720c */ /* 0x000fe40003f25270 */
[----:B-1----:R-:W-:Y:S02]  /*94e0*/  SEL R19, RZ, 0x1, !P0 ;  /* 0x00000001ff137807 */ /* 0x002fe40004000000 */
[----:B------:R-:W-:Y:S02]  /*94f0*/  SEL R24, RZ, 0x1, !P2 ;  /* 0x00000001ff187807 */ /* 0x000fe40005000000 */
[----:B------:R-:W-:-:S02]  /*9500*/  SEL R18, RZ, 0x1, !P1 ;  /* 0x00000001ff127807 */ /* 0x000fc40004800000 */
[----:B------:R-:W-:Y:S02]  /*9510*/  IADD3 R16, R16, 0x80, RZ ;  /* 0x0000008010107810 */ /* 0x000fe40007ffe0ff */
.L_x_21695:
[----:B------:R-:W-:Y:S05]  /*9520*/  BSYNC B6 ;  /* 0x0000000000067941 */ /* 0x000fea0003800000 */
.L_x_21694:
[----:B------:R-:W-:Y:S01]  /*9530*/  ISETP.GE.AND P0, PT, R16, R2, PT ;  /* 0x000000021000720c */ /* 0x000fe20003f06270 */
[----:B------:R-:W-:Y:S01]  /*9540*/  BSSY B6, `(.L_x_21792) ;  /* 0x0000316000067945 */ /* 0x000fe20003800000 */
[----:B------:R-:W-:Y:S02]  /*9550*/  PRMT R3, RZ, 0x7610, R3 ;  /* 0x00007610ff037816 */ /* 0x000fe40000000003 */
[----:B------:R-:W-:-:S09]  /*9560*/  PRMT R0, RZ, 0x7610, R0 ;  /* 0x00007610ff007816 */ /* 0x000fd20000000000 */
[----:B------:R-:W-:Y:S05]  /*9570*/  @P0 BRA `(.L_x_21793) ;  /* 0x0000312000000947 */ /* 0x000fea0003800000 */
[----:B------:R-:W1:Y:S01]  /*9580*/  LDC.U8 R6, c[0x0][0x19c] ;  /* 0x00006700ff067b82 */ /* 0x000e620000000000 */
[----:B0-----:R-:W0:Y:S01]  /*9590*/  S2R R4, SR_CTAID.X ;  /* 0x0000000000047919 */ /* 0x001e220000002500 */
[----:B-1----:R-:W-:Y:S01]  /*95a0*/  PRMT R0, R6, 0x9910, RZ ;  /* 0x0000991006007816 */ /* 0x002fe200000000ff */
[----:B0-----:R-:W-:-:S03]  /*95b0*/  IMAD R16, R4, 0x200, R16 ;  /* 0x0000020004107824 */ /* 0x001fc600078e0210 */
        /* <DEDUP_REMOVED lines=17> */
.L_x_21797:
[----:B------:R-:W2:Y:S02]  /*96d0*/  LDG.E.U8 R4, [R4.64] ;  /* 0x0000002404047981 */ /* 0x000ea4000c1e1100 */
[----:B--2---:R-:W-:-:S04]  /*96e0*/  ISETP.NE.AND P0, PT, R4, RZ, PT ;  /* 0x000000ff0400720c */ /* 0x004fc80003f05270 */
[----:B------:R-:W-:Y:S01]  /*96f0*/  P2R R17, PR, RZ, 0x1 ;  /* 0x00000001ff117803 */ /* 0x000fe20000000000 */
[----:B------:R-:W-:Y:S05]  /*9700*/  BRA `(.L_x_21799) ;  /* 0x00000f4000007947 */ /* 0x000fea0003800000 */
.L_x_21796:
        /* <DEDUP_REMOVED lines=11> */
.L_x_21801:
[----:B------:R-:W2:Y:S02]  /*97c0*/  LDG.E R4, [R4.64] ;  /* 0x0000002404047981 */ /* 0x000ea4000c1e1900 */
[----:B--2---:R-:W-:-:S04]  /*97d0*/  ISETP.NE.AND P0, PT, R4, RZ, PT ;  /* 0x000000ff0400720c */ /* 0x004fc80003f05270 */
[----:B------:R-:W-:Y:S01]  /*97e0*/  P2R R17, PR, RZ, 0x1 ;  /* 0x00000001ff117803 */ /* 0x000fe20000000000 */
[----:B------:R-:W-:Y:S05]  /*97f0*/  BRA `(.L_x_21799) ;  /* 0x00000e5000007947 */ /* 0x000fea0003800000 */
.L_x_21800:
[----:B------:R-:W2:Y:S02]  /*9800*/  LDG.E.U16 R4, [R4.64] ;  /* 0x0000002404047981 */ /* 0x000ea4000c1e1500 */
[----:B--2---:R-:W-:-:S04]  /*9810*/  ISETP.NE.AND P0, PT, R4, RZ, PT ;  /* 0x000000ff0400720c */ /* 0x004fc80003f05270 */
[----:B------:R-:W-:Y:S01]  /*9820*/  P2R R17, PR, RZ, 0x1 ;  /* 0x00000001ff117803 */ /* 0x000fe20000000000 */
[----:B------:R-:W-:Y:S05]  /*9830*/  BRA `(.L_x_21799) ;  /* 0x00000e1000007947 */ /* 0x000fea0003800000 */
.L_x_21795:
        /* <DEDUP_REMOVED lines=10> */
.L_x_21803:
[----:B------:R-:W2:Y:S02]  /*98e0*/  LDG.E.U16 R0, [R4.64] ;  /* 0x0000002404007981 */ /* 0x000ea4000c1e1500 */
[----:B--2---:R-:W-:-:S05]  /*98f0*/  HADD2.F32 R0, -RZ, R0.H0_H0 ;  /* 0x20000000ff007230 */ /* 0x004fca0000004100 */
[----:B------:R-:W-:-:S04]  /*9900*/  FSETP.NEU.FTZ.AND P0, PT, R0, RZ, PT ;  /* 0x000000ff0000720b */ /* 0x000fc80003f1d000 */
[----:B------:R-:W-:Y:S01]  /*9910*/  P2R R17, PR, RZ, 0x1 ;  /* 0x00000001ff117803 */ /* 0x000fe20000000000 */
[----:B------:R-:W-:Y:S05]  /*9920*/  BRA `(.L_x_21799) ;  /* 0x00000d2000007947 */ /* 0x000fea0003800000 */
.L_x_21802:
        /* <DEDUP_REMOVED lines=12> */
.L_x_21805:
        /* <DEDUP_REMOVED lines=11> */
.L_x_21804:
[----:B------:R-:W2:Y:S02]  /*9aa0*/  LDG.E.64 R4, [R4.64] ;  /* 0x0000002404047981 */ /* 0x000ea4000c1e1b00 */
[----:B--2---:R-:W0:-:S06]  /*9ab0*/  DSETP.NEU.AND P0, PT, R4, RZ, PT ;  /* 0x000000ff0400722a */ /* 0x004e0c0003f0d000 */
[----:B0-----:R-:W-:Y:S01]  /*9ac0*/  P2R R17, PR, RZ, 0x1 ;  /* 0x00000001ff117803 */ /* 0x001fe20000000000 */
[----:B------:R-:W-:Y:S05]  /*9ad0*/  BRA `(.L_x_21799) ;  /* 0x00000b7000007947 */ /* 0x000fea0003800000 */
.L_x_21794:
        /* <DEDUP_REMOVED lines=12> */
.L_x_21808:
[----:B------:R-:W2:Y:S02]  /*9ba0*/  LDG.E.128 R4, [R4.64] ;  /* 0x0000002404047981 */ /* 0x000ea4000c1e1d00 */
[----:B--2---:R-:W0:-:S06]  /*9bb0*/  DSETP.NEU.AND P0, PT, R6, RZ, PT ;  /* 0x000000ff0600722a */ /* 0x004e0c0003f0d000 */
[----:B0-----:R-:W0:-:S06]  /*9bc0*/  DSETP.NEU.OR P0, PT, R4, RZ, P0 ;  /* 0x000000ff0400722a */ /* 0x001e0c000070d400 */
[----:B0-----:R-:W-:Y:S01]  /*9bd0*/  P2R R17, PR, RZ, 0x1 ;  /* 0x00000001ff117803 */ /* 0x001fe20000000000 */
[----:B------:R-:W-:Y:S05]  /*9be0*/  BRA `(.L_x_21799) ;  /* 0x00000a6000007947 */ /* 0x000fea0003800000 */
.L_x_21807:
        /* <DEDUP_REMOVED lines=28> */
.L_x_21810:
        /* <DEDUP_REMOVED lines=15> */
.L_x_21809:
[----:B------:R-:W2:Y:S02]  /*9ea0*/  LDG.E.U16 R0, [R4.64] ;  /* 0x0000002404007981 */ /* 0x000ea4000c1e1500 */
[----:B--2---:R-:W-:-:S04]  /*9eb0*/  PRMT R0, RZ, 0x5410, R0 ;  /* 0x00005410ff007816 */ /* 0x004fc80000000000 */
[----:B------:R-:W-:-:S04]  /*9ec0*/  FSETP.NEU.FTZ.AND P0, PT, R0, RZ, PT ;  /* 0x000000ff0000720b */ /* 0x000fc80003f1d000 */
[----:B------:R-:W-:Y:S01]  /*9ed0*/  P2R R17, PR, RZ, 0x1 ;  /* 0x00000001ff117803 */ /* 0x000fe20000000000 */
[----:B------:R-:W-:Y:S05]  /*9ee0*/  BRA `(.L_x_21799) ;  /* 0x0000076000007947 */ /* 0x000fea0003800000 */
.L_x_21806:
        /* <DEDUP_REMOVED lines=12> */
.L_x_21813:
        /* <DEDUP_REMOVED lines=21> */
.L_x_21817:
[----:B------:R-:W-:Y:S05]  /*a100*/  BSYNC B1 ;  /* 0x0000000000017941 */ /* 0x000fea0003800000 */
.L_x_21816:
[----:B------:R-:W-:Y:S01]  /*a110*/  LEA R5, R0, 0x3b800000, 0x17 ;  /* 0x3b80000000057811 */ /* 0x000fe200078eb8ff */
[----:B------:R-:W-:-:S05]  /*a120*/  IMAD.SHL.U32 R0, R3, 0x100000, RZ ;  /* 0x0010000003007824 */ /* 0x000fca00078e00ff */
[----:B------:R-:W-:Y:S02]  /*a130*/  LOP3.LUT R0, R5, R0, R6, 0xfe, !PT ;  /* 0x0000000005007212 */ /* 0x000fe400078efe06 */
.L_x_21815:
[----:B------:R-:W-:Y:S05]  /*a140*/  BSYNC B0 ;  /* 0x0000000000007941 */ /* 0x000fea0003800000 */
.L_x_21814:
[----:B------:R-:W-:-:S04]  /*a150*/  FSETP.NEU.FTZ.AND P0, PT, R0, RZ, PT ;  /* 0x000000ff0000720b */ /* 0x000fc80003f1d000 */
[----:B------:R-:W-:Y:S01]  /*a160*/  P2R R17, PR, RZ, 0x1 ;  /* 0x00000001ff117803 */ /* 0x000fe20000000000 */
[----:B------:R-:W-:Y:S05]  /*a170*/  BRA `(.L_x_21799) ;  /* 0x000004d000007947 */ /* 0x000fea0003800000 */
.L_x_21812:
        /* <DEDUP_REMOVED lines=21> */
.L_x_21821:
[----:B------:R-:W-:Y:S05]  /*a2d0*/  BSYNC B1 ;  /* 0x0000000000017941 */ /* 0x000fea0003800000 */
.L_x_21820:
[----:B------:R-:W-:Y:S01]  /*a2e0*/  LEA R5, R0, 0x37800000, 0x17 ;  /* 0x3780000000057811 */ /* 0x000fe200078eb8ff */
[----:B------:R-:W-:-:S05]  /*a2f0*/  IMAD.SHL.U32 R0, R3, 0x200000, RZ ;  /* 0x0020000003007824 */ /* 0x000fca00078e00ff */
[----:B------:R-:W-:Y:S02]  /*a300*/  LOP3.LUT R0, R5, R0, R6, 0xfe, !PT ;  /* 0x0000000005007212 */ /* 0x000fe400078efe06 */
.L_x_21819:
[----:B------:R-:W-:Y:S05]  /*a310*/  BSYNC B0 ;  /* 0x0000000000007941 */ /* 0x000fea0003800000 */
.L_x_21818:
[----:B------:R-:W-:-:S04]  /*a320*/  FSETP.NEU.FTZ.AND P0, PT, R0, RZ, PT ;  /* 0x000000ff0000720b */ /* 0x000fc80003f1d000 */
[----:B------:R-:W-:Y:S01]  /*a330*/  P2R R17, PR, RZ, 0x1 ;  /* 0x00000001ff117803 */ /* 0x000fe20000000000 */
[----:B------:R-:W-:Y:S05]  /*a340*/  BRA `(.L_x_21799) ;  /* 0x0000030000007947 */ /* 0x000fea0003800000 */
.L_x_21811:
        /* <DEDUP_REMOVED lines=14> */
.L_x_21825:
[----:B------:R-:W-:Y:S05]  /*a430*/  BSYNC B0 ;  /* 0x0000000000007941 */ /* 0x000fea0003800000 */
.L_x_21824:
[----:B------:R-:W-:-:S04]  /*a440*/  FSETP.NEU.FTZ.AND P0, PT, R0, RZ, PT ;  /* 0x000000ff0000720b */ /* 0x000fc80003f1d000 */
[----:B------:R-:W-:Y:S01]  /*a450*/  P2R R17, PR, RZ, 0x1 ;  /* 0x00000001ff117803 */ /* 0x000fe20000000000 */
[----:B------:R-:W-:Y:S05]  /*a460*/  BRA `(.L_x_21799) ;  /* 0x000001e000007947 */ /* 0x000fea0003800000 */
.L_x_21798:
        /* <DEDUP_REMOVED lines=22> */
.L_x_21823:
[----:B------:R-:W2:Y:S02]  /*a5d0*/  LDG.E.64 R4, [R4.64] ;  /* 0x0000002404047981 */ /* 0x000ea4000c1e1b00 */
[----:B--2---:R-:W-:-:S04]  /*a5e0*/  ISETP.NE.U32.AND P0, PT, R4, RZ, PT ;  /* 0x000000ff0400720c */ /* 0x004fc80003f05070 */
[----:B------:R-:W-:-:S04]  /*a5f0*/  ISETP.NE.AND.EX P0, PT, R5, RZ, PT, P0 ;  /* 0x000000ff0500720c */ /* 0x000fc80003f05300 */
[----:B------:R-:W-:Y:S01]  /*a600*/  P2R R17, PR, RZ, 0x1 ;  /* 0x00000001ff117803 */ /* 0x000fe20000000000 */
[----:B------:R-:W-:Y:S05]  /*a610*/  BRA `(.L_x_21799) ;  /* 0x0000003000007947 */ /* 0x000fea0003800000 */
.L_x_21822:
[----:B------:R-:W2:Y:S02]  /*a620*/  LDG.E R4, [R4.64] ;  /* 0x0000002404047981 */ /* 0x000ea4000c1e1900 */
[----:B--2---:R-:W-:-:S04]  /*a630*/  ISETP.NE.AND P0, PT, R4, RZ, PT ;  /* 0x000000ff0400720c */ /* 0x004fc80003f05270 */
[----:B------:R-:W-:Y:S02]  /*a640*/  P2R R17, PR, RZ, 0x1 ;  /* 0x00000001ff117803 */ /* 0x000fe40000000000 */
.L_x_21799:
        /* <DEDUP_REMOVED lines=19> */
.L_x_21829:
[----:B------:R-:W2:Y:S02]  /*a780*/  LDG.E.U8 R4, [R4.64] ;  /* 0x0000002404047981 */ /* 0x000ea4000c1e1100 */
[----:B--2---:R-:W-:-:S04]  /*a790*/  ISETP.NE.AND P0, PT, R4, RZ, PT ;  /* 0x000000ff0400720c */ /* 0x004fc80003f05270 */
[----:B------:R-:W-:Y:S01]  /*a7a0*/  P2R R23, PR, RZ, 0x1 ;  /* 0x00000001ff177803 */ /* 0x000fe20000000000 */
[----:B------:R-:W-:Y:S05]  /*a7b0*/  BRA `(.L_x_21831) ;  /* 0x00000f4000007947 */ /* 0x000fea0003800000 */
.L_x_21828:
        /* <DEDUP_REMOVED lines=11> */
.L_x_21833:
[----:B------:R-:W2:Y:S02]  /*a870*/  LDG.E R4, [R4.64] ;  /* 0x0000002404047981 */ /* 0x000ea4000c1e1900 */
[----:B--2---:R-:W-:-:S04]  /*a880*/  ISETP.NE.AND P0, PT, R4, RZ, PT ;  /* 0x000000ff0400720c */ /* 0x004fc80003f05270 */
[----:B------:R-:W-:Y:S01]  /*a890*/  P2R R23, PR, RZ, 0x1 ;  /* 0x00000001ff177803 */ /* 0x000fe20000000000 */
[----:B------:R-:W-:Y:S05]  /*a8a0*/  BRA `(.L_x_21831) ;  /* 0x00000e5000007947 */ /* 0x000fea0003800000 */
.L_x_21832:
[----:B------:R-:W2:Y:S02]  /*a8b0*/  LDG.E.U16 R4, [R4.64] ;  /* 0x0000002404047981 */ /* 0x000ea4000c1e1500 */
[----:B--2---:R-:W-:-:S04]  /*a8c0*/  ISETP.NE.AND P0, PT, R4, RZ, PT ;  /* 0x000000ff0400720c */ /* 0x004fc80003f05270 */
[----:B------:R-:W-:Y:S01]  /*a8d0*/  P2R R23, PR, RZ, 0x1 ;  /* 0x00000001ff177803 */ /* 0x000fe20000000000 */
[----:B------:R-:W-:Y:S05]  /*a8e0*/  BRA `(.L_x_21831) ;  /* 0x00000e1000007947 */ /* 0x000fea0003800000 */
.L_x_21827:
        /* <DEDUP_REMOVED lines=10> */
.L_x_21835:
[----:B------:R-:W2:Y:S02]  /*a990*/  LDG.E.U16 R0, [R4.64] ;  /* 0x0000002404007981 */ /* 0x000ea4000c1e1500 */
[----:B--2---:R-:W-:-:S05]  /*a9a0*/  HADD2.F32 R0, -RZ, R0.H0_H0 ;  /* 0x20000000ff007230 */ /* 0x004fca0000004100 */
[----:B------:R-:W-:-:S04]  /*a9b0*/  FSETP.NEU.FTZ.AND P0, PT, R0, RZ, PT ;  /* 0x000000ff0000720b */ /* 0x000fc80003f1d000 */
[----:B------:R-:W-:Y:S01]  /*a9c0*/  P2R R23, PR, RZ, 0x1 ;  /* 0x00000001ff177803 */ /* 0x000fe20000000000 */
[----:B------:R-:W-:Y:S05]  /*a9d0*/  BRA `(.L_x_21831) ;  /* 0x00000d2000007947 */ /* 0x000fea0003800000 */
.L_x_21834:
        /* <DEDUP_REMOVED lines=12> */
.L_x_21837:
        /* <DEDUP_REMOVED lines=11> */
.L_x_21836:
[----:B------:R-:W2:Y:S02]  /*ab50*/  LDG.E.64 R4, [R4.64] ;  /* 0x0000002404047981 */ /* 0x000ea4000c1e1b00 */
[----:B--2---:R-:W0:-:S06]  /*ab60*/  DSETP.NEU.AND P0, PT, R4, RZ, PT ;  /* 0x000000ff0400722a */ /* 0x004e0c0003f0d000 */
[----:B0-----:R-:W-:Y:S01]  /*ab70*/  P2R R23, PR, RZ, 0x1 ;  /* 0x00000001ff177803 */ /* 0x001fe20000000000 */
[----:B------:R-:W-:Y:S05]  /*ab80*/  BRA `(.L_x_21831) ;  /* 0x00000b7000007947 */ /* 0x000fea0003800000 */
.L_x_21826:
        /* <DEDUP_REMOVED lines=12> */
.L_x_21840:
[----:B------:R-:W2:Y:S02]  /*ac50*/  LDG.E.128 R4, [R4.64] ;  /* 0x0000002404047981 */ /* 0x000ea4000c1e1d00 */
[----:B--2---:R-:W0:-:S06]  /*ac60*/  DSETP.NEU.AND P0, PT, R6, RZ, PT ;  /* 0x000000ff0600722a */ /* 0x004e0c0003f0d000 */
[----:B0-----:R-:W0:-:S06]  /*ac70*/  DSETP.NEU.OR P0, PT, R4, RZ, P0 ;  /* 0x000000ff0400722a */ /* 0x001e0c000070d400 */
[----:B0-----:R-:W-:Y:S01]  /*ac80*/  P2R R23, PR, RZ, 0x1 ;  /* 0x00000001ff177803 */ /* 0x001fe20000000000 */
[----:B------:R-:W-:Y:S05]  /*ac90*/  BRA `(.L_x_21831) ;  /* 0x00000a6000007947 */ /* 0x000fea0003800000 */
.L_x_21839:
        /* <DEDUP_REMOVED lines=28> */
.L_x_21842:
        /* <DEDUP_REMOVED lines=15> */
.L_x_21841:
[----:B------:R-:W2:Y:S02]  /*af50*/  LDG.E.U16 R0, [R4.64] ;  /* 0x0000002404007981 */ /* 0x000ea4000c1e1500 */
[----:B--2---:R-:W-:-:S04]  /*af60*/  PRMT R0, RZ, 0x5410, R0 ;  /* 0x00005410ff007816 */ /* 0x004fc80000000000 */
[----:B------:R-:W-:-:S04]  /*af70*/  FSETP.NEU.FTZ.AND P0, PT, R0, RZ, PT ;  /* 0x000000ff0000720b */ /* 0x000fc80003f1d000 */
[----:B------:R-:W-:Y:S01]  /*af80*/  P2R R23, PR, RZ, 0x1 ;  /* 0x00000001ff177803 */ /* 0x000fe20000000000 */
[----:B------:R-:W-:Y:S05]  /*af90*/  BRA `(.L_x_21831) ;  /* 0x0000076000007947 */ /* 0x000fea0003800000 */
.L_x_21838:
        /* <DEDUP_REMOVED lines=12> */
.L_x_21845:
        /* <DEDUP_REMOVED lines=21> */
.L_x_21849:
[----:B------:R-:W-:Y:S05]  /*b1b0*/  BSYNC B1 ;  /* 0x0000000000017941 */ /* 0x000fea0003800000 */
.L_x_21848:
[----:B------:R-:W-:Y:S01]  /*b1c0*/  LEA R5, R0, 0x3b800000, 0x17 ;  /* 0x3b80000000057811 */ /* 0x000fe200078eb8ff */
[----:B------:R-:W-:-:S05]  /*b1d0*/  IMAD.SHL.U32 R0, R3, 0x100000, RZ ;  /* 0x0010000003007824 */ /* 0x000fca00078e00ff */
[----:B------:R-:W-:Y:S02]  /*b1e0*/  LOP3.LUT R0, R5, R0, R6, 0xfe, !PT ;  /* 0x0000000005007212 */ /* 0x000fe400078efe06 */
.L_x_21847:
[----:B------:R-:W-:Y:S05]  /*b1f0*/  BSYNC B0 ;  /* 0x0000000000007941 */ /* 0x000fea0003800000 */
.L_x_21846:
[----:B------:R-:W-:-:S04]  /*b200*/  FSETP.NEU.FTZ.AND P0, PT, R0, RZ, PT ;  /* 0x000000ff0000720b */ /* 0x000fc80003f1d000 */
[----:B------:R-:W-:Y:S01]  /*b210*/  P2R R23, PR, RZ, 0x1 ;  /* 0x00000001ff177803 */ /* 0x000fe20000000000 */
[----:B------:R-:W-:Y:S05]  /*b220*/  BRA `(.L_x_21831) ;  /* 0x000004d000007947 */ /* 0x000fea0003800000 */
.L_x_21844:
        /* <DEDUP_REMOVED lines=21> */
.L_x_21853:
[----:B------:R-:W-:Y:S05]  /*b380*/  BSYNC B1 ;  /* 0x0000000000017941 */ /* 0x000fea0003800000 */
.L_x_21852:
[----:B------:R-:W-:Y:S01]  /*b390*/  LEA R5, R0, 0x37800000, 0x17 ;  /* 0x3780000000057811 */ /* 0x000fe200078eb8ff */
[----:B------:R-:W-:-:S05]  /*b3a0*/  IMAD.SHL.U32 R0, R3, 0x200000, RZ ;  /* 0x0020000003007824 */ /* 0x000fca00078e00ff */
[----:B------:R-:W-:Y:S02]  /*b3b0*/  LOP3.LUT R0, R5, R0, R6, 0xfe, !PT ;  /* 0x0000000005007212 */ /* 0x000fe400078efe06 */
.L_x_21851:
[----:B------:R-:W-:Y:S05]  /*b3c0*/  BSYNC B0 ;  /* 0x0000000000007941 */ /* 0x000fea0003800000 */
.L_x_21850:
[----:B------:R-:W-:-:S04]  /*b3d0*/  FSETP.NEU.FTZ.AND P0, PT, R0, RZ, PT ;  /* 0x000000ff0000720b */ /* 0x000fc80003f1d000 */
[----:B------:R-:W-:Y:S01]  /*b3e0*/  P2R R23, PR, RZ, 0x1 ;  /* 0x00000001ff177803 */ /* 0x000fe20000000000 */
[----:B------:R-:W-:Y:S05]  /*b3f0*/  BRA `(.L_x_21831) ;  /* 0x0000030000007947 */ /* 0x000fea0003800000 */
.L_x_21843:
        /* <DEDUP_REMOVED lines=14> */
.L_x_21857:
[----:B------:R-:W-:Y:S05]  /*b4e0*/  BSYNC B0 ;  /* 0x0000000000007941 */ /* 0x000fea0003800000 */
.L_x_21856:
[----:B------:R-:W-:-:S04]  /*b4f0*/  FSETP.NEU.FTZ.AND P0, PT, R0, RZ, PT ;  /* 0x000000ff0000720b */ /* 0x000fc80003f1d000 */
[----:B------:R-:W-:Y:S01]  /*b500*/  P2R R23, PR, RZ, 0x1 ;  /* 0x00000001ff177803 */ /* 0x000fe20000000000 */
[----:B------:R-:W-:Y:S05]  /*b510*/  BRA `(.L_x_21831) ;  /* 0x000001e000007947 */ /* 0x000fea0003800000 */
.L_x_21830:
        /* <DEDUP_REMOVED lines=22> */
.L_x_21855:
[----:B------:R-:W2:Y:S02]  /*b680*/  LDG.E.64 R4, [R4.64] ;  /* 0x0000002404047981 */ /* 0x000ea4000c1e1b00 */
[----:B--2---:R-:W-:-:S04]  /*b690*/  ISETP.NE.U32.AND P0, PT, R4, RZ, PT ;  /* 0x000000ff0400720c */ /* 0x004fc80003f05070 */
[----:B------:R-:W-:-:S04]  /*b6a0*/  ISETP.NE.AND.EX P0, PT, R5, RZ, PT, P0 ;  /* 0x000000ff0500720c */ /* 0x000fc80003f05300 */
[----:B------:R-:W-:Y:S01]  /*b6b0*/  P2R R23, PR, RZ, 0x1 ;  /* 0x00000001ff177803 */ /* 0x000fe20000000000 */
[----:B------:R-:W-:Y:S05]  /*b6c0*/  BRA `(.L_x_21831) ;  /* 0x0000003000007947 */ /* 0x000fea0003800000 */
.L_x_21854:
[----:B------:R-:W2:Y:S02]  /*b6d0*/  LDG.E R4, [R4.64] ;  /* 0x0000002404047981 */ /* 0x000ea4000c1e1900 */
[----:B--2---:R-:W-:-:S04]  /*b6e0*/  ISETP.NE.AND P0, PT, R4, RZ, PT ;  /* 0x000000ff0400720c */ /* 0x004fc80003f05270 */
[----:B------:R-:W-:Y:S02]  /*b6f0*/  P2R R23, PR, RZ, 0x1 ;  /* 0x00000001ff177803 */ /* 0x000fe40000000000 */
.L_x_21831:
        /* <DEDUP_REMOVED lines=18> */
.L_x_21861:
[----:B------:R-:W2:Y:S02]  /*b820*/  LDG.E.U8 R4, [R4.64] ;  /* 0x0000002404047981 */ /* 0x000ea4000c1e1100 */
[----:B--2---:R-:W-:Y:S01]  /*b830*/  ISETP.NE.AND P0, PT, R4, RZ, PT ;  /* 0x000000ff0400720c */ /* 0x004fe20003f05270 */
[----:B------:R-:W-:Y:S05]  /*b840*/  BRA `(.L_x_21863) ;  /* 0x00000e0000007947 */ /* 0x000fea0003800000 */
.L_x_21860:
        /* <DEDUP_REMOVED lines=10> */
.L_x_21865:
[----:B------:R-:W2:Y:S02]  /*b8f0*/  LDG.E R4, [R4.64] ;  /* 0x0000002404047981 */ /* 0x000ea4000c1e1900 */
[----:B--2---:R-:W-:Y:S01]  /*b900*/  ISETP.NE.AND P0, PT, R4, RZ, PT ;  /* 0x000000ff0400720c */ /* 0x004fe20003f05270 */
[----:B------:R-:W-:Y:S05]  /*b910*/  BRA `(.L_x_21863) ;  /* 0x00000d3000007947 */ /* 0x000fea0003800000 */
.L_x_21864:
[----:B------:R-:W2:Y:S02]  /*b920*/  LDG.E.U16 R4, [R4.64] ;  /* 0x0000002404047981 */ /* 0x000ea4000c1e1500 */
[----:B--2---:R-:W-:Y:S01]  /*b930*/  ISETP.NE.AND P0, PT, R4, RZ, PT ;  /* 0x000000ff0400720c */ /* 0x004fe20003f05270 */
[----:B------:R-:W-:Y:S05]  /*b940*/  BRA `(.L_x_21863) ;  /* 0x00000d0000007947 */ /* 0x000fea0003800000 */
.L_x_21859:
        /* <DEDUP_REMOVED lines=9> */
.L_x_21867:
[----:B------:R-:W2:Y:S02]  /*b9e0*/  LDG.E.U16 R0, [R4.64] ;  /* 0x0000002404007981 */ /* 0x000ea4000c1e1500 */
[----:B--2---:R-:W-:-:S05]  /*b9f0*/  HADD2.F32 R0, -RZ, R0.H0_H0 ;  /* 0x20000000ff007230 */ /* 0x004fca0000004100 */
[----:B------:R-:W-:Y:S01]  /*ba00*/  FSETP.NEU.FTZ.AND P0, PT, R0, RZ, PT ;  /* 0x000000ff0000720b */ /* 0x000fe20003f1d000 */
[----:B------:R-:W-:Y:S05]  /*ba10*/  BRA `(.L_x_21863) ;  /* 0x00000c3000007947 */ /* 0x000fea0003800000 */
.L_x_21866:
        /* <DEDUP_REMOVED lines=11> */
.L_x_21869:
        /* <DEDUP_REMOVED lines=10> */
.L_x_21868:
[----:B------:R-:W2:Y:S02]  /*bb70*/  LDG.E.64 R4, [R4.64] ;  /* 0x0000002404047981 */ /* 0x000ea4000c1e1b00 */
[----:B--2---:R0:W1:Y:S01]  /*bb80*/  DSETP.NEU.AND P0, PT, R4, RZ, PT ;  /* 0x000000ff0400722a */ /* 0x0040620003f0d000 */
[----:B------:R-:W-:Y:S05]  /*bb90*/  BRA `(.L_x_21863) ;  /* 0x00000ab000007947 */ /* 0x000fea0003800000 */
.L_x_21858:
        /* <DEDUP_REMOVED lines=11> */
.L_x_21872:
[----:B------:R-:W2:Y:S02]  /*bc50*/  LDG.E.128 R4, [R4.64] ;  /* 0x0000002404047981 */ /* 0x000ea4000c1e1d00 */
[----:B--2---:R-:W0:-:S06]  /*bc60*/  DSETP.NEU.AND P0, PT, R6, RZ, PT ;  /* 0x000000ff0600722a */ /* 0x004e0c0003f0d000 */
[----:B0-----:R0:W1:Y:S01]  /*bc70*/  DSETP.NEU.OR P0, PT, R4, RZ, P0 ;  /* 0x000000ff0400722a */ /* 0x001062000070d400 */
[----:B------:R-:W-:Y:S05]  /*bc80*/  BRA `(.L_x_21863) ;  /* 0x000009c000007947 */ /* 0x000fea0003800000 */
.L_x_21871:
        /* <DEDUP_REMOVED lines=27> */
.L_x_21874:
        /* <DEDUP_REMOVED lines=14> */
.L_x_21873:
[----:B------:R-:W2:Y:S02]  /*bf20*/  LDG.E.U16 R0, [R4.64] ;  /* 0x0000002404007981 */ /* 0x000ea4000c1e1500 */
[----:B--2---:R-:W-:-:S04]  /*bf30*/  PRMT R0, RZ, 0x5410, R0 ;  /* 0x00005410ff007816 */ /* 0x004fc80000000000 */
[----:B------:R-:W-:Y:S01]  /*bf40*/  FSETP.NEU.FTZ.AND P0, PT, R0, RZ, PT ;  /* 0x000000ff0000720b */ /* 0x000fe20003f1d000 */
[----:B------:R-:W-:Y:S05]  /*bf50*/  BRA `(.L_x_21863) ;  /* 0x000006f000007947 */ /* 0x000fea0003800000 */
.L_x_21870:
        /* <DEDUP_REMOVED lines=11> */
.L_x_21877:
        /* <DEDUP_REMOVED lines=21> */
.L_x_21881:
[----:B------:R-:W-:Y:S05]  /*c160*/  BSYNC B1 ;  /* 0x0000000000017941 */ /* 0x000fea0003800000 */
.L_x_21880:
[----:B------:R-:W-:Y:S01]  /*c170*/  LEA R5, R0, 0x3b800000, 0x17 ;  /* 0x3b80000000057811 */ /* 0x000fe200078eb8ff */
[----:B------:R-:W-:-:S05]  /*c180*/  IMAD.SHL.U32 R0, R3, 0x100000, RZ ;  /* 0x0010000003007824 */ /* 0x000fca00078e00ff */
[----:B------:R-:W-:Y:S02]  /*c190*/  LOP3.LUT R0, R5, R0, R6, 0xfe, !PT ;  /* 0x0000000005007212 */ /* 0x000fe400078efe06 */
.L_x_21879:
[----:B------:R-:W-:Y:S05]  /*c1a0*/  BSYNC B0 ;  /* 0x0000000000007941 */ /* 0x000fea0003800000 */
.L_x_21878:
[----:B------:R-:W-:Y:S01]  /*c1b0*/  FSETP.NEU.FTZ.AND P0, PT, R0, RZ, PT ;  /* 0x000000ff0000720b */ /* 0x000fe20003f1d000 */
[----:B------:R-:W-:Y:S05]  /*c1c0*/  BRA `(.L_x_21863) ;  /* 0x0000048000007947 */ /* 0x000fea0003800000 */
.L_x_21876:
        /* <DEDUP_REMOVED lines=21> */
.L_x_21885:
[----:B------:R-:W-:Y:S05]  /*c320*/  BSYNC B1 ;  /* 0x0000000000017941 */ /* 0x000fea0003800000 */
.L_x_21884:
[----:B------:R-:W-:Y:S01]  /*c330*/  LEA R5, R0, 0x37800000, 0x17 ;  /* 0x3780000000057811 */ /* 0x000fe200078eb8ff */
[----:B------:R-:W-:-:S05]  /*c340*/  IMAD.SHL.U32 R0, R3, 0x200000, RZ ;  /* 0x0020000003007824 */ /* 0x000fca00078e00ff */
[----:B------:R-:W-:Y:S02]  /*c350*/  LOP3.LUT R0, R5, R0, R6, 0xfe, !PT ;  /* 0x0000000005007212 */ /* 0x000fe400078efe06 */
.L_x_21883:
[----:B------:R-:W-:Y:S05]  /*c360*/  BSYNC B0 ;  /* 0x0000000000007941 */ /* 0x000fea0003800000 */
.L_x_21882:
[----:B------:R-:W-:Y:S01]  /*c370*/  FSETP.NEU.FTZ.AND P0, PT, R0, RZ, PT ;  /* 0x000000ff0000720b */ /* 0x000fe20003f1d000 */
[----:B------:R-:W-:Y:S05]  /*c380*/  BRA `(.L_x_21863) ;  /* 0x000002c000007947 */ /* 0x000fea0003800000 */
.L_x_21875:
        /* <DEDUP_REMOVED lines=14> */
.L_x_21889:
[----:B------:R-:W-:Y:S05]  /*c470*/  BSYNC B0 ;  /* 0x0000000000007941 */ /* 0x000fea0003800000 */
.L_x_21888:
[----:B------:R-:W-:Y:S01]  /*c480*/  FSETP.NEU.FTZ.AND P0, PT, R0, RZ, PT ;  /* 0x000000ff0000720b */ /* 0x000fe20003f1d000 */
[----:B------:R-:W-:Y:S05]  /*c490*/  BRA `(.L_x_21863) ;  /* 0x000001b000007947 */ /* 0x000fea0003800000 */
.L_x_21862:
        /* <DEDUP_REMOVED lines=21> */
.L_x_21887:
[----:B------:R-:W2:Y:S02]  /*c5f0*/  LDG.E.64 R4, [R4.64] ;  /* 0x0000002404047981 */ /* 0x000ea4000c1e1b00 */
[----:B--2---:R-:W-:-:S04]  /*c600*/  ISETP.NE.U32.AND P0, PT, R4, RZ, PT ;  /* 0x000000ff0400720c */ /* 0x004fc80003f05070 */
[----:B------:R-:W-:Y:S01]  /*c610*/  ISETP.NE.AND.EX P0, PT, R5, RZ, PT, P0 ;  /* 0x000000ff0500720c */ /* 0x000fe20003f05300 */
[----:B------:R-:W-:Y:S05]  /*c620*/  BRA `(.L_x_21863) ;  /* 0x0000002000007947 */ /* 0x000fea0003800000 */
.L_x_21886:
[----:B------:R-:W2:Y:S02]  /*c630*/  LDG.E R4, [R4.64] ;  /* 0x0000002404047981 */ /* 0x000ea4000c1e1900 */
[----:B--2---:R-:W-:Y:S02]  /*c640*/  ISETP.NE.AND P0, PT, R4, RZ, PT ;  /* 0x000000ff0400720c */ /* 0x004fe40003f05270 */
.L_x_21863:
[----:B------:R-:W-:Y:S02]  /*c650*/  ISETP.NE.AND P2, PT, R17, RZ, PT ;  /* 0x000000ff1100720c */ /* 0x000fe40003f45270 */
[----:B------:R-:W-:Y:S02]  /*c660*/  ISETP.NE.AND P1, PT, R23, RZ, PT ;  /* 0x000000ff1700720c */ /* 0x000fe40003f25270 */
[----:B-1----:R-:W-:Y:S02]  /*c670*/  SEL R0, RZ, 0x1, !P0 ;  /* 0x00000001ff007807 */ /* 0x002fe40004000000 */
[----:B------:R-:W-:Y:S02]  /*c680*/  SEL R17, RZ, 0x1, !P2 ;  /* 0x00000001ff117807 */ /* 0x000fe40005000000 */
[----:B------:R-:W-:-:S03]  /*c690*/  SEL R3, RZ, 0x1, !P1 ;  /* 0x00000001ff037807 */ /* 0x000fc60004800000 */
.L_x_21793:
[----:B------:R-:W-:Y:S05]  /*c6a0*/  BSYNC B6 ;  /* 0x0000000000067941 */ /* 0x000fea0003800000 */
.L_x_21792:
[----:B0-----:R-:W0:Y:S01]  /*c6b0*/  LDC.U8 R4, c[0x0][0x168] ;  /* 0x00005a00ff047b82 */ /* 0x001e220000000000 */
[----:B------:R-:W-:Y:S07]  /*c6c0*/  BSSY B0, `(.L_x_21890) ;  /* 0x000004c000007945 */ /* 0x000fee0003800000 */
[----:B------:R-:W1:Y:S01]  /*c6d0*/  LDC.U8 R6, c[0x0][0x169] ;  /* 0x00005a40ff067b82 */ /* 0x000e620000000000 */
[----:B0-----:R-:W-:-:S13]  /*c6e0*/  ISETP.NE.AND P0, PT, R4, RZ, PT ;  /* 0x000000ff0400720c */ /* 0x001fda0003f05270 */
[----:B------:R-:W-:Y:S05]  /*c6f0*/  @!P0 BRA `(.L_x_21891) ;  /* 0x000002e000008947 */ /* 0x000fea0003800000 */
[----:B-1----:R-:W0:Y:S02]  /*c700*/  S2R R16, SR_TID.X ;  /* 0x0000000000107919 */ /* 0x002e240000002100 */
[C---:B0-----:R-:W-:Y:S02]  /*c710*/  IADD3 R5, R16.reuse, 0x80, RZ ;  /* 0x0000008010057810 */ /* 0x041fe40007ffe0ff */
[CC--:B------:R-:W-:Y:S02]  /*c720*/  ISETP.GE.AND P5, PT, R16.reuse, R2.reuse, PT ;  /* 0x000000021000720c */ /* 0x0c0fe40003fa6270 */
[----:B------:R-:W-:Y:S02]  /*c730*/  ISETP.GE.AND P4, PT, R5, R2, PT ;  /* 0x000000020500720c */ /* 0x000fe40003f86270 */
[----:B------:R-:W-:-:S04]  /*c740*/  IADD3 R5, R16, 0x100, RZ ;  /* 0x0000010010057810 */ /* 0x000fc80007ffe0ff */
[----:B------:R-:W-:-:S05]  /*c750*/  ISETP.GE.AND P3, PT, R5, R2, PT ;  /* 0x000000020500720c */ /* 0x000fca0003f66270 */
[----:B------:R-:W-:Y:S02]  /*c760*/  @!P5 PRMT R4, R27, 0x9910, RZ ;  /* 0x000099101b04d816 */ /* 0x000fe400000000ff */
[----:B------:R-:W-:Y:S02]  /*c770*/  @!P4 PRMT R25, R25, 0x9910, RZ ;  /* 0x000099101919c816 */ /* 0x000fe400000000ff */
[----:B------:R-:W-:Y:S02]  /*c780*/  @!P5 ISETP.NE.AND P0, PT, R4, RZ, PT ;  /* 0x000000ff0400d20c */ /* 0x000fe40003f05270 */
[----:B------:R-:W-:Y:S01]  /*c790*/  @!P5 PRMT R26, R26, 0x9910, RZ ;  /* 0x000099101a1ad816 */ /* 0x000fe200000000ff */
[----:B------:R-:W-:Y:S01]  /*c7a0*/  @!P4 IMAD.MOV.U32 R4, RZ, RZ, R25 ;  /* 0x000000ffff04c224 */ /* 0x000fe200078e0019 */
[----:B------:R-:W-:Y:S02]  /*c7b0*/  @!P5 ISETP.NE.AND P0, PT, R6, RZ, P0 ;  /* 0x000000ff0600d20c */ /* 0x000fe40000705270 */
[----:B------:R-:W-:-:S02]  /*c7c0*/  @!P4 PRMT R5, R22, 0x9910, RZ ;  /* 0x000099101605c816 */ /* 0x000fc400000000ff */
[----:B------:R-:W-:Y:S01]  /*c7d0*/  @!P4 ISETP.NE.AND P1, PT, R4, RZ, PT ;  /* 0x000000ff0400c20c */ /* 0x000fe20003f25270 */
[----:B------:R-:W-:Y:S01]  /*c7e0*/  @!P5 IMAD.MOV.U32 R4, RZ, RZ, R26 ;  /* 0x000000ffff04d224 */ /* 0x000fe200078e001a */
[----:B------:R-:W-:Y:S02]  /*c7f0*/  @!P3 PRMT R7, R18, 0x9910, RZ ;  /* 0x000099101207b816 */ /* 0x000fe400000000ff */
[----:B------:R-:W-:Y:S02]  /*c800*/  @!P4 ISETP.NE.AND P6, PT, R6, RZ, P1 ;  /* 0x000000ff0600c20c */ /* 0x000fe40000fc5270 */
[----:B------:R-:W-:Y:S02]  /*c810*/  @!P5 ISETP.NE.AND P2, PT, R4, RZ, P0 ;  /* 0x000000ff0400d20c */ /* 0x000fe40000745270 */
[----:B------:R-:W-:Y:S02]  /*c820*/  @!P3 PRMT R19, R19, 0x9910, RZ ;  /* 0x000099101313b816 */ /* 0x000fe400000000ff */
[----:B------:R-:W-:-:S02]  /*c830*/  @!P4 ISETP.NE.AND P0, PT, R5, RZ, P6 ;  /* 0x000000ff0500c20c */ /* 0x000fc40003705270 */
[----:B------:R-:W-:Y:S01]  /*c840*/  IADD3 R5, R16, 0x180, RZ ;  /* 0x0000018010057810 */ /* 0x000fe20007ffe0ff */
[----:B------:R-:W-:Y:S01]  /*c850*/  @!P3 IMAD.MOV.U32 R4, RZ, RZ, R19 ;  /* 0x000000ffff04b224 */ /* 0x000fe200078e0013 */
[----:B------:R-:W-:Y:S02]  /*c860*/  @!P3 ISETP.NE.AND P1, PT, R7, RZ, PT ;  /* 0x000000ff0700b20c */ /* 0x000fe40003f25270 */
[----:B------:R-:W-:Y:S02]  /*c870*/  ISETP.GE.AND P6, PT, R5, R2, PT ;  /* 0x000000020500720c */ /* 0x000fe40003fc6270 */
[----:B------:R-:W-:Y:S02]  /*c880*/  @!P3 ISETP.NE.AND P1, PT, R6, RZ, P1 ;  /* 0x000000ff0600b20c */ /* 0x000fe40000f25270 */
[----:B------:R-:W-:Y:S02]  /*c890*/  @!P5 PRMT R29, R29, 0x9910, RZ ;  /* 0x000099101d1dd816 */ /* 0x000fe400000000ff */
[----:B------:R-:W-:-:S02]  /*c8a0*/  @!P3 ISETP.NE.AND P1, PT, R4, RZ, P1 ;  /* 0x000000ff0400b20c */ /* 0x000fc40000f25270 */
[----:B------:R-:W-:Y:S01]  /*c8b0*/  @!P4 PRMT R7, R28, 0x9910, RZ ;  /* 0x000099101c07c816 */ /* 0x000fe200000000ff */
[----:B------:R-:W-:Y:S01]  /*c8c0*/  @!P5 IMAD.MOV.U32 R4, RZ, RZ, R29 ;  /* 0x000000ffff04d224 */ /* 0x000fe200078e001d */
[----:B------:R-:W-:Y:S02]  /*c8d0*/  @!P3 PRMT R8, R24, 0x9910, RZ ;  /* 0x000099101808b816 */ /* 0x000fe400000000ff */
[----:B------:R-:W-:Y:S02]  /*c8e0*/  @!P4 ISETP.NE.OR P0, PT, R7, RZ, P0 ;  /* 0x000000ff0700c20c */ /* 0x000fe40000705670 */
[----:B------:R-:W-:Y:S02]  /*c8f0*/  @!P5 ISETP.NE.OR P2, PT, R4, RZ, P2 ;  /* 0x000000ff0400d20c */ /* 0x000fe40001745670 */
[----:B------:R-:W-:Y:S02]  /*c900*/  @!P3 ISETP.NE.OR P1, PT, R8, RZ, P1 ;  /* 0x000000ff0800b20c */ /* 0x000fe40000f25670 */
[----:B------:R-:W-:-:S02]  /*c910*/  @!P5 SEL R5, RZ, 0x1, !P2 ;  /* 0x00000001ff05d807 */ /* 0x000fc40005000000 */
[----:B------:R-:W-:Y:S02]  /*c920*/  @!P4 SEL R19, RZ, 0x1, !P0 ;  /* 0x00000001ff13c807 */ /* 0x000fe40004000000 */
[----:B------:R-:W-:Y:S01]  /*c930*/  @!P3 SEL R18, RZ, 0x1, !P1 ;  /* 0x00000001ff12b807 */ /* 0x000fe20004800000 */
[----:B------:R-:W-:Y:S05]  /*c940*/  @P6 BRA `(.L_x_21892) ;  /* 0x0000023000006947 */ /* 0x000fea0003800000 */
[----:B------:R-:W-:Y:S02]  /*c950*/  PRMT R3, R3, 0x9910, RZ ;  /* 0x0000991003037816 */ /* 0x000fe400000000ff */
[----:B------:R-:W-:Y:S02]  /*c960*/  PRMT R0, R0, 0x9910, RZ ;  /* 0x0000991000007816 */ /* 0x000fe400000000ff */
[----:B------:R-:W-:Y:S02]  /*c970*/  ISETP.NE.AND P0, PT, R3, RZ, PT ;  /* 0x000000ff0300720c */ /* 0x000fe40003f05270 */
[----:B------:R-:W-:Y:S02]  /*c980*/  PRMT R3, R17, 0x9910, RZ ;  /* 0x0000991011037816 */ /* 0x000fe400000000ff */
[----:B------:R-:W-:-:S04]  /*c990*/  ISETP.NE.AND P0, PT, R6, RZ, P0 ;  /* 0x000000ff0600720c */ /* 0x000fc80000705270 */
[----:B------:R-:W-:-:S04]  /*c9a0*/  ISETP.NE.AND P0, PT, R0, RZ, P0 ;  /* 0x000000ff0000720c */ /* 0x000fc80000705270 */
[----:B------:R-:W-:-:S04]  /*c9b0*/  ISETP.NE.OR P0, PT, R3, RZ, P0 ;  /* 0x000000ff0300720c */ /* 0x000fc80000705670 */
[----:B------:R-:W-:Y:S01]  /*c9c0*/  SEL R17, RZ, 0x1, !P0 ;  /* 0x00000001ff117807 */ /* 0x000fe20004000000 */
[----:B------:R-:W-:Y:S05]  /*c9d0*/  BRA `(.L_x_21892) ;  /* 0x000001a000007947 */ /* 0x000fea0003800000 */
.L_x_21891:
[----:B-1----:R-:W0:Y:S01]  /*c9e0*/  S2R R16, SR_TID.X ;  /* 0x0000000000107919 */ /* 0x002e220000002100 */
[----:B------:R-:W-:Y:S02]  /*c9f0*/  PRMT R27, R27, 0x9910, RZ ;  /* 0x000099101b1b7816 */ /* 0x000fe400000000ff */
[----:B------:R-:W-:Y:S02]  /*ca00*/  ISETP.NE.AND P1, PT, R6, RZ, PT ;  /* 0x000000ff0600720c */ /* 0x000fe40003f25270 */
[----:B------:R-:W-:Y:S02]  /*ca10*/  PRMT R26, R26, 0x9910, RZ ;  /* 0x000099101a1a7816 */ /* 0x000fe400000000ff */
[----:B------:R-:W-:-:S04]  /*ca20*/  PRMT R4, R25, 0x9910, RZ ;  /* 0x0000991019047816 */ /* 0x000fc800000000ff */
[----:B------:R-:W-:Y:S02]  /*ca30*/  ISETP.NE.AND P3, PT, R4, RZ, P1 ;  /* 0x000000ff0400720c */ /* 0x000fe40000f65270 */
[----:B------:R-:W-:Y:S02]  /*ca40*/  PRMT R4, R19, 0x9910, RZ ;  /* 0x0000991013047816 */ /* 0x000fe400000000ff */
[----:B0-----:R-:W-:-:S04]  /*ca50*/  IADD3 R5, R16, 0x180, RZ ;  /* 0x0000018010057810 */ /* 0x001fc80007ffe0ff */
[----:B------:R-:W-:Y:S02]  /*ca60*/  ISETP.GE.AND P4, PT, R5, R2, PT ;  /* 0x000000020500720c */ /* 0x000fe40003f86270 */
[----:B------:R-:W-:-:S04]  /*ca70*/  PRMT R5, R18, 0x9910, RZ ;  /* 0x0000991012057816 */ /* 0x000fc800000000ff */
[----:B------:R-:W-:-:S04]  /*ca80*/  ISETP.NE.AND P0, PT, R5, RZ, P1 ;  /* 0x000000ff0500720c */ /* 0x000fc80000f05270 */
[----:B------:R-:W-:-:S03]  /*ca90*/  ISETP.NE.AND P0, PT, R4, RZ, P0 ;  /* 0x000000ff0400720c */ /* 0x000fc60000705270 */
[----:B------:R-:W-:Y:S01]  /*caa0*/  @!P4 PRMT R6, R3, 0x9910, RZ ;  /* 0x000099100306c816 */ /* 0x000fe200000000ff */
[----:B------:R-:W-:Y:S01]  /*cab0*/  IMAD.MOV.U32 R3, RZ, RZ, R27 ;  /* 0x000000ffff037224 */ /* 0x000fe200078e001b */
[----:B------:R-:W-:Y:S01]  /*cac0*/  @!P4 PRMT R5, R0, 0x9910, RZ ;  /* 0x000099100005c816 */ /* 0x000fe200000000ff */
[----:B------:R-:W-:Y:S01]  /*cad0*/  IMAD.MOV.U32 R0, RZ, RZ, R26 ;  /* 0x000000ffff007224 */ /* 0x000fe200078e001a */
[----:B------:R-:W-:Y:S02]  /*cae0*/  SEL R18, RZ, 0x1, !P0 ;  /* 0x00000001ff127807 */ /* 0x000fe40004000000 */
[----:B------:R-:W-:Y:S02]  /*caf0*/  ISETP.NE.AND P2, PT, R3, RZ, P1 ;  /* 0x000000ff0300720c */ /* 0x000fe40000f45270 */
[----:B------:R-:W-:Y:S02]  /*cb00*/  @!P4 ISETP.NE.AND P1, PT, R6, RZ, P1 ;  /* 0x000000ff0600c20c */ /* 0x000fe40000f25270 */
[----:B------:R-:W-:-:S02]  /*cb10*/  PRMT R3, R22, 0x9910, RZ ;  /* 0x0000991016037816 */ /* 0x000fc400000000ff */
[----:B------:R-:W-:Y:S02]  /*cb20*/  ISETP.NE.AND P2, PT, R0, RZ, P2 ;  /* 0x000000ff0000720c */ /* 0x000fe40001745270 */
[----:B------:R-:W-:Y:S02]  /*cb30*/  ISETP.NE.AND P3, PT, R3, RZ, P3 ;  /* 0x000000ff0300720c */ /* 0x000fe40001f65270 */
[----:B------:R-:W-:Y:S02]  /*cb40*/  @!P4 ISETP.NE.AND P1, PT, R5, RZ, P1 ;  /* 0x000000ff0500c20c */ /* 0x000fe40000f25270 */
[----:B------:R-:W-:Y:S02]  /*cb50*/  SEL R5, RZ, 0x1, !P2 ;  /* 0x00000001ff057807 */ /* 0x000fe40005000000 */
[----:B------:R-:W-:Y:S02]  /*cb60*/  SEL R19, RZ, 0x1, !P3 ;  /* 0x00000001ff137807 */ /* 0x000fe40005800000 */
[----:B------:R-:W-:-:S02]  /*cb70*/  @!P4 SEL R17, RZ, 0x1, !P1 ;  /* 0x00000001ff11c807 */ /* 0x000fc40004800000 */
.L_x_21892:
[----:B------:R-:W-:Y:S05]  /*cb80*/  BSYNC B0 ;  /* 0x0000000000007941 */ /* 0x000fea0003800000 */
.L_x_21890:
[----:B------:R-:W0:Y:S01]  /*cb90*/  LDC.U8 R22, c[0x0][0x1ac] ;  /* 0x00006b00ff167b82 */ /* 0x000e220000000000 */
[----:B------:R-:W-:Y:S01]  /*cba0*/  ISETP.GE.AND P0, PT, R16, R2, PT ;  /* 0x000000021000720c */ /* 0x000fe20003f06270 */
[----:B------:R-:W-:-:S12]  /*cbb0*/  BSSY B6, `(.L_x_21893) ;  /* 0x0000101000067945 */ /* 0x000fd80003800000 */
[----:B------:R-:W-:Y:S05]  /*cbc0*/  @P0 BRA `(.L_x_21894) ;  /* 0x00000ff000000947 */ /* 0x000fea0003800000 */
[----:B------:R-:W1:Y:S01]  /*cbd0*/  S2R R0, SR_CTAID.X ;  /* 0x0000000000007919 */ /* 0x000e620000002500 */
[----:B0-----:R-:W-:Y:S01]  /*cbe0*/  PRMT R3, R22, 0x9910, RZ ;  /* 0x0000991016037816 */ /* 0x001fe200000000ff */
[----:B-1----:R-:W-:-:S04]  /*cbf0*/  IMAD R0, R0, 0x200, R16 ;  /* 0x0000020000007824 */ /* 0x002fc800078e0210 */
        /* <DEDUP_REMOVED lines=16> */
.L_x_21898:
[----:B------:R0:W-:Y:S01]  /*cd00*/  STG.E.U8 [R8.64], R5 ;  /* 0x0000000508007986 */ /* 0x0001e2000c101124 */
[----:B------:R-:W-:Y:S05]  /*cd10*/  BRA `(.L_x_21900) ;  /* 0x00000e9000007947 */ /* 0x000fea0003800000 */
.L_x_21897:
        /* <DEDUP_REMOVED lines=12> */
.L_x_21902:
[----:B------:R-:W-:-:S04]  /*cde0*/  LOP3.LUT R5, R5, 0xffff, RZ, 0xc0, !PT ;  /* 0x0000ffff05057812 */ /* 0x000fc800078ec0ff */
[----:B------:R-:W-:-:S05]  /*cdf0*/  PRMT R3, R5, 0x8880, RZ ;  /* 0x0000888005037816 */ /* 0x000fca00000000ff */
[----:B------:R0:W-:Y:S01]  /*ce00*/  STG.E [R8.64], R3 ;  /* 0x0000000308007986 */ /* 0x0001e2000c101924 */
[----:B------:R-:W-:Y:S05]  /*ce10*/  BRA `(.L_x_21900) ;  /* 0x00000d9000007947 */ /* 0x000fea0003800000 */
.L_x_21901:
[----:B------:R-:W-:-:S04]  /*ce20*/  PRMT R3, R5, 0x8880, RZ ;  /* 0x0000888005037816 */ /* 0x000fc800000000ff */
[----:B------:R-:W-:-:S05]  /*ce30*/  PRMT R3, R3, 0x7710, RZ ;  /* 0x0000771003037816 */ /* 0x000fca00000000ff */
[----:B------:R0:W-:Y:S01]  /*ce40*/  STG.E.U16 [R8.64], R3 ;  /* 0x0000000308007986 */ /* 0x0001e2000c101524 */
[----:B------:R-:W-:Y:S05]  /*ce50*/  BRA `(.L_x_21900) ;  /* 0x00000d5000007947 */ /* 0x000fea0003800000 */
.L_x_21896:
        /* <DEDUP_REMOVED lines=9> */
.L_x_21904:
[----:B------:R-:W0:Y:S02]  /*cef0*/  I2F.S8 R0, R5 ;  /* 0x0000000500007306 */ /* 0x000e240000001400 */
[----:B0-----:R-:W-:-:S05]  /*cf00*/  F2FP.PACK_AB R0, RZ, R0 ;  /* 0x00000000ff00723e */ /* 0x001fca00000000ff */
[----:B------:R0:W-:Y:S01]  /*cf10*/  STG.E.U16 [R8.64], R0 ;  /* 0x0000000008007986 */ /* 0x0001e2000c101524 */
[----:B------:R-:W-:Y:S05]  /*cf20*/  BRA `(.L_x_21900) ;  /* 0x00000c8000007947 */ /* 0x000fea0003800000 */
.L_x_21903:
        /* <DEDUP_REMOVED lines=10> */
.L_x_21906:
[----:B------:R-:W0:Y:S02]  /*cfd0*/  I2F.S8 R5, R5 ;  /* 0x0000000500057306 */ /* 0x000e240000001400 */
[----:B0-----:R-:W-:-:S04]  /*cfe0*/  F2FP.PACK_AB R3, RZ, R5 ;  /* 0x00000005ff03723e */ /* 0x001fc800000000ff */
[----:B------:R-:W-:-:S05]  /*cff0*/  PRMT R3, R3, 0x5410, RZ ;  /* 0x0000541003037816 */ /* 0x000fca00000000ff */
[----:B------:R0:W-:Y:S01]  /*d000*/  STG.E [R8.64], R3 ;  /* 0x0000000308007986 */ /* 0x0001e2000c101924 */
[----:B------:R-:W-:Y:S05]  /*d010*/  BRA `(.L_x_21900) ;  /* 0x00000b9000007947 */ /* 0x000fea0003800000 */
.L_x_21905:
[----:B------:R-:W-:-:S04]  /*d020*/  PRMT R4, R5, 0x8880, RZ ;  /* 0x0000888005047816 */ /* 0x000fc800000000ff */
[----:B------:R-:W-:-:S06]  /*d030*/  PRMT R4, R4, 0x7710, RZ ;  /* 0x0000771004047816 */ /* 0x000fcc00000000ff */
[----:B------:R-:W0:Y:S02]  /*d040*/  I2F.F64.S16 R4, R4 ;  /* 0x0000000400047312 */ /* 0x000e240000101c00 */
[----:B0-----:R0:W-:Y:S01]  /*d050*/  STG.E.64 [R8.64], R4 ;  /* 0x0000000408007986 */ /* 0x0011e2000c101b24 */
[----:B------:R-:W-:Y:S05]  /*d060*/  BRA `(.L_x_21900) ;  /* 0x00000b4000007947 */ /* 0x000fea0003800000 */
.L_x_21895:
        /* <DEDUP_REMOVED lines=12> */
.L_x_21909:
[----:B------:R-:W-:Y:S01]  /*d130*/  PRMT R4, R5, 0x8880, RZ ;  /* 0x0000888005047816 */ /* 0x000fe200000000ff */
[----:B------:R-:W-:-:S03]  /*d140*/  CS2R R6, SRZ ;  /* 0x0000000000067805 */ /* 0x000fc6000001ff00 */
[----:B------:R-:W-:-:S06]  /*d150*/  PRMT R4, R4, 0x7710, RZ ;  /* 0x0000771004047816 */ /* 0x000fcc00000000ff */
[----:B------:R-:W0:Y:S02]  /*d160*/  I2F.F64.S16 R4, R4 ;  /* 0x0000000400047312 */ /* 0x000e240000101c00 */
[----:B0-----:R0:W-:Y:S01]  /*d170*/  STG.E.128 [R8.64], R4 ;  /* 0x0000000408007986 */ /* 0x0011e2000c101d24 */
[----:B------:R-:W-:Y:S05]  /*d180*/  BRA `(.L_x_21900) ;  /* 0x00000a2000007947 */ /* 0x000fea0003800000 */
.L_x_21908:
        /* <DEDUP_REMOVED lines=21> */
.L_x_21913:
[----:B------:R-:W-:Y:S05]  /*d2e0*/  BSYNC B0 ;  /* 0x0000000000007941 */ /* 0x000fea0003800000 */
.L_x_21912:
[----:B------:R-:W-:-:S05]  /*d2f0*/  LOP3.LUT R7, R0, R7, RZ, 0xfc, !PT ;  /* 0x0000000700077212 */ /* 0x000fca00078efcff */
[----:B------:R0:W-:Y:S01]  /*d300*/  STG.E.U8 [R8.64], R7 ;  /* 0x0000000708007986 */ /* 0x0001e2000c101124 */
[----:B------:R-:W-:Y:S05]  /*d310*/  BRA `(.L_x_21900) ;  /* 0x0000089000007947 */ /* 0x000fea0003800000 */
.L_x_21911:
        /* <DEDUP_REMOVED lines=13> */
.L_x_21915:
[----:B------:R-:W-:Y:S01]  /*d3f0*/  IMAD.MOV.U32 R0, RZ, RZ, 0x7f ;  /* 0x0000007fff007424 */ /* 0x000fe200078e00ff */
[----:B------:R-:W-:-:S04]  /*d400*/  ISETP.GT.U32.AND P0, PT, R3, 0x7f800000, PT ;  /* 0x7f8000000300780c */ /* 0x000fc80003f04070 */
[----:B------:R-:W-:-:S04]  /*d410*/  SEL R0, R0, 0x7c, P0 ;  /* 0x0000007c00007807 */ /* 0x000fc80000000000 */
.L_x_21916:
[----:B------:R-:W-:Y:S05]  /*d420*/  BSYNC B0 ;  /* 0x0000000000007941 */ /* 0x000fea0003800000 */
.L_x_21914:
[----:B------:R-:W-:-:S04]  /*d430*/  LOP3.LUT R3, R5, 0x80000000, RZ, 0xc0, !PT ;  /* 0x8000000005037812 */ /* 0x000fc800078ec0ff */
[----:B------:R-:W-:-:S04]  /*d440*/  SHF.R.U32.HI R3, RZ, 0x18, R3 ;  /* 0x00000018ff037819 */ /* 0x000fc80000011603 */
[----:B------:R-:W-:-:S05]  /*d450*/  LOP3.LUT R3, R0, R3, RZ, 0xfc, !PT ;  /* 0x0000000300037212 */ /* 0x000fca00078efcff */
[----:B------:R0:W-:Y:S01]  /*d460*/  STG.E.U8 [R8.64], R3 ;  /* 0x0000000308007986 */ /* 0x0001e2000c101124 */
[----:B------:R-:W-:Y:S05]  /*d470*/  BRA `(.L_x_21900) ;  /* 0x0000073000007947 */ /* 0x000fea0003800000 */
.L_x_21910:
[----:B------:R-:W0:Y:S02]  /*d480*/  I2F.S8 R0, R5 ;  /* 0x0000000500007306 */ /* 0x000e240000001400 */
[----:B0-----:R-:W-:-:S05]  /*d490*/  F2FP.BF16.PACK_AB R0, RZ, R0 ;  /* 0x00000000ff00723e */ /* 0x001fca00000010ff */
[----:B------:R0:W-:Y:S01]  /*d4a0*/  STG.E.U16 [R8.64], R0 ;  /* 0x0000000008007986 */ /* 0x0001e2000c101524 */
[----:B------:R-:W-:Y:S05]  /*d4b0*/  BRA `(.L_x_21900) ;  /* 0x000006f000007947 */ /* 0x000fea0003800000 */
.L_x_21907:
        /* <DEDUP_REMOVED lines=12> */
.L_x_21919:
        /* <DEDUP_REMOVED lines=17> */
.L_x_21922:
[----:B------:R-:W-:-:S04]  /*d690*/  LOP3.LUT R3, R5, 0x80000000, RZ, 0xc0, !PT ;  /* 0x8000000005037812 */ /* 0x000fc800078ec0ff */
[----:B------:R-:W-:-:S04]  /*d6a0*/  SHF.R.U32.HI R3, RZ, 0x18, R3 ;  /* 0x00000018ff037819 */ /* 0x000fc80000011603 */
[----:B------:R-:W-:-:S04]  /*d6b0*/  LOP3.LUT R0, R0, R3, RZ, 0xfc, !PT ;  /* 0x0000000300007212 */ /* 0x000fc800078efcff */
[----:B------:R-:W-:Y:S02]  /*d6c0*/  PRMT R4, R0, 0x7610, R4 ;  /* 0x0000761000047816 */ /* 0x000fe40000000004 */
.L_x_21921:
[----:B------:R-:W-:Y:S05]  /*d6d0*/  BSYNC B0 ;  /* 0x0000000000007941 */ /* 0x000fea0003800000 */
.L_x_21920:
[----:B------:R0:W-:Y:S01]  /*d6e0*/  STG.E.U8 [R8.64], R4 ;  /* 0x0000000408007986 */ /* 0x0001e2000c101124 */
[----:B------:R-:W-:Y:S05]  /*d6f0*/  BRA `(.L_x_21900) ;  /* 0x000004b000007947 */ /* 0x000fea0003800000 */
.L_x_21918:
        /* <DEDUP_REMOVED lines=17> */
.L_x_21925:
[----:B------:R-:W-:-:S04]  /*d810*/  LOP3.LUT R3, R5, 0x80000000, RZ, 0xc0, !PT ;  /* 0x8000000005037812 */ /* 0x000fc800078ec0ff */
[----:B------:R-:W-:-:S04]  /*d820*/  SHF.R.U32.HI R3, RZ, 0x18, R3 ;  /* 0x00000018ff037819 */ /* 0x000fc80000011603 */
[----:B------:R-:W-:-:S04]  /*d830*/  LOP3.LUT R0, R0, R3, RZ, 0xfc, !PT ;  /* 0x0000000300007212 */ /* 0x000fc800078efcff */
[----:B------:R-:W-:Y:S02]  /*d840*/  PRMT R4, R0, 0x7610, R4 ;  /* 0x0000761000047816 */ /* 0x000fe40000000004 */
.L_x_21924:
[----:B------:R-:W-:Y:S05]  /*d850*/  BSYNC B0 ;  /* 0x0000000000007941 */ /* 0x000fea0003800000 */
.L_x_21923:
[----:B------:R0:W-:Y:S01]  /*d860*/  STG.E.U8 [R8.64], R4 ;  /* 0x0000000408007986 */ /* 0x0001e2000c101124 */
[----:B------:R-:W-:Y:S05]  /*d870*/  BRA `(.L_x_21900) ;  /* 0x0000033000007947 */ /* 0x000fea0003800000 */
.L_x_21917:
        /* <DEDUP_REMOVED lines=22> */
.L_x_21899:
        /* <DEDUP_REMOVED lines=20> */
.L_x_21927:
[----:B------:R-:W-:-:S04]  /*db20*/  LOP3.LUT R5, R5, 0xffff, RZ, 0xc0, !PT ;  /* 0x0000ffff05057812 */ /* 0x000fc800078ec0ff */
[----:B------:R-:W-:-:S05]  /*db30*/  PRMT R5, R5, 0x8880, RZ ;  /* 0x0000888005057816 */ /* 0x000fca00000000ff */
[----:B------:R-:W-:-:S05]  /*db40*/  IMAD.MOV.U32 R4, RZ, RZ, R5 ;  /* 0x000000ffff047224 */ /* 0x000fca00078e0005 */
[----:B------:R-:W-:-:S05]  /*db50*/  SHF.R.S32.HI R5, RZ, 0x1f, R4 ;  /* 0x0000001fff057819 */ /* 0x000fca0000011404 */
[----:B------:R0:W-:Y:S01]  /*db60*/  STG.E.64 [R8.64], R4 ;  /* 0x0000000408007986 */ /* 0x0001e2000c101b24 */
[----:B------:R-:W-:Y:S05]  /*db70*/  BRA `(.L_x_21900) ;  /* 0x0000003000007947 */ /* 0x000fea0003800000 */
.L_x_21926:
[----:B------:R-:W-:-:S04]  /*db80*/  LOP3.LUT R5, R5, 0xffff, RZ, 0xc0, !PT ;  /* 0x0000ffff05057812 */ /* 0x000fc800078ec0ff */
[----:B------:R-:W-:-:S05]  /*db90*/  PRMT R3, R5, 0x8880, RZ ;  /* 0x0000888005037816 */ /* 0x000fca00000000ff */
[----:B------:R0:W-:Y:S02]  /*dba0*/  STG.E [R8.64], R3 ;  /* 0x0000000308007986 */ /* 0x0001e4000c101924 */
.L_x_21900:
[----:B------:R-:W-:Y:S02]  /*dbb0*/  IADD3 R16, R16, 0x80, RZ ;  /* 0x0000008010107810 */ /* 0x000fe40007ffe0ff */
.L_x_21894:
[----:B------:R-:W-:Y:S05]  /*dbc0*/  BSYNC B6 ;  /* 0x0000000000067941 */ /* 0x000fea0003800000 */
.L_x_21893:
        /* <DEDUP_REMOVED lines=22> */
.L_x_21933:
[----:B------:R0:W-:Y:S01]  /*dd30*/  STG.E.U8 [R8.64], R19 ;  /* 0x0000001308007986 */ /* 0x0001e2000c101124 */
[----:B------:R-:W-:Y:S05]  /*dd40*/  BRA `(.L_x_21935) ;  /* 0x00000e9000007947 */ /* 0x000fea0003800000 */
.L_x_21932:
        /* <DEDUP_REMOVED lines=12> */
.L_x_21937:
[----:B------:R-:W-:-:S04]  /*de10*/  LOP3.LUT R19, R19, 0xffff, RZ, 0xc0, !PT ;  /* 0x0000ffff13137812 */ /* 0x000fc800078ec0ff */
[----:B------:R-:W-:-:S05]  /*de20*/  PRMT R3, R19, 0x8880, RZ ;  /* 0x0000888013037816 */ /* 0x000fca00000000ff */
[----:B------:R0:W-:Y:S01]  /*de30*/  STG.E [R8.64], R3 ;  /* 0x0000000308007986 */ /* 0x0001e2000c101924 */
[----:B------:R-:W-:Y:S05]  /*de40*/  BRA `(.L_x_21935) ;  /* 0x00000d9000007947 */ /* 0x000fea0003800000 */
.L_x_21936:
[----:B------:R-:W-:-:S04]  /*de50*/  PRMT R3, R19, 0x8880, RZ ;  /* 0x0000888013037816 */ /* 0x000fc800000000ff */
[----:B------:R-:W-:-:S05]  /*de60*/  PRMT R3, R3, 0x7710, RZ ;  /* 0x0000771003037816 */ /* 0x000fca00000000ff */
[----:B------:R0:W-:Y:S01]  /*de70*/  STG.E.U16 [R8.64], R3 ;  /* 0x0000000308007986 */ /* 0x0001e2000c101524 */
[----:B------:R-:W-:Y:S05]  /*de80*/  BRA `(.L_x_21935) ;  /* 0x00000d5000007947 */ /* 0x000fea0003800000 */
.L_x_21931:
        /* <DEDUP_REMOVED lines=9> */
.L_x_21939:
[----:B------:R-:W0:Y:S02]  /*df20*/  I2F.S8 R0, R19 ;  /* 0x0000001300007306 */ /* 0x000e240000001400 */
[----:B0-----:R-:W-:-:S05]  /*df30*/  F2FP.PACK_AB R0, RZ, R0 ;  /* 0x00000000ff00723e */ /* 0x001fca00000000ff */
[----:B------:R0:W-:Y:S01]  /*df40*/  STG.E.U16 [R8.64], R0 ;  /* 0x0000000008007986 */ /* 0x0001e2000c101524 */
[----:B------:R-:W-:Y:S05]  /*df50*/  BRA `(.L_x_21935) ;  /* 0x00000c8000007947 */ /* 0x000fea0003800000 */
.L_x_21938:
        /* <DEDUP_REMOVED lines=10> */
.L_x_21941:
[----:B------:R-:W0:Y:S02]  /*e000*/  I2F.S8 R19, R19 ;  /* 0x0000001300137306 */ /* 0x000e240000001400 */
[----:B0-----:R-:W-:-:S04]  /*e010*/  F2FP.PACK_AB R3, RZ, R19 ;  /* 0x00000013ff03723e */ /* 0x001fc800000000ff */
[----:B------:R-:W-:-:S05]  /*e020*/  PRMT R3, R3, 0x5410, RZ ;  /* 0x0000541003037816 */ /* 0x000fca00000000ff */
[----:B------:R0:W-:Y:S01]  /*e030*/  STG.E [R8.64], R3 ;  /* 0x0000000308007986 */ /* 0x0001e2000c101924 */
[----:B------:R-:W-:Y:S05]  /*e040*/  BRA `(.L_x_21935) ;  /* 0x00000b9000007947 */ /* 0x000fea0003800000 */
.L_x_21940:
[----:B------:R-:W-:-:S04]  /*e050*/  PRMT R4, R19, 0x8880, RZ ;  /* 0x0000888013047816 */ /* 0x000fc800000000ff */
[----:B------:R-:W-:-:S06]  /*e060*/  PRMT R4, R4, 0x7710, RZ ;  /* 0x0000771004047816 */ /* 0x000fcc00000000ff */
[----:B------:R-:W0:Y:S02]  /*e070*/  I2F.F64.S16 R4, R4 ;  /* 0x0000000400047312 */ /* 0x000e240000101c00 */
[----:B0-----:R0:W-:Y:S01]  /*e080*/  STG.E.64 [R8.64], R4 ;  /* 0x0000000408007986 */ /* 0x0011e2000c101b24 */
[----:B------:R-:W-:Y:S05]  /*e090*/  BRA `(.L_x_21935) ;  /* 0x00000b4000007947 */ /* 0x000fea0003800000 */
.L_x_21930:
        /* <DEDUP_REMOVED lines=12> */
.L_x_21944:
[----:B------:R-:W-:Y:S01]  /*e160*/  PRMT R4, R19, 0x8880, RZ ;  /* 0x0000888013047816 */ /* 0x000fe200000000ff */
[----:B------:R-:W-:-:S03]  /*e170*/  CS2R R6, SRZ ;  /* 0x0000000000067805 */ /* 0x000fc6000001ff00 */
[----:B------:R-:W-:-:S06]  /*e180*/  PRMT R4, R4, 0x7710, RZ ;  /* 0x0000771004047816 */ /* 0x000fcc00000000ff */
[----:B------:R-:W0:Y:S02]  /*e190*/  I2F.F64.S16 R4, R4 ;  /* 0x0000000400047312 */ /* 0x000e240000101c00 */
[----:B0-----:R0:W-:Y:S01]  /*e1a0*/  STG.E.128 [R8.64], R4 ;  /* 0x0000000408007986 */ /* 0x0011e2000c101d24 */
[----:B------:R-:W-:Y:S05]  /*e1b0*/  BRA `(.L_x_21935) ;  /* 0x00000a2000007947 */ /* 0x000fea0003800000 */
.L_x_21943:
        /* <DEDUP_REMOVED lines=21> */
.L_x_21948:
[----:B------:R-:W-:Y:S05]  /*e310*/  BSYNC B0 ;  /* 0x0000000000007941 */ /* 0x000fea0003800000 */
.L_x_21947:
[----:B------:R-:W-:-:S05]  /*e320*/  LOP3.LUT R5, R0, R5, RZ, 0xfc, !PT ;  /* 0x0000000500057212 */ /* 0x000fca00078efcff */
[----:B------:R0:W-:Y:S01]  /*e330*/  STG.E.U8 [R8.64], R5 ;  /* 0x0000000508007986 */ /* 0x0001e2000c101124 */
[----:B------:R-:W-:Y:S05]  /*e340*/  BRA `(.L_x_21935) ;  /* 0x0000089000007947 */ /* 0x000fea0003800000 */
.L_x_21946:
        /* <DEDUP_REMOVED lines=13> */
.L_x_21950:
[----:B------:R-:W-:Y:S01]  /*e420*/  IMAD.MOV.U32 R0, RZ, RZ, 0x7f ;  /* 0x0000007fff007424 */ /* 0x000fe200078e00ff */
[----:B------:R-:W-:-:S04]  /*e430*/  ISETP.GT.U32.AND P0, PT, R3, 0x7f800000, PT ;  /* 0x7f8000000300780c */ /* 0x000fc80003f04070 */
[----:B------:R-:W-:-:S04]  /*e440*/  SEL R0, R0, 0x7c, P0 ;  /* 0x0000007c00007807 */ /* 0x000fc80000000000 */
.L_x_21951:
[----:B------:R-:W-:Y:S05]  /*e450*/  BSYNC B0 ;  /* 0x0000000000007941 */ /* 0x000fea0003800000 */
.L_x_21949:
[----:B------:R-:W-:-:S04]  /*e460*/  LOP3.LUT R3, R19, 0x80000000, RZ, 0xc0, !PT ;  /* 0x8000000013037812 */ /* 0x000fc800078ec0ff */
[----:B------:R-:W-:-:S04]  /*e470*/  SHF.R.U32.HI R3, RZ, 0x18, R3 ;  /* 0x00000018ff037819 */ /* 0x000fc80000011603 */
[----:B------:R-:W-:-:S05]  /*e480*/  LOP3.LUT R3, R0, R3, RZ, 0xfc, !PT ;  /* 0x0000000300037212 */ /* 0x000fca00078efcff */
[----:B------:R0:W-:Y:S01]  /*e490*/  STG.E.U8 [R8.64], R3 ;  /* 0x0000000308007986 */ /* 0x0001e2000c101124 */
[----:B------:R-:W-:Y:S05]  /*e4a0*/  BRA `(.L_x_21935) ;  /* 0x0000073000007947 */ /* 0x000fea0003800000 */
.L_x_21945:
[----:B------:R-:W0:Y:S02]  /*e4b0*/  I2F.S8 R0, R19 ;  /* 0x0000001300007306 */ /* 0x000e240000001400 */
[----:B0-----:R-:W-:-:S05]  /*e4c0*/  F2FP.BF16.PACK_AB R0, RZ, R0 ;  /* 0x00000000ff00723e */ /* 0x001fca00000010ff */
[----:B------:R0:W-:Y:S01]  /*e4d0*/  STG.E.U16 [R8.64], R0 ;  /* 0x0000000008007986 */ /* 0x0001e2000c101524 */
[----:B------:R-:W-:Y:S05]  /*e4e0*/  BRA `(.L_x_21935) ;  /* 0x000006f000007947 */ /* 0x000fea0003800000 */
.L_x_21942:
        /* <DEDUP_REMOVED lines=12> */
.L_x_21954:
        /* <DEDUP_REMOVED lines=17> */
.L_x_21957:
[----:B------:R-:W-:-:S04]  /*e6c0*/  LOP3.LUT R3, R19, 0x80000000, RZ, 0xc0, !PT ;  /* 0x8000000013037812 */ /* 0x000fc800078ec0ff */
[----:B------:R-:W-:-:S04]  /*e6d0*/  SHF.R.U32.HI R3, RZ, 0x18, R3 ;  /* 0x00000018ff037819 */ /* 0x000fc80000011603 */
[----:B------:R-:W-:-:S04]  /*e6e0*/  LOP3.LUT R0, R0, R3, RZ, 0xfc, !PT ;  /* 0x0000000300007212 */ /* 0x000fc800078efcff */
[----:B------:R-:W-:Y:S02]  /*e6f0*/  PRMT R4, R0, 0x7610, R4 ;  /* 0x0000761000047816 */ /* 0x000fe40000000004 */
.L_x_21956:
[----:B------:R-:W-:Y:S05]  /*e700*/  BSYNC B0 ;  /* 0x0000000000007941 */ /* 0x000fea0003800000 */
.L_x_21955:
[----:B------:R0:W-:Y:S01]  /*e710*/  STG.E.U8 [R8.64], R4 ;  /* 0x0000000408007986 */ /* 0x0001e2000c101124 */
[----:B------:R-:W-:Y:S05]  /*e720*/  BRA `(.L_x_21935) ;  /* 0x000004b000007947 */ /* 0x000fea0003800000 */
.L_x_21953:
        /* <DEDUP_REMOVED lines=17> */
.L_x_21960:
[----:B------:R-:W-:-:S04]  /*e840*/  LOP3.LUT R3, R19, 0x80000000, RZ, 0xc0, !PT ;  /* 0x8000000013037812 */ /* 0x000fc800078ec0ff */
[----:B------:R-:W-:-:S04]  /*e850*/  SHF.R.U32.HI R3, RZ, 0x18, R3 ;  /* 0x00000018ff037819 */ /* 0x000fc80000011603 */
[----:B------:R-:W-:-:S04]  /*e860*/  LOP3.LUT R0, R0, R3, RZ, 0xfc, !PT ;  /* 0x0000000300007212 */ /* 0x000fc800078efcff */
[----:B------:R-:W-:Y:S02]  /*e870*/  PRMT R4, R0, 0x7610, R4 ;  /* 0x0000761000047816 */ /* 0x000fe40000000004 */
.L_x_21959:
[----:B------:R-:W-:Y:S05]  /*e880*/  BSYNC B0 ;  /* 0x0000000000007941 */ /* 0x000fea0003800000 */
.L_x_21958:
[----:B------:R0:W-:Y:S01]  /*e890*/  STG.E.U8 [R8.64], R4 ;  /* 0x0000000408007986 */ /* 0x0001e2000c101124 */
[----:B------:R-:W-:Y:S05]  /*e8a0*/  BRA `(.L_x_21935) ;  /* 0x0000033000007947 */ /* 0x000fea0003800000 */
.L_x_21952:
        /* <DEDUP_REMOVED lines=22> */
.L_x_21934:
        /* <DEDUP_REMOVED lines=20> */
.L_x_21962:
[----:B------:R-:W-:-:S04]  /*eb50*/  LOP3.LUT R19, R19, 0xffff, RZ, 0xc0, !PT ;  /* 0x0000ffff13137812 */ /* 0x000fc800078ec0ff */
[----:B------:R-:W-:-:S05]  /*eb60*/  PRMT R19, R19, 0x8880, RZ ;  /* 0x0000888013137816 */ /* 0x000fca00000000ff */
[----:B------:R-:W-:-:S05]  /*eb70*/  IMAD.MOV.U32 R4, RZ, RZ, R19 ;  /* 0x000000ffff047224 */ /* 0x000fca00078e0013 */
[----:B------:R-:W-:-:S05]  /*eb80*/  SHF.R.S32.HI R5, RZ, 0x1f, R4 ;  /* 0x0000001fff057819 */ /* 0x000fca0000011404 */
[----:B------:R0:W-:Y:S01]  /*eb90*/  STG.E.64 [R8.64], R4 ;  /* 0x0000000408007986 */ /* 0x0001e2000c101b24 */
[----:B------:R-:W-:Y:S05]  /*eba0*/  BRA `(.L_x_21935) ;  /* 0x0000003000007947 */ /* 0x000fea0003800000 */
.L_x_21961:
[----:B------:R-:W-:-:S04]  /*ebb0*/  LOP3.LUT R19, R19, 0xffff, RZ, 0xc0, !PT ;  /* 0x0000ffff13137812 */ /* 0x000fc800078ec0ff */
[----:B------:R-:W-:-:S05]  /*ebc0*/  PRMT R3, R19, 0x8880, RZ ;  /* 0x0000888013037816 */ /* 0x000fca00000000ff */
[----:B------:R0:W-:Y:S02]  /*ebd0*/  STG.E [R8.64], R3 ;  /* 0x0000000308007986 */ /* 0x0001e4000c101924 */
.L_x_21935:
        /* <DEDUP_REMOVED lines=21> */
.L_x_21966:
[----:B------:R0:W-:Y:S01]  /*ed30*/  STG.E.U8 [R8.64], R18 ;  /* 0x0000001208007986 */ /* 0x0001e2000c101124 */
[----:B------:R-:W-:Y:S05]  /*ed40*/  BRA `(.L_x_21968) ;  /* 0x00000e9000007947 */ /* 0x000fea0003800000 */
.L_x_21965:
        /* <DEDUP_REMOVED lines=12> */
.L_x_21970:
[----:B------:R-:W-:-:S04]  /*ee10*/  LOP3.LUT R18, R18, 0xffff, RZ, 0xc0, !PT ;  /* 0x0000ffff12127812 */ /* 0x000fc800078ec0ff */
[----:B------:R-:W-:-:S05]  /*ee20*/  PRMT R3, R18, 0x8880, RZ ;  /* 0x0000888012037816 */ /* 0x000fca00000000ff */
[----:B------:R0:W-:Y:S01]  /*ee30*/  STG.E [R8.64], R3 ;  /* 0x0000000308007986 */ /* 0x0001e2000c101924 */
[----:B------:R-:W-:Y:S05]  /*ee40*/  BRA `(.L_x_21968) ;  /* 0x00000d9000007947 */ /* 0x000fea0003800000 */
.L_x_21969:
[----:B------:R-:W-:-:S04]  /*ee50*/  PRMT R3, R18, 0x8880, RZ ;  /* 0x0000888012037816 */ /* 0x000fc800000000ff */
[----:B------:R-:W-:-:S05]  /*ee60*/  PRMT R3, R3, 0x7710, RZ ;  /* 0x0000771003037816 */ /* 0x000fca00000000ff */
[----:B------:R0:W-:Y:S01]  /*ee70*/  STG.E.U16 [R8.64], R3 ;  /* 0x0000000308007986 */ /* 0x0001e2000c101524 */
[----:B------:R-:W-:Y:S05]  /*ee80*/  BRA `(.L_x_21968) ;  /* 0x00000d5000007947 */ /* 0x000fea0003800000 */
.L_x_21964:
        /* <DEDUP_REMOVED lines=9> */
.L_x_21972:
[----:B------:R-:W0:Y:S02]  /*ef20*/  I2F.S8 R0, R18 ;  /* 0x0000001200007306 */ /* 0x000e240000001400 */
[----:B0-----:R-:W-:-:S05]  /*ef30*/  F2FP.PACK_AB R0, RZ, R0 ;  /* 0x00000000ff00723e */ /* 0x001fca00000000ff */
[----:B------:R0:W-:Y:S01]  /*ef40*/  STG.E.U16 [R8.64], R0 ;  /* 0x0000000008007986 */ /* 0x0001e2000c101524 */
[----:B------:R-:W-:Y:S05]  /*ef50*/  BRA `(.L_x_21968) ;  /* 0x00000c8000007947 */ /* 0x000fea0003800000 */
.L_x_21971:
        /* <DEDUP_REMOVED lines=10> */
.L_x_21974:
[----:B------:R-:W0:Y:S02]  /*f000*/  I2F.S8 R18, R18 ;  /* 0x0000001200127306 */ /* 0x000e240000001400 */
[----:B0-----:R-:W-:-:S04]  /*f010*/  F2FP.PACK_AB R3, RZ, R18 ;  /* 0x00000012ff03723e */ /* 0x001fc800000000ff */
[----:B------:R-:W-:-:S05]  /*f020*/  PRMT R3, R3, 0x5410, RZ ;  /* 0x0000541003037816 */ /* 0x000fca00000000ff */
[----:B------:R0:W-:Y:S01]  /*f030*/  STG.E [R8.64], R3 ;  /* 0x0000000308007986 */ /* 0x0001e2000c101924 */
[----:B------:R-:W-:Y:S05]  /*f040*/  BRA `(.L_x_21968) ;  /* 0x00000b9000007947 */ /* 0x000fea0003800000 */
.L_x_21973:
[----:B------:R-:W-:-:S04]  /*f050*/  PRMT R4, R18, 0x8880, RZ ;  /* 0x0000888012047816 */ /* 0x000fc800000000ff */
[----:B------:R-:W-:-:S06]  /*f060*/  PRMT R4, R4, 0x7710, RZ ;  /* 0x0000771004047816 */ /* 0x000fcc00000000ff */
[----:B------:R-:W0:Y:S02]  /*f070*/  I2F.F64.S16 R4, R4 ;  /* 0x0000000400047312 */ /* 0x000e240000101c00 */
[----:B0-----:R0:W-:Y:S01]  /*f080*/  STG.E.64 [R8.64], R4 ;  /* 0x0000000408007986 */ /* 0x0011e2000c101b24 */
[----:B------:R-:W-:Y:S05]  /*f090*/  BRA `(.L_x_21968) ;  /* 0x00000b4000007947 */ /* 0x000fea0003800000 */
.L_x_21963:
        /* <DEDUP_REMOVED lines=12> */
.L_x_21977:
[----:B------:R-:W-:Y:S01]  /*f160*/  PRMT R4, R18, 0x8880, RZ ;  /* 0x0000888012047816 */ /* 0x000fe200000000ff */
[----:B------:R-:W-:-:S03]  /*f170*/  CS2R R6, SRZ ;  /* 0x0000000000067805 */ /* 0x000fc6000001ff00 */
[----:B------:R-:W-:-:S06]  /*f180*/  PRMT R4, R4, 0x7710, RZ ;  /* 0x0000771004047816 */ /* 0x000fcc00000000ff */
[----:B------:R-:W0:Y:S02]  /*f190*/  I2F.F64.S16 R4, R4 ;  /* 0x0000000400047312 */ /* 0x000e240000101c00 */
[----:B0-----:R0:W-:Y:S01]  /*f1a0*/  STG.E.128 [R8.64], R4 ;  /* 0x0000000408007986 */ /* 0x0011e2000c101d24 */
[----:B------:R-:W-:Y:S05]  /*f1b0*/  BRA `(.L_x_21968) ;  /* 0x00000a2000007947 */ /* 0x000fea0003800000 */
.L_x_21976:
        /* <DEDUP_REMOVED lines=21> */
.L_x_21981:
[----:B------:R-:W-:Y:S05]  /*f310*/  BSYNC B0 ;  /* 0x0000000000007941 */ /* 0x000fea0003800000 */
.L_x_21980:
[----:B------:R-:W-:-:S05]  /*f320*/  LOP3.LUT R5, R0, R5, RZ, 0xfc, !PT ;  /* 0x0000000500057212 */ /* 0x000fca00078efcff */
[----:B------:R0:W-:Y:S01]  /*f330*/  STG.E.U8 [R8.64], R5 ;  /* 0x0000000508007986 */ /* 0x0001e2000c101124 */
[----:B------:R-:W-:Y:S05]  /*f340*/  BRA `(.L_x_21968) ;  /* 0x0000089000007947 */ /* 0x000fea0003800000 */
.L_x_21979:
        /* <DEDUP_REMOVED lines=13> */
.L_x_21983:
[----:B------:R-:W-:Y:S01]  /*f420*/  IMAD.MOV.U32 R0, RZ, RZ, 0x7f ;  /* 0x0000007fff007424 */ /* 0x000fe200078e00ff */
[----:B------:R-:W-:-:S04]  /*f430*/  ISETP.GT.U32.AND P0, PT, R3, 0x7f800000, PT ;  /* 0x7f8000000300780c */ /* 0x000fc80003f04070 */
[----:B------:R-:W-:-:S04]  /*f440*/  SEL R0, R0, 0x7c, P0 ;  /* 0x0000007c00007807 */ /* 0x000fc80000000000 */
.L_x_21984:
[----:B------:R-:W-:Y:S05]  /*f450*/  BSYNC B0 ;  /* 0x0000000000007941 */ /* 0x000fea0003800000 */
.L_x_21982:
[----:B------:R-:W-:-:S04]  /*f460*/  LOP3.LUT R3, R5, 0x80000000, RZ, 0xc0, !PT ;  /* 0x8000000005037812 */ /* 0x000fc800078ec0ff */
[----:B------:R-:W-:-:S04]  /*f470*/  SHF.R.U32.HI R3, RZ, 0x18, R3 ;  /* 0x00000018ff037819 */ /* 0x000fc80000011603 */
[----:B------:R-:W-:-:S05]  /*f480*/  LOP3.LUT R3, R0, R3, RZ, 0xfc, !PT ;  /* 0x0000000300037212 */ /* 0x000fca00078efcff */
[----:B------:R0:W-:Y:S01]  /*f490*/  STG.E.U8 [R8.64], R3 ;  /* 0x0000000308007986 */ /* 0x0001e2000c101124 */
[----:B------:R-:W-:Y:S05]  /*f4a0*/  BRA `(.L_x_21968) ;  /* 0x0000073000007947 */ /* 0x000fea0003800000 */
.L_x_21978:
[----:B------:R-:W0:Y:S02]  /*f4b0*/  I2F.S8 R0, R18 ;  /* 0x0000001200007306 */ /* 0x000e240000001400 */
[----:B0-----:R-:W-:-:S05]  /*f4c0*/  F2FP.BF16.PACK_AB R0, RZ, R0 ;  /* 0x00000000ff00723e */ /* 0x001fca00000010ff */
[----:B------:R0:W-:Y:S01]  /*f4d0*/  STG.E.U16 [R8.64], R0 ;  /* 0x0000000008007986 */ /* 0x0001e2000c101524 */
[----:B------:R-:W-:Y:S05]  /*f4e0*/  BRA `(.L_x_21968) ;  /* 0x000006f000007947 */ /* 0x000fea0003800000 */
.L_x_21975:
        /* <DEDUP_REMOVED lines=12> */
.L_x_21987:
        /* <DEDUP_REMOVED lines=17> */
.L_x_21990:
[----:B------:R-:W-:-:S04]  /*f6c0*/  LOP3.LUT R3, R5, 0x80000000, RZ, 0xc0, !PT ;  /* 0x8000000005037812 */ /* 0x000fc800078ec0ff */
[----:B------:R-:W-:-:S04]  /*f6d0*/  SHF.R.U32.HI R3, RZ, 0x18, R3 ;  /* 0x00000018ff037819 */ /* 0x000fc80000011603 */
[----:B------:R-:W-:-:S04]  /*f6e0*/  LOP3.LUT R0, R0, R3, RZ, 0xfc, !PT ;  /* 0x0000000300007212 */ /* 0x000fc800078efcff */
[----:B------:R-:W-:Y:S02]  /*f6f0*/  PRMT R4, R0, 0x7610, R4 ;  /* 0x0000761000047816 */ /* 0x000fe40000000004 */
.L_x_21989:
[----:B------:R-:W-:Y:S05]  /*f700*/  BSYNC B0 ;  /* 0x0000000000007941 */ /* 0x000fea0003800000 */
.L_x_21988:
[----:B------:R0:W-:Y:S01]  /*f710*/  STG.E.U8 [R8.64], R4 ;  /* 0x0000000408007986 */ /* 0x0001e2000c101124 */
[----:B------:R-:W-:Y:S05]  /*f720*/  BRA `(.L_x_21968) ;  /* 0x000004b000007947 */ /* 0x000fea0003800000 */
.L_x_21986:
        /* <DEDUP_REMOVED lines=17> */
.L_x_21993:
[----:B------:R-:W-:-:S04]  /*f840*/  LOP3.LUT R3, R5, 0x80000000, RZ, 0xc0, !PT ;  /* 0x8000000005037812 */ /* 0x000fc800078ec0ff */
[----:B------:R-:W-:-:S04]  /*f850*/  SHF.R.U32.HI R3, RZ, 0x18, R3 ;  /* 0x00000018ff037819 */ /* 0x000fc80000011603 */
[----:B------:R-:W-:-:S04]  /*f860*/  LOP3.LUT R0, R0, R3, RZ, 0xfc, !PT ;  /* 0x0000000300007212 */ /* 0x000fc800078efcff */
[----:B------:R-:W-:Y:S02]  /*f870*/  PRMT R4, R0, 0x7610, R4 ;  /* 0x0000761000047816 */ /* 0x000fe40000000004 */
.L_x_21992:
[----:B------:R-:W-:Y:S05]  /*f880*/  BSYNC B0 ;  /* 0x0000000000007941 */ /* 0x000fea0003800000 */
.L_x_21991:
[----:B------:R0:W-:Y:S01]  /*f890*/  STG.E.U8 [R8.64], R4 ;  /* 0x0000000408007986 */ /* 0x0001e2000c101124 */
[----:B------:R-:W-:Y:S05]  /*f8a0*/  BRA `(.L_x_21968) ;  /* 0x0000033000007947 */ /* 0x000fea0003800000 */
.L_x_21985:
        /* <DEDUP_REMOVED lines=22> */
.L_x_21967:
        /* <DEDUP_REMOVED lines=20> */
.L_x_21995:
[----:B------:R-:W-:-:S04]  /*fb50*/  LOP3.LUT R18, R18, 0xffff, RZ, 0xc0, !PT ;  /* 0x0000ffff12127812 */ /* 0x000fc800078ec0ff */
[----:B------:R-:W-:-:S05]  /*fb60*/  PRMT R18, R18, 0x8880, RZ ;  /* 0x0000888012127816 */ /* 0x000fca00000000ff */
[----:B------:R-:W-:-:S05]  /*fb70*/  IMAD.MOV.U32 R4, RZ, RZ, R18 ;  /* 0x000000ffff047224 */ /* 0x000fca00078e0012 */
[----:B------:R-:W-:-:S05]  /*fb80*/  SHF.R.S32.HI R5, RZ, 0x1f, R4 ;  /* 0x0000001fff057819 */ /* 0x000fca0000011404 */
[----:B------:R0:W-:Y:S01]  /*fb90*/  STG.E.64 [R8.64], R4 ;  /* 0x0000000408007986 */ /* 0x0001e2000c101b24 */
[----:B------:R-:W-:Y:S05]  /*fba0*/  BRA `(.L_x_21968) ;  /* 0x0000003000007947 */ /* 0x000fea0003800000 */
.L_x_21994:
[----:B------:R-:W-:-:S04]  /*fbb0*/  LOP3.LUT R18, R18, 0xffff, RZ, 0xc0, !PT ;  /* 0x0000ffff12127812 */ /* 0x000fc800078ec0ff */
[----:B------:R-:W-:-:S05]  /*fbc0*/  PRMT R3, R18, 0x8880, RZ ;  /* 0x0000888012037816 */ /* 0x000fca00000000ff */
[----:B------:R0:W-:Y:S02]  /*fbd0*/  STG.E [R8.64], R3 ;  /* 0x0000000308007986 */ /* 0x0001e4000c101924 */
.L_x_21968:
[----:B------:R-:W-:Y:S02]  /*fbe0*/  IADD3 R16, R16, 0x80, RZ ;  /* 0x0000008010107810 */ /* 0x000fe40007ffe0ff */
.L_x_21929:
[----:B------:R-:W-:Y:S05]  /*fbf0*/  BSYNC B6 ;  /* 0x0000000000067941 */ /* 0x000fea0003800000 */
.L_x_21928:
[----:B------:R-:W-:-:S13]  /*fc00*/  ISETP.GE.AND P0, PT, R16, R2, PT ;  /* 0x000000021000720c */ /* 0x000fda0003f06270 */
[----:B------:R-:W-:Y:S05]  /*fc10*/  @P0 EXIT ;  /* 0x000000000000094d */ /* 0x000fea0003800000 */
[----:B0-----:R-:W0:Y:S02]  /*fc20*/  S2R R0, SR_CTAID.X ;  /* 0x0000000000007919 */ /* 0x001e240000002500 */
        /* <DEDUP_REMOVED lines=17> */
.L_x_21999:
[----:B------:R-:W-:Y:S01]  /*fd40*/  STG.E.U8 [R2.64], R17 ;  /* 0x0000001102007986 */ /* 0x000fe2000c101124 */
[----:B------:R-:W-:Y:S05]  /*fd50*/  EXIT ;  /* 0x000000000000794d */ /* 0x000fea0003800000 */
.L_x_21998:
        /* <DEDUP_REMOVED lines=12> */
.L_x_22002:
[----:B------:R-:W-:-:S04]  /*fe20*/  LOP3.LUT R17, R17, 0xffff, RZ, 0xc0, !PT ;  /* 0x0000ffff11117812 */ /* 0x000fc800078ec0ff */
[----:B------:R-:W-:-:S05]  /*fe30*/  PRMT R5, R17, 0x8880, RZ ;  /* 0x0000888011057816 */ /* 0x000fca00000000ff */
[----:B------:R-:W-:Y:S01]  /*fe40*/  STG.E [R2.64], R5 ;  /* 0x0000000502007986 */ /* 0x000fe2000c101924 */
[----:B------:R-:W-:Y:S05]  /*fe50*/  EXIT ;  /* 0x000000000000794d */ /* 0x000fea0003800000 */
.L_x_22001:
[----:B------:R-:W-:-:S04]  /*fe60*/  PRMT R5, R17, 0x8880, RZ ;  /* 0x0000888011057816 */ /* 0x000fc800000000ff */
[----:B------:R-:W-:-:S05]  /*fe70*/  PRMT R5, R5, 0x7710, RZ ;  /* 0x0000771005057816 */ /* 0x000fca00000000ff */
[----:B------:R-:W-:Y:S01]  /*fe80*/  STG.E.U16 [R2.64], R5 ;  /* 0x0000000502007986 */ /* 0x000fe2000c101524 */
[----:B------:R-:W-:Y:S05]  /*fe90*/  EXIT ;  /* 0x000000000000794d */ /* 0x000fea0003800000 */
.L_x_21997:
        /* <DEDUP_REMOVED lines=9> */
.L_x_22004:
[----:B------:R-:W0:Y:S02]  /*ff30*/  I2F.S8 R0, R17 ;  /* 0x0000001100007306 */ /* 0x000e240000001400 */
[----:B0-----:R-:W-:-:S05]  /*ff40*/  F2FP.PACK_AB R0, RZ, R0 ;  /* 0x00000000ff00723e */ /* 0x001fca00000000ff */
[----:B------:R-:W-:Y:S01]  /*ff50*/  STG.E.U16 [R2.64], R0 ;  /* 0x0000000002007986 */ /* 0x000fe2000c101524 */
[----:B------:R-:W-:Y:S05]  /*ff60*/  EXIT ;  /* 0x000000000000794d */ /* 0x000fea0003800000 */
.L_x_22003:
        /* <DEDUP_REMOVED lines=10> */
.L_x_22006:
[----:B------:R-:W0:Y:S02]  /*10010*/  I2F.S8 R17, R17 ;  /* 0x0000001100117306 */ /* 0x000e240000001400 */
[----:B0-----:R-:W-:-:S04]  /*10020*/  F2FP.PACK_AB R5, RZ, R17 ;  /* 0x00000011ff05723e */ /* 0x001fc800000000ff */
[----:B------:R-:W-:-:S05]  /*10030*/  PRMT R5, R5, 0x5410, RZ ;  /* 0x0000541005057816 */ /* 0x000fca00000000ff */
[----:B------:R-:W-:Y:S01]  /*10040*/  STG.E [R2.64], R5 ;  /* 0x0000000502007986 */ /* 0x000fe2000c101924 */
[----:B------:R-:W-:Y:S05]  /*10050*/  EXIT ;  /* 0x000000000000794d */ /* 0x000fea0003800000 */
.L_x_22005:
[----:B------:R-:W-:-:S04]  /*10060*/  PRMT R4, R17, 0x8880, RZ ;  /* 0x0000888011047816 */ /* 0x000fc800000000ff */
[----:B------:R-:W-:-:S06]  /*10070*/  PRMT R4, R4, 0x7710, RZ ;  /* 0x0000771004047816 */ /* 0x000fcc00000000ff */
[----:B------:R-:W0:Y:S02]  /*10080*/  I2F.F64.S16 R4, R4 ;  /* 0x0000000400047312 */ /* 0x000e240000101c00 */
[----:B0-----:R-:W-:Y:S01]  /*10090*/  STG.E.64 [R2.64], R4 ;  /* 0x0000000402007986 */ /* 0x001fe2000c101b24 */
[----:B------:R-:W-:Y:S05]  /*100a0*/  EXIT ;  /* 0x000000000000794d */ /* 0x000fea0003800000 */
.L_x_21996:
        /* <DEDUP_REMOVED lines=12> */
.L_x_22009:
[----:B------:R-:W-:Y:S01]  /*10170*/  PRMT R4, R17, 0x8880, RZ ;  /* 0x0000888011047816 */ /* 0x000fe200000000ff */
[----:B------:R-:W-:-:S03]  /*10180*/  CS2R R6, SRZ ;  /* 0x0000000000067805 */ /* 0x000fc6000001ff00 */
[----:B------:R-:W-:-:S06]  /*10190*/  PRMT R4, R4, 0x7710, RZ ;  /* 0x0000771004047816 */ /* 0x000fcc00000000ff */
[----:B------:R-:W0:Y:S02]  /*101a0*/  I2F.F64.S16 R4, R4 ;  /* 0x0000000400047312 */ /* 0x000e240000101c00 */
[----:B0-----:R-:W-:Y:S01]  /*101b0*/  STG.E.128 [R2.64], R4 ;  /* 0x0000000402007986 */ /* 0x001fe2000c101d24 */
[----:B------:R-:W-:Y:S05]  /*101c0*/  EXIT ;  /* 0x000000000000794d */ /* 0x000fea0003800000 */
.L_x_22008:
        /* <DEDUP_REMOVED lines=21> */
.L_x_22013:
[----:B------:R-:W-:Y:S05]  /*10320*/  BSYNC B0 ;  /* 0x0000000000007941 */ /* 0x000fea0003800000 */
.L_x_22012:
[----:B------:R-:W-:-:S05]  /*10330*/  LOP3.LUT R5, R0, R5, RZ, 0xfc, !PT ;  /* 0x0000000500057212 */ /* 0x000fca00078efcff */
[----:B------:R-:W-:Y:S01]  /*10340*/  STG.E.U8 [R2.64], R5 ;  /* 0x0000000502007986 */ /* 0x000fe2000c101124 */
[----:B------:R-:W-:Y:S05]  /*10350*/  EXIT ;  /* 0x000000000000794d */ /* 0x000fea0003800000 */
.L_x_22011:
        /* <DEDUP_REMOVED lines=13> */
.L_x_22015:
[----:B------:R-:W-:Y:S01]  /*10430*/  IMAD.MOV.U32 R0, RZ, RZ, 0x7f ;  /* 0x0000007fff007424 */ /* 0x000fe200078e00ff */
[----:B------:R-:W-:-:S04]  /*10440*/  ISETP.GT.U32.AND P0, PT, R4, 0x7f800000, PT ;  /* 0x7f8000000400780c */ /* 0x000fc80003f04070 */
[----:B------:R-:W-:-:S04]  /*10450*/  SEL R0, R0, 0x7c, P0 ;  /* 0x0000007c00007807 */ /* 0x000fc80000000000 */
.L_x_22016:
[----:B------:R-:W-:Y:S05]  /*10460*/  BSYNC B0 ;  /* 0x0000000000007941 */ /* 0x000fea0003800000 */
.L_x_22014:
[----:B------:R-:W-:-:S04]  /*10470*/  LOP3.LUT R4, R17, 0x80000000, RZ, 0xc0, !PT ;  /* 0x8000000011047812 */ /* 0x000fc800078ec0ff */
[----:B------:R-:W-:-:S04]  /*10480*/  SHF.R.U32.HI R5, RZ, 0x18, R4 ;  /* 0x00000018ff057819 */ /* 0x000fc80000011604 */
[----:B------:R-:W-:-:S05]  /*10490*/  LOP3.LUT R5, R0, R5, RZ, 0xfc, !PT ;  /* 0x0000000500057212 */ /* 0x000fca00078efcff */
[----:B------:R-:W-:Y:S01]  /*104a0*/  STG.E.U8 [R2.64], R5 ;  /* 0x0000000502007986 */ /* 0x000fe2000c101124 */
[----:B------:R-:W-:Y:S05]  /*104b0*/  EXIT ;  /* 0x000000000000794d */ /* 0x000fea0003800000 */
.L_x_22010:
[----:B------:R-:W0:Y:S02]  /*104c0*/  I2F.S8 R0, R17 ;  /* 0x0000001100007306 */ /* 0x000e240000001400 */
[----:B0-----:R-:W-:-:S05]  /*104d0*/  F2FP.BF16.PACK_AB R0, RZ, R0 ;  /* 0x00000000ff00723e */ /* 0x001fca00000010ff */
[----:B------:R-:W-:Y:S01]  /*104e0*/  STG.E.U16 [R2.64], R0 ;  /* 0x0000000002007986 */ /* 0x000fe2000c101524 */
[----:B------:R-:W-:Y:S05]  /*104f0*/  EXIT ;  /* 0x000000000000794d */ /* 0x000fea0003800000 */
.L_x_22007:
        /* <DEDUP_REMOVED lines=12> */
.L_x_22019:
        /* <DEDUP_REMOVED lines=17> */
.L_x_22022:
[----:B------:R-:W-:-:S04]  /*106d0*/  LOP3.LUT R0, R17, 0x80000000, RZ, 0xc0, !PT ;  /* 0x8000000011007812 */ /* 0x000fc800078ec0ff */
[----:B------:R-:W-:-:S04]  /*106e0*/  SHF.R.U32.HI R5, RZ, 0x18, R0 ;  /* 0x00000018ff057819 */ /* 0x000fc80000011600 */
[----:B------:R-:W-:-:S04]  /*106f0*/  LOP3.LUT R4, R4, R5, RZ, 0xfc, !PT ;  /* 0x0000000504047212 */ /* 0x000fc800078efcff */
[----:B------:R-:W-:Y:S02]  /*10700*/  PRMT R0, R4, 0x7610, R0 ;  /* 0x0000761004007816 */ /* 0x000fe40000000000 */
.L_x_22021:
[----:B------:R-:W-:Y:S05]  /*10710*/  BSYNC B0 ;  /* 0x0000000000007941 */ /* 0x000fea0003800000 */
.L_x_22020:
[----:B------:R-:W-:Y:S01]  /*10720*/  STG.E.U8 [R2.64], R0 ;  /* 0x0000000002007986 */ /* 0x000fe2000c101124 */
[----:B------:R-:W-:Y:S05]  /*10730*/  EXIT ;  /* 0x000000000000794d */ /* 0x000fea0003800000 */
.L_x_22018:
        /* <DEDUP_REMOVED lines=17> */
.L_x_22025:
[----:B------:R-:W-:-:S04]  /*10850*/  LOP3.LUT R0, R17, 0x80000000, RZ, 0xc0, !PT ;  /* 0x8000000011007812 */ /* 0x000fc800078ec0ff */
[----:B------:R-:W-:-:S04]  /*10860*/  SHF.R.U32.HI R5, RZ, 0x18, R0 ;  /* 0x00000018ff057819 */ /* 0x000fc80000011600 */
[----:B------:R-:W-:-:S04]  /*10870*/  LOP3.LUT R4, R4, R5, RZ, 0xfc, !PT ;  /* 0x0000000504047212 */ /* 0x000fc800078efcff */
[----:B------:R-:W-:Y:S02]  /*10880*/  PRMT R0, R4, 0x7610, R0 ;  /* 0x0000761004007816 */ /* 0x000fe40000000000 */
.L_x_22024:
[----:B------:R-:W-:Y:S05]  /*10890*/  BSYNC B0 ;  /* 0x0000000000007941 */ /* 0x000fea0003800000 */
.L_x_22023:
[----:B------:R-:W-:Y:S01]  /*108a0*/  STG.E.U8 [R2.64], R0 ;  /* 0x0000000002007986 */ /* 0x000fe2000c101124 */
[----:B------:R-:W-:Y:S05]  /*108b0*/  EXIT ;  /* 0x000000000000794d */ /* 0x000fea0003800000 */
.L_x_22017:
        /* <DEDUP_REMOVED lines=22> */
.L_x_22000:
        /* <DEDUP_REMOVED lines=20> */
.L_x_22027:
[----:B------:R-:W-:-:S04]  /*10b60*/  LOP3.LUT R17, R17, 0xffff, RZ, 0xc0, !PT ;  /* 0x0000ffff11117812 */ /* 0x000fc800078ec0ff */
[----:B------:R-:W-:-:S05]  /*10b70*/  PRMT R17, R17, 0x8880, RZ ;  /* 0x0000888011117816 */ /* 0x000fca00000000ff */
[----:B------:R-:W-:-:S05]  /*10b80*/  IMAD.MOV.U32 R4, RZ, RZ, R17 ;  /* 0x000000ffff047224 */ /* 0x000fca00078e0011 */
[----:B------:R-:W-:-:S05]  /*10b90*/  SHF.R.S32.HI R5, RZ, 0x1f, R4 ;  /* 0x0000001fff057819 */ /* 0x000fca0000011404 */
[----:B------:R-:W-:Y:S01]  /*10ba0*/  STG.E.64 [R2.64], R4 ;  /* 0x0000000402007986 */ /* 0x000fe2000c101b24 */
[----:B------:R-:W-:Y:S05]  /*10bb0*/  EXIT ;  /* 0x000000000000794d */ /* 0x000fea0003800000 */
.L_x_22026:
[----:B------:R-:W-:-:S04]  /*10bc0*/  LOP3.LUT R17, R17, 0xffff, RZ, 0xc0, !PT ;  /* 0x0000ffff11117812 */ /* 0x000fc800078ec0ff */
[----:B------:R-:W-:-:S05]  /*10bd0*/  PRMT R5, R17, 0x8880, RZ ;  /* 0x0000888011057816 */ /* 0x000fca00000000ff */
[----:B------:R-:W-:Y:S01]  /*10be0*/  STG.E [R2.64], R5 ;  /* 0x0000000502007986 */ /* 0x000fe2000c101924 */
[----:B------:R-:W-:Y:S05]  /*10bf0*/  EXIT ;  /* 0x000000000000794d */ /* 0x000fea0003800000 */
.L_x_22028:
        /* <DEDUP_REMOVED lines=16> */
.L_x_23064:


//--------------------- .text._ZN2at6native18elementwise_kernelILi128ELi4EZNS0_22gpu_kernel_impl_nocastIZNS0_54_GLOBAL__N__d8c5977b_16_LinearAlgebra_cu_9e10b42f_321716addr_kernel_cudaERNS_14TensorIteratorERKN3c106ScalarES9_EUlbbbE0_EEvRNS_18TensorIteratorBaseERKT_EUliE_EEviT1_ --------------------------
	.section	.text._ZN2at6native18elementwise_kernelILi128ELi4EZNS0_22gpu_kernel_impl_nocastIZNS0_54_GLOBAL__N__d8c5977b_16_LinearAlgebra_cu_9e10b42f_321716addr_kernel_cudaERNS_14TensorIteratorERKN3c106ScalarES9_EUlbbbE0_EEvRNS_18TensorIteratorBaseERKT_EUliE_EEviT1_,"ax",@progbits
	.sectioninfo	@"SHI_REGISTERS=14"
	.align	128
        .global         _ZN2at6native18elementwise_kernelILi128ELi4EZNS0_22gpu_kernel_impl_nocastIZNS0_54_GLOBAL__N__d8c5977b_16_LinearAlgebra_cu_9e10b42f_321716addr_kernel_cudaERNS_14TensorIteratorERKN3c106ScalarES9_EUlbbbE0_EEvRNS_18TensorIteratorBaseERKT_EUliE_EEviT1_
        .type           _ZN2at6native18elementwise_kernelILi128ELi4EZNS0_22gpu_kernel_impl_nocastIZNS0_54_GLOBAL__N__d8c5977b_16_LinearAlgebra_cu_9e10b42f_321716addr_kernel_cudaERNS_14TensorIteratorERKN3c106ScalarES9_EUlbbbE0_EEvRNS_18TensorIteratorBaseERKT_EUliE_EEviT1_,@function
        .size           _ZN2at6native18elementwise_kernelILi128ELi4EZNS0_22gpu_kernel_impl_nocastIZNS0_54_GLOBAL__N__d8c5977b_16_LinearAlgebra_cu_9e10b42f_321716addr_kernel_cudaERNS_14TensorIteratorERKN3c106ScalarES9_EUlbbbE0_EEvRNS_18TensorIteratorBaseERKT_EUliE_EEviT1_,(.L_x_23065 - _ZN2at6native18elementwise_kernelILi128ELi4EZNS0_22gpu_kernel_impl_nocastIZNS0_54_GLOBAL__N__d8c5977b_16_LinearAlgebra_cu_9e10b42f_321716addr_kernel_cudaERNS_14TensorIteratorERKN3c106ScalarES9_EUlbbbE0_EEvRNS_18TensorIteratorBaseERKT_EUliE_EEviT1_)
        .other          _ZN2at6native18elementwise_kernelILi128ELi4EZNS0_22gpu_kernel_impl_nocastIZNS0_54_GLOBAL__N__d8c5977b_16_LinearAlgebra_cu_9e10b42f_321716addr_kernel_cudaERNS_14TensorIteratorERKN3c106ScalarES9_EUlbbbE0_EEvRNS_18TensorIteratorBaseERKT_EUliE_EEviT1_,@"STO_CUDA_ENTRY STV_DEFAULT"
_ZN2at6native18elementwise_kernelILi128ELi4EZNS0_22gpu_kernel_impl_nocastIZNS0_54_GLOBAL__N__d8c5977b_16_LinearAlgebra_cu_9e10b42f_321716addr_kernel_cudaERNS_14TensorIteratorERKN3c106ScalarES9_EUlbbbE0_EEvRNS_18TensorIteratorBaseERKT_EUliE_EEviT1_:
.text._ZN2at6native18elementwise_kernelILi128ELi4EZNS0_22gpu_kernel_impl_nocastIZNS0_54_GLOBAL__N__d8c5977b_16_LinearAlgebra_cu_9e10b42f_321716addr_kernel_cudaERNS_14TensorIteratorERKN3c106ScalarES9_EUlbbbE0_EEvRNS_18TensorIteratorBaseERKT_EUliE_EEviT1_:
        /* <DEDUP_REMOVED lines=289> */
.L_x_22031:
[----:B------:R-:W-:-:S04]  /*1210*/  IADD3 R6, P0, R5, c[0x0][0x430], RZ ;  /* 0x00010c0005067a10 */ /* 0x000fc80007f1e0ff */
[----:B------:R-:W-:-:S05]  /*1220*/  IADD3.X R7, RZ, c[0x0][0x434], RZ, P0, !PT ;  /* 0x00010d00ff077a10 */ /* 0x000fca00007fe4ff */
[----:B------:R-:W2:Y:S01]  /*1230*/  LDG.E.U8 R6, [R6.64] ;  /* 0x0000000406067981 */ /* 0x000ea2000c1e1100 */
[----:B------:R-:W-:Y:S02]  /*1240*/  ISETP.NE.AND P0, PT, RZ, UR6, PT ;  /* 0x00000006ff007c0c */ /* 0x000fe4000bf05270 */
[----:B------:R-:W-:Y:S02]  /*1250*/  IADD3 R8, P1, R4, c[0x0][0x438], RZ ;  /* 0x00010e0004087a10 */ /* 0x000fe40007f3e0ff */
[----:B------:R-:W-:Y:S02]  /*1260*/  IADD3 R4, P2, R2, c[0x0][0x440], RZ ;  /* 0x0001100002047a10 */ /* 0x000fe40007f5e0ff */
[----:B------:R-:W-:Y:S02]  /*1270*/  IADD3.X R9, RZ, c[0x0][0x43c], RZ, P1, !PT ;  /* 0x00010f00ff097a10 */ /* 0x000fe40000ffe4ff */
[----:B------:R-:W-:Y:S02]  /*1280*/  IADD3.X R5, RZ, c[0x0][0x444], RZ, P2, !PT ;  /* 0x00011100ff057a10 */ /* 0x000fe400017fe4ff */
[----:B--2---:R-:W-:-:S13]  /*1290*/  ISETP.NE.AND P0, PT, R6, RZ, P0 ;  /* 0x000000ff0600720c */ /* 0x004fda0000705270 */
[----:B------:R-:W2:Y:S04]  /*12a0*/  @!P0 LDG.E.U8 R8, [R8.64] ;  /* 0x0000000408088981 */ /* 0x000ea8000c1e1100 */
[----:B------:R-:W3:Y:S01]  /*12b0*/  @!P0 LDG.E.U8 R4, [R4.64] ;  /* 0x0000000404048981 */ /* 0x000ee2000c1e1100 */
[----:B------:R-:W-:Y:S02]  /*12c0*/  @!P0 ISETP.NE.AND P1, PT, RZ, UR7, PT ;  /* 0x00000007ff008c0c */ /* 0x000fe4000bf25270 */
[----:B------:R-:W-:Y:S02]  /*12d0*/  IADD3 R6, P2, R0, c[0x0][0x428], RZ ;  /* 0x00010a0000067a10 */ /* 0x000fe40007f5e0ff */
[----:B------:R-:W-:Y:S02]  /*12e0*/  MOV R11, 0x1 ;  /* 0x00000001000b7802 */ /* 0x000fe40000000f00 */
[----:B------:R-:W-:-:S02]  /*12f0*/  IADD3.X R7, RZ, c[0x0][0x42c], RZ, P2, !PT ;  /* 0x00010b00ff077a10 */ /* 0x000fc400017fe4ff */
[----:B------:R-:W-:Y:S02]  /*1300*/  IADD3 R3, R3, 0x80, RZ ;  /* 0x0000008003037810 */ /* 0x000fe40007ffe0ff */
[----:B--2---:R-:W-:-:S04]  /*1310*/  @!P0 ISETP.NE.AND P1, PT, R8, RZ, P1 ;  /* 0x000000ff0800820c */ /* 0x004fc80000f25270 */
[----:B---3--:R-:W-:-:S04]  /*1320*/  @!P0 ISETP.NE.AND P1, PT, R4, RZ, P1 ;  /* 0x000000ff0400820c */ /* 0x008fc80000f25270 */
[----:B------:R-:W-:-:S05]  /*1330*/  @!P0 SEL R11, RZ, 0x1, !P1 ;  /* 0x00000001ff0b8807 */ /* 0x000fca0004800000 */
[----:B------:R0:W-:Y:S04]  /*1340*/  STG.E.U8 [R6.64], R11 ;  /* 0x0000000b06007986 */ /* 0x0001e8000c101104 */
.L_x_22030:
[----:B------:R-:W-:Y:S05]  /*1350*/  BSYNC B0 ;  /* 0x0000000000007941 */ /* 0x000fea0003800000 */
.L_x_22029:
[----:B------:R-:W-:Y:S01]  /*1360*/  ISETP.GE.AND P0, PT, R3, c[0x0][0x160], PT ;  /* 0x0000580003007a0c */ /* 0x000fe20003f06270 */
[----:B------:R-:W-:-:S12]  /*1370*/  BSSY B0, `(.L_x_22032) ;  /* 0x0000258000007945 */ /* 0x000fd80003800000 */
[----:B------:R-:W-:Y:S05]  /*1380*/  @P0 BRA `(.L_x_22033) ;  /* 0x0000256000000947 */ /* 0x000fea0003800000 */
[----:B------:R-:W-:Y:S01]  /*1390*/  ISETP.NE.AND P0, PT, RZ, c[0x0][0x168], PT ;  /* 0x00005a00ff007a0c */ /* 0x000fe20003f05270 */
[----:B------:R-:W-:Y:S01]  /*13a0*/  HFMA2.MMA R0, -RZ, RZ, 0, 0 ;  /* 0x00000000ff007435 */ /* 0x000fe200000001ff */
[----:B------:R-:W-:Y:S01]  /*13b0*/  MOV R2, RZ ;  /* 0x000000ff00027202 */ /* 0x000fe20000000f00 */
[----:B------:R-:W-:-:S10]  /*13c0*/  CS2R R4, SRZ ;  /* 0x0000000000047805 */ /* 0x000fd4000001ff00 */
[----:B------:R-:W-:Y:S05]  /*13d0*/  @!P0 BRA `(.L_x_22034) ;  /* 0x0000111000008947 */ /* 0x000fea0003800000 */
[----:B------:R-:W-:Y:S02]  /*13e0*/  MOV R2, RZ ;  /* 0x000000ff00027202 */ /* 0x000fe40000000f00 */
[----:B------:R-:W-:-:S03]  /*13f0*/  MOV R10, c[0x0][0x168] ;  /* 0x00005a00000a7a02 */ /* 0x000fc60000000f00 */
[----:B0-----:R-:W-:Y:S01]  /*1400*/  IMAD.HI.U32 R6, R3, c[0x0][0x170], R2 ;  /* 0x00005c0003067a27 */ /* 0x001fe200078e0002 */
        /* <DEDUP_REMOVED lines=270> */
.L_x_22034:
[----:B0-----:R-:W-:-:S04]  /*24f0*/  IADD3 R6, P0, R5, c[0x0][0x430], RZ ;  /* 0x00010c0005067a10 */ /* 0x001fc80007f1e0ff */
        /* <DEDUP_REMOVED lines=17> */
[----:B------:R-:W-:Y:S02]  /*2610*/  @!P0 SEL R11, RZ, 0x1, !P1 ;  /* 0x00000001ff0b8807 */ /* 0x000fe40004800000 */
[----:B------:R-:W-:-:S03]  /*2620*/  ISETP.GE.AND P0, PT, R3, c[0x0][0x160], PT ;  /* 0x0000580003007a0c */ /* 0x000fc60003f06270 */
[----:B------:R0:W-:Y:S10]  /*2630*/  STG.E.U8 [R6.64], R11 ;  /* 0x0000000b06007986 */ /* 0x0001f4000c101104 */
        /* <DEDUP_REMOVED lines=279> */
.L_x_22035:
        /* <DEDUP_REMOVED lines=20> */
.L_x_22033:
[----:B------:R-:W-:Y:S05]  /*38f0*/  BSYNC B0 ;  /* 0x0000000000007941 */ /* 0x000fea0003800000 */
.L_x_22032:
[----:B------:R-:W-:-:S13]  /*3900*/  ISETP.GE.AND P0, PT, R3, c[0x0][0x160], PT ;  /* 0x0000580003007a0c */ /* 0x000fda0003f06270 */
[----:B------:R-:W-:Y:S05]  /*3910*/  @P0 EXIT ;  /* 0x000000000000094d */ /* 0x000fea0003800000 */
        /* <DEDUP_REMOVED lines=278> */
.L_x_22036:
        /* <DEDUP_REMOVED lines=15> */
[----:B--2---:R-:W-:-:S04]  /*4b70*/  @!P0 ISETP.NE.AND P1, PT, R4, RZ, P1 ;  /* 0x000000ff0400820c */ /* 0x004fc80000f25270 */
[----:B---3--:R-:W-:-:S04]  /*4b80*/  @!P0 ISETP.NE.AND P1, PT, R2, RZ, P1 ;  /* 0x000000ff0200820c */ /* 0x008fc80000f25270 */
[----:B------:R-:W-:-:S05]  /*4b90*/  @!P0 SEL R9, RZ, 0x1, !P1 ;  /* 0x00000001ff098807 */ /* 0x000fca0004800000 */
[----:B------:R-:W-:Y:S01]  /*4ba0*/  STG.E.U8 [R6.64], R9 ;  /* 0x0000000906007986 */ /* 0x000fe2000c101104 */
[----:B------:R-:W-:Y:S05]  /*4bb0*/  EXIT ;  /* 0x000000000000794d */ /* 0x000fea0003800000 */
.L_x_22037:
        /* <DEDUP_REMOVED lines=12> */
.L_x_23065:


//--------------------- .text._ZN2at6native27unrolled_elementwise_kernelIZNS0_54_GLOBAL__N__d8c5977b_16_LinearAlgebra_cu_9e10b42f_321716addr_kernel_cudaERNS_14TensorIteratorERKN3c106ScalarES8_EUlbbbE0_St5arrayIPcLm4EELi4E23TrivialOffsetCalculatorILi3EjESD_ILi1EjENS0_6memory15LoadWithoutCastENSG_16StoreWithoutCastEEEviT_T0_T2_T3_T4_T5_ --------------------------
	.section	.text._ZN2at6native27unrolled_elementwise_kernelIZNS0_54_GLOBAL__N__d8c5977b_16_LinearAlgebra_cu_9e10b42f_321716addr_kernel_cudaERNS_14TensorIteratorERKN3c106ScalarES8_EUlbbbE0_St5arrayIPcLm4EELi4E23TrivialOffsetCalculatorILi3EjESD_ILi1EjENS0_6memory15LoadWithoutCastENSG_16StoreWithoutCastEEEviT_T0_T2_T3_T4_T5_,"ax",@progbits
	.sectioninfo	@"SHI_REGISTERS=30"
	.align	128
        .global         _ZN2at6native27unrolled_elementwise_kernelIZNS0_54_GLOBAL__N__d8c5977b_16_LinearAlgebra_cu_9e10b42f_321716addr_kernel_cudaERNS_14TensorIteratorERKN3c106ScalarES8_EUlbbbE0_St5arrayIPcLm4EELi4E23TrivialOffsetCalculatorILi3EjESD_ILi1EjENS0_6memory15LoadWithoutCastENSG_16StoreWithoutCastEEEviT_T0_T2_T3_T4_T5_
        .type           _ZN2at6native27unrolled_elementwise_kernelIZNS0_54_GLOBAL__N__d8c5977b_16_LinearAlgebra_cu_9e10b42f_321716addr_kernel_cudaERNS_14TensorIteratorERKN3c106ScalarES8_EUlbbbE0_St5arrayIPcLm4EELi4E23TrivialOffsetCalculatorILi3EjESD_ILi1EjENS0_6memory15LoadWithoutCastENSG_16StoreWithoutCastEEEviT_T0_T2_T3_T4_T5_,@function
        .size           _ZN2at6native27unrolled_elementwise_kernelIZNS0_54_GLOBAL__N__d8c5977b_16_LinearAlgebra_cu_9e10b42f_321716addr_kernel_cudaERNS_14TensorIteratorERKN3c106ScalarES8_EUlbbbE0_St5arrayIPcLm4EELi4E23TrivialOffsetCalculatorILi3EjESD_ILi1EjENS0_6memory15LoadWithoutCastENSG_16StoreWithoutCastEEEviT_T0_T2_T3_T4_T5_,(.L_x_23066 - _ZN2at6native27unrolled_elementwise_kernelIZNS0_54_GLOBAL__N__d8c5977b_16_LinearAlgebra_cu_9e10b42f_321716addr_kernel_cudaERNS_14TensorIteratorERKN3c106ScalarES8_EUlbbbE0_St5arrayIPcLm4EELi4E23TrivialOffsetCalculatorILi3EjESD_ILi1EjENS0_6memory15LoadWithoutCastENSG_16StoreWithoutCastEEEviT_T0_T2_T3_T4_T5_)
        .other          _ZN2at6native27unrolled_elementwise_kernelIZNS0_54_GLOBAL__N__d8c5977b_16_LinearAlgebra_cu_9e10b42f_321716addr_kernel_cudaERNS_14TensorIteratorERKN3c106ScalarES8_EUlbbbE0_St5arrayIPcLm4EELi4E23TrivialOffsetCalculatorILi3EjESD_ILi1EjENS0_6memory15LoadWithoutCastENSG_16StoreWithoutCastEEEviT_T0_T2_T3_T4_T5_,@"STO_CUDA_ENTRY STV_DEFAULT"
_ZN2at6native27unrolled_elementwise_kernelIZNS0_54_GLOBAL__N__d8c5977b_16_LinearAlgebra_cu_9e10b42f_321716addr_kernel_cudaERNS_14TensorIteratorERKN3c106ScalarES8_EUlbbbE0_St5arrayIPcLm4EELi4E23TrivialOffsetCalculatorILi3EjESD_ILi1EjENS0_6memory15LoadWithoutCastENSG_16StoreWithoutCastEEEviT_T0_T2_T3_T4_T5_:
.text._ZN2at6native27unrolled_elementwise_kernelIZNS0_54_GLOBAL__N__d8c5977b_16_LinearAlgebra_cu_9e10b42f_321716addr_kernel_cudaERNS_14TensorIteratorERKN3c106ScalarES8_EUlbbbE0_St5arrayIPcLm4EELi4E23TrivialOffsetCalculatorILi3EjESD_ILi1EjENS0_6memory15LoadWithoutCastENSG_16StoreWithoutCastEEEviT_T0_T2_T3_T4_T5_:
[----:B------:R-:W-:Y:S02]  /*0000*/  IMAD.MOV.U32 R1, RZ, RZ, c[0x0][0x28] ;  /* 0x00000a00ff017624 */ /* 0x000fe400078e00ff */
[----:B------:R-:W0:Y:S01]  /*0010*/  S2R R0, SR_CTAID.X ;  /* 0x0000000000007919 */ /* 0x000e220000002500 */
[----:B------:R-:W-:Y:S01]  /*0020*/  IMAD.MOV.U32 R3, RZ, RZ, -0x200 ;  /* 0xfffffe00ff037424 */ /* 0x000fe200078e00ff */
[----:B------:R-:W-:Y:S02]  /*0030*/  ULDC.64 UR4, c[0x0][0x118] ;  /* 0x0000460000047ab9 */ /* 0x000fe40000000a00 */
[----:B------:R-:W1:Y:S01]  /*0040*/  S2R R11, SR_TID.X ;  /* 0x00000000000b7919 */ /* 0x000e620000002100 */
[----:B0-----:R-:W-:Y:S02]  /*0050*/  IMAD R10, R0, R3, c[0x0][0x160] ;  /* 0x00005800000a7624 */ /* 0x001fe400078e0203 */
[----:B-1----:R-:W-:-:S03]  /*0060*/  IMAD.MOV.U32 R9, RZ, RZ, R11 ;  /* 0x000000ffff097224 */ /* 0x002fc600078e000b */
[----:B------:R-:W-:-:S13]  /*0070*/  ISETP.GE.AND P3, PT, R11, R10, PT ;  /* 0x0000000a0b00720c */ /* 0x000fda0003f66270 */
[----:B------:R-:W-:Y:S01]  /*0080*/  @!P3 IMAD R12, R0, 0x200, R9 ;  /* 0x00000200000cb824 */ /* 0x000fe200078e0209 */
[----:B------:R-:W-:-:S04]  /*0090*/  @!P3 IADD3 R9, R9, 0x80, RZ ;  /* 0x000000800909b810 */ /* 0x000fc80007ffe0ff */
[----:B------:R-:W-:-:S13]  /*00a0*/  ISETP.GE.AND P2, PT, R9, R10, PT ;  /* 0x0000000a0900720c */ /* 0x000fda0003f46270 */
[----:B------:R-:W-:Y:S01]  /*00b0*/  @!P2 IMAD R26, R0, 0x200, R9 ;  /* 0x00000200001aa824 */ /* 0x000fe200078e0209 */
[----:B------:R-:W-:-:S04]  /*00c0*/  @!P2 IADD3 R9, R9, 0x80, RZ ;  /* 0x000000800909a810 */ /* 0x000fc80007ffe0ff */
[C---:B------:R-:W-:Y:S02]  /*00d0*/  ISETP.GE.AND P1, PT, R9.reuse, R10, PT ;  /* 0x0000000a0900720c */ /* 0x040fe40003f26270 */
[C---:B------:R-:W-:Y:S02]  /*00e0*/  @!P2 IADD3 R2, P0, R26.reuse, c[0x0][0x180], RZ ;  /* 0x000060001a02aa10 */ /* 0x040fe40007f1e0ff */
[C---:B------:R-:W-:Y:S02]  /*00f0*/  @!P2 IADD3 R6, P4, R26.reuse, c[0x0][0x188], RZ ;  /* 0x000062001a06aa10 */ /* 0x040fe40007f9e0ff */
[----:B------:R-:W-:Y:S01]  /*0100*/  @!P2 IADD3 R26, P5, R26, c[0x0][0x190], RZ ;  /* 0x000064001a1aaa10 */ /* 0x000fe20007fbe0ff */
[----:B------:R-:W-:Y:S02]  /*0110*/  @!P2 IMAD.X R3, RZ, RZ, c[0x0][0x184], P0 ;  /* 0x00006100ff03a624 */ /* 0x000fe400000e06ff */
[----:B------:R-:W-:Y:S02]  /*0120*/  @!P2 IMAD.X R7, RZ, RZ, c[0x0][0x18c], P4 ;  /* 0x00006300ff07a624 */ /* 0x000fe400020e06ff */
[----:B------:R-:W-:Y:S01]  /*0130*/  @!P2 IMAD.X R27, RZ, RZ, c[0x0][0x194], P5 ;  /* 0x00006500ff1ba624 */ /* 0x000fe200028e06ff */
[----:B------:R0:W2:Y:S01]  /*0140*/  @!P2 LDG.E.U8 R14, [R2.64] ;  /* 0x00000004020ea981 */ /* 0x0000a2000c1e1100 */
[----:B------:R-:W-:Y:S01]  /*0150*/  @!P1 IMAD R24, R0, 0x200, R9 ;  /* 0x0000020000189824 */ /* 0x000fe200078e0209 */
[----:B------:R-:W-:-:S02]  /*0160*/  @!P1 IADD3 R9, R9, 0x80, RZ ;  /* 0x0000008009099810 */ /* 0x000fc40007ffe0ff */
[----:B------:R-:W3:Y:S02]  /*0170*/  @!P2 LDG.E.U8 R16, [R26.64] ;  /* 0x000000041a10a981 */ /* 0x000ee4000c1e1100 */
[----:B------:R-:W-:Y:S02]  /*0180*/  ISETP.GE.AND P0, PT, R9, R10, PT ;  /* 0x0000000a0900720c */ /* 0x000fe40003f06270 */
[C---:B------:R-:W-:Y:S01]  /*0190*/  @!P1 IADD3 R22, P5, R24.reuse, c[0x0][0x188], RZ ;  /* 0x0000620018169a10 */ /* 0x040fe20007fbe0ff */
[----:B------:R1:W4:Y:S01]  /*01a0*/  @!P2 LDG.E.U8 R15, [R6.64] ;  /* 0x00000004060fa981 */ /* 0x000322000c1e1100 */
[C---:B------:R-:W-:Y:S02]  /*01b0*/  @!P1 IADD3 R4, P4, R24.reuse, c[0x0][0x180], RZ ;  /* 0x0000600018049a10 */ /* 0x040fe40007f9e0ff */
[----:B------:R-:W-:Y:S01]  /*01c0*/  @!P1 IADD3 R24, P6, R24, c[0x0][0x190], RZ ;  /* 0x0000640018189a10 */ /* 0x000fe20007fde0ff */
[----:B------:R-:W-:-:S06]  /*01d0*/  @!P1 IMAD.X R23, RZ, RZ, c[0x0][0x18c], P5 ;  /* 0x00006300ff179624 */ /* 0x000fcc00028e06ff */
[----:B------:R-:W-:Y:S01]  /*01e0*/  @!P0 IMAD R13, R0, 0x200, R9 ;  /* 0x00000200000d8824 */ /* 0x000fe200078e0209 */
[----:B------:R5:W4:Y:S01]  /*01f0*/  @!P1 LDG.E.U8 R17, [R22.64] ;  /* 0x0000000416119981 */ /* 0x000b22000c1e1100 */
[----:B------:R-:W-:-:S03]  /*0200*/  @!P1 IMAD.X R5, RZ, RZ, c[0x0][0x184], P4 ;  /* 0x00006100ff059624 */ /* 0x000fc600020e06ff */
[C---:B------:R-:W-:Y:S01]  /*0210*/  @!P0 IADD3 R8, P5, R13.reuse, c[0x0][0x188], RZ ;  /* 0x000062000d088a10 */ /* 0x040fe20007fbe0ff */
[----:B------:R-:W-:Y:S01]  /*0220*/  @!P1 IMAD.X R25, RZ, RZ, c[0x0][0x194], P6 ;  /* 0x00006500ff199624 */ /* 0x000fe200030e06ff */
[----:B------:R5:W4:Y:S01]  /*0230*/  @!P1 LDG.E.U8 R19, [R4.64] ;  /* 0x0000000404139981 */ /* 0x000b22000c1e1100 */
[C---:B------:R-:W-:Y:S02]  /*0240*/  @!P0 IADD3 R20, P4, R13.reuse, c[0x0][0x180], RZ ;  /* 0x000060000d148a10 */ /* 0x040fe40007f9e0ff */
[----:B------:R-:W-:Y:S01]  /*0250*/  @!P0 IMAD.X R9, RZ, RZ, c[0x0][0x18c], P5 ;  /* 0x00006300ff098624 */ /* 0x000fe200028e06ff */
[C---:B0-----:R-:W-:Y:S01]  /*0260*/  @!P3 IADD3 R2, P5, R12.reuse, c[0x0][0x180], RZ ;  /* 0x000060000c02ba10 */ /* 0x041fe20007fbe0ff */
[----:B------:R-:W4:Y:S01]  /*0270*/  @!P1 LDG.E.U8 R18, [R24.64] ;  /* 0x0000000418129981 */ /* 0x000f22000c1e1100 */
[----:B------:R-:W-:Y:S01]  /*0280*/  @!P0 IMAD.X R21, RZ, RZ, c[0x0][0x184], P4 ;  /* 0x00006100ff158624 */ /* 0x000fe200020e06ff */
[C---:B-1----:R-:W-:Y:S02]  /*0290*/  @!P3 IADD3 R6, P4, R12.reuse, c[0x0][0x188], RZ ;  /* 0x000062000c06ba10 */ /* 0x042fe40007f9e0ff */
[----:B------:R-:W-:Y:S01]  /*02a0*/  @!P3 IMAD.X R3, RZ, RZ, c[0x0][0x184], P5 ;  /* 0x00006100ff03b624 */ /* 0x000fe200028e06ff */
[----:B-----5:R-:W-:Y:S01]  /*02b0*/  @!P0 IADD3 R4, P6, R13, c[0x0][0x190], RZ ;  /* 0x000064000d048a10 */ /* 0x020fe20007fde0ff */
[----:B------:R0:W5:Y:S01]  /*02c0*/  @!P0 LDG.E.U8 R9, [R8.64] ;  /* 0x0000000408098981 */ /* 0x000162000c1e1100 */
[----:B------:R-:W-:Y:S01]  /*02d0*/  @!P3 IADD3 R12, P5, R12, c[0x0][0x190], RZ ;  /* 0x000064000c0cba10 */ /* 0x000fe20007fbe0ff */
[----:B------:R-:W-:-:S02]  /*02e0*/  @!P3 IMAD.X R7, RZ, RZ, c[0x0][0x18c], P4 ;  /* 0x00006300ff07b624 */ /* 0x000fc400020e06ff */
[----:B------:R-:W5:Y:S01]  /*02f0*/  @!P0 LDG.E.U8 R20, [R20.64] ;  /* 0x0000000414148981 */ /* 0x000f62000c1e1100 */
[----:B------:R-:W-:Y:S02]  /*0300*/  @!P0 IMAD.X R5, RZ, RZ, c[0x0][0x194], P6 ;  /* 0x00006500ff058624 */ /* 0x000fe400030e06ff */
[----:B------:R-:W-:Y:S01]  /*0310*/  @!P3 IMAD.X R13, RZ, RZ, c[0x0][0x194], P5 ;  /* 0x00006500ff0db624 */ /* 0x000fe200028e06ff */
[----:B------:R1:W5:Y:S04]  /*0320*/  @!P3 LDG.E.U8 R22, [R2.64] ;  /* 0x000000040216b981 */ /* 0x000368000c1e1100 */
[----:B------:R1:W5:Y:S04]  /*0330*/  @!P0 LDG.E.U8 R4, [R4.64] ;  /* 0x0000000404048981 */ /* 0x000368000c1e1100 */
[----:B------:R2:W5:Y:S04]  /*0340*/  @!P3 LDG.E.U8 R7, [R6.64] ;  /* 0x000000040607b981 */ /* 0x000568000c1e1100 */
[----:B------:R2:W5:Y:S01]  /*0350*/  @!P3 LDG.E.U8 R12, [R12.64] ;  /* 0x000000040c0cb981 */ /* 0x000562000c1e1100 */
[----:B0-----:R-:W-:Y:S01]  /*0360*/  PRMT R8, RZ, 0x7610, R8 ;  /* 0x00007610ff087816 */ /* 0x001fe20000000008 */
[----:B------:R-:W-:Y:S01]  /*0370*/  ULDC.U8 UR6, c[0x0][0x168] ;  /* 0x00005a0000067ab9 */ /* 0x000fe20000000000 */
[----:B-1----:R-:W-:Y:S01]  /*0380*/  PRMT R5, RZ, 0x7610, R5 ;  /* 0x00007610ff057816 */ /* 0x002fe20000000005 */
[----:B------:R-:W-:Y:S01]  /*0390*/  BSSY B0, `(.L_x_22038) ;  /* 0x0000078000007945 */ /* 0x000fe20003800000 */
[----:B--2---:R-:W-:-:S02]  /*03a0*/  @!P2 ISETP.NE.AND P6, PT, R14, RZ, PT ;  /* 0x000000ff0e00a20c */ /* 0x004fc40003fc5270 */
[----:B---3--:R-:W-:Y:S02]  /*03b0*/  @!P2 ISETP.NE.AND P4, PT, R16, RZ, PT ;  /* 0x000000ff1000a20c */ /* 0x008fe40003f85270 */
[----:B------:R-:W-:Y:S02]  /*03c0*/  @!P2 SEL R16, RZ, 0x1, !P6 ;  /* 0x00000001ff10a807 */ /* 0x000fe40007000000 */
[----:B----4-:R-:W-:Y:S02]  /*03d0*/  @!P2 ISETP.NE.AND P5, PT, R15, RZ, PT ;  /* 0x000000ff0f00a20c */ /* 0x010fe40003fa5270 */
[----:B------:R-:W-:Y:S02]  /*03e0*/  PRMT R15, RZ, 0x7610, R15 ;  /* 0x00007610ff0f7816 */ /* 0x000fe4000000000f */
[----:B------:R-:W-:Y:S02]  /*03f0*/  PRMT R14, RZ, 0x7610, R14 ;  /* 0x00007610ff0e7816 */ /* 0x000fe4000000000e */
[----:B------:R-:W-:-:S02]  /*0400*/  @!P2 SEL R2, RZ, 0x1, !P5 ;  /* 0x00000001ff02a807 */ /* 0x000fc40006800000 */
[----:B------:R-:W-:Y:S02]  /*0410*/  @!P2 SEL R3, RZ, 0x1, !P4 ;  /* 0x00000001ff03a807 */ /* 0x000fe40006000000 */
[----:B------:R-:W-:-:S04]  /*0420*/  @!P1 ISETP.NE.AND P6, PT, R19, RZ, PT ;  /* 0x000000ff1300920c */ /* 0x000fc80003fc5270 */
[----:B------:R-:W-:Y:S02]  /*0430*/  @!P1 SEL R6, RZ, 0x1, !P6 ;  /* 0x00000001ff069807 */ /* 0x000fe40007000000 */
[----:B------:R-:W-:Y:S02]  /*0440*/  @!P1 ISETP.NE.AND P6, PT, R18, RZ, PT ;  /* 0x000000ff1200920c */ /* 0x000fe40003fc5270 */
[----:B------:R-:W-:Y:S02]  /*0450*/  @!P1 ISETP.NE.AND P5, PT, R17, RZ, PT ;  /* 0x000000ff1100920c */ /* 0x000fe40003fa5270 */
[----:B------:R-:W-:Y:S02]  /*0460*/  @!P1 SEL R18, RZ, 0x1, !P6 ;  /* 0x00000001ff129807 */ /* 0x000fe40007000000 */
[----:B------:R-:W-:Y:S02]  /*0470*/  ISETP.NE.AND P6, PT, RZ, UR6, PT ;  /* 0x00000006ff007c0c */ /* 0x000fe4000bfc5270 */
[----:B------:R-:W-:-:S02]  /*0480*/  @!P2 PRMT R8, R16, 0x7610, R8 ;  /* 0x000076101008a816 */ /* 0x000fc40000000008 */
[----:B------:R-:W-:Y:S02]  /*0490*/  @!P2 PRMT R15, R2, 0x7610, R15 ;  /* 0x00007610020fa816 */ /* 0x000fe4000000000f */
[----:B------:R-:W-:Y:S02]  /*04a0*/  @!P2 PRMT R14, R3, 0x7610, R14 ;  /* 0x00007610030ea816 */ /* 0x000fe4000000000e */
[----:B------:R-:W-:Y:S02]  /*04b0*/  @!P1 PRMT R5, R6, 0x7610, R5 ;  /* 0x0000761006059816 */ /* 0x000fe40000000005 */
[----:B-----5:R-:W-:Y:S02]  /*04c0*/  @!P0 ISETP.NE.AND P4, PT, R9, RZ, PT ;  /* 0x000000ff0900820c */ /* 0x020fe40003f85270 */
[----:B------:R-:W-:Y:S02]  /*04d0*/  @!P0 ISETP.NE.AND P2, PT, R20, RZ, PT ;  /* 0x000000ff1400820c */ /* 0x000fe40003f45270 */
[----:B------:R-:W-:-:S02]  /*04e0*/  PRMT R9, RZ, 0x7610, R9 ;  /* 0x00007610ff097816 */ /* 0x000fc40000000009 */
[----:B------:R-:W-:Y:S02]  /*04f0*/  PRMT R6, RZ, 0x7610, R6 ;  /* 0x00007610ff067816 */ /* 0x000fe40000000006 */
[----:B------:R-:W-:Y:S02]  /*0500*/  @!P1 SEL R17, RZ, 0x1, !P5 ;  /* 0x00000001ff119807 */ /* 0x000fe40006800000 */
[----:B------:R-:W-:Y:S02]  /*0510*/  PRMT R2, RZ, 0x7610, R2 ;  /* 0x00007610ff027816 */ /* 0x000fe40000000002 */
[----:B------:R-:W-:Y:S02]  /*0520*/  PRMT R3, RZ, 0x7610, R3 ;  /* 0x00007610ff037816 */ /* 0x000fe40000000003 */
[----:B------:R-:W-:Y:S02]  /*0530*/  @!P0 SEL R13, RZ, 0x1, !P2 ;  /* 0x00000001ff0d8807 */ /* 0x000fe40005000000 */
[----:B------:R-:W-:-:S02]  /*0540*/  @!P0 SEL R16, RZ, 0x1, !P4 ;  /* 0x00000001ff108807 */ /* 0x000fc40006000000 */
[----:B------:R-:W-:Y:S02]  /*0550*/  @!P1 PRMT R9, R17, 0x7610, R9 ;  /* 0x0000761011099816 */ /* 0x000fe40000000009 */
[----:B------:R-:W-:Y:S02]  /*0560*/  @!P1 PRMT R6, R18, 0x7610, R6 ;  /* 0x0000761012069816 */ /* 0x000fe40000000006 */
[----:B------:R-:W-:Y:S02]  /*0570*/  @!P0 ISETP.NE.AND P5, PT, R4, RZ, PT ;  /* 0x000000ff0400820c */ /* 0x000fe40003fa5270 */
[----:B------:R-:W-:Y:S02]  /*0580*/  @!P3 ISETP.NE.AND P1, PT, R22, RZ, PT ;  /* 0x000000ff1600b20c */ /* 0x000fe40003f25270 */
[----:B------:R-:W-:Y:S02]  /*0590*/  @!P3 ISETP.NE.AND P2, PT, R7, RZ, PT ;  /* 0x000000ff0700b20c */ /* 0x000fe40003f45270 */
[----:B------:R-:W-:-:S02]  /*05a0*/  @!P3 ISETP.NE.AND P4, PT, R12, RZ, PT ;  /* 0x000000ff0c00b20c */ /* 0x000fc40003f85270 */
[----:B------:R-:W-:Y:S02]  /*05b0*/  @!P0 PRMT R2, R13, 0x7610, R2 ;  /* 0x000076100d028816 */ /* 0x000fe40000000002 */
[----:B------:R-:W-:Y:S01]  /*05c0*/  @!P0 PRMT R3, R16, 0x7610, R3 ;  /* 0x0000761010038816 */ /* 0x000fe20000000003 */
[----:B------:R-:W-:Y:S01]  /*05d0*/  ULDC.U8 UR6, c[0x0][0x169] ;  /* 0x00005a4000067ab9 */ /* 0x000fe20000000000 */
[----:B------:R-:W-:Y:S02]  /*05e0*/  PRMT R4, RZ, 0x7610, R4 ;  /* 0x00007610ff047816 */ /* 0x000fe40000000004 */
[----:B------:R-:W-:Y:S02]  /*05f0*/  PRMT R12, RZ, 0x7610, R12 ;  /* 0x00007610ff0c7816 */ /* 0x000fe4000000000c */
[----:B------:R-:W-:Y:S02]  /*0600*/  PRMT R13, RZ, 0x7610, R13 ;  /* 0x00007610ff0d7816 */ /* 0x000fe4000000000d */
[----:B------:R-:W-:-:S02]  /*0610*/  PRMT R7, RZ, 0x7610, R7 ;  /* 0x00007610ff077816 */ /* 0x000fc40000000007 */
[----:B------:R-:W-:Y:S02]  /*0620*/  @!P0 SEL R19, RZ, 0x1, !P5 ;  /* 0x00000001ff138807 */ /* 0x000fe40006800000 */
[----:B------:R-:W-:Y:S02]  /*0630*/  @!P3 SEL R16, RZ, 0x1, !P1 ;  /* 0x00000001ff10b807 */ /* 0x000fe40004800000 */
[----:B------:R-:W-:Y:S02]  /*0640*/  @!P3 SEL R17, RZ, 0x1, !P2 ;  /* 0x00000001ff11b807 */ /* 0x000fe40005000000 */
[----:B------:R-:W-:Y:S02]  /*0650*/  @!P3 SEL R18, RZ, 0x1, !P4 ;  /* 0x00000001ff12b807 */ /* 0x000fe40006000000 */
[----:B------:R-:W-:Y:S02]  /*0660*/  @!P0 PRMT R4, R19, 0x7610, R4 ;  /* 0x0000761013048816 */ /* 0x000fe40000000004 */
[----:B------:R-:W-:-:S02]  /*0670*/  @!P3 PRMT R12, R16, 0x7610, R12 ;  /* 0x00007610100cb816 */ /* 0x000fc4000000000c */
[----:B------:R-:W-:Y:S02]  /*0680*/  @!P3 PRMT R13, R17, 0x7610, R13 ;  /* 0x00007610110db816 */ /* 0x000fe4000000000d */
[----:B------:R-:W-:Y:S01]  /*0690*/  @!P3 PRMT R7, R18, 0x7610, R7 ;  /* 0x000076101207b816 */ /* 0x000fe20000000007 */
[----:B------:R-:W-:Y:S05]  /*06a0*/  @!P6 BRA `(.L_x_22039) ;  /* 0x000002d00000e947 */ /* 0x000fea0003800000 */
[----:B------:R-:W-:Y:S02]  /*06b0*/  IADD3 R17, R11, 0x80, RZ ;  /* 0x000000800b117810 */ /* 0x000fe40007ffe0ff */
[----:B------:R-:W-:Y:S02]  /*06c0*/  @!P3 PRMT R13, R13, 0x9910, RZ ;  /* 0x000099100d0db816 */ /* 0x000fe400000000ff */
[----:B------:R-:W-:Y:S02]  /*06d0*/  ISETP.GE.AND P5, PT, R17, R10, PT ;  /* 0x0000000a1100720c */ /* 0x000fe40003fa6270 */
[----:B------:R-:W-:Y:S02]  /*06e0*/  IADD3 R17, R11, 0x100, RZ ;  /* 0x000001000b117810 */ /* 0x000fe40007ffe0ff */
[----:B------:R-:W-:-:S02]  /*06f0*/  @!P3 ISETP.NE.AND P0, PT, R13, RZ, PT ;  /* 0x000000ff0d00b20c */ /* 0x000fc40003f05270 */
[----:B------:R-:W-:Y:S02]  /*0700*/  ISETP.GE.AND P4, PT, R17, R10, PT ;  /* 0x0000000a1100720c */ /* 0x000fe40003f86270 */
[----:B------:R-:W-:Y:S02]  /*0710*/  @!P3 PRMT R7, R7, 0x9910, RZ ;  /* 0x000099100707b816 */ /* 0x000fe400000000ff */
[----:B------:R-:W-:Y:S02]  /*0720*/  @!P3 ISETP.NE.AND P0, PT, RZ, UR6, P0 ;  /* 0x00000006ff00bc0c */ /* 0x000fe40008705270 */
[----:B------:R-:W-:Y:S02]  /*0730*/  @!P3 PRMT R12, R12, 0x9910, RZ ;  /* 0x000099100c0cb816 */ /* 0x000fe400000000ff */
[----:B------:R-:W-:Y:S02]  /*0740*/  @!P5 PRMT R15, R15, 0x9910, RZ ;  /* 0x000099100f0fd816 */ /* 0x000fe400000000ff */
[----:B------:R-:W-:-:S02]  /*0750*/  @!P3 ISETP.NE.AND P2, PT, R7, RZ, P0 ;  /* 0x000000ff0700b20c */ /* 0x000fc40000745270 */
[----:B------:R-:W-:Y:S02]  /*0760*/  @!P5 ISETP.NE.AND P1, PT, R15, RZ, PT ;  /* 0x000000ff0f00d20c */ /* 0x000fe40003f25270 */
[----:B------:R-:W-:Y:S02]  /*0770*/  @!P4 PRMT R13, R9, 0x9910, RZ ;  /* 0x00009910090dc816 */ /* 0x000fe400000000ff */
[----:B------:R-:W-:Y:S02]  /*0780*/  @!P5 ISETP.NE.AND P6, PT, RZ, UR6, P1 ;  /* 0x00000006ff00dc0c */ /* 0x000fe40008fc5270 */
[----:B------:R-:W-:Y:S02]  /*0790*/  @!P4 ISETP.NE.AND P1, PT, R13, RZ, PT ;  /* 0x000000ff0d00c20c */ /* 0x000fe40003f25270 */
[----:B------:R-:W-:Y:S02]  /*07a0*/  @!P5 PRMT R7, R8, 0x9910, RZ ;  /* 0x000099100807d816 */ /* 0x000fe400000000ff */
[----:B------:R-:W-:-:S02]  /*07b0*/  @!P5 PRMT R9, R14, 0x9910, RZ ;  /* 0x000099100e09d816 */ /* 0x000fc400000000ff */
[----:B------:R-:W-:Y:S02]  /*07c0*/  @!P4 PRMT R8, R5, 0x9910, RZ ;  /* 0x000099100508c816 */ /* 0x000fe400000000ff */
[----:B------:R-:W-:Y:S02]  /*07d0*/  @!P4 PRMT R6, R6, 0x9910, RZ ;  /* 0x000099100606c816 */ /* 0x000fe400000000ff */
[----:B------:R-:W-:Y:S02]  /*07e0*/  @!P4 ISETP.NE.AND P1, PT, RZ, UR6, P1 ;  /* 0x00000006ff00cc0c */ /* 0x000fe40008f25270 */
[----:B------:R-:W-:Y:S02]  /*07f0*/  IADD3 R5, R11, 0x180, RZ ;  /* 0x000001800b057810 */ /* 0x000fe40007ffe0ff */
[----:B------:R-:W-:Y:S02]  /*0800*/  @!P5 ISETP.NE.AND P0, PT, R9, RZ, P6 ;  /* 0x000000ff0900d20c */ /* 0x000fe40003705270 */
[----:B------:R-:W-:Y:S01]  /*0810*/  @!P4 ISETP.NE.AND P1, PT, R6, RZ, P1 ;  /* 0x000000ff0600c20c */ /* 0x000fe20000f25270 */
[----:B------:R-:W-:Y:S01]  /*0820*/  @!P3 IMAD.MOV.U32 R6, RZ, RZ, R12 ;  /* 0x000000ffff06b224 */ /* 0x000fe200078e000c */
[----:B------:R-:W-:-:S02]  /*0830*/  ISETP.GE.AND P6, PT, R5, R10, PT ;  /* 0x0000000a0500720c */ /* 0x000fc40003fc6270 */
[----:B------:R-:W-:Y:S02]  /*0840*/  @!P5 ISETP.NE.OR P0, PT, R7, RZ, P0 ;  /* 0x000000ff0700d20c */ /* 0x000fe40000705670 */
[----:B------:R-:W-:Y:S02]  /*0850*/  @!P3 ISETP.NE.OR P2, PT, R6, RZ, P2 ;  /* 0x000000ff0600b20c */ /* 0x000fe40001745670 */
[----:B------:R-:W-:Y:S02]  /*0860*/  @!P4 ISETP.NE.OR P1, PT, R8, RZ, P1 ;  /* 0x000000ff0800c20c */ /* 0x000fe40000f25670 */
[----:B------:R-:W-:Y:S02]  /*0870*/  @!P3 SEL R5, RZ, 0x1, !P2 ;  /* 0x00000001ff05b807 */ /* 0x000fe40005000000 */
[----:B------:R-:W-:Y:S02]  /*0880*/  @!P5 SEL R7, RZ, 0x1, !P0 ;  /* 0x00000001ff07d807 */ /* 0x000fe40004000000 */
[----:B------:R-:W-:-:S02]  /*0890*/  @!P3 PRMT R6, R5, 0x7610, R6 ;  /* 0x000076100506b816 */ /* 0x000fc40000000006 */
[----:B------:R-:W-:Y:S02]  /*08a0*/  @!P4 SEL R8, RZ, 0x1, !P1 ;  /* 0x00000001ff08c807 */ /* 0x000fe40004800000 */
[----:B------:R-:W-:Y:S01]  /*08b0*/  @!P5 PRMT R5, R7, 0x7610, R5 ;  /* 0x000076100705d816 */ /* 0x000fe20000000005 */
[----:B------:R-:W-:Y:S05]  /*08c0*/  @P6 BRA `(.L_x_22040) ;  /* 0x0000024000006947 */ /* 0x000fea0003800000 */
[----:B------:R-:W-:Y:S02]  /*08d0*/  PRMT R3, R3, 0x9910, RZ ;  /* 0x0000991003037816 */ /* 0x000fe400000000ff */
[----:B------:R-:W-:Y:S02]  /*08e0*/  PRMT R4, R4, 0x9910, RZ ;  /* 0x0000991004047816 */ /* 0x000fe400000000ff */
[----:B------:R-:W-:Y:S02]  /*08f0*/  ISETP.NE.AND P0, PT, R3, RZ, PT ;  /* 0x000000ff0300720c */ /* 0x000fe40003f05270 */
[----:B------:R-:W-:Y:S01]  /*0900*/  PRMT R3, R2, 0x9910, RZ ;  /* 0x0000991002037816 */ /* 0x000fe200000000ff */
[----:B------:R-:W-:Y:S01]  /*0910*/  IMAD.MOV.U32 R2, RZ, RZ, R4 ;  /* 0x000000ffff027224 */ /* 0x000fe200078e0004 */
[----:B------:R-:W-:-:S04]  /*0920*/  ISETP.NE.AND P0, PT, RZ, UR6, P0 ;  /* 0x00000006ff007c0c */ /* 0x000fc80008705270 */
[----:B------:R-:W-:-:S04]  /*0930*/  ISETP.NE.AND P0, PT, R2, RZ, P0 ;  /* 0x000000ff0200720c */ /* 0x000fc80000705270 */
[----:B------:R-:W-:-:S04]  /*0940*/  ISETP.NE.OR P0, PT, R3, RZ, P0 ;  /* 0x000000ff0300720c */ /* 0x000fc80000705670 */
[----:B------:R-:W-:-:S04]  /*0950*/  SEL R2, RZ, 0x1, !P0 ;  /* 0x00000001ff027807 */ /* 0x000fc80004000000 */
[----:B------:R-:W-:Y:S01]  /*0960*/  PRMT R4, R2, 0x7610, R4 ;  /* 0x0000761002047816 */ /* 0x000fe20000000004 */
[----:B------:R-:W-:Y:S05]  /*0970*/  BRA `(.L_x_22040) ;  /* 0x0000019000007947 */ /* 0x000fea0003800000 */
.L_x_22039:
[----:B------:R-:W-:Y:S02]  /*0980*/  IADD3 R5, R11, 0x180, RZ ;  /* 0x000001800b057810 */ /* 0x000fe40007ffe0ff */
[----:B------:R-:W-:Y:S02]  /*0990*/  PRMT R15, R15, 0x9910, RZ ;  /* 0x000099100f0f7816 */ /* 0x000fe400000000ff */
[----:B------:R-:W-:Y:S02]  /*09a0*/  ISETP.GE.AND P5, PT, R5, R10, PT ;  /* 0x0000000a0500720c */ /* 0x000fe40003fa6270 */
[----:B------:R-:W-:Y:S02]  /*09b0*/  PRMT R5, R9, 0x9910, RZ ;  /* 0x0000991009057816 */ /* 0x000fe400000000ff */
[----:B------:R-:W-:Y:S02]  /*09c0*/  ISETP.NE.AND P2, PT, RZ, UR6, PT ;  /* 0x00000006ff007c0c */ /* 0x000fe4000bf45270 */
[----:B------:R-:W-:-:S02]  /*09d0*/  PRMT R6, R6, 0x9910, RZ ;  /* 0x0000991006067816 */ /* 0x000fc400000000ff */
[----:B------:R-:W-:Y:S02]  /*09e0*/  PRMT R2, R13, 0x9910, RZ ;  /* 0x000099100d027816 */ /* 0x000fe400000000ff */
[----:B------:R-:W-:Y:S02]  /*09f0*/  ISETP.NE.AND P0, PT, R5, RZ, P2 ;  /* 0x000000ff0500720c */ /* 0x000fe40001705270 */
[----:B------:R-:W-:Y:S02]  /*0a00*/  ISETP.NE.AND P4, PT, R2, RZ, P2 ;  /* 0x000000ff0200720c */ /* 0x000fe40001785270 */
[----:B------:R-:W-:Y:S01]  /*0a10*/  @!P5 PRMT R8, R3, 0x9910, RZ ;  /* 0x000099100308d816 */ /* 0x000fe200000000ff */
[----:B------:R-:W-:Y:S01]  /*0a20*/  IMAD.MOV.U32 R3, RZ, RZ, R15 ;  /* 0x000000ffff037224 */ /* 0x000fe200078e000f */
[----:B------:R-:W-:Y:S01]  /*0a30*/  @!P5 PRMT R5, R4, 0x9910, RZ ;  /* 0x000099100405d816 */ /* 0x000fe200000000ff */
[----:B------:R-:W-:Y:S01]  /*0a40*/  IMAD.MOV.U32 R4, RZ, RZ, R6 ;  /* 0x000000ffff047224 */ /* 0x000fe200078e0006 */
[----:B------:R-:W-:-:S02]  /*0a50*/  PRMT R2, R7, 0x9910, RZ ;  /* 0x0000991007027816 */ /* 0x000fc400000000ff */
[----:B------:R-:W-:Y:S02]  /*0a60*/  ISETP.NE.AND P1, PT, R3, RZ, P2 ;  /* 0x000000ff0300720c */ /* 0x000fe40001725270 */
[----:B------:R-:W-:Y:S02]  /*0a70*/  @!P5 ISETP.NE.AND P2, PT, R8, RZ, P2 ;  /* 0x000000ff0800d20c */ /* 0x000fe40001745270 */
[----:B------:R-:W-:Y:S02]  /*0a80*/  PRMT R3, R14, 0x9910, RZ ;  /* 0x000099100e037816 */ /* 0x000fe400000000ff */
[----:B------:R-:W-:Y:S02]  /*0a90*/  ISETP.NE.AND P4, PT, R2, RZ, P4 ;  /* 0x000000ff0200720c */ /* 0x000fe40002785270 */
[----:B------:R-:W-:Y:S02]  /*0aa0*/  ISETP.NE.AND P1, PT, R3, RZ, P1 ;  /* 0x000000ff0300720c */ /* 0x000fe40000f25270 */
[----:B------:R-:W-:-:S02]  /*0ab0*/  ISETP.NE.AND P0, PT, R4, RZ, P0 ;  /* 0x000000ff0400720c */ /* 0x000fc40000705270 */
[----:B------:R-:W-:Y:S02]  /*0ac0*/  @!P5 ISETP.NE.AND P2, PT, R5, RZ, P2 ;  /* 0x000000ff0500d20c */ /* 0x000fe40001745270 */
[----:B------:R-:W-:Y:S02]  /*0ad0*/  SEL R6, RZ, 0x1, !P4 ;  /* 0x00000001ff067807 */ /* 0x000fe40006000000 */
[----:B------:R-:W-:Y:S02]  /*0ae0*/  SEL R5, RZ, 0x1, !P1 ;  /* 0x00000001ff057807 */ /* 0x000fe40004800000 */
[----:B------:R-:W-:Y:S02]  /*0af0*/  SEL R8, RZ, 0x1, !P0 ;  /* 0x00000001ff087807 */ /* 0x000fe40004000000 */
[----:B------:R-:W-:Y:S02]  /*0b00*/  @!P5 SEL R4, RZ, 0x1, !P2 ;  /* 0x00000001ff04d807 */ /* 0x000fe40005000000 */
.L_x_22040:
[----:B------:R-:W-:Y:S05]  /*0b10*/  BSYNC B0 ;  /* 0x0000000000007941 */ /* 0x000fea0003800000 */
.L_x_22038:
[----:B------:R-:W-:Y:S01]  /*0b20*/  @!P3 IMAD R2, R0, 0x200, R11 ;  /* 0x000002000002b824 */ /* 0x000fe200078e020b */
[----:B------:R-:W-:Y:S01]  /*0b30*/  @!P3 IADD3 R11, R11, 0x80, RZ ;  /* 0x000000800b0bb810 */ /* 0x000fe20007ffe0ff */
[----:B------:R-:W-:Y:S03]  /*0b40*/  BSSY B0, `(.L_x_22041) ;  /* 0x0000011000007945 */ /* 0x000fe60003800000 */
[----:B------:R-:W-:-:S02]  /*0b50*/  @!P3 IADD3 R2, P1, R2, c[0x0][0x178], RZ ;  /* 0x00005e000202ba10 */ /* 0x000fc40007f3e0ff */
[----:B------:R-:W-:-:S03]  /*0b60*/  ISETP.GE.AND P0, PT, R11, R10, PT ;  /* 0x0000000a0b00720c */ /* 0x000fc60003f06270 */
[----:B------:R-:W-:-:S05]  /*0b70*/  @!P3 IMAD.X R3, RZ, RZ, c[0x0][0x17c], P1 ;  /* 0x00005f00ff03b624 */ /* 0x000fca00008e06ff */
[----:B------:R0:W-:Y:S05]  /*0b80*/  @!P3 STG.E.U8 [R2.64], R6 ;  /* 0x000000060200b986 */ /* 0x0001ea000c101104 */
        /* <DEDUP_REMOVED lines=12> */
.L_x_22042:
[----:B------:R-:W-:Y:S05]  /*0c50*/  BSYNC B0 ;  /* 0x0000000000007941 */ /* 0x000fea0003800000 */
.L_x_22041:
[----:B------:R-:W-:-:S13]  /*0c60*/  ISETP.GE.AND P0, PT, R11, R10, PT ;  /* 0x0000000a0b00720c */ /* 0x000fda0003f06270 */
[----:B------:R-:W-:Y:S05]  /*0c70*/  @P0 EXIT ;  /* 0x000000000000094d */ /* 0x000fea0003800000 */
[----:B------:R-:W-:-:S05]  /*0c80*/  IMAD R0, R0, 0x200, R11 ;  /* 0x0000020000007824 */ /* 0x000fca00078e020b */
[----:B0-----:R-:W-:-:S05]  /*0c90*/  IADD3 R2, P0, R0, c[0x0][0x178], RZ ;  /* 0x00005e0000027a10 */ /* 0x001fca0007f1e0ff */
[----:B------:R-:W-:-:S05]  /*0ca0*/  IMAD.X R3, RZ, RZ, c[0x0][0x17c], P0 ;  /* 0x00005f00ff037624 */ /* 0x000fca00000e06ff */
[----:B------:R-:W-:Y:S01]  /*0cb0*/  STG.E.U8 [R2.64], R4 ;  /* 0x0000000402007986 */ /* 0x000fe2000c101104 */
[----:B------:R-:W-:Y:S05]  /*0cc0*/  EXIT ;  /* 0x000000000000794d */ /* 0x000fea0003800000 */
.L_x_22043:
        /* <DEDUP_REMOVED lines=11> */
.L_x_23066:


//--------------------- .text._ZN2at6native29vectorized_elementwise_kernelILi2EZNS0_54_GLOBAL__N__d8c5977b_16_LinearAlgebra_cu_9e10b42f_321716addr_kernel_cudaERNS_14TensorIteratorERKN3c106ScalarES8_EUlbbbE0_St5arrayIPcLm4EEEEviT0_T1_ --------------------------
	.section	.text._ZN2at6native29vectorized_elementwise_kernelILi2EZNS0_54_GLOBAL__N__d8c5977b_16_LinearAlgebra_cu_9e10b42f_321716addr_kernel_cudaERNS_14TensorIteratorERKN3c106ScalarES8_EUlbbbE0_St5arrayIPcLm4EEEEviT0_T1_,"ax",@progbits
	.sectioninfo	@"SHI_REGISTERS=32"
	.align	128
        .global         _ZN2at6native29vectorized_elementwise_kernelILi2EZNS0_54_GLOBAL__N__d8c5977b_16_LinearAlgebra_cu_9e10b42f_321716addr_kernel_cudaERNS_14TensorIteratorERKN3c106ScalarES8_EUlbbbE0_St5arrayIPcLm4EEEEviT0_T1_
        .type           _ZN2at6native29vectorized_elementwise_kernelILi2EZNS0_54_GLOBAL__N__d8c5977b_16_LinearAlgebra_cu_9e10b42f_321716addr_kernel_cudaERNS_14TensorIteratorERKN3c106ScalarES8_EUlbbbE0_St5arrayIPcLm4EEEEviT0_T1_,@function
        .size           _ZN2at6native29vectorized_elementwise_kernelILi2EZNS0_54_GLOBAL__N__d8c5977b_16_LinearAlgebra_cu_9e10b42f_321716addr_kernel_cudaERNS_14TensorIteratorERKN3c106ScalarES8_EUlbbbE0_St5arrayIPcLm4EEEEviT0_T1_,(.L_x_23067 - _ZN2at6native29vectorized_elementwise_kernelILi2EZNS0_54_GLOBAL__N__d8c5977b_16_LinearAlgebra_cu_9e10b42f_321716addr_kernel_cudaERNS_14TensorIteratorERKN3c106ScalarES8_EUlbbbE0_St5arrayIPcLm4EEEEviT0_T1_)
        .other          _ZN2at6native29vectorized_elementwise_kernelILi2EZNS0_54_GLOBAL__N__d8c5977b_16_LinearAlgebra_cu_9e10b42f_321716addr_kernel_cudaERNS_14TensorIteratorERKN3c106ScalarES8_EUlbbbE0_St5arrayIPcLm4EEEEviT0_T1_,@"STO_CUDA_ENTRY STV_DEFAULT"
_ZN2at6native29vectorized_elementwise_kernelILi2EZNS0_54_GLOBAL__N__d8c5977b_16_LinearAlgebra_cu_9e10b42f_321716addr_kernel_cudaERNS_14TensorIteratorERKN3c106ScalarES8_EUlbbbE0_St5arrayIPcLm4EEEEviT0_T1_:
.text._ZN2at6native29vectorized_elementwise_kernelILi2EZNS0_54_GLOBAL__N__d8c5977b_16_LinearAlgebra_cu_9e10b42f_321716addr_kernel_cudaERNS_14TensorIteratorERKN3c106ScalarES8_EUlbbbE0_St5arrayIPcLm4EEEEviT0_T1_:
[----:B------:R-:W-:Y:S02]  /*0000*/  IMAD.MOV.U32 R1, RZ, RZ, c[0x0][0x28] ;  /* 0x00000a00ff017624 */ /* 0x000fe400078e00ff */
[----:B------:R-:W0:Y:S01]  /*0010*/  S2UR UR4, SR_CTAID.X ;  /* 0x00000000000479c3 */ /* 0x000e220000002500 */
[----:B------:R-:W-:Y:S02]  /*0020*/  ULDC UR5, c[0x0][0x160] ;  /* 0x0000580000057ab9 */ /* 0x000fe40000000800 */
[----:B------:R-:W-:Y:S02]  /*0030*/  ULDC.64 UR12, c[0x0][0x118] ;  /* 0x00004600000c7ab9 */ /* 0x000fe40000000a00 */
[----:B------:R-:W-:Y:S02]  /*0040*/  ULDC.U8 UR14, c[0x0][0x168] ;  /* 0x00005a00000e7ab9 */ /* 0x000fe40000000000 */
[----:B------:R-:W-:Y:S02]  /*0050*/  ULDC.U8 UR15, c[0x0][0x169] ;  /* 0x00005a40000f7ab9 */ /* 0x000fe40000000000 */
[----:B0-----:R-:W-:-:S04]  /*0060*/  USHF.L.U32 UR4, UR4, 0xa, URZ ;  /* 0x0000000a04047899 */ /* 0x001fc8000800063f */
[----:B------:R-:W-:-:S04]  /*0070*/  UIADD3 UR5, -UR4, UR5, URZ ;  /* 0x0000000504057290 */ /* 0x000fc8000fffe13f */
[----:B------:R-:W-:-:S06]  /*0080*/  UISETP.GE.U32.AND UP0, UPT, UR5, 0x400, UPT ;  /* 0x000004000500788c */ /* 0x000fcc000bf06070 */
[----:B------:R-:W-:-:S13]  /*0090*/  PLOP3.LUT P0, PT, PT, PT, UP0, 0x80, 0x0 ;  /* 0x000000000000781c */ /* 0x000fda0003f0f008 */
[----:B------:R-:W-:Y:S05]  /*00a0*/  @!P0 BRA `(.L_x_22044) ;  /* 0x000008f000008947 */ /* 0x000fea0003800000 */
[----:B------:R-:W0:Y:S01]  /*00b0*/  S2R R0, SR_TID.X ;  /* 0x0000000000007919 */ /* 0x000e220000002100 */
[----:B------:R-:W-:Y:S02]  /*00c0*/  ULDC.64 UR8, c[0x0][0x188] ;  /* 0x0000620000087ab9 */ /* 0x000fe40000000a00 */
[----:B------:R-:W-:Y:S02]  /*00d0*/  USHF.R.S32.HI UR5, URZ, 0x1f, UR4 ;  /* 0x0000001f3f057899 */ /* 0x000fe40008011404 */
[----:B------:R-:W-:Y:S02]  /*00e0*/  UIADD3 UR7, UP0, UR4, UR8, URZ ;  /* 0x0000000804077290 */ /* 0x000fe4000ff1e03f */
[----:B------:R-:W-:Y:S02]  /*00f0*/  ULDC.64 UR10, c[0x0][0x190] ;  /* 0x00006400000a7ab9 */ /* 0x000fe40000000a00 */
[----:B------:R-:W-:Y:S02]  /*0100*/  UIADD3.X UR8, UR5, UR9, URZ, UP0, !UPT ;  /* 0x0000000905087290 */ /* 0x000fe400087fe43f */
[----:B------:R-:W-:Y:S01]  /*0110*/  UIADD3 UR6, UP0, UR4, UR10, URZ ;  /* 0x0000000a04067290 */ /* 0x000fe2000ff1e03f */
[----:B------:R-:W-:-:S03]  /*0120*/  IMAD.U32 R4, RZ, RZ, UR7 ;  /* 0x00000007ff047e24 */ /* 0x000fc6000f8e00ff */
[----:B------:R-:W-:Y:S01]  /*0130*/  UIADD3.X UR7, UR5, UR11, URZ, UP0, !UPT ;  /* 0x0000000b05077290 */ /* 0x000fe200087fe43f */
[----:B------:R-:W-:Y:S02]  /*0140*/  IMAD.U32 R5, RZ, RZ, UR8 ;  /* 0x00000008ff057e24 */ /* 0x000fe4000f8e00ff */
[----:B------:R-:W-:-:S03]  /*0150*/  IMAD.U32 R8, RZ, RZ, UR6 ;  /* 0x00000006ff087e24 */ /* 0x000fc6000f8e00ff */
[----:B------:R-:W-:Y:S01]  /*0160*/  IMAD.U32 R9, RZ, RZ, UR7 ;  /* 0x00000007ff097e24 */ /* 0x000fe2000f8e00ff */
[----:B------:R-:W-:Y:S01]  /*0170*/  ULDC.64 UR6, c[0x0][0x180] ;  /* 0x0000600000067ab9 */ /* 0x000fe20000000a00 */
[----:B0-----:R-:W-:-:S04]  /*0180*/  IMAD.WIDE.U32 R4, R0, 0x2, R4 ;  /* 0x0000000200047825 */ /* 0x001fc800078e0004 */
[----:B------:R-:W-:Y:S01]  /*0190*/  IMAD.WIDE.U32 R8, R0, 0x2, R8 ;  /* 0x0000000200087825 */ /* 0x000fe200078e0008 */
[----:B------:R-:W2:Y:S04]  /*01a0*/  LDG.E.U16 R10, [R4.64+0x200] ;  /* 0x0002000c040a7981 */ /* 0x000ea8000c1e1500 */
[----:B------:R0:W3:Y:S04]  /*01b0*/  LDG.E.U16 R12, [R8.64] ;  /* 0x0000000c080c7981 */ /* 0x0000e8000c1e1500 */
[----:B------:R-:W4:Y:S04]  /*01c0*/  LDG.E.U16 R6, [R4.64] ;  /* 0x0000000c04067981 */ /* 0x000f28000c1e1500 */
[----:B------:R4:W5:Y:S04]  /*01d0*/  LDG.E.U16 R7, [R4.64+0x100] ;  /* 0x0001000c04077981 */ /* 0x000968000c1e1500 */
[----:B------:R4:W5:Y:S04]  /*01e0*/  LDG.E.U16 R11, [R4.64+0x300] ;  /* 0x0003000c040b7981 */ /* 0x000968000c1e1500 */
[----:B------:R0:W5:Y:S04]  /*01f0*/  LDG.E.U16 R14, [R8.64+0x200] ;  /* 0x0002000c080e7981 */ /* 0x000168000c1e1500 */
[----:B------:R0:W5:Y:S04]  /*0200*/  LDG.E.U16 R13, [R8.64+0x100] ;  /* 0x0001000c080d7981 */ /* 0x000168000c1e1500 */
[----:B------:R0:W5:Y:S01]  /*0210*/  LDG.E.U16 R15, [R8.64+0x300] ;  /* 0x0003000c080f7981 */ /* 0x000162000c1e1500 */
[----:B------:R-:W-:Y:S01]  /*0220*/  ISETP.NE.AND P0, PT, RZ, UR14, PT ;  /* 0x0000000eff007c0c */ /* 0x000fe2000bf05270 */
[----:B------:R-:W-:-:S04]  /*0230*/  UIADD3 UR6, UP0, UR4, UR6, URZ ;  /* 0x0000000604067290 */ /* 0x000fc8000ff1e03f */
[----:B------:R-:W-:Y:S02]  /*0240*/  UIADD3.X UR5, UR5, UR7, URZ, UP0, !UPT ;  /* 0x0000000705057290 */ /* 0x000fe400087fe43f */
[----:B------:R-:W-:-:S04]  /*0250*/  IMAD.U32 R2, RZ, RZ, UR6 ;  /* 0x00000006ff027e24 */ /* 0x000fc8000f8e00ff */
[----:B------:R-:W-:Y:S01]  /*0260*/  IMAD.U32 R3, RZ, RZ, UR5 ;  /* 0x00000005ff037e24 */ /* 0x000fe2000f8e00ff */
[C---:B--2---:R-:W-:Y:S02]  /*0270*/  PRMT R18, R10.reuse, 0x7770, RZ ;  /* 0x000077700a127816 */ /* 0x044fe400000000ff */
[----:B0-----:R-:W-:Y:S02]  /*0280*/  PRMT R8, R10, 0x7771, RZ ;  /* 0x000077710a087816 */ /* 0x001fe400000000ff */
[C---:B---3--:R-:W-:Y:S02]  /*0290*/  PRMT R20, R12.reuse, 0x7770, RZ ;  /* 0x000077700c147816 */ /* 0x048fe400000000ff */
[----:B------:R-:W-:Y:S02]  /*02a0*/  PRMT R10, R12, 0x7771, RZ ;  /* 0x000077710c0a7816 */ /* 0x000fe400000000ff */
[C---:B----4-:R-:W-:Y:S02]  /*02b0*/  PRMT R4, R6.reuse, 0x7770, RZ ;  /* 0x0000777006047816 */ /* 0x050fe400000000ff */
[----:B------:R-:W-:-:S02]  /*02c0*/  PRMT R6, R6, 0x7771, RZ ;  /* 0x0000777106067816 */ /* 0x000fc400000000ff */
[C---:B-----5:R-:W-:Y:S02]  /*02d0*/  PRMT R5, R7.reuse, 0x7770, RZ ;  /* 0x0000777007057816 */ /* 0x060fe400000000ff */
[----:B------:R-:W-:Y:S02]  /*02e0*/  PRMT R7, R7, 0x7771, RZ ;  /* 0x0000777107077816 */ /* 0x000fe400000000ff */
[C---:B------:R-:W-:Y:S02]  /*02f0*/  PRMT R19, R11.reuse, 0x7770, RZ ;  /* 0x000077700b137816 */ /* 0x040fe400000000ff */
[----:B------:R-:W-:Y:S02]  /*0300*/  PRMT R9, R11, 0x7771, RZ ;  /* 0x000077710b097816 */ /* 0x000fe400000000ff */
[C---:B------:R-:W-:Y:S02]  /*0310*/  PRMT R22, R14.reuse, 0x7770, RZ ;  /* 0x000077700e167816 */ /* 0x040fe400000000ff */
[----:B------:R-:W-:-:S02]  /*0320*/  PRMT R12, R14, 0x7771, RZ ;  /* 0x000077710e0c7816 */ /* 0x000fc400000000ff */
[C---:B------:R-:W-:Y:S02]  /*0330*/  PRMT R21, R13.reuse, 0x7770, RZ ;  /* 0x000077700d157816 */ /* 0x040fe400000000ff */
[----:B------:R-:W-:Y:S02]  /*0340*/  PRMT R11, R13, 0x7771, RZ ;  /* 0x000077710d0b7816 */ /* 0x000fe400000000ff */
[C---:B------:R-:W-:Y:S02]  /*0350*/  PRMT R23, R15.reuse, 0x7770, RZ ;  /* 0x000077700f177816 */ /* 0x040fe400000000ff */
[----:B------:R-:W-:Y:S01]  /*0360*/  PRMT R14, R15, 0x7771, RZ ;  /* 0x000077710f0e7816 */ /* 0x000fe200000000ff */
[----:B------:R-:W-:Y:S05]  /*0370*/  @!P0 BRA `(.L_x_22045) ;  /* 0x0000032000008947 */ /* 0x000fea0003800000 */
[----:B------:R-:W-:-:S05]  /*0380*/  IMAD.WIDE.U32 R2, R0, 0x2, R2 ;  /* 0x0000000200027825 */ /* 0x000fca00078e0002 */
[----:B------:R0:W2:Y:S04]  /*0390*/  LDG.E.U16 R17, [R2.64+0x200] ;  /* 0x0002000c02117981 */ /* 0x0000a8000c1e1500 */
[----:B------:R0:W3:Y:S04]  /*03a0*/  LDG.E.U16 R16, [R2.64+0x100] ;  /* 0x0001000c02107981 */ /* 0x0000e8000c1e1500 */
[----:B------:R0:W4:Y:S04]  /*03b0*/  LDG.E.U16 R13, [R2.64+0x300] ;  /* 0x0003000c020d7981 */ /* 0x000128000c1e1500 */
[----:B------:R0:W5:Y:S01]  /*03c0*/  LDG.E.U16 R15, [R2.64] ;  /* 0x0000000c020f7981 */ /* 0x000162000c1e1500 */
[----:B------:R-:W-:-:S04]  /*03d0*/  ISETP.NE.AND P6, PT, RZ, UR15, PT ;  /* 0x0000000fff007c0c */ /* 0x000fc8000bfc5270 */
[----:B------:R-:W-:Y:S02]  /*03e0*/  ISETP.NE.AND P4, PT, R6, RZ, P6 ;  /* 0x000000ff0600720c */ /* 0x000fe40003785270 */
[----:B------:R-:W-:Y:S02]  /*03f0*/  ISETP.NE.AND P5, PT, R5, RZ, P6 ;  /* 0x000000ff0500720c */ /* 0x000fe400037a5270 */
[----:B------:R-:W-:Y:S02]  /*0400*/  ISETP.NE.AND P2, PT, R18, RZ, P6 ;  /* 0x000000ff1200720c */ /* 0x000fe40003745270 */
[----:B0-----:R-:W-:Y:S02]  /*0410*/  P2R R2, PR, RZ, 0x10 ;  /* 0x00000010ff027803 */ /* 0x001fe40000000000 */
[----:B------:R-:W-:Y:S02]  /*0420*/  ISETP.NE.AND P4, PT, R4, RZ, P6 ;  /* 0x000000ff0400720c */ /* 0x000fe40003785270 */
[----:B------:R-:W-:-:S02]  /*0430*/  ISETP.NE.AND P3, PT, R8, RZ, P6 ;  /* 0x000000ff0800720c */ /* 0x000fc40003765270 */
[----:B------:R-:W-:Y:S02]  /*0440*/  ISETP.NE.AND P4, PT, R20, RZ, P4 ;  /* 0x000000ff1400720c */ /* 0x000fe40002785270 */
[----:B------:R-:W-:Y:S02]  /*0450*/  ISETP.NE.AND P2, PT, R22, RZ, P2 ;  /* 0x000000ff1600720c */ /* 0x000fe40001745270 */
[----:B------:R-:W-:Y:S02]  /*0460*/  P2R R4, PR, RZ, 0x10 ;  /* 0x00000010ff047803 */ /* 0x000fe40000000000 */
[----:B------:R-:W-:Y:S02]  /*0470*/  ISETP.NE.AND P4, PT, R2, RZ, PT ;  /* 0x000000ff0200720c */ /* 0x000fe40003f85270 */
[----:B------:R-:W-:Y:S02]  /*0480*/  ISETP.NE.AND P1, PT, R7, RZ, P6 ;  /* 0x000000ff0700720c */ /* 0x000fe40003725270 */
[----:B------:R-:W-:-:S02]  /*0490*/  ISETP.NE.AND P4, PT, R10, RZ, P4 ;  /* 0x000000ff0a00720c */ /* 0x000fc40002785270 */
[----:B------:R-:W-:Y:S02]  /*04a0*/  ISETP.NE.AND P3, PT, R12, RZ, P3 ;  /* 0x000000ff0c00720c */ /* 0x000fe40001f65270 */
[----:B------:R-:W-:Y:S02]  /*04b0*/  P2R R5, PR, RZ, 0x10 ;  /* 0x00000010ff057803 */ /* 0x000fe40000000000 */
[----:B------:R-:W-:Y:S02]  /*04c0*/  ISETP.NE.AND P4, PT, R21, RZ, P5 ;  /* 0x000000ff1500720c */ /* 0x000fe40002f85270 */
[----:B------:R-:W-:Y:S02]  /*04d0*/  ISETP.NE.AND P0, PT, R19, RZ, P6 ;  /* 0x000000ff1300720c */ /* 0x000fe40003705270 */
[----:B------:R-:W-:Y:S02]  /*04e0*/  P2R R3, PR, RZ, 0x10 ;  /* 0x00000010ff037803 */ /* 0x000fe40000000000 */
[----:B------:R-:W-:-:S02]  /*04f0*/  ISETP.NE.AND P6, PT, R9, RZ, P6 ;  /* 0x000000ff0900720c */ /* 0x000fc400037c5270 */
[----:B------:R-:W-:Y:S02]  /*0500*/  ISETP.NE.AND P1, PT, R11, RZ, P1 ;  /* 0x000000ff0b00720c */ /* 0x000fe40000f25270 */
[----:B------:R-:W-:Y:S02]  /*0510*/  ISETP.NE.AND P0, PT, R23, RZ, P0 ;  /* 0x000000ff1700720c */ /* 0x000fe40000705270 */
[----:B------:R-:W-:Y:S02]  /*0520*/  ISETP.NE.AND P6, PT, R14, RZ, P6 ;  /* 0x000000ff0e00720c */ /* 0x000fe400037c5270 */
[C---:B--2---:R-:W-:Y:S02]  /*0530*/  PRMT R6, R17.reuse, 0x7770, RZ ;  /* 0x0000777011067816 */ /* 0x044fe400000000ff */
[----:B------:R-:W-:Y:S02]  /*0540*/  PRMT R2, R17, 0x7771, RZ ;  /* 0x0000777111027816 */ /* 0x000fe400000000ff */
[----:B------:R-:W-:-:S02]  /*0550*/  ISETP.NE.OR P5, PT, R6, RZ, P2 ;  /* 0x000000ff0600720c */ /* 0x000fc400017a5670 */
[C---:B---3--:R-:W-:Y:S02]  /*0560*/  PRMT R7, R16.reuse, 0x7770, RZ ;  /* 0x0000777010077816 */ /* 0x048fe400000000ff */
[----:B------:R-:W-:Y:S02]  /*0570*/  ISETP.NE.AND P2, PT, R3, RZ, PT ;  /* 0x000000ff0300720c */ /* 0x000fe40003f45270 */
[----:B------:R-:W-:Y:S02]  /*0580*/  PRMT R16, R16, 0x7771, RZ ;  /* 0x0000777110107816 */ /* 0x000fe400000000ff */
[----:B------:R-:W-:Y:S02]  /*0590*/  P2R R3, PR, RZ, 0x20 ;  /* 0x00000020ff037803 */ /* 0x000fe40000000000 */
[----:B------:R-:W-:Y:S02]  /*05a0*/  ISETP.NE.OR P4, PT, R2, RZ, P3 ;  /* 0x000000ff0200720c */ /* 0x000fe40001f85670 */
[----:B------:R-:W-:-:S02]  /*05b0*/  ISETP.NE.AND P5, PT, R4, RZ, PT ;  /* 0x000000ff0400720c */ /* 0x000fc40003fa5270 */
[C---:B----4-:R-:W-:Y:S02]  /*05c0*/  PRMT R2, R13.reuse, 0x7770, RZ ;  /* 0x000077700d027816 */ /* 0x050fe400000000ff */
[----:B------:R-:W-:Y:S02]  /*05d0*/  PRMT R13, R13, 0x7771, RZ ;  /* 0x000077710d0d7816 */ /* 0x000fe400000000ff */
[----:B-----5:R-:W-:Y:S02]  /*05e0*/  PRMT R4, R15, 0x7770, RZ ;  /* 0x000077700f047816 */ /* 0x020fe400000000ff */
[----:B------:R-:W-:Y:S02]  /*05f0*/  ISETP.NE.OR P3, PT, R7, RZ, P2 ;  /* 0x000000ff0700720c */ /* 0x000fe40001765670 */
[----:B------:R-:W-:Y:S02]  /*0600*/  ISETP.NE.OR P2, PT, R16, RZ, P1 ;  /* 0x000000ff1000720c */ /* 0x000fe40000f45670 */
[----:B------:R-:W-:-:S02]  /*0610*/  ISETP.NE.OR P1, PT, R2, RZ, P0 ;  /* 0x000000ff0200720c */ /* 0x000fc40000725670 */
[----:B------:R-:W-:Y:S02]  /*0620*/  ISETP.NE.OR P0, PT, R13, RZ, P6 ;  /* 0x000000ff0d00720c */ /* 0x000fe40003705670 */
[----:B------:R-:W-:Y:S02]  /*0630*/  ISETP.NE.OR P5, PT, R4, RZ, P5 ;  /* 0x000000ff0400720c */ /* 0x000fe40002fa5670 */
[----:B------:R-:W-:Y:S02]  /*0640*/  PRMT R15, R15, 0x7771, RZ ;  /* 0x000077710f0f7816 */ /* 0x000fe400000000ff */
[----:B------:R-:W-:Y:S02]  /*0650*/  ISETP.NE.AND P6, PT, R5, RZ, PT ;  /* 0x000000ff0500720c */ /* 0x000fe40003fc5270 */
[----:B------:R-:W-:Y:S02]  /*0660*/  P2R R2, PR, RZ, 0x20 ;  /* 0x00000020ff027803 */ /* 0x000fe40000000000 */
[----:B------:R-:W-:-:S02]  /*0670*/  ISETP.NE.AND P5, PT, R3, RZ, PT ;  /* 0x000000ff0300720c */ /* 0x000fc40003fa5270 */
[----:B------:R-:W-:Y:S01]  /*0680*/  ISETP.NE.OR P6, PT, R15, RZ, P6 ;  /* 0x000000ff0f00720c */ /* 0x000fe200037c5670 */
[----:B------:R-:W-:Y:S05]  /*0690*/  BRA `(.L_x_22046) ;  /* 0x0000016000007947 */ /* 0x000fea0003800000 */
.L_x_22045:
[----:B------:R-:W-:-:S04]  /*06a0*/  ISETP.NE.AND P0, PT, RZ, UR15, PT ;  /* 0x0000000fff007c0c */ /* 0x000fc8000bf05270 */
[----:B------:R-:W-:Y:S02]  /*06b0*/  ISETP.NE.AND P1, PT, R4, RZ, P0 ;  /* 0x000000ff0400720c */ /* 0x000fe40000725270 */
[----:B------:R-:W-:Y:S02]  /*06c0*/  ISETP.NE.AND P6, PT, R6, RZ, P0 ;  /* 0x000000ff0600720c */ /* 0x000fe400007c5270 */
[----:B------:R-:W-:Y:S02]  /*06d0*/  P2R R2, PR, RZ, 0x2 ;  /* 0x00000002ff027803 */ /* 0x000fe40000000000 */
[----:B------:R-:W-:Y:S02]  /*06e0*/  ISETP.NE.AND P1, PT, R19, RZ, P0 ;  /* 0x000000ff1300720c */ /* 0x000fe40000725270 */
[----:B------:R-:W-:Y:S02]  /*06f0*/  ISETP.NE.AND P3, PT, R5, RZ, P0 ;  /* 0x000000ff0500720c */ /* 0x000fe40000765270 */
[----:B------:R-:W-:-:S02]  /*0700*/  P2R R3, PR, RZ, 0x2 ;  /* 0x00000002ff037803 */ /* 0x000fc40000000000 */
[----:B------:R-:W-:Y:S02]  /*0710*/  ISETP.NE.AND P1, PT, R2, RZ, PT ;  /* 0x000000ff0200720c */ /* 0x000fe40003f25270 */
[----:B------:R-:W-:Y:S02]  /*0720*/  ISETP.NE.AND P2, PT, R7, RZ, P0 ;  /* 0x000000ff0700720c */ /* 0x000fe40000745270 */
[----:B------:R-:W-:Y:S02]  /*0730*/  ISETP.NE.AND P1, PT, R20, RZ, P1 ;  /* 0x000000ff1400720c */ /* 0x000fe40000f25270 */
[----:B------:R-:W-:Y:S02]  /*0740*/  ISETP.NE.AND P5, PT, R18, RZ, P0 ;  /* 0x000000ff1200720c */ /* 0x000fe400007a5270 */
[----:B------:R-:W-:Y:S02]  /*0750*/  ISETP.NE.AND P4, PT, R8, RZ, P0 ;  /* 0x000000ff0800720c */ /* 0x000fe40000785270 */
[----:B------:R-:W-:-:S02]  /*0760*/  P2R R2, PR, RZ, 0x2 ;  /* 0x00000002ff027803 */ /* 0x000fc40000000000 */
[----:B------:R-:W-:Y:S02]  /*0770*/  ISETP.NE.AND P0, PT, R9, RZ, P0 ;  /* 0x000000ff0900720c */ /* 0x000fe40000705270 */
[----:B------:R-:W-:Y:S02]  /*0780*/  ISETP.NE.AND P1, PT, R3, RZ, PT ;  /* 0x000000ff0300720c */ /* 0x000fe40003f25270 */
[----:B------:R-:W-:Y:S02]  /*0790*/  ISETP.NE.AND P6, PT, R10, RZ, P6 ;  /* 0x000000ff0a00720c */ /* 0x000fe400037c5270 */
[----:B------:R-:W-:Y:S02]  /*07a0*/  ISETP.NE.AND P3, PT, R21, RZ, P3 ;  /* 0x000000ff1500720c */ /* 0x000fe40001f65270 */
[----:B------:R-:W-:Y:S02]  /*07b0*/  ISETP.NE.AND P2, PT, R11, RZ, P2 ;  /* 0x000000ff0b00720c */ /* 0x000fe40001745270 */
[----:B------:R-:W-:-:S02]  /*07c0*/  ISETP.NE.AND P5, PT, R22, RZ, P5 ;  /* 0x000000ff1600720c */ /* 0x000fc40002fa5270 */
[----:B------:R-:W-:Y:S02]  /*07d0*/  ISETP.NE.AND P4, PT, R12, RZ, P4 ;  /* 0x000000ff0c00720c */ /* 0x000fe40002785270 */
[----:B------:R-:W-:Y:S02]  /*07e0*/  ISETP.NE.AND P1, PT, R23, RZ, P1 ;  /* 0x000000ff1700720c */ /* 0x000fe40000f25270 */
[----:B------:R-:W-:-:S04]  /*07f0*/  ISETP.NE.AND P0, PT, R14, RZ, P0 ;  /* 0x000000ff0e00720c */ /* 0x000fc80000705270 */
.L_x_22046:
[----:B------:R-:W-:Y:S01]  /*0800*/  P2R R3, PR, RZ, 0x1 ;  /* 0x00000001ff037803 */ /* 0x000fe20000000000 */
[----:B------:R-:W-:Y:S01]  /*0810*/  ULDC.64 UR6, c[0x0][0x178] ;  /* 0x00005e0000067ab9 */ /* 0x000fe20000000a00 */
[----:B------:R-:W-:Y:S01]  /*0820*/  ISETP.NE.AND P0, PT, R2, RZ, PT ;  /* 0x000000ff0200720c */ /* 0x000fe20003f05270 */
[----:B------:R-:W-:Y:S01]  /*0830*/  UIADD3 UR5, UP0, UR4, UR6, URZ ;  /* 0x0000000604057290 */ /* 0x000fe2000ff1e03f */
[----:B------:R-:W-:Y:S02]  /*0840*/  SEL R4, RZ, 0x1, !P3 ;  /* 0x00000001ff047807 */ /* 0x000fe40005800000 */
[----:B------:R-:W-:Y:S01]  /*0850*/  SEL R2, RZ, 0x1, !P0 ;  /* 0x00000001ff027807 */ /* 0x000fe20004000000 */
[----:B------:R-:W-:Y:S01]  /*0860*/  UIADD3.X UR6, URZ, UR7, URZ, UP0, !UPT ;  /* 0x000000073f067290 */ /* 0x000fe200087fe43f */
[----:B------:R-:W-:-:S02]  /*0870*/  ISETP.NE.AND P0, PT, R3, RZ, PT ;  /* 0x000000ff0300720c */ /* 0x000fc40003f05270 */
[----:B------:R-:W-:Y:S02]  /*0880*/  SEL R3, RZ, 0x1, !P6 ;  /* 0x00000001ff037807 */ /* 0x000fe40007000000 */
[----:B------:R-:W-:Y:S02]  /*0890*/  SEL R5, RZ, 0x1, !P2 ;  /* 0x00000001ff057807 */ /* 0x000fe40005000000 */
[----:B------:R-:W-:Y:S01]  /*08a0*/  PRMT R11, R3, 0x7604, R2 ;  /* 0x00007604030b7816 */ /* 0x000fe20000000002 */
[----:B------:R-:W-:Y:S01]  /*08b0*/  IMAD.U32 R2, RZ, RZ, UR5 ;  /* 0x00000005ff027e24 */ /* 0x000fe2000f8e00ff */
[----:B------:R-:W-:Y:S01]  /*08c0*/  SEL R6, RZ, 0x1, !P5 ;  /* 0x00000001ff067807 */ /* 0x000fe20006800000 */
[----:B------:R-:W-:Y:S01]  /*08d0*/  IMAD.U32 R3, RZ, RZ, UR6 ;  /* 0x00000006ff037e24 */ /* 0x000fe2000f8e00ff */
[----:B------:R-:W-:Y:S02]  /*08e0*/  SEL R7, RZ, 0x1, !P4 ;  /* 0x00000001ff077807 */ /* 0x000fe40006000000 */
[----:B------:R-:W-:Y:S01]  /*08f0*/  SEL R8, RZ, 0x1, !P1 ;  /* 0x00000001ff087807 */ /* 0x000fe20004800000 */
[----:B------:R-:W-:Y:S01]  /*0900*/  IMAD.WIDE R2, R0, 0x2, R2 ;  /* 0x0000000200027825 */ /* 0x000fe200078e0202 */
[----:B------:R-:W-:-:S02]  /*0910*/  SEL R9, RZ, 0x1, !P0 ;  /* 0x00000001ff097807 */ /* 0x000fc40004000000 */
[----:B------:R-:W-:Y:S02]  /*0920*/  PRMT R5, R5, 0x7604, R4 ;  /* 0x0000760405057816 */ /* 0x000fe40000000004 */
[----:B------:R-:W-:Y:S01]  /*0930*/  PRMT R7, R7, 0x7604, R6 ;  /* 0x0000760407077816 */ /* 0x000fe20000000006 */
[----:B------:R-:W-:Y:S01]  /*0940*/  STG.E.U16 [R2.64], R11 ;  /* 0x0000000b02007986 */ /* 0x000fe2000c10150c */
[----:B------:R-:W-:-:S03]  /*0950*/  PRMT R9, R9, 0x7604, R8 ;  /* 0x0000760409097816 */ /* 0x000fc60000000008 */
[----:B------:R-:W-:Y:S04]  /*0960*/  STG.E.U16 [R2.64+0x100], R5 ;  /* 0x0001000502007986 */ /* 0x000fe8000c10150c */
[----:B------:R-:W-:Y:S04]  /*0970*/  STG.E.U16 [R2.64+0x200], R7 ;  /* 0x0002000702007986 */ /* 0x000fe8000c10150c */
[----:B------:R-:W-:Y:S01]  /*0980*/  STG.E.U16 [R2.64+0x300], R9 ;  /* 0x0003000902007986 */ /* 0x000fe2000c10150c */
[----:B------:R-:W-:Y:S05]  /*0990*/  EXIT ;  /* 0x000000000000794d */ /* 0x000fea0003800000 */
.L_x_22044:
[----:B------:R-:W0:Y:S02]  /*09a0*/  S2R R0, SR_TID.X ;  /* 0x0000000000007919 */ /* 0x000e240000002100 */
[----:B0-----:R-:W-:Y:S01]  /*09b0*/  ISETP.GE.AND P0, PT, R0, UR5, PT ;  /* 0x0000000500007c0c */ /* 0x001fe2000bf06270 */
[----:B------:R-:W-:-:S12]  /*09c0*/  IMAD.MOV.U32 R22, RZ, RZ, R0 ;  /* 0x000000ffff167224 */ /* 0x000fd800078e0000 */
[C---:B------:R-:W-:Y:S02]  /*09d0*/  @!P0 IADD3 R29, R22.reuse, UR4, RZ ;  /* 0x00000004161d8c10 */ /* 0x040fe4000fffe0ff */
[----:B------:R-:W-:-:S04]  /*09e0*/  @!P0 IADD3 R22, R22, 0x80, RZ ;  /* 0x0000008016168810 */ /* 0x000fc80007ffe0ff */
[----:B------:R-:W-:-:S13]  /*09f0*/  ISETP.GE.AND P1, PT, R22, UR5, PT ;  /* 0x0000000516007c0c */ /* 0x000fda000bf26270 */
[----:B------:R-:W-:-:S04]  /*0a00*/  @!P1 IADD3 R8, R22, UR4, RZ ;  /* 0x0000000416089c10 */ /* 0x000fc8000fffe0ff */
[----:B------:R-:W-:-:S05]  /*0a10*/  @!P1 IADD3 R2, P2, R8, c[0x0][0x180], RZ ;  /* 0x0000600008029a10 */ /* 0x000fca0007f5e0ff */
[----:B------:R-:W-:Y:S01]  /*0a20*/  @!P1 IMAD.X R3, RZ, RZ, c[0x0][0x184], P2 ;  /* 0x00006100ff039624 */ /* 0x000fe200010e06ff */
[C---:B------:R-:W-:Y:S02]  /*0a30*/  @!P1 IADD3 R6, P2, R8.reuse, c[0x0][0x188], RZ ;  /* 0x0000620008069a10 */ /* 0x040fe40007f5e0ff */
[----:B------:R-:W-:Y:S02]  /*0a40*/  @!P1 IADD3 R8, P3, R8, c[0x0][0x190], RZ ;  /* 0x0000640008089a10 */ /* 0x000fe40007f7e0ff */
[----:B------:R-:W2:Y:S01]  /*0a50*/  @!P1 LDG.E.U8 R2, [R2.64] ;  /* 0x0000000c02029981 */ /* 0x000ea2000c1e1100 */
[----:B------:R-:W-:Y:S02]  /*0a60*/  @!P1 IMAD.X R7, RZ, RZ, c[0x0][0x18c], P2 ;  /* 0x00006300ff079624 */ /* 0x000fe400010e06ff */
[----:B------:R-:W-:-:S03]  /*0a70*/  @!P1 IMAD.X R9, RZ, RZ, c[0x0][0x194], P3 ;  /* 0x00006500ff099624 */ /* 0x000fc600018e06ff */
[----:B------:R0:W3:Y:S04]  /*0a80*/  @!P1 LDG.E.U8 R12, [R6.64] ;  /* 0x0000000c060c9981 */ /* 0x0000e8000c1e1100 */
[----:B------:R1:W4:Y:S01]  /*0a90*/  @!P1 LDG.E.U8 R8, [R8.64] ;  /* 0x0000000c08089981 */ /* 0x000322000c1e1100 */
[----:B------:R-:W-:-:S04]  /*0aa0*/  @!P1 IADD3 R22, R22, 0x80, RZ ;  /* 0x0000008016169810 */ /* 0x000fc80007ffe0ff */
[----:B------:R-:W-:-:S13]  /*0ab0*/  ISETP.GE.AND P6, PT, R22, UR5, PT ;  /* 0x0000000516007c0c */ /* 0x000fda000bfc6270 */
[----:B------:R-:W-:-:S04]  /*0ac0*/  @!P6 IADD3 R13, R22, UR4, RZ ;  /* 0x00000004160dec10 */ /* 0x000fc8000fffe0ff */
[----:B------:R-:W-:-:S05]  /*0ad0*/  @!P6 IADD3 R10, P2, R13, c[0x0][0x180], RZ ;  /* 0x000060000d0aea10 */ /* 0x000fca0007f5e0ff */
[----:B------:R-:W-:Y:S01]  /*0ae0*/  @!P6 IMAD.X R11, RZ, RZ, c[0x0][0x184], P2 ;  /* 0x00006100ff0be624 */ /* 0x000fe200010e06ff */
[----:B------:R-:W-:-:S04]  /*0af0*/  @!P6 IADD3 R4, P2, R13, c[0x0][0x188], RZ ;  /* 0x000062000d04ea10 */ /* 0x000fc80007f5e0ff */
[----:B------:R5:W4:Y:S01]  /*0b00*/  @!P6 LDG.E.U8 R25, [R10.64] ;  /* 0x0000000c0a19e981 */ /* 0x000b22000c1e1100 */
[----:B------:R-:W-:Y:S01]  /*0b10*/  @!P6 IMAD.X R5, RZ, RZ, c[0x0][0x18c], P2 ;  /* 0x00006300ff05e624 */ /* 0x000fe200010e06ff */
[----:B0-----:R-:W-:-:S05]  /*0b20*/  @!P6 IADD3 R6, P2, R13, c[0x0][0x190], RZ ;  /* 0x000064000d06ea10 */ /* 0x001fca0007f5e0ff */
[----:B------:R0:W4:Y:S01]  /*0b30*/  @!P6 LDG.E.U8 R5, [R4.64] ;  /* 0x0000000c0405e981 */ /* 0x000122000c1e1100 */
[----:B------:R-:W-:-:S05]  /*0b40*/  @!P6 IMAD.X R7, RZ, RZ, c[0x0][0x194], P2 ;  /* 0x00006500ff07e624 */ /* 0x000fca00010e06ff */
[----:B------:R1:W4:Y:S01]  /*0b50*/  @!P6 LDG.E.U8 R27, [R6.64] ;  /* 0x0000000c061be981 */ /* 0x000322000c1e1100 */
[----:B------:R-:W-:Y:S02]  /*0b60*/  @!P6 IADD3 R22, R22, 0x80, RZ ;  /* 0x000000801616e810 */ /* 0x000fe40007ffe0ff */
[----:B0-----:R-:W-:Y:S02]  /*0b70*/  PRMT R4, RZ, 0x7610, R4 ;  /* 0x00007610ff047816 */ /* 0x001fe40000000004 */
[----:B------:R-:W-:-:S13]  /*0b80*/  ISETP.GE.AND P5, PT, R22, UR5, PT ;  /* 0x0000000516007c0c */ /* 0x000fda000bfa6270 */
[C---:B-1----:R-:W-:Y:S02]  /*0b90*/  @!P5 IADD3 R9, R22.reuse, UR4, RZ ;  /* 0x000000041609dc10 */ /* 0x042fe4000fffe0ff */
[----:B------:R-:W-:-:S04]  /*0ba0*/  @!P5 IADD3 R22, R22, 0x80, RZ ;  /* 0x000000801616d810 */ /* 0x000fc80007ffe0ff */
[----:B------:R-:W-:-:S13]  /*0bb0*/  ISETP.GE.AND P4, PT, R22, UR5, PT ;  /* 0x0000000516007c0c */ /* 0x000fda000bf86270 */
[C---:B-----5:R-:W-:Y:S02]  /*0bc0*/  @!P4 IADD3 R10, R22.reuse, UR4, RZ ;  /* 0x00000004160acc10 */ /* 0x060fe4000fffe0ff */
[----:B------:R-:W-:Y:S02]  /*0bd0*/  @!P4 IADD3 R22, R22, 0x80, RZ ;  /* 0x000000801616c810 */ /* 0x000fe40007ffe0ff */
[----:B--2---:R-:W-:Y:S02]  /*0be0*/  @!P1 ISETP.NE.AND P2, PT, R2, RZ, PT ;  /* 0x000000ff0200920c */ /* 0x004fe40003f45270 */
[----:B------:R-:W-:Y:S02]  /*0bf0*/  PRMT R2, RZ, 0x7610, R2 ;  /* 0x00007610ff027816 */ /* 0x000fe40000000002 */
[----:B------:R-:W-:Y:S02]  /*0c00*/  @!P1 SEL R3, RZ, 0x1, !P2 ;  /* 0x00000001ff039807 */ /* 0x000fe40005000000 */
[----:B---3--:R-:W-:-:S02]  /*0c10*/  @!P1 ISETP.NE.AND P2, PT, R12, RZ, PT ;  /* 0x000000ff0c00920c */ /* 0x008fc40003f45270 */
[----:B------:R-:W-:Y:S02]  /*0c20*/  @!P1 PRMT R2, R3, 0x7610, R2 ;  /* 0x0000761003029816 */ /* 0x000fe40000000002 */
[----:B----4-:R-:W-:Y:S02]  /*0c30*/  @!P1 ISETP.NE.AND P3, PT, R8, RZ, PT ;  /* 0x000000ff0800920c */ /* 0x010fe40003f65270 */
[----:B------:R-:W-:Y:S02]  /*0c40*/  PRMT R3, RZ, 0x7610, R3 ;  /* 0x00007610ff037816 */ /* 0x000fe40000000003 */
[----:B------:R-:W-:Y:S02]  /*0c50*/  @!P1 SEL R6, RZ, 0x1, !P2 ;  /* 0x00000001ff069807 */ /* 0x000fe40005000000 */
[----:B------:R-:W-:Y:S02]  /*0c60*/  @!P1 SEL R7, RZ, 0x1, !P3 ;  /* 0x00000001ff079807 */ /* 0x000fe40005800000 */
[----:B------:R-:W-:-:S02]  /*0c70*/  @!P1 PRMT R3, R6, 0x7610, R3 ;  /* 0x0000761006039816 */ /* 0x000fc40000000003 */
[----:B------:R-:W-:Y:S02]  /*0c80*/  @!P5 IADD3 R12, P2, R9, c[0x0][0x180], RZ ;  /* 0x00006000090cda10 */ /* 0x000fe40007f5e0ff */
[----:B------:R-:W-:Y:S02]  /*0c90*/  @!P1 PRMT R4, R7, 0x7610, R4 ;  /* 0x0000761007049816 */ /* 0x000fe40000000004 */
[C---:B------:R-:W-:Y:S01]  /*0ca0*/  @!P5 IADD3 R6, P1, R9.reuse, c[0x0][0x188], RZ ;  /* 0x000062000906da10 */ /* 0x040fe20007f3e0ff */
[----:B------:R-:W-:Y:S01]  /*0cb0*/  @!P5 IMAD.X R13, RZ, RZ, c[0x0][0x184], P2 ;  /* 0x00006100ff0dd624 */ /* 0x000fe200010e06ff */
[----:B------:R-:W-:Y:S02]  /*0cc0*/  ISETP.GE.AND P3, PT, R22, UR5, PT ;  /* 0x0000000516007c0c */ /* 0x000fe4000bf66270 */
[----:B------:R-:W-:Y:S01]  /*0cd0*/  @!P5 IADD3 R8, P2, R9, c[0x0][0x190], RZ ;  /* 0x000064000908da10 */ /* 0x000fe20007f5e0ff */
[----:B------:R-:W-:Y:S01]  /*0ce0*/  @!P5 IMAD.X R7, RZ, RZ, c[0x0][0x18c], P1 ;  /* 0x00006300ff07d624 */ /* 0x000fe200008e06ff */
[C---:B------:R-:W-:Y:S01]  /*0cf0*/  @!P4 IADD3 R20, P1, R10.reuse, c[0x0][0x180], RZ ;  /* 0x000060000a14ca10 */ /* 0x040fe20007f3e0ff */
[----:B------:R0:W2:Y:S02]  /*0d00*/  @!P5 LDG.E.U8 R28, [R12.64] ;  /* 0x0000000c0c1cd981 */ /* 0x0000a4000c1e1100 */
[----:B------:R-:W-:Y:S01]  /*0d10*/  @!P5 IMAD.X R9, RZ, RZ, c[0x0][0x194], P2 ;  /* 0x00006500ff09d624 */ /* 0x000fe200010e06ff */
[C---:B------:R-:W-:Y:S01]  /*0d20*/  @!P4 IADD3 R16, P2, R10.reuse, c[0x0][0x188], RZ ;  /* 0x000062000a10ca10 */ /* 0x040fe20007f5e0ff */
[----:B------:R-:W-:Y:S01]  /*0d30*/  @!P4 IMAD.X R21, RZ, RZ, c[0x0][0x184], P1 ;  /* 0x00006100ff15c624 */ /* 0x000fe200008e06ff */
[----:B------:R-:W-:Y:S01]  /*0d40*/  @!P4 IADD3 R10, P1, R10, c[0x0][0x190], RZ ;  /* 0x000064000a0aca10 */ /* 0x000fe20007f3e0ff */
[----:B------:R1:W3:Y:S02]  /*0d50*/  @!P5 LDG.E.U8 R7, [R6.64] ;  /* 0x0000000c0607d981 */ /* 0x0002e4000c1e1100 */
[C---:B------:R-:W-:Y:S01]  /*0d60*/  @!P3 IADD3 R18, R22.reuse, UR4, RZ ;  /* 0x000000041612bc10 */ /* 0x040fe2000fffe0ff */
[----:B------:R-:W-:Y:S01]  /*0d70*/  @!P4 IMAD.X R17, RZ, RZ, c[0x0][0x18c], P2 ;  /* 0x00006300ff11c624 */ /* 0x000fe200010e06ff */
[----:B------:R-:W-:Y:S01]  /*0d80*/  @!P3 IADD3 R22, R22, 0x80, RZ ;  /* 0x000000801616b810 */ /* 0x000fe20007ffe0ff */
[----:B------:R-:W-:Y:S01]  /*0d90*/  @!P4 IMAD.X R11, RZ, RZ, c[0x0][0x194], P1 ;  /* 0x00006500ff0bc624 */ /* 0x000fe200008e06ff */
[----:B------:R-:W-:Y:S01]  /*0da0*/  @!P3 IADD3 R14, P1, R18, c[0x0][0x180], RZ ;  /* 0x00006000120eba10 */ /* 0x000fe20007f3e0ff */
[----:B------:R4:W5:Y:S01]  /*0db0*/  @!P5 LDG.E.U8 R9, [R8.64] ;  /* 0x0000000c0809d981 */ /* 0x000962000c1e1100 */
[----:B------:R-:W-:-:S03]  /*0dc0*/  ISETP.GE.AND P2, PT, R22, UR5, PT ;  /* 0x0000000516007c0c */ /* 0x000fc6000bf46270 */
[----:B------:R-:W-:Y:S01]  /*0dd0*/  @!P3 IMAD.X R15, RZ, RZ, c[0x0][0x184], P1 ;  /* 0x00006100ff0fb624 */ /* 0x000fe200008e06ff */
[C---:B0-----:R-:W-:Y:S01]  /*0de0*/  @!P3 IADD3 R12, P1, R18.reuse, c[0x0][0x188], RZ ;  /* 0x00006200120cba10 */ /* 0x041fe20007f3e0ff */
[----:B------:R0:W5:Y:S04]  /*0df0*/  @!P4 LDG.E.U8 R26, [R16.64] ;  /* 0x0000000c101ac981 */ /* 0x000168000c1e1100 */
[----:B------:R-:W-:Y:S01]  /*0e00*/  @!P3 IMAD.X R13, RZ, RZ, c[0x0][0x18c], P1 ;  /* 0x00006300ff0db624 */ /* 0x000fe200008e06ff */
[----:B------:R-:W-:Y:S01]  /*0e10*/  @!P3 IADD3 R18, P1, R18, c[0x0][0x190], RZ ;  /* 0x000064001212ba10 */ /* 0x000fe20007f3e0ff */
[----:B----4-:R4:W5:Y:S04]  /*0e20*/  @!P4 LDG.E.U8 R8, [R20.64] ;  /* 0x0000000c1408c981 */ /* 0x010968000c1e1100 */
[----:B------:R-:W-:Y:S01]  /*0e30*/  @!P3 IMAD.X R19, RZ, RZ, c[0x0][0x194], P1 ;  /* 0x00006500ff13b624 */ /* 0x000fe200008e06ff */
[----:B------:R0:W5:Y:S04]  /*0e40*/  @!P3 LDG.E.U8 R24, [R14.64] ;  /* 0x0000000c0e18b981 */ /* 0x000168000c1e1100 */
[----:B------:R0:W5:Y:S01]  /*0e50*/  @!P4 LDG.E.U8 R11, [R10.64] ;  /* 0x0000000c0a0bc981 */ /* 0x000162000c1e1100 */
[----:B----4-:R-:W-:-:S02]  /*0e60*/  @!P2 IADD3 R20, R22, UR4, RZ ;  /* 0x000000041614ac10 */ /* 0x010fc4000fffe0ff */
[----:B-1----:R-:W-:Y:S01]  /*0e70*/  P2R R6, PR, RZ, 0x20 ;  /* 0x00000020ff067803 */ /* 0x002fe20000000000 */
[----:B------:R1:W4:Y:S01]  /*0e80*/  @!P3 LDG.E.U8 R18, [R18.64] ;  /* 0x0000000c1212b981 */ /* 0x000322000c1e1100 */
[----:B0-----:R-:W-:-:S05]  /*0e90*/  @!P2 IADD3 R16, P1, R20, c[0x0][0x180], RZ ;  /* 0x000060001410aa10 */ /* 0x001fca0007f3e0ff */
[----:B------:R-:W-:Y:S01]  /*0ea0*/  @!P2 IMAD.X R17, RZ, RZ, c[0x0][0x184], P1 ;  /* 0x00006100ff11a624 */ /* 0x000fe200008e06ff */
[----:B------:R-:W-:Y:S01]  /*0eb0*/  @!P2 IADD3 R14, P1, R20, c[0x0][0x188], RZ ;  /* 0x00006200140eaa10 */ /* 0x000fe20007f3e0ff */
[----:B------:R0:W4:Y:S04]  /*0ec0*/  @!P3 LDG.E.U8 R10, [R12.64] ;  /* 0x0000000c0c0ab981 */ /* 0x000128000c1e1100 */
[----:B------:R-:W-:Y:S01]  /*0ed0*/  @!P2 IMAD.X R15, RZ, RZ, c[0x0][0x18c], P1 ;  /* 0x00006300ff0fa624 */ /* 0x000fe200008e06ff */
[----:B------:R-:W-:Y:S01]  /*0ee0*/  @!P2 IADD3 R22, R22, 0x80, RZ ;  /* 0x000000801616a810 */ /* 0x000fe20007ffe0ff */
[----:B------:R1:W4:Y:S01]  /*0ef0*/  @!P2 LDG.E.U8 R16, [R16.64] ;  /* 0x0000000c1010a981 */ /* 0x000322000c1e1100 */
[----:B0-----:R-:W-:-:S03]  /*0f00*/  @!P2 IADD3 R12, P1, R20, c[0x0][0x190], RZ ;  /* 0x00006400140caa10 */ /* 0x001fc60007f3e0ff */
[----:B------:R0:W4:Y:S02]  /*0f10*/  @!P2 LDG.E.U8 R14, [R14.64] ;  /* 0x0000000c0e0ea981 */ /* 0x000124000c1e1100 */
[----:B------:R-:W-:Y:S01]  /*0f20*/  @!P2 IMAD.X R13, RZ, RZ, c[0x0][0x194], P1 ;  /* 0x00006500ff0da624 */ /* 0x000fe200008e06ff */
[----:B------:R-:W-:-:S05]  /*0f30*/  @!P0 IADD3 R20, P1, R29, c[0x0][0x180], RZ ;  /* 0x000060001d148a10 */ /* 0x000fca0007f3e0ff */
[----:B------:R-:W-:Y:S01]  /*0f40*/  @!P0 IMAD.X R21, RZ, RZ, c[0x0][0x184], P1 ;  /* 0x00006100ff158624 */ /* 0x000fe200008e06ff */
[----:B------:R-:W-:-:S04]  /*0f50*/  ISETP.GE.AND P1, PT, R22, UR5, PT ;  /* 0x0000000516007c0c */ /* 0x000fc8000bf26270 */
[----:B------:R0:W4:Y:S09]  /*0f60*/  @!P0 LDG.E.U8 R20, [R20.64] ;  /* 0x0000000c14148981 */ /* 0x000132000c1e1100 */
[----:B-1----:R-:W-:-:S04]  /*0f70*/  @!P1 IADD3 R17, R22, UR4, RZ ;  /* 0x0000000416119c10 */ /* 0x002fc8000fffe0ff */
[----:B------:R-:W-:-:S05]  /*0f80*/  @!P1 IADD3 R22, P5, R17, c[0x0][0x180], RZ ;  /* 0x0000600011169a10 */ /* 0x000fca0007fbe0ff */
[----:B------:R-:W-:Y:S01]  /*0f90*/  @!P1 IMAD.X R23, RZ, RZ, c[0x0][0x184], P5 ;  /* 0x00006100ff179624 */ /* 0x000fe200028e06ff */
[----:B------:R-:W-:Y:S02]  /*0fa0*/  @!P6 ISETP.NE.AND P5, PT, R25, RZ, PT ;  /* 0x000000ff1900e20c */ /* 0x000fe40003fa5270 */
[----:B------:R1:W4:Y:S02]  /*0fb0*/  @!P2 LDG.E.U8 R25, [R12.64] ;  /* 0x0000000c0c19a981 */ /* 0x000324000c1e1100 */
[----:B------:R-:W-:Y:S02]  /*0fc0*/  @!P6 SEL R19, RZ, 0x1, !P5 ;  /* 0x00000001ff13e807 */ /* 0x000fe40006800000 */
[----:B0-----:R0:W4:Y:S01]  /*0fd0*/  @!P1 LDG.E.U8 R15, [R22.64] ;  /* 0x0000000c160f9981 */ /* 0x001122000c1e1100 */
[----:B-1----:R-:W-:-:S05]  /*0fe0*/  @!P1 IADD3 R12, P5, R17, c[0x0][0x188], RZ ;  /* 0x00006200110c9a10 */ /* 0x002fca0007fbe0ff */
[----:B------:R-:W-:Y:S01]  /*0ff0*/  @!P1 IMAD.X R13, RZ, RZ, c[0x0][0x18c], P5 ;  /* 0x00006300ff0d9624 */ /* 0x000fe200028e06ff */
[----:B------:R-:W-:-:S04]  /*1000*/  @!P6 ISETP.NE.AND P5, PT, R5, RZ, PT ;  /* 0x000000ff0500e20c */ /* 0x000fc80003fa5270 */
[----:B------:R-:W-:Y:S01]  /*1010*/  @!P6 SEL R5, RZ, 0x1, !P5 ;  /* 0x00000001ff05e807 */ /* 0x000fe20006800000 */
[----:B------:R1:W4:Y:S01]  /*1020*/  @!P1 LDG.E.U8 R12, [R12.64] ;  /* 0x0000000c0c0c9981 */ /* 0x000322000c1e1100 */
[----:B0-----:R-:W-:-:S05]  /*1030*/  @!P1 IADD3 R22, P5, R17, c[0x0][0x190], RZ ;  /* 0x0000640011169a10 */ /* 0x001fca0007fbe0ff */
[----:B------:R-:W-:Y:S01]  /*1040*/  @!P1 IMAD.X R23, RZ, RZ, c[0x0][0x194], P5 ;  /* 0x00006500ff179624 */ /* 0x000fe200028e06ff */
[----:B------:R-:W-:-:S04]  /*1050*/  @!P6 ISETP.NE.AND P5, PT, R27, RZ, PT ;  /* 0x000000ff1b00e20c */ /* 0x000fc80003fa5270 */
[----:B------:R-:W-:Y:S02]  /*1060*/  @!P6 SEL R17, RZ, 0x1, !P5 ;  /* 0x00000001ff11e807 */ /* 0x000fe40006800000 */
[----:B------:R-:W-:Y:S02]  /*1070*/  ISETP.NE.AND P5, PT, R6, RZ, PT ;  /* 0x000000ff0600720c */ /* 0x000fe40003fa5270 */
[----:B------:R0:W4:Y:S01]  /*1080*/  @!P1 LDG.E.U8 R6, [R22.64] ;  /* 0x0000000c16069981 */ /* 0x000122000c1e1100 */
[----:B------:R-:W-:-:S04]  /*1090*/  PRMT R27, RZ, 0x7610, R27 ;  /* 0x00007610ff1b7816 */ /* 0x000fc8000000001b */
[----:B------:R-:W-:Y:S02]  /*10a0*/  @!P6 PRMT R27, R19, 0x7610, R27 ;  /* 0x00007610131be816 */ /* 0x000fe4000000001b */
[----:B------:R-:W-:-:S04]  /*10b0*/  PRMT R19, RZ, 0x7610, R19 ;  /* 0x00007610ff137816 */ /* 0x000fc80000000013 */
[----:B------:R-:W-:Y:S02]  /*10c0*/  @!P6 PRMT R19, R5, 0x7610, R19 ;  /* 0x000076100513e816 */ /* 0x000fe40000000013 */
[----:B------:R-:W-:-:S04]  /*10d0*/  PRMT R5, RZ, 0x7610, R5 ;  /* 0x00007610ff057816 */ /* 0x000fc80000000005 */
[----:B------:R-:W-:Y:S02]  /*10e0*/  @!P6 PRMT R5, R17, 0x7610, R5 ;  /* 0x000076101105e816 */ /* 0x000fe40000000005 */
[----:B------:R-:W-:Y:S02]  /*10f0*/  PRMT R21, RZ, 0x7610, R21 ;  /* 0x00007610ff157816 */ /* 0x000fe40000000015 */
[----:B0-----:R-:W-:Y:S02]  /*1100*/  PRMT R22, RZ, 0x7610, R22 ;  /* 0x00007610ff167816 */ /* 0x001fe40000000016 */
[----:B------:R-:W-:Y:S02]  /*1110*/  PRMT R23, RZ, 0x7610, R23 ;  /* 0x00007610ff177816 */ /* 0x000fe40000000017 */
[----:B--2---:R-:W-:-:S04]  /*1120*/  @!P5 ISETP.NE.AND P6, PT, R28, RZ, PT ;  /* 0x000000ff1c00d20c */ /* 0x004fc80003fc5270 */
[----:B-1----:R-:W-:Y:S02]  /*1130*/  @!P5 SEL R13, RZ, 0x1, !P6 ;  /* 0x00000001ff0dd807 */ /* 0x002fe40007000000 */
[----:B---3--:R-:W-:Y:S02]  /*1140*/  @!P5 ISETP.NE.AND P6, PT, R7, RZ, PT ;  /* 0x000000ff0700d20c */ /* 0x008fe40003fc5270 */
[----:B------:R-:W-:Y:S02]  /*1150*/  PRMT R7, RZ, 0x7610, R7 ;  /* 0x00007610ff077816 */ /* 0x000fe40000000007 */
[----:B------:R-:W-:Y:S02]  /*1160*/  @!P5 SEL R17, RZ, 0x1, !P6 ;  /* 0x00000001ff11d807 */ /* 0x000fe40007000000 */
[----:B-----5:R-:W-:Y:S02]  /*1170*/  @!P5 ISETP.NE.AND P6, PT, R9, RZ, PT ;  /* 0x000000ff0900d20c */ /* 0x020fe40003fc5270 */
[----:B------:R-:W-:-:S02]  /*1180*/  @!P5 PRMT R7, R13, 0x7610, R7 ;  /* 0x000076100d07d816 */ /* 0x000fc40000000007 */
[----:B------:R-:W-:Y:S02]  /*1190*/  @!P5 SEL R13, RZ, 0x1, !P6 ;  /* 0x00000001ff0dd807 */ /* 0x000fe40007000000 */
[----:B------:R-:W-:Y:S02]  /*11a0*/  PRMT R9, RZ, 0x7610, R9 ;  /* 0x00007610ff097816 */ /* 0x000fe40000000009 */
[----:B------:R-:W-:Y:S02]  /*11b0*/  @!P4 ISETP.NE.AND P6, PT, R8, RZ, PT ;  /* 0x000000ff0800c20c */ /* 0x000fe40003fc5270 */
[----:B------:R-:W-:Y:S02]  /*11c0*/  PRMT R8, RZ, 0x7610, R8 ;  /* 0x00007610ff087816 */ /* 0x000fe40000000008 */
[----:B------:R-:W-:Y:S02]  /*11d0*/  @!P5 PRMT R9, R13, 0x7610, R9 ;  /* 0x000076100d09d816 */ /* 0x000fe40000000009 */
[----:B------:R-:W-:-:S02]  /*11e0*/  @!P5 PRMT R8, R17, 0x7610, R8 ;  /* 0x000076101108d816 */ /* 0x000fc40000000008 */
[----:B------:R-:W-:Y:S02]  /*11f0*/  @!P4 ISETP.NE.AND P5, PT, R26, RZ, PT ;  /* 0x000000ff1a00c20c */ /* 0x000fe40003fa5270 */
[----:B------:R-:W-:Y:S02]  /*1200*/  @!P4 SEL R13, RZ, 0x1, !P6 ;  /* 0x00000001ff0dc807 */ /* 0x000fe40007000000 */
[----:B------:R-:W-:Y:S02]  /*1210*/  @!P4 ISETP.NE.AND P6, PT, R11, RZ, PT ;  /* 0x000000ff0b00c20c */ /* 0x000fe40003fc5270 */
[----:B------:R-:W-:Y:S02]  /*1220*/  @!P4 SEL R11, RZ, 0x1, !P5 ;  /* 0x00000001ff0bc807 */ /* 0x000fe40006800000 */
[----:B------:R-:W-:Y:S02]  /*1230*/  PRMT R17, RZ, 0x7610, R17 ;  /* 0x00007610ff117816 */ /* 0x000fe40000000011 */
[----:B------:R-:W-:-:S02]  /*1240*/  @!P4 PRMT R21, R11, 0x7610, R21 ;  /* 0x000076100b15c816 */ /* 0x000fc40000000015 */
[----:B------:R-:W-:Y:S02]  /*1250*/  @!P4 SEL R11, RZ, 0x1, !P6 ;  /* 0x00000001ff0bc807 */ /* 0x000fe40007000000 */
[----:B------:R-:W-:Y:S02]  /*1260*/  @!P4 PRMT R17, R13, 0x7610, R17 ;  /* 0x000076100d11c816 */ /* 0x000fe40000000011 */
[----:B------:R-:W-:Y:S02]  /*1270*/  @!P4 PRMT R22, R11, 0x7610, R22 ;  /* 0x000076100b16c816 */ /* 0x000fe40000000016 */
[----:B------:R-:W-:Y:S02]  /*1280*/  @!P3 ISETP.NE.AND P4, PT, R24, RZ, PT ;  /* 0x000000ff1800b20c */ /* 0x000fe40003f85270 */
[----:B----4-:R-:W-:Y:S02]  /*1290*/  @!P3 ISETP.NE.AND P5, PT, R10, RZ, PT ;  /* 0x000000ff0a00b20c */ /* 0x010fe40003fa5270 */
[----:B------:R-:W-:-:S02]  /*12a0*/  @!P3 ISETP.NE.AND P6, PT, R18, RZ, PT ;  /* 0x000000ff1200b20c */ /* 0x000fc40003fc5270 */
[----:B------:R-:W-:Y:S02]  /*12b0*/  PRMT R18, RZ, 0x7610, R18 ;  /* 0x00007610ff127816 */ /* 0x000fe40000000012 */
[----:B------:R-:W-:Y:S02]  /*12c0*/  @!P3 SEL R10, RZ, 0x1, !P4 ;  /* 0x00000001ff0ab807 */ /* 0x000fe40006000000 */
[----:B------:R-:W-:Y:S02]  /*12d0*/  @!P3 SEL R11, RZ, 0x1, !P5 ;  /* 0x00000001ff0bb807 */ /* 0x000fe40006800000 */
[----:B------:R-:W-:Y:S02]  /*12e0*/  @!P3 PRMT R18, R10, 0x7610, R18 ;  /* 0x000076100a12b816 */ /* 0x000fe40000000012 */
[----:B------:R-:W-:Y:S02]  /*12f0*/  PRMT R24, RZ, 0x7610, R24 ;  /* 0x00007610ff187816 */ /* 0x000fe40000000018 */
[----:B------:R-:W-:-:S02]  /*1300*/  @!P3 SEL R10, RZ, 0x1, !P6 ;  /* 0x00000001ff0ab807 */ /* 0x000fc40007000000 */
[----:B------:R-:W-:Y:S02]  /*1310*/  @!P3 PRMT R23, R11, 0x7610, R23 ;  /* 0x000076100b17b816 */ /* 0x000fe40000000017 */
[----:B------:R-:W-:Y:S02]  /*1320*/  @!P3 PRMT R24, R10, 0x7610, R24 ;  /* 0x000076100a18b816 */ /* 0x000fe40000000018 */
[----:B------:R-:W-:Y:S02]  /*1330*/  @!P2 ISETP.NE.AND P3, PT, R16, RZ, PT ;  /* 0x000000ff1000a20c */ /* 0x000fe40003f65270 */
[----:B------:R-:W-:Y:S02]  /*1340*/  @!P2 ISETP.NE.AND P4, PT, R14, RZ, PT ;  /* 0x000000ff0e00a20c */ /* 0x000fe40003f85270 */
[----:B------:R-:W-:Y:S02]  /*1350*/  PRMT R14, RZ, 0x7610, R14 ;  /* 0x00007610ff0e7816 */ /* 0x000fe4000000000e */
[----:B------:R-:W-:-:S02]  /*1360*/  @!P2 SEL R10, RZ, 0x1, !P3 ;  /* 0x00000001ff0aa807 */ /* 0x000fc40005800000 */
[----:B------:R-:W-:Y:S02]  /*1370*/  PRMT R16, RZ, 0x7610, R16 ;  /* 0x00007610ff107816 */ /* 0x000fe40000000010 */
[----:B------:R-:W-:Y:S02]  /*1380*/  @!P2 PRMT R14, R10, 0x7610, R14 ;  /* 0x000076100a0ea816 */ /* 0x000fe4000000000e */
[----:B------:R-:W-:Y:S02]  /*1390*/  @!P2 SEL R11, RZ, 0x1, !P4 ;  /* 0x00000001ff0ba807 */ /* 0x000fe40006000000 */
[----:B------:R-:W-:Y:S02]  /*13a0*/  @!P2 ISETP.NE.AND P5, PT, R25, RZ, PT ;  /* 0x000000ff1900a20c */ /* 0x000fe40003fa5270 */
[----:B------:R-:W-:Y:S02]  /*13b0*/  PRMT R25, RZ, 0x7610, R25 ;  /* 0x00007610ff197816 */ /* 0x000fe40000000019 */
[----:B------:R-:W-:-:S02]  /*13c0*/  @!P2 SEL R10, RZ, 0x1, !P5 ;  /* 0x00000001ff0aa807 */ /* 0x000fc40006800000 */
[----:B------:R-:W-:Y:S02]  /*13d0*/  @!P2 PRMT R16, R11, 0x7610, R16 ;  /* 0x000076100b10a816 */ /* 0x000fe40000000010 */
[----:B------:R-:W-:Y:S02]  /*13e0*/  @!P2 PRMT R25, R10, 0x7610, R25 ;  /* 0x000076100a19a816 */ /* 0x000fe40000000019 */
[----:B------:R-:W-:-:S04]  /*13f0*/  @!P1 ISETP.NE.AND P2, PT, R15, RZ, PT ;  /* 0x000000ff0f00920c */ /* 0x000fc80003f45270 */
[----:B------:R-:W-:Y:S02]  /*1400*/  @!P1 SEL R10, RZ, 0x1, !P2 ;  /* 0x00000001ff0a9807 */ /* 0x000fe40005000000 */
[----:B------:R-:W-:Y:S02]  /*1410*/  PRMT R15, RZ, 0x7610, R15 ;  /* 0x00007610ff0f7816 */ /* 0x000fe4000000000f */
[----:B------:R-:W-:Y:S02]  /*1420*/  @!P1 ISETP.NE.AND P3, PT, R12, RZ, PT ;  /* 0x000000ff0c00920c */ /* 0x000fe40003f65270 */
[----:B------:R-:W-:Y:S02]  /*1430*/  PRMT R26, RZ, 0x7610, R26 ;  /* 0x00007610ff1a7816 */ /* 0x000fe4000000001a */
[----:B------:R-:W-:Y:S02]  /*1440*/  @!P1 SEL R11, RZ, 0x1, !P3 ;  /* 0x00000001ff0b9807 */ /* 0x000fe40005800000 */
[----:B------:R-:W-:-:S02]  /*1450*/  @!P0 ISETP.NE.AND P2, PT, R20, RZ, PT ;  /* 0x000000ff1400820c */ /* 0x000fc40003f45270 */
[----:B------:R-:W-:Y:S02]  /*1460*/  @!P1 ISETP.NE.AND P4, PT, R6, RZ, PT ;  /* 0x000000ff0600920c */ /* 0x000fe40003f85270 */
[----:B------:R-:W-:-:S04]  /*1470*/  PRMT R6, RZ, 0x7610, R6 ;  /* 0x00007610ff067816 */ /* 0x000fc80000000006 */
[----:B------:R-:W-:Y:S02]  /*1480*/  @!P1 PRMT R6, R10, 0x7610, R6 ;  /* 0x000076100a069816 */ /* 0x000fe40000000006 */
[----:B------:R-:W-:Y:S02]  /*1490*/  @!P1 SEL R10, RZ, 0x1, !P4 ;  /* 0x00000001ff0a9807 */ /* 0x000fe40006000000 */
[----:B------:R-:W-:Y:S02]  /*14a0*/  @!P1 PRMT R15, R11, 0x7610, R15 ;  /* 0x000076100b0f9816 */ /* 0x000fe4000000000f */
[----:B------:R-:W-:Y:S02]  /*14b0*/  @!P1 PRMT R26, R10, 0x7610, R26 ;  /* 0x000076100a1a9816 */ /* 0x000fe4000000001a */
[----:B------:R-:W-:Y:S02]  /*14c0*/  PRMT R20, RZ, 0x7610, R20 ;  /* 0x00007610ff147816 */ /* 0x000fe40000000014 */
[----:B------:R-:W-:-:S02]  /*14d0*/  @!P0 SEL R11, RZ, 0x1, !P2 ;  /* 0x00000001ff0b8807 */ /* 0x000fc40005000000 */
[----:B------:R-:W-:Y:S02]  /*14e0*/  @!P0 IADD3 R10, P1, R29, c[0x0][0x188], RZ ;  /* 0x000062001d0a8a10 */ /* 0x000fe40007f3e0ff */
[----:B------:R-:W-:-:S03]  /*14f0*/  @!P0 PRMT R20, R11, 0x7610, R20 ;  /* 0x000076100b148816 */ /* 0x000fc60000000014 */
[----:B------:R-:W-:-:S05]  /*1500*/  @!P0 IMAD.X R11, RZ, RZ, c[0x0][0x18c], P1 ;  /* 0x00006300ff0b8624 */ /* 0x000fca00008e06ff */
[----:B------:R-:W2:Y:S01]  /*1510*/  @!P0 LDG.E.U8 R10, [R10.64] ;  /* 0x0000000c0a0a8981 */ /* 0x000ea2000c1e1100 */
[----:B------:R-:W-:Y:S02]  /*1520*/  @!P0 IADD3 R12, P2, R29, c[0x0][0x190], RZ ;  /* 0x000064001d0c8a10 */ /* 0x000fe40007f5e0ff */
[----:B------:R-:W-:Y:S02]  /*1530*/  PRMT R28, RZ, 0x7610, R28 ;  /* 0x00007610ff1c7816 */ /* 0x000fe4000000001c */
[----:B--2---:R-:W-:-:S04]  /*1540*/  @!P0 ISETP.NE.AND P1, PT, R10, RZ, PT ;  /* 0x000000ff0a00820c */ /* 0x004fc80003f25270 */
[----:B------:R-:W-:-:S04]  /*1550*/  @!P0 SEL R13, RZ, 0x1, !P1 ;  /* 0x00000001ff0d8807 */ /* 0x000fc80004800000 */
[----:B------:R-:W-:Y:S01]  /*1560*/  @!P0 PRMT R28, R13, 0x7610, R28 ;  /* 0x000076100d1c8816 */ /* 0x000fe2000000001c */
[----:B------:R-:W-:-:S05]  /*1570*/  @!P0 IMAD.X R13, RZ, RZ, c[0x0][0x194], P2 ;  /* 0x00006500ff0d8624 */ /* 0x000fca00010e06ff */
[----:B------:R-:W2:Y:S01]  /*1580*/  @!P0 LDG.E.U8 R12, [R12.64] ;  /* 0x0000000c0c0c8981 */ /* 0x000ea2000c1e1100 */
[----:B------:R-:W-:Y:S01]  /*1590*/  ISETP.NE.AND P2, PT, RZ, UR14, PT ;  /* 0x0000000eff007c0c */ /* 0x000fe2000bf45270 */
[----:B------:R-:W-:Y:S01]  /*15a0*/  BSSY B0, `(.L_x_22047) ;  /* 0x0000099000007945 */ /* 0x000fe20003800000 */
[----:B------:R-:W-:Y:S02]  /*15b0*/  PRMT R29, RZ, 0x7610, R29 ;  /* 0x00007610ff1d7816 */ /* 0x000fe4000000001d */
[----:B--2---:R-:W-:-:S04]  /*15c0*/  @!P0 ISETP.NE.AND P1, PT, R12, RZ, PT ;  /* 0x000000ff0c00820c */ /* 0x004fc80003f25270 */
[----:B------:R-:W-:-:S04]  /*15d0*/  @!P0 SEL R10, RZ, 0x1, !P1 ;  /* 0x00000001ff0a8807 */ /* 0x000fc80004800000 */
[----:B------:R-:W-:Y:S01]  /*15e0*/  @!P0 PRMT R29, R10, 0x7610, R29 ;  /* 0x000076100a1d8816 */ /* 0x000fe2000000001d */
[----:B------:R-:W-:Y:S05]  /*15f0*/  @!P2 BRA `(.L_x_22048) ;  /* 0x000005e00000a947 */ /* 0x000fea0003800000 */
[C---:B------:R-:W-:Y:S02]  /*1600*/  IADD3 R10, R0.reuse, 0x80, RZ ;  /* 0x00000080000a7810 */ /* 0x040fe40007ffe0ff */
[----:B------:R-:W-:Y:S02]  /*1610*/  IADD3 R11, R0, 0x100, RZ ;  /* 0x00000100000b7810 */ /* 0x000fe40007ffe0ff */
[----:B------:R-:W-:Y:S02]  /*1620*/  ISETP.GE.AND P3, PT, R10, UR5, PT ;  /* 0x000000050a007c0c */ /* 0x000fe4000bf66270 */
[----:B------:R-:W-:Y:S02]  /*1630*/  ISETP.GE.AND P1, PT, R11, UR5, PT ;  /* 0x000000050b007c0c */ /* 0x000fe4000bf26270 */
[----:B------:R-:W-:Y:S02]  /*1640*/  @!P0 PRMT R10, R28, 0x9910, RZ ;  /* 0x000099101c0a8816 */ /* 0x000fe400000000ff */
[----:B------:R-:W-:-:S02]  /*1650*/  @!P0 PRMT R20, R20, 0x9910, RZ ;  /* 0x0000991014148816 */ /* 0x000fc400000000ff */
[----:B------:R-:W-:Y:S02]  /*1660*/  @!P0 ISETP.NE.AND P2, PT, R10, RZ, PT ;  /* 0x000000ff0a00820c */ /* 0x000fe40003f45270 */
[----:B------:R-:W-:Y:S02]  /*1670*/  @!P0 PRMT R10, R29, 0x9910, RZ ;  /* 0x000099101d0a8816 */ /* 0x000fe400000000ff */
[----:B------:R-:W-:Y:S02]  /*1680*/  @!P0 ISETP.NE.AND P2, PT, RZ, UR15, P2 ;  /* 0x0000000fff008c0c */ /* 0x000fe40009745270 */
[----:B------:R-:W-:Y:S02]  /*1690*/  @!P3 PRMT R3, R3, 0x9910, RZ ;  /* 0x000099100303b816 */ /* 0x000fe400000000ff */
[----:B------:R-:W-:Y:S02]  /*16a0*/  @!P1 PRMT R19, R19, 0x9910, RZ ;  /* 0x0000991013139816 */ /* 0x000fe400000000ff */
[----:B------:R-:W-:Y:S01]  /*16b0*/  @!P3 ISETP.NE.AND P4, PT, R3, RZ, PT ;  /* 0x000000ff0300b20c */ /* 0x000fe20003f85270 */
[----:B------:R-:W-:Y:S01]  /*16c0*/  @!P0 IMAD.MOV.U32 R3, RZ, RZ, R20 ;  /* 0x000000ffff038224 */ /* 0x000fe200078e0014 */
[----:B------:R-:W-:Y:S01]  /*16d0*/  @!P0 ISETP.NE.AND P5, PT, R10, RZ, P2 ;  /* 0x000000ff0a00820c */ /* 0x000fe200017a5270 */
[----:B------:R-:W-:Y:S01]  /*16e0*/  @!P1 IMAD.MOV.U32 R10, RZ, RZ, R19 ;  /* 0x000000ffff0a9224 */ /* 0x000fe200078e0013 */
[----:B------:R-:W-:-:S02]  /*16f0*/  IADD3 R11, R0, 0x180, RZ ;  /* 0x00000180000b7810 */ /* 0x000fc40007ffe0ff */
[----:B------:R-:W-:Y:S02]  /*1700*/  @!P3 PRMT R4, R4, 0x9910, RZ ;  /* 0x000099100404b816 */ /* 0x000fe400000000ff */
[----:B------:R-:W-:Y:S02]  /*1710*/  @!P3 ISETP.NE.AND P4, PT, RZ, UR15, P4 ;  /* 0x0000000fff00bc0c */ /* 0x000fe4000a785270 */
[----:B------:R-:W-:Y:S02]  /*1720*/  @!P0 ISETP.NE.OR P5, PT, R3, RZ, P5 ;  /* 0x000000ff0300820c */ /* 0x000fe40002fa5670 */
[----:B------:R-:W-:Y:S02]  /*1730*/  @!P1 ISETP.NE.AND P2, PT, R10, RZ, PT ;  /* 0x000000ff0a00920c */ /* 0x000fe40003f45270 */
[----:B------:R-:W-:Y:S02]  /*1740*/  @!P1 PRMT R3, R5, 0x9910, RZ ;  /* 0x0000991005039816 */ /* 0x000fe400000000ff */
[----:B------:R-:W-:-:S02]  /*1750*/  IADD3 R5, R0, 0x200, RZ ;  /* 0x0000020000057810 */ /* 0x000fc40007ffe0ff */
[----:B------:R-:W-:Y:S02]  /*1760*/  ISETP.GE.AND P6, PT, R11, UR5, PT ;  /* 0x000000050b007c0c */ /* 0x000fe4000bfc6270 */
[----:B------:R-:W-:Y:S02]  /*1770*/  @!P3 ISETP.NE.AND P4, PT, R4, RZ, P4 ;  /* 0x000000ff0400b20c */ /* 0x000fe40002785270 */
[----:B------:R-:W-:Y:S02]  /*1780*/  @!P1 ISETP.NE.AND P2, PT, RZ, UR15, P2 ;  /* 0x0000000fff009c0c */ /* 0x000fe40009745270 */
[----:B------:R-:W-:Y:S02]  /*1790*/  @!P0 SEL R4, RZ, 0x1, !P5 ;  /* 0x00000001ff048807 */ /* 0x000fe40006800000 */
[----:B------:R-:W-:Y:S02]  /*17a0*/  @!P1 PRMT R27, R27, 0x9910, RZ ;  /* 0x000099101b1b9816 */ /* 0x000fe400000000ff */
[----:B------:R-:W-:-:S02]  /*17b0*/  @!P3 PRMT R2, R2, 0x9910, RZ ;  /* 0x000099100202b816 */ /* 0x000fc400000000ff */
[----:B------:R-:W-:Y:S02]  /*17c0*/  ISETP.GE.AND P5, PT, R5, UR5, PT ;  /* 0x0000000505007c0c */ /* 0x000fe4000bfa6270 */
[----:B------:R-:W-:Y:S01]  /*17d0*/  @!P1 ISETP.NE.AND P2, PT, R3, RZ, P2 ;  /* 0x000000ff0300920c */ /* 0x000fe20001745270 */
[----:B------:R-:W-:Y:S01]  /*17e0*/  @!P1 IMAD.MOV.U32 R3, RZ, RZ, R27 ;  /* 0x000000ffff039224 */ /* 0x000fe200078e001b */
[----:B------:R-:W-:Y:S02]  /*17f0*/  @!P3 ISETP.NE.OR P4, PT, R2, RZ, P4 ;  /* 0x000000ff0200b20c */ /* 0x000fe40002785670 */
[----:B------:R-:W-:Y:S02]  /*1800*/  IADD3 R5, R0, 0x280, RZ ;  /* 0x0000028000057810 */ /* 0x000fe40007ffe0ff */
[----:B------:R-:W-:Y:S02]  /*1810*/  @!P3 SEL R2, RZ, 0x1, !P4 ;  /* 0x00000001ff02b807 */ /* 0x000fe40006000000 */
[----:B------:R-:W-:-:S02]  /*1820*/  ISETP.GE.AND P4, PT, R5, UR5, PT ;  /* 0x0000000505007c0c */ /* 0x000fc4000bf86270 */
[----:B------:R-:W-:Y:S02]  /*1830*/  @!P1 ISETP.NE.OR P2, PT, R3, RZ, P2 ;  /* 0x000000ff0300920c */ /* 0x000fe40001745670 */
[----:B------:R-:W-:Y:S02]  /*1840*/  @!P6 PRMT R5, R8, 0x9910, RZ ;  /* 0x000099100805e816 */ /* 0x000fe400000000ff */
[----:B------:R-:W-:Y:S02]  /*1850*/  @!P5 PRMT R8, R21, 0x9910, RZ ;  /* 0x000099101508d816 */ /* 0x000fe400000000ff */
[----:B------:R-:W-:Y:S02]  /*1860*/  @!P1 SEL R3, RZ, 0x1, !P2 ;  /* 0x00000001ff039807 */ /* 0x000fe40005000000 */
[----:B------:R-:W-:Y:S02]  /*1870*/  @!P6 ISETP.NE.AND P2, PT, R5, RZ, PT ;  /* 0x000000ff0500e20c */ /* 0x000fe40003f45270 */
[----:B------:R-:W-:-:S02]  /*1880*/  @!P5 ISETP.NE.AND P1, PT, R8, RZ, PT ;  /* 0x000000ff0800d20c */ /* 0x000fc40003f25270 */
[----:B------:R-:W-:Y:S02]  /*1890*/  @!P6 PRMT R5, R9, 0x9910, RZ ;  /* 0x000099100905e816 */ /* 0x000fe400000000ff */
[----:B------:R-:W-:Y:S02]  /*18a0*/  @!P6 PRMT R8, R7, 0x9910, RZ ;  /* 0x000099100708e816 */ /* 0x000fe400000000ff */
[----:B------:R-:W-:Y:S02]  /*18b0*/  @!P6 ISETP.NE.AND P2, PT, RZ, UR15, P2 ;  /* 0x0000000fff00ec0c */ /* 0x000fe40009745270 */
[----:B------:R-:W-:Y:S02]  /*18c0*/  IADD3 R10, R0, 0x300, RZ ;  /* 0x00000300000a7810 */ /* 0x000fe40007ffe0ff */
[----:B------:R-:W-:Y:S01]  /*18d0*/  @!P6 ISETP.NE.AND P2, PT, R5, RZ, P2 ;  /* 0x000000ff0500e20c */ /* 0x000fe20001745270 */
[----:B------:R-:W-:Y:S01]  /*18e0*/  @!P6 IMAD.MOV.U32 R5, RZ, RZ, R8 ;  /* 0x000000ffff05e224 */ /* 0x000fe200078e0008 */
[----:B------:R-:W-:-:S02]  /*18f0*/  @!P5 PRMT R22, R22, 0x9910, RZ ;  /* 0x000099101616d816 */ /* 0x000fc400000000ff */
[----:B------:R-:W-:Y:S02]  /*1900*/  ISETP.GE.AND P3, PT, R10, UR5, PT ;  /* 0x000000050a007c0c */ /* 0x000fe4000bf66270 */
[----:B------:R-:W-:Y:S01]  /*1910*/  @!P6 ISETP.NE.OR P2, PT, R5, RZ, P2 ;  /* 0x000000ff0500e20c */ /* 0x000fe20001745670 */
[----:B------:R-:W-:Y:S01]  /*1920*/  @!P5 IMAD.MOV.U32 R7, RZ, RZ, R22 ;  /* 0x000000ffff07d224 */ /* 0x000fe200078e0016 */
[----:B------:R-:W-:Y:S02]  /*1930*/  @!P4 PRMT R8, R23, 0x9910, RZ ;  /* 0x000099101708c816 */ /* 0x000fe400000000ff */
[----:B------:R-:W-:Y:S02]  /*1940*/  @!P5 ISETP.NE.AND P1, PT, RZ, UR15, P1 ;  /* 0x0000000fff00dc0c */ /* 0x000fe40008f25270 */
[----:B------:R-:W-:Y:S02]  /*1950*/  @!P4 PRMT R24, R24, 0x9910, RZ ;  /* 0x000099101818c816 */ /* 0x000fe400000000ff */
[----:B------:R-:W-:-:S02]  /*1960*/  @!P6 SEL R5, RZ, 0x1, !P2 ;  /* 0x00000001ff05e807 */ /* 0x000fc40005000000 */
[----:B------:R-:W-:Y:S01]  /*1970*/  @!P4 ISETP.NE.AND P2, PT, R8, RZ, PT ;  /* 0x000000ff0800c20c */ /* 0x000fe20003f45270 */
[----:B------:R-:W-:Y:S01]  /*1980*/  @!P4 IMAD.MOV.U32 R8, RZ, RZ, R24 ;  /* 0x000000ffff08c224 */ /* 0x000fe200078e0018 */
[----:B------:R-:W-:Y:S02]  /*1990*/  @!P5 ISETP.NE.AND P1, PT, R7, RZ, P1 ;  /* 0x000000ff0700d20c */ /* 0x000fe40000f25270 */
[----:B------:R-:W-:Y:S02]  /*19a0*/  @!P5 PRMT R7, R17, 0x9910, RZ ;  /* 0x000099101107d816 */ /* 0x000fe400000000ff */
[----:B------:R-:W-:Y:S02]  /*19b0*/  @!P4 ISETP.NE.AND P2, PT, RZ, UR15, P2 ;  /* 0x0000000fff00cc0c */ /* 0x000fe40009745270 */
[----:B------:R-:W-:Y:S02]  /*19c0*/  @!P5 ISETP.NE.OR P1, PT, R7, RZ, P1 ;  /* 0x000000ff0700d20c */ /* 0x000fe40000f25670 */
[----:B------:R-:W-:-:S02]  /*19d0*/  @!P3 PRMT R9, R16, 0x9910, RZ ;  /* 0x000099101009b816 */ /* 0x000fc400000000ff */
[----:B------:R-:W-:Y:S02]  /*19e0*/  @!P4 ISETP.NE.AND P2, PT, R8, RZ, P2 ;  /* 0x000000ff0800c20c */ /* 0x000fe40001745270 */
[----:B------:R-:W-:Y:S02]  /*19f0*/  @!P3 PRMT R25, R25, 0x9910, RZ ;  /* 0x000099101919b816 */ /* 0x000fe400000000ff */
[----:B------:R-:W-:Y:S02]  /*1a00*/  @!P4 PRMT R8, R18, 0x9910, RZ ;  /* 0x000099101208c816 */ /* 0x000fe400000000ff */
[----:B------:R-:W-:Y:S02]  /*1a10*/  @!P5 SEL R7, RZ, 0x1, !P1 ;  /* 0x00000001ff07d807 */ /* 0x000fe40004800000 */
[----:B------:R-:W-:Y:S01]  /*1a20*/  @!P3 ISETP.NE.AND P1, PT, R9, RZ, PT ;  /* 0x000000ff0900b20c */ /* 0x000fe20003f25270 */
[----:B------:R-:W-:Y:S01]  /*1a30*/  @!P3 IMAD.MOV.U32 R9, RZ, RZ, R25 ;  /* 0x000000ffff09b224 */ /* 0x000fe200078e0019 */
[----:B------:R-:W-:-:S02]  /*1a40*/  @!P4 ISETP.NE.OR P2, PT, R8, RZ, P2 ;  /* 0x000000ff0800c20c */ /* 0x000fc40001745670 */
[----:B------:R-:W-:Y:S02]  /*1a50*/  IADD3 R10, R0, 0x380, RZ ;  /* 0x00000380000a7810 */ /* 0x000fe40007ffe0ff */
[----:B------:R-:W-:Y:S02]  /*1a60*/  @!P3 ISETP.NE.AND P1, PT, RZ, UR15, P1 ;  /* 0x0000000fff00bc0c */ /* 0x000fe40008f25270 */
[----:B------:R-:W-:Y:S02]  /*1a70*/  @!P3 PRMT R14, R14, 0x9910, RZ ;  /* 0x000099100e0eb816 */ /* 0x000fe400000000ff */
[----:B------:R-:W-:Y:S02]  /*1a80*/  @!P4 SEL R8, RZ, 0x1, !P2 ;  /* 0x00000001ff08c807 */ /* 0x000fe40005000000 */
[----:B------:R-:W-:Y:S02]  /*1a90*/  ISETP.GE.AND P2, PT, R10, UR5, PT ;  /* 0x000000050a007c0c */ /* 0x000fe4000bf46270 */
[----:B------:R-:W-:Y:S01]  /*1aa0*/  @!P3 ISETP.NE.AND P1, PT, R9, RZ, P1 ;  /* 0x000000ff0900b20c */ /* 0x000fe20000f25270 */
[----:B------:R-:W-:-:S05]  /*1ab0*/  @!P3 IMAD.MOV.U32 R9, RZ, RZ, R14 ;  /* 0x000000ffff09b224 */ /* 0x000fca00078e000e */
[----:B------:R-:W-:Y:S02]  /*1ac0*/  @!P3 ISETP.NE.OR P1, PT, R9, RZ, P1 ;  /* 0x000000ff0900b20c */ /* 0x000fe40000f25670 */
[----:B------:R-:W-:Y:S02]  /*1ad0*/  @!P0 PRMT R9, R4, 0x7610, R9 ;  /* 0x0000761004098816 */ /* 0x000fe40000000009 */
[----:B------:R-:W-:Y:S02]  /*1ae0*/  @!P3 SEL R10, RZ, 0x1, !P1 ;  /* 0x00000001ff0ab807 */ /* 0x000fe40004800000 */
[----:B------:R-:W-:Y:S02]  /*1af0*/  @!P6 PRMT R4, R5, 0x7610, R4 ;  /* 0x000076100504e816 */ /* 0x000fe40000000004 */
[----:B------:R-:W-:Y:S02]  /*1b00*/  @!P5 PRMT R5, R7, 0x7610, R5 ;  /* 0x000076100705d816 */ /* 0x000fe40000000005 */
[----:B------:R-:W-:-:S02]  /*1b10*/  @!P4 PRMT R7, R8, 0x7610, R7 ;  /* 0x000076100807c816 */ /* 0x000fc40000000007 */
        /* <DEDUP_REMOVED lines=10> */
[----:B------:R-:W-:Y:S01]  /*1bc0*/  SEL R6, RZ, 0x1, !P1 ;  /* 0x00000001ff067807 */ /* 0x000fe20004800000 */
[----:B------:R-:W-:Y:S05]  /*1bd0*/  BRA `(.L_x_22049) ;  /* 0x0000035000007947 */ /* 0x000fea0003800000 */
.L_x_22048:
[----:B------:R-:W-:Y:S02]  /*1be0*/  PRMT R3, R3, 0x9910, RZ ;  /* 0x0000991003037816 */ /* 0x000fe400000000ff */
[----:B------:R-:W-:Y:S02]  /*1bf0*/  ISETP.NE.AND P4, PT, RZ, UR15, PT ;  /* 0x0000000fff007c0c */ /* 0x000fe4000bf85270 */
[----:B------:R-:W-:Y:S02]  /*1c00*/  PRMT R8, R8, 0x9910, RZ ;  /* 0x0000991008087816 */ /* 0x000fe400000000ff */
[----:B------:R-:W-:Y:S02]  /*1c10*/  PRMT R2, R28, 0x9910, RZ ;  /* 0x000099101c027816 */ /* 0x000fe400000000ff */
[----:B------:R-:W-:Y:S02]  /*1c20*/  PRMT R19, R19, 0x9910, RZ ;  /* 0x0000991013137816 */ /* 0x000fe400000000ff */
[----:B------:R-:W-:Y:S01]  /*1c30*/  ISETP.NE.AND P3, PT, R3, RZ, P4 ;  /* 0x000000ff0300720c */ /* 0x000fe20002765270 */
[----:B------:R-:W-:Y:S01]  /*1c40*/  IMAD.MOV.U32 R3, RZ, RZ, R8 ;  /* 0x000000ffff037224 */ /* 0x000fe200078e0008 */
[----:B------:R-:W-:Y:S01]  /*1c50*/  ISETP.NE.AND P1, PT, R2, RZ, P4 ;  /* 0x000000ff0200720c */ /* 0x000fe20002725270 */
[----:B------:R-:W-:Y:S01]  /*1c60*/  IMAD.MOV.U32 R2, RZ, RZ, R19 ;  /* 0x000000ffff027224 */ /* 0x000fe200078e0013 */
[----:B------:R-:W-:-:S02]  /*1c70*/  PRMT R4, R4, 0x9910, RZ ;  /* 0x0000991004047816 */ /* 0x000fc400000000ff */
[----:B------:R-:W-:Y:S02]  /*1c80*/  PRMT R29, R29, 0x9910, RZ ;  /* 0x000099101d1d7816 */ /* 0x000fe400000000ff */
[----:B------:R-:W-:Y:S01]  /*1c90*/  ISETP.NE.AND P5, PT, R3, RZ, P4 ;  /* 0x000000ff0300720c */ /* 0x000fe200027a5270 */
[----:B------:R-:W-:Y:S01]  /*1ca0*/  IMAD.MOV.U32 R3, RZ, RZ, R4 ;  /* 0x000000ffff037224 */ /* 0x000fe200078e0004 */
[----:B------:R-:W-:Y:S01]  /*1cb0*/  ISETP.NE.AND P2, PT, R2, RZ, P4 ;  /* 0x000000ff0200720c */ /* 0x000fe20002745270 */
[----:B------:R-:W-:Y:S01]  /*1cc0*/  IMAD.MOV.U32 R2, RZ, RZ, R29 ;  /* 0x000000ffff027224 */ /* 0x000fe200078e001d */
[----:B------:R-:W-:Y:S02]  /*1cd0*/  PRMT R21, R21, 0x9910, RZ ;  /* 0x0000991015157816 */ /* 0x000fe400000000ff */
[----:B------:R-:W-:Y:S02]  /*1ce0*/  IADD3 R6, R0, 0x380, RZ ;  /* 0x0000038000067810 */ /* 0x000fe40007ffe0ff */
[----:B------:R-:W-:Y:S01]  /*1cf0*/  ISETP.NE.AND P3, PT, R3, RZ, P3 ;  /* 0x000000ff0300720c */ /* 0x000fe20001f65270 */
[----:B------:R-:W-:Y:S01]  /*1d00*/  IMAD.MOV.U32 R3, RZ, RZ, R21 ;  /* 0x000000ffff037224 */ /* 0x000fe200078e0015 */
[----:B------:R-:W-:-:S02]  /*1d10*/  ISETP.NE.AND P1, PT, R2, RZ, P1 ;  /* 0x000000ff0200720c */ /* 0x000fc40000f25270 */
[----:B------:R-:W-:Y:S02]  /*1d20*/  ISETP.GE.AND P6, PT, R6, UR5, PT ;  /* 0x0000000506007c0c */ /* 0x000fe4000bfc6270 */
[----:B------:R-:W-:Y:S02]  /*1d30*/  PRMT R4, R23, 0x9910, RZ ;  /* 0x0000991017047816 */ /* 0x000fe400000000ff */
[----:B------:R-:W-:Y:S02]  /*1d40*/  PRMT R5, R5, 0x9910, RZ ;  /* 0x0000991005057816 */ /* 0x000fe400000000ff */
[----:B------:R-:W-:Y:S02]  /*1d50*/  SEL R2, RZ, 0x1, !P1 ;  /* 0x00000001ff027807 */ /* 0x000fe40004800000 */
[----:B------:R-:W-:Y:S02]  /*1d60*/  ISETP.NE.AND P1, PT, R3, RZ, P4 ;  /* 0x000000ff0300720c */ /* 0x000fe40002725270 */
[----:B------:R-:W-:-:S02]  /*1d70*/  SEL R3, RZ, 0x1, !P3 ;  /* 0x00000001ff037807 */ /* 0x000fc40005800000 */
[----:B------:R-:W-:Y:S01]  /*1d80*/  ISETP.NE.AND P3, PT, R4, RZ, P4 ;  /* 0x000000ff0400720c */ /* 0x000fe20002765270 */
[----:B------:R-:W-:Y:S01]  /*1d90*/  IMAD.MOV.U32 R4, RZ, RZ, R5 ;  /* 0x000000ffff047224 */ /* 0x000fe200078e0005 */
[----:B------:R-:W-:Y:S02]  /*1da0*/  PRMT R5, R9, 0x9910, RZ ;  /* 0x0000991009057816 */ /* 0x000fe400000000ff */
[----:B------:R-:W-:Y:S02]  /*1db0*/  PRMT R6, R16, 0x9910, RZ ;  /* 0x0000991010067816 */ /* 0x000fe400000000ff */
[----:B------:R-:W-:Y:S02]  /*1dc0*/  ISETP.NE.AND P2, PT, R4, RZ, P2 ;  /* 0x000000ff0400720c */ /* 0x000fe40001745270 */
[----:B------:R-:W-:Y:S02]  /*1dd0*/  @!P6 PRMT R7, R15, 0x9910, RZ ;  /* 0x000099100f07e816 */ /* 0x000fe400000000ff */
[----:B------:R-:W-:-:S02]  /*1de0*/  SEL R4, RZ, 0x1, !P2 ;  /* 0x00000001ff047807 */ /* 0x000fc40005000000 */
[----:B------:R-:W-:Y:S02]  /*1df0*/  ISETP.NE.AND P5, PT, R5, RZ, P5 ;  /* 0x000000ff0500720c */ /* 0x000fe40002fa5270 */
[----:B------:R-:W-:Y:S02]  /*1e00*/  ISETP.NE.AND P2, PT, R6, RZ, P4 ;  /* 0x000000ff0600720c */ /* 0x000fe40002745270 */
[----:B------:R-:W-:Y:S02]  /*1e10*/  PRMT R5, R22, 0x9910, RZ ;  /* 0x0000991016057816 */ /* 0x000fe400000000ff */
[----:B------:R-:W-:Y:S02]  /*1e20*/  @!P6 ISETP.NE.AND P4, PT, R7, RZ, P4 ;  /* 0x000000ff0700e20c */ /* 0x000fe40002785270 */
[----:B------:R-:W-:Y:S02]  /*1e30*/  PRMT R6, R24, 0x9910, RZ ;  /* 0x0000991018067816 */ /* 0x000fe400000000ff */
[----:B------:R-:W-:-:S02]  /*1e40*/  PRMT R7, R25, 0x9910, RZ ;  /* 0x0000991019077816 */ /* 0x000fc400000000ff */
[----:B------:R-:W-:Y:S02]  /*1e50*/  @!P6 PRMT R8, R26, 0x9910, RZ ;  /* 0x000099101a08e816 */ /* 0x000fe400000000ff */
[----:B------:R-:W-:Y:S02]  /*1e60*/  ISETP.NE.AND P1, PT, R5, RZ, P1 ;  /* 0x000000ff0500720c */ /* 0x000fe40000f25270 */
[----:B------:R-:W-:Y:S02]  /*1e70*/  SEL R5, RZ, 0x1, !P5 ;  /* 0x00000001ff057807 */ /* 0x000fe40006800000 */
[----:B------:R-:W-:Y:S02]  /*1e80*/  ISETP.NE.AND P3, PT, R6, RZ, P3 ;  /* 0x000000ff0600720c */ /* 0x000fe40001f65270 */
[----:B------:R-:W-:Y:S02]  /*1e90*/  ISETP.NE.AND P2, PT, R7, RZ, P2 ;  /* 0x000000ff0700720c */ /* 0x000fe40001745270 */
[----:B------:R-:W-:-:S02]  /*1ea0*/  @!P6 ISETP.NE.AND P4, PT, R8, RZ, P4 ;  /* 0x000000ff0800e20c */ /* 0x000fc40002785270 */
[----:B------:R-:W-:Y:S02]  /*1eb0*/  PRMT R9, R2, 0x7610, R9 ;  /* 0x0000761002097816 */ /* 0x000fe40000000009 */
[----:B------:R-:W-:Y:S02]  /*1ec0*/  PRMT R2, R3, 0x7610, R2 ;  /* 0x0000761003027816 */ /* 0x000fe40000000002 */
[----:B------:R-:W-:Y:S02]  /*1ed0*/  PRMT R3, R4, 0x7610, R3 ;  /* 0x0000761004037816 */ /* 0x000fe40000000003 */
[----:B------:R-:W-:Y:S02]  /*1ee0*/  PRMT R4, R5, 0x7610, R4 ;  /* 0x0000761005047816 */ /* 0x000fe40000000004 */
[----:B------:R-:W-:Y:S02]  /*1ef0*/  SEL R5, RZ, 0x1, !P1 ;  /* 0x00000001ff057807 */ /* 0x000fe40004800000 */
[----:B------:R-:W-:-:S02]  /*1f00*/  SEL R7, RZ, 0x1, !P3 ;  /* 0x00000001ff077807 */ /* 0x000fc40005800000 */
[----:B------:R-:W-:Y:S02]  /*1f10*/  SEL R8, RZ, 0x1, !P2 ;  /* 0x00000001ff087807 */ /* 0x000fe40005000000 */
[----:B------:R-:W-:Y:S02]  /*1f20*/  @!P6 SEL R6, RZ, 0x1, !P4 ;  /* 0x00000001ff06e807 */ /* 0x000fe40006000000 */
.L_x_22049:
[----:B------:R-:W-:Y:S05]  /*1f30*/  BSYNC B0 ;  /* 0x0000000000007941 */ /* 0x000fea0003800000 */
.L_x_22047:
[C---:B------:R-:W-:Y:S01]  /*1f40*/  @!P0 IADD3 R10, R0.reuse, UR4, RZ ;  /* 0x00000004000a8c10 */ /* 0x040fe2000fffe0ff */
[----:B------:R-:W-:Y:S01]  /*1f50*/  BSSY B0, `(.L_x_22050) ;  /* 0x0000031000007945 */ /* 0x000fe20003800000 */
[----:B------:R-:W-:Y:S01]  /*1f60*/  @!P0 IADD3 R0, R0, 0x80, RZ ;  /* 0x0000008000008810 */ /* 0x000fe20007ffe0ff */
[----:B------:R-:W-:Y:S01]  /*1f70*/  BSSY B1, `(.L_x_22051) ;  /* 0x0000028000017945 */ /* 0x000fe20003800000 */
[----:B------:R-:W-:-:S05]  /*1f80*/  @!P0 IADD3 R10, P1, R10, c[0x0][0x178], RZ ;  /* 0x00005e000a0a8a10 */ /* 0x000fca0007f3e0ff */
[----:B------:R-:W-:-:S05]  /*1f90*/  @!P0 IMAD.X R11, RZ, RZ, c[0x0][0x17c], P1 ;  /* 0x00005f00ff0b8624 */ /* 0x000fca00008e06ff */
[----:B------:R0:W-:Y:S01]  /*1fa0*/  @!P0 STG.E.U8 [R10.64], R9 ;  /* 0x000000090a008986 */ /* 0x0001e2000c10110c */
[----:B------:R-:W-:-:S13]  /*1fb0*/  ISETP.GE.AND P0, PT, R0, UR5, PT ;  /* 0x0000000500007c0c */ /* 0x000fda000bf06270 */
[----:B------:R-:W-:Y:S05]  /*1fc0*/  @P0 BRA `(.L_x_22052) ;  /* 0x000000c000000947 */ /* 0x000fea0003800000 */
[C---:B0-----:R-:W-:Y:S02]  /*1fd0*/  IADD3 R10, R0.reuse, UR4, RZ ;  /* 0x00000004000a7c10 */ /* 0x041fe4000fffe0ff */
[----:B------:R-:W-:Y:S02]  /*1fe0*/  IADD3 R0, R0, 0x80, RZ ;  /* 0x0000008000007810 */ /* 0x000fe40007ffe0ff */
[----:B------:R-:W-:-:S05]  /*1ff0*/  IADD3 R10, P0, R10, c[0x0][0x178], RZ ;  /* 0x00005e000a0a7a10 */ /* 0x000fca0007f1e0ff */
[----:B------:R-:W-:Y:S01]  /*2000*/  IMAD.X R11, RZ, RZ, c[0x0][0x17c], P0 ;  /* 0x00005f00ff0b7624 */ /* 0x000fe200000e06ff */
[----:B------:R-:W-:-:S04]  /*2010*/  ISETP.GE.AND P0, PT, R0, UR5, PT ;  /* 0x0000000500007c0c */ /* 0x000fc8000bf06270 */
[----:B------:R0:W-:Y:S09]  /*2020*/  STG.E.U8 [R10.64], R2 ;  /* 0x000000020a007986 */ /* 0x0001f2000c10110c */
[----:B------:R-:W-:Y:S05]  /*2030*/  @P0 BRA `(.L_x_22053) ;  /* 0x000000c000000947 */ /* 0x000fea0003800000 */
[C---:B0-----:R-:W-:Y:S02]  /*2040*/  IADD3 R10, R0.reuse, UR4, RZ ;  /* 0x00000004000a7c10 */ /* 0x041fe4000fffe0ff */
[----:B------:R-:W-:-:S02]  /*2050*/  IADD3 R0, R0, 0x80, RZ ;  /* 0x0000008000007810 */ /* 0x000fc40007ffe0ff */
[----:B------:R-:W-:-:S05]  /*2060*/  IADD3 R10, P0, R10, c[0x0][0x178], RZ ;  /* 0x00005e000a0a7a10 */ /* 0x000fca0007f1e0ff */
[----:B------:R-:W-:-:S05]  /*2070*/  IMAD.X R11, RZ, RZ, c[0x0][0x17c], P0 ;  /* 0x00005f00ff0b7624 */ /* 0x000fca00000e06ff */
[----:B------:R0:W-:Y:S03]  /*2080*/  STG.E.U8 [R10.64], R3 ;  /* 0x000000030a007986 */ /* 0x0001e6000c10110c */
.L_x_22052:
[----:B0-----:R-:W-:-:S13]  /*2090*/  ISETP.GE.AND P0, PT, R0, UR5, PT ;  /* 0x0000000500007c0c */ /* 0x001fda000bf06270 */
[----:B------:R-:W-:Y:S05]  /*20a0*/  @P0 BRA `(.L_x_22054) ;  /* 0x000000c000000947 */ /* 0x000fea0003800000 */
[C---:B------:R-:W-:Y:S02]  /*20b0*/  IADD3 R2, R0.reuse, UR4, RZ ;  /* 0x0000000400027c10 */ /* 0x040fe4000fffe0ff */
[----:B------:R-:W-:Y:S02]  /*20c0*/  IADD3 R0, R0, 0x80, RZ ;  /* 0x0000008000007810 */ /* 0x000fe40007ffe0ff */
[----:B------:R-:W-:-:S05]  /*20d0*/  IADD3 R2, P0, R2, c[0x0][0x178], RZ ;  /* 0x00005e0002027a10 */ /* 0x000fca0007f1e0ff */
[----:B------:R-:W-:-:S05]  /*20e0*/  IMAD.X R3, RZ, RZ, c[0x0][0x17c], P0 ;  /* 0x00005f00ff037624 */ /* 0x000fca00000e06ff */
[----:B------:R0:W-:Y:S03]  /*20f0*/  STG.E.U8 [R2.64], R4 ;  /* 0x0000000402007986 */ /* 0x0001e6000c10110c */
.L_x_22053:
[----:B------:R-:W-:-:S13]  /*2100*/  ISETP.GE.AND P0, PT, R0, UR5, PT ;  /* 0x0000000500007c0c */ /* 0x000fda000bf06270 */
[----:B------:R-:W-:Y:S05]  /*2110*/  @P0 BRA `(.L_x_22055) ;  /* 0x000000d000000947 */ /* 0x000fea0003800000 */
[C---:B0-----:R-:W-:Y:S02]  /*2120*/  IADD3 R2, R0.reuse, UR4, RZ ;  /* 0x0000000400027c10 */ /* 0x041fe4000fffe0ff */
[----:B------:R-:W-:Y:S02]  /*2130*/  IADD3 R0, R0, 0x80, RZ ;  /* 0x0000008000007810 */ /* 0x000fe40007ffe0ff */
[----:B------:R-:W-:-:S05]  /*2140*/  IADD3 R2, P0, R2, c[0x0][0x178], RZ ;  /* 0x00005e0002027a10 */ /* 0x000fca0007f1e0ff */
[----:B------:R-:W-:-:S05]  /*2150*/  IMAD.X R3, RZ, RZ, c[0x0][0x17c], P0 ;  /* 0x00005f00ff037624 */ /* 0x000fca00000e06ff */
[----:B------:R0:W-:Y:S03]  /*2160*/  STG.E.U8 [R2.64], R5 ;  /* 0x0000000502007986 */ /* 0x0001e6000c10110c */
.L_x_22054:
[----:B------:R-:W-:-:S13]  /*2170*/  ISETP.GE.AND P0, PT, R0, UR5, PT ;  /* 0x0000000500007c0c */ /* 0x000fda000bf06270 */
[----:B------:R-:W-:Y:S01]  /*2180*/  @P0 BREAK B1 ;  /* 0x0000000000010942 */ /* 0x000fe20003800000 */
[----:B------:R-:W-:Y:S05]  /*2190*/  @P0 BRA `(.L_x_22056) ;  /* 0x000000c000000947 */ /* 0x000fea0003800000 */
[C---:B0-----:R-:W-:Y:S02]  /*21a0*/  IADD3 R2, R0.reuse, UR4, RZ ;  /* 0x0000000400027c10 */ /* 0x041fe4000fffe0ff */
[----:B------:R-:W-:Y:S02]  /*21b0*/  IADD3 R0, R0, 0x80, RZ ;  /* 0x0000008000007810 */ /* 0x000fe40007ffe0ff */
[----:B------:R-:W-:-:S05]  /*21c0*/  IADD3 R2, P0, R2, c[0x0][0x178], RZ ;  /* 0x00005e0002027a10 */ /* 0x000fca0007f1e0ff */
[----:B------:R-:W-:-:S05]  /*21d0*/  IMAD.X R3, RZ, RZ, c[0x0][0x17c], P0 ;  /* 0x00005f00ff037624 */ /* 0x000fca00000e06ff */
[----:B------:R0:W-:Y:S03]  /*21e0*/  STG.E.U8 [R2.64], R7 ;  /* 0x0000000702007986 */ /* 0x0001e6000c10110c */
.L_x_22055:
[----:B------:R-:W-:Y:S05]  /*21f0*/  BSYNC B1 ;  /* 0x0000000000017941 */ /* 0x000fea0003800000 */
.L_x_22051:
[----:B------:R-:W-:-:S13]  /*2200*/  ISETP.GE.AND P0, PT, R0, UR5, PT ;  /* 0x0000000500007c0c */ /* 0x000fda000bf06270 */
[C---:B0-----:R-:W-:Y:S02]  /*2210*/  @!P0 IADD3 R2, R0.reuse, UR4, RZ ;  /* 0x0000000400028c10 */ /* 0x041fe4000fffe0ff */
[----:B------:R-:W-:Y:S02]  /*2220*/  @!P0 IADD3 R0, R0, 0x80, RZ ;  /* 0x0000008000008810 */ /* 0x000fe40007ffe0ff */
[----:B------:R-:W-:-:S05]  /*2230*/  @!P0 IADD3 R2, P1, R2, c[0x0][0x178], RZ ;  /* 0x00005e0002028a10 */ /* 0x000fca0007f3e0ff */
[----:B------:R-:W-:-:S05]  /*2240*/  @!P0 IMAD.X R3, RZ, RZ, c[0x0][0x17c], P1 ;  /* 0x00005f00ff038624 */ /* 0x000fca00008e06ff */
[----:B------:R0:W-:Y:S03]  /*2250*/  @!P0 STG.E.U8 [R2.64], R8 ;  /* 0x0000000802008986 */ /* 0x0001e6000c10110c */
.L_x_22056:
[----:B------:R-:W-:Y:S05]  /*2260*/  BSYNC B0 ;  /* 0x0000000000007941 */ /* 0x000fea0003800000 */
.L_x_22050:
[----:B------:R-:W-:Y:S01]  /*2270*/  WARPSYNC 0xffffffff ;  /* 0xffffffff00007948 */ /* 0x000fe20003800000 */
[----:B------:R-:W-:-:S13]  /*2280*/  ISETP.GE.AND P0, PT, R0, UR5, PT ;  /* 0x0000000500007c0c */ /* 0x000fda000bf06270 */
[----:B------:R-:W-:Y:S05]  /*2290*/  @P0 EXIT ;  /* 0x000000000000094d */ /* 0x000fea0003800000 */
[----:B------:R-:W-:-:S04]  /*22a0*/  IADD3 R0, R0, UR4, RZ ;  /* 0x0000000400007c10 */ /* 0x000fc8000fffe0ff */
[----:B0-----:R-:W-:-:S05]  /*22b0*/  IADD3 R2, P0, R0, c[0x0][0x178], RZ ;  /* 0x00005e0000027a10 */ /* 0x001fca0007f1e0ff */
[----:B------:R-:W-:-:S05]  /*22c0*/  IMAD.X R3, RZ, RZ, c[0x0][0x17c], P0 ;  /* 0x00005f00ff037624 */ /* 0x000fca00000e06ff */
[----:B------:R-:W-:Y:S01]  /*22d0*/  STG.E.U8 [R2.64], R6 ;  /* 0x0000000602007986 */ /* 0x000fe2000c10110c */
[----:B------:R-:W-:Y:S05]  /*22e0*/  EXIT ;  /* 0x000000000000794d */ /* 0x000fea0003800000 */
.L_x_22057:
        /* <DEDUP_REMOVED lines=9> */
.L_x_23067:


//--------------------- .text._ZN2at6native29vectorized_elementwise_kernelILi4EZNS0_54_GLOBAL__N__d8c5977b_16_LinearAlgebra_cu_9e10b42f_321716addr_kernel_cudaERNS_14TensorIteratorERKN3c106ScalarES8_EUlbbbE0_St5arrayIPcLm4EEEEviT0_T1_ --------------------------
	.section	.text._ZN2at6native29vectorized_elementwise_kernelILi4EZNS0_54_GLOBAL__N__d8c5977b_16_LinearAlgebra_cu_9e10b42f_321716addr_kernel_cudaERNS_14TensorIteratorERKN3c106ScalarES8_EUlbbbE0_St5arrayIPcLm4EEEEviT0_T1_,"ax",@progbits
	.sectioninfo	@"SHI_REGISTERS=32"
	.align	128
        .global         _ZN2at6native29vectorized_elementwise_kernelILi4EZNS0_54_GLOBAL__N__d8c5977b_16_LinearAlgebra_cu_9e10b42f_321716addr_kernel_cudaERNS_14TensorIteratorERKN3c106ScalarES8_EUlbbbE0_St5arrayIPcLm4EEEEviT0_T1_
        .type           _ZN2at6native29vectorized_elementwise_kernelILi4EZNS0_54_GLOBAL__N__d8c5977b_16_LinearAlgebra_cu_9e10b42f_321716addr_kernel_cudaERNS_14TensorIteratorERKN3c106ScalarES8_EUlbbbE0_St5arrayIPcLm4EEEEviT0_T1_,@function
        .size           _ZN2at6native29vectorized_elementwise_kernelILi4EZNS0_54_GLOBAL__N__d8c5977b_16_LinearAlgebra_cu_9e10b42f_321716addr_kernel_cudaERNS_14TensorIteratorERKN3c106ScalarES8_EUlbbbE0_St5arrayIPcLm4EEEEviT0_T1_,(.L_x_23068 - _ZN2at6native29vectorized_elementwise_kernelILi4EZNS0_54_GLOBAL__N__d8c5977b_16_LinearAlgebra_cu_9e10b42f_321716addr_kernel_cudaERNS_14TensorIteratorERKN3c106ScalarES8_EUlbbbE0_St5arrayIPcLm4EEEEviT0_T1_)
        .other          _ZN2at6native29vectorized_elementwise_kernelILi4EZNS0_54_GLOBAL__N__d8c5977b_16_LinearAlgebra_cu_9e10b42f_321716addr_kernel_cudaERNS_14TensorIteratorERKN3c106ScalarES8_EUlbbbE0_St5arrayIPcLm4EEEEviT0_T1_,@"STO_CUDA_ENTRY STV_DEFAULT"
_ZN2at6native29vectorized_elementwise_kernelILi4EZNS0_54_GLOBAL__N__d8c5977b_16_LinearAlgebra_cu_9e10b42f_321716addr_kernel_cudaERNS_14TensorIteratorERKN3c106ScalarES8_EUlbbbE0_St5arrayIPcLm4EEEEviT0_T1_:
.text._ZN2at6native29vectorized_elementwise_kernelILi4EZNS0_54_GLOBAL__N__d8c5977b_16_LinearAlgebra_cu_9e10b42f_321716addr_kernel_cudaERNS_14TensorIteratorERKN3c106ScalarES8_EUlbbbE0_St5arrayIPcLm4EEEEviT0_T1_:
        /* <DEDUP_REMOVED lines=26> */
[----:B------:R-:W2:Y:S04]  /*01a0*/  LDG.E R11, [R4.64] ;  /* 0x0000000c040b7981 */ /* 0x000ea8000c1e1900 */
[----:B------:R-:W3:Y:S04]  /*01b0*/  LDG.E R12, [R4.64+0x200] ;  /* 0x0002000c040c7981 */ /* 0x000ee8000c1e1900 */
[----:B------:R-:W4:Y:S04]  /*01c0*/  LDG.E R13, [R6.64] ;  /* 0x0000000c060d7981 */ /* 0x000f28000c1e1900 */
[----:B------:R-:W5:Y:S01]  /*01d0*/  LDG.E R14, [R6.64+0x200] ;  /* 0x0002000c060e7981 */ /* 0x000f62000c1e1900 */
[----:B------:R-:W-:Y:S01]  /*01e0*/  ISETP.NE.AND P0, PT, RZ, UR14, PT ;  /* 0x0000000eff007c0c */ /* 0x000fe2000bf05270 */
[----:B------:R-:W-:-:S04]  /*01f0*/  UIADD3 UR6, UP0, UR4, UR6, URZ ;  /* 0x0000000604067290 */ /* 0x000fc8000ff1e03f */
[----:B------:R-:W-:Y:S02]  /*0200*/  UIADD3.X UR5, UR5, UR7, URZ, UP0, !UPT ;  /* 0x0000000705057290 */ /* 0x000fe400087fe43f */
[----:B------:R-:W-:-:S04]  /*0210*/  IMAD.U32 R2, RZ, RZ, UR6 ;  /* 0x00000006ff027e24 */ /* 0x000fc8000f8e00ff */
[----:B------:R-:W-:Y:S01]  /*0220*/  IMAD.U32 R3, RZ, RZ, UR5 ;  /* 0x00000005ff037e24 */ /* 0x000fe2000f8e00ff */
[C---:B--2---:R-:W-:Y:S02]  /*0230*/  PRMT R8, R11.reuse, 0x7770, RZ ;  /* 0x000077700b087816 */ /* 0x044fe400000000ff */
[C---:B------:R-:W-:Y:S02]  /*0240*/  PRMT R9, R11.reuse, 0x7771, RZ ;  /* 0x000077710b097816 */ /* 0x040fe400000000ff */
[----:B------:R-:W-:Y:S02]  /*0250*/  PRMT R10, R11, 0x7772, RZ ;  /* 0x000077720b0a7816 */ /* 0x000fe400000000ff */
[C---:B---3--:R-:W-:Y:S02]  /*0260*/  PRMT R19, R12.reuse, 0x7770, RZ ;  /* 0x000077700c137816 */ /* 0x048fe400000000ff */
[C---:B------:R-:W-:Y:S02]  /*0270*/  PRMT R20, R12.reuse, 0x7771, RZ ;  /* 0x000077710c147816 */ /* 0x040fe400000000ff */
[----:B------:R-:W-:-:S02]  /*0280*/  PRMT R21, R12, 0x7772, RZ ;  /* 0x000077720c157816 */ /* 0x000fc400000000ff */
[C---:B----4-:R-:W-:Y:S02]  /*0290*/  PRMT R22, R13.reuse, 0x7770, RZ ;  /* 0x000077700d167816 */ /* 0x050fe400000000ff */
[C---:B------:R-:W-:Y:S02]  /*02a0*/  PRMT R17, R13.reuse, 0x7771, RZ ;  /* 0x000077710d117816 */ /* 0x040fe400000000ff */
[C---:B------:R-:W-:Y:S02]  /*02b0*/  PRMT R18, R13.reuse, 0x7772, RZ ;  /* 0x000077720d127816 */ /* 0x040fe400000000ff */
[----:B------:R-:W-:Y:S02]  /*02c0*/  PRMT R5, R13, 0x7773, RZ ;  /* 0x000077730d057816 */ /* 0x000fe400000000ff */
[----:B------:R-:W-:Y:S02]  /*02d0*/  PRMT R11, R11, 0x7773, RZ ;  /* 0x000077730b0b7816 */ /* 0x000fe400000000ff */
[----:B------:R-:W-:-:S02]  /*02e0*/  PRMT R12, R12, 0x7773, RZ ;  /* 0x000077730c0c7816 */ /* 0x000fc400000000ff */
[C---:B-----5:R-:W-:Y:S02]  /*02f0*/  PRMT R13, R14.reuse, 0x7770, RZ ;  /* 0x000077700e0d7816 */ /* 0x060fe400000000ff */
[C---:B------:R-:W-:Y:S02]  /*0300*/  PRMT R15, R14.reuse, 0x7771, RZ ;  /* 0x000077710e0f7816 */ /* 0x040fe400000000ff */
[C---:B------:R-:W-:Y:S02]  /*0310*/  PRMT R16, R14.reuse, 0x7772, RZ ;  /* 0x000077720e107816 */ /* 0x040fe400000000ff */
[----:B------:R-:W-:Y:S01]  /*0320*/  PRMT R4, R14, 0x7773, RZ ;  /* 0x000077730e047816 */ /* 0x000fe200000000ff */
[----:B------:R-:W-:Y:S05]  /*0330*/  @!P0 BRA `(.L_x_22059) ;  /* 0x0000032000008947 */ /* 0x000fea0003800000 */
[----:B------:R-:W-:-:S05]  /*0340*/  IMAD.WIDE.U32 R2, R0, 0x4, R2 ;  /* 0x0000000400027825 */ /* 0x000fca00078e0002 */
[----:B------:R0:W2:Y:S04]  /*0350*/  LDG.E R6, [R2.64+0x200] ;  /* 0x0002000c02067981 */ /* 0x0000a8000c1e1900 */
[----:B------:R0:W3:Y:S01]  /*0360*/  LDG.E R7, [R2.64] ;  /* 0x0000000c02077981 */ /* 0x0000e2000c1e1900 */
        /* <DEDUP_REMOVED lines=16> */
[----:B------:R-:W-:Y:S02]  /*0470*/  ISETP.NE.AND P4, PT, R2, RZ, PT ;  /* 0x000000ff0200720c */ /* 0x000fe40003f85270 */
[----:B------:R-:W-:Y:S02]  /*0480*/  ISETP.NE.AND P5, PT, R13, RZ, P5 ;  /* 0x000000ff0d00720c */ /* 0x000fe40002fa5270 */
[----:B------:R-:W-:-:S02]  /*0490*/  P2R R2, PR, RZ, 0x10 ;  /* 0x00000010ff027803 */ /* 0x000fc40000000000 */
[----:B------:R-:W-:Y:S02]  /*04a0*/  ISETP.NE.AND P4, PT, R3, RZ, PT ;  /* 0x000000ff0300720c */ /* 0x000fe40003f85270 */
[----:B------:R-:W-:Y:S02]  /*04b0*/  ISETP.NE.AND P6, PT, R12, RZ, P6 ;  /* 0x000000ff0c00720c */ /* 0x000fe400037c5270 */
[----:B------:R-:W-:Y:S02]  /*04c0*/  P2R R5, PR, RZ, 0x8 ;  /* 0x00000008ff057803 */ /* 0x000fe40000000000 */
[----:B------:R-:W-:Y:S02]  /*04d0*/  ISETP.NE.AND P6, PT, R4, RZ, P6 ;  /* 0x000000ff0400720c */ /* 0x000fe400037c5270 */
[----:B------:R-:W-:Y:S02]  /*04e0*/  ISETP.NE.AND P1, PT, R15, RZ, P1 ;  /* 0x000000ff0f00720c */ /* 0x000fe40000f25270 */
[----:B------:R-:W-:-:S02]  /*04f0*/  ISETP.NE.AND P0, PT, R16, RZ, P0 ;  /* 0x000000ff1000720c */ /* 0x000fc40000705270 */
[----:B------:R-:W-:Y:S02]  /*0500*/  P2R R8, PR, RZ, 0x4 ;  /* 0x00000004ff087803 */ /* 0x000fe40000000000 */
[C---:B--2---:R-:W-:Y:S02]  /*0510*/  PRMT R3, R6.reuse, 0x7770, RZ ;  /* 0x0000777006037816 */ /* 0x044fe400000000ff */
[C---:B------:R-:W-:Y:S02]  /*0520*/  PRMT R4, R6.reuse, 0x7771, RZ ;  /* 0x0000777106047816 */ /* 0x040fe400000000ff */
[----:B------:R-:W-:Y:S02]  /*0530*/  ISETP.NE.OR P3, PT, R3, RZ, P5 ;  /* 0x000000ff0300720c */ /* 0x000fe40002f65670 */
[----:B---3--:R-:W-:Y:S02]  /*0540*/  PRMT R3, R7, 0x7770, RZ ;  /* 0x0000777007037816 */ /* 0x008fe400000000ff */
[----:B------:R-:W-:-:S02]  /*0550*/  PRMT R9, R6, 0x7772, RZ ;  /* 0x0000777206097816 */ /* 0x000fc400000000ff */
[----:B------:R-:W-:Y:S02]  /*0560*/  PRMT R6, R6, 0x7773, RZ ;  /* 0x0000777306067816 */ /* 0x000fe400000000ff */
[----:B------:R-:W-:Y:S02]  /*0570*/  ISETP.NE.OR P4, PT, R3, RZ, P4 ;  /* 0x000000ff0300720c */ /* 0x000fe40002785670 */
[----:B------:R-:W-:Y:S02]  /*0580*/  ISETP.NE.OR P2, PT, R4, RZ, P1 ;  /* 0x000000ff0400720c */ /* 0x000fe40000f45670 */
[----:B------:R-:W-:Y:S02]  /*0590*/  ISETP.NE.OR P1, PT, R9, RZ, P0 ;  /* 0x000000ff0900720c */ /* 0x000fe40000725670 */
[----:B------:R-:W-:Y:S02]  /*05a0*/  ISETP.NE.AND P5, PT, R5, RZ, PT ;  /* 0x000000ff0500720c */ /* 0x000fe40003fa5270 */
[----:B------:R-:W-:-:S02]  /*05b0*/  ISETP.NE.OR P0, PT, R6, RZ, P6 ;  /* 0x000000ff0600720c */ /* 0x000fc40003705670 */
[C---:B------:R-:W-:Y:S02]  /*05c0*/  PRMT R4, R7.reuse, 0x7771, RZ ;  /* 0x0000777107047816 */ /* 0x040fe400000000ff */
[C---:B------:R-:W-:Y:S02]  /*05d0*/  PRMT R5, R7.reuse, 0x7772, RZ ;  /* 0x0000777207057816 */ /* 0x040fe400000000ff */
[----:B------:R-:W-:Y:S02]  /*05e0*/  P2R R6, PR, RZ, 0x10 ;  /* 0x00000010ff067803 */ /* 0x000fe40000000000 */
[----:B------:R-:W-:Y:S02]  /*05f0*/  ISETP.NE.AND P6, PT, R8, RZ, PT ;  /* 0x000000ff0800720c */ /* 0x000fe40003fc5270 */
[----:B------:R-:W-:Y:S02]  /*0600*/  PRMT R7, R7, 0x7773, RZ ;  /* 0x0000777307077816 */ /* 0x000fe400000000ff */
[----:B------:R-:W-:-:S02]  /*0610*/  ISETP.NE.AND P4, PT, R2, RZ, PT ;  /* 0x000000ff0200720c */ /* 0x000fc40003f85270 */
[----:B------:R-:W-:Y:S02]  /*0620*/  ISETP.NE.OR P5, PT, R5, RZ, P5 ;  /* 0x000000ff0500720c */ /* 0x000fe40002fa5670 */
[----:B------:R-:W-:Y:S02]  /*0630*/  ISETP.NE.OR P4, PT, R4, RZ, P4 ;  /* 0x000000ff0400720c */ /* 0x000fe40002785670 */
[----:B------:R-:W-:Y:S01]  /*0640*/  ISETP.NE.OR P6, PT, R7, RZ, P6 ;  /* 0x000000ff0700720c */ /* 0x000fe200037c5670 */
[----:B------:R-:W-:Y:S05]  /*0650*/  BRA `(.L_x_22060) ;  /* 0x0000016000007947 */ /* 0x000fea0003800000 */
.L_x_22059:
        /* <DEDUP_REMOVED lines=22> */
.L_x_22060:
        /* <DEDUP_REMOVED lines=8> */
[----:B------:R-:W-:-:S04]  /*0840*/  SEL R3, RZ, 0x1, !P4 ;  /* 0x00000001ff037807 */ /* 0x000fc80006000000 */
[----:B------:R-:W-:Y:S02]  /*0850*/  PRMT R5, R3, 0x7604, R2 ;  /* 0x0000760403057816 */ /* 0x000fe40000000002 */
[----:B------:R-:W-:Y:S02]  /*0860*/  SEL R2, RZ, 0x1, !P5 ;  /* 0x00000001ff027807 */ /* 0x000fe40006800000 */
[----:B------:R-:W-:Y:S02]  /*0870*/  SEL R3, RZ, 0x1, !P2 ;  /* 0x00000001ff037807 */ /* 0x000fe40005000000 */
[----:B------:R-:W-:Y:S01]  /*0880*/  PRMT R7, R2, 0x7054, R5 ;  /* 0x0000705402077816 */ /* 0x000fe20000000005 */
[----:B------:R-:W-:Y:S01]  /*0890*/  IMAD.U32 R2, RZ, RZ, UR5 ;  /* 0x00000005ff027e24 */ /* 0x000fe2000f8e00ff */
[----:B------:R-:W-:Y:S01]  /*08a0*/  PRMT R6, R3, 0x7604, R4 ;  /* 0x0000760403067816 */ /* 0x000fe20000000004 */
[----:B------:R-:W-:Y:S01]  /*08b0*/  IMAD.U32 R3, RZ, RZ, UR6 ;  /* 0x00000006ff037e24 */ /* 0x000fe2000f8e00ff */
[----:B------:R-:W-:-:S02]  /*08c0*/  SEL R5, RZ, 0x1, !P1 ;  /* 0x00000001ff057807 */ /* 0x000fc40004800000 */
[----:B------:R-:W-:Y:S01]  /*08d0*/  SEL R4, RZ, 0x1, !P6 ;  /* 0x00000001ff047807 */ /* 0x000fe20007000000 */
[----:B------:R-:W-:Y:S01]  /*08e0*/  IMAD.WIDE R2, R0, 0x4, R2 ;  /* 0x0000000400027825 */ /* 0x000fe200078e0202 */
[----:B------:R-:W-:Y:S02]  /*08f0*/  PRMT R6, R5, 0x7054, R6 ;  /* 0x0000705405067816 */ /* 0x000fe40000000006 */
[----:B------:R-:W-:Y:S02]  /*0900*/  SEL R5, RZ, 0x1, !P0 ;  /* 0x00000001ff057807 */ /* 0x000fe40004000000 */
[----:B------:R-:W-:Y:S02]  /*0910*/  PRMT R7, R4, 0x654, R7 ;  /* 0x0000065404077816 */ /* 0x000fe40000000007 */
[----:B------:R-:W-:-:S03]  /*0920*/  PRMT R5, R5, 0x654, R6 ;  /* 0x0000065405057816 */ /* 0x000fc60000000006 */
[----:B------:R-:W-:Y:S04]  /*0930*/  STG.E [R2.64], R7 ;  /* 0x0000000702007986 */ /* 0x000fe8000c10190c */
[----:B------:R-:W-:Y:S01]  /*0940*/  STG.E [R2.64+0x200], R5 ;  /* 0x0002000502007986 */ /* 0x000fe2000c10190c */
[----:B------:R-:W-:Y:S05]  /*0950*/  EXIT ;  /* 0x000000000000794d */ /* 0x000fea0003800000 */
.L_x_22058:
        /* <DEDUP_REMOVED lines=292> */
.L_x_22062:
        /* <DEDUP_REMOVED lines=53> */
.L_x_22063:
[----:B------:R-:W-:Y:S05]  /*1ef0*/  BSYNC B0 ;  /* 0x0000000000007941 */ /* 0x000fea0003800000 */
.L_x_22061:
        /* <DEDUP_REMOVED lines=21> */
.L_x_22066:
[----:B0-----:R-:W-:-:S13]  /*2050*/  ISETP.GE.AND P0, PT, R0, UR5, PT ;  /* 0x0000000500007c0c */ /* 0x001fda000bf06270 */
[----:B------:R-:W-:Y:S05]  /*2060*/  @P0 BRA `(.L_x_22068) ;  /* 0x000000c000000947 */ /* 0x000fea0003800000 */
[C---:B------:R-:W-:Y:S02]  /*2070*/  IADD3 R2, R0.reuse, UR4, RZ ;  /* 0x0000000400027c10 */ /* 0x040fe4000fffe0ff */
[----:B------:R-:W-:Y:S02]  /*2080*/  IADD3 R0, R0, 0x80, RZ ;  /* 0x0000008000007810 */ /* 0x000fe40007ffe0ff */
[----:B------:R-:W-:-:S05]  /*2090*/  IADD3 R2, P0, R2, c[0x0][0x178], RZ ;  /* 0x00005e0002027a10 */ /* 0x000fca0007f1e0ff */
[----:B------:R-:W-:-:S05]  /*20a0*/  IMAD.X R3, RZ, RZ, c[0x0][0x17c], P0 ;  /* 0x00005f00ff037624 */ /* 0x000fca00000e06ff */
[----:B------:R0:W-:Y:S03]  /*20b0*/  STG.E.U8 [R2.64], R4 ;  /* 0x0000000402007986 */ /* 0x0001e6000c10110c */
.L_x_22067:
[----:B------:R-:W-:-:S13]  /*20c0*/  ISETP.GE.AND P0, PT, R0, UR5, PT ;  /* 0x0000000500007c0c */ /* 0x000fda000bf06270 */
[----:B------:R-:W-:Y:S05]  /*20d0*/  @P0 BRA `(.L_x_22069) ;  /* 0x000000d000000947 */ /* 0x000fea0003800000 */
[C---:B0-----:R-:W-:Y:S02]  /*20e0*/  IADD3 R2, R0.reuse, UR4, RZ ;  /* 0x0000000400027c10 */ /* 0x041fe4000fffe0ff */
[----:B------:R-:W-:Y:S02]  /*20f0*/  IADD3 R0, R0, 0x80, RZ ;  /* 0x0000008000007810 */ /* 0x000fe40007ffe0ff */
[----:B------:R-:W-:-:S05]  /*2100*/  IADD3 R2, P0, R2, c[0x0][0x178], RZ ;  /* 0x00005e0002027a10 */ /* 0x000fca0007f1e0ff */
[----:B------:R-:W-:-:S05]  /*2110*/  IMAD.X R3, RZ, RZ, c[0x0][0x17c], P0 ;  /* 0x00005f00ff037624 */ /* 0x000fca00000e06ff */
[----:B------:R0:W-:Y:S03]  /*2120*/  STG.E.U8 [R2.64], R5 ;  /* 0x0000000502007986 */ /* 0x0001e6000c10110c */
.L_x_22068:
        /* <DEDUP_REMOVED lines=8> */
.L_x_22069:
[----:B------:R-:W-:Y:S05]  /*21b0*/  BSYNC B1 ;  /* 0x0000000000017941 */ /* 0x000fea0003800000 */
.L_x_22065:
[----:B------:R-:W-:-:S13]  /*21c0*/  ISETP.GE.AND P0, PT, R0, UR5, PT ;  /* 0x0000000500007c0c */ /* 0x000fda000bf06270 */
[C---:B0-----:R-:W-:Y:S02]  /*21d0*/  @!P0 IADD3 R2, R0.reuse, UR4, RZ ;  /* 0x0000000400028c10 */ /* 0x041fe4000fffe0ff */
[----:B------:R-:W-:Y:S02]  /*21e0*/  @!P0 IADD3 R0, R0, 0x80, RZ ;  /* 0x0000008000008810 */ /* 0x000fe40007ffe0ff */
[----:B------:R-:W-:-:S05]  /*21f0*/  @!P0 IADD3 R2, P1, R2, c[0x0][0x178], RZ ;  /* 0x00005e0002028a10 */ /* 0x000fca0007f3e0ff */
[----:B------:R-:W-:-:S05]  /*2200*/  @!P0 IMAD.X R3, RZ, RZ, c[0x0][0x17c], P1 ;  /* 0x00005f00ff038624 */ /* 0x000fca00008e06ff */
[----:B------:R0:W-:Y:S03]  /*2210*/  @!P0 STG.E.U8 [R2.64], R8 ;  /* 0x0000000802008986 */ /* 0x0001e6000c10110c */
.L_x_22070:
[----:B------:R-:W-:Y:S05]  /*2220*/  BSYNC B0 ;  /* 0x0000000000007941 */ /* 0x000fea0003800000 */
.L_x_22064:
        /* <DEDUP_REMOVED lines=8> */
.L_x_22071:
        /* <DEDUP_REMOVED lines=13> */
.L_x_23068:


//--------------------- .text._ZN2at6native29vectorized_elementwise_kernelILi8EZNS0_54_GLOBAL__N__d8c5977b_16_LinearAlgebra_cu_9e10b42f_321716addr_kernel_cudaERNS_14TensorIteratorERKN3c106ScalarES8_EUlbbbE0_St5arrayIPcLm4EEEEviT0_T1_ --------------------------
	.section	.text._ZN2at6native29vectorized_elementwise_kernelILi8EZNS0_54_GLOBAL__N__d8c5977b_16_LinearAlgebra_cu_9e10b42f_321716addr_kernel_cudaERNS_14TensorIteratorERKN3c106ScalarES8_EUlbbbE0_St5arrayIPcLm4EEEEviT0_T1_,"ax",@progbits
	.sectioninfo	@"SHI_REGISTERS=4"
	.align	128
        .global         _ZN2at6native29vectorized_elementwise_kernelILi8EZNS0_54_GLOBAL__N__d8c5977b_16_LinearAlgebra_cu_9e10b42f_321716addr_kernel_cudaERNS_14TensorIteratorERKN3c106ScalarES8_EUlbbbE0_St5arrayIPcLm4EEEEviT0_T1_
        .type           _ZN2at6native29vectorized_elementwise_kernelILi8EZNS0_54_GLOBAL__N__d8c5977b_16_LinearAlgebra_cu_9e10b42f_321716addr_kernel_cudaERNS_14TensorIteratorERKN3c106ScalarES8_EUlbbbE0_St5arrayIPcLm4EEEEviT0_T1_,@function
        .size           _ZN2at6native29vectorized_elementwise_kernelILi8EZNS0_54_GLOBAL__N__d8c5977b_16_LinearAlgebra_cu_9e10b42f_321716addr_kernel_cudaERNS_14TensorIteratorERKN3c106ScalarES8_EUlbbbE0_St5arrayIPcLm4EEEEviT0_T1_,(.L_x_23069 - _ZN2at6native29vectorized_elementwise_kernelILi8EZNS0_54_GLOBAL__N__d8c5977b_16_LinearAlgebra_cu_9e10b42f_321716addr_kernel_cudaERNS_14TensorIteratorERKN3c106ScalarES8_EUlbbbE0_St5arrayIPcLm4EEEEviT0_T1_)
        .other          _ZN2at6native29vectorized_elementwise_kernelILi8EZNS0_54_GLOBAL__N__d8c5977b_16_LinearAlgebra_cu_9e10b42f_321716addr_kernel_cudaERNS_14TensorIteratorERKN3c106ScalarES8_EUlbbbE0_St5arrayIPcLm4EEEEviT0_T1_,@"STO_CUDA_ENTRY STV_DEFAULT"
_ZN2at6native29vectorized_elementwise_kernelILi8EZNS0_54_GLOBAL__N__d8c5977b_16_LinearAlgebra_cu_9e10b42f_321716addr_kernel_cudaERNS_14TensorIteratorERKN3c106ScalarES8_EUlbbbE0_St5arrayIPcLm4EEEEviT0_T1_:
.text._ZN2at6native29vectorized_elementwise_kernelILi8EZNS0_54_GLOBAL__N__d8c5977b_16_LinearAlgebra_cu_9e10b42f_321716addr_kernel_cudaERNS_14TensorIteratorERKN3c106ScalarES8_EUlbbbE0_St5arrayIPcLm4EEEEviT0_T1_:
[----:B------:R-:W-:Y:S02]  /*0000*/  MOV R1, c[0x0][0x28] ;  /* 0x00000a0000017a02 */ /* 0x000fe40000000f00 */
[----:B------:R-:W-:Y:S05]  /*0010*/  EXIT ;  /* 0x000000000000794d */ /* 0x000fea0003800000 */
.L_x_22072:
        /* <DEDUP_REMOVED lines=14> */
.L_x_23069:


//--------------------- .text._ZN2at6native18elementwise_kernelILi128ELi4EZNS0_15gpu_kernel_implIZNS0_54_GLOBAL__N__d8c5977b_16_LinearAlgebra_cu_9e10b42f_321716addr_kernel_cudaERNS_14TensorIteratorERKN3c106ScalarES9_EUlbbbE_EEvRNS_18TensorIteratorBaseERKT_EUliE_EEviT1_ --------------------------
	.section	.text._ZN2at6native18elementwise_kernelILi128ELi4EZNS0_15gpu_kernel_implIZNS0_54_GLOBAL__N__d8c5977b_16_LinearAlgebra_cu_9e10b42f_321716addr_kernel_cudaERNS_14TensorIteratorERKN3c106ScalarES9_EUlbbbE_EEvRNS_18TensorIteratorBaseERKT_EUliE_EEviT1_,"ax",@progbits
	.sectioninfo	@"SHI_REGISTERS=27"
	.align	128
        .global         _ZN2at6native18elementwise_kernelILi128ELi4EZNS0_15gpu_kernel_implIZNS0_54_GLOBAL__N__d8c5977b_16_LinearAlgebra_cu_9e10b42f_321716addr_kernel_cudaERNS_14TensorIteratorERKN3c106ScalarES9_EUlbbbE_EEvRNS_18TensorIteratorBaseERKT_EUliE_EEviT1_
        .type           _ZN2at6native18elementwise_kernelILi128ELi4EZNS0_15gpu_kernel_implIZNS0_54_GLOBAL__N__d8c5977b_16_LinearAlgebra_cu_9e10b42f_321716addr_kernel_cudaERNS_14TensorIteratorERKN3c106ScalarES9_EUlbbbE_EEvRNS_18TensorIteratorBaseERKT_EUliE_EEviT1_,@function
        .size           _ZN2at6native18elementwise_kernelILi128ELi4EZNS0_15gpu_kernel_implIZNS0_54_GLOBAL__N__d8c5977b_16_LinearAlgebra_cu_9e10b42f_321716addr_kernel_cudaERNS_14TensorIteratorERKN3c106ScalarES9_EUlbbbE_EEvRNS_18TensorIteratorBaseERKT_EUliE_EEviT1_,(.L_x_23070 - _ZN2at6native18elementwise_kernelILi128ELi4EZNS0_15gpu_kernel_implIZNS0_54_GLOBAL__N__d8c5977b_16_LinearAlgebra_cu_9e10b42f_321716addr_kernel_cudaERNS_14TensorIteratorERKN3c106ScalarES9_EUlbbbE_EEvRNS_18TensorIteratorBaseERKT_EUliE_EEviT1_)
        .other          _ZN2at6native18elementwise_kernelILi128ELi4EZNS0_15gpu_kernel_implIZNS0_54_GLOBAL__N__d8c5977b_16_LinearAlgebra_cu_9e10b42f_321716addr_kernel_cudaERNS_14TensorIteratorERKN3c106ScalarES9_EUlbbbE_EEvRNS_18TensorIteratorBaseERKT_EUliE_EEviT1_,@"STO_CUDA_ENTRY STV_DEFAULT"
_ZN2at6native18elementwise_kernelILi128ELi4EZNS0_15gpu_kernel_implIZNS0_54_GLOBAL__N__d8c5977b_16_LinearAlgebra_cu_9e10b42f_321716addr_kernel_cudaERNS_14TensorIteratorERKN3c106ScalarES9_EUlbbbE_EEvRNS_18TensorIteratorBaseERKT_EUliE_EEviT1_:
.text._ZN2at6native18elementwise_kernelILi128ELi4EZNS0_15gpu_kernel_implIZNS0_54_GLOBAL__N__d8c5977b_16_LinearAlgebra_cu_9e10b42f_321716addr_kernel_cudaERNS_14TensorIteratorERKN3c106ScalarES9_EUlbbbE_EEvRNS_18TensorIteratorBaseERKT_EUliE_EEviT1_:
        /* <DEDUP_REMOVED lines=262> */
.L_x_22075:
        /* <DEDUP_REMOVED lines=29> */
.L_x_22076:
        /* <DEDUP_REMOVED lines=18> */
.L_x_22080:
[----:B------:R-:W2:Y:S02]  /*1350*/  LDG.E.U8 R2, [R2.64] ;  /* 0x0000002402027981 */ /* 0x000ea4000c1e1100 */
[----:B--2---:R-:W-:-:S04]  /*1360*/  ISETP.NE.AND P0, PT, R2, RZ, PT ;  /* 0x000000ff0200720c */ /* 0x004fc80003f05270 */
[----:B------:R-:W-:Y:S01]  /*1370*/  P2R R23, PR, RZ, 0x1 ;  /* 0x00000001ff177803 */ /* 0x000fe20000000000 */
[----:B------:R-:W-:Y:S05]  /*1380*/  BRA `(.L_x_22082) ;  /* 0x00000f4000007947 */ /* 0x000fea0003800000 */
.L_x_22079:
        /* <DEDUP_REMOVED lines=11> */
.L_x_22084:
[----:B------:R-:W2:Y:S02]  /*1440*/  LDG.E R2, [R2.64] ;  /* 0x0000002402027981 */ /* 0x000ea4000c1e1900 */
[----:B--2---:R-:W-:-:S04]  /*1450*/  ISETP.NE.AND P0, PT, R2, RZ, PT ;  /* 0x000000ff0200720c */ /* 0x004fc80003f05270 */
[----:B------:R-:W-:Y:S01]  /*1460*/  P2R R23, PR, RZ, 0x1 ;  /* 0x00000001ff177803 */ /* 0x000fe20000000000 */
[----:B------:R-:W-:Y:S05]  /*1470*/  BRA `(.L_x_22082) ;  /* 0x00000e5000007947 */ /* 0x000fea0003800000 */
.L_x_22083:
[----:B------:R-:W2:Y:S02]  /*1480*/  LDG.E.U16 R2, [R2.64] ;  /* 0x0000002402027981 */ /* 0x000ea4000c1e1500 */
[----:B--2---:R-:W-:-:S04]  /*1490*/  ISETP.NE.AND P0, PT, R2, RZ, PT ;  /* 0x000000ff0200720c */ /* 0x004fc80003f05270 */
[----:B------:R-:W-:Y:S01]  /*14a0*/  P2R R23, PR, RZ, 0x1 ;  /* 0x00000001ff177803 */ /* 0x000fe20000000000 */
[----:B------:R-:W-:Y:S05]  /*14b0*/  BRA `(.L_x_22082) ;  /* 0x00000e1000007947 */ /* 0x000fea0003800000 */
.L_x_22078:
        /* <DEDUP_REMOVED lines=10> */
.L_x_22086:
[----:B------:R-:W2:Y:S02]  /*1560*/  LDG.E.U16 R0, [R2.64] ;  /* 0x0000002402007981 */ /* 0x000ea4000c1e1500 */
[----:B--2---:R-:W-:-:S05]  /*1570*/  HADD2.F32 R0, -RZ, R0.H0_H0 ;  /* 0x20000000ff007230 */ /* 0x004fca0000004100 */
[----:B------:R-:W-:-:S04]  /*1580*/  FSETP.NEU.FTZ.AND P0, PT, R0, RZ, PT ;  /* 0x000000ff0000720b */ /* 0x000fc80003f1d000 */
[----:B------:R-:W-:Y:S01]  /*1590*/  P2R R23, PR, RZ, 0x1 ;  /* 0x00000001ff177803 */ /* 0x000fe20000000000 */
[----:B------:R-:W-:Y:S05]  /*15a0*/  BRA `(.L_x_22082) ;  /* 0x00000d2000007947 */ /* 0x000fea0003800000 */
.L_x_22085:
        /* <DEDUP_REMOVED lines=12> */
.L_x_22088:
        /* <DEDUP_REMOVED lines=11> */
.L_x_22087:
[----:B------:R-:W2:Y:S02]  /*1720*/  LDG.E.64 R2, [R2.64] ;  /* 0x0000002402027981 */ /* 0x000ea4000c1e1b00 */
[----:B--2---:R-:W0:-:S06]  /*1730*/  DSETP.NEU.AND P0, PT, R2, RZ, PT ;  /* 0x000000ff0200722a */ /* 0x004e0c0003f0d000 */
[----:B0-----:R-:W-:Y:S01]  /*1740*/  P2R R23, PR, RZ, 0x1 ;  /* 0x00000001ff177803 */ /* 0x001fe20000000000 */
[----:B------:R-:W-:Y:S05]  /*1750*/  BRA `(.L_x_22082) ;  /* 0x00000b7000007947 */ /* 0x000fea0003800000 */
.L_x_22077:
        /* <DEDUP_REMOVED lines=12> */
.L_x_22091:
[----:B------:R-:W2:Y:S02]  /*1820*/  LDG.E.128 R4, [R2.64] ;  /* 0x0000002402047981 */ /* 0x000ea4000c1e1d00 */
[----:B--2---:R-:W0:-:S06]  /*1830*/  DSETP.NEU.AND P0, PT, R6, RZ, PT ;  /* 0x000000ff0600722a */ /* 0x004e0c0003f0d000 */
[----:B0-----:R-:W0:-:S06]  /*1840*/  DSETP.NEU.OR P0, PT, R4, RZ, P0 ;  /* 0x000000ff0400722a */ /* 0x001e0c000070d400 */
[----:B0-----:R-:W-:Y:S01]  /*1850*/  P2R R23, PR, RZ, 0x1 ;  /* 0x00000001ff177803 */ /* 0x001fe20000000000 */
[----:B------:R-:W-:Y:S05]  /*1860*/  BRA `(.L_x_22082) ;  /* 0x00000a6000007947 */ /* 0x000fea0003800000 */
.L_x_22090:
        /* <DEDUP_REMOVED lines=28> */
.L_x_22093:
        /* <DEDUP_REMOVED lines=15> */
.L_x_22092:
[----:B------:R-:W2:Y:S02]  /*1b20*/  LDG.E.U16 R0, [R2.64] ;  /* 0x0000002402007981 */ /* 0x000ea4000c1e1500 */
[----:B--2---:R-:W-:-:S04]  /*1b30*/  PRMT R0, RZ, 0x5410, R0 ;  /* 0x00005410ff007816 */ /* 0x004fc80000000000 */
[----:B------:R-:W-:-:S04]  /*1b40*/  FSETP.NEU.FTZ.AND P0, PT, R0, RZ, PT ;  /* 0x000000ff0000720b */ /* 0x000fc80003f1d000 */
[----:B------:R-:W-:Y:S01]  /*1b50*/  P2R R23, PR, RZ, 0x1 ;  /* 0x00000001ff177803 */ /* 0x000fe20000000000 */
[----:B------:R-:W-:Y:S05]  /*1b60*/  BRA `(.L_x_22082) ;  /* 0x0000076000007947 */ /* 0x000fea0003800000 */
.L_x_22089:
        /* <DEDUP_REMOVED lines=12> */
.L_x_22096:
        /* <DEDUP_REMOVED lines=21> */
.L_x_22100:
[----:B------:R-:W-:Y:S05]  /*1d80*/  BSYNC B1 ;  /* 0x0000000000017941 */ /* 0x000fea0003800000 */
.L_x_22099:
[----:B------:R-:W-:Y:S01]  /*1d90*/  LEA R3, R0, 0x3b800000, 0x17 ;  /* 0x3b80000000037811 */ /* 0x000fe200078eb8ff */
[----:B------:R-:W-:-:S05]  /*1da0*/  IMAD.SHL.U32 R0, R2, 0x100000, RZ ;  /* 0x0010000002007824 */ /* 0x000fca00078e00ff */
[----:B------:R-:W-:Y:S02]  /*1db0*/  LOP3.LUT R0, R3, R0, R4, 0xfe, !PT ;  /* 0x0000000003007212 */ /* 0x000fe400078efe04 */
.L_x_22098:
[----:B------:R-:W-:Y:S05]  /*1dc0*/  BSYNC B0 ;  /* 0x0000000000007941 */ /* 0x000fea0003800000 */
.L_x_22097:
[----:B------:R-:W-:-:S04]  /*1dd0*/  FSETP.NEU.FTZ.AND P0, PT, R0, RZ, PT ;  /* 0x000000ff0000720b */ /* 0x000fc80003f1d000 */
[----:B------:R-:W-:Y:S01]  /*1de0*/  P2R R23, PR, RZ, 0x1 ;  /* 0x00000001ff177803 */ /* 0x000fe20000000000 */
[----:B------:R-:W-:Y:S05]  /*1df0*/  BRA `(.L_x_22082) ;  /* 0x000004d000007947 */ /* 0x000fea0003800000 */
.L_x_22095:
        /* <DEDUP_REMOVED lines=21> */
.L_x_22104:
[----:B------:R-:W-:Y:S05]  /*1f50*/  BSYNC B1 ;  /* 0x0000000000017941 */ /* 0x000fea0003800000 */
.L_x_22103:
[----:B------:R-:W-:Y:S01]  /*1f60*/  LEA R3, R0, 0x37800000, 0x17 ;  /* 0x3780000000037811 */ /* 0x000fe200078eb8ff */
[----:B------:R-:W-:-:S05]  /*1f70*/  IMAD.SHL.U32 R0, R2, 0x200000, RZ ;  /* 0x0020000002007824 */ /* 0x000fca00078e00ff */
[----:B------:R-:W-:Y:S02]  /*1f80*/  LOP3.LUT R0, R3, R0, R4, 0xfe, !PT ;  /* 0x0000000003007212 */ /* 0x000fe400078efe04 */
.L_x_22102:
[----:B------:R-:W-:Y:S05]  /*1f90*/  BSYNC B0 ;  /* 0x0000000000007941 */ /* 0x000fea0003800000 */
.L_x_22101:
[----:B------:R-:W-:-:S04]  /*1fa0*/  FSETP.NEU.FTZ.AND P0, PT, R0, RZ, PT ;  /* 0x000000ff0000720b */ /* 0x000fc80003f1d000 */
[----:B------:R-:W-:Y:S01]  /*1fb0*/  P2R R23, PR, RZ, 0x1 ;  /* 0x00000001ff177803 */ /* 0x000fe20000000000 */
[----:B------:R-:W-:Y:S05]  /*1fc0*/  BRA `(.L_x_22082) ;  /* 0x0000030000007947 */ /* 0x000fea0003800000 */
.L_x_22094:
        /* <DEDUP_REMOVED lines=14> */
.L_x_22108:
[----:B------:R-:W-:Y:S05]  /*20b0*/  BSYNC B0 ;  /* 0x0000000000007941 */ /* 0x000fea0003800000 */
.L_x_22107:
[----:B------:R-:W-:-:S04]  /*20c0*/  FSETP.NEU.FTZ.AND P0, PT, R0, RZ, PT ;  /* 0x000000ff0000720b */ /* 0x000fc80003f1d000 */
[----:B------:R-:W-:Y:S01]  /*20d0*/  P2R R23, PR, RZ, 0x1 ;  /* 0x00000001ff177803 */ /* 0x000fe20000000000 */
[----:B------:R-:W-:Y:S05]  /*20e0*/  BRA `(.L_x_22082) ;  /* 0x000001e000007947 */ /* 0x000fea0003800000 */
.L_x_22081:
        /* <DEDUP_REMOVED lines=22> */
.L_x_22106:
[----:B------:R-:W2:Y:S02]  /*2250*/  LDG.E.64 R2, [R2.64] ;  /* 0x0000002402027981 */ /* 0x000ea4000c1e1b00 */
[----:B--2---:R-:W-:-:S04]  /*2260*/  ISETP.NE.U32.AND P0, PT, R2, RZ, PT ;  /* 0x000000ff0200720c */ /* 0x004fc80003f05070 */
[----:B------:R-:W-:-:S04]  /*2270*/  ISETP.NE.AND.EX P0, PT, R3, RZ, PT, P0 ;  /* 0x000000ff0300720c */ /* 0x000fc80003f05300 */
[----:B------:R-:W-:Y:S01]  /*2280*/  P2R R23, PR, RZ, 0x1 ;  /* 0x00000001ff177803 */ /* 0x000fe20000000000 */
[----:B------:R-:W-:Y:S05]  /*2290*/  BRA `(.L_x_22082) ;  /* 0x0000003000007947 */ /* 0x000fea0003800000 */
.L_x_22105:
[----:B------:R-:W2:Y:S02]  /*22a0*/  LDG.E R2, [R2.64] ;  /* 0x0000002402027981 */ /* 0x000ea4000c1e1900 */
[----:B--2---:R-:W-:-:S04]  /*22b0*/  ISETP.NE.AND P0, PT, R2, RZ, PT ;  /* 0x000000ff0200720c */ /* 0x004fc80003f05270 */
[----:B------:R-:W-:Y:S02]  /*22c0*/  P2R R23, PR, RZ, 0x1 ;  /* 0x00000001ff177803 */ /* 0x000fe40000000000 */
.L_x_22082:
        /* <DEDUP_REMOVED lines=17> */
.L_x_22112:
[----:B------:R-:W2:Y:S02]  /*23e0*/  LDG.E.U8 R2, [R2.64] ;  /* 0x0000002402027981 */ /* 0x000ea4000c1e1100 */
[----:B--2---:R-:W-:Y:S01]  /*23f0*/  ISETP.NE.AND P0, PT, R2, RZ, PT ;  /* 0x000000ff0200720c */ /* 0x004fe20003f05270 */
[----:B------:R-:W-:Y:S05]  /*2400*/  BRA `(.L_x_22114) ;  /* 0x00000e0000007947 */ /* 0x000fea0003800000 */
.L_x_22111:
        /* <DEDUP_REMOVED lines=10> */
.L_x_22116:
[----:B------:R-:W2:Y:S02]  /*24b0*/  LDG.E R2, [R2.64] ;  /* 0x0000002402027981 */ /* 0x000ea4000c1e1900 */
[----:B--2---:R-:W-:Y:S01]  /*24c0*/  ISETP.NE.AND P0, PT, R2, RZ, PT ;  /* 0x000000ff0200720c */ /* 0x004fe20003f05270 */
[----:B------:R-:W-:Y:S05]  /*24d0*/  BRA `(.L_x_22114) ;  /* 0x00000d3000007947 */ /* 0x000fea0003800000 */
.L_x_22115:
[----:B------:R-:W2:Y:S02]  /*24e0*/  LDG.E.U16 R2, [R2.64] ;  /* 0x0000002402027981 */ /* 0x000ea4000c1e1500 */
[----:B--2---:R-:W-:Y:S01]  /*24f0*/  ISETP.NE.AND P0, PT, R2, RZ, PT ;  /* 0x000000ff0200720c */ /* 0x004fe20003f05270 */
[----:B------:R-:W-:Y:S05]  /*2500*/  BRA `(.L_x_22114) ;  /* 0x00000d0000007947 */ /* 0x000fea0003800000 */
.L_x_22110:
        /* <DEDUP_REMOVED lines=9> */
.L_x_22118:
[----:B------:R-:W2:Y:S02]  /*25a0*/  LDG.E.U16 R0, [R2.64] ;  /* 0x0000002402007981 */ /* 0x000ea4000c1e1500 */
[----:B--2---:R-:W-:-:S05]  /*25b0*/  HADD2.F32 R0, -RZ, R0.H0_H0 ;  /* 0x20000000ff007230 */ /* 0x004fca0000004100 */
[----:B------:R-:W-:Y:S01]  /*25c0*/  FSETP.NEU.FTZ.AND P0, PT, R0, RZ, PT ;  /* 0x000000ff0000720b */ /* 0x000fe20003f1d000 */
[----:B------:R-:W-:Y:S05]  /*25d0*/  BRA `(.L_x_22114) ;  /* 0x00000c3000007947 */ /* 0x000fea0003800000 */
.L_x_22117:
        /* <DEDUP_REMOVED lines=11> */
.L_x_22120:
        /* <DEDUP_REMOVED lines=10> */
.L_x_22119:
[----:B------:R-:W2:Y:S02]  /*2730*/  LDG.E.64 R2, [R2.64] ;  /* 0x0000002402027981 */ /* 0x000ea4000c1e1b00 */
[----:B--2---:R0:W1:Y:S01]  /*2740*/  DSETP.NEU.AND P0, PT, R2, RZ, PT ;  /* 0x000000ff0200722a */ /* 0x0040620003f0d000 */
[----:B------:R-:W-:Y:S05]  /*2750*/  BRA `(.L_x_22114) ;  /* 0x00000ab000007947 */ /* 0x000fea0003800000 */
.L_x_22109:
        /* <DEDUP_REMOVED lines=11> */
.L_x_22123:
[----:B------:R-:W2:Y:S02]  /*2810*/  LDG.E.128 R4, [R2.64] ;  /* 0x0000002402047981 */ /* 0x000ea4000c1e1d00 */
[----:B--2---:R-:W0:-:S06]  /*2820*/  DSETP.NEU.AND P0, PT, R6, RZ, PT ;  /* 0x000000ff0600722a */ /* 0x004e0c0003f0d000 */
[----:B0-----:R0:W1:Y:S01]  /*2830*/  DSETP.NEU.OR P0, PT, R4, RZ, P0 ;  /* 0x000000ff0400722a */ /* 0x001062000070d400 */
[----:B------:R-:W-:Y:S05]  /*2840*/  BRA `(.L_x_22114) ;  /* 0x000009c000007947 */ /* 0x000fea0003800000 */
.L_x_22122:
        /* <DEDUP_REMOVED lines=27> */
.L_x_22125:
        /* <DEDUP_REMOVED lines=14> */
.L_x_22124:
[----:B------:R-:W2:Y:S02]  /*2ae0*/  LDG.E.U16 R0, [R2.64] ;  /* 0x0000002402007981 */ /* 0x000ea4000c1e1500 */
[----:B--2---:R-:W-:-:S04]  /*2af0*/  PRMT R0, RZ, 0x5410, R0 ;  /* 0x00005410ff007816 */ /* 0x004fc80000000000 */
[----:B------:R-:W-:Y:S01]  /*2b00*/  FSETP.NEU.FTZ.AND P0, PT, R0, RZ, PT ;  /* 0x000000ff0000720b */ /* 0x000fe20003f1d000 */
[----:B------:R-:W-:Y:S05]  /*2b10*/  BRA `(.L_x_22114) ;  /* 0x000006f000007947 */ /* 0x000fea0003800000 */
.L_x_22121:
        /* <DEDUP_REMOVED lines=11> */
.L_x_22128:
        /* <DEDUP_REMOVED lines=21> */
.L_x_22132:
[----:B------:R-:W-:Y:S05]  /*2d20*/  BSYNC B1 ;  /* 0x0000000000017941 */ /* 0x000fea0003800000 */
.L_x_22131:
[----:B------:R-:W-:Y:S01]  /*2d30*/  LEA R3, R0, 0x3b800000, 0x17 ;  /* 0x3b80000000037811 */ /* 0x000fe200078eb8ff */
[----:B------:R-:W-:-:S05]  /*2d40*/  IMAD.SHL.U32 R0, R2, 0x100000, RZ ;  /* 0x0010000002007824 */ /* 0x000fca00078e00ff */
[----:B------:R-:W-:Y:S02]  /*2d50*/  LOP3.LUT R0, R3, R0, R4, 0xfe, !PT ;  /* 0x0000000003007212 */ /* 0x000fe400078efe04 */
.L_x_22130:
[----:B------:R-:W-:Y:S05]  /*2d60*/  BSYNC B0 ;  /* 0x0000000000007941 */ /* 0x000fea0003800000 */
.L_x_22129:
[----:B------:R-:W-:Y:S01]  /*2d70*/  FSETP.NEU.FTZ.AND P0, PT, R0, RZ, PT ;  /* 0x000000ff0000720b */ /* 0x000fe20003f1d000 */
[----:B------:R-:W-:Y:S05]  /*2d80*/  BRA `(.L_x_22114) ;  /* 0x0000048000007947 */ /* 0x000fea0003800000 */
.L_x_22127:
        /* <DEDUP_REMOVED lines=21> */
.L_x_22136:
[----:B------:R-:W-:Y:S05]  /*2ee0*/  BSYNC B1 ;  /* 0x0000000000017941 */ /* 0x000fea0003800000 */
.L_x_22135:
[----:B------:R-:W-:Y:S01]  /*2ef0*/  LEA R3, R0, 0x37800000, 0x17 ;  /* 0x3780000000037811 */ /* 0x000fe200078eb8ff */
[----:B------:R-:W-:-:S05]  /*2f00*/  IMAD.SHL.U32 R0, R2, 0x200000, RZ ;  /* 0x0020000002007824 */ /* 0x000fca00078e00ff */
[----:B------:R-:W-:Y:S02]  /*2f10*/  LOP3.LUT R0, R3, R0, R4, 0xfe, !PT ;  /* 0x0000000003007212 */ /* 0x000fe400078efe04 */
.L_x_22134:
[----:B------:R-:W-:Y:S05]  /*2f20*/  BSYNC B0 ;  /* 0x0000000000007941 */ /* 0x000fea0003800000 */
.L_x_22133:
[----:B------:R-:W-:Y:S01]  /*2f30*/  FSETP.NEU.FTZ.AND P0, PT, R0, RZ, PT ;  /* 0x000000ff0000720b */ /* 0x000fe20003f1d000 */
[----:B------:R-:W-:Y:S05]  /*2f40*/  BRA `(.L_x_22114) ;  /* 0x000002c000007947 */ /* 0x000fea0003800000 */
.L_x_22126:
        /* <DEDUP_REMOVED lines=14> */
.L_x_22140:
[----:B------:R-:W-:Y:S05]  /*3030*/  BSYNC B0 ;  /* 0x0000000000007941 */ /* 0x000fea0003800000 */
.L_x_22139:
[----:B------:R-:W-:Y:S01]  /*3040*/  FSETP.NEU.FTZ.AND P0, PT, R0, RZ, PT ;  /* 0x000000ff0000720b */ /* 0x000fe20003f1d000 */
[----:B------:R-:W-:Y:S05]  /*3050*/  BRA `(.L_x_22114) ;  /* 0x000001b000007947 */ /* 0x000fea0003800000 */
.L_x_22113:
        /* <DEDUP_REMOVED lines=21> */
.L_x_22138:
[----:B------:R-:W2:Y:S02]  /*31b0*/  LDG.E.64 R2, [R2.64] ;  /* 0x0000002402027981 */ /* 0x000ea4000c1e1b00 */
[----:B--2---:R-:W-:-:S04]  /*31c0*/  ISETP.NE.U32.AND P0, PT, R2, RZ, PT ;  /* 0x000000ff0200720c */ /* 0x004fc80003f05070 */
[----:B------:R-:W-:Y:S01]  /*31d0*/  ISETP.NE.AND.EX P0, PT, R3, RZ, PT, P0 ;  /* 0x000000ff0300720c */ /* 0x000fe20003f05300 */
[----:B------:R-:W-:Y:S05]  /*31e0*/  BRA `(.L_x_22114) ;  /* 0x0000002000007947 */ /* 0x000fea0003800000 */
.L_x_22137:
[----:B------:R-:W2:Y:S02]  /*31f0*/  LDG.E R2, [R2.64] ;  /* 0x0000002402027981 */ /* 0x000ea4000c1e1900 */
[----:B--2---:R-:W-:Y:S02]  /*3200*/  ISETP.NE.AND P0, PT, R2, RZ, PT ;  /* 0x000000ff0200720c */ /* 0x004fe40003f05270 */
.L_x_22114:
[----:B0-----:R-:W0:Y:S01]  /*3210*/  LDC.U8 R3, c[0x0][0x458] ;  /* 0x00011600ff037b82 */ /* 0x001e220000000000 */
[----:B------:R-:W-:Y:S01]  /*3220*/  ISETP.NE.AND P1, PT, R23, RZ, PT ;  /* 0x000000ff1700720c */ /* 0x000fe20003f25270 */
[----:B------:R-:W-:-:S03]  /*3230*/  ULDC.U8 UR4, c[0x0][0x448] ;  /* 0x0001120000047ab9 */ /* 0x000fc60000000000 */
[----:B------:R-:W-:-:S04]  /*3240*/  ISETP.NE.AND P1, PT, RZ, UR4, P1 ;  /* 0x00000004ff007c0c */ /* 0x000fc80008f25270 */
[----:B-1----:R-:W-:-:S04]  /*3250*/  PLOP3.LUT P0, PT, P0, P1, PT, 0x80, 0x0 ;  /* 0x000000000000781c */ /* 0x002fc80000703070 */
        /* <DEDUP_REMOVED lines=14> */
.L_x_22144:
[----:B------:R0:W-:Y:S01]  /*3340*/  STG.E.U8 [R16.64], R2 ;  /* 0x0000000210007986 */ /* 0x0001e2000c101124 */
[----:B------:R-:W-:Y:S05]  /*3350*/  BRA `(.L_x_22146) ;  /* 0x00000d5000007947 */ /* 0x000fea0003800000 */
.L_x_22143:
        /* <DEDUP_REMOVED lines=9> */
.L_x_22148:
[----:B------:R0:W-:Y:S01]  /*33f0*/  STG.E [R16.64], R2 ;  /* 0x0000000210007986 */ /* 0x0001e2000c101924 */
[----:B------:R-:W-:Y:S05]  /*3400*/  BRA `(.L_x_22146) ;  /* 0x00000ca000007947 */ /* 0x000fea0003800000 */
.L_x_22147:
[----:B------:R0:W-:Y:S01]  /*3410*/  STG.E.U16 [R16.64], R2 ;  /* 0x0000000210007986 */ /* 0x0001e2000c101524 */
[----:B------:R-:W-:Y:S05]  /*3420*/  BRA `(.L_x_22146) ;  /* 0x00000c8000007947 */ /* 0x000fea0003800000 */
.L_x_22142:
        /* <DEDUP_REMOVED lines=9> */
.L_x_22150:
[----:B------:R-:W0:Y:S02]  /*34c0*/  I2F.U32 R0, R2 ;  /* 0x0000000200007306 */ /* 0x000e240000201000 */
[----:B0-----:R-:W-:-:S05]  /*34d0*/  F2FP.PACK_AB R0, RZ, R0 ;  /* 0x00000000ff00723e */ /* 0x001fca00000000ff */
[----:B------:R0:W-:Y:S01]  /*34e0*/  STG.E.U16 [R16.64], R0 ;  /* 0x0000000010007986 */ /* 0x0001e2000c101524 */
[----:B------:R-:W-:Y:S05]  /*34f0*/  BRA `(.L_x_22146) ;  /* 0x00000bb000007947 */ /* 0x000fea0003800000 */
.L_x_22149:
        /* <DEDUP_REMOVED lines=10> */
.L_x_22152:
[----:B------:R-:W0:Y:S02]  /*35a0*/  I2F.U32 R2, R2 ;  /* 0x0000000200027306 */ /* 0x000e240000201000 */
[----:B0-----:R-:W-:-:S04]  /*35b0*/  F2FP.PACK_AB R3, RZ, R2 ;  /* 0x00000002ff03723e */ /* 0x001fc800000000ff */
[----:B------:R-:W-:-:S05]  /*35c0*/  PRMT R3, R3, 0x5410, RZ ;  /* 0x0000541003037816 */ /* 0x000fca00000000ff */
[----:B------:R0:W-:Y:S01]  /*35d0*/  STG.E [R16.64], R3 ;  /* 0x0000000310007986 */ /* 0x0001e2000c101924 */
[----:B------:R-:W-:Y:S05]  /*35e0*/  BRA `(.L_x_22146) ;  /* 0x00000ac000007947 */ /* 0x000fea0003800000 */
.L_x_22151:
[----:B------:R-:W0:Y:S02]  /*35f0*/  I2F.F64.U32 R2, R2 ;  /* 0x0000000200027312 */ /* 0x000e240000201800 */
[----:B0-----:R0:W-:Y:S01]  /*3600*/  STG.E.64 [R16.64], R2 ;  /* 0x0000000210007986 */ /* 0x0011e2000c101b24 */
[----:B------:R-:W-:Y:S05]  /*3610*/  BRA `(.L_x_22146) ;  /* 0x00000a9000007947 */ /* 0x000fea0003800000 */
.L_x_22141:
        /* <DEDUP_REMOVED lines=10> */
.L_x_22155:
[----:B------:R-:W0:Y:S01]  /*36c0*/  I2F.F64.U32 R4, R2 ;  /* 0x0000000200047312 */ /* 0x000e220000201800 */
[----:B------:R-:W-:-:S05]  /*36d0*/  CS2R R6, SRZ ;  /* 0x0000000000067805 */ /* 0x000fca000001ff00 */
[----:B0-----:R0:W-:Y:S01]  /*36e0*/  STG.E.128 [R16.64], R4 ;  /* 0x0000000410007986 */ /* 0x0011e2000c101d24 */
[----:B------:R-:W-:Y:S05]  /*36f0*/  BRA `(.L_x_22146) ;  /* 0x000009b000007947 */ /* 0x000fea0003800000 */
.L_x_22154:
        /* <DEDUP_REMOVED lines=21> */
.L_x_22159:
[----:B------:R-:W-:Y:S05]  /*3850*/  BSYNC B0 ;  /* 0x0000000000007941 */ /* 0x000fea0003800000 */
.L_x_22158:
[----:B------:R-:W-:-:S05]  /*3860*/  LOP3.LUT R3, R0, R3, RZ, 0xfc, !PT ;  /* 0x0000000300037212 */ /* 0x000fca00078efcff */
[----:B------:R0:W-:Y:S01]  /*3870*/  STG.E.U8 [R16.64], R3 ;  /* 0x0000000310007986 */ /* 0x0001e2000c101124 */
[----:B------:R-:W-:Y:S05]  /*3880*/  BRA `(.L_x_22146) ;  /* 0x0000082000007947 */ /* 0x000fea0003800000 */
.L_x_22157:
        /* <DEDUP_REMOVED lines=13> */
.L_x_22161:
[----:B------:R-:W-:Y:S01]  /*3960*/  IMAD.MOV.U32 R0, RZ, RZ, 0x7f ;  /* 0x0000007fff007424 */ /* 0x000fe200078e00ff */
[----:B------:R-:W-:-:S04]  /*3970*/  ISETP.GT.U32.AND P0, PT, R3, 0x7f800000, PT ;  /* 0x7f8000000300780c */ /* 0x000fc80003f04070 */
[----:B------:R-:W-:-:S04]  /*3980*/  SEL R0, R0, 0x7c, P0 ;  /* 0x0000007c00007807 */ /* 0x000fc80000000000 */
.L_x_22162:
[----:B------:R-:W-:Y:S05]  /*3990*/  BSYNC B0 ;  /* 0x0000000000007941 */ /* 0x000fea0003800000 */
.L_x_22160:
[----:B------:R-:W-:-:S04]  /*39a0*/  LOP3.LUT R2, R5, 0x80000000, RZ, 0xc0, !PT ;  /* 0x8000000005027812 */ /* 0x000fc800078ec0ff */
[----:B------:R-:W-:-:S04]  /*39b0*/  SHF.R.U32.HI R3, RZ, 0x18, R2 ;  /* 0x00000018ff037819 */ /* 0x000fc80000011602 */
[----:B------:R-:W-:-:S05]  /*39c0*/  LOP3.LUT R3, R0, R3, RZ, 0xfc, !PT ;  /* 0x0000000300037212 */ /* 0x000fca00078efcff */
[----:B------:R0:W-:Y:S01]  /*39d0*/  STG.E.U8 [R16.64], R3 ;  /* 0x0000000310007986 */ /* 0x0001e2000c101124 */
[----:B------:R-:W-:Y:S05]  /*39e0*/  BRA `(.L_x_22146) ;  /* 0x000006c000007947 */ /* 0x000fea0003800000 */
.L_x_22156:
[----:B------:R-:W0:Y:S02]  /*39f0*/  I2F.U32 R0, R2 ;  /* 0x0000000200007306 */ /* 0x000e240000201000 */
[----:B0-----:R-:W-:-:S05]  /*3a00*/  F2FP.BF16.PACK_AB R0, RZ, R0 ;  /* 0x00000000ff00723e */ /* 0x001fca00000010ff */
[----:B------:R0:W-:Y:S01]  /*3a10*/  STG.E.U16 [R16.64], R0 ;  /* 0x0000000010007986 */ /* 0x0001e2000c101524 */
[----:B------:R-:W-:Y:S05]  /*3a20*/  BRA `(.L_x_22146) ;  /* 0x0000068000007947 */ /* 0x000fea0003800000 */
.L_x_22153:
        /* <DEDUP_REMOVED lines=10> */
.L_x_22165:
        /* <DEDUP_REMOVED lines=17> */
.L_x_22168:
[----:B------:R-:W-:-:S04]  /*3be0*/  LOP3.LUT R2, R5, 0x80000000, RZ, 0xc0, !PT ;  /* 0x8000000005027812 */ /* 0x000fc800078ec0ff */
[----:B------:R-:W-:-:S04]  /*3bf0*/  SHF.R.U32.HI R3, RZ, 0x18, R2 ;  /* 0x00000018ff037819 */ /* 0x000fc80000011602 */
[----:B------:R-:W-:-:S04]  /*3c00*/  LOP3.LUT R0, R0, R3, RZ, 0xfc, !PT ;  /* 0x0000000300007212 */ /* 0x000fc800078efcff */
[----:B------:R-:W-:Y:S02]  /*3c10*/  PRMT R8, R0, 0x7610, R8 ;  /* 0x0000761000087816 */ /* 0x000fe40000000008 */
.L_x_22167:
[----:B------:R-:W-:Y:S05]  /*3c20*/  BSYNC B0 ;  /* 0x0000000000007941 */ /* 0x000fea0003800000 */
.L_x_22166:
[----:B------:R0:W-:Y:S01]  /*3c30*/  STG.E.U8 [R16.64], R8 ;  /* 0x0000000810007986 */ /* 0x0001e2000c101124 */
[----:B------:R-:W-:Y:S05]  /*3c40*/  BRA `(.L_x_22146) ;  /* 0x0000046000007947 */ /* 0x000fea0003800000 */
.L_x_22164:
        /* <DEDUP_REMOVED lines=17> */
.L_x_22171:
[----:B------:R-:W-:-:S04]  /*3d60*/  LOP3.LUT R2, R5, 0x80000000, RZ, 0xc0, !PT ;  /* 0x8000000005027812 */ /* 0x000fc800078ec0ff */
[----:B------:R-:W-:-:S04]  /*3d70*/  SHF.R.U32.HI R3, RZ, 0x18, R2 ;  /* 0x00000018ff037819 */ /* 0x000fc80000011602 */
[----:B------:R-:W-:-:S04]  /*3d80*/  LOP3.LUT R0, R0, R3, RZ, 0xfc, !PT ;  /* 0x0000000300007212 */ /* 0x000fc800078efcff */
[----:B------:R-:W-:Y:S02]  /*3d90*/  PRMT R8, R0, 0x7610, R8 ;  /* 0x0000761000087816 */ /* 0x000fe40000000008 */
.L_x_22170:
[----:B------:R-:W-:Y:S05]  /*3da0*/  BSYNC B0 ;  /* 0x0000000000007941 */ /* 0x000fea0003800000 */
.L_x_22169:
[----:B------:R0:W-:Y:S01]  /*3db0*/  STG.E.U8 [R16.64], R8 ;  /* 0x0000000810007986 */ /* 0x0001e2000c101124 */
[----:B------:R-:W-:Y:S05]  /*3dc0*/  BRA `(.L_x_22146) ;  /* 0x000002e000007947 */ /* 0x000fea0003800000 */
.L_x_22163:
        /* <DEDUP_REMOVED lines=22> */
.L_x_22145:
        /* <DEDUP_REMOVED lines=20> */
.L_x_22173:
[----:B------:R-:W-:-:S05]  /*4070*/  IMAD.MOV.U32 R3, RZ, RZ, RZ ;  /* 0x000000ffff037224 */ /* 0x000fca00078e00ff */
[----:B------:R0:W-:Y:S01]  /*4080*/  STG.E.64 [R16.64], R2 ;  /* 0x0000000210007986 */ /* 0x0001e2000c101b24 */
[----:B------:R-:W-:Y:S05]  /*4090*/  BRA `(.L_x_22146) ;  /* 0x0000001000007947 */ /* 0x000fea0003800000 */
.L_x_22172:
[----:B------:R0:W-:Y:S02]  /*40a0*/  STG.E [R16.64], R2 ;  /* 0x0000000210007986 */ /* 0x0001e4000c101924 */
.L_x_22146:
[----:B------:R-:W-:-:S05]  /*40b0*/  IMAD R18, R19, 0x200, R18 ;  /* 0x0000020013127824 */ /* 0x000fca00078e0212 */
[----:B------:R-:W-:Y:S02]  /*40c0*/  IADD3 R23, R18, 0x80, RZ ;  /* 0x0000008012177810 */ /* 0x000fe40007ffe0ff */
.L_x_22074:
[----:B------:R-:W-:Y:S05]  /*40d0*/  BSYNC B6 ;  /* 0x0000000000067941 */ /* 0x000fea0003800000 */
.L_x_22073:
        /* <DEDUP_REMOVED lines=257> */
.L_x_22176:
        /* <DEDUP_REMOVED lines=29> */
.L_x_22177:
        /* <DEDUP_REMOVED lines=18> */
.L_x_22181:
[----:B------:R-:W2:Y:S02]  /*53e0*/  LDG.E.U8 R2, [R2.64] ;  /* 0x0000002402027981 */ /* 0x000ea4000c1e1100 */
[----:B--2---:R-:W-:-:S04]  /*53f0*/  ISETP.NE.AND P0, PT, R2, RZ, PT ;  /* 0x000000ff0200720c */ /* 0x004fc80003f05270 */
[----:B------:R-:W-:Y:S01]  /*5400*/  P2R R19, PR, RZ, 0x1 ;  /* 0x00000001ff137803 */ /* 0x000fe20000000000 */
[----:B------:R-:W-:Y:S05]  /*5410*/  BRA `(.L_x_22183) ;  /* 0x00000f4000007947 */ /* 0x000fea0003800000 */
.L_x_22180:
        /* <DEDUP_REMOVED lines=11> */
.L_x_22185:
[----:B------:R-:W2:Y:S02]  /*54d0*/  LDG.E R2, [R2.64] ;  /* 0x0000002402027981 */ /* 0x000ea4000c1e1900 */
[----:B--2---:R-:W-:-:S04]  /*54e0*/  ISETP.NE.AND P0, PT, R2, RZ, PT ;  /* 0x000000ff0200720c */ /* 0x004fc80003f05270 */
[----:B------:R-:W-:Y:S01]  /*54f0*/  P2R R19, PR, RZ, 0x1 ;  /* 0x00000001ff137803 */ /* 0x000fe20000000000 */
[----:B------:R-:W-:Y:S05]  /*5500*/  BRA `(.L_x_22183) ;  /* 0x00000e5000007947 */ /* 0x000fea0003800000 */
.L_x_22184:
[----:B------:R-:W2:Y:S02]  /*5510*/  LDG.E.U16 R2, [R2.64] ;  /* 0x0000002402027981 */ /* 0x000ea4000c1e1500 */
[----:B--2---:R-:W-:-:S04]  /*5520*/  ISETP.NE.AND P0, PT, R2, RZ, PT ;  /* 0x000000ff0200720c */ /* 0x004fc80003f05270 */
[----:B------:R-:W-:Y:S01]  /*5530*/  P2R R19, PR, RZ, 0x1 ;  /* 0x00000001ff137803 */ /* 0x000fe20000000000 */
[----:B------:R-:W-:Y:S05]  /*5540*/  BRA `(.L_x_22183) ;  /* 0x00000e1000007947 */ /* 0x000fea0003800000 */
.L_x_22179:
        /* <DEDUP_REMOVED lines=10> */
.L_x_22187:
[----:B------:R-:W2:Y:S02]  /*55f0*/  LDG.E.U16 R0, [R2.64] ;  /* 0x0000002402007981 */ /* 0x000ea4000c1e1500 */
[----:B--2---:R-:W-:-:S05]  /*5600*/  HADD2.F32 R0, -RZ, R0.H0_H0 ;  /* 0x20000000ff007230 */ /* 0x004fca0000004100 */
[----:B------:R-:W-:-:S04]  /*5610*/  FSETP.NEU.FTZ.AND P0, PT, R0, RZ, PT ;  /* 0x000000ff0000720b */ /* 0x000fc80003f1d000 */
[----:B------:R-:W-:Y:S01]  /*5620*/  P2R R19, PR, RZ, 0x1 ;  /* 0x00000001ff137803 */ /* 0x000fe20000000000 */
[----:B------:R-:W-:Y:S05]  /*5630*/  BRA `(.L_x_22183) ;  /* 0x00000d2000007947 */ /* 0x000fea0003800000 */
.L_x_22186:
        /* <DEDUP_REMOVED lines=12> */
.L_x_22189:
        /* <DEDUP_REMOVED lines=11> */
.L_x_22188:
[----:B------:R-:W2:Y:S02]  /*57b0*/  LDG.E.64 R2, [R2.64] ;  /* 0x0000002402027981 */ /* 0x000ea4000c1e1b00 */
[----:B--2---:R-:W0:-:S06]  /*57c0*/  DSETP.NEU.AND P0, PT, R2, RZ, PT ;  /* 0x000000ff0200722a */ /* 0x004e0c0003f0d000 */
[----:B0-----:R-:W-:Y:S01]  /*57d0*/  P2R R19, PR, RZ, 0x1 ;  /* 0x00000001ff137803 */ /* 0x001fe20000000000 */
[----:B------:R-:W-:Y:S05]  /*57e0*/  BRA `(.L_x_22183) ;  /* 0x00000b7000007947 */ /* 0x000fea0003800000 */
.L_x_22178:
        /* <DEDUP_REMOVED lines=12> */
.L_x_22192:
[----:B------:R-:W2:Y:S02]  /*58b0*/  LDG.E.128 R4, [R2.64] ;  /* 0x0000002402047981 */ /* 0x000ea4000c1e1d00 */
[----:B--2---:R-:W0:-:S06]  /*58c0*/  DSETP.NEU.AND P0, PT, R6, RZ, PT ;  /* 0x000000ff0600722a */ /* 0x004e0c0003f0d000 */
[----:B0-----:R-:W0:-:S06]  /*58d0*/  DSETP.NEU.OR P0, PT, R4, RZ, P0 ;  /* 0x000000ff0400722a */ /* 0x001e0c000070d400 */
[----:B0-----:R-:W-:Y:S01]  /*58e0*/  P2R R19, PR, RZ, 0x1 ;  /* 0x00000001ff137803 */ /* 0x001fe20000000000 */
[----:B------:R-:W-:Y:S05]  /*58f0*/  BRA `(.L_x_22183) ;  /* 0x00000a6000007947 */ /* 0x000fea0003800000 */
.L_x_22191:
        /* <DEDUP_REMOVED lines=28> */
.L_x_22194:
        /* <DEDUP_REMOVED lines=15> */
.L_x_22193:
[----:B------:R-:W2:Y:S02]  /*5bb0*/  LDG.E.U16 R0, [R2.64] ;  /* 0x0000002402007981 */ /* 0x000ea4000c1e1500 */
[----:B--2---:R-:W-:-:S04]  /*5bc0*/  PRMT R0, RZ, 0x5410, R0 ;  /* 0x00005410ff007816 */ /* 0x004fc80000000000 */
[----:B------:R-:W-:-:S04]  /*5bd0*/  FSETP.NEU.FTZ.AND P0, PT, R0, RZ, PT ;  /* 0x000000ff0000720b */ /* 0x000fc80003f1d000 */
[----:B------:R-:W-:Y:S01]  /*5be0*/  P2R R19, PR, RZ, 0x1 ;  /* 0x00000001ff137803 */ /* 0x000fe20000000000 */
[----:B------:R-:W-:Y:S05]  /*5bf0*/  BRA `(.L_x_22183) ;  /* 0x0000076000007947 */ /* 0x000fea0003800000 */
.L_x_22190:
        /* <DEDUP_REMOVED lines=12> */
.L_x_22197:
        /* <DEDUP_REMOVED lines=21> */
.L_x_22201:
[----:B------:R-:W-:Y:S05]  /*5e10*/  BSYNC B1 ;  /* 0x0000000000017941 */ /* 0x000fea0003800000 */
.L_x_22200:
[----:B------:R-:W-:Y:S01]  /*5e20*/  LEA R3, R0, 0x3b800000, 0x17 ;  /* 0x3b80000000037811 */ /* 0x000fe200078eb8ff */
[----:B------:R-:W-:-:S05]  /*5e30*/  IMAD.SHL.U32 R0, R2, 0x100000, RZ ;  /* 0x0010000002007824 */ /* 0x000fca00078e00ff */
[----:B------:R-:W-:Y:S02]  /*5e40*/  LOP3.LUT R0, R3, R0, R4, 0xfe, !PT ;  /* 0x0000000003007212 */ /* 0x000fe400078efe04 */
.L_x_22199:
[----:B------:R-:W-:Y:S05]  /*5e50*/  BSYNC B0 ;  /* 0x0000000000007941 */ /* 0x000fea0003800000 */
.L_x_22198:
[----:B------:R-:W-:-:S04]  /*5e60*/  FSETP.NEU.FTZ.AND P0, PT, R0, RZ, PT ;  /* 0x000000ff0000720b */ /* 0x000fc80003f1d000 */
[----:B------:R-:W-:Y:S01]  /*5e70*/  P2R R19, PR, RZ, 0x1 ;  /* 0x00000001ff137803 */ /* 0x000fe20000000000 */
[----:B------:R-:W-:Y:S05]  /*5e80*/  BRA `(.L_x_22183) ;  /* 0x000004d000007947 */ /* 0x000fea0003800000 */
.L_x_22196:
        /* <DEDUP_REMOVED lines=21> */
.L_x_22205:
[----:B------:R-:W-:Y:S05]  /*5fe0*/  BSYNC B1 ;  /* 0x0000000000017941 */ /* 0x000fea0003800000 */
.L_x_22204:
[----:B------:R-:W-:Y:S01]  /*5ff0*/  LEA R3, R0, 0x37800000, 0x17 ;  /* 0x3780000000037811 */ /* 0x000fe200078eb8ff */
[----:B------:R-:W-:-:S05]  /*6000*/  IMAD.SHL.U32 R0, R2, 0x200000, RZ ;  /* 0x0020000002007824 */ /* 0x000fca00078e00ff */
[----:B------:R-:W-:Y:S02]  /*6010*/  LOP3.LUT R0, R3, R0, R4, 0xfe, !PT ;  /* 0x0000000003007212 */ /* 0x000fe400078efe04 */
.L_x_22203:
[----:B------:R-:W-:Y:S05]  /*6020*/  BSYNC B0 ;  /* 0x0000000000007941 */ /* 0x000fea0003800000 */
.L_x_22202:
[----:B------:R-:W-:-:S04]  /*6030*/  FSETP.NEU.FTZ.AND P0, PT, R0, RZ, PT ;  /* 0x000000ff0000720b */ /* 0x000fc80003f1d000 */
[----:B------:R-:W-:Y:S01]  /*6040*/  P2R R19, PR, RZ, 0x1 ;  /* 0x00000001ff137803 */ /* 0x000fe20000000000 */
[----:B------:R-:W-:Y:S05]  /*6050*/  BRA `(.L_x_22183) ;  /* 0x0000030000007947 */ /* 0x000fea0003800000 */
.L_x_22195:
        /* <DEDUP_REMOVED lines=14> */
.L_x_22209:
[----:B------:R-:W-:Y:S05]  /*6140*/  BSYNC B0 ;  /* 0x0000000000007941 */ /* 0x000fea0003800000 */
.L_x_22208:
[----:B------:R-:W-:-:S04]  /*6150*/  FSETP.NEU.FTZ.AND P0, PT, R0, RZ, PT ;  /* 0x000000ff0000720b */ /* 0x000fc80003f1d000 */
[----:B------:R-:W-:Y:S01]  /*6160*/  P2R R19, PR, RZ, 0x1 ;  /* 0x00000001ff137803 */ /* 0x000fe20000000000 */
[----:B------:R-:W-:Y:S05]  /*6170*/  BRA `(.L_x_22183) ;  /* 0x000001e000007947 */ /* 0x000fea0003800000 */
.L_x_22182:
        /* <DEDUP_REMOVED lines=22> */
.L_x_22207:
[----:B------:R-:W2:Y:S02]  /*62e0*/  LDG.E.64 R2, [R2.64] ;  /* 0x0000002402027981 */ /* 0x000ea4000c1e1b00 */
[----:B--2---:R-:W-:-:S04]  /*62f0*/  ISETP.NE.U32.AND P0, PT, R2, RZ, PT ;  /* 0x000000ff0200720c */ /* 0x004fc80003f05070 */
[----:B------:R-:W-:-:S04]  /*6300*/  ISETP.NE.AND.EX P0, PT, R3, RZ, PT, P0 ;  /* 0x000000ff0300720c */ /* 0x000fc80003f05300 */
[----:B------:R-:W-:Y:S01]  /*6310*/  P2R R19, PR, RZ, 0x1 ;  /* 0x00000001ff137803 */ /* 0x000fe20000000000 */
[----:B------:R-:W-:Y:S05]  /*6320*/  BRA `(.L_x_22183) ;  /* 0x0000003000007947 */ /* 0x000fea0003800000 */
.L_x_22206:
[----:B------:R-:W2:Y:S02]  /*6330*/  LDG.E R2, [R2.64] ;  /* 0x0000002402027981 */ /* 0x000ea4000c1e1900 */
[----:B--2---:R-:W-:-:S04]  /*6340*/  ISETP.NE.AND P0, PT, R2, RZ, PT ;  /* 0x000000ff0200720c */ /* 0x004fc80003f05270 */
[----:B------:R-:W-:Y:S02]  /*6350*/  P2R R19, PR, RZ, 0x1 ;  /* 0x00000001ff137803 */ /* 0x000fe40000000000 */
.L_x_22183:
        /* <DEDUP_REMOVED lines=17> */
.L_x_22213:
[----:B------:R-:W2:Y:S02]  /*6470*/  LDG.E.U8 R2, [R2.64] ;  /* 0x0000002402027981 */ /* 0x000ea4000c1e1100 */
[----:B--2---:R-:W-:Y:S01]  /*6480*/  ISETP.NE.AND P0, PT, R2, RZ, PT ;  /* 0x000000ff0200720c */ /* 0x004fe20003f05270 */
[----:B------:R-:W-:Y:S05]  /*6490*/  BRA `(.L_x_22215) ;  /* 0x00000e0000007947 */ /* 0x000fea0003800000 */
.L_x_22212:
        /* <DEDUP_REMOVED lines=10> */
.L_x_22217:
[----:B------:R-:W2:Y:S02]  /*6540*/  LDG.E R2, [R2.64] ;  /* 0x0000002402027981 */ /* 0x000ea4000c1e1900 */
[----:B--2---:R-:W-:Y:S01]  /*6550*/  ISETP.NE.AND P0, PT, R2, RZ, PT ;  /* 0x000000ff0200720c */ /* 0x004fe20003f05270 */
[----:B------:R-:W-:Y:S05]  /*6560*/  BRA `(.L_x_22215) ;  /* 0x00000d3000007947 */ /* 0x000fea0003800000 */
.L_x_22216:
[----:B------:R-:W2:Y:S02]  /*6570*/  LDG.E.U16 R2, [R2.64] ;  /* 0x0000002402027981 */ /* 0x000ea4000c1e1500 */
[----:B--2---:R-:W-:Y:S01]  /*6580*/  ISETP.NE.AND P0, PT, R2, RZ, PT ;  /* 0x000000ff0200720c */ /* 0x004fe20003f05270 */
[----:B------:R-:W-:Y:S05]  /*6590*/  BRA `(.L_x_22215) ;  /* 0x00000d0000007947 */ /* 0x000fea0003800000 */
.L_x_22211:
        /* <DEDUP_REMOVED lines=9> */
.L_x_22219:
[----:B------:R-:W2:Y:S02]  /*6630*/  LDG.E.U16 R0, [R2.64] ;  /* 0x0000002402007981 */ /* 0x000ea4000c1e1500 */
[----:B--2---:R-:W-:-:S05]  /*6640*/  HADD2.F32 R0, -RZ, R0.H0_H0 ;  /* 0x20000000ff007230 */ /* 0x004fca0000004100 */
[----:B------:R-:W-:Y:S01]  /*6650*/  FSETP.NEU.FTZ.AND P0, PT, R0, RZ, PT ;  /* 0x000000ff0000720b */ /* 0x000fe20003f1d000 */
[----:B------:R-:W-:Y:S05]  /*6660*/  BRA `(.L_x_22215) ;  /* 0x00000c3000007947 */ /* 0x000fea0003800000 */
.L_x_22218:
        /* <DEDUP_REMOVED lines=11> */
.L_x_22221:
        /* <DEDUP_REMOVED lines=10> */
.L_x_22220:
[----:B------:R-:W2:Y:S02]  /*67c0*/  LDG.E.64 R2, [R2.64] ;  /* 0x0000002402027981 */ /* 0x000ea4000c1e1b00 */
[----:B--2---:R0:W1:Y:S01]  /*67d0*/  DSETP.NEU.AND P0, PT, R2, RZ, PT ;  /* 0x000000ff0200722a */ /* 0x0040620003f0d000 */
[----:B------:R-:W-:Y:S05]  /*67e0*/  BRA `(.L_x_22215) ;  /* 0x00000ab000007947 */ /* 0x000fea0003800000 */
.L_x_22210:
        /* <DEDUP_REMOVED lines=11> */
.L_x_22224:
[----:B------:R-:W2:Y:S02]  /*68a0*/  LDG.E.128 R4, [R2.64] ;  /* 0x0000002402047981 */ /* 0x000ea4000c1e1d00 */
[----:B--2---:R-:W0:-:S06]  /*68b0*/  DSETP.NEU.AND P0, PT, R6, RZ, PT ;  /* 0x000000ff0600722a */ /* 0x004e0c0003f0d000 */
[----:B0-----:R0:W1:Y:S01]  /*68c0*/  DSETP.NEU.OR P0, PT, R4, RZ, P0 ;  /* 0x000000ff0400722a */ /* 0x001062000070d400 */
[----:B------:R-:W-:Y:S05]  /*68d0*/  BRA `(.L_x_22215) ;  /* 0x000009c000007947 */ /* 0x000fea0003800000 */
.L_x_22223:
        /* <DEDUP_REMOVED lines=27> */
.L_x_22226:
        /* <DEDUP_REMOVED lines=14> */
.L_x_22225:
[----:B------:R-:W2:Y:S02]  /*6b70*/  LDG.E.U16 R0, [R2.64] ;  /* 0x0000002402007981 */ /* 0x000ea4000c1e1500 */
[----:B--2---:R-:W-:-:S04]  /*6b80*/  PRMT R0, RZ, 0x5410, R0 ;  /* 0x00005410ff007816 */ /* 0x004fc80000000000 */
[----:B------:R-:W-:Y:S01]  /*6b90*/  FSETP.NEU.FTZ.AND P0, PT, R0, RZ, PT ;  /* 0x000000ff0000720b */ /* 0x000fe20003f1d000 */
[----:B------:R-:W-:Y:S05]  /*6ba0*/  BRA `(.L_x_22215) ;  /* 0x000006f000007947 */ /* 0x000fea0003800000 */
.L_x_22222:
        /* <DEDUP_REMOVED lines=11> */
.L_x_22229:
        /* <DEDUP_REMOVED lines=21> */
.L_x_22233:
[----:B------:R-:W-:Y:S05]  /*6db0*/  BSYNC B1 ;  /* 0x0000000000017941 */ /* 0x000fea0003800000 */
.L_x_22232:
[----:B------:R-:W-:Y:S01]  /*6dc0*/  LEA R3, R0, 0x3b800000, 0x17 ;  /* 0x3b80000000037811 */ /* 0x000fe200078eb8ff */
[----:B------:R-:W-:-:S05]  /*6dd0*/  IMAD.SHL.U32 R0, R2, 0x100000, RZ ;  /* 0x0010000002007824 */ /* 0x000fca00078e00ff */
[----:B------:R-:W-:Y:S02]  /*6de0*/  LOP3.LUT R0, R3, R0, R4, 0xfe, !PT ;  /* 0x0000000003007212 */ /* 0x000fe400078efe04 */
.L_x_22231:
[----:B------:R-:W-:Y:S05]  /*6df0*/  BSYNC B0 ;  /* 0x0000000000007941 */ /* 0x000fea0003800000 */
.L_x_22230:
[----:B------:R-:W-:Y:S01]  /*6e00*/  FSETP.NEU.FTZ.AND P0, PT, R0, RZ, PT ;  /* 0x000000ff0000720b */ /* 0x000fe20003f1d000 */
[----:B------:R-:W-:Y:S05]  /*6e10*/  BRA `(.L_x_22215) ;  /* 0x0000048000007947 */ /* 0x000fea0003800000 */
.L_x_22228:
        /* <DEDUP_REMOVED lines=21> */
.L_x_22237:
[----:B------:R-:W-:Y:S05]  /*6f70*/  BSYNC B1 ;  /* 0x0000000000017941 */ /* 0x000fea0003800000 */
.L_x_22236:
[----:B------:R-:W-:Y:S01]  /*6f80*/  LEA R3, R0, 0x37800000, 0x17 ;  /* 0x3780000000037811 */ /* 0x000fe200078eb8ff */
[----:B------:R-:W-:-:S05]  /*6f90*/  IMAD.SHL.U32 R0, R2, 0x200000, RZ ;  /* 0x0020000002007824 */ /* 0x000fca00078e00ff */
[----:B------:R-:W-:Y:S02]  /*6fa0*/  LOP3.LUT R0, R3, R0, R4, 0xfe, !PT ;  /* 0x0000000003007212 */ /* 0x000fe400078efe04 */
.L_x_22235:
[----:B------:R-:W-:Y:S05]  /*6fb0*/  BSYNC B0 ;  /* 0x0000000000007941 */ /* 0x000fea0003800000 */
.L_x_22234:
[----:B------:R-:W-:Y:S01]  /*6fc0*/  FSETP.NEU.FTZ.AND P0, PT, R0, RZ, PT ;  /* 0x000000ff0000720b */ /* 0x000fe20003f1d000 */
[----:B------:R-:W-:Y:S05]  /*6fd0*/  BRA `(.L_x_22215) ;  /* 0x000002c000007947 */ /* 0x000fea0003800000 */
.L_x_22227:
        /* <DEDUP_REMOVED lines=14> */
.L_x_22241:
[----:B------:R-:W-:Y:S05]  /*70c0*/  BSYNC B0 ;  /* 0x0000000000007941 */ /* 0x000fea0003800000 */
.L_x_22240:
[----:B------:R-:W-:Y:S01]  /*70d0*/  FSETP.NEU.FTZ.AND P0, PT, R0, RZ, PT ;  /* 0x000000ff0000720b */ /* 0x000fe20003f1d000 */
[----:B------:R-:W-:Y:S05]  /*70e0*/  BRA `(.L_x_22215) ;  /* 0x000001b000007947 */ /* 0x000fea0003800000 */
.L_x_22214:
        /* <DEDUP_REMOVED lines=21> */
.L_x_22239:
[----:B------:R-:W2:Y:S02]  /*7240*/  LDG.E.64 R2, [R2.64] ;  /* 0x0000002402027981 */ /* 0x000ea4000c1e1b00 */
[----:B--2---:R-:W-:-:S04]  /*7250*/  ISETP.NE.U32.AND P0, PT, R2, RZ, PT ;  /* 0x000000ff0200720c */ /* 0x004fc80003f05070 */
[----:B------:R-:W-:Y:S01]  /*7260*/  ISETP.NE.AND.EX P0, PT, R3, RZ, PT, P0 ;  /* 0x000000ff0300720c */ /* 0x000fe20003f05300 */
[----:B------:R-:W-:Y:S05]  /*7270*/  BRA `(.L_x_22215) ;  /* 0x0000002000007947 */ /* 0x000fea0003800000 */
.L_x_22238:
[----:B------:R-:W2:Y:S02]  /*7280*/  LDG.E R2, [R2.64] ;  /* 0x0000002402027981 */ /* 0x000ea4000c1e1900 */
[----:B--2---:R-:W-:Y:S02]  /*7290*/  ISETP.NE.AND P0, PT, R2, RZ, PT ;  /* 0x000000ff0200720c */ /* 0x004fe40003f05270 */
.L_x_22215:
        /* <DEDUP_REMOVED lines=19> */
.L_x_22245:
[----:B------:R0:W-:Y:S01]  /*73d0*/  STG.E.U8 [R16.64], R2 ;  /* 0x0000000210007986 */ /* 0x0001e2000c101124 */
[----:B------:R-:W-:Y:S05]  /*73e0*/  BRA `(.L_x_22247) ;  /* 0x00000d5000007947 */ /* 0x000fea0003800000 */
.L_x_22244:
        /* <DEDUP_REMOVED lines=9> */
.L_x_22249:
[----:B------:R0:W-:Y:S01]  /*7480*/  STG.E [R16.64], R2 ;  /* 0x0000000210007986 */ /* 0x0001e2000c101924 */
[----:B------:R-:W-:Y:S05]  /*7490*/  BRA `(.L_x_22247) ;  /* 0x00000ca000007947 */ /* 0x000fea0003800000 */
.L_x_22248:
[----:B------:R0:W-:Y:S01]  /*74a0*/  STG.E.U16 [R16.64], R2 ;  /* 0x0000000210007986 */ /* 0x0001e2000c101524 */
[----:B------:R-:W-:Y:S05]  /*74b0*/  BRA `(.L_x_22247) ;  /* 0x00000c8000007947 */ /* 0x000fea0003800000 */
.L_x_22243:
        /* <DEDUP_REMOVED lines=9> */
.L_x_22251:
[----:B------:R-:W0:Y:S02]  /*7550*/  I2F.U32 R0, R2 ;  /* 0x0000000200007306 */ /* 0x000e240000201000 */
[----:B0-----:R-:W-:-:S05]  /*7560*/  F2FP.PACK_AB R0, RZ, R0 ;  /* 0x00000000ff00723e */ /* 0x001fca00000000ff */
[----:B------:R0:W-:Y:S01]  /*7570*/  STG.E.U16 [R16.64], R0 ;  /* 0x0000000010007986 */ /* 0x0001e2000c101524 */
[----:B------:R-:W-:Y:S05]  /*7580*/  BRA `(.L_x_22247) ;  /* 0x00000bb000007947 */ /* 0x000fea0003800000 */
.L_x_22250:
        /* <DEDUP_REMOVED lines=10> */
.L_x_22253:
[----:B------:R-:W0:Y:S02]  /*7630*/  I2F.U32 R2, R2 ;  /* 0x0000000200027306 */ /* 0x000e240000201000 */
[----:B0-----:R-:W-:-:S04]  /*7640*/  F2FP.PACK_AB R3, RZ, R2 ;  /* 0x00000002ff03723e */ /* 0x001fc800000000ff */
[----:B------:R-:W-:-:S05]  /*7650*/  PRMT R3, R3, 0x5410, RZ ;  /* 0x0000541003037816 */ /* 0x000fca00000000ff */
[----:B------:R0:W-:Y:S01]  /*7660*/  STG.E [R16.64], R3 ;  /* 0x0000000310007986 */ /* 0x0001e2000c101924 */
[----:B------:R-:W-:Y:S05]  /*7670*/  BRA `(.L_x_22247) ;  /* 0x00000ac000007947 */ /* 0x000fea0003800000 */
.L_x_22252:
[----:B------:R-:W0:Y:S02]  /*7680*/  I2F.F64.U32 R2, R2 ;  /* 0x0000000200027312 */ /* 0x000e240000201800 */
[----:B0-----:R0:W-:Y:S01]  /*7690*/  STG.E.64 [R16.64], R2 ;  /* 0x0000000210007986 */ /* 0x0011e2000c101b24 */
[----:B------:R-:W-:Y:S05]  /*76a0*/  BRA `(.L_x_22247) ;  /* 0x00000a9000007947 */ /* 0x000fea0003800000 */
.L_x_22242:
        /* <DEDUP_REMOVED lines=10> */
.L_x_22256:
[----:B------:R-:W0:Y:S01]  /*7750*/  I2F.F64.U32 R4, R2 ;  /* 0x0000000200047312 */ /* 0x000e220000201800 */
[----:B------:R-:W-:-:S05]  /*7760*/  CS2R R6, SRZ ;  /* 0x0000000000067805 */ /* 0x000fca000001ff00 */
[----:B0-----:R0:W-:Y:S01]  /*7770*/  STG.E.128 [R16.64], R4 ;  /* 0x0000000410007986 */ /* 0x0011e2000c101d24 */
[----:B------:R-:W-:Y:S05]  /*7780*/  BRA `(.L_x_22247) ;  /* 0x000009b000007947 */ /* 0x000fea0003800000 */
.L_x_22255:
        /* <DEDUP_REMOVED lines=21> */
.L_x_22260:
[----:B------:R-:W-:Y:S05]  /*78e0*/  BSYNC B0 ;  /* 0x0000000000007941 */ /* 0x000fea0003800000 */
.L_x_22259:
[----:B------:R-:W-:-:S05]  /*78f0*/  LOP3.LUT R3, R0, R3, RZ, 0xfc, !PT ;  /* 0x0000000300037212 */ /* 0x000fca00078efcff */
[----:B------:R0:W-:Y:S01]  /*7900*/  STG.E.U8 [R16.64], R3 ;  /* 0x0000000310007986 */ /* 0x0001e2000c101124 */
[----:B------:R-:W-:Y:S05]  /*7910*/  BRA `(.L_x_22247) ;  /* 0x0000082000007947 */ /* 0x000fea0003800000 */
.L_x_22258:
        /* <DEDUP_REMOVED lines=13> */
.L_x_22262:
[----:B------:R-:W-:Y:S01]  /*79f0*/  IMAD.MOV.U32 R0, RZ, RZ, 0x7f ;  /* 0x0000007fff007424 */ /* 0x000fe200078e00ff */
[----:B------:R-:W-:-:S04]  /*7a00*/  ISETP.GT.U32.AND P0, PT, R3, 0x7f800000, PT ;  /* 0x7f8000000300780c */ /* 0x000fc80003f04070 */
[----:B------:R-:W-:-:S04]  /*7a10*/  SEL R0, R0, 0x7c, P0 ;  /* 0x0000007c00007807 */ /* 0x000fc80000000000 */
.L_x_22263:
[----:B------:R-:W-:Y:S05]  /*7a20*/  BSYNC B0 ;  /* 0x0000000000007941 */ /* 0x000fea0003800000 */
.L_x_22261:
[----:B------:R-:W-:-:S04]  /*7a30*/  LOP3.LUT R2, R5, 0x80000000, RZ, 0xc0, !PT ;  /* 0x8000000005027812 */ /* 0x000fc800078ec0ff */
[----:B------:R-:W-:-:S04]  /*7a40*/  SHF.R.U32.HI R3, RZ, 0x18, R2 ;  /* 0x00000018ff037819 */ /* 0x000fc80000011602 */
[----:B------:R-:W-:-:S05]  /*7a50*/  LOP3.LUT R3, R0, R3, RZ, 0xfc, !PT ;  /* 0x0000000300037212 */ /* 0x000fca00078efcff */
[----:B------:R0:W-:Y:S01]  /*7a60*/  STG.E.U8 [R16.64], R3 ;  /* 0x0000000310007986 */ /* 0x0001e2000c101124 */
[----:B------:R-:W-:Y:S05]  /*7a70*/  BRA `(.L_x_22247) ;  /* 0x000006c000007947 */ /* 0x000fea0003800000 */
.L_x_22257:
[----:B------:R-:W0:Y:S02]  /*7a80*/  I2F.U32 R0, R2 ;  /* 0x0000000200007306 */ /* 0x000e240000201000 */
[----:B0-----:R-:W-:-:S05]  /*7a90*/  F2FP.BF16.PACK_AB R0, RZ, R0 ;  /* 0x00000000ff00723e */ /* 0x001fca00000010ff */
[----:B------:R0:W-:Y:S01]  /*7aa0*/  STG.E.U16 [R16.64], R0 ;  /* 0x0000000010007986 */ /* 0x0001e2000c101524 */
[----:B------:R-:W-:Y:S05]  /*7ab0*/  BRA `(.L_x_22247) ;  /* 0x0000068000007947 */ /* 0x000fea0003800000 */
.L_x_22254:
        /* <DEDUP_REMOVED lines=10> */
.L_x_22266:
        /* <DEDUP_REMOVED lines=17> */
.L_x_22269:
[----:B------:R-:W-:-:S04]  /*7c70*/  LOP3.LUT R2, R5, 0x80000000, RZ, 0xc0, !PT ;  /* 0x8000000005027812 */ /* 0x000fc800078ec0ff */
[----:B------:R-:W-:-:S04]  /*7c80*/  SHF.R.U32.HI R3, RZ, 0x18, R2 ;  /* 0x00000018ff037819 */ /* 0x000fc80000011602 */
[----:B------:R-:W-:-:S04]  /*7c90*/  LOP3.LUT R0, R0, R3, RZ, 0xfc, !PT ;  /* 0x0000000300007212 */ /* 0x000fc800078efcff */
[----:B------:R-:W-:Y:S02]  /*7ca0*/  PRMT R8, R0, 0x7610, R8 ;  /* 0x0000761000087816 */ /* 0x000fe40000000008 */
.L_x_22268:
[----:B------:R-:W-:Y:S05]  /*7cb0*/  BSYNC B0 ;  /* 0x0000000000007941 */ /* 0x000fea0003800000 */
.L_x_22267:
[----:B------:R0:W-:Y:S01]  /*7cc0*/  STG.E.U8 [R16.64], R8 ;  /* 0x0000000810007986 */ /* 0x0001e2000c101124 */
[----:B------:R-:W-:Y:S05]  /*7cd0*/  BRA `(.L_x_22247) ;  /* 0x0000046000007947 */ /* 0x000fea0003800000 */
.L_x_22265:
        /* <DEDUP_REMOVED lines=17> */
.L_x_22272:
[----:B------:R-:W-:-:S04]  /*7df0*/  LOP3.LUT R2, R5, 0x80000000, RZ, 0xc0, !PT ;  /* 0x8000000005027812 */ /* 0x000fc800078ec0ff */
[----:B------:R-:W-:-:S04]  /*7e00*/  SHF.R.U32.HI R3, RZ, 0x18, R2 ;  /* 0x00000018ff037819 */ /* 0x000fc80000011602 */
[----:B------:R-:W-:-:S04]  /*7e10*/  LOP3.LUT R0, R0, R3, RZ, 0xfc, !PT ;  /* 0x0000000300007212 */ /* 0x000fc800078efcff */
[----:B------:R-:W-:Y:S02]  /*7e20*/  PRMT R8, R0, 0x7610, R8 ;  /* 0x0000761000087816 */ /* 0x000fe40000000008 */
.L_x_22271:
[----:B------:R-:W-:Y:S05]  /*7e30*/  BSYNC B0 ;  /* 0x0000000000007941 */ /* 0x000fea0003800000 */
.L_x_22270:
[----:B------:R0:W-:Y:S01]  /*7e40*/  STG.E.U8 [R16.64], R8 ;  /* 0x0000000810007986 */ /* 0x0001e2000c101124 */
[----:B------:R-:W-:Y:S05]  /*7e50*/  BRA `(.L_x_22247) ;  /* 0x000002e000007947 */ /* 0x000fea0003800000 */
.L_x_22264:
        /* <DEDUP_REMOVED lines=22> */
.L_x_22246:
        /* <DEDUP_REMOVED lines=20> */
.L_x_22274:
[----:B------:R-:W-:-:S05]  /*8100*/  IMAD.MOV.U32 R3, RZ, RZ, RZ ;  /* 0x000000ffff037224 */ /* 0x000fca00078e00ff */
[----:B------:R0:W-:Y:S01]  /*8110*/  STG.E.64 [R16.64], R2 ;  /* 0x0000000210007986 */ /* 0x0001e2000c101b24 */
[----:B------:R-:W-:Y:S05]  /*8120*/  BRA `(.L_x_22247) ;  /* 0x0000001000007947 */ /* 0x000fea0003800000 */
.L_x_22273:
[----:B------:R0:W-:Y:S02]  /*8130*/  STG.E [R16.64], R2 ;  /* 0x0000000210007986 */ /* 0x0001e4000c101924 */
.L_x_22247:
        /* <DEDUP_REMOVED lines=257> */
.L_x_22275:
        /* <DEDUP_REMOVED lines=29> */
.L_x_22276:
        /* <DEDUP_REMOVED lines=18> */
.L_x_22280:
[----:B------:R-:W2:Y:S02]  /*9440*/  LDG.E.U8 R2, [R2.64] ;  /* 0x0000002402027981 */ /* 0x000ea4000c1e1100 */
[----:B--2---:R-:W-:-:S04]  /*9450*/  ISETP.NE.AND P0, PT, R2, RZ, PT ;  /* 0x000000ff0200720c */ /* 0x004fc80003f05270 */
[----:B------:R-:W-:Y:S01]  /*9460*/  P2R R19, PR, RZ, 0x1 ;  /* 0x00000001ff137803 */ /* 0x000fe20000000000 */
[----:B------:R-:W-:Y:S05]  /*9470*/  BRA `(.L_x_22282) ;  /* 0x00000f4000007947 */ /* 0x000fea0003800000 */
.L_x_22279:
        /* <DEDUP_REMOVED lines=11> */
.L_x_22284:
[----:B------:R-:W2:Y:S02]  /*9530*/  LDG.E R2, [R2.64] ;  /* 0x0000002402027981 */ /* 0x000ea4000c1e1900 */
[----:B--2---:R-:W-:-:S04]  /*9540*/  ISETP.NE.AND P0, PT, R2, RZ, PT ;  /* 0x000000ff0200720c */ /* 0x004fc80003f05270 */
[----:B------:R-:W-:Y:S01]  /*9550*/  P2R R19, PR, RZ, 0x1 ;  /* 0x00000001ff137803 */ /* 0x000fe20000000000 */
[----:B------:R-:W-:Y:S05]  /*9560*/  BRA `(.L_x_22282) ;  /* 0x00000e5000007947 */ /* 0x000fea0003800000 */
.L_x_22283:
[----:B------:R-:W2:Y:S02]  /*9570*/  LDG.E.U16 R2, [R2.64] ;  /* 0x0000002402027981 */ /* 0x000ea4000c1e1500 */
[----:B--2---:R-:W-:-:S04]  /*9580*/  ISETP.NE.AND P0, PT, R2, RZ, PT ;  /* 0x000000ff0200720c */ /* 0x004fc80003f05270 */
[----:B------:R-:W-:Y:S01]  /*9590*/  P2R R19, PR, RZ, 0x1 ;  /* 0x00000001ff137803 */ /* 0x000fe20000000000 */
[----:B------:R-:W-:Y:S05]  /*95a0*/  BRA `(.L_x_22282) ;  /* 0x00000e1000007947 */ /* 0x000fea0003800000 */
.L_x_22278:
        /* <DEDUP_REMOVED lines=10> */
.L_x_22286:
[----:B------:R-:W2:Y:S02]  /*9650*/  LDG.E.U16 R0, [R2.64] ;  /* 0x0000002402007981 */ /* 0x000ea4000c1e1500 */
[----:B--2---:R-:W-:-:S05]  /*9660*/  HADD2.F32 R0, -RZ, R0.H0_H0 ;  /* 0x20000000ff007230 */ /* 0x004fca0000004100 */
[----:B------:R-:W-:-:S04]  /*9670*/  FSETP.NEU.FTZ.AND P0, PT, R0, RZ, PT ;  /* 0x000000ff0000720b */ /* 0x000fc80003f1d000 */
[----:B------:R-:W-:Y:S01]  /*9680*/  P2R R19, PR, RZ, 0x1 ;  /* 0x00000001ff137803 */ /* 0x000fe20000000000 */
[----:B------:R-:W-:Y:S05]  /*9690*/  BRA `(.L_x_22282) ;  /* 0x00000d2000007947 */ /* 0x000fea0003800000 */
.L_x_22285:
        /* <DEDUP_REMOVED lines=12> */
.L_x_22288:
        /* <DEDUP_REMOVED lines=11> */
.L_x_22287:
[----:B------:R-:W2:Y:S02]  /*9810*/  LDG.E.64 R2, [R2.64] ;  /* 0x0000002402027981 */ /* 0x000ea4000c1e1b00 */
[----:B--2---:R-:W0:-:S06]  /*9820*/  DSETP.NEU.AND P0, PT, R2, RZ, PT ;  /* 0x000000ff0200722a */ /* 0x004e0c0003f0d000 */
[----:B0-----:R-:W-:Y:S01]  /*9830*/  P2R R19, PR, RZ, 0x1 ;  /* 0x00000001ff137803 */ /* 0x001fe20000000000 */
[----:B------:R-:W-:Y:S05]  /*9840*/  BRA `(.L_x_22282) ;  /* 0x00000b7000007947 */ /* 0x000fea0003800000 */
.L_x_22277:
        /* <DEDUP_REMOVED lines=12> */
.L_x_22291:
[----:B------:R-:W2:Y:S02]  /*9910*/  LDG.E.128 R4, [R2.64] ;  /* 0x0000002402047981 */ /* 0x000ea4000c1e1d00 */
[----:B--2---:R-:W0:-:S06]  /*9920*/  DSETP.NEU.AND P0, PT, R6, RZ, PT ;  /* 0x000000ff0600722a */ /* 0x004e0c0003f0d000 */
[----:B0-----:R-:W0:-:S06]  /*9930*/  DSETP.NEU.OR P0, PT, R4, RZ, P0 ;  /* 0x000000ff0400722a */ /* 0x001e0c000070d400 */
[----:B0-----:R-:W-:Y:S01]  /*9940*/  P2R R19, PR, RZ, 0x1 ;  /* 0x00000001ff137803 */ /* 0x001fe20000000000 */
[----:B------:R-:W-:Y:S05]  /*9950*/  BRA `(.L_x_22282) ;  /* 0x00000a6000007947 */ /* 0x000fea0003800000 */
.L_x_22290:
        /* <DEDUP_REMOVED lines=28> */
.L_x_22293:
        /* <DEDUP_REMOVED lines=15> */
.L_x_22292:
[----:B------:R-:W2:Y:S02]  /*9c10*/  LDG.E.U16 R0, [R2.64] ;  /* 0x0000002402007981 */ /* 0x000ea4000c1e1500 */
[----:B--2---:R-:W-:-:S04]  /*9c20*/  PRMT R0, RZ, 0x5410, R0 ;  /* 0x00005410ff007816 */ /* 0x004fc80000000000 */
[----:B------:R-:W-:-:S04]  /*9c30*/  FSETP.NEU.FTZ.AND P0, PT, R0, RZ, PT ;  /* 0x000000ff0000720b */ /* 0x000fc80003f1d000 */
[----:B------:R-:W-:Y:S01]  /*9c40*/  P2R R19, PR, RZ, 0x1 ;  /* 0x00000001ff137803 */ /* 0x000fe20000000000 */
[----:B------:R-:W-:Y:S05]  /*9c50*/  BRA `(.L_x_22282) ;  /* 0x0000076000007947 */ /* 0x000fea0003800000 */
.L_x_22289:
        /* <DEDUP_REMOVED lines=12> */
.L_x_22296:
        /* <DEDUP_REMOVED lines=21> */
.L_x_22300:
[----:B------:R-:W-:Y:S05]  /*9e70*/  BSYNC B1 ;  /* 0x0000000000017941 */ /* 0x000fea0003800000 */
.L_x_22299:
[----:B------:R-:W-:Y:S01]  /*9e80*/  LEA R3, R0, 0x3b800000, 0x17 ;  /* 0x3b80000000037811 */ /* 0x000fe200078eb8ff */
[----:B------:R-:W-:-:S05]  /*9e90*/  IMAD.SHL.U32 R0, R2, 0x100000, RZ ;  /* 0x0010000002007824 */ /* 0x000fca00078e00ff */
[----:B------:R-:W-:Y:S02]  /*9ea0*/  LOP3.LUT R0, R3, R0, R4, 0xfe, !PT ;  /* 0x0000000003007212 */ /* 0x000fe400078efe04 */
.L_x_22298:
[----:B------:R-:W-:Y:S05]  /*9eb0*/  BSYNC B0 ;  /* 0x0000000000007941 */ /* 0x000fea0003800000 */
.L_x_22297:
[----:B------:R-:W-:-:S04]  /*9ec0*/  FSETP.NEU.FTZ.AND P0, PT, R0, RZ, PT ;  /* 0x000000ff0000720b */ /* 0x000fc80003f1d000 */
[----:B------:R-:W-:Y:S01]  /*9ed0*/  P2R R19, PR, RZ, 0x1 ;  /* 0x00000001ff137803 */ /* 0x000fe20000000000 */
[----:B------:R-:W-:Y:S05]  /*9ee0*/  BRA `(.L_x_22282) ;  /* 0x000004d000007947 */ /* 0x000fea0003800000 */
.L_x_22295:
        /* <DEDUP_REMOVED lines=21> */
.L_x_22304:
[----:B------:R-:W-:Y:S05]  /*a040*/  BSYNC B1 ;  /* 0x0000000000017941 */ /* 0x000fea0003800000 */
.L_x_22303:
[----:B------:R-:W-:Y:S01]  /*a050*/  LEA R3, R0, 0x37800000, 0x17 ;  /* 0x3780000000037811 */ /* 0x000fe200078eb8ff */
[----:B------:R-:W-:-:S05]  /*a060*/  IMAD.SHL.U32 R0, R2, 0x200000, RZ ;  /* 0x0020000002007824 */ /* 0x000fca00078e00ff */
[----:B------:R-:W-:Y:S02]  /*a070*/  LOP3.LUT R0, R3, R0, R4, 0xfe, !PT ;  /* 0x0000000003007212 */ /* 0x000fe400078efe04 */
.L_x_22302:
[----:B------:R-:W-:Y:S05]  /*a080*/  BSYNC B0 ;  /* 0x0000000000007941 */ /* 0x000fea0003800000 */
.L_x_22301:
[----:B------:R-:W-:-:S04]  /*a090*/  FSETP.NEU.FTZ.AND P0, PT, R0, RZ, PT ;  /* 0x000000ff0000720b */ /* 0x000fc80003f1d000 */
[----:B------:R-:W-:Y:S01]  /*a0a0*/  P2R R19, PR, RZ, 0x1 ;  /* 0x00000001ff137803 */ /* 0x000fe20000000000 */
[----:B------:R-:W-:Y:S05]  /*a0b0*/  BRA `(.L_x_22282) ;  /* 0x0000030000007947 */ /* 0x000fea0003800000 */
.L_x_22294:
        /* <DEDUP_REMOVED lines=14> */
.L_x_22308:
[----:B------:R-:W-:Y:S05]  /*a1a0*/  BSYNC B0 ;  /* 0x0000000000007941 */ /* 0x000fea0003800000 */
.L_x_22307:
[----:B------:R-:W-:-:S04]  /*a1b0*/  FSETP.NEU.FTZ.AND P0, PT, R0, RZ, PT ;  /* 0x000000ff0000720b */ /* 0x000fc80003f1d000 */
[----:B------:R-:W-:Y:S01]  /*a1c0*/  P2R R19, PR, RZ, 0x1 ;  /* 0x00000001ff137803 */ /* 0x000fe20000000000 */
[----:B------:R-:W-:Y:S05]  /*a1d0*/  BRA `(.L_x_22282) ;  /* 0x000001e000007947 */ /* 0x000fea0003800000 */
.L_x_22281:
        /* <DEDUP_REMOVED lines=22> */
.L_x_22306:
[----:B------:R-:W2:Y:S02]  /*a340*/  LDG.E.64 R2, [R2.64] ;  /* 0x0000002402027981 */ /* 0x000ea4000c1e1b00 */
[----:B--2---:R-:W-:-:S04]  /*a350*/  ISETP.NE.U32.AND P0, PT, R2, RZ, PT ;  /* 0x000000ff0200720c */ /* 0x004fc80003f05070 */
[----:B------:R-:W-:-:S04]  /*a360*/  ISETP.NE.AND.EX P0, PT, R3, RZ, PT, P0 ;  /* 0x000000ff0300720c */ /* 0x000fc80003f05300 */
[----:B------:R-:W-:Y:S01]  /*a370*/  P2R R19, PR, RZ, 0x1 ;  /* 0x00000001ff137803 */ /* 0x000fe20000000000 */
[----:B------:R-:W-:Y:S05]  /*a380*/  BRA `(.L_x_22282) ;  /* 0x0000003000007947 */ /* 0x000fea0003800000 */
.L_x_22305:
[----:B------:R-:W2:Y:S02]  /*a390*/  LDG.E R2, [R2.64] ;  /* 0x0000002402027981 */ /* 0x000ea4000c1e1900 */
[----:B--2---:R-:W-:-:S04]  /*a3a0*/  ISETP.NE.AND P0, PT, R2, RZ, PT ;  /* 0x000000ff0200720c */ /* 0x004fc80003f05270 */
[----:B------:R-:W-:Y:S02]  /*a3b0*/  P2R R19, PR, RZ, 0x1 ;  /* 0x00000001ff137803 */ /* 0x000fe40000000000 */
.L_x_22282:
        /* <DEDUP_REMOVED lines=17> */
.L_x_22312:
[----:B------:R-:W2:Y:S02]  /*a4d0*/  LDG.E.U8 R2, [R2.64] ;  /* 0x0000002402027981 */ /* 0x000ea4000c1e1100 */
[----:B--2---:R-:W-:Y:S01]  /*a4e0*/  ISETP.NE.AND P0, PT, R2, RZ, PT ;  /* 0x000000ff0200720c */ /* 0x004fe20003f05270 */
[----:B------:R-:W-:Y:S05]  /*a4f0*/  BRA `(.L_x_22314) ;  /* 0x00000e0000007947 */ /* 0x000fea0003800000 */
.L_x_22311:
        /* <DEDUP_REMOVED lines=10> */
.L_x_22316:
[----:B------:R-:W2:Y:S02]  /*a5a0*/  LDG.E R2, [R2.64] ;  /* 0x0000002402027981 */ /* 0x000ea4000c1e1900 */
[----:B--2---:R-:W-:Y:S01]  /*a5b0*/  ISETP.NE.AND P0, PT, R2, RZ, PT ;  /* 0x000000ff0200720c */ /* 0x004fe20003f05270 */
[----:B------:R-:W-:Y:S05]  /*a5c0*/  BRA `(.L_x_22314) ;  /* 0x00000d3000007947 */ /* 0x000fea0003800000 */
.L_x_22315:
[----:B------:R-:W2:Y:S02]  /*a5d0*/  LDG.E.U16 R2, [R2.64] ;  /* 0x0000002402027981 */ /* 0x000ea4000c1e1500 */
[----:B--2---:R-:W-:Y:S01]  /*a5e0*/  ISETP.NE.AND P0, PT, R2, RZ, PT ;  /* 0x000000ff0200720c */ /* 0x004fe20003f05270 */
[----:B------:R-:W-:Y:S05]  /*a5f0*/  BRA `(.L_x_22314) ;  /* 0x00000d0000007947 */ /* 0x000fea0003800000 */
.L_x_22310:
        /* <DEDUP_REMOVED lines=9> */
.L_x_22318:
[----:B------:R-:W2:Y:S02]  /*a690*/  LDG.E.U16 R0, [R2.64] ;  /* 0x0000002402007981 */ /* 0x000ea4000c1e1500 */
[----:B--2---:R-:W-:-:S05]  /*a6a0*/  HADD2.F32 R0, -RZ, R0.H0_H0 ;  /* 0x20000000ff007230 */ /* 0x004fca0000004100 */
[----:B------:R-:W-:Y:S01]  /*a6b0*/  FSETP.NEU.FTZ.AND P0, PT, R0, RZ, PT ;  /* 0x000000ff0000720b */ /* 0x000fe20003f1d000 */
[----:B------:R-:W-:Y:S05]  /*a6c0*/  BRA `(.L_x_22314) ;  /* 0x00000c3000007947 */ /* 0x000fea0003800000 */
.L_x_22317:
        /* <DEDUP_REMOVED lines=11> */
.L_x_22320:
        /* <DEDUP_REMOVED lines=10> */
.L_x_22319:
[----:B------:R-:W2:Y:S02]  /*a820*/  LDG.E.64 R2, [R2.64] ;  /* 0x0000002402027981 */ /* 0x000ea4000c1e1b00 */
[----:B--2---:R0:W1:Y:S01]  /*a830*/  DSETP.NEU.AND P0, PT, R2, RZ, PT ;  /* 0x000000ff0200722a */ /* 0x0040620003f0d000 */
[----:B------:R-:W-:Y:S05]  /*a840*/  BRA `(.L_x_22314) ;  /* 0x00000ab000007947 */ /* 0x000fea0003800000 */
.L_x_22309:
        /* <DEDUP_REMOVED lines=11> */
.L_x_22323:
[----:B------:R-:W2:Y:S02]  /*a900*/  LDG.E.128 R4, [R2.64] ;  /* 0x0000002402047981 */ /* 0x000ea4000c1e1d00 */
[----:B--2---:R-:W0:-:S06]  /*a910*/  DSETP.NEU.AND P0, PT, R6, RZ, PT ;  /* 0x000000ff0600722a */ /* 0x004e0c0003f0d000 */
[----:B0-----:R0:W1:Y:S01]  /*a920*/  DSETP.NEU.OR P0, PT, R4, RZ, P0 ;  /* 0x000000ff0400722a */ /* 0x001062000070d400 */
[----:B------:R-:W-:Y:S05]  /*a930*/  BRA `(.L_x_22314) ;  /* 0x000009c000007947 */ /* 0x000fea0003800000 */
.L_x_22322:
        /* <DEDUP_REMOVED lines=27> */
.L_x_22325:
        /* <DEDUP_REMOVED lines=14> */
.L_x_22324:
[----:B------:R-:W2:Y:S02]  /*abd0*/  LDG.E.U16 R0, [R2.64] ;  /* 0x0000002402007981 */ /* 0x000ea4000c1e1500 */
[----:B--2---:R-:W-:-:S04]  /*abe0*/  PRMT R0, RZ, 0x5410, R0 ;  /* 0x00005410ff007816 */ /* 0x004fc80000000000 */
[----:B------:R-:W-:Y:S01]  /*abf0*/  FSETP.NEU.FTZ.AND P0, PT, R0, RZ, PT ;  /* 0x000000ff0000720b */ /* 0x000fe20003f1d000 */
[----:B------:R-:W-:Y:S05]  /*ac00*/  BRA `(.L_x_22314) ;  /* 0x000006f000007947 */ /* 0x000fea0003800000 */
.L_x_22321:
        /* <DEDUP_REMOVED lines=11> */
.L_x_22328:
        /* <DEDUP_REMOVED lines=21> */
.L_x_22332:
[----:B------:R-:W-:Y:S05]  /*ae10*/  BSYNC B1 ;  /* 0x0000000000017941 */ /* 0x000fea0003800000 */
.L_x_22331:
[----:B------:R-:W-:Y:S01]  /*ae20*/  LEA R3, R0, 0x3b800000, 0x17 ;  /* 0x3b80000000037811 */ /* 0x000fe200078eb8ff */
[----:B------:R-:W-:-:S05]  /*ae30*/  IMAD.SHL.U32 R0, R2, 0x100000, RZ ;  /* 0x0010000002007824 */ /* 0x000fca00078e00ff */
[----:B------:R-:W-:Y:S02]  /*ae40*/  LOP3.LUT R0, R3, R0, R4, 0xfe, !PT ;  /* 0x0000000003007212 */ /* 0x000fe400078efe04 */
.L_x_22330:
[----:B------:R-:W-:Y:S05]  /*ae50*/  BSYNC B0 ;  /* 0x0000000000007941 */ /* 0x000fea0003800000 */
.L_x_22329:
[----:B------:R-:W-:Y:S01]  /*ae60*/  FSETP.NEU.FTZ.AND P0, PT, R0, RZ, PT ;  /* 0x000000ff0000720b */ /* 0x000fe20003f1d000 */
[----:B------:R-:W-:Y:S05]  /*ae70*/  BRA `(.L_x_22314) ;  /* 0x0000048000007947 */ /* 0x000fea0003800000 */
.L_x_22327:
        /* <DEDUP_REMOVED lines=21> */
.L_x_22336:
[----:B------:R-:W-:Y:S05]  /*afd0*/  BSYNC B1 ;  /* 0x0000000000017941 */ /* 0x000fea0003800000 */
.L_x_22335:
[----:B------:R-:W-:Y:S01]  /*afe0*/  LEA R3, R0, 0x37800000, 0x17 ;  /* 0x3780000000037811 */ /* 0x000fe200078eb8ff */
[----:B------:R-:W-:-:S05]  /*aff0*/  IMAD.SHL.U32 R0, R2, 0x200000, RZ ;  /* 0x0020000002007824 */ /* 0x000fca00078e00ff */
[----:B------:R-:W-:Y:S02]  /*b000*/  LOP3.LUT R0, R3, R0, R4, 0xfe, !PT ;  /* 0x0000000003007212 */ /* 0x000fe400078efe04 */
.L_x_22334:
[----:B------:R-:W-:Y:S05]  /*b010*/  BSYNC B0 ;  /* 0x0000000000007941 */ /* 0x000fea0003800000 */
.L_x_22333:
[----:B------:R-:W-:Y:S01]  /*b020*/  FSETP.NEU.FTZ.AND P0, PT, R0, RZ, PT ;  /* 0x000000ff0000720b */ /* 0x000fe20003f1d000 */
[----:B------:R-:W-:Y:S05]  /*b030*/  BRA `(.L_x_22314) ;  /* 0x000002c000007947 */ /* 0x000fea0003800000 */
.L_x_22326:
        /* <DEDUP_REMOVED lines=14> */
.L_x_22340:
[----:B------:R-:W-:Y:S05]  /*b120*/  BSYNC B0 ;  /* 0x0000000000007941 */ /* 0x000fea0003800000 */
.L_x_22339:
[----:B------:R-:W-:Y:S01]  /*b130*/  FSETP.NEU.FTZ.AND P0, PT, R0, RZ, PT ;  /* 0x000000ff0000720b */ /* 0x000fe20003f1d000 */
[----:B------:R-:W-:Y:S05]  /*b140*/  BRA `(.L_x_22314) ;  /* 0x000001b000007947 */ /* 0x000fea0003800000 */
.L_x_22313:
        /* <DEDUP_REMOVED lines=21> */
.L_x_22338:
[----:B------:R-:W2:Y:S02]  /*b2a0*/  LDG.E.64 R2, [R2.64] ;  /* 0x0000002402027981 */ /* 0x000ea4000c1e1b00 */
[----:B--2---:R-:W-:-:S04]  /*b2b0*/  ISETP.NE.U32.AND P0, PT, R2, RZ, PT ;  /* 0x000000ff0200720c */ /* 0x004fc80003f05070 */
[----:B------:R-:W-:Y:S01]  /*b2c0*/  ISETP.NE.AND.EX P0, PT, R3, RZ, PT, P0 ;  /* 0x000000ff0300720c */ /* 0x000fe20003f05300 */
[----:B------:R-:W-:Y:S05]  /*b2d0*/  BRA `(.L_x_22314) ;  /* 0x0000002000007947 */ /* 0x000fea0003800000 */
.L_x_22337:
[----:B------:R-:W2:Y:S02]  /*b2e0*/  LDG.E R2, [R2.64] ;  /* 0x0000002402027981 */ /* 0x000ea4000c1e1900 */
[----:B--2---:R-:W-:Y:S02]  /*b2f0*/  ISETP.NE.AND P0, PT, R2, RZ, PT ;  /* 0x000000ff0200720c */ /* 0x004fe40003f05270 */
.L_x_22314:
        /* <DEDUP_REMOVED lines=19> */
.L_x_22344:
[----:B------:R0:W-:Y:S01]  /*b430*/  STG.E.U8 [R16.64], R2 ;  /* 0x0000000210007986 */ /* 0x0001e2000c101124 */
[----:B------:R-:W-:Y:S05]  /*b440*/  BRA `(.L_x_22346) ;  /* 0x00000d5000007947 */ /* 0x000fea0003800000 */
.L_x_22343:
        /* <DEDUP_REMOVED lines=9> */
.L_x_22348:
[----:B------:R0:W-:Y:S01]  /*b4e0*/  STG.E [R16.64], R2 ;  /* 0x0000000210007986 */ /* 0x0001e2000c101924 */
[----:B------:R-:W-:Y:S05]  /*b4f0*/  BRA `(.L_x_22346) ;  /* 0x00000ca000007947 */ /* 0x000fea0003800000 */
.L_x_22347:
[----:B------:R0:W-:Y:S01]  /*b500*/  STG.E.U16 [R16.64], R2 ;  /* 0x0000000210007986 */ /* 0x0001e2000c101524 */
[----:B------:R-:W-:Y:S05]  /*b510*/  BRA `(.L_x_22346) ;  /* 0x00000c8000007947 */ /* 0x000fea0003800000 */
.L_x_22342:
        /* <DEDUP_REMOVED lines=9> */
.L_x_22350:
[----:B------:R-:W0:Y:S02]  /*b5b0*/  I2F.U32 R0, R2 ;  /* 0x0000000200007306 */ /* 0x000e240000201000 */
[----:B0-----:R-:W-:-:S05]  /*b5c0*/  F2FP.PACK_AB R0, RZ, R0 ;  /* 0x00000000ff00723e */ /* 0x001fca00000000ff */
[----:B------:R0:W-:Y:S01]  /*b5d0*/  STG.E.U16 [R16.64], R0 ;  /* 0x0000000010007986 */ /* 0x0001e2000c101524 */
[----:B------:R-:W-:Y:S05]  /*b5e0*/  BRA `(.L_x_22346) ;  /* 0x00000bb000007947 */ /* 0x000fea0003800000 */
.L_x_22349:
        /* <DEDUP_REMOVED lines=10> */
.L_x_22352:
[----:B------:R-:W0:Y:S02]  /*b690*/  I2F.U32 R2, R2 ;  /* 0x0000000200027306 */ /* 0x000e240000201000 */
[----:B0-----:R-:W-:-:S04]  /*b6a0*/  F2FP.PACK_AB R3, RZ, R2 ;  /* 0x00000002ff03723e */ /* 0x001fc800000000ff */
[----:B------:R-:W-:-:S05]  /*b6b0*/  PRMT R3, R3, 0x5410, RZ ;  /* 0x0000541003037816 */ /* 0x000fca00000000ff */
[----:B------:R0:W-:Y:S01]  /*b6c0*/  STG.E [R16.64], R3 ;  /* 0x0000000310007986 */ /* 0x0001e2000c101924 */
[----:B------:R-:W-:Y:S05]  /*b6d0*/  BRA `(.L_x_22346) ;  /* 0x00000ac000007947 */ /* 0x000fea0003800000 */
.L_x_22351:
[----:B------:R-:W0:Y:S02]  /*b6e0*/  I2F.F64.U32 R2, R2 ;  /* 0x0000000200027312 */ /* 0x000e240000201800 */
[----:B0-----:R0:W-:Y:S01]  /*b6f0*/  STG.E.64 [R16.64], R2 ;  /* 0x0000000210007986 */ /* 0x0011e2000c101b24 */
[----:B------:R-:W-:Y:S05]  /*b700*/  BRA `(.L_x_22346) ;  /* 0x00000a9000007947 */ /* 0x000fea0003800000 */
.L_x_22341:
        /* <DEDUP_REMOVED lines=10> */
.L_x_22355:
[----:B------:R-:W0:Y:S01]  /*b7b0*/  I2F.F64.U32 R4, R2 ;  /* 0x0000000200047312 */ /* 0x000e220000201800 */
[----:B------:R-:W-:-:S05]  /*b7c0*/  CS2R R6, SRZ ;  /* 0x0000000000067805 */ /* 0x000fca000001ff00 */
[----:B0-----:R0:W-:Y:S01]  /*b7d0*/  STG.E.128 [R16.64], R4 ;  /* 0x0000000410007986 */ /* 0x0011e2000c101d24 */
[----:B------:R-:W-:Y:S05]  /*b7e0*/  BRA `(.L_x_22346) ;  /* 0x000009b000007947 */ /* 0x000fea0003800000 */
.L_x_22354:
        /* <DEDUP_REMOVED lines=21> */
.L_x_22359:
[----:B------:R-:W-:Y:S05]  /*b940*/  BSYNC B0 ;  /* 0x0000000000007941 */ /* 0x000fea0003800000 */
.L_x_22358:
[----:B------:R-:W-:-:S05]  /*b950*/  LOP3.LUT R3, R0, R3, RZ, 0xfc, !PT ;  /* 0x0000000300037212 */ /* 0x000fca00078efcff */
[----:B------:R0:W-:Y:S01]  /*b960*/  STG.E.U8 [R16.64], R3 ;  /* 0x0000000310007986 */ /* 0x0001e2000c101124 */
[----:B------:R-:W-:Y:S05]  /*b970*/  BRA `(.L_x_22346) ;  /* 0x0000082000007947 */ /* 0x000fea0003800000 */
.L_x_22357:
        /* <DEDUP_REMOVED lines=13> */
.L_x_22361:
[----:B------:R-:W-:Y:S01]  /*ba50*/  IMAD.MOV.U32 R0, RZ, RZ, 0x7f ;  /* 0x0000007fff007424 */ /* 0x000fe200078e00ff */
[----:B------:R-:W-:-:S04]  /*ba60*/  ISETP.GT.U32.AND P0, PT, R3, 0x7f800000, PT ;  /* 0x7f8000000300780c */ /* 0x000fc80003f04070 */
[----:B------:R-:W-:-:S04]  /*ba70*/  SEL R0, R0, 0x7c, P0 ;  /* 0x0000007c00007807 */ /* 0x000fc80000000000 */
.L_x_22362:
[----:B------:R-:W-:Y:S05]  /*ba80*/  BSYNC B0 ;  /* 0x0000000000007941 */ /* 0x000fea0003800000 */
.L_x_22360:
[----:B------:R-:W-:-:S04]  /*ba90*/  LOP3.LUT R2, R5, 0x80000000, RZ, 0xc0, !PT ;  /* 0x8000000005027812 */ /* 0x000fc800078ec0ff */
[----:B------:R-:W-:-:S04]  /*baa0*/  SHF.R.U32.HI R3, RZ, 0x18, R2 ;  /* 0x00000018ff037819 */ /* 0x000fc80000011602 */
[----:B------:R-:W-:-:S05]  /*bab0*/  LOP3.LUT R3, R0, R3, RZ, 0xfc, !PT ;  /* 0x0000000300037212 */ /* 0x000fca00078efcff */
[----:B------:R0:W-:Y:S01]  /*bac0*/  STG.E.U8 [R16.64], R3 ;  /* 0x0000000310007986 */ /* 0x0001e2000c101124 */
[----:B------:R-:W-:Y:S05]  /*bad0*/  BRA `(.L_x_22346) ;  /* 0x000006c000007947 */ /* 0x000fea0003800000 */
.L_x_22356:
[----:B------:R-:W0:Y:S02]  /*bae0*/  I2F.U32 R0, R2 ;  /* 0x0000000200007306 */ /* 0x000e240000201000 */
[----:B0-----:R-:W-:-:S05]  /*baf0*/  F2FP.BF16.PACK_AB R0, RZ, R0 ;  /* 0x00000000ff00723e */ /* 0x001fca00000010ff */
[----:B------:R0:W-:Y:S01]  /*bb00*/  STG.E.U16 [R16.64], R0 ;  /* 0x0000000010007986 */ /* 0x0001e2000c101524 */
[----:B------:R-:W-:Y:S05]  /*bb10*/  BRA `(.L_x_22346) ;  /* 0x0000068000007947 */ /* 0x000fea0003800000 */
.L_x_22353:
        /* <DEDUP_REMOVED lines=10> */
.L_x_22365:
        /* <DEDUP_REMOVED lines=17> */
.L_x_22368:
[----:B------:R-:W-:-:S04]  /*bcd0*/  LOP3.LUT R2, R5, 0x80000000, RZ, 0xc0, !PT ;  /* 0x8000000005027812 */ /* 0x000fc800078ec0ff */
[----:B------:R-:W-:-:S04]  /*bce0*/  SHF.R.U32.HI R3, RZ, 0x18, R2 ;  /* 0x00000018ff037819 */ /* 0x000fc80000011602 */
[----:B------:R-:W-:-:S04]  /*bcf0*/  LOP3.LUT R0, R0, R3, RZ, 0xfc, !PT ;  /* 0x0000000300007212 */ /* 0x000fc800078efcff */
[----:B------:R-:W-:Y:S02]  /*bd00*/  PRMT R8, R0, 0x7610, R8 ;  /* 0x0000761000087816 */ /* 0x000fe40000000008 */
.L_x_22367:
[----:B------:R-:W-:Y:S05]  /*bd10*/  BSYNC B0 ;  /* 0x0000000000007941 */ /* 0x000fea0003800000 */
.L_x_22366:
[----:B------:R0:W-:Y:S01]  /*bd20*/  STG.E.U8 [R16.64], R8 ;  /* 0x0000000810007986 */ /* 0x0001e2000c101124 */
[----:B------:R-:W-:Y:S05]  /*bd30*/  BRA `(.L_x_22346) ;  /* 0x0000046000007947 */ /* 0x000fea0003800000 */
.L_x_22364:
        /* <DEDUP_REMOVED lines=17> */
.L_x_22371:
[----:B------:R-:W-:-:S04]  /*be50*/  LOP3.LUT R2, R5, 0x80000000, RZ, 0xc0, !PT ;  /* 0x8000000005027812 */ /* 0x000fc800078ec0ff */
[----:B------:R-:W-:-:S04]  /*be60*/  SHF.R.U32.HI R3, RZ, 0x18, R2 ;  /* 0x00000018ff037819 */ /* 0x000fc80000011602 */
[----:B------:R-:W-:-:S04]  /*be70*/  LOP3.LUT R0, R0, R3, RZ, 0xfc, !PT ;  /* 0x0000000300007212 */ /* 0x000fc800078efcff */
[----:B------:R-:W-:Y:S02]  /*be80*/  PRMT R8, R0, 0x7610, R8 ;  /* 0x0000761000087816 */ /* 0x000fe40000000008 */
.L_x_22370:
[----:B------:R-:W-:Y:S05]  /*be90*/  BSYNC B0 ;  /* 0x0000000000007941 */ /* 0x000fea0003800000 */
.L_x_22369:
[----:B------:R0:W-:Y:S01]  /*bea0*/  STG.E.U8 [R16.64], R8 ;  /* 0x0000000810007986 */ /* 0x0001e2000c101124 */
[----:B------:R-:W-:Y:S05]  /*beb0*/  BRA `(.L_x_22346) ;  /* 0x000002e000007947 */ /* 0x000fea0003800000 */
.L_x_22363:
        /* <DEDUP_REMOVED lines=22> */
.L_x_22345:
        /* <DEDUP_REMOVED lines=20> */
.L_x_22373:
[----:B------:R-:W-:-:S05]  /*c160*/  IMAD.MOV.U32 R3, RZ, RZ, RZ ;  /* 0x000000ffff037224 */ /* 0x000fca00078e00ff */
[----:B------:R0:W-:Y:S01]  /*c170*/  STG.E.64 [R16.64], R2 ;  /* 0x0000000210007986 */ /* 0x0001e2000c101b24 */
[----:B------:R-:W-:Y:S05]  /*c180*/  BRA `(.L_x_22346) ;  /* 0x0000001000007947 */ /* 0x000fea0003800000 */
.L_x_22372:
[----:B------:R0:W-:Y:S02]  /*c190*/  STG.E [R16.64], R2 ;  /* 0x0000000210007986 */ /* 0x0001e4000c101924 */
.L_x_22346:
[----:B------:R-:W-:Y:S02]  /*c1a0*/  IADD3 R23, R23, 0x80, RZ ;  /* 0x0000008017177810 */ /* 0x000fe40007ffe0ff */
.L_x_22175:
[----:B------:R-:W-:Y:S05]  /*c1b0*/  BSYNC B6 ;  /* 0x0000000000067941 */ /* 0x000fea0003800000 */
.L_x_22174:
        /* <DEDUP_REMOVED lines=256> */
.L_x_22374:
        /* <DEDUP_REMOVED lines=29> */
.L_x_22375:
        /* <DEDUP_REMOVED lines=18> */
.L_x_22379:
[----:B------:R-:W2:Y:S02]  /*d4b0*/  LDG.E.U8 R2, [R2.64] ;  /* 0x0000002402027981 */ /* 0x000ea4000c1e1100 */
[----:B--2---:R-:W-:-:S04]  /*d4c0*/  ISETP.NE.AND P0, PT, R2, RZ, PT ;  /* 0x000000ff0200720c */ /* 0x004fc80003f05270 */
[----:B------:R-:W-:Y:S01]  /*d4d0*/  P2R R19, PR, RZ, 0x1 ;  /* 0x00000001ff137803 */ /* 0x000fe20000000000 */
[----:B------:R-:W-:Y:S05]  /*d4e0*/  BRA `(.L_x_22381) ;  /* 0x00000f4000007947 */ /* 0x000fea0003800000 */
.L_x_22378:
        /* <DEDUP_REMOVED lines=11> */
.L_x_22383:
[----:B------:R-:W2:Y:S02]  /*d5a0*/  LDG.E R2, [R2.64] ;  /* 0x0000002402027981 */ /* 0x000ea4000c1e1900 */
[----:B--2---:R-:W-:-:S04]  /*d5b0*/  ISETP.NE.AND P0, PT, R2, RZ, PT ;  /* 0x000000ff0200720c */ /* 0x004fc80003f05270 */
[----:B------:R-:W-:Y:S01]  /*d5c0*/  P2R R19, PR, RZ, 0x1 ;  /* 0x00000001ff137803 */ /* 0x000fe20000000000 */
[----:B------:R-:W-:Y:S05]  /*d5d0*/  BRA `(.L_x_22381) ;  /* 0x00000e5000007947 */ /* 0x000fea0003800000 */
.L_x_22382:
[----:B------:R-:W2:Y:S02]  /*d5e0*/  LDG.E.U16 R2, [R2.64] ;  /* 0x0000002402027981 */ /* 0x000ea4000c1e1500 */
[----:B--2---:R-:W-:-:S04]  /*d5f0*/  ISETP.NE.AND P0, PT, R2, RZ, PT ;  /* 0x000000ff0200720c */ /* 0x004fc80003f05270 */
[----:B------:R-:W-:Y:S01]  /*d600*/  P2R R19, PR, RZ, 0x1 ;  /* 0x00000001ff137803 */ /* 0x000fe20000000000 */
[----:B------:R-:W-:Y:S05]  /*d610*/  BRA `(.L_x_22381) ;  /* 0x00000e1000007947 */ /* 0x000fea0003800000 */
.L_x_22377:
        /* <DEDUP_REMOVED lines=10> */
.L_x_22385:
[----:B------:R-:W2:Y:S02]  /*d6c0*/  LDG.E.U16 R0, [R2.64] ;  /* 0x0000002402007981 */ /* 0x000ea4000c1e1500 */
[----:B--2---:R-:W-:-:S05]  /*d6d0*/  HADD2.F32 R0, -RZ, R0.H0_H0 ;  /* 0x20000000ff007230 */ /* 0x004fca0000004100 */
[----:B------:R-:W-:-:S04]  /*d6e0*/  FSETP.NEU.FTZ.AND P0, PT, R0, RZ, PT ;  /* 0x000000ff0000720b */ /* 0x000fc80003f1d000 */
[----:B------:R-:W-:Y:S01]  /*d6f0*/  P2R R19, PR, RZ, 0x1 ;  /* 0x00000001ff137803 */ /* 0x000fe20000000000 */
[----:B------:R-:W-:Y:S05]  /*d700*/  BRA `(.L_x_22381) ;  /* 0x00000d2000007947 */ /* 0x000fea0003800000 */
.L_x_22384:
        /* <DEDUP_REMOVED lines=12> */
.L_x_22387:
        /* <DEDUP_REMOVED lines=11> */
.L_x_22386:
[----:B------:R-:W2:Y:S02]  /*d880*/  LDG.E.64 R2, [R2.64] ;  /* 0x0000002402027981 */ /* 0x000ea4000c1e1b00 */
[----:B--2---:R-:W0:-:S06]  /*d890*/  DSETP.NEU.AND P0, PT, R2, RZ, PT ;  /* 0x000000ff0200722a */ /* 0x004e0c0003f0d000 */
[----:B0-----:R-:W-:Y:S01]  /*d8a0*/  P2R R19, PR, RZ, 0x1 ;  /* 0x00000001ff137803 */ /* 0x001fe20000000000 */
[----:B------:R-:W-:Y:S05]  /*d8b0*/  BRA `(.L_x_22381) ;  /* 0x00000b7000007947 */ /* 0x000fea0003800000 */
.L_x_22376:
        /* <DEDUP_REMOVED lines=12> */
.L_x_22390:
[----:B------:R-:W2:Y:S02]  /*d980*/  LDG.E.128 R4, [R2.64] ;  /* 0x0000002402047981 */ /* 0x000ea4000c1e1d00 */
[----:B--2---:R-:W0:-:S06]  /*d990*/  DSETP.NEU.AND P0, PT, R6, RZ, PT ;  /* 0x000000ff0600722a */ /* 0x004e0c0003f0d000 */
[----:B0-----:R-:W0:-:S06]  /*d9a0*/  DSETP.NEU.OR P0, PT, R4, RZ, P0 ;  /* 0x000000ff0400722a */ /* 0x001e0c000070d400 */
[----:B0-----:R-:W-:Y:S01]  /*d9b0*/  P2R R19, PR, RZ, 0x1 ;  /* 0x00000001ff137803 */ /* 0x001fe20000000000 */
[----:B------:R-:W-:Y:S05]  /*d9c0*/  BRA `(.L_x_22381) ;  /* 0x00000a6000007947 */ /* 0x000fea0003800000 */
.L_x_22389:
        /* <DEDUP_REMOVED lines=28> */
.L_x_22392:
        /* <DEDUP_REMOVED lines=15> */
.L_x_22391:
[----:B------:R-:W2:Y:S02]  /*dc80*/  LDG.E.U16 R0, [R2.64] ;  /* 0x0000002402007981 */ /* 0x000ea4000c1e1500 */
[----:B--2---:R-:W-:-:S04]  /*dc90*/  PRMT R0, RZ, 0x5410, R0 ;  /* 0x00005410ff007816 */ /* 0x004fc80000000000 */
[----:B------:R-:W-:-:S04]  /*dca0*/  FSETP.NEU.FTZ.AND P0, PT, R0, RZ, PT ;  /* 0x000000ff0000720b */ /* 0x000fc80003f1d000 */
[----:B------:R-:W-:Y:S01]  /*dcb0*/  P2R R19, PR, RZ, 0x1 ;  /* 0x00000001ff137803 */ /* 0x000fe20000000000 */
[----:B------:R-:W-:Y:S05]  /*dcc0*/  BRA `(.L_x_22381) ;  /* 0x0000076000007947 */ /* 0x000fea0003800000 */
.L_x_22388:
        /* <DEDUP_REMOVED lines=12> */
.L_x_22395:
        /* <DEDUP_REMOVED lines=21> */
.L_x_22399:
[----:B------:R-:W-:Y:S05]  /*dee0*/  BSYNC B1 ;  /* 0x0000000000017941 */ /* 0x000fea0003800000 */
.L_x_22398:
[----:B------:R-:W-:Y:S01]  /*def0*/  LEA R3, R0, 0x3b800000, 0x17 ;  /* 0x3b80000000037811 */ /* 0x000fe200078eb8ff */
[----:B------:R-:W-:-:S05]  /*df00*/  IMAD.SHL.U32 R0, R2, 0x100000, RZ ;  /* 0x0010000002007824 */ /* 0x000fca00078e00ff */
[----:B------:R-:W-:Y:S02]  /*df10*/  LOP3.LUT R0, R3, R0, R4, 0xfe, !PT ;  /* 0x0000000003007212 */ /* 0x000fe400078efe04 */
.L_x_22397:
[----:B------:R-:W-:Y:S05]  /*df20*/  BSYNC B0 ;  /* 0x0000000000007941 */ /* 0x000fea0003800000 */
.L_x_22396:
[----:B------:R-:W-:-:S04]  /*df30*/  FSETP.NEU.FTZ.AND P0, PT, R0, RZ, PT ;  /* 0x000000ff0000720b */ /* 0x000fc80003f1d000 */
[----:B------:R-:W-:Y:S01]  /*df40*/  P2R R19, PR, RZ, 0x1 ;  /* 0x00000001ff137803 */ /* 0x000fe20000000000 */
[----:B------:R-:W-:Y:S05]  /*df50*/  BRA `(.L_x_22381) ;  /* 0x000004d000007947 */ /* 0x000fea0003800000 */
.L_x_22394:
        /* <DEDUP_REMOVED lines=21> */
.L_x_22403:
[----:B------:R-:W-:Y:S05]  /*e0b0*/  BSYNC B1 ;  /* 0x0000000000017941 */ /* 0x000fea0003800000 */
.L_x_22402:
[----:B------:R-:W-:Y:S01]  /*e0c0*/  LEA R3, R0, 0x37800000, 0x17 ;  /* 0x3780000000037811 */ /* 0x000fe200078eb8ff */
[----:B------:R-:W-:-:S05]  /*e0d0*/  IMAD.SHL.U32 R0, R2, 0x200000, RZ ;  /* 0x0020000002007824 */ /* 0x000fca00078e00ff */
[----:B------:R-:W-:Y:S02]  /*e0e0*/  LOP3.LUT R0, R3, R0, R4, 0xfe, !PT ;  /* 0x0000000003007212 */ /* 0x000fe400078efe04 */
.L_x_22401:
[----:B------:R-:W-:Y:S05]  /*e0f0*/  BSYNC B0 ;  /* 0x0000000000007941 */ /* 0x000fea0003800000 */
.L_x_22400:
[----:B------:R-:W-:-:S04]  /*e100*/  FSETP.NEU.FTZ.AND P0, PT, R0, RZ, PT ;  /* 0x000000ff0000720b */ /* 0x000fc80003f1d000 */
[----:B------:R-:W-:Y:S01]  /*e110*/  P2R R19, PR, RZ, 0x1 ;  /* 0x00000001ff137803 */ /* 0x000fe20000000000 */
[----:B------:R-:W-:Y:S05]  /*e120*/  BRA `(.L_x_22381) ;  /* 0x0000030000007947 */ /* 0x000fea0003800000 */
.L_x_22393:
        /* <DEDUP_REMOVED lines=14> */
.L_x_22407:
[----:B------:R-:W-:Y:S05]  /*e210*/  BSYNC B0 ;  /* 0x0000000000007941 */ /* 0x000fea0003800000 */
.L_x_22406:
[----:B------:R-:W-:-:S04]  /*e220*/  FSETP.NEU.FTZ.AND P0, PT, R0, RZ, PT ;  /* 0x000000ff0000720b */ /* 0x000fc80003f1d000 */
[----:B------:R-:W-:Y:S01]  /*e230*/  P2R R19, PR, RZ, 0x1 ;  /* 0x00000001ff137803 */ /* 0x000fe20000000000 */
[----:B------:R-:W-:Y:S05]  /*e240*/  BRA `(.L_x_22381) ;  /* 0x000001e000007947 */ /* 0x000fea0003800000 */
.L_x_22380:
        /* <DEDUP_REMOVED lines=22> */
.L_x_22405:
[----:B------:R-:W2:Y:S02]  /*e3b0*/  LDG.E.64 R2, [R2.64] ;  /* 0x0000002402027981 */ /* 0x000ea4000c1e1b00 */
[----:B--2---:R-:W-:-:S04]  /*e3c0*/  ISETP.NE.U32.AND P0, PT, R2, RZ, PT ;  /* 0x000000ff0200720c */ /* 0x004fc80003f05070 */
[----:B------:R-:W-:-:S04]  /*e3d0*/  ISETP.NE.AND.EX P0, PT, R3, RZ, PT, P0 ;  /* 0x000000ff0300720c */ /* 0x000fc80003f05300 */
[----:B------:R-:W-:Y:S01]  /*e3e0*/  P2R R19, PR, RZ, 0x1 ;  /* 0x00000001ff137803 */ /* 0x000fe20000000000 */
[----:B------:R-:W-:Y:S05]  /*e3f0*/  BRA `(.L_x_22381) ;  /* 0x0000003000007947 */ /* 0x000fea0003800000 */
.L_x_22404:
[----:B------:R-:W2:Y:S02]  /*e400*/  LDG.E R2, [R2.64] ;  /* 0x0000002402027981 */ /* 0x000ea4000c1e1900 */
[----:B--2---:R-:W-:-:S04]  /*e410*/  ISETP.NE.AND P0, PT, R2, RZ, PT ;  /* 0x000000ff0200720c */ /* 0x004fc80003f05270 */
[----:B------:R-:W-:Y:S02]  /*e420*/  P2R R19, PR, RZ, 0x1 ;  /* 0x00000001ff137803 */ /* 0x000fe40000000000 */
.L_x_22381:
        /* <DEDUP_REMOVED lines=17> */
.L_x_22411:
[----:B------:R-:W2:Y:S02]  /*e540*/  LDG.E.U8 R2, [R2.64] ;  /* 0x0000002402027981 */ /* 0x000ea4000c1e1100 */
[----:B--2---:R-:W-:Y:S01]  /*e550*/  ISETP.NE.AND P0, PT, R2, RZ, PT ;  /* 0x000000ff0200720c */ /* 0x004fe20003f05270 */
[----:B------:R-:W-:Y:S05]  /*e560*/  BRA `(.L_x_22413) ;  /* 0x00000e0000007947 */ /* 0x000fea0003800000 */
.L_x_22410:
        /* <DEDUP_REMOVED lines=10> */
.L_x_22415:
[----:B------:R-:W2:Y:S02]  /*e610*/  LDG.E R2, [R2.64] ;  /* 0x0000002402027981 */ /* 0x000ea4000c1e1900 */
[----:B--2---:R-:W-:Y:S01]  /*e620*/  ISETP.NE.AND P0, PT, R2, RZ, PT ;  /* 0x000000ff0200720c */ /* 0x004fe20003f05270 */
[----:B------:R-:W-:Y:S05]  /*e630*/  BRA `(.L_x_22413) ;  /* 0x00000d3000007947 */ /* 0x000fea0003800000 */
.L_x_22414:
[----:B------:R-:W2:Y:S02]  /*e640*/  LDG.E.U16 R2, [R2.64] ;  /* 0x0000002402027981 */ /* 0x000ea4000c1e1500 */
[----:B--2---:R-:W-:Y:S01]  /*e650*/  ISETP.NE.AND P0, PT, R2, RZ, PT ;  /* 0x000000ff0200720c */ /* 0x004fe20003f05270 */
[----:B------:R-:W-:Y:S05]  /*e660*/  BRA `(.L_x_22413) ;  /* 0x00000d0000007947 */ /* 0x000fea0003800000 */
.L_x_22409:
        /* <DEDUP_REMOVED lines=9> */
.L_x_22417:
[----:B------:R-:W2:Y:S02]  /*e700*/  LDG.E.U16 R0, [R2.64] ;  /* 0x0000002402007981 */ /* 0x000ea4000c1e1500 */
[----:B--2---:R-:W-:-:S05]  /*e710*/  HADD2.F32 R0, -RZ, R0.H0_H0 ;  /* 0x20000000ff007230 */ /* 0x004fca0000004100 */
[----:B------:R-:W-:Y:S01]  /*e720*/  FSETP.NEU.FTZ.AND P0, PT, R0, RZ, PT ;  /* 0x000000ff0000720b */ /* 0x000fe20003f1d000 */
[----:B------:R-:W-:Y:S05]  /*e730*/  BRA `(.L_x_22413) ;  /* 0x00000c3000007947 */ /* 0x000fea0003800000 */
.L_x_22416:
        /* <DEDUP_REMOVED lines=11> */
.L_x_22419:
        /* <DEDUP_REMOVED lines=10> */
.L_x_22418:
[----:B------:R-:W2:Y:S02]  /*e890*/  LDG.E.64 R2, [R2.64] ;  /* 0x0000002402027981 */ /* 0x000ea4000c1e1b00 */
[----:B--2---:R0:W1:Y:S01]  /*e8a0*/  DSETP.NEU.AND P0, PT, R2, RZ, PT ;  /* 0x000000ff0200722a */ /* 0x0040620003f0d000 */
[----:B------:R-:W-:Y:S05]  /*e8b0*/  BRA `(.L_x_22413) ;  /* 0x00000ab000007947 */ /* 0x000fea0003800000 */
.L_x_22408:
        /* <DEDUP_REMOVED lines=11> */
.L_x_22422:
[----:B------:R-:W2:Y:S02]  /*e970*/  LDG.E.128 R4, [R2.64] ;  /* 0x0000002402047981 */ /* 0x000ea4000c1e1d00 */
[----:B--2---:R-:W0:-:S06]  /*e980*/  DSETP.NEU.AND P0, PT, R6, RZ, PT ;  /* 0x000000ff0600722a */ /* 0x004e0c0003f0d000 */
[----:B0-----:R0:W1:Y:S01]  /*e990*/  DSETP.NEU.OR P0, PT, R4, RZ, P0 ;  /* 0x000000ff0400722a */ /* 0x001062000070d400 */
[----:B------:R-:W-:Y:S05]  /*e9a0*/  BRA `(.L_x_22413) ;  /* 0x000009c000007947 */ /* 0x000fea0003800000 */
.L_x_22421:
        /* <DEDUP_REMOVED lines=27> */
.L_x_22424:
        /* <DEDUP_REMOVED lines=14> */
.L_x_22423:
[----:B------:R-:W2:Y:S02]  /*ec40*/  LDG.E.U16 R0, [R2.64] ;  /* 0x0000002402007981 */ /* 0x000ea4000c1e1500 */
[----:B--2---:R-:W-:-:S04]  /*ec50*/  PRMT R0, RZ, 0x5410, R0 ;  /* 0x00005410ff007816 */ /* 0x004fc80000000000 */
[----:B------:R-:W-:Y:S01]  /*ec60*/  FSETP.NEU.FTZ.AND P0, PT, R0, RZ, PT ;  /* 0x000000ff0000720b */ /* 0x000fe20003f1d000 */
[----:B------:R-:W-:Y:S05]  /*ec70*/  BRA `(.L_x_22413) ;  /* 0x000006f000007947 */ /* 0x000fea0003800000 */
.L_x_22420:
        /* <DEDUP_REMOVED lines=11> */
.L_x_22427:
        /* <DEDUP_REMOVED lines=21> */
.L_x_22431:
[----:B------:R-:W-:Y:S05]  /*ee80*/  BSYNC B1 ;  /* 0x0000000000017941 */ /* 0x000fea0003800000 */
.L_x_22430:
[----:B------:R-:W-:Y:S01]  /*ee90*/  LEA R3, R0, 0x3b800000, 0x17 ;  /* 0x3b80000000037811 */ /* 0x000fe200078eb8ff */
[----:B------:R-:W-:-:S05]  /*eea0*/  IMAD.SHL.U32 R0, R2, 0x100000, RZ ;  /* 0x0010000002007824 */ /* 0x000fca00078e00ff */
[----:B------:R-:W-:Y:S02]  /*eeb0*/  LOP3.LUT R0, R3, R0, R4, 0xfe, !PT ;  /* 0x0000000003007212 */ /* 0x000fe400078efe04 */
.L_x_22429:
[----:B------:R-:W-:Y:S05]  /*eec0*/  BSYNC B0 ;  /* 0x0000000000007941 */ /* 0x000fea0003800000 */
.L_x_22428:
[----:B------:R-:W-:Y:S01]  /*eed0*/  FSETP.NEU.FTZ.AND P0, PT, R0, RZ, PT ;  /* 0x000000ff0000720b */ /* 0x000fe20003f1d000 */
[----:B------:R-:W-:Y:S05]  /*eee0*/  BRA `(.L_x_22413) ;  /* 0x0000048000007947 */ /* 0x000fea0003800000 */
.L_x_22426:
        /* <DEDUP_REMOVED lines=21> */
.L_x_22435:
[----:B------:R-:W-:Y:S05]  /*f040*/  BSYNC B1 ;  /* 0x0000000000017941 */ /* 0x000fea0003800000 */
.L_x_22434:
[----:B------:R-:W-:Y:S01]  /*f050*/  LEA R3, R0, 0x37800000, 0x17 ;  /* 0x3780000000037811 */ /* 0x000fe200078eb8ff */
[----:B------:R-:W-:-:S05]  /*f060*/  IMAD.SHL.U32 R0, R2, 0x200000, RZ ;  /* 0x0020000002007824 */ /* 0x000fca00078e00ff */
[----:B------:R-:W-:Y:S02]  /*f070*/  LOP3.LUT R0, R3, R0, R4, 0xfe, !PT ;  /* 0x0000000003007212 */ /* 0x000fe400078efe04 */
.L_x_22433:
[----:B------:R-:W-:Y:S05]  /*f080*/  BSYNC B0 ;  /* 0x0000000000007941 */ /* 0x000fea0003800000 */
.L_x_22432:
[----:B------:R-:W-:Y:S01]  /*f090*/  FSETP.NEU.FTZ.AND P0, PT, R0, RZ, PT ;  /* 0x000000ff0000720b */ /* 0x000fe20003f1d000 */
[----:B------:R-:W-:Y:S05]  /*f0a0*/  BRA `(.L_x_22413) ;  /* 0x000002c000007947 */ /* 0x000fea0003800000 */
.L_x_22425:
        /* <DEDUP_REMOVED lines=14> */
.L_x_22439:
[----:B------:R-:W-:Y:S05]  /*f190*/  BSYNC B0 ;  /* 0x0000000000007941 */ /* 0x000fea0003800000 */
.L_x_22438:
[----:B------:R-:W-:Y:S01]  /*f1a0*/  FSETP.NEU.FTZ.AND P0, PT, R0, RZ, PT ;  /* 0x000000ff0000720b */ /* 0x000fe20003f1d000 */
[----:B------:R-:W-:Y:S05]  /*f1b0*/  BRA `(.L_x_22413) ;  /* 0x000001b000007947 */ /* 0x000fea0003800000 */
.L_x_22412:
        /* <DEDUP_REMOVED lines=21> */
.L_x_22437:
[----:B------:R-:W2:Y:S02]  /*f310*/  LDG.E.64 R2, [R2.64] ;  /* 0x0000002402027981 */ /* 0x000ea4000c1e1b00 */
[----:B--2---:R-:W-:-:S04]  /*f320*/  ISETP.NE.U32.AND P0, PT, R2, RZ, PT ;  /* 0x000000ff0200720c */ /* 0x004fc80003f05070 */
[----:B------:R-:W-:Y:S01]  /*f330*/  ISETP.NE.AND.EX P0, PT, R3, RZ, PT, P0 ;  /* 0x000000ff0300720c */ /* 0x000fe20003f05300 */
[----:B------:R-:W-:Y:S05]  /*f340*/  BRA `(.L_x_22413) ;  /* 0x0000002000007947 */ /* 0x000fea0003800000 */
.L_x_22436:
[----:B------:R-:W2:Y:S02]  /*f350*/  LDG.E R2, [R2.64] ;  /* 0x0000002402027981 */ /* 0x000ea4000c1e1900 */
[----:B--2---:R-:W-:Y:S02]  /*f360*/  ISETP.NE.AND P0, PT, R2, RZ, PT ;  /* 0x000000ff0200720c */ /* 0x004fe40003f05270 */
.L_x_22413:
        /* <DEDUP_REMOVED lines=19> */
.L_x_22443:
[----:B------:R-:W-:Y:S01]  /*f4a0*/  STG.E.U8 [R16.64], R2 ;  /* 0x0000000210007986 */ /* 0x000fe2000c101124 */
[----:B------:R-:W-:Y:S05]  /*f4b0*/  EXIT ;  /* 0x000000000000794d */ /* 0x000fea0003800000 */
.L_x_22442:
        /* <DEDUP_REMOVED lines=9> */
.L_x_22446:
[----:B------:R-:W-:Y:S01]  /*f550*/  STG.E [R16.64], R2 ;  /* 0x0000000210007986 */ /* 0x000fe2000c101924 */
[----:B------:R-:W-:Y:S05]  /*f560*/  EXIT ;  /* 0x000000000000794d */ /* 0x000fea0003800000 */
.L_x_22445:
[----:B------:R-:W-:Y:S01]  /*f570*/  STG.E.U16 [R16.64], R2 ;  /* 0x0000000210007986 */ /* 0x000fe2000c101524 */
[----:B------:R-:W-:Y:S05]  /*f580*/  EXIT ;  /* 0x000000000000794d */ /* 0x000fea0003800000 */
.L_x_22441:
        /* <DEDUP_REMOVED lines=9> */
.L_x_22448:
[----:B------:R-:W0:Y:S02]  /*f620*/  I2F.U32 R0, R2 ;  /* 0x0000000200007306 */ /* 0x000e240000201000 */
[----:B0-----:R-:W-:-:S05]  /*f630*/  F2FP.PACK_AB R0, RZ, R0 ;  /* 0x00000000ff00723e */ /* 0x001fca00000000ff */
[----:B------:R-:W-:Y:S01]  /*f640*/  STG.E.U16 [R16.64], R0 ;  /* 0x0000000010007986 */ /* 0x000fe2000c101524 */
[----:B------:R-:W-:Y:S05]  /*f650*/  EXIT ;  /* 0x000000000000794d */ /* 0x000fea0003800000 */
.L_x_22447:
        /* <DEDUP_REMOVED lines=10> */
.L_x_22450:
[----:B------:R-:W0:Y:S02]  /*f700*/  I2F.U32 R2, R2 ;  /* 0x0000000200027306 */ /* 0x000e240000201000 */
[----:B0-----:R-:W-:-:S04]  /*f710*/  F2FP.PACK_AB R3, RZ, R2 ;  /* 0x00000002ff03723e */ /* 0x001fc800000000ff */
[----:B------:R-:W-:-:S05]  /*f720*/  PRMT R3, R3, 0x5410, RZ ;  /* 0x0000541003037816 */ /* 0x000fca00000000ff */
[----:B------:R-:W-:Y:S01]  /*f730*/  STG.E [R16.64], R3 ;  /* 0x0000000310007986 */ /* 0x000fe2000c101924 */
[----:B------:R-:W-:Y:S05]  /*f740*/  EXIT ;  /* 0x000000000000794d */ /* 0x000fea0003800000 */
.L_x_22449:
[----:B------:R-:W0:Y:S02]  /*f750*/  I2F.F64.U32 R2, R2 ;  /* 0x0000000200027312 */ /* 0x000e240000201800 */
[----:B0-----:R-:W-:Y:S01]  /*f760*/  STG.E.64 [R16.64], R2 ;  /* 0x0000000210007986 */ /* 0x001fe2000c101b24 */
[----:B------:R-:W-:Y:S05]  /*f770*/  EXIT ;  /* 0x000000000000794d */ /* 0x000fea0003800000 */
.L_x_22440:
        /* <DEDUP_REMOVED lines=10> */
.L_x_22453:
[----:B------:R-:W0:Y:S01]  /*f820*/  I2F.F64.U32 R4, R2 ;  /* 0x0000000200047312 */ /* 0x000e220000201800 */
[----:B------:R-:W-:-:S05]  /*f830*/  CS2R R6, SRZ ;  /* 0x0000000000067805 */ /* 0x000fca000001ff00 */
[----:B0-----:R-:W-:Y:S01]  /*f840*/  STG.E.128 [R16.64], R4 ;  /* 0x0000000410007986 */ /* 0x001fe2000c101d24 */
[----:B------:R-:W-:Y:S05]  /*f850*/  EXIT ;  /* 0x000000000000794d */ /* 0x000fea0003800000 */
.L_x_22452:
        /* <DEDUP_REMOVED lines=21> */
.L_x_22457:
[----:B------:R-:W-:Y:S05]  /*f9b0*/  BSYNC B0 ;  /* 0x0000000000007941 */ /* 0x000fea0003800000 */
.L_x_22456:
[----:B------:R-:W-:-:S05]  /*f9c0*/  LOP3.LUT R3, R0, R3, RZ, 0xfc, !PT ;  /* 0x0000000300037212 */ /* 0x000fca00078efcff */
[----:B------:R-:W-:Y:S01]  /*f9d0*/  STG.E.U8 [R16.64], R3 ;  /* 0x0000000310007986 */ /* 0x000fe2000c101124 */
[----:B------:R-:W-:Y:S05]  /*f9e0*/  EXIT ;  /* 0x000000000000794d */ /* 0x000fea0003800000 */
.L_x_22455:
        /* <DEDUP_REMOVED lines=13> */
.L_x_22459:
[----:B------:R-:W-:Y:S01]  /*fac0*/  IMAD.MOV.U32 R0, RZ, RZ, 0x7f ;  /* 0x0000007fff007424 */ /* 0x000fe200078e00ff */
[----:B------:R-:W-:-:S04]  /*fad0*/  ISETP.GT.U32.AND P0, PT, R3, 0x7f800000, PT ;  /* 0x7f8000000300780c */ /* 0x000fc80003f04070 */
[----:B------:R-:W-:-:S04]  /*fae0*/  SEL R0, R0, 0x7c, P0 ;  /* 0x0000007c00007807 */ /* 0x000fc80000000000 */
.L_x_22460:
[----:B------:R-:W-:Y:S05]  /*faf0*/  BSYNC B0 ;  /* 0x0000000000007941 */ /* 0x000fea0003800000 */
.L_x_22458:
[----:B------:R-:W-:-:S04]  /*fb00*/  LOP3.LUT R2, R5, 0x80000000, RZ, 0xc0, !PT ;  /* 0x8000000005027812 */ /* 0x000fc800078ec0ff */
[----:B------:R-:W-:-:S04]  /*fb10*/  SHF.R.U32.HI R3, RZ, 0x18, R2 ;  /* 0x00000018ff037819 */ /* 0x000fc80000011602 */
[----:B------:R-:W-:-:S05]  /*fb20*/  LOP3.LUT R3, R0, R3, RZ, 0xfc, !PT ;  /* 0x0000000300037212 */ /* 0x000fca00078efcff */
[----:B------:R-:W-:Y:S01]  /*fb30*/  STG.E.U8 [R16.64], R3 ;  /* 0x0000000310007986 */ /* 0x000fe2000c101124 */
[----:B------:R-:W-:Y:S05]  /*fb40*/  EXIT ;  /* 0x000000000000794d */ /* 0x000fea0003800000 */
.L_x_22454:
[----:B------:R-:W0:Y:S02]  /*fb50*/  I2F.U32 R0, R2 ;  /* 0x0000000200007306 */ /* 0x000e240000201000 */
[----:B0-----:R-:W-:-:S05]  /*fb60*/  F2FP.BF16.PACK_AB R0, RZ, R0 ;  /* 0x00000000ff00723e */ /* 0x001fca00000010ff */
[----:B------:R-:W-:Y:S01]  /*fb70*/  STG.E.U16 [R16.64], R0 ;  /* 0x0000000010007986 */ /* 0x000fe2000c101524 */
[----:B------:R-:W-:Y:S05]  /*fb80*/  EXIT ;  /* 0x000000000000794d */ /* 0x000fea0003800000 */
.L_x_22451:
        /* <DEDUP_REMOVED lines=10> */
.L_x_22463:
        /* <DEDUP_REMOVED lines=17> */
.L_x_22466:
[----:B------:R-:W-:-:S04]  /*fd40*/  LOP3.LUT R2, R5, 0x80000000, RZ, 0xc0, !PT ;  /* 0x8000000005027812 */ /* 0x000fc800078ec0ff */
[----:B------:R-:W-:-:S04]  /*fd50*/  SHF.R.U32.HI R3, RZ, 0x18, R2 ;  /* 0x00000018ff037819 */ /* 0x000fc80000011602 */
[----:B------:R-:W-:-:S04]  /*fd60*/  LOP3.LUT R0, R0, R3, RZ, 0xfc, !PT ;  /* 0x0000000300007212 */ /* 0x000fc800078efcff */
[----:B------:R-:W-:Y:S02]  /*fd70*/  PRMT R8, R0, 0x7610, R8 ;  /* 0x0000761000087816 */ /* 0x000fe40000000008 */
.L_x_22465:
[----:B------:R-:W-:Y:S05]  /*fd80*/  BSYNC B0 ;  /* 0x0000000000007941 */ /* 0x000fea0003800000 */
.L_x_22464:
[----:B------:R-:W-:Y:S01]  /*fd90*/  STG.E.U8 [R16.64], R8 ;  /* 0x0000000810007986 */ /* 0x000fe2000c101124 */
[----:B------:R-:W-:Y:S05]  /*fda0*/  EXIT ;  /* 0x000000000000794d */ /* 0x000fea0003800000 */
.L_x_22462:
        /* <DEDUP_REMOVED lines=17> */
.L_x_22469:
[----:B------:R-:W-:-:S04]  /*fec0*/  LOP3.LUT R2, R5, 0x80000000, RZ, 0xc0, !PT ;  /* 0x8000000005027812 */ /* 0x000fc800078ec0ff */
[----:B------:R-:W-:-:S04]  /*fed0*/  SHF.R.U32.HI R3, RZ, 0x18, R2 ;  /* 0x00000018ff037819 */ /* 0x000fc80000011602 */
[----:B------:R-:W-:-:S04]  /*fee0*/  LOP3.LUT R0, R0, R3, RZ, 0xfc, !PT ;  /* 0x0000000300007212 */ /* 0x000fc800078efcff */
[----:B------:R-:W-:Y:S02]  /*fef0*/  PRMT R8, R0, 0x7610, R8 ;  /* 0x0000761000087816 */ /* 0x000fe40000000008 */
.L_x_22468:
[----:B------:R-:W-:Y:S05]  /*ff00*/  BSYNC B0 ;  /* 0x0000000000007941 */ /* 0x000fea0003800000 */
.L_x_22467:
[----:B------:R-:W-:Y:S01]  /*ff10*/  STG.E.U8 [R16.64], R8 ;  /* 0x0000000810007986 */ /* 0x000fe2000c101124 */
[----:B------:R-:W-:Y:S05]  /*ff20*/  EXIT ;  /* 0x000000000000794d */ /* 0x000fea0003800000 */
.L_x_22461:
        /* <DEDUP_REMOVED lines=22> */
.L_x_22444:
        /* <DEDUP_REMOVED lines=20> */
.L_x_22471:
[----:B------:R-:W-:-:S05]  /*101d0*/  IMAD.MOV.U32 R3, RZ, RZ, RZ ;  /* 0x000000ffff037224 */ /* 0x000fca00078e00ff */
[----:B------:R-:W-:Y:S01]  /*101e0*/  STG.E.64 [R16.64], R2 ;  /* 0x0000000210007986 */ /* 0x000fe2000c101b24 */
[----:B------:R-:W-:Y:S05]  /*101f0*/  EXIT ;  /* 0x000000000000794d */ /* 0x000fea0003800000 */
.L_x_22470:
[----:B------:R-:W-:Y:S01]  /*10200*/  STG.E [R16.64], R2 ;  /* 0x0000000210007986 */ /* 0x000fe2000c101924 */
[----:B------:R-:W-:Y:S05]  /*10210*/  EXIT ;  /* 0x000000000000794d */ /* 0x000fea0003800000 */
.L_x_22472:
        /* <DEDUP_REMOVED lines=14> */
.L_x_23070:


//--------------------- .text._ZN2at6native27unrolled_elementwise_kernelIZNS0_54_GLOBAL__N__d8c5977b_16_LinearAlgebra_cu_9e10b42f_321716addr_kernel_cudaERNS_14TensorIteratorERKN3c106ScalarES8_EUlbbbE_St5arrayIPcLm4EELi4E23TrivialOffsetCalculatorILi3EjESD_ILi1EjENS0_6memory12LoadWithCastILi3EEENSG_13StoreWithCastILi1EEEEEviT_T0_T2_T3_T4_T5_ --------------------------
	.section	.text._ZN2at6native27unrolled_elementwise_kernelIZNS0_54_GLOBAL__N__d8c5977b_16_LinearAlgebra_cu_9e10b42f_321716addr_kernel_cudaERNS_14TensorIteratorERKN3c106ScalarES8_EUlbbbE_St5arrayIPcLm4EELi4E23TrivialOffsetCalculatorILi3EjESD_ILi1EjENS0_6memory12LoadWithCastILi3EEENSG_13StoreWithCastILi1EEEEEviT_T0_T2_T3_T4_T5_,"ax",@progbits
	.sectioninfo	@"SHI_REGISTERS=32"
	.align	128
        .global         _ZN2at6native27unrolled_elementwise_kernelIZNS0_54_GLOBAL__N__d8c5977b_16_LinearAlgebra_cu_9e10b42f_321716addr_kernel_cudaERNS_14TensorIteratorERKN3c106ScalarES8_EUlbbbE_St5arrayIPcLm4EELi4E23TrivialOffsetCalculatorILi3EjESD_ILi1EjENS0_6memory12LoadWithCastILi3EEENSG_13StoreWithCastILi1EEEEEviT_T0_T2_T3_T4_T5_
        .type           _ZN2at6native27unrolled_elementwise_kernelIZNS0_54_GLOBAL__N__d8c5977b_16_LinearAlgebra_cu_9e10b42f_321716addr_kernel_cudaERNS_14TensorIteratorERKN3c106ScalarES8_EUlbbbE_St5arrayIPcLm4EELi4E23TrivialOffsetCalculatorILi3EjESD_ILi1EjENS0_6memory12LoadWithCastILi3EEENSG_13StoreWithCastILi1EEEEEviT_T0_T2_T3_T4_T5_,@function
        .size           _ZN2at6native27unrolled_elementwise_kernelIZNS0_54_GLOBAL__N__d8c5977b_16_LinearAlgebra_cu_9e10b42f_321716addr_kernel_cudaERNS_14TensorIteratorERKN3c106ScalarES8_EUlbbbE_St5arrayIPcLm4EELi4E23TrivialOffsetCalculatorILi3EjESD_ILi1EjENS0_6memory12LoadWithCastILi3EEENSG_13StoreWithCastILi1EEEEEviT_T0_T2_T3_T4_T5_,(.L_x_23071 - _ZN2at6native27unrolled_elementwise_kernelIZNS0_54_GLOBAL__N__d8c5977b_16_LinearAlgebra_cu_9e10b42f_321716addr_kernel_cudaERNS_14TensorIteratorERKN3c106ScalarES8_EUlbbbE_St5arrayIPcLm4EELi4E23TrivialOffsetCalculatorILi3EjESD_ILi1EjENS0_6memory12LoadWithCastILi3EEENSG_13StoreWithCastILi1EEEEEviT_T0_T2_T3_T4_T5_)
        .other          _ZN2at6native27unrolled_elementwise_kernelIZNS0_54_GLOBAL__N__d8c5977b_16_LinearAlgebra_cu_9e10b42f_321716addr_kernel_cudaERNS_14TensorIteratorERKN3c106ScalarES8_EUlbbbE_St5arrayIPcLm4EELi4E23TrivialOffsetCalculatorILi3EjESD_ILi1EjENS0_6memory12LoadWithCastILi3EEENSG_13StoreWithCastILi1EEEEEviT_T0_T2_T3_T4_T5_,@"STO_CUDA_ENTRY STV_DEFAULT"
_ZN2at6native27unrolled_elementwise_kernelIZNS0_54_GLOBAL__N__d8c5977b_16_LinearAlgebra_cu_9e10b42f_321716addr_kernel_cudaERNS_14TensorIteratorERKN3c106ScalarES8_EUlbbbE_St5arrayIPcLm4EELi4E23TrivialOffsetCalculatorILi3EjESD_ILi1EjENS0_6memory12LoadWithCastILi3EEENSG_13StoreWithCastILi1EEEEEviT_T0_T2_T3_T4_T5_:
.text._ZN2at6native27unrolled_elementwise_kernelIZNS0_54_GLOBAL__N__d8c5977b_16_LinearAlgebra_cu_9e10b42f_321716addr_kernel_cudaERNS_14TensorIteratorERKN3c106ScalarES8_EUlbbbE_St5arrayIPcLm4EELi4E23TrivialOffsetCalculatorILi3EjESD_ILi1EjENS0_6memory12LoadWithCastILi3EEENSG_13StoreWithCastILi1EEEEEviT_T0_T2_T3_T4_T5_:
        /* <DEDUP_REMOVED lines=43> */
.L_x_22475:
        /* <DEDUP_REMOVED lines=18> */
.L_x_22479:
[----:B------:R-:W2:Y:S02]  /*03d0*/  LDG.E.U8 R2, [R2.64] ;  /* 0x0000002402027981 */ /* 0x000ea4000c1e1100 */
[----:B--2---:R-:W-:-:S04]  /*03e0*/  ISETP.NE.AND P0, PT, R2, RZ, PT ;  /* 0x000000ff0200720c */ /* 0x004fc80003f05270 */
[----:B------:R-:W-:Y:S01]  /*03f0*/  P2R R18, PR, RZ, 0x1 ;  /* 0x00000001ff127803 */ /* 0x000fe20000000000 */
[----:B------:R-:W-:Y:S05]  /*0400*/  BRA `(.L_x_22481) ;  /* 0x00000f4000007947 */ /* 0x000fea0003800000 */
.L_x_22478:
        /* <DEDUP_REMOVED lines=11> */
.L_x_22483:
[----:B------:R-:W2:Y:S02]  /*04c0*/  LDG.E R2, [R2.64] ;  /* 0x0000002402027981 */ /* 0x000ea4000c1e1900 */
[----:B--2---:R-:W-:-:S04]  /*04d0*/  ISETP.NE.AND P0, PT, R2, RZ, PT ;  /* 0x000000ff0200720c */ /* 0x004fc80003f05270 */
[----:B------:R-:W-:Y:S01]  /*04e0*/  P2R R18, PR, RZ, 0x1 ;  /* 0x00000001ff127803 */ /* 0x000fe20000000000 */
[----:B------:R-:W-:Y:S05]  /*04f0*/  BRA `(.L_x_22481) ;  /* 0x00000e5000007947 */ /* 0x000fea0003800000 */
.L_x_22482:
[----:B------:R-:W2:Y:S02]  /*0500*/  LDG.E.U16 R2, [R2.64] ;  /* 0x0000002402027981 */ /* 0x000ea4000c1e1500 */
[----:B--2---:R-:W-:-:S04]  /*0510*/  ISETP.NE.AND P0, PT, R2, RZ, PT ;  /* 0x000000ff0200720c */ /* 0x004fc80003f05270 */
[----:B------:R-:W-:Y:S01]  /*0520*/  P2R R18, PR, RZ, 0x1 ;  /* 0x00000001ff127803 */ /* 0x000fe20000000000 */
[----:B------:R-:W-:Y:S05]  /*0530*/  BRA `(.L_x_22481) ;  /* 0x00000e1000007947 */ /* 0x000fea0003800000 */
.L_x_22477:
        /* <DEDUP_REMOVED lines=10> */
.L_x_22485:
[----:B------:R-:W2:Y:S02]  /*05e0*/  LDG.E.U16 R0, [R2.64] ;  /* 0x0000002402007981 */ /* 0x000ea4000c1e1500 */
[----:B--2---:R-:W-:-:S05]  /*05f0*/  HADD2.F32 R0, -RZ, R0.H0_H0 ;  /* 0x20000000ff007230 */ /* 0x004fca0000004100 */
[----:B------:R-:W-:-:S04]  /*0600*/  FSETP.NEU.FTZ.AND P0, PT, R0, RZ, PT ;  /* 0x000000ff0000720b */ /* 0x000fc80003f1d000 */
[----:B------:R-:W-:Y:S01]  /*0610*/  P2R R18, PR, RZ, 0x1 ;  /* 0x00000001ff127803 */ /* 0x000fe20000000000 */
[----:B------:R-:W-:Y:S05]  /*0620*/  BRA `(.L_x_22481) ;  /* 0x00000d2000007947 */ /* 0x000fea0003800000 */
.L_x_22484:
        /* <DEDUP_REMOVED lines=12> */
.L_x_22487:
        /* <DEDUP_REMOVED lines=11> */
.L_x_22486:
[----:B------:R-:W2:Y:S02]  /*07a0*/  LDG.E.64 R2, [R2.64] ;  /* 0x0000002402027981 */ /* 0x000ea4000c1e1b00 */
[----:B--2---:R-:W0:-:S06]  /*07b0*/  DSETP.NEU.AND P0, PT, R2, RZ, PT ;  /* 0x000000ff0200722a */ /* 0x004e0c0003f0d000 */
[----:B0-----:R-:W-:Y:S01]  /*07c0*/  P2R R18, PR, RZ, 0x1 ;  /* 0x00000001ff127803 */ /* 0x001fe20000000000 */
[----:B------:R-:W-:Y:S05]  /*07d0*/  BRA `(.L_x_22481) ;  /* 0x00000b7000007947 */ /* 0x000fea0003800000 */
.L_x_22476:
        /* <DEDUP_REMOVED lines=12> */
.L_x_22490:
[----:B------:R-:W2:Y:S02]  /*08a0*/  LDG.E.128 R4, [R2.64] ;  /* 0x0000002402047981 */ /* 0x000ea4000c1e1d00 */
[----:B--2---:R-:W0:-:S06]  /*08b0*/  DSETP.NEU.AND P0, PT, R6, RZ, PT ;  /* 0x000000ff0600722a */ /* 0x004e0c0003f0d000 */
[----:B0-----:R-:W0:-:S06]  /*08c0*/  DSETP.NEU.OR P0, PT, R4, RZ, P0 ;  /* 0x000000ff0400722a */ /* 0x001e0c000070d400 */
[----:B0-----:R-:W-:Y:S01]  /*08d0*/  P2R R18, PR, RZ, 0x1 ;  /* 0x00000001ff127803 */ /* 0x001fe20000000000 */
[----:B------:R-:W-:Y:S05]  /*08e0*/  BRA `(.L_x_22481) ;  /* 0x00000a6000007947 */ /* 0x000fea0003800000 */
.L_x_22489:
        /* <DEDUP_REMOVED lines=28> */
.L_x_22492:
        /* <DEDUP_REMOVED lines=15> */
.L_x_22491:
[----:B------:R-:W2:Y:S02]  /*0ba0*/  LDG.E.U16 R0, [R2.64] ;  /* 0x0000002402007981 */ /* 0x000ea4000c1e1500 */
[----:B--2---:R-:W-:-:S04]  /*0bb0*/  PRMT R0, RZ, 0x5410, R0 ;  /* 0x00005410ff007816 */ /* 0x004fc80000000000 */
[----:B------:R-:W-:-:S04]  /*0bc0*/  FSETP.NEU.FTZ.AND P0, PT, R0, RZ, PT ;  /* 0x000000ff0000720b */ /* 0x000fc80003f1d000 */
[----:B------:R-:W-:Y:S01]  /*0bd0*/  P2R R18, PR, RZ, 0x1 ;  /* 0x00000001ff127803 */ /* 0x000fe20000000000 */
[----:B------:R-:W-:Y:S05]  /*0be0*/  BRA `(.L_x_22481) ;  /* 0x0000076000007947 */ /* 0x000fea0003800000 */
.L_x_22488:
        /* <DEDUP_REMOVED lines=12> */
.L_x_22495:
        /* <DEDUP_REMOVED lines=21> */
.L_x_22499:
[----:B------:R-:W-:Y:S05]  /*0e00*/  BSYNC B1 ;  /* 0x0000000000017941 */ /* 0x000fea0003800000 */
.L_x_22498:
[----:B------:R-:W-:Y:S01]  /*0e10*/  LEA R3, R0, 0x3b800000, 0x17 ;  /* 0x3b80000000037811 */ /* 0x000fe200078eb8ff */
[----:B------:R-:W-:-:S05]  /*0e20*/  IMAD.SHL.U32 R0, R2, 0x100000, RZ ;  /* 0x0010000002007824 */ /* 0x000fca00078e00ff */
[----:B------:R-:W-:Y:S02]  /*0e30*/  LOP3.LUT R0, R3, R0, R4, 0xfe, !PT ;  /* 0x0000000003007212 */ /* 0x000fe400078efe04 */
.L_x_22497:
[----:B------:R-:W-:Y:S05]  /*0e40*/  BSYNC B0 ;  /* 0x0000000000007941 */ /* 0x000fea0003800000 */
.L_x_22496:
[----:B------:R-:W-:-:S04]  /*0e50*/  FSETP.NEU.FTZ.AND P0, PT, R0, RZ, PT ;  /* 0x000000ff0000720b */ /* 0x000fc80003f1d000 */
[----:B------:R-:W-:Y:S01]  /*0e60*/  P2R R18, PR, RZ, 0x1 ;  /* 0x00000001ff127803 */ /* 0x000fe20000000000 */
[----:B------:R-:W-:Y:S05]  /*0e70*/  BRA `(.L_x_22481) ;  /* 0x000004d000007947 */ /* 0x000fea0003800000 */
.L_x_22494:
        /* <DEDUP_REMOVED lines=21> */
.L_x_22503:
[----:B------:R-:W-:Y:S05]  /*0fd0*/  BSYNC B1 ;  /* 0x0000000000017941 */ /* 0x000fea0003800000 */
.L_x_22502:
[----:B------:R-:W-:Y:S01]  /*0fe0*/  LEA R3, R0, 0x37800000, 0x17 ;  /* 0x3780000000037811 */ /* 0x000fe200078eb8ff */
[----:B------:R-:W-:-:S05]  /*0ff0*/  IMAD.SHL.U32 R0, R2, 0x200000, RZ ;  /* 0x0020000002007824 */ /* 0x000fca00078e00ff */
[----:B------:R-:W-:Y:S02]  /*1000*/  LOP3.LUT R0, R3, R0, R4, 0xfe, !PT ;  /* 0x0000000003007212 */ /* 0x000fe400078efe04 */
.L_x_22501:
[----:B------:R-:W-:Y:S05]  /*1010*/  BSYNC B0 ;  /* 0x0000000000007941 */ /* 0x000fea0003800000 */
.L_x_22500:
[----:B------:R-:W-:-:S04]  /*1020*/  FSETP.NEU.FTZ.AND P0, PT, R0, RZ, PT ;  /* 0x000000ff0000720b */ /* 0x000fc80003f1d000 */
[----:B------:R-:W-:Y:S01]  /*1030*/  P2R R18, PR, RZ, 0x1 ;  /* 0x00000001ff127803 */ /* 0x000fe20000000000 */
[----:B------:R-:W-:Y:S05]  /*1040*/  BRA `(.L_x_22481) ;  /* 0x0000030000007947 */ /* 0x000fea0003800000 */
.L_x_22493:
        /* <DEDUP_REMOVED lines=14> */
.L_x_22507:
[----:B------:R-:W-:Y:S05]  /*1130*/  BSYNC B0 ;  /* 0x0000000000007941 */ /* 0x000fea0003800000 */
.L_x_22506:
[----:B------:R-:W-:-:S04]  /*1140*/  FSETP.NEU.FTZ.AND P0, PT, R0, RZ, PT ;  /* 0x000000ff0000720b */ /* 0x000fc80003f1d000 */
[----:B------:R-:W-:Y:S01]  /*1150*/  P2R R18, PR, RZ, 0x1 ;  /* 0x00000001ff127803 */ /* 0x000fe20000000000 */
[----:B------:R-:W-:Y:S05]  /*1160*/  BRA `(.L_x_22481) ;  /* 0x000001e000007947 */ /* 0x000fea0003800000 */
.L_x_22480:
        /* <DEDUP_REMOVED lines=22> */
.L_x_22505:
[----:B------:R-:W2:Y:S02]  /*12d0*/  LDG.E.64 R2, [R2.64] ;  /* 0x0000002402027981 */ /* 0x000ea4000c1e1b00 */
[----:B--2---:R-:W-:-:S04]  /*12e0*/  ISETP.NE.U32.AND P0, PT, R2, RZ, PT ;  /* 0x000000ff0200720c */ /* 0x004fc80003f05070 */
[----:B------:R-:W-:-:S04]  /*12f0*/  ISETP.NE.AND.EX P0, PT, R3, RZ, PT, P0 ;  /* 0x000000ff0300720c */ /* 0x000fc80003f05300 */
[----:B------:R-:W-:Y:S01]  /*1300*/  P2R R18, PR, RZ, 0x1 ;  /* 0x00000001ff127803 */ /* 0x000fe20000000000 */
[----:B------:R-:W-:Y:S05]  /*1310*/  BRA `(.L_x_22481) ;  /* 0x0000003000007947 */ /* 0x000fea0003800000 */
.L_x_22504:
[----:B------:R-:W2:Y:S02]  /*1320*/  LDG.E R2, [R2.64] ;  /* 0x0000002402027981 */ /* 0x000ea4000c1e1900 */
[----:B--2---:R-:W-:-:S04]  /*1330*/  ISETP.NE.AND P0, PT, R2, RZ, PT ;  /* 0x000000ff0200720c */ /* 0x004fc80003f05270 */
[----:B------:R-:W-:Y:S02]  /*1340*/  P2R R18, PR, RZ, 0x1 ;  /* 0x00000001ff127803 */ /* 0x000fe40000000000 */
.L_x_22481:
        /* <DEDUP_REMOVED lines=17> */
.L_x_22511:
[----:B------:R-:W2:Y:S02]  /*1460*/  LDG.E.U8 R2, [R2.64] ;  /* 0x0000002402027981 */ /* 0x000ea4000c1e1100 */
[----:B--2---:R-:W-:Y:S01]  /*1470*/  ISETP.NE.AND P0, PT, R2, RZ, PT ;  /* 0x000000ff0200720c */ /* 0x004fe20003f05270 */
[----:B------:R-:W-:Y:S05]  /*1480*/  BRA `(.L_x_22513) ;  /* 0x00000e0000007947 */ /* 0x000fea0003800000 */
.L_x_22510:
        /* <DEDUP_REMOVED lines=10> */
.L_x_22515:
[----:B------:R-:W2:Y:S02]  /*1530*/  LDG.E R2, [R2.64] ;  /* 0x0000002402027981 */ /* 0x000ea4000c1e1900 */
[----:B--2---:R-:W-:Y:S01]  /*1540*/  ISETP.NE.AND P0, PT, R2, RZ, PT ;  /* 0x000000ff0200720c */ /* 0x004fe20003f05270 */
[----:B------:R-:W-:Y:S05]  /*1550*/  BRA `(.L_x_22513) ;  /* 0x00000d3000007947 */ /* 0x000fea0003800000 */
.L_x_22514:
[----:B------:R-:W2:Y:S02]  /*1560*/  LDG.E.U16 R2, [R2.64] ;  /* 0x0000002402027981 */ /* 0x000ea4000c1e1500 */
[----:B--2---:R-:W-:Y:S01]  /*1570*/  ISETP.NE.AND P0, PT, R2, RZ, PT ;  /* 0x000000ff0200720c */ /* 0x004fe20003f05270 */
[----:B------:R-:W-:Y:S05]  /*1580*/  BRA `(.L_x_22513) ;  /* 0x00000d0000007947 */ /* 0x000fea0003800000 */
.L_x_22509:
        /* <DEDUP_REMOVED lines=9> */
.L_x_22517:
[----:B------:R-:W2:Y:S02]  /*1620*/  LDG.E.U16 R0, [R2.64] ;  /* 0x0000002402007981 */ /* 0x000ea4000c1e1500 */
[----:B--2---:R-:W-:-:S05]  /*1630*/  HADD2.F32 R0, -RZ, R0.H0_H0 ;  /* 0x20000000ff007230 */ /* 0x004fca0000004100 */
[----:B------:R-:W-:Y:S01]  /*1640*/  FSETP.NEU.FTZ.AND P0, PT, R0, RZ, PT ;  /* 0x000000ff0000720b */ /* 0x000fe20003f1d000 */
[----:B------:R-:W-:Y:S05]  /*1650*/  BRA `(.L_x_22513) ;  /* 0x00000c3000007947 */ /* 0x000fea0003800000 */
.L_x_22516:
        /* <DEDUP_REMOVED lines=11> */
.L_x_22519:
        /* <DEDUP_REMOVED lines=10> */
.L_x_22518:
[----:B------:R-:W2:Y:S02]  /*17b0*/  LDG.E.64 R2, [R2.64] ;  /* 0x0000002402027981 */ /* 0x000ea4000c1e1b00 */
[----:B--2---:R0:W1:Y:S01]  /*17c0*/  DSETP.NEU.AND P0, PT, R2, RZ, PT ;  /* 0x000000ff0200722a */ /* 0x0040620003f0d000 */
[----:B------:R-:W-:Y:S05]  /*17d0*/  BRA `(.L_x_22513) ;  /* 0x00000ab000007947 */ /* 0x000fea0003800000 */
.L_x_22508:
        /* <DEDUP_REMOVED lines=11> */
.L_x_22522:
[----:B------:R-:W2:Y:S02]  /*1890*/  LDG.E.128 R4, [R2.64] ;  /* 0x0000002402047981 */ /* 0x000ea4000c1e1d00 */
[----:B--2---:R-:W0:-:S06]  /*18a0*/  DSETP.NEU.AND P0, PT, R6, RZ, PT ;  /* 0x000000ff0600722a */ /* 0x004e0c0003f0d000 */
[----:B0-----:R0:W1:Y:S01]  /*18b0*/  DSETP.NEU.OR P0, PT, R4, RZ, P0 ;  /* 0x000000ff0400722a */ /* 0x001062000070d400 */
[----:B------:R-:W-:Y:S05]  /*18c0*/  BRA `(.L_x_22513) ;  /* 0x000009c000007947 */ /* 0x000fea0003800000 */
.L_x_22521:
        /* <DEDUP_REMOVED lines=27> */
.L_x_22524:
        /* <DEDUP_REMOVED lines=14> */
.L_x_22523:
[----:B------:R-:W2:Y:S02]  /*1b60*/  LDG.E.U16 R0, [R2.64] ;  /* 0x0000002402007981 */ /* 0x000ea4000c1e1500 */
[----:B--2---:R-:W-:-:S04]  /*1b70*/  PRMT R0, RZ, 0x5410, R0 ;  /* 0x00005410ff007816 */ /* 0x004fc80000000000 */
[----:B------:R-:W-:Y:S01]  /*1b80*/  FSETP.NEU.FTZ.AND P0, PT, R0, RZ, PT ;  /* 0x000000ff0000720b */ /* 0x000fe20003f1d000 */
[----:B------:R-:W-:Y:S05]  /*1b90*/  BRA `(.L_x_22513) ;  /* 0x000006f000007947 */ /* 0x000fea0003800000 */
.L_x_22520:
        /* <DEDUP_REMOVED lines=11> */
.L_x_22527:
        /* <DEDUP_REMOVED lines=21> */
.L_x_22531:
[----:B------:R-:W-:Y:S05]  /*1da0*/  BSYNC B1 ;  /* 0x0000000000017941 */ /* 0x000fea0003800000 */
.L_x_22530:
[----:B------:R-:W-:Y:S01]  /*1db0*/  LEA R3, R0, 0x3b800000, 0x17 ;  /* 0x3b80000000037811 */ /* 0x000fe200078eb8ff */
[----:B------:R-:W-:-:S05]  /*1dc0*/  IMAD.SHL.U32 R0, R2, 0x100000, RZ ;  /* 0x0010000002007824 */ /* 0x000fca00078e00ff */
[----:B------:R-:W-:Y:S02]  /*1dd0*/  LOP3.LUT R0, R3, R0, R4, 0xfe, !PT ;  /* 0x0000000003007212 */ /* 0x000fe400078efe04 */
.L_x_22529:
[----:B------:R-:W-:Y:S05]  /*1de0*/  BSYNC B0 ;  /* 0x0000000000007941 */ /* 0x000fea0003800000 */
.L_x_22528:
[----:B------:R-:W-:Y:S01]  /*1df0*/  FSETP.NEU.FTZ.AND P0, PT, R0, RZ, PT ;  /* 0x000000ff0000720b */ /* 0x000fe20003f1d000 */
[----:B------:R-:W-:Y:S05]  /*1e00*/  BRA `(.L_x_22513) ;  /* 0x0000048000007947 */ /* 0x000fea0003800000 */
.L_x_22526:
        /* <DEDUP_REMOVED lines=21> */
.L_x_22535:
[----:B------:R-:W-:Y:S05]  /*1f60*/  BSYNC B1 ;  /* 0x0000000000017941 */ /* 0x000fea0003800000 */
.L_x_22534:
[----:B------:R-:W-:Y:S01]  /*1f70*/  LEA R3, R0, 0x37800000, 0x17 ;  /* 0x3780000000037811 */ /* 0x000fe200078eb8ff */
[----:B------:R-:W-:-:S05]  /*1f80*/  IMAD.SHL.U32 R0, R2, 0x200000, RZ ;  /* 0x0020000002007824 */ /* 0x000fca00078e00ff */
[----:B------:R-:W-:Y:S02]  /*1f90*/  LOP3.LUT R0, R3, R0, R4, 0xfe, !PT ;  /* 0x0000000003007212 */ /* 0x000fe400078efe04 */
.L_x_22533:
[----:B------:R-:W-:Y:S05]  /*1fa0*/  BSYNC B0 ;  /* 0x0000000000007941 */ /* 0x000fea0003800000 */
.L_x_22532:
[----:B------:R-:W-:Y:S01]  /*1fb0*/  FSETP.NEU.FTZ.AND P0, PT, R0, RZ, PT ;  /* 0x000000ff0000720b */ /* 0x000fe20003f1d000 */
[----:B------:R-:W-:Y:S05]  /*1fc0*/  BRA `(.L_x_22513) ;  /* 0x000002c000007947 */ /* 0x000fea0003800000 */
.L_x_22525:
        /* <DEDUP_REMOVED lines=14> */
.L_x_22539:
[----:B------:R-:W-:Y:S05]  /*20b0*/  BSYNC B0 ;  /* 0x0000000000007941 */ /* 0x000fea0003800000 */
.L_x_22538:
[----:B------:R-:W-:Y:S01]  /*20c0*/  FSETP.NEU.FTZ.AND P0, PT, R0, RZ, PT ;  /* 0x000000ff0000720b */ /* 0x000fe20003f1d000 */
[----:B------:R-:W-:Y:S05]  /*20d0*/  BRA `(.L_x_22513) ;  /* 0x000001b000007947 */ /* 0x000fea0003800000 */
.L_x_22512:
        /* <DEDUP_REMOVED lines=21> */
.L_x_22537:
[----:B------:R-:W2:Y:S02]  /*2230*/  LDG.E.64 R2, [R2.64] ;  /* 0x0000002402027981 */ /* 0x000ea4000c1e1b00 */
[----:B--2---:R-:W-:-:S04]  /*2240*/  ISETP.NE.U32.AND P0, PT, R2, RZ, PT ;  /* 0x000000ff0200720c */ /* 0x004fc80003f05070 */
[----:B------:R-:W-:Y:S01]  /*2250*/  ISETP.NE.AND.EX P0, PT, R3, RZ, PT, P0 ;  /* 0x000000ff0300720c */ /* 0x000fe20003f05300 */
[----:B------:R-:W-:Y:S05]  /*2260*/  BRA `(.L_x_22513) ;  /* 0x0000002000007947 */ /* 0x000fea0003800000 */
.L_x_22536:
[----:B------:R-:W2:Y:S02]  /*2270*/  LDG.E R2, [R2.64] ;  /* 0x0000002402027981 */ /* 0x000ea4000c1e1900 */
[----:B--2---:R-:W-:Y:S02]  /*2280*/  ISETP.NE.AND P0, PT, R2, RZ, PT ;  /* 0x000000ff0200720c */ /* 0x004fe40003f05270 */
.L_x_22513:
[----:B------:R-:W-:Y:S02]  /*2290*/  ISETP.NE.AND P1, PT, R18, RZ, PT ;  /* 0x000000ff1200720c */ /* 0x000fe40003f25270 */
[----:B01----:R-:W-:Y:S02]  /*22a0*/  SEL R2, RZ, 0x1, !P0 ;  /* 0x00000001ff027807 */ /* 0x003fe40004000000 */
[----:B------:R-:W-:Y:S02]  /*22b0*/  SEL R24, RZ, 0x1, !P1 ;  /* 0x00000001ff187807 */ /* 0x000fe40004800000 */
[----:B------:R-:W-:-:S05]  /*22c0*/  IADD3 R17, R17, 0x80, RZ ;  /* 0x0000008011117810 */ /* 0x000fca0007ffe0ff */
.L_x_22474:
[----:B-1-34-:R-:W-:Y:S05]  /*22d0*/  BSYNC B6 ;  /* 0x0000000000067941 */ /* 0x01afea0003800000 */
.L_x_22473:
        /* <DEDUP_REMOVED lines=32> */
.L_x_22542:
        /* <DEDUP_REMOVED lines=18> */
.L_x_22546:
[----:B------:R-:W2:Y:S02]  /*2600*/  LDG.E.U8 R4, [R4.64] ;  /* 0x0000002404047981 */ /* 0x000ea4000c1e1100 */
[----:B--2---:R-:W-:-:S04]  /*2610*/  ISETP.NE.AND P0, PT, R4, RZ, PT ;  /* 0x000000ff0400720c */ /* 0x004fc80003f05270 */
[----:B------:R-:W-:Y:S01]  /*2620*/  P2R R18, PR, RZ, 0x1 ;  /* 0x00000001ff127803 */ /* 0x000fe20000000000 */
[----:B------:R-:W-:Y:S05]  /*2630*/  BRA `(.L_x_22548) ;  /* 0x00000f5000007947 */ /* 0x000fea0003800000 */
.L_x_22545:
        /* <DEDUP_REMOVED lines=11> */
.L_x_22550:
[----:B------:R-:W2:Y:S02]  /*26f0*/  LDG.E R4, [R4.64] ;  /* 0x0000002404047981 */ /* 0x000ea4000c1e1900 */
[----:B--2---:R-:W-:-:S04]  /*2700*/  ISETP.NE.AND P0, PT, R4, RZ, PT ;  /* 0x000000ff0400720c */ /* 0x004fc80003f05270 */
[----:B------:R-:W-:Y:S01]  /*2710*/  P2R R18, PR, RZ, 0x1 ;  /* 0x00000001ff127803 */ /* 0x000fe20000000000 */
[----:B------:R-:W-:Y:S05]  /*2720*/  BRA `(.L_x_22548) ;  /* 0x00000e6000007947 */ /* 0x000fea0003800000 */
.L_x_22549:
[----:B------:R-:W2:Y:S02]  /*2730*/  LDG.E.U16 R4, [R4.64] ;  /* 0x0000002404047981 */ /* 0x000ea4000c1e1500 */
[----:B--2---:R-:W-:-:S04]  /*2740*/  ISETP.NE.AND P0, PT, R4, RZ, PT ;  /* 0x000000ff0400720c */ /* 0x004fc80003f05270 */
[----:B------:R-:W-:Y:S01]  /*2750*/  P2R R18, PR, RZ, 0x1 ;  /* 0x00000001ff127803 */ /* 0x000fe20000000000 */
[----:B------:R-:W-:Y:S05]  /*2760*/  BRA `(.L_x_22548) ;  /* 0x00000e2000007947 */ /* 0x000fea0003800000 */
.L_x_22544:
        /* <DEDUP_REMOVED lines=10> */
.L_x_22552:
[----:B------:R-:W2:Y:S02]  /*2810*/  LDG.E.U16 R0, [R4.64] ;  /* 0x0000002404007981 */ /* 0x000ea4000c1e1500 */
[----:B--2---:R-:W-:-:S05]  /*2820*/  HADD2.F32 R0, -RZ, R0.H0_H0 ;  /* 0x20000000ff007230 */ /* 0x004fca0000004100 */
[----:B------:R-:W-:-:S04]  /*2830*/  FSETP.NEU.FTZ.AND P0, PT, R0, RZ, PT ;  /* 0x000000ff0000720b */ /* 0x000fc80003f1d000 */
[----:B------:R-:W-:Y:S01]  /*2840*/  P2R R18, PR, RZ, 0x1 ;  /* 0x00000001ff127803 */ /* 0x000fe20000000000 */
[----:B------:R-:W-:Y:S05]  /*2850*/  BRA `(.L_x_22548) ;  /* 0x00000d3000007947 */ /* 0x000fea0003800000 */
.L_x_22551:
        /* <DEDUP_REMOVED lines=12> */
.L_x_22554:
        /* <DEDUP_REMOVED lines=11> */
.L_x_22553:
[----:B------:R-:W2:Y:S02]  /*29d0*/  LDG.E.64 R4, [R4.64] ;  /* 0x0000002404047981 */ /* 0x000ea4000c1e1b00 */
[----:B--2---:R-:W0:-:S06]  /*29e0*/  DSETP.NEU.AND P0, PT, R4, RZ, PT ;  /* 0x000000ff0400722a */ /* 0x004e0c0003f0d000 */
[----:B0-----:R-:W-:Y:S01]  /*29f0*/  P2R R18, PR, RZ, 0x1 ;  /* 0x00000001ff127803 */ /* 0x001fe20000000000 */
[----:B------:R-:W-:Y:S05]  /*2a00*/  BRA `(.L_x_22548) ;  /* 0x00000b8000007947 */ /* 0x000fea0003800000 */
.L_x_22543:
        /* <DEDUP_REMOVED lines=12> */
.L_x_22557:
[----:B------:R-:W2:Y:S02]  /*2ad0*/  LDG.E.128 R4, [R4.64] ;  /* 0x0000002404047981 */ /* 0x000ea4000c1e1d00 */
[----:B--2---:R-:W0:-:S06]  /*2ae0*/  DSETP.NEU.AND P0, PT, R6, RZ, PT ;  /* 0x000000ff0600722a */ /* 0x004e0c0003f0d000 */
[----:B0-----:R-:W0:-:S06]  /*2af0*/  DSETP.NEU.OR P0, PT, R4, RZ, P0 ;  /* 0x000000ff0400722a */ /* 0x001e0c000070d400 */
[----:B0-----:R-:W-:Y:S01]  /*2b00*/  P2R R18, PR, RZ, 0x1 ;  /* 0x00000001ff127803 */ /* 0x001fe20000000000 */
[----:B------:R-:W-:Y:S05]  /*2b10*/  BRA `(.L_x_22548) ;  /* 0x00000a7000007947 */ /* 0x000fea0003800000 */
.L_x_22556:
        /* <DEDUP_REMOVED lines=28> */
.L_x_22559:
        /* <DEDUP_REMOVED lines=16> */
.L_x_22558:
[----:B------:R-:W2:Y:S02]  /*2de0*/  LDG.E.U16 R0, [R4.64] ;  /* 0x0000002404007981 */ /* 0x000ea4000c1e1500 */
[----:B--2---:R-:W-:-:S04]  /*2df0*/  PRMT R0, RZ, 0x5410, R0 ;  /* 0x00005410ff007816 */ /* 0x004fc80000000000 */
[----:B------:R-:W-:-:S04]  /*2e00*/  FSETP.NEU.FTZ.AND P0, PT, R0, RZ, PT ;  /* 0x000000ff0000720b */ /* 0x000fc80003f1d000 */
[----:B------:R-:W-:Y:S01]  /*2e10*/  P2R R18, PR, RZ, 0x1 ;  /* 0x00000001ff127803 */ /* 0x000fe20000000000 */
[----:B------:R-:W-:Y:S05]  /*2e20*/  BRA `(.L_x_22548) ;  /* 0x0000076000007947 */ /* 0x000fea0003800000 */
.L_x_22555:
        /* <DEDUP_REMOVED lines=12> */
.L_x_22562:
        /* <DEDUP_REMOVED lines=21> */
.L_x_22566:
[----:B------:R-:W-:Y:S05]  /*3040*/  BSYNC B1 ;  /* 0x0000000000017941 */ /* 0x000fea0003800000 */
.L_x_22565:
[----:B------:R-:W-:Y:S01]  /*3050*/  LEA R5, R0, 0x3b800000, 0x17 ;  /* 0x3b80000000057811 */ /* 0x000fe200078eb8ff */
[----:B------:R-:W-:-:S05]  /*3060*/  IMAD.SHL.U32 R0, R3, 0x100000, RZ ;  /* 0x0010000003007824 */ /* 0x000fca00078e00ff */
[----:B------:R-:W-:Y:S02]  /*3070*/  LOP3.LUT R0, R5, R0, R6, 0xfe, !PT ;  /* 0x0000000005007212 */ /* 0x000fe400078efe06 */
.L_x_22564:
[----:B------:R-:W-:Y:S05]  /*3080*/  BSYNC B0 ;  /* 0x0000000000007941 */ /* 0x000fea0003800000 */
.L_x_22563:
[----:B------:R-:W-:-:S04]  /*3090*/  FSETP.NEU.FTZ.AND P0, PT, R0, RZ, PT ;  /* 0x000000ff0000720b */ /* 0x000fc80003f1d000 */
[----:B------:R-:W-:Y:S01]  /*30a0*/  P2R R18, PR, RZ, 0x1 ;  /* 0x00000001ff127803 */ /* 0x000fe20000000000 */
[----:B------:R-:W-:Y:S05]  /*30b0*/  BRA `(.L_x_22548) ;  /* 0x000004d000007947 */ /* 0x000fea0003800000 */
.L_x_22561:
        /* <DEDUP_REMOVED lines=21> */
.L_x_22570:
[----:B------:R-:W-:Y:S05]  /*3210*/  BSYNC B1 ;  /* 0x0000000000017941 */ /* 0x000fea0003800000 */
.L_x_22569:
[----:B------:R-:W-:Y:S01]  /*3220*/  LEA R5, R0, 0x37800000, 0x17 ;  /* 0x3780000000057811 */ /* 0x000fe200078eb8ff */
[----:B------:R-:W-:-:S05]  /*3230*/  IMAD.SHL.U32 R0, R3, 0x200000, RZ ;  /* 0x0020000003007824 */ /* 0x000fca00078e00ff */
[----:B------:R-:W-:Y:S02]  /*3240*/  LOP3.LUT R0, R5, R0, R6, 0xfe, !PT ;  /* 0x0000000005007212 */ /* 0x000fe400078efe06 */
.L_x_22568:
[----:B------:R-:W-:Y:S05]  /*3250*/  BSYNC B0 ;  /* 0x0000000000007941 */ /* 0x000fea0003800000 */
.L_x_22567:
[----:B------:R-:W-:-:S04]  /*3260*/  FSETP.NEU.FTZ.AND P0, PT, R0, RZ, PT ;  /* 0x000000ff0000720b */ /* 0x000fc80003f1d000 */
[----:B------:R-:W-:Y:S01]  /*3270*/  P2R R18, PR, RZ, 0x1 ;  /* 0x00000001ff127803 */ /* 0x000fe20000000000 */
[----:B------:R-:W-:Y:S05]  /*3280*/  BRA `(.L_x_22548) ;  /* 0x0000030000007947 */ /* 0x000fea0003800000 */
.L_x_22560:
        /* <DEDUP_REMOVED lines=14> */
.L_x_22574:
[----:B------:R-:W-:Y:S05]  /*3370*/  BSYNC B0 ;  /* 0x0000000000007941 */ /* 0x000fea0003800000 */
.L_x_22573:
[----:B------:R-:W-:-:S04]  /*3380*/  FSETP.NEU.FTZ.AND P0, PT, R0, RZ, PT ;  /* 0x000000ff0000720b */ /* 0x000fc80003f1d000 */
[----:B------:R-:W-:Y:S01]  /*3390*/  P2R R18, PR, RZ, 0x1 ;  /* 0x00000001ff127803 */ /* 0x000fe20000000000 */
[----:B------:R-:W-:Y:S05]  /*33a0*/  BRA `(.L_x_22548) ;  /* 0x000001e000007947 */ /* 0x000fea0003800000 */
.L_x_22547:
        /* <DEDUP_REMOVED lines=22> */
.L_x_22572:
[----:B------:R-:W2:Y:S02]  /*3510*/  LDG.E.64 R4, [R4.64] ;  /* 0x0000002404047981 */ /* 0x000ea4000c1e1b00 */
[----:B--2---:R-:W-:-:S04]  /*3520*/  ISETP.NE.U32.AND P0, PT, R4, RZ, PT ;  /* 0x000000ff0400720c */ /* 0x004fc80003f05070 */
[----:B------:R-:W-:-:S04]  /*3530*/  ISETP.NE.AND.EX P0, PT, R5, RZ, PT, P0 ;  /* 0x000000ff0500720c */ /* 0x000fc80003f05300 */
[----:B------:R-:W-:Y:S01]  /*3540*/  P2R R18, PR, RZ, 0x1 ;  /* 0x00000001ff127803 */ /* 0x000fe20000000000 */
[----:B------:R-:W-:Y:S05]  /*3550*/  BRA `(.L_x_22548) ;  /* 0x0000003000007947 */ /* 0x000fea0003800000 */
.L_x_22571:
[----:B------:R-:W2:Y:S02]  /*3560*/  LDG.E R4, [R4.64] ;  /* 0x0000002404047981 */ /* 0x000ea4000c1e1900 */
[----:B--2---:R-:W-:-:S04]  /*3570*/  ISETP.NE.AND P0, PT, R4, RZ, PT ;  /* 0x000000ff0400720c */ /* 0x004fc80003f05270 */
[----:B------:R-:W-:Y:S02]  /*3580*/  P2R R18, PR, RZ, 0x1 ;  /* 0x00000001ff127803 */ /* 0x000fe40000000000 */
.L_x_22548:
        /* <DEDUP_REMOVED lines=17> */
.L_x_22578:
[----:B------:R-:W2:Y:S02]  /*36a0*/  LDG.E.U8 R4, [R4.64] ;  /* 0x0000002404047981 */ /* 0x000ea4000c1e1100 */
[----:B--2---:R-:W-:Y:S01]  /*36b0*/  ISETP.NE.AND P0, PT, R4, RZ, PT ;  /* 0x000000ff0400720c */ /* 0x004fe20003f05270 */
[----:B------:R-:W-:Y:S05]  /*36c0*/  BRA `(.L_x_22580) ;  /* 0x00000e0000007947 */ /* 0x000fea0003800000 */
.L_x_22577:
        /* <DEDUP_REMOVED lines=10> */
.L_x_22582:
[----:B------:R-:W2:Y:S02]  /*3770*/  LDG.E R4, [R4.64] ;  /* 0x0000002404047981 */ /* 0x000ea4000c1e1900 */
[----:B--2---:R-:W-:Y:S01]  /*3780*/  ISETP.NE.AND P0, PT, R4, RZ, PT ;  /* 0x000000ff0400720c */ /* 0x004fe20003f05270 */
[----:B------:R-:W-:Y:S05]  /*3790*/  BRA `(.L_x_22580) ;  /* 0x00000d3000007947 */ /* 0x000fea0003800000 */
.L_x_22581:
[----:B------:R-:W2:Y:S02]  /*37a0*/  LDG.E.U16 R4, [R4.64] ;  /* 0x0000002404047981 */ /* 0x000ea4000c1e1500 */
[----:B--2---:R-:W-:Y:S01]  /*37b0*/  ISETP.NE.AND P0, PT, R4, RZ, PT ;  /* 0x000000ff0400720c */ /* 0x004fe20003f05270 */
[----:B------:R-:W-:Y:S05]  /*37c0*/  BRA `(.L_x_22580) ;  /* 0x00000d0000007947 */ /* 0x000fea0003800000 */
.L_x_22576:
        /* <DEDUP_REMOVED lines=9> */
.L_x_22584:
[----:B------:R-:W2:Y:S02]  /*3860*/  LDG.E.U16 R0, [R4.64] ;  /* 0x0000002404007981 */ /* 0x000ea4000c1e1500 */
[----:B--2---:R-:W-:-:S05]  /*3870*/  HADD2.F32 R0, -RZ, R0.H0_H0 ;  /* 0x20000000ff007230 */ /* 0x004fca0000004100 */
[----:B------:R-:W-:Y:S01]  /*3880*/  FSETP.NEU.FTZ.AND P0, PT, R0, RZ, PT ;  /* 0x000000ff0000720b */ /* 0x000fe20003f1d000 */
[----:B------:R-:W-:Y:S05]  /*3890*/  BRA `(.L_x_22580) ;  /* 0x00000c3000007947 */ /* 0x000fea0003800000 */
.L_x_22583:
        /* <DEDUP_REMOVED lines=11> */
.L_x_22586:
        /* <DEDUP_REMOVED lines=10> */
.L_x_22585:
[----:B------:R-:W2:Y:S02]  /*39f0*/  LDG.E.64 R4, [R4.64] ;  /* 0x0000002404047981 */ /* 0x000ea4000c1e1b00 */
[----:B--2---:R0:W1:Y:S01]  /*3a00*/  DSETP.NEU.AND P0, PT, R4, RZ, PT ;  /* 0x000000ff0400722a */ /* 0x0040620003f0d000 */
[----:B------:R-:W-:Y:S05]  /*3a10*/  BRA `(.L_x_22580) ;  /* 0x00000ab000007947 */ /* 0x000fea0003800000 */
.L_x_22575:
        /* <DEDUP_REMOVED lines=11> */
.L_x_22589:
[----:B------:R-:W2:Y:S02]  /*3ad0*/  LDG.E.128 R4, [R4.64] ;  /* 0x0000002404047981 */ /* 0x000ea4000c1e1d00 */
[----:B--2---:R-:W0:-:S06]  /*3ae0*/  DSETP.NEU.AND P0, PT, R6, RZ, PT ;  /* 0x000000ff0600722a */ /* 0x004e0c0003f0d000 */
[----:B0-----:R0:W1:Y:S01]  /*3af0*/  DSETP.NEU.OR P0, PT, R4, RZ, P0 ;  /* 0x000000ff0400722a */ /* 0x001062000070d400 */
[----:B------:R-:W-:Y:S05]  /*3b00*/  BRA `(.L_x_22580) ;  /* 0x000009c000007947 */ /* 0x000fea0003800000 */
.L_x_22588:
        /* <DEDUP_REMOVED lines=27> */
.L_x_22591:
        /* <DEDUP_REMOVED lines=14> */
.L_x_22590:
[----:B------:R-:W2:Y:S02]  /*3da0*/  LDG.E.U16 R0, [R4.64] ;  /* 0x0000002404007981 */ /* 0x000ea4000c1e1500 */
[----:B--2---:R-:W-:-:S04]  /*3db0*/  PRMT R0, RZ, 0x5410, R0 ;  /* 0x00005410ff007816 */ /* 0x004fc80000000000 */
[----:B------:R-:W-:Y:S01]  /*3dc0*/  FSETP.NEU.FTZ.AND P0, PT, R0, RZ, PT ;  /* 0x000000ff0000720b */ /* 0x000fe20003f1d000 */
[----:B------:R-:W-:Y:S05]  /*3dd0*/  BRA `(.L_x_22580) ;  /* 0x000006f000007947 */ /* 0x000fea0003800000 */
.L_x_22587:
        /* <DEDUP_REMOVED lines=11> */
.L_x_22594:
        /* <DEDUP_REMOVED lines=21> */
.L_x_22598:
[----:B------:R-:W-:Y:S05]  /*3fe0*/  BSYNC B1 ;  /* 0x0000000000017941 */ /* 0x000fea0003800000 */
.L_x_22597:
[----:B------:R-:W-:Y:S01]  /*3ff0*/  LEA R5, R0, 0x3b800000, 0x17 ;  /* 0x3b80000000057811 */ /* 0x000fe200078eb8ff */
[----:B------:R-:W-:-:S05]  /*4000*/  IMAD.SHL.U32 R0, R3, 0x100000, RZ ;  /* 0x0010000003007824 */ /* 0x000fca00078e00ff */
[----:B------:R-:W-:Y:S02]  /*4010*/  LOP3.LUT R0, R5, R0, R6, 0xfe, !PT ;  /* 0x0000000005007212 */ /* 0x000fe400078efe06 */
.L_x_22596:
[----:B------:R-:W-:Y:S05]  /*4020*/  BSYNC B0 ;  /* 0x0000000000007941 */ /* 0x000fea0003800000 */
.L_x_22595:
[----:B------:R-:W-:Y:S01]  /*4030*/  FSETP.NEU.FTZ.AND P0, PT, R0, RZ, PT ;  /* 0x000000ff0000720b */ /* 0x000fe20003f1d000 */
[----:B------:R-:W-:Y:S05]  /*4040*/  BRA `(.L_x_22580) ;  /* 0x0000048000007947 */ /* 0x000fea0003800000 */
.L_x_22593:
        /* <DEDUP_REMOVED lines=21> */
.L_x_22602:
[----:B------:R-:W-:Y:S05]  /*41a0*/  BSYNC B1 ;  /* 0x0000000000017941 */ /* 0x000fea0003800000 */
.L_x_22601:
[----:B------:R-:W-:Y:S01]  /*41b0*/  LEA R5, R0, 0x37800000, 0x17 ;  /* 0x3780000000057811 */ /* 0x000fe200078eb8ff */
[----:B------:R-:W-:-:S05]  /*41c0*/  IMAD.SHL.U32 R0, R3, 0x200000, RZ ;  /* 0x0020000003007824 */ /* 0x000fca00078e00ff */
[----:B------:R-:W-:Y:S02]  /*41d0*/  LOP3.LUT R0, R5, R0, R6, 0xfe, !PT ;  /* 0x0000000005007212 */ /* 0x000fe400078efe06 */
.L_x_22600:
[----:B------:R-:W-:Y:S05]  /*41e0*/  BSYNC B0 ;  /* 0x0000000000007941 */ /* 0x000fea0003800000 */
.L_x_22599:
[----:B------:R-:W-:Y:S01]  /*41f0*/  FSETP.NEU.FTZ.AND P0, PT, R0, RZ, PT ;  /* 0x000000ff0000720b */ /* 0x000fe20003f1d000 */
[----:B------:R-:W-:Y:S05]  /*4200*/  BRA `(.L_x_22580) ;  /* 0x000002c000007947 */ /* 0x000fea0003800000 */
.L_x_22592:
        /* <DEDUP_REMOVED lines=14> */
.L_x_22606:
[----:B------:R-:W-:Y:S05]  /*42f0*/  BSYNC B0 ;  /* 0x0000000000007941 */ /* 0x000fea0003800000 */
.L_x_22605:
[----:B------:R-:W-:Y:S01]  /*4300*/  FSETP.NEU.FTZ.AND P0, PT, R0, RZ, PT ;  /* 0x000000ff0000720b */ /* 0x000fe20003f1d000 */
[----:B------:R-:W-:Y:S05]  /*4310*/  BRA `(.L_x_22580) ;  /* 0x000001b000007947 */ /* 0x000fea0003800000 */
.L_x_22579:
        /* <DEDUP_REMOVED lines=21> */
.L_x_22604:
[----:B------:R-:W2:Y:S02]  /*4470*/  LDG.E.64 R4, [R4.64] ;  /* 0x0000002404047981 */ /* 0x000ea4000c1e1b00 */
[----:B--2---:R-:W-:-:S04]  /*4480*/  ISETP.NE.U32.AND P0, PT, R4, RZ, PT ;  /* 0x000000ff0400720c */ /* 0x004fc80003f05070 */
[----:B------:R-:W-:Y:S01]  /*4490*/  ISETP.NE.AND.EX P0, PT, R5, RZ, PT, P0 ;  /* 0x000000ff0500720c */ /* 0x000fe20003f05300 */
[----:B------:R-:W-:Y:S05]  /*44a0*/  BRA `(.L_x_22580) ;  /* 0x0000002000007947 */ /* 0x000fea0003800000 */
.L_x_22603:
[----:B------:R-:W2:Y:S02]  /*44b0*/  LDG.E R4, [R4.64] ;  /* 0x0000002404047981 */ /* 0x000ea4000c1e1900 */
[----:B--2---:R-:W-:Y:S02]  /*44c0*/  ISETP.NE.AND P0, PT, R4, RZ, PT ;  /* 0x000000ff0400720c */ /* 0x004fe40003f05270 */
.L_x_22580:
[----:B------:R-:W-:Y:S02]  /*44d0*/  ISETP.NE.AND P1, PT, R18, RZ, PT ;  /* 0x000000ff1200720c */ /* 0x000fe40003f25270 */
[----:B-1----:R-:W-:Y:S02]  /*44e0*/  SEL R16, RZ, 0x1, !P0 ;  /* 0x00000001ff107807 */ /* 0x002fe40004000000 */
[----:B------:R-:W-:Y:S02]  /*44f0*/  SEL R23, RZ, 0x1, !P1 ;  /* 0x00000001ff177807 */ /* 0x000fe40004800000 */
[----:B------:R-:W-:-:S05]  /*4500*/  IADD3 R17, R17, 0x80, RZ ;  /* 0x0000008011117810 */ /* 0x000fca0007ffe0ff */
.L_x_22541:
[----:B------:R-:W-:Y:S05]  /*4510*/  BSYNC B6 ;  /* 0x0000000000067941 */ /* 0x000fea0003800000 */
.L_x_22540:
[----:B------:R-:W-:Y:S01]  /*4520*/  ISETP.GE.AND P0, PT, R17, R25, PT ;  /* 0x000000191100720c */ /* 0x000fe20003f06270 */
[----:B------:R-:W-:Y:S01]  /*4530*/  BSSY B6, `(.L_x_22607) ;  /* 0x0000225000067945 */ /* 0x000fe20003800000 */
[----:B------:R-:W-:-:S02]  /*4540*/  PRMT R18, RZ, 0x7610, R18 ;  /* 0x00007610ff127816 */ /* 0x000fc40000000012 */
        /* <DEDUP_REMOVED lines=31> */
.L_x_22609:
        /* <DEDUP_REMOVED lines=19> */
.L_x_22613:
[----:B------:R-:W2:Y:S02]  /*4870*/  LDG.E.U8 R4, [R4.64] ;  /* 0x0000002404047981 */ /* 0x000ea4000c1e1100 */
[----:B--2---:R-:W-:-:S04]  /*4880*/  ISETP.NE.AND P0, PT, R4, RZ, PT ;  /* 0x000000ff0400720c */ /* 0x004fc80003f05270 */
[----:B------:R-:W-:Y:S01]  /*4890*/  P2R R22, PR, RZ, 0x1 ;  /* 0x00000001ff167803 */ /* 0x000fe20000000000 */
[----:B------:R-:W-:Y:S05]  /*48a0*/  BRA `(.L_x_22615) ;  /* 0x00000f4000007947 */ /* 0x000fea0003800000 */
.L_x_22612:
        /* <DEDUP_REMOVED lines=11> */
.L_x_22617:
[----:B------:R-:W2:Y:S02]  /*4960*/  LDG.E R4, [R4.64] ;  /* 0x0000002404047981 */ /* 0x000ea4000c1e1900 */
[----:B--2---:R-:W-:-:S04]  /*4970*/  ISETP.NE.AND P0, PT, R4, RZ, PT ;  /* 0x000000ff0400720c */ /* 0x004fc80003f05270 */
[----:B------:R-:W-:Y:S01]  /*4980*/  P2R R22, PR, RZ, 0x1 ;  /* 0x00000001ff167803 */ /* 0x000fe20000000000 */
[----:B------:R-:W-:Y:S05]  /*4990*/  BRA `(.L_x_22615) ;  /* 0x00000e5000007947 */ /* 0x000fea0003800000 */
.L_x_22616:
[----:B------:R-:W2:Y:S02]  /*49a0*/  LDG.E.U16 R4, [R4.64] ;  /* 0x0000002404047981 */ /* 0x000ea4000c1e1500 */
[----:B--2---:R-:W-:-:S04]  /*49b0*/  ISETP.NE.AND P0, PT, R4, RZ, PT ;  /* 0x000000ff0400720c */ /* 0x004fc80003f05270 */
[----:B------:R-:W-:Y:S01]  /*49c0*/  P2R R22, PR, RZ, 0x1 ;  /* 0x00000001ff167803 */ /* 0x000fe20000000000 */
[----:B------:R-:W-:Y:S05]  /*49d0*/  BRA `(.L_x_22615) ;  /* 0x00000e1000007947 */ /* 0x000fea0003800000 */
.L_x_22611:
        /* <DEDUP_REMOVED lines=10> */
.L_x_22619:
[----:B------:R-:W2:Y:S02]  /*4a80*/  LDG.E.U16 R0, [R4.64] ;  /* 0x0000002404007981 */ /* 0x000ea4000c1e1500 */
[----:B--2---:R-:W-:-:S05]  /*4a90*/  HADD2.F32 R0, -RZ, R0.H0_H0 ;  /* 0x20000000ff007230 */ /* 0x004fca0000004100 */
[----:B------:R-:W-:-:S04]  /*4aa0*/  FSETP.NEU.FTZ.AND P0, PT, R0, RZ, PT ;  /* 0x000000ff0000720b */ /* 0x000fc80003f1d000 */
[----:B------:R-:W-:Y:S01]  /*4ab0*/  P2R R22, PR, RZ, 0x1 ;  /* 0x00000001ff167803 */ /* 0x000fe20000000000 */
[----:B------:R-:W-:Y:S05]  /*4ac0*/  BRA `(.L_x_22615) ;  /* 0x00000d2000007947 */ /* 0x000fea0003800000 */
.L_x_22618:
        /* <DEDUP_REMOVED lines=12> */
.L_x_22621:
        /* <DEDUP_REMOVED lines=11> */
.L_x_22620:
[----:B------:R-:W2:Y:S02]  /*4c40*/  LDG.E.64 R4, [R4.64] ;  /* 0x0000002404047981 */ /* 0x000ea4000c1e1b00 */
[----:B--2---:R-:W0:-:S06]  /*4c50*/  DSETP.NEU.AND P0, PT, R4, RZ, PT ;  /* 0x000000ff0400722a */ /* 0x004e0c0003f0d000 */
[----:B0-----:R-:W-:Y:S01]  /*4c60*/  P2R R22, PR, RZ, 0x1 ;  /* 0x00000001ff167803 */ /* 0x001fe20000000000 */
[----:B------:R-:W-:Y:S05]  /*4c70*/  BRA `(.L_x_22615) ;  /* 0x00000b7000007947 */ /* 0x000fea0003800000 */
.L_x_22610:
        /* <DEDUP_REMOVED lines=12> */
.L_x_22624:
[----:B------:R-:W2:Y:S02]  /*4d40*/  LDG.E.128 R4, [R4.64] ;  /* 0x0000002404047981 */ /* 0x000ea4000c1e1d00 */
[----:B--2---:R-:W0:-:S06]  /*4d50*/  DSETP.NEU.AND P0, PT, R6, RZ, PT ;  /* 0x000000ff0600722a */ /* 0x004e0c0003f0d000 */
[----:B0-----:R-:W0:-:S06]  /*4d60*/  DSETP.NEU.OR P0, PT, R4, RZ, P0 ;  /* 0x000000ff0400722a */ /* 0x001e0c000070d400 */
[----:B0-----:R-:W-:Y:S01]  /*4d70*/  P2R R22, PR, RZ, 0x1 ;  /* 0x00000001ff167803 */ /* 0x001fe20000000000 */
[----:B------:R-:W-:Y:S05]  /*4d80*/  BRA `(.L_x_22615) ;  /* 0x00000a6000007947 */ /* 0x000fea0003800000 */
.L_x_22623:
        /* <DEDUP_REMOVED lines=28> */
.L_x_22626:
        /* <DEDUP_REMOVED lines=15> */
.L_x_22625:
[----:B------:R-:W2:Y:S02]  /*5040*/  LDG.E.U16 R0, [R4.64] ;  /* 0x0000002404007981 */ /* 0x000ea4000c1e1500 */
[----:B--2---:R-:W-:-:S04]  /*5050*/  PRMT R0, RZ, 0x5410, R0 ;  /* 0x00005410ff007816 */ /* 0x004fc80000000000 */
[----:B------:R-:W-:-:S04]  /*5060*/  FSETP.NEU.FTZ.AND P0, PT, R0, RZ, PT ;  /* 0x000000ff0000720b */ /* 0x000fc80003f1d000 */
[----:B------:R-:W-:Y:S01]  /*5070*/  P2R R22, PR, RZ, 0x1 ;  /* 0x00000001ff167803 */ /* 0x000fe20000000000 */
[----:B------:R-:W-:Y:S05]  /*5080*/  BRA `(.L_x_22615) ;  /* 0x0000076000007947 */ /* 0x000fea0003800000 */
.L_x_22622:
        /* <DEDUP_REMOVED lines=12> */
.L_x_22629:
        /* <DEDUP_REMOVED lines=21> */
.L_x_22633:
[----:B------:R-:W-:Y:S05]  /*52a0*/  BSYNC B1 ;  /* 0x0000000000017941 */ /* 0x000fea0003800000 */
.L_x_22632:
[----:B------:R-:W-:Y:S01]  /*52b0*/  LEA R5, R0, 0x3b800000, 0x17 ;  /* 0x3b80000000057811 */ /* 0x000fe200078eb8ff */
[----:B------:R-:W-:-:S05]  /*52c0*/  IMAD.SHL.U32 R0, R3, 0x100000, RZ ;  /* 0x0010000003007824 */ /* 0x000fca00078e00ff */
[----:B------:R-:W-:Y:S02]  /*52d0*/  LOP3.LUT R0, R5, R0, R6, 0xfe, !PT ;  /* 0x0000000005007212 */ /* 0x000fe400078efe06 */
.L_x_22631:
[----:B------:R-:W-:Y:S05]  /*52e0*/  BSYNC B0 ;  /* 0x0000000000007941 */ /* 0x000fea0003800000 */
.L_x_22630:
[----:B------:R-:W-:-:S04]  /*52f0*/  FSETP.NEU.FTZ.AND P0, PT, R0, RZ, PT ;  /* 0x000000ff0000720b */ /* 0x000fc80003f1d000 */
[----:B------:R-:W-:Y:S01]  /*5300*/  P2R R22, PR, RZ, 0x1 ;  /* 0x00000001ff167803 */ /* 0x000fe20000000000 */
[----:B------:R-:W-:Y:S05]  /*5310*/  BRA `(.L_x_22615) ;  /* 0x000004d000007947 */ /* 0x000fea0003800000 */
.L_x_22628:
        /* <DEDUP_REMOVED lines=21> */
.L_x_22637:
[----:B------:R-:W-:Y:S05]  /*5470*/  BSYNC B1 ;  /* 0x0000000000017941 */ /* 0x000fea0003800000 */
.L_x_22636:
[----:B------:R-:W-:Y:S01]  /*5480*/  LEA R5, R0, 0x37800000, 0x17 ;  /* 0x3780000000057811 */ /* 0x000fe200078eb8ff */
[----:B------:R-:W-:-:S05]  /*5490*/  IMAD.SHL.U32 R0, R3, 0x200000, RZ ;  /* 0x0020000003007824 */ /* 0x000fca00078e00ff */
[----:B------:R-:W-:Y:S02]  /*54a0*/  LOP3.LUT R0, R5, R0, R6, 0xfe, !PT ;  /* 0x0000000005007212 */ /* 0x000fe400078efe06 */
.L_x_22635:
[----:B------:R-:W-:Y:S05]  /*54b0*/  BSYNC B0 ;  /* 0x0000000000007941 */ /* 0x000fea0003800000 */
.L_x_22634:
[----:B------:R-:W-:-:S04]  /*54c0*/  FSETP.NEU.FTZ.AND P0, PT, R0, RZ, PT ;  /* 0x000000ff0000720b */ /* 0x000fc80003f1d000 */
[----:B------:R-:W-:Y:S01]  /*54d0*/  P2R R22, PR, RZ, 0x1 ;  /* 0x00000001ff167803 */ /* 0x000fe20000000000 */
[----:B------:R-:W-:Y:S05]  /*54e0*/  BRA `(.L_x_22615) ;  /* 0x0000030000007947 */ /* 0x000fea0003800000 */
.L_x_22627:
        /* <DEDUP_REMOVED lines=14> */
.L_x_22641:
[----:B------:R-:W-:Y:S05]  /*55d0*/  BSYNC B0 ;  /* 0x0000000000007941 */ /* 0x000fea0003800000 */
.L_x_22640:
[----:B------:R-:W-:-:S04]  /*55e0*/  FSETP.NEU.FTZ.AND P0, PT, R0, RZ, PT ;  /* 0x000000ff0000720b */ /* 0x000fc80003f1d000 */
[----:B------:R-:W-:Y:S01]  /*55f0*/  P2R R22, PR, RZ, 0x1 ;  /* 0x00000001ff167803 */ /* 0x000fe20000000000 */
[----:B------:R-:W-:Y:S05]  /*5600*/  BRA `(.L_x_22615) ;  /* 0x000001e000007947 */ /* 0x000fea0003800000 */
.L_x_22614:
        /* <DEDUP_REMOVED lines=22> */
.L_x_22639:
[----:B------:R-:W2:Y:S02]  /*5770*/  LDG.E.64 R4, [R4.64] ;  /* 0x0000002404047981 */ /* 0x000ea4000c1e1b00 */
[----:B--2---:R-:W-:-:S04]  /*5780*/  ISETP.NE.U32.AND P0, PT, R4, RZ, PT ;  /* 0x000000ff0400720c */ /* 0x004fc80003f05070 */
[----:B------:R-:W-:-:S04]  /*5790*/  ISETP.NE.AND.EX P0, PT, R5, RZ, PT, P0 ;  /* 0x000000ff0500720c */ /* 0x000fc80003f05300 */
[----:B------:R-:W-:Y:S01]  /*57a0*/  P2R R22, PR, RZ, 0x1 ;  /* 0x00000001ff167803 */ /* 0x000fe20000000000 */
[----:B------:R-:W-:Y:S05]  /*57b0*/  BRA `(.L_x_22615) ;  /* 0x0000003000007947 */ /* 0x000fea0003800000 */
.L_x_22638:
[----:B------:R-:W2:Y:S02]  /*57c0*/  LDG.E R4, [R4.64] ;  /* 0x0000002404047981 */ /* 0x000ea4000c1e1900 */
[----:B--2---:R-:W-:-:S04]  /*57d0*/  ISETP.NE.AND P0, PT, R4, RZ, PT ;  /* 0x000000ff0400720c */ /* 0x004fc80003f05270 */
[----:B------:R-:W-:Y:S02]  /*57e0*/  P2R R22, PR, RZ, 0x1 ;  /* 0x00000001ff167803 */ /* 0x000fe40000000000 */
.L_x_22615:
        /* <DEDUP_REMOVED lines=18> */
.L_x_22645:
[----:B------:R-:W2:Y:S02]  /*5910*/  LDG.E.U8 R4, [R4.64] ;  /* 0x0000002404047981 */ /* 0x000ea4000c1e1100 */
[----:B--2---:R-:W-:Y:S01]  /*5920*/  ISETP.NE.AND P0, PT, R4, RZ, PT ;  /* 0x000000ff0400720c */ /* 0x004fe20003f05270 */
[----:B------:R-:W-:Y:S05]  /*5930*/  BRA `(.L_x_22647) ;  /* 0x00000e0000007947 */ /* 0x000fea0003800000 */
.L_x_22644:
        /* <DEDUP_REMOVED lines=10> */
.L_x_22649:
[----:B------:R-:W2:Y:S02]  /*59e0*/  LDG.E R4, [R4.64] ;  /* 0x0000002404047981 */ /* 0x000ea4000c1e1900 */
[----:B--2---:R-:W-:Y:S01]  /*59f0*/  ISETP.NE.AND P0, PT, R4, RZ, PT ;  /* 0x000000ff0400720c */ /* 0x004fe20003f05270 */
[----:B------:R-:W-:Y:S05]  /*5a00*/  BRA `(.L_x_22647) ;  /* 0x00000d3000007947 */ /* 0x000fea0003800000 */
.L_x_22648:
[----:B------:R-:W2:Y:S02]  /*5a10*/  LDG.E.U16 R4, [R4.64] ;  /* 0x0000002404047981 */ /* 0x000ea4000c1e1500 */
[----:B--2---:R-:W-:Y:S01]  /*5a20*/  ISETP.NE.AND P0, PT, R4, RZ, PT ;  /* 0x000000ff0400720c */ /* 0x004fe20003f05270 */
[----:B------:R-:W-:Y:S05]  /*5a30*/  BRA `(.L_x_22647) ;  /* 0x00000d0000007947 */ /* 0x000fea0003800000 */
.L_x_22643:
        /* <DEDUP_REMOVED lines=9> */
.L_x_22651:
[----:B------:R-:W2:Y:S02]  /*5ad0*/  LDG.E.U16 R0, [R4.64] ;  /* 0x0000002404007981 */ /* 0x000ea4000c1e1500 */
[----:B--2---:R-:W-:-:S05]  /*5ae0*/  HADD2.F32 R0, -RZ, R0.H0_H0 ;  /* 0x20000000ff007230 */ /* 0x004fca0000004100 */
[----:B------:R-:W-:Y:S01]  /*5af0*/  FSETP.NEU.FTZ.AND P0, PT, R0, RZ, PT ;  /* 0x000000ff0000720b */ /* 0x000fe20003f1d000 */
[----:B------:R-:W-:Y:S05]  /*5b00*/  BRA `(.L_x_22647) ;  /* 0x00000c3000007947 */ /* 0x000fea0003800000 */
.L_x_22650:
        /* <DEDUP_REMOVED lines=11> */
.L_x_22653:
        /* <DEDUP_REMOVED lines=10> */
.L_x_22652:
[----:B------:R-:W2:Y:S02]  /*5c60*/  LDG.E.64 R4, [R4.64] ;  /* 0x0000002404047981 */ /* 0x000ea4000c1e1b00 */
[----:B--2---:R0:W1:Y:S01]  /*5c70*/  DSETP.NEU.AND P0, PT, R4, RZ, PT ;  /* 0x000000ff0400722a */ /* 0x0040620003f0d000 */
[----:B------:R-:W-:Y:S05]  /*5c80*/  BRA `(.L_x_22647) ;  /* 0x00000ab000007947 */ /* 0x000fea0003800000 */
.L_x_22642:
        /* <DEDUP_REMOVED lines=11> */
.L_x_22656:
[----:B------:R-:W2:Y:S02]  /*5d40*/  LDG.E.128 R4, [R4.64] ;  /* 0x0000002404047981 */ /* 0x000ea4000c1e1d00 */
[----:B--2---:R-:W0:-:S06]  /*5d50*/  DSETP.NEU.AND P0, PT, R6, RZ, PT ;  /* 0x000000ff0600722a */ /* 0x004e0c0003f0d000 */
[----:B0-----:R0:W1:Y:S01]  /*5d60*/  DSETP.NEU.OR P0, PT, R4, RZ, P0 ;  /* 0x000000ff0400722a */ /* 0x001062000070d400 */
[----:B------:R-:W-:Y:S05]  /*5d70*/  BRA `(.L_x_22647) ;  /* 0x000009c000007947 */ /* 0x000fea0003800000 */
.L_x_22655:
        /* <DEDUP_REMOVED lines=27> */
.L_x_22658:
        /* <DEDUP_REMOVED lines=14> */
.L_x_22657:
[----:B------:R-:W2:Y:S02]  /*6010*/  LDG.E.U16 R0, [R4.64] ;  /* 0x0000002404007981 */ /* 0x000ea4000c1e1500 */
[----:B--2---:R-:W-:-:S04]  /*6020*/  PRMT R0, RZ, 0x5410, R0 ;  /* 0x00005410ff007816 */ /* 0x004fc80000000000 */
[----:B------:R-:W-:Y:S01]  /*6030*/  FSETP.NEU.FTZ.AND P0, PT, R0, RZ, PT ;  /* 0x000000ff0000720b */ /* 0x000fe20003f1d000 */
[----:B------:R-:W-:Y:S05]  /*6040*/  BRA `(.L_x_22647) ;  /* 0x000006f000007947 */ /* 0x000fea0003800000 */
.L_x_22654:
        /* <DEDUP_REMOVED lines=11> */
.L_x_22661:
        /* <DEDUP_REMOVED lines=21> */
.L_x_22665:
[----:B------:R-:W-:Y:S05]  /*6250*/  BSYNC B1 ;  /* 0x0000000000017941 */ /* 0x000fea0003800000 */
.L_x_22664:
[----:B------:R-:W-:Y:S01]  /*6260*/  LEA R5, R0, 0x3b800000, 0x17 ;  /* 0x3b80000000057811 */ /* 0x000fe200078eb8ff */
[----:B------:R-:W-:-:S05]  /*6270*/  IMAD.SHL.U32 R0, R3, 0x100000, RZ ;  /* 0x0010000003007824 */ /* 0x000fca00078e00ff */
[----:B------:R-:W-:Y:S02]  /*6280*/  LOP3.LUT R0, R5, R0, R6, 0xfe, !PT ;  /* 0x0000000005007212 */ /* 0x000fe400078efe06 */
.L_x_22663:
[----:B------:R-:W-:Y:S05]  /*6290*/  BSYNC B0 ;  /* 0x0000000000007941 */ /* 0x000fea0003800000 */
.L_x_22662:
[----:B------:R-:W-:Y:S01]  /*62a0*/  FSETP.NEU.FTZ.AND P0, PT, R0, RZ, PT ;  /* 0x000000ff0000720b */ /* 0x000fe20003f1d000 */
[----:B------:R-:W-:Y:S05]  /*62b0*/  BRA `(.L_x_22647) ;  /* 0x0000048000007947 */ /* 0x000fea0003800000 */
.L_x_22660:
        /* <DEDUP_REMOVED lines=21> */
.L_x_22669:
[----:B------:R-:W-:Y:S05]  /*6410*/  BSYNC B1 ;  /* 0x0000000000017941 */ /* 0x000fea0003800000 */
.L_x_22668:
[----:B------:R-:W-:Y:S01]  /*6420*/  LEA R5, R0, 0x37800000, 0x17 ;  /* 0x3780000000057811 */ /* 0x000fe200078eb8ff */
[----:B------:R-:W-:-:S05]  /*6430*/  IMAD.SHL.U32 R0, R3, 0x200000, RZ ;  /* 0x0020000003007824 */ /* 0x000fca00078e00ff */
[----:B------:R-:W-:Y:S02]  /*6440*/  LOP3.LUT R0, R5, R0, R6, 0xfe, !PT ;  /* 0x0000000005007212 */ /* 0x000fe400078efe06 */
.L_x_22667:
[----:B------:R-:W-:Y:S05]  /*6450*/  BSYNC B0 ;  /* 0x0000000000007941 */ /* 0x000fea0003800000 */
.L_x_22666:
[----:B------:R-:W-:Y:S01]  /*6460*/  FSETP.NEU.FTZ.AND P0, PT, R0, RZ, PT ;  /* 0x000000ff0000720b */ /* 0x000fe20003f1d000 */
[----:B------:R-:W-:Y:S05]  /*6470*/  BRA `(.L_x_22647) ;  /* 0x000002c000007947 */ /* 0x000fea0003800000 */
.L_x_22659:
        /* <DEDUP_REMOVED lines=14> */
.L_x_22673:
[----:B------:R-:W-:Y:S05]  /*6560*/  BSYNC B0 ;  /* 0x0000000000007941 */ /* 0x000fea0003800000 */
.L_x_22672:
[----:B------:R-:W-:Y:S01]  /*6570*/  FSETP.NEU.FTZ.AND P0, PT, R0, RZ, PT ;  /* 0x000000ff0000720b */ /* 0x000fe20003f1d000 */
[----:B------:R-:W-:Y:S05]  /*6580*/  BRA `(.L_x_22647) ;  /* 0x000001b000007947 */ /* 0x000fea0003800000 */
.L_x_22646:
        /* <DEDUP_REMOVED lines=21> */
.L_x_22671:
[----:B------:R-:W2:Y:S02]  /*66e0*/  LDG.E.64 R4, [R4.64] ;  /* 0x0000002404047981 */ /* 0x000ea4000c1e1b00 */
[----:B--2---:R-:W-:-:S04]  /*66f0*/  ISETP.NE.U32.AND P0, PT, R4, RZ, PT ;  /* 0x000000ff0400720c */ /* 0x004fc80003f05070 */
[----:B------:R-:W-:Y:S01]  /*6700*/  ISETP.NE.AND.EX P0, PT, R5, RZ, PT, P0 ;  /* 0x000000ff0500720c */ /* 0x000fe20003f05300 */
[----:B------:R-:W-:Y:S05]  /*6710*/  BRA `(.L_x_22647) ;  /* 0x0000002000007947 */ /* 0x000fea0003800000 */
.L_x_22670:
[----:B------:R-:W2:Y:S02]  /*6720*/  LDG.E R4, [R4.64] ;  /* 0x0000002404047981 */ /* 0x000ea4000c1e1900 */
[----:B--2---:R-:W-:Y:S02]  /*6730*/  ISETP.NE.AND P0, PT, R4, RZ, PT ;  /* 0x000000ff0400720c */ /* 0x004fe40003f05270 */
.L_x_22647:
[----:B------:R-:W-:Y:S02]  /*6740*/  ISETP.NE.AND P1, PT, R22, RZ, PT ;  /* 0x000000ff1600720c */ /* 0x000fe40003f25270 */
[----:B-1----:R-:W-:Y:S02]  /*6750*/  SEL R22, RZ, 0x1, !P0 ;  /* 0x00000001ff167807 */ /* 0x002fe40004000000 */
[----:B------:R-:W-:Y:S02]  /*6760*/  SEL R19, RZ, 0x1, !P1 ;  /* 0x00000001ff137807 */ /* 0x000fe40004800000 */
[----:B------:R-:W-:-:S05]  /*6770*/  IADD3 R17, R17, 0x80, RZ ;  /* 0x0000008011117810 */ /* 0x000fca0007ffe0ff */
.L_x_22608:
[----:B------:R-:W-:Y:S05]  /*6780*/  BSYNC B6 ;  /* 0x0000000000067941 */ /* 0x000fea0003800000 */
.L_x_22607:
        /* <DEDUP_REMOVED lines=32> */
.L_x_22676:
        /* <DEDUP_REMOVED lines=19> */
.L_x_22680:
[----:B------:R-:W2:Y:S02]  /*6ac0*/  LDG.E.U8 R4, [R4.64] ;  /* 0x0000002404047981 */ /* 0x000ea4000c1e1100 */
[----:B--2---:R-:W-:-:S04]  /*6ad0*/  ISETP.NE.AND P0, PT, R4, RZ, PT ;  /* 0x000000ff0400720c */ /* 0x004fc80003f05270 */
[----:B------:R-:W-:Y:S01]  /*6ae0*/  P2R R18, PR, RZ, 0x1 ;  /* 0x00000001ff127803 */ /* 0x000fe20000000000 */
[----:B------:R-:W-:Y:S05]  /*6af0*/  BRA `(.L_x_22682) ;  /* 0x00000f4000007947 */ /* 0x000fea0003800000 */
.L_x_22679:
        /* <DEDUP_REMOVED lines=11> */
.L_x_22684:
[----:B------:R-:W2:Y:S02]  /*6bb0*/  LDG.E R4, [R4.64] ;  /* 0x0000002404047981 */ /* 0x000ea4000c1e1900 */
[----:B--2---:R-:W-:-:S04]  /*6bc0*/  ISETP.NE.AND P0, PT, R4, RZ, PT ;  /* 0x000000ff0400720c */ /* 0x004fc80003f05270 */
[----:B------:R-:W-:Y:S01]  /*6bd0*/  P2R R18, PR, RZ, 0x1 ;  /* 0x00000001ff127803 */ /* 0x000fe20000000000 */
[----:B------:R-:W-:Y:S05]  /*6be0*/  BRA `(.L_x_22682) ;  /* 0x00000e5000007947 */ /* 0x000fea0003800000 */
.L_x_22683:
[----:B------:R-:W2:Y:S02]  /*6bf0*/  LDG.E.U16 R4, [R4.64] ;  /* 0x0000002404047981 */ /* 0x000ea4000c1e1500 */
[----:B--2---:R-:W-:-:S04]  /*6c00*/  ISETP.NE.AND P0, PT, R4, RZ, PT ;  /* 0x000000ff0400720c */ /* 0x004fc80003f05270 */
[----:B------:R-:W-:Y:S01]  /*6c10*/  P2R R18, PR, RZ, 0x1 ;  /* 0x00000001ff127803 */ /* 0x000fe20000000000 */
[----:B------:R-:W-:Y:S05]  /*6c20*/  BRA `(.L_x_22682) ;  /* 0x00000e1000007947 */ /* 0x000fea0003800000 */
.L_x_22678:
        /* <DEDUP_REMOVED lines=10> */
.L_x_22686:
[----:B------:R-:W2:Y:S02]  /*6cd0*/  LDG.E.U16 R0, [R4.64] ;  /* 0x0000002404007981 */ /* 0x000ea4000c1e1500 */
[----:B--2---:R-:W-:-:S05]  /*6ce0*/  HADD2.F32 R0, -RZ, R0.H0_H0 ;  /* 0x20000000ff007230 */ /* 0x004fca0000004100 */
[----:B------:R-:W-:-:S04]  /*6cf0*/  FSETP.NEU.FTZ.AND P0, PT, R0, RZ, PT ;  /* 0x000000ff0000720b */ /* 0x000fc80003f1d000 */
[----:B------:R-:W-:Y:S01]  /*6d00*/  P2R R18, PR, RZ, 0x1 ;  /* 0x00000001ff127803 */ /* 0x000fe20000000000 */
[----:B------:R-:W-:Y:S05]  /*6d10*/  BRA `(.L_x_22682) ;  /* 0x00000d2000007947 */ /* 0x000fea0003800000 */
.L_x_22685:
        /* <DEDUP_REMOVED lines=12> */
.L_x_22688:
        /* <DEDUP_REMOVED lines=11> */
.L_x_22687:
[----:B------:R-:W2:Y:S02]  /*6e90*/  LDG.E.64 R4, [R4.64] ;  /* 0x0000002404047981 */ /* 0x000ea4000c1e1b00 */
[----:B--2---:R-:W0:-:S06]  /*6ea0*/  DSETP.NEU.AND P0, PT, R4, RZ, PT ;  /* 0x000000ff0400722a */ /* 0x004e0c0003f0d000 */
[----:B0-----:R-:W-:Y:S01]  /*6eb0*/  P2R R18, PR, RZ, 0x1 ;  /* 0x00000001ff127803 */ /* 0x001fe20000000000 */
[----:B------:R-:W-:Y:S05]  /*6ec0*/  BRA `(.L_x_22682) ;  /* 0x00000b7000007947 */ /* 0x000fea0003800000 */
.L_x_22677:
        /* <DEDUP_REMOVED lines=12> */
.L_x_22691:
[----:B------:R-:W2:Y:S02]  /*6f90*/  LDG.E.128 R4, [R4.64] ;  /* 0x0000002404047981 */ /* 0x000ea4000c1e1d00 */
[----:B--2---:R-:W0:-:S06]  /*6fa0*/  DSETP.NEU.AND P0, PT, R6, RZ, PT ;  /* 0x000000ff0600722a */ /* 0x004e0c0003f0d000 */
[----:B0-----:R-:W0:-:S06]  /*6fb0*/  DSETP.NEU.OR P0, PT, R4, RZ, P0 ;  /* 0x000000ff0400722a */ /* 0x001e0c000070d400 */
[----:B0-----:R-:W-:Y:S01]  /*6fc0*/  P2R R18, PR, RZ, 0x1 ;  /* 0x00000001ff127803 */ /* 0x001fe20000000000 */
[----:B------:R-:W-:Y:S05]  /*6fd0*/  BRA `(.L_x_22682) ;  /* 0x00000a6000007947 */ /* 0x000fea0003800000 */
.L_x_22690:
        /* <DEDUP_REMOVED lines=28> */
.L_x_22693:
        /* <DEDUP_REMOVED lines=15> */
.L_x_22692:
[----:B------:R-:W2:Y:S02]  /*7290*/  LDG.E.U16 R0, [R4.64] ;  /* 0x0000002404007981 */ /* 0x000ea4000c1e1500 */
[----:B--2---:R-:W-:-:S04]  /*72a0*/  PRMT R0, RZ, 0x5410, R0 ;  /* 0x00005410ff007816 */ /* 0x004fc80000000000 */
[----:B------:R-:W-:-:S04]  /*72b0*/  FSETP.NEU.FTZ.AND P0, PT, R0, RZ, PT ;  /* 0x000000ff0000720b */ /* 0x000fc80003f1d000 */
[----:B------:R-:W-:Y:S01]  /*72c0*/  P2R R18, PR, RZ, 0x1 ;  /* 0x00000001ff127803 */ /* 0x000fe20000000000 */
[----:B------:R-:W-:Y:S05]  /*72d0*/  BRA `(.L_x_22682) ;  /* 0x0000076000007947 */ /* 0x000fea0003800000 */
.L_x_22689:
        /* <DEDUP_REMOVED lines=12> */
.L_x_22696:
        /* <DEDUP_REMOVED lines=21> */
.L_x_22700:
[----:B------:R-:W-:Y:S05]  /*74f0*/  BSYNC B1 ;  /* 0x0000000000017941 */ /* 0x000fea0003800000 */
.L_x_22699:
[----:B------:R-:W-:Y:S01]  /*7500*/  LEA R5, R0, 0x3b800000, 0x17 ;  /* 0x3b80000000057811 */ /* 0x000fe200078eb8ff */
[----:B------:R-:W-:-:S05]  /*7510*/  IMAD.SHL.U32 R0, R3, 0x100000, RZ ;  /* 0x0010000003007824 */ /* 0x000fca00078e00ff */
[----:B------:R-:W-:Y:S02]  /*7520*/  LOP3.LUT R0, R5, R0, R6, 0xfe, !PT ;  /* 0x0000000005007212 */ /* 0x000fe400078efe06 */
.L_x_22698:
[----:B------:R-:W-:Y:S05]  /*7530*/  BSYNC B0 ;  /* 0x0000000000007941 */ /* 0x000fea0003800000 */
.L_x_22697:
[----:B------:R-:W-:-:S04]  /*7540*/  FSETP.NEU.FTZ.AND P0, PT, R0, RZ, PT ;  /* 0x000000ff0000720b */ /* 0x000fc80003f1d000 */
[----:B------:R-:W-:Y:S01]  /*7550*/  P2R R18, PR, RZ, 0x1 ;  /* 0x00000001ff127803 */ /* 0x000fe20000000000 */
[----:B------:R-:W-:Y:S05]  /*7560*/  BRA `(.L_x_22682) ;  /* 0x000004d000007947 */ /* 0x000fea0003800000 */
.L_x_22695:
        /* <DEDUP_REMOVED lines=21> */
.L_x_22704:
[----:B------:R-:W-:Y:S05]  /*76c0*/  BSYNC B1 ;  /* 0x0000000000017941 */ /* 0x000fea0003800000 */
.L_x_22703:
[----:B------:R-:W-:Y:S01]  /*76d0*/  LEA R5, R0, 0x37800000, 0x17 ;  /* 0x3780000000057811 */ /* 0x000fe200078eb8ff */
[----:B------:R-:W-:-:S05]  /*76e0*/  IMAD.SHL.U32 R0, R3, 0x200000, RZ ;  /* 0x0020000003007824 */ /* 0x000fca00078e00ff */
[----:B------:R-:W-:Y:S02]  /*76f0*/  LOP3.LUT R0, R5, R0, R6, 0xfe, !PT ;  /* 0x0000000005007212 */ /* 0x000fe400078efe06 */
.L_x_22702:
[----:B------:R-:W-:Y:S05]  /*7700*/  BSYNC B0 ;  /* 0x0000000000007941 */ /* 0x000fea0003800000 */
.L_x_22701:
[----:B------:R-:W-:-:S04]  /*7710*/  FSETP.NEU.FTZ.AND P0, PT, R0, RZ, PT ;  /* 0x000000ff0000720b */ /* 0x000fc80003f1d000 */
[----:B------:R-:W-:Y:S01]  /*7720*/  P2R R18, PR, RZ, 0x1 ;  /* 0x00000001ff127803 */ /* 0x000fe20000000000 */
[----:B------:R-:W-:Y:S05]  /*7730*/  BRA `(.L_x_22682) ;  /* 0x0000030000007947 */ /* 0x000fea0003800000 */
.L_x_22694:
        /* <DEDUP_REMOVED lines=14> */
.L_x_22708:
[----:B------:R-:W-:Y:S05]  /*7820*/  BSYNC B0 ;  /* 0x0000000000007941 */ /* 0x000fea0003800000 */
.L_x_22707:
[----:B------:R-:W-:-:S04]  /*7830*/  FSETP.NEU.FTZ.AND P0, PT, R0, RZ, PT ;  /* 0x000000ff0000720b */ /* 0x000fc80003f1d000 */
[----:B------:R-:W-:Y:S01]  /*7840*/  P2R R18, PR, RZ, 0x1 ;  /* 0x00000001ff127803 */ /* 0x000fe20000000000 */
[----:B------:R-:W-:Y:S05]  /*7850*/  BRA `(.L_x_22682) ;  /* 0x000001e000007947 */ /* 0x000fea0003800000 */
.L_x_22681:
        /* <DEDUP_REMOVED lines=22> */
.L_x_22706:
[----:B------:R-:W2:Y:S02]  /*79c0*/  LDG.E.64 R4, [R4.64] ;  /* 0x0000002404047981 */ /* 0x000ea4000c1e1b00 */
[----:B--2---:R-:W-:-:S04]  /*79d0*/  ISETP.NE.U32.AND P0, PT, R4, RZ, PT ;  /* 0x000000ff0400720c */ /* 0x004fc80003f05070 */
[----:B------:R-:W-:-:S04]  /*79e0*/  ISETP.NE.AND.EX P0, PT, R5, RZ, PT, P0 ;  /* 0x000000ff0500720c */ /* 0x000fc80003f05300 */
[----:B------:R-:W-:Y:S01]  /*79f0*/  P2R R18, PR, RZ, 0x1 ;  /* 0x00000001ff127803 */ /* 0x000fe20000000000 */
[----:B------:R-:W-:Y:S05]  /*7a00*/  BRA `(.L_x_22682) ;  /* 0x0000003000007947 */ /* 0x000fea0003800000 */
.L_x_22705:
[----:B------:R-:W2:Y:S02]  /*7a10*/  LDG.E R4, [R4.64] ;  /* 0x0000002404047981 */ /* 0x000ea4000c1e1900 */
[----:B--2---:R-:W-:-:S04]  /*7a20*/  ISETP.NE.AND P0, PT, R4, RZ, PT ;  /* 0x000000ff0400720c */ /* 0x004fc80003f05270 */
[----:B------:R-:W-:Y:S02]  /*7a30*/  P2R R18, PR, RZ, 0x1 ;  /* 0x00000001ff127803 */ /* 0x000fe40000000000 */
.L_x_22682:
        /* <DEDUP_REMOVED lines=18> */
.L_x_22712:
[----:B------:R-:W2:Y:S02]  /*7b60*/  LDG.E.U8 R4, [R4.64] ;  /* 0x0000002404047981 */ /* 0x000ea4000c1e1100 */
[----:B--2---:R-:W-:Y:S01]  /*7b70*/  ISETP.NE.AND P0, PT, R4, RZ, PT ;  /* 0x000000ff0400720c */ /* 0x004fe20003f05270 */
[----:B------:R-:W-:Y:S05]  /*7b80*/  BRA `(.L_x_22714) ;  /* 0x00000e0000007947 */ /* 0x000fea0003800000 */
.L_x_22711:
        /* <DEDUP_REMOVED lines=10> */
.L_x_22716:
[----:B------:R-:W2:Y:S02]  /*7c30*/  LDG.E R4, [R4.64] ;  /* 0x0000002404047981 */ /* 0x000ea4000c1e1900 */
[----:B--2---:R-:W-:Y:S01]  /*7c40*/  ISETP.NE.AND P0, PT, R4, RZ, PT ;  /* 0x000000ff0400720c */ /* 0x004fe20003f05270 */
[----:B------:R-:W-:Y:S05]  /*7c50*/  BRA `(.L_x_22714) ;  /* 0x00000d3000007947 */ /* 0x000fea0003800000 */
.L_x_22715:
[----:B------:R-:W2:Y:S02]  /*7c60*/  LDG.E.U16 R4, [R4.64] ;  /* 0x0000002404047981 */ /* 0x000ea4000c1e1500 */
[----:B--2---:R-:W-:Y:S01]  /*7c70*/  ISETP.NE.AND P0, PT, R4, RZ, PT ;  /* 0x000000ff0400720c */ /* 0x004fe20003f05270 */
[----:B------:R-:W-:Y:S05]  /*7c80*/  BRA `(.L_x_22714) ;  /* 0x00000d0000007947 */ /* 0x000fea0003800000 */
.L_x_22710:
        /* <DEDUP_REMOVED lines=9> */
.L_x_22718:
[----:B------:R-:W2:Y:S02]  /*7d20*/  LDG.E.U16 R0, [R4.64] ;  /* 0x0000002404007981 */ /* 0x000ea4000c1e1500 */
[----:B--2---:R-:W-:-:S05]  /*7d30*/  HADD2.F32 R0, -RZ, R0.H0_H0 ;  /* 0x20000000ff007230 */ /* 0x004fca0000004100 */
[----:B------:R-:W-:Y:S01]  /*7d40*/  FSETP.NEU.FTZ.AND P0, PT, R0, RZ, PT ;  /* 0x000000ff0000720b */ /* 0x000fe20003f1d000 */
[----:B------:R-:W-:Y:S05]  /*7d50*/  BRA `(.L_x_22714) ;  /* 0x00000c3000007947 */ /* 0x000fea0003800000 */
.L_x_22717:
        /* <DEDUP_REMOVED lines=11> */
.L_x_22720:
        /* <DEDUP_REMOVED lines=10> */
.L_x_22719:
[----:B------:R-:W2:Y:S02]  /*7eb0*/  LDG.E.64 R4, [R4.64] ;  /* 0x0000002404047981 */ /* 0x000ea4000c1e1b00 */
[----:B--2---:R0:W1:Y:S01]  /*7ec0*/  DSETP.NEU.AND P0, PT, R4, RZ, PT ;  /* 0x000000ff0400722a */ /* 0x0040620003f0d000 */
[----:B------:R-:W-:Y:S05]  /*7ed0*/  BRA `(.L_x_22714) ;  /* 0x00000ab000007947 */ /* 0x000fea0003800000 */
.L_x_22709:
        /* <DEDUP_REMOVED lines=11> */
.L_x_22723:
[----:B------:R-:W2:Y:S02]  /*7f90*/  LDG.E.128 R4, [R4.64] ;  /* 0x0000002404047981 */ /* 0x000ea4000c1e1d00 */
[----:B--2---:R-:W0:-:S06]  /*7fa0*/  DSETP.NEU.AND P0, PT, R6, RZ, PT ;  /* 0x000000ff0600722a */ /* 0x004e0c0003f0d000 */
[----:B0-----:R0:W1:Y:S01]  /*7fb0*/  DSETP.NEU.OR P0, PT, R4, RZ, P0 ;  /* 0x000000ff0400722a */ /* 0x001062000070d400 */
[----:B------:R-:W-:Y:S05]  /*7fc0*/  BRA `(.L_x_22714) ;  /* 0x000009c000007947 */ /* 0x000fea0003800000 */
.L_x_22722:
        /* <DEDUP_REMOVED lines=27> */
.L_x_22725:
        /* <DEDUP_REMOVED lines=14> */
.L_x_22724:
[----:B------:R-:W2:Y:S02]  /*8260*/  LDG.E.U16 R0, [R4.64] ;  /* 0x0000002404007981 */ /* 0x000ea4000c1e1500 */
[----:B--2---:R-:W-:-:S04]  /*8270*/  PRMT R0, RZ, 0x5410, R0 ;  /* 0x00005410ff007816 */ /* 0x004fc80000000000 */
[----:B------:R-:W-:Y:S01]  /*8280*/  FSETP.NEU.FTZ.AND P0, PT, R0, RZ, PT ;  /* 0x000000ff0000720b */ /* 0x000fe20003f1d000 */
[----:B------:R-:W-:Y:S05]  /*8290*/  BRA `(.L_x_22714) ;  /* 0x000006f000007947 */ /* 0x000fea0003800000 */
.L_x_22721:
        /* <DEDUP_REMOVED lines=11> */
.L_x_22728:
        /* <DEDUP_REMOVED lines=21> */
.L_x_22732:
[----:B------:R-:W-:Y:S05]  /*84a0*/  BSYNC B1 ;  /* 0x0000000000017941 */ /* 0x000fea0003800000 */
.L_x_22731:
[----:B------:R-:W-:Y:S01]  /*84b0*/  LEA R5, R0, 0x3b800000, 0x17 ;  /* 0x3b80000000057811 */ /* 0x000fe200078eb8ff */
[----:B------:R-:W-:-:S05]  /*84c0*/  IMAD.SHL.U32 R0, R3, 0x100000, RZ ;  /* 0x0010000003007824 */ /* 0x000fca00078e00ff */
[----:B------:R-:W-:Y:S02]  /*84d0*/  LOP3.LUT R0, R5, R0, R6, 0xfe, !PT ;  /* 0x0000000005007212 */ /* 0x000fe400078efe06 */
.L_x_22730:
[----:B------:R-:W-:Y:S05]  /*84e0*/  BSYNC B0 ;  /* 0x0000000000007941 */ /* 0x000fea0003800000 */
.L_x_22729:
[----:B------:R-:W-:Y:S01]  /*84f0*/  FSETP.NEU.FTZ.AND P0, PT, R0, RZ, PT ;  /* 0x000000ff0000720b */ /* 0x000fe20003f1d000 */
[----:B------:R-:W-:Y:S05]  /*8500*/  BRA `(.L_x_22714) ;  /* 0x0000048000007947 */ /* 0x000fea0003800000 */
.L_x_22727:
        /* <DEDUP_REMOVED lines=21> */
.L_x_22736:
[----:B------:R-:W-:Y:S05]  /*8660*/  BSYNC B1 ;  /* 0x0000000000017941 */ /* 0x000fea0003800000 */
.L_x_22735:
[----:B------:R-:W-:Y:S01]  /*8670*/  LEA R5, R0, 0x37800000, 0x17 ;  /* 0x3780000000057811 */ /* 0x000fe200078eb8ff */
[----:B------:R-:W-:-:S05]  /*8680*/  IMAD.SHL.U32 R0, R3, 0x200000, RZ ;  /* 0x0020000003007824 */ /* 0x000fca00078e00ff */
[----:B------:R-:W-:Y:S02]  /*8690*/  LOP3.LUT R0, R5, R0, R6, 0xfe, !PT ;  /* 0x0000000005007212 */ /* 0x000fe400078efe06 */
.L_x_22734:
[----:B------:R-:W-:Y:S05]  /*86a0*/  BSYNC B0 ;  /* 0x0000000000007941 */ /* 0x000fea0003800000 */
.L_x_22733:
[----:B------:R-:W-:Y:S01]  /*86b0*/  FSETP.NEU.FTZ.AND P0, PT, R0, RZ, PT ;  /* 0x000000ff0000720b */ /* 0x000fe20003f1d000 */
[----:B------:R-:W-:Y:S05]  /*86c0*/  BRA `(.L_x_22714) ;  /* 0x000002c000007947 */ /* 0x000fea0003800000 */
.L_x_22726:
        /* <DEDUP_REMOVED lines=14> */
.L_x_22740:
[----:B------:R-:W-:Y:S05]  /*87b0*/  BSYNC B0 ;  /* 0x0000000000007941 */ /* 0x000fea0003800000 */
.L_x_22739:
[----:B------:R-:W-:Y:S01]  /*87c0*/  FSETP.NEU.FTZ.AND P0, PT, R0, RZ, PT ;  /* 0x000000ff0000720b */ /* 0x000fe20003f1d000 */
[----:B------:R-:W-:Y:S05]  /*87d0*/  BRA `(.L_x_22714) ;  /* 0x000001b000007947 */ /* 0x000fea0003800000 */
.L_x_22713:
        /* <DEDUP_REMOVED lines=21> */
.L_x_22738:
[----:B------:R-:W2:Y:S02]  /*8930*/  LDG.E.64 R4, [R4.64] ;  /* 0x0000002404047981 */ /* 0x000ea4000c1e1b00 */
[----:B--2---:R-:W-:-:S04]  /*8940*/  ISETP.NE.U32.AND P0, PT, R4, RZ, PT ;  /* 0x000000ff0400720c */ /* 0x004fc80003f05070 */
[----:B------:R-:W-:Y:S01]  /*8950*/  ISETP.NE.AND.EX P0, PT, R5, RZ, PT, P0 ;  /* 0x000000ff0500720c */ /* 0x000fe20003f05300 */
[----:B------:R-:W-:Y:S05]  /*8960*/  BRA `(.L_x_22714) ;  /* 0x0000002000007947 */ /* 0x000fea0003800000 */
.L_x_22737:
[----:B------:R-:W2:Y:S02]  /*8970*/  LDG.E R4, [R4.64] ;  /* 0x0000002404047981 */ /* 0x000ea4000c1e1900 */
[----:B--2---:R-:W-:Y:S02]  /*8980*/  ISETP.NE.AND P0, PT, R4, RZ, PT ;  /* 0x000000ff0400720c */ /* 0x004fe40003f05270 */
.L_x_22714:
[----:B------:R-:W-:Y:S02]  /*8990*/  ISETP.NE.AND P1, PT, R18, RZ, PT ;  /* 0x000000ff1200720c */ /* 0x000fe40003f25270 */
[----:B-1----:R-:W-:Y:S02]  /*89a0*/  SEL R3, RZ, 0x1, !P0 ;  /* 0x00000001ff037807 */ /* 0x002fe40004000000 */
[----:B------:R-:W-:-:S07]  /*89b0*/  SEL R18, RZ, 0x1, !P1 ;  /* 0x00000001ff127807 */ /* 0x000fce0004800000 */
.L_x_22675:
[----:B------:R-:W-:Y:S05]  /*89c0*/  BSYNC B6 ;  /* 0x0000000000067941 */ /* 0x000fea0003800000 */
.L_x_22674:
[----:B------:R-:W1:Y:S01]  /*89d0*/  LDC.U8 R0, c[0x0][0x168] ;  /* 0x00005a00ff007b82 */ /* 0x000e620000000000 */
[----:B------:R-:W-:Y:S01]  /*89e0*/  PRMT R6, R19, 0x9910, RZ ;  /* 0x0000991013067816 */ /* 0x000fe200000000ff */
[----:B------:R-:W-:Y:S01]  /*89f0*/  BSSY B6, `(.L_x_22741) ;  /* 0x0000106000067945 */ /* 0x000fe20003800000 */
[----:B0-----:R-:W-:-:S02]  /*8a00*/  PRMT R5, R23, 0x9910, RZ ;  /* 0x0000991017057816 */ /* 0x001fc400000000ff */
[----:B------:R-:W-:Y:S02]  /*8a10*/  PRMT R16, R16, 0x9910, RZ ;  /* 0x0000991010107816 */ /* 0x000fe400000000ff */
[----:B------:R-:W-:Y:S01]  /*8a20*/  PRMT R4, R24, 0x9910, RZ ;  /* 0x0000991018047816 */ /* 0x000fe200000000ff */
[----:B------:R-:W0:Y:S01]  /*8a30*/  LDC.U8 R19, c[0x0][0x1ac] ;  /* 0x00006b00ff137b82 */ /* 0x000e220000000000 */
[----:B------:R-:W-:Y:S02]  /*8a40*/  PRMT R7, R18, 0x9910, RZ ;  /* 0x0000991012077816 */ /* 0x000fe400000000ff */
[----:B------:R-:W-:Y:S02]  /*8a50*/  PRMT R2, R2, 0x9910, RZ ;  /* 0x0000991002027816 */ /* 0x000fe400000000ff */
[----:B-1----:R-:W-:Y:S02]  /*8a60*/  ISETP.NE.AND P1, PT, R0, RZ, PT ;  /* 0x000000ff0000720c */ /* 0x002fe40003f25270 */
[----:B------:R-:W1:Y:S02]  /*8a70*/  S2R R0, SR_TID.X ;  /* 0x0000000000007919 */ /* 0x000e640000002100 */
[----:B------:R-:W-:-:S02]  /*8a80*/  ISETP.NE.AND P3, PT, R5, RZ, P1 ;  /* 0x000000ff0500720c */ /* 0x000fc40000f65270 */
[----:B------:R-:W-:Y:S01]  /*8a90*/  PRMT R5, R3, 0x9910, RZ ;  /* 0x0000991003057816 */ /* 0x000fe200000000ff */
[----:B------:R-:W-:Y:S01]  /*8aa0*/  IMAD.MOV.U32 R3, RZ, RZ, R16 ;  /* 0x000000ffff037224 */ /* 0x000fe200078e0010 */
[----:B------:R-:W-:Y:S02]  /*8ab0*/  ISETP.NE.AND P0, PT, R4, RZ, P1 ;  /* 0x000000ff0400720c */ /* 0x000fe40000f05270 */
[----:B------:R-:W-:Y:S02]  /*8ac0*/  ISETP.NE.AND P2, PT, R6, RZ, P1 ;  /* 0x000000ff0600720c */ /* 0x000fe40000f45270 */
[----:B------:R-:W-:Y:S02]  /*8ad0*/  ISETP.NE.AND P1, PT, R7, RZ, P1 ;  /* 0x000000ff0700720c */ /* 0x000fe40000f25270 */
[----:B------:R-:W-:Y:S02]  /*8ae0*/  PRMT R4, R22, 0x9910, RZ ;  /* 0x0000991016047816 */ /* 0x000fe400000000ff */
[----:B------:R-:W-:-:S02]  /*8af0*/  ISETP.NE.AND P0, PT, R2, RZ, P0 ;  /* 0x000000ff0200720c */ /* 0x000fc40000705270 */
[----:B------:R-:W-:Y:S02]  /*8b00*/  ISETP.NE.AND P3, PT, R3, RZ, P3 ;  /* 0x000000ff0300720c */ /* 0x000fe40001f65270 */
[----:B------:R-:W-:Y:S02]  /*8b10*/  ISETP.NE.AND P2, PT, R4, RZ, P2 ;  /* 0x000000ff0400720c */ /* 0x000fe40001745270 */
[----:B------:R-:W-:Y:S02]  /*8b20*/  ISETP.NE.AND P1, PT, R5, RZ, P1 ;  /* 0x000000ff0500720c */ /* 0x000fe40000f25270 */
[----:B------:R-:W-:Y:S02]  /*8b30*/  SEL R9, RZ, 0x1, !P0 ;  /* 0x00000001ff097807 */ /* 0x000fe40004000000 */
[----:B-1----:R-:W-:Y:S01]  /*8b40*/  ISETP.GE.AND P4, PT, R0, R25, PT ;  /* 0x000000190000720c */ /* 0x002fe20003f86270 */
[----:B------:R-:W-:Y:S01]  /*8b50*/  IMAD.MOV.U32 R16, RZ, RZ, R0 ;  /* 0x000000ffff107224 */ /* 0x000fe200078e0000 */
[----:B------:R-:W-:-:S02]  /*8b60*/  SEL R22, RZ, 0x1, !P3 ;  /* 0x00000001ff167807 */ /* 0x000fc40005800000 */
[----:B------:R-:W-:Y:S02]  /*8b70*/  SEL R18, RZ, 0x1, !P2 ;  /* 0x00000001ff127807 */ /* 0x000fe40005000000 */
[----:B------:R-:W-:-:S07]  /*8b80*/  SEL R17, RZ, 0x1, !P1 ;  /* 0x00000001ff117807 */ /* 0x000fce0004800000 */
[----:B------:R-:W-:Y:S05]  /*8b90*/  @P4 BRA `(.L_x_22742) ;  /* 0x00000eb000004947 */ /* 0x000fea0003800000 */
[----:B0-----:R-:W-:Y:S01]  /*8ba0*/  PRMT R4, R19, 0x9910, RZ ;  /* 0x0000991013047816 */ /* 0x001fe200000000ff */
[----:B------:R-:W-:Y:S01]  /*8bb0*/  IMAD R2, R26, 0x200, R0 ;  /* 0x000002001a027824 */ /* 0x000fe200078e0200 */
[----:B------:R-:W-:Y:S02]  /*8bc0*/  IADD3 R16, R0, 0x80, RZ ;  /* 0x0000008000107810 */ /* 0x000fe40007ffe0ff */
        /* <DEDUP_REMOVED lines=15> */
.L_x_22746:
[----:B------:R0:W-:Y:S01]  /*8cc0*/  STG.E.U8 [R2.64], R9 ;  /* 0x0000000902007986 */ /* 0x0001e2000c101124 */
[----:B------:R-:W-:Y:S05]  /*8cd0*/  BRA `(.L_x_22742) ;  /* 0x00000d7000007947 */ /* 0x000fea0003800000 */
.L_x_22745:
[----:B------:R-:W-:-:S13]  /*8ce0*/  ISETP.NE.AND P0, PT, R4, 0x2, PT ;  /* 0x000000020400780c */ /* 0x000fda0003f05270 */
[----:B------:R-:W-:Y:S05]  /*8cf0*/  @!P0 BRA `(.L_x_22748) ;  /* 0x000000a000008947 */ /* 0x000fea0003800000 */
[----:B------:R-:W-:-:S13]  /*8d00*/  ISETP.NE.AND P0, PT, R4, 0x3, PT ;  /* 0x000000030400780c */ /* 0x000fda0003f05270 */
[----:B------:R-:W-:Y:S05]  /*8d10*/  @!P0 BRA `(.L_x_22749) ;  /* 0x0000006000008947 */ /* 0x000fea0003800000 */
[----:B------:R-:W-:-:S13]  /*8d20*/  ISETP.NE.AND P0, PT, R4, 0x4, PT ;  /* 0x000000040400780c */ /* 0x000fda0003f05270 */
[----:B------:R-:W-:Y:S05]  /*8d30*/  @P0 BRA `(.L_x_22747) ;  /* 0x00000b8000000947 */ /* 0x000fea0003800000 */
[----:B------:R-:W-:Y:S02]  /*8d40*/  IMAD.MOV.U32 R4, RZ, RZ, R9 ;  /* 0x000000ffff047224 */ /* 0x000fe400078e0009 */
[----:B------:R-:W-:-:S05]  /*8d50*/  IMAD.MOV.U32 R5, RZ, RZ, RZ ;  /* 0x000000ffff057224 */ /* 0x000fca00078e00ff */
[----:B------:R0:W-:Y:S01]  /*8d60*/  STG.E.64 [R2.64], R4 ;  /* 0x0000000402007986 */ /* 0x0001e2000c101b24 */
[----:B------:R-:W-:Y:S05]  /*8d70*/  BRA `(.L_x_22742) ;  /* 0x00000cd000007947 */ /* 0x000fea0003800000 */
.L_x_22749:
[----:B------:R0:W-:Y:S01]  /*8d80*/  STG.E [R2.64], R9 ;  /* 0x0000000902007986 */ /* 0x0001e2000c101924 */
[----:B------:R-:W-:Y:S05]  /*8d90*/  BRA `(.L_x_22742) ;  /* 0x00000cb000007947 */ /* 0x000fea0003800000 */
.L_x_22748:
[----:B------:R0:W-:Y:S01]  /*8da0*/  STG.E.U16 [R2.64], R9 ;  /* 0x0000000902007986 */ /* 0x0001e2000c101524 */
[----:B------:R-:W-:Y:S05]  /*8db0*/  BRA `(.L_x_22742) ;  /* 0x00000c9000007947 */ /* 0x000fea0003800000 */
.L_x_22744:
        /* <DEDUP_REMOVED lines=9> */
.L_x_22751:
[----:B------:R-:W0:Y:S02]  /*8e50*/  I2F.S16 R0, R9 ;  /* 0x0000000900007306 */ /* 0x000e240000101400 */
[----:B0-----:R-:W-:-:S05]  /*8e60*/  F2FP.PACK_AB R0, RZ, R0 ;  /* 0x00000000ff00723e */ /* 0x001fca00000000ff */
[----:B------:R0:W-:Y:S01]  /*8e70*/  STG.E.U16 [R2.64], R0 ;  /* 0x0000000002007986 */ /* 0x0001e2000c101524 */
[----:B------:R-:W-:Y:S05]  /*8e80*/  BRA `(.L_x_22742) ;  /* 0x00000bc000007947 */ /* 0x000fea0003800000 */
.L_x_22750:
        /* <DEDUP_REMOVED lines=10> */
.L_x_22753:
[----:B------:R-:W0:Y:S02]  /*8f30*/  I2F.S16 R9, R9 ;  /* 0x0000000900097306 */ /* 0x000e240000101400 */
[----:B0-----:R-:W-:-:S04]  /*8f40*/  F2FP.PACK_AB R5, RZ, R9 ;  /* 0x00000009ff05723e */ /* 0x001fc800000000ff */
[----:B------:R-:W-:-:S05]  /*8f50*/  PRMT R5, R5, 0x5410, RZ ;  /* 0x0000541005057816 */ /* 0x000fca00000000ff */
[----:B------:R0:W-:Y:S01]  /*8f60*/  STG.E [R2.64], R5 ;  /* 0x0000000502007986 */ /* 0x0001e2000c101924 */
[----:B------:R-:W-:Y:S05]  /*8f70*/  BRA `(.L_x_22742) ;  /* 0x00000ad000007947 */ /* 0x000fea0003800000 */
.L_x_22752:
[----:B------:R-:W0:Y:S02]  /*8f80*/  I2F.F64.S16 R4, R9 ;  /* 0x0000000900047312 */ /* 0x000e240000101c00 */
[----:B0-----:R0:W-:Y:S01]  /*8f90*/  STG.E.64 [R2.64], R4 ;  /* 0x0000000402007986 */ /* 0x0011e2000c101b24 */
[----:B------:R-:W-:Y:S05]  /*8fa0*/  BRA `(.L_x_22742) ;  /* 0x00000aa000007947 */ /* 0x000fea0003800000 */
.L_x_22743:
        /* <DEDUP_REMOVED lines=10> */
.L_x_22756:
[----:B------:R-:W0:Y:S01]  /*9050*/  I2F.F64.S16 R4, R9 ;  /* 0x0000000900047312 */ /* 0x000e220000101c00 */
[----:B------:R-:W-:-:S05]  /*9060*/  CS2R R6, SRZ ;  /* 0x0000000000067805 */ /* 0x000fca000001ff00 */
[----:B0-----:R0:W-:Y:S01]  /*9070*/  STG.E.128 [R2.64], R4 ;  /* 0x0000000402007986 */ /* 0x0011e2000c101d24 */
[----:B------:R-:W-:Y:S05]  /*9080*/  BRA `(.L_x_22742) ;  /* 0x000009c000007947 */ /* 0x000fea0003800000 */
.L_x_22755:
        /* <DEDUP_REMOVED lines=21> */
.L_x_22760:
[----:B------:R-:W-:Y:S05]  /*91e0*/  BSYNC B0 ;  /* 0x0000000000007941 */ /* 0x000fea0003800000 */
.L_x_22759:
[----:B------:R-:W-:-:S05]  /*91f0*/  LOP3.LUT R5, R0, R5, RZ, 0xfc, !PT ;  /* 0x0000000500057212 */ /* 0x000fca00078efcff */
[----:B------:R0:W-:Y:S01]  /*9200*/  STG.E.U8 [R2.64], R5 ;  /* 0x0000000502007986 */ /* 0x0001e2000c101124 */
[----:B------:R-:W-:Y:S05]  /*9210*/  BRA `(.L_x_22742) ;  /* 0x0000083000007947 */ /* 0x000fea0003800000 */
.L_x_22758:
        /* <DEDUP_REMOVED lines=13> */
.L_x_22762:
[----:B------:R-:W-:Y:S01]  /*92f0*/  IMAD.MOV.U32 R0, RZ, RZ, 0x7f ;  /* 0x0000007fff007424 */ /* 0x000fe200078e00ff */
[----:B------:R-:W-:-:S04]  /*9300*/  ISETP.GT.U32.AND P0, PT, R4, 0x7f800000, PT ;  /* 0x7f8000000400780c */ /* 0x000fc80003f04070 */
[----:B------:R-:W-:-:S04]  /*9310*/  SEL R0, R0, 0x7c, P0 ;  /* 0x0000007c00007807 */ /* 0x000fc80000000000 */
.L_x_22763:
[----:B------:R-:W-:Y:S05]  /*9320*/  BSYNC B0 ;  /* 0x0000000000007941 */ /* 0x000fea0003800000 */
.L_x_22761:
[----:B------:R-:W-:-:S04]  /*9330*/  LOP3.LUT R4, R9, 0x80000000, RZ, 0xc0, !PT ;  /* 0x8000000009047812 */ /* 0x000fc800078ec0ff */
[----:B------:R-:W-:-:S04]  /*9340*/  SHF.R.U32.HI R5, RZ, 0x18, R4 ;  /* 0x00000018ff057819 */ /* 0x000fc80000011604 */
[----:B------:R-:W-:-:S05]  /*9350*/  LOP3.LUT R5, R0, R5, RZ, 0xfc, !PT ;  /* 0x0000000500057212 */ /* 0x000fca00078efcff */
[----:B------:R0:W-:Y:S01]  /*9360*/  STG.E.U8 [R2.64], R5 ;  /* 0x0000000502007986 */ /* 0x0001e2000c101124 */
[----:B------:R-:W-:Y:S05]  /*9370*/  BRA `(.L_x_22742) ;  /* 0x000006d000007947 */ /* 0x000fea0003800000 */
.L_x_22757:
[----:B------:R-:W0:Y:S02]  /*9380*/  I2F.S16 R0, R9 ;  /* 0x0000000900007306 */ /* 0x000e240000101400 */
[----:B0-----:R-:W-:-:S05]  /*9390*/  F2FP.BF16.PACK_AB R0, RZ, R0 ;  /* 0x00000000ff00723e */ /* 0x001fca00000010ff */
[----:B------:R0:W-:Y:S01]  /*93a0*/  STG.E.U16 [R2.64], R0 ;  /* 0x0000000002007986 */ /* 0x0001e2000c101524 */
[----:B------:R-:W-:Y:S05]  /*93b0*/  BRA `(.L_x_22742) ;  /* 0x0000069000007947 */ /* 0x000fea0003800000 */
.L_x_22754:
        /* <DEDUP_REMOVED lines=10> */
.L_x_22766:
        /* <DEDUP_REMOVED lines=17> */
.L_x_22769:
[----:B------:R-:W-:-:S04]  /*9570*/  LOP3.LUT R0, R9, 0x80000000, RZ, 0xc0, !PT ;  /* 0x8000000009007812 */ /* 0x000fc800078ec0ff */
[----:B------:R-:W-:-:S04]  /*9580*/  SHF.R.U32.HI R5, RZ, 0x18, R0 ;  /* 0x00000018ff057819 */ /* 0x000fc80000011600 */
[----:B------:R-:W-:-:S04]  /*9590*/  LOP3.LUT R4, R4, R5, RZ, 0xfc, !PT ;  /* 0x0000000504047212 */ /* 0x000fc800078efcff */
[----:B------:R-:W-:Y:S02]  /*95a0*/  PRMT R0, R4, 0x7610, R0 ;  /* 0x0000761004007816 */ /* 0x000fe40000000000 */
.L_x_22768:
[----:B------:R-:W-:Y:S05]  /*95b0*/  BSYNC B0 ;  /* 0x0000000000007941 */ /* 0x000fea0003800000 */
.L_x_22767:
[----:B------:R0:W-:Y:S01]  /*95c0*/  STG.E.U8 [R2.64], R0 ;  /* 0x0000000002007986 */ /* 0x0001e2000c101124 */
[----:B------:R-:W-:Y:S05]  /*95d0*/  BRA `(.L_x_22742) ;  /* 0x0000047000007947 */ /* 0x000fea0003800000 */
.L_x_22765:
        /* <DEDUP_REMOVED lines=17> */
.L_x_22772:
[----:B------:R-:W-:-:S04]  /*96f0*/  LOP3.LUT R0, R9, 0x80000000, RZ, 0xc0, !PT ;  /* 0x8000000009007812 */ /* 0x000fc800078ec0ff */
[----:B------:R-:W-:-:S04]  /*9700*/  SHF.R.U32.HI R5, RZ, 0x18, R0 ;  /* 0x00000018ff057819 */ /* 0x000fc80000011600 */
[----:B------:R-:W-:-:S04]  /*9710*/  LOP3.LUT R4, R4, R5, RZ, 0xfc, !PT ;  /* 0x0000000504047212 */ /* 0x000fc800078efcff */
[----:B------:R-:W-:Y:S02]  /*9720*/  PRMT R0, R4, 0x7610, R0 ;  /* 0x0000761004007816 */ /* 0x000fe40000000000 */
.L_x_22771:
[----:B------:R-:W-:Y:S05]  /*9730*/  BSYNC B0 ;  /* 0x0000000000007941 */ /* 0x000fea0003800000 */
.L_x_22770:
[----:B------:R0:W-:Y:S01]  /*9740*/  STG.E.U8 [R2.64], R0 ;  /* 0x0000000002007986 */ /* 0x0001e2000c101124 */
[----:B------:R-:W-:Y:S05]  /*9750*/  BRA `(.L_x_22742) ;  /* 0x000002f000007947 */ /* 0x000fea0003800000 */
.L_x_22764:
        /* <DEDUP_REMOVED lines=22> */
.L_x_22747:
        /* <DEDUP_REMOVED lines=20> */
.L_x_22774:
[----:B------:R-:W-:Y:S02]  /*9a00*/  IMAD.MOV.U32 R4, RZ, RZ, R9 ;  /* 0x000000ffff047224 */ /* 0x000fe400078e0009 */
[----:B------:R-:W-:-:S05]  /*9a10*/  IMAD.MOV.U32 R5, RZ, RZ, RZ ;  /* 0x000000ffff057224 */ /* 0x000fca00078e00ff */
[----:B------:R0:W-:Y:S01]  /*9a20*/  STG.E.64 [R2.64], R4 ;  /* 0x0000000402007986 */ /* 0x0001e2000c101b24 */
[----:B------:R-:W-:Y:S05]  /*9a30*/  BRA `(.L_x_22742) ;  /* 0x0000001000007947 */ /* 0x000fea0003800000 */
.L_x_22773:
[----:B------:R0:W-:Y:S02]  /*9a40*/  STG.E [R2.64], R9 ;  /* 0x0000000902007986 */ /* 0x0001e4000c101924 */
.L_x_22742:
[----:B0-----:R-:W-:Y:S05]  /*9a50*/  BSYNC B6 ;  /* 0x0000000000067941 */ /* 0x001fea0003800000 */
.L_x_22741:
        /* <DEDUP_REMOVED lines=21> */
.L_x_22780:
[----:B------:R0:W-:Y:S01]  /*9bb0*/  STG.E.U8 [R2.64], R22 ;  /* 0x0000001602007986 */ /* 0x0001e2000c101124 */
[----:B------:R-:W-:Y:S05]  /*9bc0*/  BRA `(.L_x_22782) ;  /* 0x00000d5000007947 */ /* 0x000fea0003800000 */
.L_x_22779:
        /* <DEDUP_REMOVED lines=9> */
.L_x_22784:
[----:B------:R0:W-:Y:S01]  /*9c60*/  STG.E [R2.64], R22 ;  /* 0x0000001602007986 */ /* 0x0001e2000c101924 */
[----:B------:R-:W-:Y:S05]  /*9c70*/  BRA `(.L_x_22782) ;  /* 0x00000ca000007947 */ /* 0x000fea0003800000 */
.L_x_22783:
[----:B------:R0:W-:Y:S01]  /*9c80*/  STG.E.U16 [R2.64], R22 ;  /* 0x0000001602007986 */ /* 0x0001e2000c101524 */
[----:B------:R-:W-:Y:S05]  /*9c90*/  BRA `(.L_x_22782) ;  /* 0x00000c8000007947 */ /* 0x000fea0003800000 */
.L_x_22778:
        /* <DEDUP_REMOVED lines=9> */
.L_x_22786:
[----:B------:R-:W0:Y:S02]  /*9d30*/  I2F.S16 R0, R22 ;  /* 0x0000001600007306 */ /* 0x000e240000101400 */
[----:B0-----:R-:W-:-:S05]  /*9d40*/  F2FP.PACK_AB R0, RZ, R0 ;  /* 0x00000000ff00723e */ /* 0x001fca00000000ff */
[----:B------:R0:W-:Y:S01]  /*9d50*/  STG.E.U16 [R2.64], R0 ;  /* 0x0000000002007986 */ /* 0x0001e2000c101524 */
[----:B------:R-:W-:Y:S05]  /*9d60*/  BRA `(.L_x_22782) ;  /* 0x00000bb000007947 */ /* 0x000fea0003800000 */
.L_x_22785:
        /* <DEDUP_REMOVED lines=10> */
.L_x_22788:
[----:B------:R-:W0:Y:S02]  /*9e10*/  I2F.S16 R22, R22 ;  /* 0x0000001600167306 */ /* 0x000e240000101400 */
[----:B0-----:R-:W-:-:S04]  /*9e20*/  F2FP.PACK_AB R5, RZ, R22 ;  /* 0x00000016ff05723e */ /* 0x001fc800000000ff */
[----:B------:R-:W-:-:S05]  /*9e30*/  PRMT R5, R5, 0x5410, RZ ;  /* 0x0000541005057816 */ /* 0x000fca00000000ff */
[----:B------:R0:W-:Y:S01]  /*9e40*/  STG.E [R2.64], R5 ;  /* 0x0000000502007986 */ /* 0x0001e2000c101924 */
[----:B------:R-:W-:Y:S05]  /*9e50*/  BRA `(.L_x_22782) ;  /* 0x00000ac000007947 */ /* 0x000fea0003800000 */
.L_x_22787:
[----:B------:R-:W0:Y:S02]  /*9e60*/  I2F.F64.S16 R22, R22 ;  /* 0x0000001600167312 */ /* 0x000e240000101c00 */
[----:B0-----:R0:W-:Y:S01]  /*9e70*/  STG.E.64 [R2.64], R22 ;  /* 0x0000001602007986 */ /* 0x0011e2000c101b24 */
[----:B------:R-:W-:Y:S05]  /*9e80*/  BRA `(.L_x_22782) ;  /* 0x00000a9000007947 */ /* 0x000fea0003800000 */
.L_x_22777:
        /* <DEDUP_REMOVED lines=10> */
.L_x_22791:
[----:B------:R-:W0:Y:S01]  /*9f30*/  I2F.F64.S16 R4, R22 ;  /* 0x0000001600047312 */ /* 0x000e220000101c00 */
[----:B------:R-:W-:-:S05]  /*9f40*/  CS2R R6, SRZ ;  /* 0x0000000000067805 */ /* 0x000fca000001ff00 */
[----:B0-----:R0:W-:Y:S01]  /*9f50*/  STG.E.128 [R2.64], R4 ;  /* 0x0000000402007986 */ /* 0x0011e2000c101d24 */
[----:B------:R-:W-:Y:S05]  /*9f60*/  BRA `(.L_x_22782) ;  /* 0x000009b000007947 */ /* 0x000fea0003800000 */
.L_x_22790:
        /* <DEDUP_REMOVED lines=21> */
.L_x_22795:
[----:B------:R-:W-:Y:S05]  /*a0c0*/  BSYNC B0 ;  /* 0x0000000000007941 */ /* 0x000fea0003800000 */
.L_x_22794:
[----:B------:R-:W-:-:S05]  /*a0d0*/  LOP3.LUT R5, R0, R5, RZ, 0xfc, !PT ;  /* 0x0000000500057212 */ /* 0x000fca00078efcff */
[----:B------:R0:W-:Y:S01]  /*a0e0*/  STG.E.U8 [R2.64], R5 ;  /* 0x0000000502007986 */ /* 0x0001e2000c101124 */
[----:B------:R-:W-:Y:S05]  /*a0f0*/  BRA `(.L_x_22782) ;  /* 0x0000082000007947 */ /* 0x000fea0003800000 */
.L_x_22793:
        /* <DEDUP_REMOVED lines=13> */
.L_x_22797:
[----:B------:R-:W-:Y:S01]  /*a1d0*/  IMAD.MOV.U32 R0, RZ, RZ, 0x7f ;  /* 0x0000007fff007424 */ /* 0x000fe200078e00ff */
[----:B------:R-:W-:-:S04]  /*a1e0*/  ISETP.GT.U32.AND P0, PT, R4, 0x7f800000, PT ;  /* 0x7f8000000400780c */ /* 0x000fc80003f04070 */
[----:B------:R-:W-:-:S04]  /*a1f0*/  SEL R0, R0, 0x7c, P0 ;  /* 0x0000007c00007807 */ /* 0x000fc80000000000 */
.L_x_22798:
[----:B------:R-:W-:Y:S05]  /*a200*/  BSYNC B0 ;  /* 0x0000000000007941 */ /* 0x000fea0003800000 */
.L_x_22796:
[----:B------:R-:W-:-:S04]  /*a210*/  LOP3.LUT R4, R5, 0x80000000, RZ, 0xc0, !PT ;  /* 0x8000000005047812 */ /* 0x000fc800078ec0ff */
[----:B------:R-:W-:-:S04]  /*a220*/  SHF.R.U32.HI R5, RZ, 0x18, R4 ;  /* 0x00000018ff057819 */ /* 0x000fc80000011604 */
[----:B------:R-:W-:-:S05]  /*a230*/  LOP3.LUT R5, R0, R5, RZ, 0xfc, !PT ;  /* 0x0000000500057212 */ /* 0x000fca00078efcff */
[----:B------:R0:W-:Y:S01]  /*a240*/  STG.E.U8 [R2.64], R5 ;  /* 0x0000000502007986 */ /* 0x0001e2000c101124 */
[----:B------:R-:W-:Y:S05]  /*a250*/  BRA `(.L_x_22782) ;  /* 0x000006c000007947 */ /* 0x000fea0003800000 */
.L_x_22792:
[----:B------:R-:W0:Y:S02]  /*a260*/  I2F.S16 R0, R22 ;  /* 0x0000001600007306 */ /* 0x000e240000101400 */
[----:B0-----:R-:W-:-:S05]  /*a270*/  F2FP.BF16.PACK_AB R0, RZ, R0 ;  /* 0x00000000ff00723e */ /* 0x001fca00000010ff */
[----:B------:R0:W-:Y:S01]  /*a280*/  STG.E.U16 [R2.64], R0 ;  /* 0x0000000002007986 */ /* 0x0001e2000c101524 */
[----:B------:R-:W-:Y:S05]  /*a290*/  BRA `(.L_x_22782) ;  /* 0x0000068000007947 */ /* 0x000fea0003800000 */
.L_x_22789:
        /* <DEDUP_REMOVED lines=10> */
.L_x_22801:
        /* <DEDUP_REMOVED lines=17> */
.L_x_22804:
[----:B------:R-:W-:-:S04]  /*a450*/  LOP3.LUT R0, R7, 0x80000000, RZ, 0xc0, !PT ;  /* 0x8000000007007812 */ /* 0x000fc800078ec0ff */
[----:B------:R-:W-:-:S04]  /*a460*/  SHF.R.U32.HI R5, RZ, 0x18, R0 ;  /* 0x00000018ff057819 */ /* 0x000fc80000011600 */
[----:B------:R-:W-:-:S04]  /*a470*/  LOP3.LUT R4, R4, R5, RZ, 0xfc, !PT ;  /* 0x0000000504047212 */ /* 0x000fc800078efcff */
[----:B------:R-:W-:Y:S02]  /*a480*/  PRMT R0, R4, 0x7610, R0 ;  /* 0x0000761004007816 */ /* 0x000fe40000000000 */
.L_x_22803:
[----:B------:R-:W-:Y:S05]  /*a490*/  BSYNC B0 ;  /* 0x0000000000007941 */ /* 0x000fea0003800000 */
.L_x_22802:
[----:B------:R0:W-:Y:S01]  /*a4a0*/  STG.E.U8 [R2.64], R0 ;  /* 0x0000000002007986 */ /* 0x0001e2000c101124 */
[----:B------:R-:W-:Y:S05]  /*a4b0*/  BRA `(.L_x_22782) ;  /* 0x0000046000007947 */ /* 0x000fea0003800000 */
.L_x_22800:
        /* <DEDUP_REMOVED lines=17> */
.L_x_22807:
[----:B------:R-:W-:-:S04]  /*a5d0*/  LOP3.LUT R0, R7, 0x80000000, RZ, 0xc0, !PT ;  /* 0x8000000007007812 */ /* 0x000fc800078ec0ff */
[----:B------:R-:W-:-:S04]  /*a5e0*/  SHF.R.U32.HI R5, RZ, 0x18, R0 ;  /* 0x00000018ff057819 */ /* 0x000fc80000011600 */
[----:B------:R-:W-:-:S04]  /*a5f0*/  LOP3.LUT R4, R4, R5, RZ, 0xfc, !PT ;  /* 0x0000000504047212 */ /* 0x000fc800078efcff */
[----:B------:R-:W-:Y:S02]  /*a600*/  PRMT R0, R4, 0x7610, R0 ;  /* 0x0000761004007816 */ /* 0x000fe40000000000 */
.L_x_22806:
[----:B------:R-:W-:Y:S05]  /*a610*/  BSYNC B0 ;  /* 0x0000000000007941 */ /* 0x000fea0003800000 */
.L_x_22805:
[----:B------:R0:W-:Y:S01]  /*a620*/  STG.E.U8 [R2.64], R0 ;  /* 0x0000000002007986 */ /* 0x0001e2000c101124 */
[----:B------:R-:W-:Y:S05]  /*a630*/  BRA `(.L_x_22782) ;  /* 0x000002e000007947 */ /* 0x000fea0003800000 */
.L_x_22799:
        /* <DEDUP_REMOVED lines=22> */
.L_x_22781:
        /* <DEDUP_REMOVED lines=20> */
.L_x_22809:
[----:B------:R-:W-:-:S05]  /*a8e0*/  IMAD.MOV.U32 R23, RZ, RZ, RZ ;  /* 0x000000ffff177224 */ /* 0x000fca00078e00ff */
[----:B------:R0:W-:Y:S01]  /*a8f0*/  STG.E.64 [R2.64], R22 ;  /* 0x0000001602007986 */ /* 0x0001e2000c101b24 */
[----:B------:R-:W-:Y:S05]  /*a900*/  BRA `(.L_x_22782) ;  /* 0x0000001000007947 */ /* 0x000fea0003800000 */
.L_x_22808:
[----:B------:R0:W-:Y:S02]  /*a910*/  STG.E [R2.64], R22 ;  /* 0x0000001602007986 */ /* 0x0001e4000c101924 */
.L_x_22782:
        /* <DEDUP_REMOVED lines=21> */
.L_x_22813:
[----:B------:R0:W-:Y:S01]  /*aa70*/  STG.E.U8 [R2.64], R18 ;  /* 0x0000001202007986 */ /* 0x0001e2000c101124 */
[----:B------:R-:W-:Y:S05]  /*aa80*/  BRA `(.L_x_22815) ;  /* 0x00000d7000007947 */ /* 0x000fea0003800000 */
.L_x_22812:
        /* <DEDUP_REMOVED lines=10> */
.L_x_22817:
[----:B------:R0:W-:Y:S01]  /*ab30*/  STG.E [R2.64], R18 ;  /* 0x0000001202007986 */ /* 0x0001e2000c101924 */
[----:B------:R-:W-:Y:S05]  /*ab40*/  BRA `(.L_x_22815) ;  /* 0x00000cb000007947 */ /* 0x000fea0003800000 */
.L_x_22816:
[----:B------:R0:W-:Y:S01]  /*ab50*/  STG.E.U16 [R2.64], R18 ;  /* 0x0000001202007986 */ /* 0x0001e2000c101524 */
[----:B------:R-:W-:Y:S05]  /*ab60*/  BRA `(.L_x_22815) ;  /* 0x00000c9000007947 */ /* 0x000fea0003800000 */
.L_x_22811:
        /* <DEDUP_REMOVED lines=9> */
.L_x_22819:
[----:B------:R-:W0:Y:S02]  /*ac00*/  I2F.S16 R0, R18 ;  /* 0x0000001200007306 */ /* 0x000e240000101400 */
[----:B0-----:R-:W-:-:S05]  /*ac10*/  F2FP.PACK_AB R0, RZ, R0 ;  /* 0x00000000ff00723e */ /* 0x001fca00000000ff */
[----:B------:R0:W-:Y:S01]  /*ac20*/  STG.E.U16 [R2.64], R0 ;  /* 0x0000000002007986 */ /* 0x0001e2000c101524 */
[----:B------:R-:W-:Y:S05]  /*ac30*/  BRA `(.L_x_22815) ;  /* 0x00000bc000007947 */ /* 0x000fea0003800000 */
.L_x_22818:
        /* <DEDUP_REMOVED lines=10> */
.L_x_22821:
[----:B------:R-:W0:Y:S02]  /*ace0*/  I2F.S16 R18, R18 ;  /* 0x0000001200127306 */ /* 0x000e240000101400 */
[----:B0-----:R-:W-:-:S04]  /*acf0*/  F2FP.PACK_AB R5, RZ, R18 ;  /* 0x00000012ff05723e */ /* 0x001fc800000000ff */
[----:B------:R-:W-:-:S05]  /*ad00*/  PRMT R5, R5, 0x5410, RZ ;  /* 0x0000541005057816 */ /* 0x000fca00000000ff */
[----:B------:R0:W-:Y:S01]  /*ad10*/  STG.E [R2.64], R5 ;  /* 0x0000000502007986 */ /* 0x0001e2000c101924 */
[----:B------:R-:W-:Y:S05]  /*ad20*/  BRA `(.L_x_22815) ;  /* 0x00000ad000007947 */ /* 0x000fea0003800000 */
.L_x_22820:
[----:B------:R-:W0:Y:S02]  /*ad30*/  I2F.F64.S16 R4, R18 ;  /* 0x0000001200047312 */ /* 0x000e240000101c00 */
[----:B0-----:R0:W-:Y:S01]  /*ad40*/  STG.E.64 [R2.64], R4 ;  /* 0x0000000402007986 */ /* 0x0011e2000c101b24 */
[----:B------:R-:W-:Y:S05]  /*ad50*/  BRA `(.L_x_22815) ;  /* 0x00000aa000007947 */ /* 0x000fea0003800000 */
.L_x_22810:
        /* <DEDUP_REMOVED lines=10> */
.L_x_22824:
[----:B------:R-:W0:Y:S01]  /*ae00*/  I2F.F64.S16 R4, R18 ;  /* 0x0000001200047312 */ /* 0x000e220000101c00 */
[----:B------:R-:W-:-:S05]  /*ae10*/  CS2R R6, SRZ ;  /* 0x0000000000067805 */ /* 0x000fca000001ff00 */
[----:B0-----:R0:W-:Y:S01]  /*ae20*/  STG.E.128 [R2.64], R4 ;  /* 0x0000000402007986 */ /* 0x0011e2000c101d24 */
[----:B------:R-:W-:Y:S05]  /*ae30*/  BRA `(.L_x_22815) ;  /* 0x000009c000007947 */ /* 0x000fea0003800000 */
.L_x_22823:
        /* <DEDUP_REMOVED lines=21> */
.L_x_22828:
[----:B------:R-:W-:Y:S05]  /*af90*/  BSYNC B0 ;  /* 0x0000000000007941 */ /* 0x000fea0003800000 */
.L_x_22827:
[----:B------:R-:W-:-:S05]  /*afa0*/  LOP3.LUT R5, R0, R5, RZ, 0xfc, !PT ;  /* 0x0000000500057212 */ /* 0x000fca00078efcff */
[----:B------:R0:W-:Y:S01]  /*afb0*/  STG.E.U8 [R2.64], R5 ;  /* 0x0000000502007986 */ /* 0x0001e2000c101124 */
[----:B------:R-:W-:Y:S05]  /*afc0*/  BRA `(.L_x_22815) ;  /* 0x0000083000007947 */ /* 0x000fea0003800000 */
.L_x_22826:
        /* <DEDUP_REMOVED lines=13> */
.L_x_22830:
[----:B------:R-:W-:Y:S01]  /*b0a0*/  IMAD.MOV.U32 R0, RZ, RZ, 0x7f ;  /* 0x0000007fff007424 */ /* 0x000fe200078e00ff */
[----:B------:R-:W-:-:S04]  /*b0b0*/  ISETP.GT.U32.AND P0, PT, R4, 0x7f800000, PT ;  /* 0x7f8000000400780c */ /* 0x000fc80003f04070 */
[----:B------:R-:W-:-:S04]  /*b0c0*/  SEL R0, R0, 0x7c, P0 ;  /* 0x0000007c00007807 */ /* 0x000fc80000000000 */
.L_x_22831:
[----:B------:R-:W-:Y:S05]  /*b0d0*/  BSYNC B0 ;  /* 0x0000000000007941 */ /* 0x000fea0003800000 */
.L_x_22829:
[----:B------:R-:W-:-:S04]  /*b0e0*/  LOP3.LUT R4, R5, 0x80000000, RZ, 0xc0, !PT ;  /* 0x8000000005047812 */ /* 0x000fc800078ec0ff */
[----:B------:R-:W-:-:S04]  /*b0f0*/  SHF.R.U32.HI R5, RZ, 0x18, R4 ;  /* 0x00000018ff057819 */ /* 0x000fc80000011604 */
[----:B------:R-:W-:-:S05]  /*b100*/  LOP3.LUT R5, R0, R5, RZ, 0xfc, !PT ;  /* 0x0000000500057212 */ /* 0x000fca00078efcff */
[----:B------:R0:W-:Y:S01]  /*b110*/  STG.E.U8 [R2.64], R5 ;  /* 0x0000000502007986 */ /* 0x0001e2000c101124 */
[----:B------:R-:W-:Y:S05]  /*b120*/  BRA `(.L_x_22815) ;  /* 0x000006d000007947 */ /* 0x000fea0003800000 */
.L_x_22825:
[----:B------:R-:W0:Y:S02]  /*b130*/  I2F.S16 R0, R18 ;  /* 0x0000001200007306 */ /* 0x000e240000101400 */
[----:B0-----:R-:W-:-:S05]  /*b140*/  F2FP.BF16.PACK_AB R0, RZ, R0 ;  /* 0x00000000ff00723e */ /* 0x001fca00000010ff */
[----:B------:R0:W-:Y:S01]  /*b150*/  STG.E.U16 [R2.64], R0 ;  /* 0x0000000002007986 */ /* 0x0001e2000c101524 */
[----:B------:R-:W-:Y:S05]  /*b160*/  BRA `(.L_x_22815) ;  /* 0x0000069000007947 */ /* 0x000fea0003800000 */
.L_x_22822:
        /* <DEDUP_REMOVED lines=10> */
.L_x_22834:
        /* <DEDUP_REMOVED lines=17> */
.L_x_22837:
[----:B------:R-:W-:-:S04]  /*b320*/  LOP3.LUT R0, R7, 0x80000000, RZ, 0xc0, !PT ;  /* 0x8000000007007812 */ /* 0x000fc800078ec0ff */
[----:B------:R-:W-:-:S04]  /*b330*/  SHF.R.U32.HI R5, RZ, 0x18, R0 ;  /* 0x00000018ff057819 */ /* 0x000fc80000011600 */
[----:B------:R-:W-:-:S04]  /*b340*/  LOP3.LUT R4, R4, R5, RZ, 0xfc, !PT ;  /* 0x0000000504047212 */ /* 0x000fc800078efcff */
[----:B------:R-:W-:Y:S02]  /*b350*/  PRMT R0, R4, 0x7610, R0 ;  /* 0x0000761004007816 */ /* 0x000fe40000000000 */
.L_x_22836:
[----:B------:R-:W-:Y:S05]  /*b360*/  BSYNC B0 ;  /* 0x0000000000007941 */ /* 0x000fea0003800000 */
.L_x_22835:
[----:B------:R0:W-:Y:S01]  /*b370*/  STG.E.U8 [R2.64], R0 ;  /* 0x0000000002007986 */ /* 0x0001e2000c101124 */
[----:B------:R-:W-:Y:S05]  /*b380*/  BRA `(.L_x_22815) ;  /* 0x0000047000007947 */ /* 0x000fea0003800000 */
.L_x_22833:
        /* <DEDUP_REMOVED lines=17> */
.L_x_22840:
[----:B------:R-:W-:-:S04]  /*b4a0*/  LOP3.LUT R0, R7, 0x80000000, RZ, 0xc0, !PT ;  /* 0x8000000007007812 */ /* 0x000fc800078ec0ff */
[----:B------:R-:W-:-:S04]  /*b4b0*/  SHF.R.U32.HI R5, RZ, 0x18, R0 ;  /* 0x00000018ff057819 */ /* 0x000fc80000011600 */
[----:B------:R-:W-:-:S04]  /*b4c0*/  LOP3.LUT R4, R4, R5, RZ, 0xfc, !PT ;  /* 0x0000000504047212 */ /* 0x000fc800078efcff */
[----:B------:R-:W-:Y:S02]  /*b4d0*/  PRMT R0, R4, 0x7610, R0 ;  /* 0x0000761004007816 */ /* 0x000fe40000000000 */
.L_x_22839:
[----:B------:R-:W-:Y:S05]  /*b4e0*/  BSYNC B0 ;  /* 0x0000000000007941 */ /* 0x000fea0003800000 */
.L_x_22838:
[----:B------:R0:W-:Y:S01]  /*b4f0*/  STG.E.U8 [R2.64], R0 ;  /* 0x0000000002007986 */ /* 0x0001e2000c101124 */
[----:B------:R-:W-:Y:S05]  /*b500*/  BRA `(.L_x_22815) ;  /* 0x000002f000007947 */ /* 0x000fea0003800000 */
.L_x_22832:
        /* <DEDUP_REMOVED lines=22> */
.L_x_22814:
        /* <DEDUP_REMOVED lines=20> */
.L_x_22842:
[----:B------:R-:W-:Y:S02]  /*b7b0*/  IMAD.MOV.U32 R4, RZ, RZ, R18 ;  /* 0x000000ffff047224 */ /* 0x000fe400078e0012 */
[----:B------:R-:W-:-:S05]  /*b7c0*/  IMAD.MOV.U32 R5, RZ, RZ, RZ ;  /* 0x000000ffff057224 */ /* 0x000fca00078e00ff */
[----:B------:R0:W-:Y:S01]  /*b7d0*/  STG.E.64 [R2.64], R4 ;  /* 0x0000000402007986 */ /* 0x0001e2000c101b24 */
[----:B------:R-:W-:Y:S05]  /*b7e0*/  BRA `(.L_x_22815) ;  /* 0x0000001000007947 */ /* 0x000fea0003800000 */
.L_x_22841:
[----:B------:R0:W-:Y:S02]  /*b7f0*/  STG.E [R2.64], R18 ;  /* 0x0000001202007986 */ /* 0x0001e4000c101924 */
.L_x_22815:
[----:B------:R-:W-:Y:S02]  /*b800*/  IADD3 R16, R16, 0x80, RZ ;  /* 0x0000008010107810 */ /* 0x000fe40007ffe0ff */
.L_x_22776:
[----:B------:R-:W-:Y:S05]  /*b810*/  BSYNC B6 ;  /* 0x0000000000067941 */ /* 0x000fea0003800000 */
.L_x_22775:
        /* <DEDUP_REMOVED lines=19> */
.L_x_22846:
[----:B------:R-:W-:Y:S01]  /*b950*/  STG.E.U8 [R2.64], R17 ;  /* 0x0000001102007986 */ /* 0x000fe2000c101124 */
[----:B------:R-:W-:Y:S05]  /*b960*/  EXIT ;  /* 0x000000000000794d */ /* 0x000fea0003800000 */
.L_x_22845:
        /* <DEDUP_REMOVED lines=8> */
[----:B------:R-:W-:Y:S01]  /*b9f0*/  STG.E.64 [R2.64], R4 ;  /* 0x0000000402007986 */ /* 0x000fe2000c101b24 */
[----:B------:R-:W-:Y:S05]  /*ba00*/  EXIT ;  /* 0x000000000000794d */ /* 0x000fea0003800000 */
.L_x_22849:
[----:B------:R-:W-:Y:S01]  /*ba10*/  STG.E [R2.64], R17 ;  /* 0x0000001102007986 */ /* 0x000fe2000c101924 */
[----:B------:R-:W-:Y:S05]  /*ba20*/  EXIT ;  /* 0x000000000000794d */ /* 0x000fea0003800000 */
.L_x_22848:
[----:B------:R-:W-:Y:S01]  /*ba30*/  STG.E.U16 [R2.64], R17 ;  /* 0x0000001102007986 */ /* 0x000fe2000c101524 */
[----:B------:R-:W-:Y:S05]  /*ba40*/  EXIT ;  /* 0x000000000000794d */ /* 0x000fea0003800000 */
.L_x_22844:
        /* <DEDUP_REMOVED lines=9> */
.L_x_22851:
[----:B------:R-:W0:Y:S02]  /*bae0*/  I2F.S16 R0, R17 ;  /* 0x0000001100007306 */ /* 0x000e240000101400 */
[----:B0-----:R-:W-:-:S05]  /*baf0*/  F2FP.PACK_AB R0, RZ, R0 ;  /* 0x00000000ff00723e */ /* 0x001fca00000000ff */
[----:B------:R-:W-:Y:S01]  /*bb00*/  STG.E.U16 [R2.64], R0 ;  /* 0x0000000002007986 */ /* 0x000fe2000c101524 */
[----:B------:R-:W-:Y:S05]  /*bb10*/  EXIT ;  /* 0x000000000000794d */ /* 0x000fea0003800000 */
.L_x_22850:
        /* <DEDUP_REMOVED lines=10> */
.L_x_22853:
[----:B------:R-:W0:Y:S02]  /*bbc0*/  I2F.S16 R17, R17 ;  /* 0x0000001100117306 */ /* 0x000e240000101400 */
[----:B0-----:R-:W-:-:S04]  /*bbd0*/  F2FP.PACK_AB R5, RZ, R17 ;  /* 0x00000011ff05723e */ /* 0x001fc800000000ff */
[----:B------:R-:W-:-:S05]  /*bbe0*/  PRMT R5, R5, 0x5410, RZ ;  /* 0x0000541005057816 */ /* 0x000fca00000000ff */
[----:B------:R-:W-:Y:S01]  /*bbf0*/  STG.E [R2.64], R5 ;  /* 0x0000000502007986 */ /* 0x000fe2000c101924 */
[----:B------:R-:W-:Y:S05]  /*bc00*/  EXIT ;  /* 0x000000000000794d */ /* 0x000fea0003800000 */
.L_x_22852:
[----:B------:R-:W0:Y:S02]  /*bc10*/  I2F.F64.S16 R4, R17 ;  /* 0x0000001100047312 */ /* 0x000e240000101c00 */
[----:B0-----:R-:W-:Y:S01]  /*bc20*/  STG.E.64 [R2.64], R4 ;  /* 0x0000000402007986 */ /* 0x001fe2000c101b24 */
[----:B------:R-:W-:Y:S05]  /*bc30*/  EXIT ;  /* 0x000000000000794d */ /* 0x000fea0003800000 */
.L_x_22843:
        /* <DEDUP_REMOVED lines=10> */
.L_x_22856:
[----:B------:R-:W0:Y:S01]  /*bce0*/  I2F.F64.S16 R4, R17 ;  /* 0x0000001100047312 */ /* 0x000e220000101c00 */
[----:B------:R-:W-:-:S05]  /*bcf0*/  CS2R R6, SRZ ;  /* 0x0000000000067805 */ /* 0x000fca000001ff00 */
[----:B0-----:R-:W-:Y:S01]  /*bd00*/  STG.E.128 [R2.64], R4 ;  /* 0x0000000402007986 */ /* 0x001fe2000c101d24 */
[----:B------:R-:W-:Y:S05]  /*bd10*/  EXIT ;  /* 0x000000000000794d */ /* 0x000fea0003800000 */
.L_x_22855:
        /* <DEDUP_REMOVED lines=21> */
.L_x_22860:
[----:B------:R-:W-:Y:S05]  /*be70*/  BSYNC B0 ;  /* 0x0000000000007941 */ /* 0x000fea0003800000 */
.L_x_22859:
[----:B------:R-:W-:-:S05]  /*be80*/  LOP3.LUT R5, R0, R5, RZ, 0xfc, !PT ;  /* 0x0000000500057212 */ /* 0x000fca00078efcff */
[----:B------:R-:W-:Y:S01]  /*be90*/  STG.E.U8 [R2.64], R5 ;  /* 0x0000000502007986 */ /* 0x000fe2000c101124 */
[----:B------:R-:W-:Y:S05]  /*bea0*/  EXIT ;  /* 0x000000000000794d */ /* 0x000fea0003800000 */
.L_x_22858:
        /* <DEDUP_REMOVED lines=13> */
.L_x_22862:
[----:B------:R-:W-:Y:S01]  /*bf80*/  IMAD.MOV.U32 R0, RZ, RZ, 0x7f ;  /* 0x0000007fff007424 */ /* 0x000fe200078e00ff */
[----:B------:R-:W-:-:S04]  /*bf90*/  ISETP.GT.U32.AND P0, PT, R4, 0x7f800000, PT ;  /* 0x7f8000000400780c */ /* 0x000fc80003f04070 */
[----:B------:R-:W-:-:S04]  /*bfa0*/  SEL R0, R0, 0x7c, P0 ;  /* 0x0000007c00007807 */ /* 0x000fc80000000000 */
.L_x_22863:
[----:B------:R-:W-:Y:S05]  /*bfb0*/  BSYNC B0 ;  /* 0x0000000000007941 */ /* 0x000fea0003800000 */
.L_x_22861:
[----:B------:R-:W-:-:S04]  /*bfc0*/  LOP3.LUT R4, R17, 0x80000000, RZ, 0xc0, !PT ;  /* 0x8000000011047812 */ /* 0x000fc800078ec0ff */
[----:B------:R-:W-:-:S04]  /*bfd0*/  SHF.R.U32.HI R5, RZ, 0x18, R4 ;  /* 0x00000018ff057819 */ /* 0x000fc80000011604 */
[----:B------:R-:W-:-:S05]  /*bfe0*/  LOP3.LUT R5, R0, R5, RZ, 0xfc, !PT ;  /* 0x0000000500057212 */ /* 0x000fca00078efcff */
[----:B------:R-:W-:Y:S01]  /*bff0*/  STG.E.U8 [R2.64], R5 ;  /* 0x0000000502007986 */ /* 0x000fe2000c101124 */
[----:B------:R-:W-:Y:S05]  /*c000*/  EXIT ;  /* 0x000000000000794d */ /* 0x000fea0003800000 */
.L_x_22857:
[----:B------:R-:W0:Y:S02]  /*c010*/  I2F.S16 R0, R17 ;  /* 0x0000001100007306 */ /* 0x000e240000101400 */
[----:B0-----:R-:W-:-:S05]  /*c020*/  F2FP.BF16.PACK_AB R0, RZ, R0 ;  /* 0x00000000ff00723e */ /* 0x001fca00000010ff */
[----:B------:R-:W-:Y:S01]  /*c030*/  STG.E.U16 [R2.64], R0 ;  /* 0x0000000002007986 */ /* 0x000fe2000c101524 */
[----:B------:R-:W-:Y:S05]  /*c040*/  EXIT ;  /* 0x000000000000794d */ /* 0x000fea0003800000 */
.L_x_22854:
        /* <DEDUP_REMOVED lines=10> */
.L_x_22866:
        /* <DEDUP_REMOVED lines=17> */
.L_x_22869:
[----:B------:R-:W-:-:S04]  /*c200*/  LOP3.LUT R0, R17, 0x80000000, RZ, 0xc0, !PT ;  /* 0x8000000011007812 */ /* 0x000fc800078ec0ff */
[----:B------:R-:W-:-:S04]  /*c210*/  SHF.R.U32.HI R5, RZ, 0x18, R0 ;  /* 0x00000018ff057819 */ /* 0x000fc80000011600 */
[----:B------:R-:W-:-:S04]  /*c220*/  LOP3.LUT R4, R4, R5, RZ, 0xfc, !PT ;  /* 0x0000000504047212 */ /* 0x000fc800078efcff */
[----:B------:R-:W-:Y:S02]  /*c230*/  PRMT R0, R4, 0x7610, R0 ;  /* 0x0000761004007816 */ /* 0x000fe40000000000 */
.L_x_22868:
[----:B------:R-:W-:Y:S05]  /*c240*/  BSYNC B0 ;  /* 0x0000000000007941 */ /* 0x000fea0003800000 */
.L_x_22867:
[----:B------:R-:W-:Y:S01]  /*c250*/  STG.E.U8 [R2.64], R0 ;  /* 0x0000000002007986 */ /* 0x000fe2000c101124 */
[----:B------:R-:W-:Y:S05]  /*c260*/  EXIT ;  /* 0x000000000000794d */ /* 0x000fea0003800000 */
.L_x_22865:
        /* <DEDUP_REMOVED lines=17> */
.L_x_22872:
[----:B------:R-:W-:-:S04]  /*c380*/  LOP3.LUT R0, R17, 0x80000000, RZ, 0xc0, !PT ;  /* 0x8000000011007812 */ /* 0x000fc800078ec0ff */
[----:B------:R-:W-:-:S04]  /*c390*/  SHF.R.U32.HI R5, RZ, 0x18, R0 ;  /* 0x00000018ff057819 */ /* 0x000fc80000011600 */
[----:B------:R-:W-:-:S04]  /*c3a0*/  LOP3.LUT R4, R4, R5, RZ, 0xfc, !PT ;  /* 0x0000000504047212 */ /* 0x000fc800078efcff */
[----:B------:R-:W-:Y:S02]  /*c3b0*/  PRMT R0, R4, 0x7610, R0 ;  /* 0x0000761004007816 */ /* 0x000fe40000000000 */
.L_x_22871:
[----:B------:R-:W-:Y:S05]  /*c3c0*/  BSYNC B0 ;  /* 0x0000000000007941 */ /* 0x000fea0003800000 */
.L_x_22870:
[----:B------:R-:W-:Y:S01]  /*c3d0*/  STG.E.U8 [R2.64], R0 ;  /* 0x0000000002007986 */ /* 0x000fe2000c101124 */
[----:B------:R-:W-:Y:S05]  /*c3e0*/  EXIT ;  /* 0x000000000000794d */ /* 0x000fea0003800000 */
.L_x_22864:
        /* <DEDUP_REMOVED lines=22> */
.L_x_22847:
        /* <DEDUP_REMOVED lines=20> */
.L_x_22874:
[----:B------:R-:W-:Y:S02]  /*c690*/  IMAD.MOV.U32 R4, RZ, RZ, R17 ;  /* 0x000000ffff047224 */ /* 0x000fe400078e0011 */
[----:B------:R-:W-:-:S05]  /*c6a0*/  IMAD.MOV.U32 R5, RZ, RZ, RZ ;  /* 0x000000ffff057224 */ /* 0x000fca00078e00ff */
[----:B------:R-:W-:Y:S01]  /*c6b0*/  STG.E.64 [R2.64], R4 ;  /* 0x0000000402007986 */ /* 0x000fe2000c101b24 */
[----:B------:R-:W-:Y:S05]  /*c6c0*/  EXIT ;  /* 0x000000000000794d */ /* 0x000fea0003800000 */
.L_x_22873:
[----:B------:R-:W-:Y:S01]  /*c6d0*/  STG.E [R2.64], R17 ;  /* 0x0000001102007986 */ /* 0x000fe2000c101924 */
[----:B------:R-:W-:Y:S05]  /*c6e0*/  EXIT ;  /* 0x000000000000794d */ /* 0x000fea0003800000 */
.L_x_22875:
        /* <DEDUP_REMOVED lines=9> */
.L_x_23071:


//--------------------- .text._ZN2at6native18elementwise_kernelILi128ELi4EZNS0_22gpu_kernel_impl_nocastIZNS0_54_GLOBAL__N__d8c5977b_16_LinearAlgebra_cu_9e10b42f_321716addr_kernel_cudaERNS_14TensorIteratorERKN3c106ScalarES9_EUlbbbE_EEvRNS_18TensorIteratorBaseERKT_EUliE_EEviT1_ --------------------------
	.section	.text._ZN2at6native18elementwise_kernelILi128ELi4EZNS0_22gpu_kernel_impl_nocastIZNS0_54_GLOBAL__N__d8c5977b_16_LinearAlgebra_cu_9e10b42f_321716addr_kernel_cudaERNS_14TensorIteratorERKN3c106ScalarES9_EUlbbbE_EEvRNS_18TensorIteratorBaseERKT_EUliE_EEviT1_,"ax",@progbits
	.sectioninfo	@"SHI_REGISTERS=12"
	.align	128
        .global         _ZN2at6native18elementwise_kernelILi128ELi4EZNS0_22gpu_kernel_impl_nocastIZNS0_54_GLOBAL__N__d8c5977b_16_LinearAlgebra_cu_9e10b42f_321716addr_kernel_cudaERNS_14TensorIteratorERKN3c106ScalarES9_EUlbbbE_EEvRNS_18TensorIteratorBaseERKT_EUliE_EEviT1_
        .type           _ZN2at6native18elementwise_kernelILi128ELi4EZNS0_22gpu_kernel_impl_nocastIZNS0_54_GLOBAL__N__d8c5977b_16_LinearAlgebra_cu_9e10b42f_321716addr_kernel_cudaERNS_14TensorIteratorERKN3c106ScalarES9_EUlbbbE_EEvRNS_18TensorIteratorBaseERKT_EUliE_EEviT1_,@function
        .size           _ZN2at6native18elementwise_kernelILi128ELi4EZNS0_22gpu_kernel_impl_nocastIZNS0_54_GLOBAL__N__d8c5977b_16_LinearAlgebra_cu_9e10b42f_321716addr_kernel_cudaERNS_14TensorIteratorERKN3c106ScalarES9_EUlbbbE_EEvRNS_18TensorIteratorBaseERKT_EUliE_EEviT1_,(.L_x_23072 - _ZN2at6native18elementwise_kernelILi128ELi4EZNS0_22gpu_kernel_impl_nocastIZNS0_54_GLOBAL__N__d8c5977b_16_LinearAlgebra_cu_9e10b42f_321716addr_kernel_cudaERNS_14TensorIteratorERKN3c106ScalarES9_EUlbbbE_EEvRNS_18TensorIteratorBaseERKT_EUliE_EEviT1_)
        .other          _ZN2at6native18elementwise_kernelILi128ELi4EZNS0_22gpu_kernel_impl_nocastIZNS0_54_GLOBAL__N__d8c5977b_16_LinearAlgebra_cu_9e10b42f_321716addr_kernel_cudaERNS_14TensorIteratorERKN3c106ScalarES9_EUlbbbE_EEvRNS_18TensorIteratorBaseERKT_EUliE_EEviT1_,@"STO_CUDA_ENTRY STV_DEFAULT"
_ZN2at6native18elementwise_kernelILi128ELi4EZNS0_22gpu_kernel_impl_nocastIZNS0_54_GLOBAL__N__d8c5977b_16_LinearAlgebra_cu_9e10b42f_321716addr_kernel_cudaERNS_14TensorIteratorERKN3c106ScalarES9_EUlbbbE_EEvRNS_18TensorIteratorBaseERKT_EUliE_EEviT1_:
.text._ZN2at6native18elementwise_kernelILi128ELi4EZNS0_22gpu_kernel_impl_nocastIZNS0_54_GLOBAL__N__d8c5977b_16_LinearAlgebra_cu_9e10b42f_321716addr_kernel_cudaERNS_14TensorIteratorERKN3c106ScalarES9_EUlbbbE_EEvRNS_18TensorIteratorBaseERKT_EUliE_EEviT1_:
        /* <DEDUP_REMOVED lines=262> */
.L_x_22878:
[----:B------:R-:W-:Y:S02]  /*1060*/  IADD3 R4, P0, R4, c[0x0][0x438], RZ ;  /* 0x00010e0004047a10 */ /* 0x000fe40007f1e0ff */
[----:B------:R-:W-:Y:S02]  /*1070*/  IADD3 R6, P1, R3, c[0x0][0x440], RZ ;  /* 0x0001100003067a10 */ /* 0x000fe40007f3e0ff */
[----:B------:R-:W-:Y:S02]  /*1080*/  IADD3.X R5, RZ, c[0x0][0x43c], RZ, P0, !PT ;  /* 0x00010f00ff057a10 */ /* 0x000fe400007fe4ff */
[----:B------:R-:W-:-:S03]  /*1090*/  IADD3.X R7, RZ, c[0x0][0x444], RZ, P1, !PT ;  /* 0x00011100ff077a10 */ /* 0x000fc60000ffe4ff */
[----:B------:R-:W2:Y:S04]  /*10a0*/  LDG.E.U8 R4, [R4.64] ;  /* 0x0000000404047981 */ /* 0x000ea8000c1e1100 */
[----:B------:R-:W3:Y:S01]  /*10b0*/  LDG.E.U8 R6, [R6.64] ;  /* 0x0000000406067981 */ /* 0x000ee2000c1e1100 */
[----:B------:R-:W-:Y:S02]  /*10c0*/  ISETP.NE.AND P0, PT, RZ, UR6, PT ;  /* 0x00000006ff007c0c */ /* 0x000fe4000bf05270 */
[----:B------:R-:W-:Y:S02]  /*10d0*/  IADD3 R2, P1, R2, c[0x0][0x428], RZ ;  /* 0x00010a0002027a10 */ /* 0x000fe40007f3e0ff */
[----:B------:R-:W-:Y:S02]  /*10e0*/  IADD3 R0, R0, 0x80, RZ ;  /* 0x0000008000007810 */ /* 0x000fe40007ffe0ff */
[----:B------:R-:W-:-:S02]  /*10f0*/  IADD3.X R3, RZ, c[0x0][0x42c], RZ, P1, !PT ;  /* 0x00010b00ff037a10 */ /* 0x000fc40000ffe4ff */
[----:B--2---:R-:W-:-:S04]  /*1100*/  ISETP.NE.AND P0, PT, R4, RZ, P0 ;  /* 0x000000ff0400720c */ /* 0x004fc80000705270 */
[----:B---3--:R-:W-:-:S04]  /*1110*/  ISETP.NE.AND P0, PT, R6, RZ, P0 ;  /* 0x000000ff0600720c */ /* 0x008fc80000705270 */
[----:B------:R-:W-:-:S05]  /*1120*/  SEL R9, RZ, 0x1, !P0 ;  /* 0x00000001ff097807 */ /* 0x000fca0004000000 */
[----:B------:R0:W-:Y:S04]  /*1130*/  STG.E.U8 [R2.64], R9 ;  /* 0x0000000902007986 */ /* 0x0001e8000c101104 */
.L_x_22877:
[----:B------:R-:W-:Y:S05]  /*1140*/  BSYNC B0 ;  /* 0x0000000000007941 */ /* 0x000fea0003800000 */
.L_x_22876:
        /* <DEDUP_REMOVED lines=256> */
.L_x_22881:
        /* <DEDUP_REMOVED lines=12> */
[----:B------:R-:W-:Y:S02]  /*2210*/  SEL R9, RZ, 0x1, !P0 ;  /* 0x00000001ff097807 */ /* 0x000fe40004000000 */
[----:B------:R-:W-:-:S03]  /*2220*/  ISETP.GE.AND P0, PT, R0, c[0x0][0x160], PT ;  /* 0x0000580000007a0c */ /* 0x000fc60003f06270 */
[----:B------:R0:W-:Y:S10]  /*2230*/  STG.E.U8 [R2.64], R9 ;  /* 0x0000000902007986 */ /* 0x0001f4000c101104 */
        /* <DEDUP_REMOVED lines=254> */
.L_x_22882:
        /* <DEDUP_REMOVED lines=14> */
.L_x_22880:
[----:B------:R-:W-:Y:S05]  /*3300*/  BSYNC B0 ;  /* 0x0000000000007941 */ /* 0x000fea0003800000 */
.L_x_22879:
        /* <DEDUP_REMOVED lines=255> */
.L_x_22883:
[----:B------:R-:W-:Y:S02]  /*4300*/  IADD3 R4, P0, R4, c[0x0][0x438], RZ ;  /* 0x00010e0004047a10 */ /* 0x000fe40007f1e0ff */
[----:B------:R-:W-:Y:S02]  /*4310*/  IADD3 R6, P1, R3, c[0x0][0x440], RZ ;  /* 0x0001100003067a10 */ /* 0x000fe40007f3e0ff */
[----:B------:R-:W-:Y:S02]  /*4320*/  IADD3.X R5, RZ, c[0x0][0x43c], RZ, P0, !PT ;  /* 0x00010f00ff057a10 */ /* 0x000fe400007fe4ff */
[----:B------:R-:W-:-:S03]  /*4330*/  IADD3.X R7, RZ, c[0x0][0x444], RZ, P1, !PT ;  /* 0x00011100ff077a10 */ /* 0x000fc60000ffe4ff */
[----:B------:R-:W2:Y:S04]  /*4340*/  LDG.E.U8 R4, [R4.64] ;  /* 0x0000000404047981 */ /* 0x000ea8000c1e1100 */
[----:B------:R-:W3:Y:S01]  /*4350*/  LDG.E.U8 R6, [R6.64] ;  /* 0x0000000406067981 */ /* 0x000ee2000c1e1100 */
[----:B------:R-:W-:Y:S02]  /*4360*/  ISETP.NE.AND P0, PT, RZ, UR6, PT ;  /* 0x00000006ff007c0c */ /* 0x000fe4000bf05270 */
[----:B------:R-:W-:-:S04]  /*4370*/  IADD3 R2, P1, R2, c[0x0][0x428], RZ ;  /* 0x00010a0002027a10 */ /* 0x000fc80007f3e0ff */
[----:B------:R-:W-:Y:S02]  /*4380*/  IADD3.X R3, RZ, c[0x0][0x42c], RZ, P1, !PT ;  /* 0x00010b00ff037a10 */ /* 0x000fe40000ffe4ff */
[----:B--2---:R-:W-:-:S04]  /*4390*/  ISETP.NE.AND P0, PT, R4, RZ, P0 ;  /* 0x000000ff0400720c */ /* 0x004fc80000705270 */
[----:B---3--:R-:W-:-:S04]  /*43a0*/  ISETP.NE.AND P0, PT, R6, RZ, P0 ;  /* 0x000000ff0600720c */ /* 0x008fc80000705270 */
[----:B------:R-:W-:-:S05]  /*43b0*/  SEL R9, RZ, 0x1, !P0 ;  /* 0x00000001ff097807 */ /* 0x000fca0004000000 */
[----:B------:R-:W-:Y:S01]  /*43c0*/  STG.E.U8 [R2.64], R9 ;  /* 0x0000000902007986 */ /* 0x000fe2000c101104 */
[----:B------:R-:W-:Y:S05]  /*43d0*/  EXIT ;  /* 0x000000000000794d */ /* 0x000fea0003800000 */
.L_x_22884:
        /* <DEDUP_REMOVED lines=10> */
.L_x_23072:


//--------------------- .text._ZN2at6native27unrolled_elementwise_kernelIZNS0_54_GLOBAL__N__d8c5977b_16_LinearAlgebra_cu_9e10b42f_321716addr_kernel_cudaERNS_14TensorIteratorERKN3c106ScalarES8_EUlbbbE_St5arrayIPcLm4EELi4E23TrivialOffsetCalculatorILi3EjESD_ILi1EjENS0_6memory15LoadWithoutCastENSG_16StoreWithoutCastEEEviT_T0_T2_T3_T4_T5_ --------------------------
	.section	.text._ZN2at6native27unrolled_elementwise_kernelIZNS0_54_GLOBAL__N__d8c5977b_16_LinearAlgebra_cu_9e10b42f_321716addr_kernel_cudaERNS_14TensorIteratorERKN3c106ScalarES8_EUlbbbE_St5arrayIPcLm4EELi4E23TrivialOffsetCalculatorILi3EjESD_ILi1EjENS0_6memory15LoadWithoutCastENSG_16StoreWithoutCastEEEviT_T0_T2_T3_T4_T5_,"ax",@progbits
	.sectioninfo	@"SHI_REGISTERS=23"
	.align	128
        .global         _ZN2at6native27unrolled_elementwise_kernelIZNS0_54_GLOBAL__N__d8c5977b_16_LinearAlgebra_cu_9e10b42f_321716addr_kernel_cudaERNS_14TensorIteratorERKN3c106ScalarES8_EUlbbbE_St5arrayIPcLm4EELi4E23TrivialOffsetCalculatorILi3EjESD_ILi1EjENS0_6memory15LoadWithoutCastENSG_16StoreWithoutCastEEEviT_T0_T2_T3_T4_T5_
        .type           _ZN2at6native27unrolled_elementwise_kernelIZNS0_54_GLOBAL__N__d8c5977b_16_LinearAlgebra_cu_9e10b42f_321716addr_kernel_cudaERNS_14TensorIteratorERKN3c106ScalarES8_EUlbbbE_St5arrayIPcLm4EELi4E23TrivialOffsetCalculatorILi3EjESD_ILi1EjENS0_6memory15LoadWithoutCastENSG_16StoreWithoutCastEEEviT_T0_T2_T3_T4_T5_,@function
        .size           _ZN2at6native27unrolled_elementwise_kernelIZNS0_54_GLOBAL__N__d8c5977b_16_LinearAlgebra_cu_9e10b42f_321716addr_kernel_cudaERNS_14TensorIteratorERKN3c106ScalarES8_EUlbbbE_St5arrayIPcLm4EELi4E23TrivialOffsetCalculatorILi3EjESD_ILi1EjENS0_6memory15LoadWithoutCastENSG_16StoreWithoutCastEEEviT_T0_T2_T3_T4_T5_,(.L_x_23073 - _ZN2at6native27unrolled_elementwise_kernelIZNS0_54_GLOBAL__N__d8c5977b_16_LinearAlgebra_cu_9e10b42f_321716addr_kernel_cudaERNS_14TensorIteratorERKN3c106ScalarES8_EUlbbbE_St5arrayIPcLm4EELi4E23TrivialOffsetCalculatorILi3EjESD_ILi1EjENS0_6memory15LoadWithoutCastENSG_16StoreWithoutCastEEEviT_T0_T2_T3_T4_T5_)
        .other          _ZN2at6native27unrolled_elementwise_kernelIZNS0_54_GLOBAL__N__d8c5977b_16_LinearAlgebra_cu_9e10b42f_321716addr_kernel_cudaERNS_14TensorIteratorERKN3c106ScalarES8_EUlbbbE_St5arrayIPcLm4EELi4E23TrivialOffsetCalculatorILi3EjESD_ILi1EjENS0_6memory15LoadWithoutCastENSG_16StoreWithoutCastEEEviT_T0_T2_T3_T4_T5_,@"STO_CUDA_ENTRY STV_DEFAULT"
_ZN2at6native27unrolled_elementwise_kernelIZNS0_54_GLOBAL__N__d8c5977b_16_LinearAlgebra_cu_9e10b42f_321716addr_kernel_cudaERNS_14TensorIteratorERKN3c106ScalarES8_EUlbbbE_St5arrayIPcLm4EELi4E23TrivialOffsetCalculatorILi3EjESD_ILi1EjENS0_6memory15LoadWithoutCastENSG_16StoreWithoutCastEEEviT_T0_T2_T3_T4_T5_:
.text._ZN2at6native27unrolled_elementwise_kernelIZNS0_54_GLOBAL__N__d8c5977b_16_LinearAlgebra_cu_9e10b42f_321716addr_kernel_cudaERNS_14TensorIteratorERKN3c106ScalarES8_EUlbbbE_St5arrayIPcLm4EELi4E23TrivialOffsetCalculatorILi3EjESD_ILi1EjENS0_6memory15LoadWithoutCastENSG_16StoreWithoutCastEEEviT_T0_T2_T3_T4_T5_:
        /* <DEDUP_REMOVED lines=10> */
[----:B------:R-:W-:Y:S02]  /*00a0*/  ISETP.GE.AND P2, PT, R19, R2, PT ;  /* 0x000000021300720c */ /* 0x000fe40003f46270 */
[C---:B------:R-:W-:Y:S02]  /*00b0*/  @!P5 IADD3 R4, P0, R8.reuse, c[0x0][0x188], RZ ;  /* 0x000062000804da10 */ /* 0x040fe40007f1e0ff */
[----:B------:R-:W-:-:S03]  /*00c0*/  @!P5 IADD3 R8, P1, R8, c[0x0][0x190], RZ ;  /* 0x000064000808da10 */ /* 0x000fc60007f3e0ff */
[----:B------:R-:W-:Y:S02]  /*00d0*/  @!P5 IMAD.X R5, RZ, RZ, c[0x0][0x18c], P0 ;  /* 0x00006300ff05d624 */ /* 0x000fe400000e06ff */
[----:B------:R-:W-:-:S03]  /*00e0*/  @!P5 IMAD.X R9, RZ, RZ, c[0x0][0x194], P1 ;  /* 0x00006500ff09d624 */ /* 0x000fc600008e06ff */
[----:B------:R0:W2:Y:S01]  /*00f0*/  @!P5 LDG.E.U8 R7, [R4.64] ;  /* 0x000000040407d981 */ /* 0x0000a2000c1e1100 */
[----:B------:R-:W-:Y:S01]  /*0100*/  @!P2 IMAD R14, R0, 0x200, R19 ;  /* 0x00000200000ea824 */ /* 0x000fe200078e0213 */
[----:B------:R-:W-:Y:S02]  /*0110*/  @!P2 IADD3 R19, R19, 0x80, RZ ;  /* 0x000000801313a810 */ /* 0x000fe40007ffe0ff */
[----:B------:R1:W3:Y:S02]  /*0120*/  @!P5 LDG.E.U8 R8, [R8.64] ;  /* 0x000000040808d981 */ /* 0x0002e4000c1e1100 */
[----:B------:R-:W-:Y:S02]  /*0130*/  ISETP.GE.AND P4, PT, R19, R2, PT ;  /* 0x000000021300720c */ /* 0x000fe40003f86270 */
[----:B------:R-:W-:-:S05]  /*0140*/  @!P2 IADD3 R10, P0, R14, c[0x0][0x188], RZ ;  /* 0x000062000e0aaa10 */ /* 0x000fca0007f1e0ff */
[----:B------:R-:W-:-:S06]  /*0150*/  @!P2 IMAD.X R11, RZ, RZ, c[0x0][0x18c], P0 ;  /* 0x00006300ff0ba624 */ /* 0x000fcc00000e06ff */
[----:B------:R-:W-:Y:S01]  /*0160*/  @!P4 IMAD R16, R0, 0x200, R19 ;  /* 0x000002000010c824 */ /* 0x000fe200078e0213 */
[----:B------:R-:W-:Y:S01]  /*0170*/  @!P2 IADD3 R14, P0, R14, c[0x0][0x190], RZ ;  /* 0x000064000e0eaa10 */ /* 0x000fe20007f1e0ff */
[----:B------:R4:W3:Y:S03]  /*0180*/  @!P2 LDG.E.U8 R18, [R10.64] ;  /* 0x000000040a12a981 */ /* 0x0008e6000c1e1100 */
[----:B------:R-:W-:Y:S01]  /*0190*/  @!P4 IADD3 R12, P1, R16, c[0x0][0x188], RZ ;  /* 0x00006200100cca10 */ /* 0x000fe20007f3e0ff */
[----:B------:R-:W-:-:S04]  /*01a0*/  @!P2 IMAD.X R15, RZ, RZ, c[0x0][0x194], P0 ;  /* 0x00006500ff0fa624 */ /* 0x000fc800000e06ff */
[----:B------:R-:W-:Y:S01]  /*01b0*/  @!P4 IMAD.X R13, RZ, RZ, c[0x0][0x18c], P1 ;  /* 0x00006300ff0dc624 */ /* 0x000fe200008e06ff */
[----:B------:R-:W-:Y:S01]  /*01c0*/  @!P4 IADD3 R16, P1, R16, c[0x0][0x190], RZ ;  /* 0x000064001010ca10 */ /* 0x000fe20007f3e0ff */
[----:B------:R0:W3:Y:S04]  /*01d0*/  @!P2 LDG.E.U8 R15, [R14.64] ;  /* 0x000000040e0fa981 */ /* 0x0000e8000c1e1100 */
[----:B------:R0:W3:Y:S01]  /*01e0*/  @!P4 LDG.E.U8 R20, [R12.64] ;  /* 0x000000040c14c981 */ /* 0x0000e2000c1e1100 */
[----:B------:R-:W-:Y:S01]  /*01f0*/  @!P4 IMAD.X R17, RZ, RZ, c[0x0][0x194], P1 ;  /* 0x00006500ff11c624 */ /* 0x000fe200008e06ff */
[----:B------:R-:W-:-:S04]  /*0200*/  @!P4 IADD3 R19, R19, 0x80, RZ ;  /* 0x000000801313c810 */ /* 0x000fc80007ffe0ff */
[----:B------:R-:W-:Y:S01]  /*0210*/  ISETP.GE.AND P0, PT, R19, R2, PT ;  /* 0x000000021300720c */ /* 0x000fe20003f06270 */
[----:B------:R-:W3:-:S12]  /*0220*/  @!P4 LDG.E.U8 R16, [R16.64] ;  /* 0x000000041010c981 */ /* 0x000ed8000c1e1100 */
[----:B0-----:R-:W-:-:S05]  /*0230*/  @!P0 IMAD R4, R0, 0x200, R19 ;  /* 0x0000020000048824 */ /* 0x001fca00078e0213 */
[----:B----4-:R-:W-:-:S05]  /*0240*/  @!P0 IADD3 R10, P1, R4, c[0x0][0x188], RZ ;  /* 0x00006200040a8a10 */ /* 0x010fca0007f3e0ff */
[----:B------:R-:W-:-:S05]  /*0250*/  @!P0 IMAD.X R11, RZ, RZ, c[0x0][0x18c], P1 ;  /* 0x00006300ff0b8624 */ /* 0x000fca00008e06ff */
[----:B------:R0:W4:Y:S01]  /*0260*/  @!P0 LDG.E.U8 R6, [R10.64] ;  /* 0x000000040a068981 */ /* 0x000122000c1e1100 */
[----:B------:R-:W-:Y:S02]  /*0270*/  @!P0 IADD3 R12, P1, R4, c[0x0][0x190], RZ ;  /* 0x00006400040c8a10 */ /* 0x000fe40007f3e0ff */
[----:B-1----:R-:W-:-:S03]  /*0280*/  PRMT R9, RZ, 0x7610, R9 ;  /* 0x00007610ff097816 */ /* 0x002fc60000000009 */
[----:B------:R-:W-:Y:S01]  /*0290*/  @!P0 IMAD.X R13, RZ, RZ, c[0x0][0x194], P1 ;  /* 0x00006500ff0d8624 */ /* 0x000fe200008e06ff */
[----:B------:R-:W-:Y:S01]  /*02a0*/  ULDC.U8 UR6, c[0x0][0x168] ;  /* 0x00005a0000067ab9 */ /* 0x000fe20000000000 */
[----:B0-----:R-:W-:Y:S01]  /*02b0*/  PRMT R10, RZ, 0x7610, R10 ;  /* 0x00007610ff0a7816 */ /* 0x001fe2000000000a */
[----:B------:R-:W-:Y:S01]  /*02c0*/  IMAD.MOV.U32 R5, RZ, RZ, R3 ;  /* 0x000000ffff057224 */ /* 0x000fe200078e0003 */
[----:B------:R-:W-:Y:S01]  /*02d0*/  IADD3 R14, R3, 0x80, RZ ;  /* 0x00000080030e7810 */ /* 0x000fe20007ffe0ff */
[----:B------:R0:W5:Y:S04]  /*02e0*/  @!P0 LDG.E.U8 R4, [R12.64] ;  /* 0x000000040c048981 */ /* 0x000168000c1e1100 */
[----:B------:R-:W-:Y:S01]  /*02f0*/  @!P5 IMAD.MOV.U32 R5, RZ, RZ, R14 ;  /* 0x000000ffff05d224 */ /* 0x000fe200078e000e */
[----:B------:R-:W-:Y:S01]  /*0300*/  BSSY B0, `(.L_x_22885) ;  /* 0x0000035000007945 */ /* 0x000fe20003800000 */
[----:B--2---:R-:W-:-:S02]  /*0310*/  @!P5 ISETP.NE.AND P3, PT, R7, RZ, PT ;  /* 0x000000ff0700d20c */ /* 0x004fc40003f65270 */
[----:B------:R-:W-:Y:S02]  /*0320*/  PRMT R7, RZ, 0x7610, R7 ;  /* 0x00007610ff077816 */ /* 0x000fe40000000007 */
[----:B---3--:R-:W-:Y:S02]  /*0330*/  @!P5 ISETP.NE.AND P6, PT, R8, RZ, PT ;  /* 0x000000ff0800d20c */ /* 0x008fe40003fc5270 */
[----:B------:R-:W-:Y:S02]  /*0340*/  @!P5 SEL R9, RZ, 0x1, !P3 ;  /* 0x00000001ff09d807 */ /* 0x000fe40005800000 */
[----:B------:R-:W-:Y:S02]  /*0350*/  PRMT R8, RZ, 0x7610, R8 ;  /* 0x00007610ff087816 */ /* 0x000fe40000000008 */
[----:B------:R-:W-:Y:S02]  /*0360*/  PRMT R11, R9, 0x9910, RZ ;  /* 0x00009910090b7816 */ /* 0x000fe400000000ff */
[----:B------:R-:W-:-:S02]  /*0370*/  @!P5 SEL R8, RZ, 0x1, !P6 ;  /* 0x00000001ff08d807 */ /* 0x000fc40007000000 */
[----:B------:R-:W-:-:S04]  /*0380*/  @!P2 ISETP.NE.AND P1, PT, R18, RZ, PT ;  /* 0x000000ff1200a20c */ /* 0x000fc80003f25270 */
[----:B------:R-:W-:Y:S02]  /*0390*/  @!P2 SEL R7, RZ, 0x1, !P1 ;  /* 0x00000001ff07a807 */ /* 0x000fe40004800000 */
[----:B------:R-:W-:Y:S02]  /*03a0*/  ISETP.NE.AND P1, PT, RZ, UR6, PT ;  /* 0x00000006ff007c0c */ /* 0x000fe4000bf25270 */
[----:B------:R-:W-:Y:S02]  /*03b0*/  PRMT R8, R8, 0x9910, RZ ;  /* 0x0000991008087816 */ /* 0x000fe400000000ff */
[----:B------:R-:W-:Y:S02]  /*03c0*/  @!P4 ISETP.NE.AND P3, PT, R20, RZ, PT ;  /* 0x000000ff1400c20c */ /* 0x000fe40003f65270 */
[----:B------:R-:W-:Y:S02]  /*03d0*/  @!P2 ISETP.NE.AND P6, PT, R15, RZ, PT ;  /* 0x000000ff0f00a20c */ /* 0x000fe40003fc5270 */
[----:B------:R-:W-:-:S02]  /*03e0*/  @!P4 SEL R10, RZ, 0x1, !P3 ;  /* 0x00000001ff0ac807 */ /* 0x000fc40005800000 */
[----:B------:R-:W-:Y:S02]  /*03f0*/  ISETP.NE.AND P3, PT, R11, RZ, P1 ;  /* 0x000000ff0b00720c */ /* 0x000fe40000f65270 */
[----:B------:R-:W-:Y:S02]  /*0400*/  PRMT R9, RZ, 0x7610, R9 ;  /* 0x00007610ff097816 */ /* 0x000fe40000000009 */
[----:B------:R-:W-:Y:S02]  /*0410*/  @!P2 SEL R9, RZ, 0x1, !P6 ;  /* 0x00000001ff09a807 */ /* 0x000fe40007000000 */
[----:B------:R-:W-:Y:S01]  /*0420*/  ISETP.NE.AND P3, PT, R8, RZ, P3 ;  /* 0x000000ff0800720c */ /* 0x000fe20001f65270 */
[----:B------:R-:W-:Y:S01]  /*0430*/  @!P5 IMAD R8, R0, 0x200, R3 ;  /* 0x000002000008d824 */ /* 0x000fe200078e0203 */
[----:B------:R-:W-:Y:S02]  /*0440*/  @!P4 ISETP.NE.AND P6, PT, R16, RZ, PT ;  /* 0x000000ff1000c20c */ /* 0x000fe40003fc5270 */
[----:B------:R-:W-:-:S02]  /*0450*/  PRMT R11, R7, 0x9910, RZ ;  /* 0x00009910070b7816 */ /* 0x000fc400000000ff */
[----:B------:R-:W-:Y:S02]  /*0460*/  PRMT R10, R10, 0x9910, RZ ;  /* 0x000099100a0a7816 */ /* 0x000fe400000000ff */
[----:B------:R-:W-:Y:S02]  /*0470*/  PRMT R7, RZ, 0x7610, R7 ;  /* 0x00007610ff077816 */ /* 0x000fe40000000007 */
[----:B------:R-:W-:Y:S02]  /*0480*/  @!P4 SEL R7, RZ, 0x1, !P6 ;  /* 0x00000001ff07c807 */ /* 0x000fe40007000000 */
[----:B------:R-:W-:Y:S02]  /*0490*/  PRMT R9, R9, 0x9910, RZ ;  /* 0x0000991009097816 */ /* 0x000fe400000000ff */
[----:B------:R-:W-:Y:S02]  /*04a0*/  @!P5 IADD3 R8, P6, R8, c[0x0][0x178], RZ ;  /* 0x00005e000808da10 */ /* 0x000fe40007fde0ff */
[----:B------:R-:W-:-:S02]  /*04b0*/  ISETP.NE.AND P2, PT, R11, RZ, P1 ;  /* 0x000000ff0b00720c */ /* 0x000fc40000f45270 */
[----:B------:R-:W-:Y:S02]  /*04c0*/  ISETP.NE.AND P1, PT, R10, RZ, P1 ;  /* 0x000000ff0a00720c */ /* 0x000fe40000f25270 */
[----:B------:R-:W-:Y:S01]  /*04d0*/  PRMT R10, R7, 0x9910, RZ ;  /* 0x00009910070a7816 */ /* 0x000fe200000000ff */
[----:B------:R-:W-:Y:S01]  /*04e0*/  IMAD.MOV.U32 R7, RZ, RZ, R9 ;  /* 0x000000ffff077224 */ /* 0x000fe200078e0009 */
[----:B------:R-:W-:Y:S01]  /*04f0*/  @!P5 SEL R3, RZ, 0x1, !P3 ;  /* 0x00000001ff03d807 */ /* 0x000fe20005800000 */
[----:B------:R-:W-:-:S05]  /*0500*/  @!P5 IMAD.X R9, RZ, RZ, c[0x0][0x17c], P6 ;  /* 0x00005f00ff09d624 */ /* 0x000fca00030e06ff */
[----:B------:R1:W-:Y:S01]  /*0510*/  @!P5 STG.E.U8 [R8.64], R3 ;  /* 0x000000030800d986 */ /* 0x0003e2000c101104 */
[----:B------:R-:W-:Y:S02]  /*0520*/  ISETP.GE.AND P4, PT, R5, R2, PT ;  /* 0x000000020500720c */ /* 0x000fe40003f86270 */
[----:B------:R-:W-:Y:S02]  /*0530*/  ISETP.NE.AND P3, PT, R10, RZ, P1 ;  /* 0x000000ff0a00720c */ /* 0x000fe40000f65270 */
[----:B----4-:R-:W-:Y:S02]  /*0540*/  ISETP.NE.AND P1, PT, R6, RZ, !P0 ;  /* 0x000000ff0600720c */ /* 0x010fe40004725270 */
[----:B------:R-:W-:Y:S02]  /*0550*/  ISETP.NE.AND P2, PT, R7, RZ, P2 ;  /* 0x000000ff0700720c */ /* 0x000fe40001745270 */
[----:B------:R-:W-:Y:S02]  /*0560*/  ISETP.NE.AND P1, PT, RZ, UR6, P1 ;  /* 0x00000006ff007c0c */ /* 0x000fe40008f25270 */
[----:B------:R-:W-:-:S02]  /*0570*/  SEL R11, RZ, 0x1, !P2 ;  /* 0x00000001ff0b7807 */ /* 0x000fc40005000000 */
[----:B0-----:R-:W-:Y:S01]  /*0580*/  SEL R13, RZ, 0x1, !P3 ;  /* 0x00000001ff0d7807 */ /* 0x001fe20005800000 */
[----:B------:R-:W-:Y:S05]  /*0590*/  @P4 BRA `(.L_x_22886) ;  /* 0x000000b000004947 */ /* 0x000fea0003800000 */
[----:B-1----:R-:W-:Y:S01]  /*05a0*/  IMAD R6, R0, 0x200, R5 ;  /* 0x0000020000067824 */ /* 0x002fe200078e0205 */
        /* <DEDUP_REMOVED lines=10> */
.L_x_22886:
[----:B-1----:R-:W-:Y:S05]  /*0650*/  BSYNC B0 ;  /* 0x0000000000007941 */ /* 0x002fea0003800000 */
.L_x_22885:
[----:B------:R-:W-:-:S13]  /*0660*/  ISETP.GE.AND P2, PT, R5, R2, PT ;  /* 0x000000020500720c */ /* 0x000fda0003f46270 */
[----:B------:R-:W-:Y:S05]  /*0670*/  @P2 EXIT ;  /* 0x000000000000294d */ /* 0x000fea0003800000 */
[----:B------:R-:W-:Y:S01]  /*0680*/  IMAD R0, R0, 0x200, R5 ;  /* 0x0000020000007824 */ /* 0x000fe200078e0205 */
[----:B-----5:R-:W-:-:S04]  /*0690*/  ISETP.NE.AND P0, PT, R4, RZ, !P0 ;  /* 0x000000ff0400720c */ /* 0x020fc80004705270 */
[----:B------:R-:W-:Y:S02]  /*06a0*/  IADD3 R2, P2, R0, c[0x0][0x178], RZ ;  /* 0x00005e0000027a10 */ /* 0x000fe40007f5e0ff */
[----:B------:R-:W-:-:S03]  /*06b0*/  PLOP3.LUT P0, PT, P1, P0, PT, 0x80, 0x0 ;  /* 0x000000000000781c */ /* 0x000fc60000f01070 */
[----:B------:R-:W-:Y:S01]  /*06c0*/  IMAD.X R3, RZ, RZ, c[0x0][0x17c], P2 ;  /* 0x00005f00ff037624 */ /* 0x000fe200010e06ff */
[----:B------:R-:W-:-:S05]  /*06d0*/  SEL R5, RZ, 0x1, !P0 ;  /* 0x00000001ff057807 */ /* 0x000fca0004000000 */
[----:B------:R-:W-:Y:S01]  /*06e0*/  STG.E.U8 [R2.64], R5 ;  /* 0x0000000502007986 */ /* 0x000fe2000c101104 */
[----:B------:R-:W-:Y:S05]  /*06f0*/  EXIT ;  /* 0x000000000000794d */ /* 0x000fea0003800000 */
.L_x_22887:
        /* <DEDUP_REMOVED lines=16> */
.L_x_23073:


//--------------------- .text._ZN2at6native29vectorized_elementwise_kernelILi2EZNS0_54_GLOBAL__N__d8c5977b_16_LinearAlgebra_cu_9e10b42f_321716addr_kernel_cudaERNS_14TensorIteratorERKN3c106ScalarES8_EUlbbbE_St5arrayIPcLm4EEEEviT0_T1_ --------------------------
	.section	.text._ZN2at6native29vectorized_elementwise_kernelILi2EZNS0_54_GLOBAL__N__d8c5977b_16_LinearAlgebra_cu_9e10b42f_321716addr_kernel_cudaERNS_14TensorIteratorERKN3c106ScalarES8_EUlbbbE_St5arrayIPcLm4EEEEviT0_T1_,"ax",@progbits
	.sectioninfo	@"SHI_REGISTERS=28"
	.align	128
        .global         _ZN2at6native29vectorized_elementwise_kernelILi2EZNS0_54_GLOBAL__N__d8c5977b_16_LinearAlgebra_cu_9e10b42f_321716addr_kernel_cudaERNS_14TensorIteratorERKN3c106ScalarES8_EUlbbbE_St5arrayIPcLm4EEEEviT0_T1_
        .type           _ZN2at6native29vectorized_elementwise_kernelILi2EZNS0_54_GLOBAL__N__d8c5977b_16_LinearAlgebra_cu_9e10b42f_321716addr_kernel_cudaERNS_14TensorIteratorERKN3c106ScalarES8_EUlbbbE_St5arrayIPcLm4EEEEviT0_T1_,@function
        .size           _ZN2at6native29vectorized_elementwise_kernelILi2EZNS0_54_GLOBAL__N__d8c5977b_16_LinearAlgebra_cu_9e10b42f_321716addr_kernel_cudaERNS_14TensorIteratorERKN3c106ScalarES8_EUlbbbE_St5arrayIPcLm4EEEEviT0_T1_,(.L_x_23074 - _ZN2at6native29vectorized_elementwise_kernelILi2EZNS0_54_GLOBAL__N__d8c5977b_16_LinearAlgebra_cu_9e10b42f_321716addr_kernel_cudaERNS_14TensorIteratorERKN3c106ScalarES8_EUlbbbE_St5arrayIPcLm4EEEEviT0_T1_)
        .other          _ZN2at6native29vectorized_elementwise_kernelILi2EZNS0_54_GLOBAL__N__d8c5977b_16_LinearAlgebra_cu_9e10b42f_321716addr_kernel_cudaERNS_14TensorIteratorERKN3c106ScalarES8_EUlbbbE_St5arrayIPcLm4EEEEviT0_T1_,@"STO_CUDA_ENTRY STV_DEFAULT"
_ZN2at6native29vectorized_elementwise_kernelILi2EZNS0_54_GLOBAL__N__d8c5977b_16_LinearAlgebra_cu_9e10b42f_321716addr_kernel_cudaERNS_14TensorIteratorERKN3c106ScalarES8_EUlbbbE_St5arrayIPcLm4EEEEviT0_T1_:
.text._ZN2at6native29vectorized_elementwise_kernelILi2EZNS0_54_GLOBAL__N__d8c5977b_16_LinearAlgebra_cu_9e10b42f_321716addr_kernel_cudaERNS_14TensorIteratorERKN3c106ScalarES8_EUlbbbE_St5arrayIPcLm4EEEEviT0_T1_:
        /* <DEDUP_REMOVED lines=18> */
[----:B------:R-:W4:Y:S04]  /*0120*/  LDG.E.U16 R15, [R8.64] ;  /* 0x00000004080f7981 */ /* 0x000f28000c1e1500 */
[----:B------:R0:W5:Y:S04]  /*0130*/  LDG.E.U16 R13, [R6.64+0x200] ;  /* 0x00020004060d7981 */ /* 0x000168000c1e1500 */
[----:B------:R-:W5:Y:S04]  /*0140*/  LDG.E.U16 R16, [R8.64+0x100] ;  /* 0x0001000408107981 */ /* 0x000f68000c1e1500 */
[----:B------:R0:W5:Y:S04]  /*0150*/  LDG.E.U16 R14, [R6.64+0x300] ;  /* 0x00030004060e7981 */ /* 0x000168000c1e1500 */
[----:B------:R-:W5:Y:S04]  /*0160*/  LDG.E.U16 R4, [R8.64+0x200] ;  /* 0x0002000408047981 */ /* 0x000f68000c1e1500 */
[----:B------:R-:W5:Y:S01]  /*0170*/  LDG.E.U16 R5, [R8.64+0x300] ;  /* 0x0003000408057981 */ /* 0x000f62000c1e1500 */
[----:B------:R-:W-:-:S02]  /*0180*/  IADD3 R2, P0, R0, c[0x0][0x178], RZ ;  /* 0x00005e0000027a10 */ /* 0x000fc40007f1e0ff */
[----:B------:R-:W-:-:S03]  /*0190*/  ISETP.NE.AND P1, PT, RZ, UR6, PT ;  /* 0x00000006ff007c0c */ /* 0x000fc6000bf25270 */
[----:B------:R-:W-:-:S04]  /*01a0*/  IMAD.X R3, RZ, RZ, c[0x0][0x17c], P0 ;  /* 0x00005f00ff037624 */ /* 0x000fc800000e06ff */
[----:B------:R-:W-:Y:S01]  /*01b0*/  IMAD.WIDE R2, R11, 0x2, R2 ;  /* 0x000000020b027825 */ /* 0x000fe200078e0202 */
[C---:B--2---:R-:W-:Y:S02]  /*01c0*/  PRMT R0, R10.reuse, 0x7770, RZ ;  /* 0x000077700a007816 */ /* 0x044fe400000000ff */
[----:B------:R-:W-:Y:S02]  /*01d0*/  PRMT R10, R10, 0x7771, RZ ;  /* 0x000077710a0a7816 */ /* 0x000fe400000000ff */
[----:B------:R-:W-:Y:S02]  /*01e0*/  ISETP.NE.AND P2, PT, R0, RZ, P1 ;  /* 0x000000ff0000720c */ /* 0x000fe40000f45270 */
[C---:B---3--:R-:W-:Y:S02]  /*01f0*/  PRMT R0, R12.reuse, 0x7770, RZ ;  /* 0x000077700c007816 */ /* 0x048fe400000000ff */
[----:B0-----:R-:W-:Y:S02]  /*0200*/  PRMT R6, R12, 0x7771, RZ ;  /* 0x000077710c067816 */ /* 0x001fe400000000ff */
[----:B------:R-:W-:-:S02]  /*0210*/  ISETP.NE.AND P4, PT, R0, RZ, P1 ;  /* 0x000000ff0000720c */ /* 0x000fc40000f85270 */
[----:B------:R-:W-:Y:S02]  /*0220*/  ISETP.NE.AND P0, PT, R10, RZ, P1 ;  /* 0x000000ff0a00720c */ /* 0x000fe40000f05270 */
[C---:B----4-:R-:W-:Y:S02]  /*0230*/  PRMT R0, R15.reuse, 0x7771, RZ ;  /* 0x000077710f007816 */ /* 0x050fe400000000ff */
[----:B------:R-:W-:Y:S02]  /*0240*/  PRMT R11, R15, 0x7770, RZ ;  /* 0x000077700f0b7816 */ /* 0x000fe400000000ff */
[----:B------:R-:W-:Y:S02]  /*0250*/  ISETP.NE.AND P3, PT, R6, RZ, P1 ;  /* 0x000000ff0600720c */ /* 0x000fe40000f65270 */
[----:B-----5:R-:W-:Y:S02]  /*0260*/  PRMT R7, R13, 0x7770, RZ ;  /* 0x000077700d077816 */ /* 0x020fe400000000ff */
[----:B------:R-:W-:-:S02]  /*0270*/  PRMT R6, R16, 0x7771, RZ ;  /* 0x0000777110067816 */ /* 0x000fc400000000ff */
[----:B------:R-:W-:Y:S02]  /*0280*/  ISETP.NE.AND P0, PT, R0, RZ, P0 ;  /* 0x000000ff0000720c */ /* 0x000fe40000705270 */
[----:B------:R-:W-:Y:S02]  /*0290*/  PRMT R0, R13, 0x7771, RZ ;  /* 0x000077710d007816 */ /* 0x000fe400000000ff */
[----:B------:R-:W-:Y:S02]  /*02a0*/  ISETP.NE.AND P2, PT, R11, RZ, P2 ;  /* 0x000000ff0b00720c */ /* 0x000fe40001745270 */
[----:B------:R-:W-:Y:S02]  /*02b0*/  ISETP.NE.AND P6, PT, R7, RZ, P1 ;  /* 0x000000ff0700720c */ /* 0x000fe40000fc5270 */
[----:B------:R-:W-:Y:S02]  /*02c0*/  ISETP.NE.AND P3, PT, R6, RZ, P3 ;  /* 0x000000ff0600720c */ /* 0x000fe40001f65270 */
[----:B------:R-:W-:-:S02]  /*02d0*/  PRMT R7, R14, 0x7770, RZ ;  /* 0x000077700e077816 */ /* 0x000fc400000000ff */
[----:B------:R-:W-:Y:S02]  /*02e0*/  PRMT R6, R14, 0x7771, RZ ;  /* 0x000077710e067816 */ /* 0x000fe400000000ff */
[----:B------:R-:W-:Y:S02]  /*02f0*/  ISETP.NE.AND P5, PT, R0, RZ, P1 ;  /* 0x000000ff0000720c */ /* 0x000fe40000fa5270 */
[----:B------:R-:W-:Y:S02]  /*0300*/  SEL R0, RZ, 0x1, !P2 ;  /* 0x00000001ff007807 */ /* 0x000fe40005000000 */
[----:B------:R-:W-:Y:S02]  /*0310*/  ISETP.NE.AND P2, PT, R7, RZ, P1 ;  /* 0x000000ff0700720c */ /* 0x000fe40000f45270 */
[----:B------:R-:W-:Y:S02]  /*0320*/  ISETP.NE.AND P1, PT, R6, RZ, P1 ;  /* 0x000000ff0600720c */ /* 0x000fe40000f25270 */
[----:B------:R-:W-:-:S02]  /*0330*/  PRMT R6, R4, 0x7770, RZ ;  /* 0x0000777004067816 */ /* 0x000fc400000000ff */
[C---:B------:R-:W-:Y:S02]  /*0340*/  PRMT R7, R5.reuse, 0x7770, RZ ;  /* 0x0000777005077816 */ /* 0x040fe400000000ff */
[----:B------:R-:W-:Y:S02]  /*0350*/  PRMT R8, R16, 0x7770, RZ ;  /* 0x0000777010087816 */ /* 0x000fe400000000ff */
[----:B------:R-:W-:Y:S02]  /*0360*/  PRMT R4, R4, 0x7771, RZ ;  /* 0x0000777104047816 */ /* 0x000fe400000000ff */
[----:B------:R-:W-:Y:S02]  /*0370*/  PRMT R5, R5, 0x7771, RZ ;  /* 0x0000777105057816 */ /* 0x000fe400000000ff */
[----:B------:R-:W-:Y:S02]  /*0380*/  ISETP.NE.AND P4, PT, R8, RZ, P4 ;  /* 0x000000ff0800720c */ /* 0x000fe40002785270 */
[----:B------:R-:W-:-:S02]  /*0390*/  ISETP.NE.AND P6, PT, R6, RZ, P6 ;  /* 0x000000ff0600720c */ /* 0x000fc400037c5270 */
[----:B------:R-:W-:Y:S02]  /*03a0*/  ISETP.NE.AND P5, PT, R4, RZ, P5 ;  /* 0x000000ff0400720c */ /* 0x000fe40002fa5270 */
[----:B------:R-:W-:Y:S02]  /*03b0*/  ISETP.NE.AND P2, PT, R7, RZ, P2 ;  /* 0x000000ff0700720c */ /* 0x000fe40001745270 */
[----:B------:R-:W-:Y:S02]  /*03c0*/  ISETP.NE.AND P1, PT, R5, RZ, P1 ;  /* 0x000000ff0500720c */ /* 0x000fe40000f25270 */
[----:B------:R-:W-:Y:S02]  /*03d0*/  SEL R5, RZ, 0x1, !P0 ;  /* 0x00000001ff057807 */ /* 0x000fe40004000000 */
[----:B------:R-:W-:Y:S02]  /*03e0*/  SEL R4, RZ, 0x1, !P4 ;  /* 0x00000001ff047807 */ /* 0x000fe40006000000 */
[----:B------:R-:W-:-:S02]  /*03f0*/  SEL R7, RZ, 0x1, !P3 ;  /* 0x00000001ff077807 */ /* 0x000fc40005800000 */
[----:B------:R-:W-:Y:S02]  /*0400*/  SEL R6, RZ, 0x1, !P6 ;  /* 0x00000001ff067807 */ /* 0x000fe40007000000 */
[----:B------:R-:W-:Y:S02]  /*0410*/  SEL R9, RZ, 0x1, !P5 ;  /* 0x00000001ff097807 */ /* 0x000fe40006800000 */
[----:B------:R-:W-:Y:S02]  /*0420*/  SEL R8, RZ, 0x1, !P2 ;  /* 0x00000001ff087807 */ /* 0x000fe40005000000 */
[----:B------:R-:W-:Y:S02]  /*0430*/  SEL R11, RZ, 0x1, !P1 ;  /* 0x00000001ff0b7807 */ /* 0x000fe40004800000 */
[----:B------:R-:W-:Y:S02]  /*0440*/  PRMT R5, R5, 0x7604, R0 ;  /* 0x0000760405057816 */ /* 0x000fe40000000000 */
[----:B------:R-:W-:-:S02]  /*0450*/  PRMT R7, R7, 0x7604, R4 ;  /* 0x0000760407077816 */ /* 0x000fc40000000004 */
[----:B------:R-:W-:Y:S02]  /*0460*/  PRMT R9, R9, 0x7604, R6 ;  /* 0x0000760409097816 */ /* 0x000fe40000000006 */
[----:B------:R-:W-:Y:S01]  /*0470*/  PRMT R11, R11, 0x7604, R8 ;  /* 0x000076040b0b7816 */ /* 0x000fe20000000008 */
[----:B------:R-:W-:Y:S04]  /*0480*/  STG.E.U16 [R2.64], R5 ;  /* 0x0000000502007986 */ /* 0x000fe8000c101504 */
[----:B------:R-:W-:Y:S04]  /*0490*/  STG.E.U16 [R2.64+0x100], R7 ;  /* 0x0001000702007986 */ /* 0x000fe8000c101504 */
[----:B------:R-:W-:Y:S04]  /*04a0*/  STG.E.U16 [R2.64+0x200], R9 ;  /* 0x0002000902007986 */ /* 0x000fe8000c101504 */
[----:B------:R-:W-:Y:S01]  /*04b0*/  STG.E.U16 [R2.64+0x300], R11 ;  /* 0x0003000b02007986 */ /* 0x000fe2000c101504 */
[----:B------:R-:W-:Y:S05]  /*04c0*/  EXIT ;  /* 0x000000000000794d */ /* 0x000fea0003800000 */
.L_x_22888:
[----:B------:R-:W0:Y:S02]  /*04d0*/  S2R R13, SR_TID.X ;  /* 0x00000000000d7919 */ /* 0x000e240000002100 */
[----:B0-----:R-:W-:Y:S01]  /*04e0*/  ISETP.GE.AND P3, PT, R13, R12, PT ;  /* 0x0000000c0d00720c */ /* 0x001fe20003f66270 */
[----:B------:R-:W-:-:S12]  /*04f0*/  IMAD.MOV.U32 R11, RZ, RZ, R13 ;  /* 0x000000ffff0b7224 */ /* 0x000fd800078e000d */
[----:B------:R-:W-:Y:S01]  /*0500*/  @!P3 IMAD.IADD R15, R0, 0x1, R11 ;  /* 0x00000001000fb824 */ /* 0x000fe200078e020b */
[----:B------:R-:W-:-:S04]  /*0510*/  @!P3 IADD3 R11, R11, 0x80, RZ ;  /* 0x000000800b0bb810 */ /* 0x000fc80007ffe0ff */
[----:B------:R-:W-:-:S13]  /*0520*/  ISETP.GE.AND P4, PT, R11, R12, PT ;  /* 0x0000000c0b00720c */ /* 0x000fda0003f86270 */
[----:B------:R-:W-:Y:S01]  /*0530*/  @!P4 IMAD.IADD R4, R0, 0x1, R11 ;  /* 0x000000010004c824 */ /* 0x000fe200078e020b */
[----:B------:R-:W-:-:S04]  /*0540*/  @!P4 IADD3 R11, R11, 0x80, RZ ;  /* 0x000000800b0bc810 */ /* 0x000fc80007ffe0ff */
[----:B------:R-:W-:Y:S02]  /*0550*/  ISETP.GE.AND P1, PT, R11, R12, PT ;  /* 0x0000000c0b00720c */ /* 0x000fe40003f26270 */
[C---:B------:R-:W-:Y:S02]  /*0560*/  @!P4 IADD3 R2, P0, R4.reuse, c[0x0][0x188], RZ ;  /* 0x000062000402ca10 */ /* 0x040fe40007f1e0ff */
[----:B------:R-:W-:-:S03]  /*0570*/  @!P4 IADD3 R4, P2, R4, c[0x0][0x190], RZ ;  /* 0x000064000404ca10 */ /* 0x000fc60007f5e0ff */
[----:B------:R-:W-:Y:S02]  /*0580*/  @!P4 IMAD.X R3, RZ, RZ, c[0x0][0x18c], P0 ;  /* 0x00006300ff03c624 */ /* 0x000fe400000e06ff */
[----:B------:R-:W-:-:S03]  /*0590*/  @!P4 IMAD.X R5, RZ, RZ, c[0x0][0x194], P2 ;  /* 0x00006500ff05c624 */ /* 0x000fc600010e06ff */
[----:B------:R0:W2:Y:S01]  /*05a0*/  @!P4 LDG.E.U8 R10, [R2.64] ;  /* 0x00000004020ac981 */ /* 0x0000a2000c1e1100 */
[----:B------:R-:W-:-:S03]  /*05b0*/  @!P1 IMAD.IADD R16, R0, 0x1, R11 ;  /* 0x0000000100109824 */ /* 0x000fc600078e020b */
[----:B------:R1:W3:Y:S02]  /*05c0*/  @!P4 LDG.E.U8 R9, [R4.64] ;  /* 0x000000040409c981 */ /* 0x0002e4000c1e1100 */
[----:B------:R-:W-:-:S05]  /*05d0*/  @!P1 IADD3 R6, P0, R16, c[0x0][0x188], RZ ;  /* 0x0000620010069a10 */ /* 0x000fca0007f1e0ff */
[----:B------:R-:W-:-:S05]  /*05e0*/  @!P1 IMAD.X R7, RZ, RZ, c[0x0][0x18c], P0 ;  /* 0x00006300ff079624 */ /* 0x000fca00000e06ff */
[----:B------:R4:W5:Y:S01]  /*05f0*/  @!P1 LDG.E.U8 R21, [R6.64] ;  /* 0x0000000406159981 */ /* 0x000962000c1e1100 */
[----:B------:R-:W-:-:S05]  /*0600*/  @!P1 IADD3 R16, P0, R16, c[0x0][0x190], RZ ;  /* 0x0000640010109a10 */ /* 0x000fca0007f1e0ff */
[----:B------:R-:W-:-:S05]  /*0610*/  @!P1 IMAD.X R17, RZ, RZ, c[0x0][0x194], P0 ;  /* 0x00006500ff119624 */ /* 0x000fca00000e06ff */
[----:B------:R0:W5:Y:S01]  /*0620*/  @!P1 LDG.E.U8 R8, [R16.64] ;  /* 0x0000000410089981 */ /* 0x000162000c1e1100 */
[----:B------:R-:W-:-:S04]  /*0630*/  @!P1 IADD3 R11, R11, 0x80, RZ ;  /* 0x000000800b0b9810 */ /* 0x000fc80007ffe0ff */
[----:B------:R-:W-:-:S13]  /*0640*/  ISETP.GE.AND P2, PT, R11, R12, PT ;  /* 0x0000000c0b00720c */ /* 0x000fda0003f46270 */
[----:B------:R-:W-:Y:S01]  /*0650*/  @!P2 IMAD.IADD R18, R0, 0x1, R11 ;  /* 0x000000010012a824 */ /* 0x000fe200078e020b */
[----:B------:R-:W-:-:S04]  /*0660*/  @!P2 IADD3 R11, R11, 0x80, RZ ;  /* 0x000000800b0ba810 */ /* 0x000fc80007ffe0ff */
[----:B------:R-:W-:Y:S02]  /*0670*/  ISETP.GE.AND P0, PT, R11, R12, PT ;  /* 0x0000000c0b00720c */ /* 0x000fe40003f06270 */
[C---:B------:R-:W-:Y:S02]  /*0680*/  @!P2 IADD3 R22, P5, R18.reuse, c[0x0][0x188], RZ ;  /* 0x000062001216aa10 */ /* 0x040fe40007fbe0ff */
[----:B------:R-:W-:-:S03]  /*0690*/  @!P2 IADD3 R18, P6, R18, c[0x0][0x190], RZ ;  /* 0x000064001212aa10 */ /* 0x000fc60007fde0ff */
[----:B------:R-:W-:Y:S01]  /*06a0*/  @!P2 IMAD.X R23, RZ, RZ, c[0x0][0x18c], P5 ;  /* 0x00006300ff17a624 */ /* 0x000fe200028e06ff */
[----:B------:R-:W-:-:S05]  /*06b0*/  @!P3 IADD3 R24, P5, R15, c[0x0][0x188], RZ ;  /* 0x000062000f18ba10 */ /* 0x000fca0007fbe0ff */
[----:B-1----:R-:W-:Y:S01]  /*06c0*/  @!P0 IMAD.IADD R4, R0, 0x1, R11 ;  /* 0x0000000100048824 */ /* 0x002fe200078e020b */
[----:B------:R1:W5:Y:S01]  /*06d0*/  @!P2 LDG.E.U8 R14, [R22.64] ;  /* 0x00000004160ea981 */ /* 0x000362000c1e1100 */
[----:B------:R-:W-:Y:S02]  /*06e0*/  @!P3 IMAD.X R25, RZ, RZ, c[0x0][0x18c], P5 ;  /* 0x00006300ff19b624 */ /* 0x000fe400028e06ff */
[----:B------:R-:W-:Y:S01]  /*06f0*/  @!P2 IMAD.X R19, RZ, RZ, c[0x0][0x194], P6 ;  /* 0x00006500ff13a624 */ /* 0x000fe200030e06ff */
[----:B----4-:R-:W-:Y:S02]  /*0700*/  @!P0 IADD3 R6, P5, R4, c[0x0][0x188], RZ ;  /* 0x0000620004068a10 */ /* 0x010fe40007fbe0ff */
[----:B0-----:R-:W-:Y:S01]  /*0710*/  @!P3 IADD3 R2, P6, R15, c[0x0][0x190], RZ ;  /* 0x000064000f02ba10 */ /* 0x001fe20007fde0ff */
[----:B------:R0:W4:Y:S01]  /*0720*/  @!P3 LDG.E.U8 R16, [R24.64] ;  /* 0x000000041810b981 */ /* 0x000122000c1e1100 */
[----:B------:R-:W-:Y:S01]  /*0730*/  @!P0 IADD3 R11, R11, 0x80, RZ ;  /* 0x000000800b0b8810 */ /* 0x000fe20007ffe0ff */
[----:B------:R-:W-:-:S02]  /*0740*/  @!P0 IMAD.X R7, RZ, RZ, c[0x0][0x18c], P5 ;  /* 0x00006300ff078624 */ /* 0x000fc400028e06ff */
[----:B------:R-:W-:Y:S01]  /*0750*/  @!P3 IMAD.X R3, RZ, RZ, c[0x0][0x194], P6 ;  /* 0x00006500ff03b624 */ /* 0x000fe200030e06ff */
[----:B------:R-:W-:Y:S01]  /*0760*/  ISETP.GE.AND P5, PT, R11, R12, PT ;  /* 0x0000000c0b00720c */ /* 0x000fe20003fa6270 */
[----:B------:R0:W4:Y:S01]  /*0770*/  @!P2 LDG.E.U8 R15, [R18.64] ;  /* 0x00000004120fa981 */ /* 0x000122000c1e1100 */
[----:B------:R-:W-:Y:S02]  /*0780*/  @!P0 IADD3 R4, P6, R4, c[0x0][0x190], RZ ;  /* 0x0000640004048a10 */ /* 0x000fe40007fde0ff */
[----:B-1----:R-:W-:Y:S01]  /*0790*/  PRMT R22, RZ, 0x7610, R22 ;  /* 0x00007610ff167816 */ /* 0x002fe20000000016 */
[----:B------:R1:W4:Y:S02]  /*07a0*/  @!P0 LDG.E.U8 R17, [R6.64] ;  /* 0x0000000406118981 */ /* 0x000324000c1e1100 */
[----:B------:R-:W-:Y:S02]  /*07b0*/  @!P0 IMAD.X R5, RZ, RZ, c[0x0][0x194], P6 ;  /* 0x00006500ff058624 */ /* 0x000fe400030e06ff */
[----:B------:R1:W4:Y:S01]  /*07c0*/  @!P3 LDG.E.U8 R20, [R2.64] ;  /* 0x000000040214b981 */ /* 0x000322000c1e1100 */
[----:B0-----:R-:W-:-:S03]  /*07d0*/  PRMT R18, RZ, 0x7610, R18 ;  /* 0x00007610ff127816 */ /* 0x001fc60000000012 */
[----:B------:R0:W4:Y:S01]  /*07e0*/  @!P0 LDG.E.U8 R19, [R4.64] ;  /* 0x0000000404138981 */ /* 0x000122000c1e1100 */
[----:B------:R-:W-:Y:S02]  /*07f0*/  PRMT R24, RZ, 0x7610, R24 ;  /* 0x00007610ff187816 */ /* 0x000fe40000000018 */
[----:B--2---:R-:W-:-:S04]  /*0800*/  @!P4 ISETP.NE.AND P6, PT, R10, RZ, PT ;  /* 0x000000ff0a00c20c */ /* 0x004fc80003fc5270 */
[----:B------:R-:W-:Y:S02]  /*0810*/  @!P4 SEL R18, RZ, 0x1, !P6 ;  /* 0x00000001ff12c807 */ /* 0x000fe40007000000 */
[----:B---3--:R-:W-:Y:S01]  /*0820*/  @!P4 ISETP.NE.AND P6, PT, R9, RZ, PT ;  /* 0x000000ff0900c20c */ /* 0x008fe20003fc5270 */
[----:B------:R-:W-:Y:S01]  /*0830*/  @!P5 IMAD.IADD R9, R0, 0x1, R11 ;  /* 0x000000010009d824 */ /* 0x000fe200078e020b */
[----:B------:R-:W-:Y:S02]  /*0840*/  @!P5 IADD3 R11, R11, 0x80, RZ ;  /* 0x000000800b0bd810 */ /* 0x000fe40007ffe0ff */
[----:B------:R-:W-:Y:S02]  /*0850*/  @!P4 SEL R22, RZ, 0x1, !P6 ;  /* 0x00000001ff16c807 */ /* 0x000fe40007000000 */
[----:B------:R-:W-:Y:S02]  /*0860*/  ISETP.GE.AND P4, PT, R11, R12, PT ;  /* 0x0000000c0b00720c */ /* 0x000fe40003f86270 */
[----:B-----5:R-:W-:-:S02]  /*0870*/  @!P1 ISETP.NE.AND P6, PT, R21, RZ, PT ;  /* 0x000000ff1500920c */ /* 0x020fc40003fc5270 */
[----:B------:R-:W-:Y:S02]  /*0880*/  PRMT R21, RZ, 0x7610, R21 ;  /* 0x00007610ff157816 */ /* 0x000fe40000000015 */
[----:B------:R-:W-:Y:S02]  /*0890*/  @!P1 SEL R21, RZ, 0x1, !P6 ;  /* 0x00000001ff159807 */ /* 0x000fe40007000000 */
[----:B-1----:R-:W-:-:S05]  /*08a0*/  @!P5 IADD3 R6, P6, R9, c[0x0][0x188], RZ ;  /* 0x000062000906da10 */ /* 0x002fca0007fde0ff */
[----:B------:R-:W-:Y:S02]  /*08b0*/  @!P4 IMAD.IADD R10, R0, 0x1, R11 ;  /* 0x00000001000ac824 */ /* 0x000fe400078e020b */
[----:B------:R-:W-:-:S03]  /*08c0*/  @!P5 IMAD.X R7, RZ, RZ, c[0x0][0x18c], P6 ;  /* 0x00006300ff07d624 */ /* 0x000fc600030e06ff */
[----:B------:R-:W-:Y:S02]  /*08d0*/  @!P4 IADD3 R2, P6, R10, c[0x0][0x188], RZ ;  /* 0x000062000a02ca10 */ /* 0x000fe40007fde0ff */
[----:B------:R-:W-:Y:S01]  /*08e0*/  @!P4 IADD3 R11, R11, 0x80, RZ ;  /* 0x000000800b0bc810 */ /* 0x000fe20007ffe0ff */
[----:B------:R1:W2:Y:S02]  /*08f0*/  @!P5 LDG.E.U8 R23, [R6.64] ;  /* 0x000000040617d981 */ /* 0x0002a4000c1e1100 */
[----:B------:R-:W-:Y:S01]  /*0900*/  @!P4 IMAD.X R3, RZ, RZ, c[0x0][0x18c], P6 ;  /* 0x00006300ff03c624 */ /* 0x000fe200030e06ff */
[----:B------:R-:W-:-:S04]  /*0910*/  @!P1 ISETP.NE.AND P6, PT, R8, RZ, PT ;  /* 0x000000ff0800920c */ /* 0x000fc80003fc5270 */
[----:B------:R-:W-:Y:S01]  /*0920*/  @!P1 SEL R24, RZ, 0x1, !P6 ;  /* 0x00000001ff189807 */ /* 0x000fe20007000000 */
[----:B------:R3:W5:Y:S01]  /*0930*/  @!P4 LDG.E.U8 R2, [R2.64] ;  /* 0x000000040202c981 */ /* 0x000762000c1e1100 */
[----:B------:R-:W-:Y:S02]  /*0940*/  ISETP.GE.AND P1, PT, R11, R12, PT ;  /* 0x0000000c0b00720c */ /* 0x000fe40003f26270 */
[----:B0-----:R-:W-:-:S05]  /*0950*/  @!P5 IADD3 R4, P6, R9, c[0x0][0x190], RZ ;  /* 0x000064000904da10 */ /* 0x001fca0007fde0ff */
[----:B------:R-:W-:Y:S01]  /*0960*/  @!P5 IMAD.X R5, RZ, RZ, c[0x0][0x194], P6 ;  /* 0x00006500ff05d624 */ /* 0x000fe200030e06ff */
[----:B------:R-:W-:-:S04]  /*0970*/  @!P4 IADD3 R8, P6, R10, c[0x0][0x190], RZ ;  /* 0x000064000a08ca10 */ /* 0x000fc80007fde0ff */
[----:B------:R0:W5:Y:S01]  /*0980*/  @!P5 LDG.E.U8 R4, [R4.64] ;  /* 0x000000040404d981 */ /* 0x000162000c1e1100 */
[----:B------:R-:W-:Y:S02]  /*0990*/  @!P1 IMAD.IADD R10, R0, 0x1, R11 ;  /* 0x00000001000a9824 */ /* 0x000fe400078e020b */
[----:B------:R-:W-:-:S03]  /*09a0*/  @!P4 IMAD.X R9, RZ, RZ, c[0x0][0x194], P6 ;  /* 0x00006500ff09c624 */ /* 0x000fc600030e06ff */
[C---:B-1----:R-:W-:Y:S02]  /*09b0*/  @!P1 IADD3 R6, P6, R10.reuse, c[0x0][0x188], RZ ;  /* 0x000062000a069a10 */ /* 0x042fe40007fde0ff */
[----:B------:R1:W5:Y:S03]  /*09c0*/  @!P4 LDG.E.U8 R8, [R8.64] ;  /* 0x000000040808c981 */ /* 0x000366000c1e1100 */
[----:B------:R-:W-:Y:S01]  /*09d0*/  @!P1 IMAD.X R7, RZ, RZ, c[0x0][0x18c], P6 ;  /* 0x00006300ff079624 */ /* 0x000fe200030e06ff */
[----:B------:R-:W-:-:S04]  /*09e0*/  @!P1 IADD3 R10, P6, R10, c[0x0][0x190], RZ ;  /* 0x000064000a0a9a10 */ /* 0x000fc80007fde0ff */
[----:B------:R0:W5:Y:S01]  /*09f0*/  @!P1 LDG.E.U8 R6, [R6.64] ;  /* 0x0000000406069981 */ /* 0x000162000c1e1100 */
[----:B------:R-:W-:-:S05]  /*0a00*/  @!P1 IMAD.X R11, RZ, RZ, c[0x0][0x194], P6 ;  /* 0x00006500ff0b9624 */ /* 0x000fca00030e06ff */
[----:B---3--:R3:W5:Y:S01]  /*0a10*/  @!P1 LDG.E.U8 R3, [R10.64] ;  /* 0x000000040a039981 */ /* 0x008762000c1e1100 */
[----:B------:R-:W-:Y:S02]  /*0a20*/  @!P2 ISETP.NE.AND P6, PT, R14, RZ, PT ;  /* 0x000000ff0e00a20c */ /* 0x000fe40003fc5270 */
[----:B------:R-:W-:Y:S02]  /*0a30*/  PRMT R25, RZ, 0x7610, R25 ;  /* 0x00007610ff197816 */ /* 0x000fe40000000019 */
[----:B------:R-:W-:Y:S02]  /*0a40*/  @!P2 SEL R25, RZ, 0x1, !P6 ;  /* 0x00000001ff19a807 */ /* 0x000fe40007000000 */
[----:B----4-:R-:W-:Y:S02]  /*0a50*/  @!P2 ISETP.NE.AND P6, PT, R15, RZ, PT ;  /* 0x000000ff0f00a20c */ /* 0x010fe40003fc5270 */
[----:B-1----:R-:W-:Y:S02]  /*0a60*/  PRMT R9, RZ, 0x7610, R9 ;  /* 0x00007610ff097816 */ /* 0x002fe40000000009 */
[----:B------:R-:W-:-:S02]  /*0a70*/  @!P2 SEL R9, RZ, 0x1, !P6 ;  /* 0x00000001ff09a807 */ /* 0x000fc40007000000 */
[----:B------:R-:W-:Y:S02]  /*0a80*/  @!P0 ISETP.NE.AND P2, PT, R17, RZ, PT ;  /* 0x000000ff1100820c */ /* 0x000fe40003f45270 */
[----:B------:R-:W-:Y:S02]  /*0a90*/  @!P0 ISETP.NE.AND P6, PT, R19, RZ, PT ;  /* 0x000000ff1300820c */ /* 0x000fe40003fc5270 */
[----:B0-----:R-:W-:Y:S02]  /*0aa0*/  PRMT R5, RZ, 0x7610, R5 ;  /* 0x00007610ff057816 */ /* 0x001fe40000000005 */
[----:B------:R-:W-:Y:S02]  /*0ab0*/  PRMT R7, RZ, 0x7610, R7 ;  /* 0x00007610ff077816 */ /* 0x000fe40000000007 */
[----:B------:R-:W-:Y:S02]  /*0ac0*/  @!P0 SEL R5, RZ, 0x1, !P2 ;  /* 0x00000001ff058807 */ /* 0x000fe40005000000 */
[----:B------:R-:W-:-:S02]  /*0ad0*/  @!P3 ISETP.NE.AND P2, PT, R16, RZ, PT ;  /* 0x000000ff1000b20c */ /* 0x000fc40003f45270 */
[----:B------:R-:W-:Y:S02]  /*0ae0*/  @!P0 SEL R7, RZ, 0x1, !P6 ;  /* 0x00000001ff078807 */ /* 0x000fe40007000000 */
[----:B------:R-:W-:Y:S02]  /*0af0*/  PRMT R14, R18, 0x9910, RZ ;  /* 0x00009910120e7816 */ /* 0x000fe400000000ff */
[----:B------:R-:W-:Y:S02]  /*0b00*/  ISETP.NE.AND P0, PT, RZ, UR6, PT ;  /* 0x00000006ff007c0c */ /* 0x000fe4000bf05270 */
[----:B------:R-:W-:Y:S02]  /*0b10*/  PRMT R21, R21, 0x9910, RZ ;  /* 0x0000991015157816 */ /* 0x000fe400000000ff */
[----:B---3--:R-:W-:Y:S02]  /*0b20*/  PRMT R10, RZ, 0x7610, R10 ;  /* 0x00007610ff0a7816 */ /* 0x008fe4000000000a */
[----:B------:R-:W-:-:S02]  /*0b30*/  @!P3 SEL R10, RZ, 0x1, !P2 ;  /* 0x00000001ff0ab807 */ /* 0x000fc40005000000 */
[----:B------:R-:W-:Y:S01]  /*0b40*/  ISETP.NE.AND P2, PT, R14, RZ, P0 ;  /* 0x000000ff0e00720c */ /* 0x000fe20000745270 */
[----:B------:R-:W-:Y:S01]  /*0b50*/  IMAD.MOV.U32 R14, RZ, RZ, R21 ;  /* 0x000000ffff0e7224 */ /* 0x000fe200078e0015 */
[----:B------:R-:W-:Y:S02]  /*0b60*/  @!P3 ISETP.NE.AND P6, PT, R20, RZ, PT ;  /* 0x000000ff1400b20c */ /* 0x000fe40003fc5270 */
[----:B------:R-:W-:Y:S02]  /*0b70*/  PRMT R22, R22, 0x9910, RZ ;  /* 0x0000991016167816 */ /* 0x000fe400000000ff */
[----:B------:R-:W-:Y:S02]  /*0b80*/  PRMT R11, RZ, 0x7610, R11 ;  /* 0x00007610ff0b7816 */ /* 0x000fe4000000000b */
[----:B------:R-:W-:Y:S02]  /*0b90*/  @!P3 SEL R11, RZ, 0x1, !P6 ;  /* 0x00000001ff0bb807 */ /* 0x000fe40007000000 */
[----:B------:R-:W-:Y:S01]  /*0ba0*/  ISETP.NE.AND P6, PT, R14, RZ, P0 ;  /* 0x000000ff0e00720c */ /* 0x000fe200007c5270 */
[----:B------:R-:W-:Y:S01]  /*0bb0*/  IMAD.MOV.U32 R14, RZ, RZ, R22 ;  /* 0x000000ffff0e7224 */ /* 0x000fe200078e0016 */
[----:B------:R-:W-:-:S02]  /*0bc0*/  PRMT R15, R24, 0x9910, RZ ;  /* 0x00009910180f7816 */ /* 0x000fc400000000ff */
[----:B------:R-:W-:Y:S02]  /*0bd0*/  PRMT R10, R10, 0x9910, RZ ;  /* 0x000099100a0a7816 */ /* 0x000fe400000000ff */
[----:B------:R-:W-:Y:S02]  /*0be0*/  ISETP.NE.AND P2, PT, R14, RZ, P2 ;  /* 0x000000ff0e00720c */ /* 0x000fe40001745270 */
[----:B------:R-:W-:Y:S02]  /*0bf0*/  ISETP.NE.AND P6, PT, R15, RZ, P6 ;  /* 0x000000ff0f00720c */ /* 0x000fe400037c5270 */
[----:B------:R-:W-:Y:S02]  /*0c00*/  SEL R15, RZ, 0x1, !P2 ;  /* 0x00000001ff0f7807 */ /* 0x000fe40005000000 */
[----:B------:R-:W-:Y:S02]  /*0c10*/  PRMT R11, R11, 0x9910, RZ ;  /* 0x000099100b0b7816 */ /* 0x000fe400000000ff */
[----:B------:R-:W-:Y:S01]  /*0c20*/  ISETP.NE.AND P2, PT, R10, RZ, P0 ;  /* 0x000000ff0a00720c */ /* 0x000fe20000745270 */
[----:B------:R-:W-:Y:S01]  /*0c30*/  @!P3 IMAD.IADD R10, R0, 0x1, R13 ;  /* 0x00000001000ab824 */ /* 0x000fe200078e020d */
[----:B------:R-:W-:-:S02]  /*0c40*/  SEL R14, RZ, 0x1, !P6 ;  /* 0x00000001ff0e7807 */ /* 0x000fc40007000000 */
[----:B------:R-:W-:Y:S02]  /*0c50*/  PRMT R25, R25, 0x9910, RZ ;  /* 0x0000991019197816 */ /* 0x000fe400000000ff */
[----:B------:R-:W-:Y:S02]  /*0c60*/  PRMT R16, RZ, 0x7610, R16 ;  /* 0x00007610ff107816 */ /* 0x000fe40000000010 */
[----:B------:R-:W-:Y:S01]  /*0c70*/  ISETP.NE.AND P2, PT, R11, RZ, P2 ;  /* 0x000000ff0b00720c */ /* 0x000fe20001745270 */
[----:B------:R-:W-:-:S03]  /*0c80*/  IMAD.MOV.U32 R11, RZ, RZ, R25 ;  /* 0x000000ffff0b7224 */ /* 0x000fc600078e0019 */
[----:B------:R-:W-:Y:S02]  /*0c90*/  @!P3 SEL R17, RZ, 0x1, !P2 ;  /* 0x00000001ff11b807 */ /* 0x000fe40005000000 */
[----:B------:R-:W-:Y:S02]  /*0ca0*/  ISETP.NE.AND P2, PT, R11, RZ, P0 ;  /* 0x000000ff0b00720c */ /* 0x000fe40000745270 */
[----:B------:R-:W-:-:S05]  /*0cb0*/  IADD3 R18, R13, 0x80, RZ ;  /* 0x000000800d127810 */ /* 0x000fca0007ffe0ff */
[----:B------:R-:W-:Y:S01]  /*0cc0*/  @!P3 IMAD.MOV.U32 R13, RZ, RZ, R18 ;  /* 0x000000ffff0db224 */ /* 0x000fe200078e0012 */
[----:B------:R-:W-:Y:S02]  /*0cd0*/  PRMT R5, R5, 0x9910, RZ ;  /* 0x0000991005057816 */ /* 0x000fe400000000ff */
[----:B------:R-:W-:Y:S01]  /*0ce0*/  PRMT R7, R7, 0x9910, RZ ;  /* 0x0000991007077816 */ /* 0x000fe200000000ff */
[----:B------:R-:W-:Y:S01]  /*0cf0*/  BSSY B0, `(.L_x_22889) ;  /* 0x0000051000007945 */ /* 0x000fe20003800000 */
[----:B------:R-:W-:Y:S01]  /*0d00*/  BSSY B1, `(.L_x_22890) ;  /* 0x0000049000017945 */ /* 0x000fe20003800000 */
[----:B--2---:R-:W-:-:S04]  /*0d10*/  @!P5 ISETP.NE.AND P6, PT, R23, RZ, PT ;  /* 0x000000ff1700d20c */ /* 0x004fc80003fc5270 */
[----:B------:R-:W-:Y:S02]  /*0d20*/  @!P5 SEL R16, RZ, 0x1, !P6 ;  /* 0x00000001ff10d807 */ /* 0x000fe40007000000 */
[----:B------:R-:W-:-:S05]  /*0d30*/  @!P3 IADD3 R10, P6, R10, c[0x0][0x178], RZ ;  /* 0x00005e000a0aba10 */ /* 0x000fca0007fde0ff */
[----:B------:R-:W-:Y:S01]  /*0d40*/  @!P3 IMAD.X R11, RZ, RZ, c[0x0][0x17c], P6 ;  /* 0x00005f00ff0bb624 */ /* 0x000fe200030e06ff */
[----:B-----5:R-:W-:Y:S02]  /*0d50*/  @!P4 ISETP.NE.AND P6, PT, R2, RZ, PT ;  /* 0x000000ff0200c20c */ /* 0x020fe40003fc5270 */
[----:B------:R-:W-:Y:S02]  /*0d60*/  PRMT R2, R9, 0x9910, RZ ;  /* 0x0000991009027816 */ /* 0x000fe400000000ff */
[----:B------:R-:W-:Y:S02]  /*0d70*/  PRMT R9, RZ, 0x7610, R9 ;  /* 0x00007610ff097816 */ /* 0x000fe40000000009 */
[----:B------:R-:W-:Y:S01]  /*0d80*/  @!P4 SEL R9, RZ, 0x1, !P6 ;  /* 0x00000001ff09c807 */ /* 0x000fe20007000000 */
[----:B------:R0:W-:Y:S01]  /*0d90*/  @!P3 STG.E.U8 [R10.64], R17 ;  /* 0x000000110a00b986 */ /* 0x0001e2000c101104 */
[----:B------:R-:W-:Y:S02]  /*0da0*/  @!P5 ISETP.NE.AND P3, PT, R4, RZ, PT ;  /* 0x000000ff0400d20c */ /* 0x000fe40003f65270 */
[----:B------:R-:W-:-:S02]  /*0db0*/  PRMT R4, RZ, 0x7610, R4 ;  /* 0x00007610ff047816 */ /* 0x000fc40000000004 */
[----:B------:R-:W-:-:S04]  /*0dc0*/  @!P4 ISETP.NE.AND P6, PT, R8, RZ, PT ;  /* 0x000000ff0800c20c */ /* 0x000fc80003fc5270 */
[----:B------:R-:W-:Y:S02]  /*0dd0*/  @!P4 SEL R4, RZ, 0x1, !P6 ;  /* 0x00000001ff04c807 */ /* 0x000fe40007000000 */
[----:B------:R-:W-:Y:S02]  /*0de0*/  ISETP.NE.AND P4, PT, R6, RZ, !P1 ;  /* 0x000000ff0600720c */ /* 0x000fe40004f85270 */
[----:B------:R-:W-:Y:S02]  /*0df0*/  ISETP.NE.AND P2, PT, R2, RZ, P2 ;  /* 0x000000ff0200720c */ /* 0x000fe40001745270 */
[----:B------:R-:W-:Y:S02]  /*0e00*/  ISETP.NE.AND P4, PT, RZ, UR6, P4 ;  /* 0x00000006ff007c0c */ /* 0x000fe4000a785270 */
[----:B------:R-:W-:Y:S02]  /*0e10*/  ISETP.NE.AND P1, PT, R3, RZ, !P1 ;  /* 0x000000ff0300720c */ /* 0x000fe40004f25270 */
[----:B------:R-:W-:-:S02]  /*0e20*/  PRMT R2, RZ, 0x7610, R2 ;  /* 0x00007610ff027816 */ /* 0x000fc40000000002 */
[----:B------:R-:W-:Y:S02]  /*0e30*/  @!P5 SEL R2, RZ, 0x1, !P3 ;  /* 0x00000001ff02d807 */ /* 0x000fe40005800000 */
[----:B------:R-:W-:Y:S02]  /*0e40*/  PLOP3.LUT P1, PT, P4, P1, PT, 0x80, 0x0 ;  /* 0x000000000000781c */ /* 0x000fe40002723070 */
[----:B------:R-:W-:Y:S02]  /*0e50*/  ISETP.NE.AND P5, PT, R5, RZ, P0 ;  /* 0x000000ff0500720c */ /* 0x000fe400007a5270 */
[----:B------:R-:W-:Y:S02]  /*0e60*/  ISETP.GE.AND P4, PT, R13, R12, PT ;  /* 0x0000000c0d00720c */ /* 0x000fe40003f86270 */
[----:B------:R-:W-:Y:S02]  /*0e70*/  PRMT R5, R2, 0x9910, RZ ;  /* 0x0000991002057816 */ /* 0x000fe400000000ff */
[----:B------:R-:W-:-:S02]  /*0e80*/  PRMT R8, R16, 0x9910, RZ ;  /* 0x0000991010087816 */ /* 0x000fc400000000ff */
[----:B------:R-:W-:Y:S01]  /*0e90*/  PRMT R9, R9, 0x9910, RZ ;  /* 0x0000991009097816 */ /* 0x000fe200000000ff */
[----:B------:R-:W-:Y:S01]  /*0ea0*/  IMAD.MOV.U32 R2, RZ, RZ, R7 ;  /* 0x000000ffff027224 */ /* 0x000fe200078e0007 */
[----:B------:R-:W-:Y:S01]  /*0eb0*/  ISETP.NE.AND P3, PT, R8, RZ, P0 ;  /* 0x000000ff0800720c */ /* 0x000fe20000765270 */
[----:B------:R-:W-:Y:S01]  /*0ec0*/  IMAD.MOV.U32 R3, RZ, RZ, R5 ;  /* 0x000000ffff037224 */ /* 0x000fe200078e0005 */
[----:B------:R-:W-:Y:S02]  /*0ed0*/  ISETP.NE.AND P0, PT, R9, RZ, P0 ;  /* 0x000000ff0900720c */ /* 0x000fe40000705270 */
[----:B------:R-:W-:Y:S02]  /*0ee0*/  PRMT R4, R4, 0x9910, RZ ;  /* 0x0000991004047816 */ /* 0x000fe400000000ff */
[----:B------:R-:W-:Y:S02]  /*0ef0*/  ISETP.NE.AND P5, PT, R2, RZ, P5 ;  /* 0x000000ff0200720c */ /* 0x000fe40002fa5270 */
[----:B------:R-:W-:-:S02]  /*0f00*/  ISETP.NE.AND P3, PT, R3, RZ, P3 ;  /* 0x000000ff0300720c */ /* 0x000fc40001f65270 */
[----:B------:R-:W-:Y:S02]  /*0f10*/  ISETP.NE.AND P0, PT, R4, RZ, P0 ;  /* 0x000000ff0400720c */ /* 0x000fe40000705270 */
[----:B------:R-:W-:Y:S02]  /*0f20*/  SEL R5, RZ, 0x1, !P2 ;  /* 0x00000001ff057807 */ /* 0x000fe40005000000 */
[----:B------:R-:W-:Y:S02]  /*0f30*/  SEL R7, RZ, 0x1, !P5 ;  /* 0x00000001ff077807 */ /* 0x000fe40006800000 */
[----:B------:R-:W-:Y:S02]  /*0f40*/  SEL R9, RZ, 0x1, !P3 ;  /* 0x00000001ff097807 */ /* 0x000fe40005800000 */
[----:B0-----:R-:W-:Y:S01]  /*0f50*/  SEL R11, RZ, 0x1, !P0 ;  /* 0x00000001ff0b7807 */ /* 0x001fe20004000000 */
        /* <DEDUP_REMOVED lines=13> */
.L_x_22891:
[----:B------:R-:W-:-:S13]  /*1030*/  ISETP.GE.AND P0, PT, R13, R12, PT ;  /* 0x0000000c0d00720c */ /* 0x000fda0003f06270 */
[----:B------:R-:W-:Y:S05]  /*1040*/  @P0 BRA `(.L_x_22893) ;  /* 0x000000c000000947 */ /* 0x000fea0003800000 */
[----:B0-----:R-:W-:Y:S01]  /*1050*/  IMAD.IADD R2, R0, 0x1, R13 ;  /* 0x0000000100027824 */ /* 0x001fe200078e020d */
[----:B------:R-:W-:-:S04]  /*1060*/  IADD3 R13, R13, 0x80, RZ ;  /* 0x000000800d0d7810 */ /* 0x000fc80007ffe0ff */
[----:B------:R-:W-:-:S05]  /*1070*/  IADD3 R2, P0, R2, c[0x0][0x178], RZ ;  /* 0x00005e0002027a10 */ /* 0x000fca0007f1e0ff */
[----:B------:R-:W-:-:S05]  /*1080*/  IMAD.X R3, RZ, RZ, c[0x0][0x17c], P0 ;  /* 0x00005f00ff037624 */ /* 0x000fca00000e06ff */
[----:B------:R0:W-:Y:S03]  /*1090*/  STG.E.U8 [R2.64], R5 ;  /* 0x0000000502007986 */ /* 0x0001e6000c101104 */
.L_x_22892:
[----:B------:R-:W-:-:S13]  /*10a0*/  ISETP.GE.AND P0, PT, R13, R12, PT ;  /* 0x0000000c0d00720c */ /* 0x000fda0003f06270 */
[----:B------:R-:W-:Y:S05]  /*10b0*/  @P0 BRA `(.L_x_22894) ;  /* 0x000000d000000947 */ /* 0x000fea0003800000 */
[----:B0-----:R-:W-:Y:S01]  /*10c0*/  IMAD.IADD R2, R0, 0x1, R13 ;  /* 0x0000000100027824 */ /* 0x001fe200078e020d */
[----:B------:R-:W-:-:S04]  /*10d0*/  IADD3 R13, R13, 0x80, RZ ;  /* 0x000000800d0d7810 */ /* 0x000fc80007ffe0ff */
[----:B------:R-:W-:-:S05]  /*10e0*/  IADD3 R2, P0, R2, c[0x0][0x178], RZ ;  /* 0x00005e0002027a10 */ /* 0x000fca0007f1e0ff */
[----:B------:R-:W-:-:S05]  /*10f0*/  IMAD.X R3, RZ, RZ, c[0x0][0x17c], P0 ;  /* 0x00005f00ff037624 */ /* 0x000fca00000e06ff */
[----:B------:R0:W-:Y:S03]  /*1100*/  STG.E.U8 [R2.64], R7 ;  /* 0x0000000702007986 */ /* 0x0001e6000c101104 */
.L_x_22893:
        /* <DEDUP_REMOVED lines=8> */
.L_x_22894:
[----:B------:R-:W-:Y:S05]  /*1190*/  BSYNC B1 ;  /* 0x0000000000017941 */ /* 0x000fea0003800000 */
.L_x_22890:
[----:B------:R-:W-:-:S13]  /*11a0*/  ISETP.GE.AND P0, PT, R13, R12, PT ;  /* 0x0000000c0d00720c */ /* 0x000fda0003f06270 */
[----:B0-----:R-:W-:Y:S01]  /*11b0*/  @!P0 IMAD.IADD R2, R0, 0x1, R13 ;  /* 0x0000000100028824 */ /* 0x001fe200078e020d */
[----:B------:R-:W-:-:S04]  /*11c0*/  @!P0 IADD3 R13, R13, 0x80, RZ ;  /* 0x000000800d0d8810 */ /* 0x000fc80007ffe0ff */
[----:B------:R-:W-:-:S05]  /*11d0*/  @!P0 IADD3 R2, P2, R2, c[0x0][0x178], RZ ;  /* 0x00005e0002028a10 */ /* 0x000fca0007f5e0ff */
[----:B------:R-:W-:-:S05]  /*11e0*/  @!P0 IMAD.X R3, RZ, RZ, c[0x0][0x17c], P2 ;  /* 0x00005f00ff038624 */ /* 0x000fca00010e06ff */
[----:B------:R0:W-:Y:S03]  /*11f0*/  @!P0 STG.E.U8 [R2.64], R11 ;  /* 0x0000000b02008986 */ /* 0x0001e6000c101104 */
.L_x_22895:
[----:B------:R-:W-:Y:S05]  /*1200*/  BSYNC B0 ;  /* 0x0000000000007941 */ /* 0x000fea0003800000 */
.L_x_22889:
[----:B------:R-:W-:Y:S01]  /*1210*/  WARPSYNC 0xffffffff ;  /* 0xffffffff00007948 */ /* 0x000fe20003800000 */
[----:B------:R-:W-:-:S13]  /*1220*/  ISETP.GE.AND P0, PT, R13, R12, PT ;  /* 0x0000000c0d00720c */ /* 0x000fda0003f06270 */
[----:B------:R-:W-:Y:S05]  /*1230*/  @P0 EXIT ;  /* 0x000000000000094d */ /* 0x000fea0003800000 */
[----:B------:R-:W-:Y:S01]  /*1240*/  IMAD.IADD R0, R0, 0x1, R13 ;  /* 0x0000000100007824 */ /* 0x000fe200078e020d */
[----:B------:R-:W-:-:S04]  /*1250*/  SEL R5, RZ, 0x1, !P1 ;  /* 0x00000001ff057807 */ /* 0x000fc80004800000 */
[----:B0-----:R-:W-:-:S05]  /*1260*/  IADD3 R2, P0, R0, c[0x0][0x178], RZ ;  /* 0x00005e0000027a10 */ /* 0x001fca0007f1e0ff */
[----:B------:R-:W-:-:S05]  /*1270*/  IMAD.X R3, RZ, RZ, c[0x0][0x17c], P0 ;  /* 0x00005f00ff037624 */ /* 0x000fca00000e06ff */
[----:B------:R-:W-:Y:S01]  /*1280*/  STG.E.U8 [R2.64], R5 ;  /* 0x0000000502007986 */ /* 0x000fe2000c101104 */
[----:B------:R-:W-:Y:S05]  /*1290*/  EXIT ;  /* 0x000000000000794d */ /* 0x000fea0003800000 */
.L_x_22896:
        /* <DEDUP_REMOVED lines=14> */
.L_x_23074:


//--------------------- .text._ZN2at6native29vectorized_elementwise_kernelILi4EZNS0_54_GLOBAL__N__d8c5977b_16_LinearAlgebra_cu_9e10b42f_321716addr_kernel_cudaERNS_14TensorIteratorERKN3c106ScalarES8_EUlbbbE_St5arrayIPcLm4EEEEviT0_T1_ --------------------------
	.section	.text._ZN2at6native29vectorized_elementwise_kernelILi4EZNS0_54_GLOBAL__N__d8c5977b_16_LinearAlgebra_cu_9e10b42f_321716addr_kernel_cudaERNS_14TensorIteratorERKN3c106ScalarES8_EUlbbbE_St5arrayIPcLm4EEEEviT0_T1_,"ax",@progbits
	.sectioninfo	@"SHI_REGISTERS=28"
	.align	128
        .global         _ZN2at6native29vectorized_elementwise_kernelILi4EZNS0_54_GLOBAL__N__d8c5977b_16_LinearAlgebra_cu_9e10b42f_321716addr_kernel_cudaERNS_14TensorIteratorERKN3c106ScalarES8_EUlbbbE_St5arrayIPcLm4EEEEviT0_T1_
        .type           _ZN2at6native29vectorized_elementwise_kernelILi4EZNS0_54_GLOBAL__N__d8c5977b_16_LinearAlgebra_cu_9e10b42f_321716addr_kernel_cudaERNS_14TensorIteratorERKN3c106ScalarES8_EUlbbbE_St5arrayIPcLm4EEEEviT0_T1_,@function
        .size           _ZN2at6native29vectorized_elementwise_kernelILi4EZNS0_54_GLOBAL__N__d8c5977b_16_LinearAlgebra_cu_9e10b42f_321716addr_kernel_cudaERNS_14TensorIteratorERKN3c106ScalarES8_EUlbbbE_St5arrayIPcLm4EEEEviT0_T1_,(.L_x_23075 - _ZN2at6native29vectorized_elementwise_kernelILi4EZNS0_54_GLOBAL__N__d8c5977b_16_LinearAlgebra_cu_9e10b42f_321716addr_kernel_cudaERNS_14TensorIteratorERKN3c106ScalarES8_EUlbbbE_St5arrayIPcLm4EEEEviT0_T1_)
        .other          _ZN2at6native29vectorized_elementwise_kernelILi4EZNS0_54_GLOBAL__N__d8c5977b_16_LinearAlgebra_cu_9e10b42f_321716addr_kernel_cudaERNS_14TensorIteratorERKN3c106ScalarES8_EUlbbbE_St5arrayIPcLm4EEEEviT0_T1_,@"STO_CUDA_ENTRY STV_DEFAULT"
_ZN2at6native29vectorized_elementwise_kernelILi4EZNS0_54_GLOBAL__N__d8c5977b_16_LinearAlgebra_cu_9e10b42f_321716addr_kernel_cudaERNS_14TensorIteratorERKN3c106ScalarES8_EUlbbbE_St5arrayIPcLm4EEEEviT0_T1_:
.text._ZN2at6native29vectorized_elementwise_kernelILi4EZNS0_54_GLOBAL__N__d8c5977b_16_LinearAlgebra_cu_9e10b42f_321716addr_kernel_cudaERNS_14TensorIteratorERKN3c106ScalarES8_EUlbbbE_St5arrayIPcLm4EEEEviT0_T1_:
        /* <DEDUP_REMOVED lines=17> */
[----:B------:R-:W3:Y:S04]  /*0110*/  LDG.E R10, [R4.64+0x200] ;  /* 0x00020004040a7981 */ /* 0x000ee8000c1e1900 */
[----:B------:R-:W4:Y:S04]  /*0120*/  LDG.E R11, [R6.64] ;  /* 0x00000004060b7981 */ /* 0x000f28000c1e1900 */
[----:B------:R-:W5:Y:S01]  /*0130*/  LDG.E R12, [R6.64+0x200] ;  /* 0x00020004060c7981 */ /* 0x000f62000c1e1900 */
[----:B------:R-:W-:Y:S02]  /*0140*/  ISETP.NE.AND P5, PT, RZ, UR6, PT ;  /* 0x00000006ff007c0c */ /* 0x000fe4000bfa5270 */
[----:B--2---:R-:W-:-:S02]  /*0150*/  PRMT R3, R9, 0x7770, RZ ;  /* 0x0000777009037816 */ /* 0x004fc400000000ff */
[----:B------:R-:W-:Y:S02]  /*0160*/  PRMT R8, R9, 0x7771, RZ ;  /* 0x0000777109087816 */ /* 0x000fe400000000ff */
[----:B------:R-:W-:Y:S02]  /*0170*/  ISETP.NE.AND P3, PT, R3, RZ, P5 ;  /* 0x000000ff0300720c */ /* 0x000fe40002f65270 */
[----:B------:R-:W-:Y:S02]  /*0180*/  PRMT R3, R9, 0x7772, RZ ;  /* 0x0000777209037816 */ /* 0x000fe400000000ff */
[----:B------:R-:W-:Y:S02]  /*0190*/  ISETP.NE.AND P6, PT, R8, RZ, P5 ;  /* 0x000000ff0800720c */ /* 0x000fe40002fc5270 */
[----:B------:R-:W-:Y:S02]  /*01a0*/  ISETP.NE.AND P0, PT, R3, RZ, P5 ;  /* 0x000000ff0300720c */ /* 0x000fe40002f05270 */
[----:B----4-:R-:W-:-:S02]  /*01b0*/  PRMT R3, R11, 0x7770, RZ ;  /* 0x000077700b037816 */ /* 0x010fc400000000ff */
[C---:B---3--:R-:W-:Y:S02]  /*01c0*/  PRMT R4, R10.reuse, 0x7771, RZ ;  /* 0x000077710a047816 */ /* 0x048fe400000000ff */
[----:B------:R-:W-:Y:S02]  /*01d0*/  PRMT R8, R9, 0x7773, RZ ;  /* 0x0000777309087816 */ /* 0x000fe400000000ff */
[----:B------:R-:W-:Y:S02]  /*01e0*/  ISETP.NE.AND P4, PT, R3, RZ, P3 ;  /* 0x000000ff0300720c */ /* 0x000fe40001f85270 */
[C---:B------:R-:W-:Y:S02]  /*01f0*/  PRMT R9, R10.reuse, 0x7770, RZ ;  /* 0x000077700a097816 */ /* 0x040fe400000000ff */
[C---:B------:R-:W-:Y:S02]  /*0200*/  PRMT R5, R10.reuse, 0x7772, RZ ;  /* 0x000077720a057816 */ /* 0x040fe400000000ff */
[----:B------:R-:W-:-:S02]  /*0210*/  PRMT R3, R10, 0x7773, RZ ;  /* 0x000077730a037816 */ /* 0x000fc400000000ff */
[----:B------:R-:W-:Y:S02]  /*0220*/  ISETP.NE.AND P3, PT, R4, RZ, P5 ;  /* 0x000000ff0400720c */ /* 0x000fe40002f65270 */
[----:B------:R-:W-:Y:S02]  /*0230*/  SEL R4, RZ, 0x1, !P4 ;  /* 0x00000001ff047807 */ /* 0x000fe40006000000 */
[----:B------:R-:W-:Y:S02]  /*0240*/  ISETP.NE.AND P1, PT, R8, RZ, P5 ;  /* 0x000000ff0800720c */ /* 0x000fe40002f25270 */
[----:B------:R-:W-:Y:S02]  /*0250*/  ISETP.NE.AND P2, PT, R9, RZ, P5 ;  /* 0x000000ff0900720c */ /* 0x000fe40002f45270 */
[----:B------:R-:W-:Y:S02]  /*0260*/  ISETP.NE.AND P4, PT, R5, RZ, P5 ;  /* 0x000000ff0500720c */ /* 0x000fe40002f85270 */
[----:B------:R-:W-:-:S02]  /*0270*/  ISETP.NE.AND P5, PT, R3, RZ, P5 ;  /* 0x000000ff0300720c */ /* 0x000fc40002fa5270 */
[C---:B------:R-:W-:Y:S02]  /*0280*/  PRMT R3, R11.reuse, 0x7771, RZ ;  /* 0x000077710b037816 */ /* 0x040fe400000000ff */
[C---:B-----5:R-:W-:Y:S02]  /*0290*/  PRMT R6, R12.reuse, 0x7770, RZ ;  /* 0x000077700c067816 */ /* 0x060fe400000000ff */
[----:B------:R-:W-:Y:S02]  /*02a0*/  PRMT R7, R12, 0x7771, RZ ;  /* 0x000077710c077816 */ /* 0x000fe400000000ff */
[----:B------:R-:W-:Y:S02]  /*02b0*/  PRMT R5, R11, 0x7772, RZ ;  /* 0x000077720b057816 */ /* 0x000fe400000000ff */
[----:B------:R-:W-:Y:S02]  /*02c0*/  ISETP.NE.AND P6, PT, R3, RZ, P6 ;  /* 0x000000ff0300720c */ /* 0x000fe400037c5270 */
[----:B------:R-:W-:-:S02]  /*02d0*/  ISETP.NE.AND P2, PT, R6, RZ, P2 ;  /* 0x000000ff0600720c */ /* 0x000fc40001745270 */
[----:B------:R-:W-:Y:S02]  /*02e0*/  ISETP.NE.AND P3, PT, R7, RZ, P3 ;  /* 0x000000ff0700720c */ /* 0x000fe40001f65270 */
[----:B------:R-:W-:Y:S02]  /*02f0*/  PRMT R3, R11, 0x7773, RZ ;  /* 0x000077730b037816 */ /* 0x000fe400000000ff */
[----:B------:R-:W-:Y:S02]  /*0300*/  PRMT R8, R12, 0x7772, RZ ;  /* 0x000077720c087816 */ /* 0x000fe400000000ff */
[----:B------:R-:W-:Y:S02]  /*0310*/  ISETP.NE.AND P0, PT, R5, RZ, P0 ;  /* 0x000000ff0500720c */ /* 0x000fe40000705270 */
[----:B------:R-:W-:Y:S02]  /*0320*/  SEL R5, RZ, 0x1, !P6 ;  /* 0x00000001ff057807 */ /* 0x000fe40007000000 */
[----:B------:R-:W-:-:S02]  /*0330*/  SEL R6, RZ, 0x1, !P2 ;  /* 0x00000001ff067807 */ /* 0x000fc40005000000 */
[----:B------:R-:W-:Y:S02]  /*0340*/  SEL R7, RZ, 0x1, !P3 ;  /* 0x00000001ff077807 */ /* 0x000fe40005800000 */
[----:B------:R-:W-:Y:S02]  /*0350*/  ISETP.NE.AND P1, PT, R3, RZ, P1 ;  /* 0x000000ff0300720c */ /* 0x000fe40000f25270 */
[----:B------:R-:W-:Y:S02]  /*0360*/  ISETP.NE.AND P4, PT, R8, RZ, P4 ;  /* 0x000000ff0800720c */ /* 0x000fe40002785270 */
[----:B------:R-:W-:Y:S02]  /*0370*/  PRMT R3, R12, 0x7773, RZ ;  /* 0x000077730c037816 */ /* 0x000fe400000000ff */
[----:B------:R-:W-:Y:S02]  /*0380*/  PRMT R9, R5, 0x7604, R4 ;  /* 0x0000760405097816 */ /* 0x000fe40000000004 */
[----:B------:R-:W-:-:S02]  /*0390*/  PRMT R7, R7, 0x7604, R6 ;  /* 0x0000760407077816 */ /* 0x000fc40000000006 */
[----:B------:R-:W-:Y:S02]  /*03a0*/  IADD3 R4, P2, R0, c[0x0][0x178], RZ ;  /* 0x00005e0000047a10 */ /* 0x000fe40007f5e0ff */
[----:B------:R-:W-:Y:S02]  /*03b0*/  SEL R0, RZ, 0x1, !P0 ;  /* 0x00000001ff007807 */ /* 0x000fe40004000000 */
[----:B------:R-:W-:Y:S01]  /*03c0*/  SEL R6, RZ, 0x1, !P4 ;  /* 0x00000001ff067807 */ /* 0x000fe20006000000 */
[----:B------:R-:W-:Y:S01]  /*03d0*/  IMAD.X R5, RZ, RZ, c[0x0][0x17c], P2 ;  /* 0x00005f00ff057624 */ /* 0x000fe200010e06ff */
[----:B------:R-:W-:Y:S02]  /*03e0*/  ISETP.NE.AND P5, PT, R3, RZ, P5 ;  /* 0x000000ff0300720c */ /* 0x000fe40002fa5270 */
[----:B------:R-:W-:Y:S01]  /*03f0*/  PRMT R9, R0, 0x7054, R9 ;  /* 0x0000705400097816 */ /* 0x000fe20000000009 */
[----:B------:R-:W-:Y:S01]  /*0400*/  IMAD.WIDE R2, R2, 0x4, R4 ;  /* 0x0000000402027825 */ /* 0x000fe200078e0204 */
[----:B------:R-:W-:-:S02]  /*0410*/  PRMT R7, R6, 0x7054, R7 ;  /* 0x0000705406077816 */ /* 0x000fc40000000007 */
[----:B------:R-:W-:Y:S02]  /*0420*/  SEL R0, RZ, 0x1, !P1 ;  /* 0x00000001ff007807 */ /* 0x000fe40004800000 */
[----:B------:R-:W-:Y:S02]  /*0430*/  SEL R6, RZ, 0x1, !P5 ;  /* 0x00000001ff067807 */ /* 0x000fe40006800000 */
[----:B------:R-:W-:Y:S02]  /*0440*/  PRMT R9, R0, 0x654, R9 ;  /* 0x0000065400097816 */ /* 0x000fe40000000009 */
[----:B------:R-:W-:-:S03]  /*0450*/  PRMT R7, R6, 0x654, R7 ;  /* 0x0000065406077816 */ /* 0x000fc60000000007 */
[----:B------:R-:W-:Y:S04]  /*0460*/  STG.E [R2.64], R9 ;  /* 0x0000000902007986 */ /* 0x000fe8000c101904 */
[----:B------:R-:W-:Y:S01]  /*0470*/  STG.E [R2.64+0x200], R7 ;  /* 0x0002000702007986 */ /* 0x000fe2000c101904 */
[----:B------:R-:W-:Y:S05]  /*0480*/  EXIT ;  /* 0x000000000000794d */ /* 0x000fea0003800000 */
.L_x_22897:
        /* <DEDUP_REMOVED lines=182> */
.L_x_22900:
[----:B------:R-:W-:-:S13]  /*0ff0*/  ISETP.GE.AND P0, PT, R13, R12, PT ;  /* 0x0000000c0d00720c */ /* 0x000fda0003f06270 */
[----:B------:R-:W-:Y:S05]  /*1000*/  @P0 BRA `(.L_x_22902) ;  /* 0x000000c000000947 */ /* 0x000fea0003800000 */
[----:B0-----:R-:W-:Y:S01]  /*1010*/  IMAD.IADD R2, R0, 0x1, R13 ;  /* 0x0000000100027824 */ /* 0x001fe200078e020d */
[----:B------:R-:W-:-:S04]  /*1020*/  IADD3 R13, R13, 0x80, RZ ;  /* 0x000000800d0d7810 */ /* 0x000fc80007ffe0ff */
[----:B------:R-:W-:-:S05]  /*1030*/  IADD3 R2, P0, R2, c[0x0][0x178], RZ ;  /* 0x00005e0002027a10 */ /* 0x000fca0007f1e0ff */
[----:B------:R-:W-:-:S05]  /*1040*/  IMAD.X R3, RZ, RZ, c[0x0][0x17c], P0 ;  /* 0x00005f00ff037624 */ /* 0x000fca00000e06ff */
[----:B------:R0:W-:Y:S03]  /*1050*/  STG.E.U8 [R2.64], R5 ;  /* 0x0000000502007986 */ /* 0x0001e6000c101104 */
.L_x_22901:
[----:B------:R-:W-:-:S13]  /*1060*/  ISETP.GE.AND P0, PT, R13, R12, PT ;  /* 0x0000000c0d00720c */ /* 0x000fda0003f06270 */
[----:B------:R-:W-:Y:S05]  /*1070*/  @P0 BRA `(.L_x_22903) ;  /* 0x000000d000000947 */ /* 0x000fea0003800000 */
[----:B0-----:R-:W-:Y:S01]  /*1080*/  IMAD.IADD R2, R0, 0x1, R13 ;  /* 0x0000000100027824 */ /* 0x001fe200078e020d */
[----:B------:R-:W-:-:S04]  /*1090*/  IADD3 R13, R13, 0x80, RZ ;  /* 0x000000800d0d7810 */ /* 0x000fc80007ffe0ff */
[----:B------:R-:W-:-:S05]  /*10a0*/  IADD3 R2, P0, R2, c[0x0][0x178], RZ ;  /* 0x00005e0002027a10 */ /* 0x000fca0007f1e0ff */
[----:B------:R-:W-:-:S05]  /*10b0*/  IMAD.X R3, RZ, RZ, c[0x0][0x17c], P0 ;  /* 0x00005f00ff037624 */ /* 0x000fca00000e06ff */
[----:B------:R0:W-:Y:S03]  /*10c0*/  STG.E.U8 [R2.64], R7 ;  /* 0x0000000702007986 */ /* 0x0001e6000c101104 */
.L_x_22902:
        /* <DEDUP_REMOVED lines=8> */
.L_x_22903:
[----:B------:R-:W-:Y:S05]  /*1150*/  BSYNC B1 ;  /* 0x0000000000017941 */ /* 0x000fea0003800000 */
.L_x_22899:
[----:B------:R-:W-:-:S13]  /*1160*/  ISETP.GE.AND P0, PT, R13, R12, PT ;  /* 0x0000000c0d00720c */ /* 0x000fda0003f06270 */
[----:B0-----:R-:W-:Y:S01]  /*1170*/  @!P0 IMAD.IADD R2, R0, 0x1, R13 ;  /* 0x0000000100028824 */ /* 0x001fe200078e020d */
[----:B------:R-:W-:-:S04]  /*1180*/  @!P0 IADD3 R13, R13, 0x80, RZ ;  /* 0x000000800d0d8810 */ /* 0x000fc80007ffe0ff */
[----:B------:R-:W-:-:S05]  /*1190*/  @!P0 IADD3 R2, P2, R2, c[0x0][0x178], RZ ;  /* 0x00005e0002028a10 */ /* 0x000fca0007f5e0ff */
[----:B------:R-:W-:-:S05]  /*11a0*/  @!P0 IMAD.X R3, RZ, RZ, c[0x0][0x17c], P2 ;  /* 0x00005f00ff038624 */ /* 0x000fca00010e06ff */
[----:B------:R0:W-:Y:S03]  /*11b0*/  @!P0 STG.E.U8 [R2.64], R11 ;  /* 0x0000000b02008986 */ /* 0x0001e6000c101104 */
.L_x_22904:
[----:B------:R-:W-:Y:S05]  /*11c0*/  BSYNC B0 ;  /* 0x0000000000007941 */ /* 0x000fea0003800000 */
.L_x_22898:
        /* <DEDUP_REMOVED lines=9> */
.L_x_22905:
        /* <DEDUP_REMOVED lines=10> */
.L_x_23075:


//--------------------- .text._ZN2at6native29vectorized_elementwise_kernelILi8EZNS0_54_GLOBAL__N__d8c5977b_16_LinearAlgebra_cu_9e10b42f_321716addr_kernel_cudaERNS_14TensorIteratorERKN3c106ScalarES8_EUlbbbE_St5arrayIPcLm4EEEEviT0_T1_ --------------------------
	.section	.text._ZN2at6native29vectorized_elementwise_kernelILi8EZNS0_54_GLOBAL__N__d8c5977b_16_LinearAlgebra_cu_9e10b42f_321716addr_kernel_cudaERNS_14TensorIteratorERKN3c106ScalarES8_EUlbbbE_St5arrayIPcLm4EEEEviT0_T1_,"ax",@progbits
	.sectioninfo	@"SHI_REGISTERS=4"
	.align	128
        .global         _ZN2at6native29vectorized_elementwise_kernelILi8EZNS0_54_GLOBAL__N__d8c5977b_16_LinearAlgebra_cu_9e10b42f_321716addr_kernel_cudaERNS_14TensorIteratorERKN3c106ScalarES8_EUlbbbE_St5arrayIPcLm4EEEEviT0_T1_
        .type           _ZN2at6native29vectorized_elementwise_kernelILi8EZNS0_54_GLOBAL__N__d8c5977b_16_LinearAlgebra_cu_9e10b42f_321716addr_kernel_cudaERNS_14TensorIteratorERKN3c106ScalarES8_EUlbbbE_St5arrayIPcLm4EEEEviT0_T1_,@function
        .size           _ZN2at6native29vectorized_elementwise_kernelILi8EZNS0_54_GLOBAL__N__d8c5977b_16_LinearAlgebra_cu_9e10b42f_321716addr_kernel_cudaERNS_14TensorIteratorERKN3c106ScalarES8_EUlbbbE_St5arrayIPcLm4EEEEviT0_T1_,(.L_x_23076 - _ZN2at6native29vectorized_elementwise_kernelILi8EZNS0_54_GLOBAL__N__d8c5977b_16_LinearAlgebra_cu_9e10b42f_321716addr_kernel_cudaERNS_14TensorIteratorERKN3c106ScalarES8_EUlbbbE_St5arrayIPcLm4EEEEviT0_T1_)
        .other          _ZN2at6native29vectorized_elementwise_kernelILi8EZNS0_54_GLOBAL__N__d8c5977b_16_LinearAlgebra_cu_9e10b42f_321716addr_kernel_cudaERNS_14TensorIteratorERKN3c106ScalarES8_EUlbbbE_St5arrayIPcLm4EEEEviT0_T1_,@"STO_CUDA_ENTRY STV_DEFAULT"
_ZN2at6native29vectorized_elementwise_kernelILi8EZNS0_54_GLOBAL__N__d8c5977b_16_LinearAlgebra_cu_9e10b42f_321716addr_kernel_cudaERNS_14TensorIteratorERKN3c106ScalarES8_EUlbbbE_St5arrayIPcLm4EEEEviT0_T1_:
.text._ZN2at6native29vectorized_elementwise_kernelILi8EZNS0_54_GLOBAL__N__d8c5977b_16_LinearAlgebra_cu_9e10b42f_321716addr_kernel_cudaERNS_14TensorIteratorERKN3c106ScalarES8_EUlbbbE_St5arrayIPcLm4EEEEviT0_T1_:
[----:B------:R-:W-:Y:S02]  /*0000*/  MOV R1, c[0x0][0x28] ;  /* 0x00000a0000017a02 */ /* 0x000fe40000000f00 */
[----:B------:R-:W-:Y:S05]  /*0010*/  EXIT ;  /* 0x000000000000794d */ /* 0x000fea0003800000 */
.L_x_22906:
        /* <DEDUP_REMOVED lines=14> */
.L_x_23076:


//--------------------- .nv.global.init           --------------------------
	.section	.nv.global.init,"aw",@progbits
.nv.global.init:
	.type		$str$5,@object
	.size		$str$5,(__unnamed_9 - $str$5)
$str$5:
        /*0000*/ 	.byte	0x66, 0x61, 0x6c, 0x73, 0x65, 0x00
	.type		__unnamed_9,@object
	.size		__unnamed_9,(__unnamed_1 - __unnamed_9)
__unnamed_9:
        /*0006*/ 	.byte	0x66, 0x65, 0x74, 0x63, 0x68, 0x5f, 0x61, 0x6e, 0x64, 0x5f, 0x63, 0x61, 0x73, 0x74, 0x00
	.type		__unnamed_1,@object
	.size		__unnamed_1,(__unnamed_17 - __unnamed_1)
__unnamed_1:
        /*0015*/ 	.byte	0x66, 0x65, 0x74, 0x63, 0x68, 0x5f, 0x61, 0x6e, 0x64, 0x5f, 0x63, 0x61, 0x73, 0x74, 0x00
	.type		__unnamed_17,@object
	.size		__unnamed_17,(__unnamed_5 - __unnamed_17)
__unnamed_17:
        /*0024*/ 	.byte	0x66, 0x65, 0x74, 0x63, 0x68, 0x5f, 0x61, 0x6e, 0x64, 0x5f, 0x63, 0x61, 0x73, 0x74, 0x00
	.type		__unnamed_5,@object
	.size		__unnamed_5,(__unnamed_21 - __unnamed_5)
__unnamed_5:
        /*0033*/ 	.byte	0x66, 0x65, 0x74, 0x63, 0x68, 0x5f, 0x61, 0x6e, 0x64, 0x5f, 0x63, 0x61, 0x73, 0x74, 0x00
	.type		__unnamed_21,@object
	.size		__unnamed_21,(__unnamed_13 - __unnamed_21)
__unnamed_21:
        /*0042*/ 	.byte	0x66, 0x65, 0x74, 0x63, 0x68, 0x5f, 0x61, 0x6e, 0x64, 0x5f, 0x63, 0x61, 0x73, 0x74, 0x00
	.type		__unnamed_13,@object
	.size		__unnamed_13,(__unnamed_3 - __unnamed_13)
__unnamed_13:
        /*0051*/ 	.byte	0x66, 0x65, 0x74, 0x63, 0x68, 0x5f, 0x61, 0x6e, 0x64, 0x5f, 0x63, 0x61, 0x73, 0x74, 0x00
	.type		__unnamed_3,@object
	.size		__unnamed_3,(__unnamed_19 - __unnamed_3)
__unnamed_3:
        /*0060*/ 	.byte	0x66, 0x65, 0x74, 0x63, 0x68, 0x5f, 0x61, 0x6e, 0x64, 0x5f, 0x63, 0x61, 0x73, 0x74, 0x00
	.type		__unnamed_19,@object
	.size		__unnamed_19,(__unnamed_11 - __unnamed_19)
__unnamed_19:
        /*006f*/ 	.byte	0x66, 0x65, 0x74, 0x63, 0x68, 0x5f, 0x61, 0x6e, 0x64, 0x5f, 0x63, 0x61, 0x73, 0x74, 0x00
	.type		__unnamed_11,@object
	.size		__unnamed_11,(__unnamed_7 - __unnamed_11)
__unnamed_11:
        /*007e*/ 	.byte	0x66, 0x65, 0x74, 0x63, 0x68, 0x5f, 0x61, 0x6e, 0x64, 0x5f, 0x63, 0x61, 0x73, 0x74, 0x00
	.type		__unnamed_7,@object
	.size		__unnamed_7,(__unnamed_23 - __unnamed_7)
__unnamed_7:
        /*008d*/ 	.byte	0x66, 0x65, 0x74, 0x63, 0x68, 0x5f, 0x61, 0x6e, 0x64, 0x5f, 0x63, 0x61, 0x73, 0x74, 0x00
	.type		__unnamed_23,@object
	.size		__unnamed_23,(__unnamed_15 - __unnamed_23)
__unnamed_23:
        /*009c*/ 	.byte	0x66, 0x65, 0x74, 0x63, 0x68, 0x5f, 0x61, 0x6e, 0x64, 0x5f, 0x63, 0x61, 0x73, 0x74, 0x00
	.type		__unnamed_15,@object
	.size		__unnamed_15,(__unnamed_10 - __unnamed_15)
__unnamed_15:
        /*00ab*/ 	.byte	0x66, 0x65, 0x74, 0x63, 0x68, 0x5f, 0x61, 0x6e, 0x64, 0x5f, 0x63, 0x61, 0x73, 0x74, 0x00
	.type		__unnamed_10,@object
	.size		__unnamed_10,(__unnamed_2 - __unnamed_10)
__unnamed_10:
        /*00ba*/ 	.byte	0x63, 0x61, 0x73, 0x74, 0x5f, 0x61, 0x6e, 0x64, 0x5f, 0x73, 0x74, 0x6f, 0x72, 0x65, 0x00
	.type		__unnamed_2,@object
	.size		__unnamed_2,(__unnamed_18 - __unnamed_2)
__unnamed_2:
        /*00c9*/ 	.byte	0x63, 0x61, 0x73, 0x74, 0x5f, 0x61, 0x6e, 0x64, 0x5f, 0x73, 0x74, 0x6f, 0x72, 0x65, 0x00
	.type		__unnamed_18,@object
	.size		__unnamed_18,(__unnamed_6 - __unnamed_18)
__unnamed_18:
        /*00d8*/ 	.byte	0x63, 0x61, 0x73, 0x74, 0x5f, 0x61, 0x6e, 0x64, 0x5f, 0x73, 0x74, 0x6f, 0x72, 0x65, 0x00
	.type		__unnamed_6,@object
	.size		__unnamed_6,(__unnamed_22 - __unnamed_6)
__unnamed_6:
        /*00e7*/ 	.byte	0x63, 0x61, 0x73, 0x74, 0x5f, 0x61, 0x6e, 0x64, 0x5f, 0x73, 0x74, 0x6f, 0x72, 0x65, 0x00
	.type		__unnamed_22,@object
	.size		__unnamed_22,(__unnamed_14 - __unnamed_22)
__unnamed_22:
        /*00f6*/ 	.byte	0x63, 0x61, 0x73, 0x74, 0x5f, 0x61, 0x6e, 0x64, 0x5f, 0x73, 0x74, 0x6f, 0x72, 0x65, 0x00
	.type		__unnamed_14,@object
	.size		__unnamed_14,(__unnamed_4 - __unnamed_14)
__unnamed_14:
        /*0105*/ 	.byte	0x63, 0x61, 0x73, 0x74, 0x5f, 0x61, 0x6e, 0x64, 0x5f, 0x73, 0x74, 0x6f, 0x72, 0x65, 0x00
	.type		__unnamed_4,@object
	.size		__unnamed_4,(__unnamed_20 - __unnamed_4)
__unnamed_4:
        /*0114*/ 	.byte	0x63, 0x61, 0x73, 0x74, 0x5f, 0x61, 0x6e, 0x64, 0x5f, 0x73, 0x74, 0x6f, 0x72, 0x65, 0x00
	.type		__unnamed_20,@object
	.size		__unnamed_20,(__unnamed_12 - __unnamed_20)
__unnamed_20:
        /*0123*/ 	.byte	0x63, 0x61, 0x73, 0x74, 0x5f, 0x61, 0x6e, 0x64, 0x5f, 0x73, 0x74, 0x6f, 0x72, 0x65, 0x00
	.type		__unnamed_12,@object
	.size		__unnamed_12,(__unnamed_8 - __unnamed_12)
__unnamed_12:
        /*0132*/ 	.byte	0x63, 0x61, 0x73, 0x74, 0x5f, 0x61, 0x6e, 0x64, 0x5f, 0x73, 0x74, 0x6f, 0x72, 0x65, 0x00
	.type		__unnamed_8,@object
	.size		__unnamed_8,(__unnamed_24 - __unnamed_8)
__unnamed_8:
        /*0141*/ 	.byte	0x63, 0x61, 0x73, 0x74, 0x5f, 0x61, 0x6e, 0x64, 0x5f, 0x73, 0x74, 0x6f, 0x72, 0x65, 0x00
	.type		__unnamed_24,@object
	.size		__unnamed_24,(__unnamed_16 - __unnamed_24)
__unnamed_24:
        /*0150*/ 	.byte	0x63, 0x61, 0x73, 0x74, 0x5f, 0x61, 0x6e, 0x64, 0x5f, 0x73, 0x74, 0x6f, 0x72, 0x65, 0x00
	.type		__unnamed_16,@object
	.size		__unnamed_16,($str$6 - __unnamed_16)
__unnamed_16:
        /*015f*/ 	.byte	0x63, 0x61, 0x73, 0x74, 0x5f, 0x61, 0x6e, 0x64, 0x5f, 0x73, 0x74, 0x6f, 0x72, 0x65, 0x00
	.type		$str$6,@object
	.size		$str$6,(.L_68 - $str$6)
$str$6:
        /*016e*/ 	.byte	0x2f, 0x72, 0x6f, 0x6f, 0x74, 0x2f, 0x2e, 0x70, 0x79, 0x65, 0x6e, 0x76, 0x2f, 0x76, 0x65, 0x72
        /*017e*/ 	.byte	0x73, 0x69, 0x6f, 0x6e, 0x73, 0x2f, 0x33, 0x2e, 0x31, 0x33, 0x2e, 0x31, 0x32, 0x2f, 0x6c, 0x69
        /*018e*/ 	.byte	0x62, 0x2f, 0x70, 0x79, 0x74, 0x68, 0x6f, 0x6e, 0x33, 0x2e, 0x31, 0x33, 0x2f, 0x73, 0x69, 0x74
        /*019e*/ 	.byte	0x65, 0x2d, 0x70, 0x61, 0x63, 0x6b, 0x61, 0x67, 0x65, 0x73, 0x2f, 0x74, 0x6f, 0x72, 0x63, 0x68
        /*01ae*/ 	.byte	0x2f, 0x69, 0x6e, 0x63, 0x6c, 0x75, 0x64, 0x65, 0x2f, 0x63, 0x31, 0x30, 0x2f, 0x63, 0x6f, 0x72
        /*01be*/ 	.byte	0x65, 0x2f, 0x44, 0x79, 0x6e, 0x61, 0x6d, 0x69, 0x63, 0x43, 0x61, 0x73, 0x74, 0x2e, 0x68, 0x00
.L_68:


//--------------------- .nv.global                --------------------------
	.section	.nv.global,"aw",@nobits
.nv.global:
	.type		_ZN52_INTERNAL_d8c5977b_16_LinearAlgebra_cu_9e10b42f_32176thrust23THRUST_300001_SM_800_NS3seqE,@object
	.size		_ZN52_INTERNAL_d8c5977b_16_LinearAlgebra_cu_9e10b42f_32176thrust23THRUST_300001_SM_800_NS3seqE,(_ZN52_INTERNAL_d8c5977b_16_LinearAlgebra_cu_9e10b42f_32174cuda3std3__48in_placeE - _ZN52_INTERNAL_d8c5977b_16_LinearAlgebra_cu_9e10b42f_32176thrust23THRUST_300001_SM_800_NS3seqE)
_ZN52_INTERNAL_d8c5977b_16_LinearAlgebra_cu_9e10b42f_32176thrust23THRUST_300001_SM_800_NS3seqE:
	.zero		1
	.type		_ZN52_INTERNAL_d8c5977b_16_LinearAlgebra_cu_9e10b42f_32174cuda3std3__48in_placeE,@object
	.size		_ZN52_INTERNAL_d8c5977b_16_LinearAlgebra_cu_9e10b42f_32174cuda3std3__48in_placeE,(_ZN52_INTERNAL_d8c5977b_16_LinearAlgebra_cu_9e10b42f_32174cuda3std6ranges3__45__cpo4sizeE - _ZN52_INTERNAL_d8c5977b_16_LinearAlgebra_cu_9e10b42f_32174cuda3std3__48in_placeE)
_ZN52_INTERNAL_d8c5977b_16_LinearAlgebra_cu_9e10b42f_32174cuda3std3__48in_placeE:
	.zero		1
	.type		_ZN52_INTERNAL_d8c5977b_16_LinearAlgebra_cu_9e10b42f_32174cuda3std6ranges3__45__cpo4sizeE,@object
	.size		_ZN52_INTERNAL_d8c5977b_16_LinearAlgebra_cu_9e10b42f_32174cuda3std6ranges3__45__cpo4sizeE,(_ZN52_INTERNAL_d8c5977b_16_LinearAlgebra_cu_9e10b42f_32176thrust23THRUST_300001_SM_800_NS12placeholders2_3E - _ZN52_INTERNAL_d8c5977b_16_LinearAlgebra_cu_9e10b42f_32174cuda3std6ranges3__45__cpo4sizeE)
_ZN52_INTERNAL_d8c5977b_16_LinearAlgebra_cu_9e10b42f_32174cuda3std6ranges3__45__cpo4sizeE:
	.zero		1
	.type		_ZN52_INTERNAL_d8c5977b_16_LinearAlgebra_cu_9e10b42f_32176thrust23THRUST_300001_SM_800_NS12placeholders2_3E,@object
	.size		_ZN52_INTERNAL_d8c5977b_16_LinearAlgebra_cu_9e10b42f_32176thrust23THRUST_300001_SM_800_NS12placeholders2_3E,(_ZN52_INTERNAL_d8c5977b_16_LinearAlgebra_cu_9e10b42f_32174cuda3std3__45__cpo6cbeginE - _ZN52_INTERNAL_d8c5977b_16_LinearAlgebra_cu_9e10b42f_32176thrust23THRUST_300001_SM_800_NS12placeholders2_3E)
_ZN52_INTERNAL_d8c5977b_16_LinearAlgebra_cu_9e10b42f_32176thrust23THRUST_300001_SM_800_NS12placeholders2_3E:
	.zero		1
	.type		_ZN52_INTERNAL_d8c5977b_16_LinearAlgebra_cu_9e10b42f_32174cuda3std3__45__cpo6cbeginE,@object
	.size		_ZN52_INTERNAL_d8c5977b_16_LinearAlgebra_cu_9e10b42f_32174cuda3std3__45__cpo6cbeginE,(_ZN52_INTERNAL_d8c5977b_16_LinearAlgebra_cu_9e10b42f_32174cuda3std6ranges3__45__cpo6cbeginE - _ZN52_INTERNAL_d8c5977b_16_LinearAlgebra_cu_9e10b42f_32174cuda3std3__45__cpo6cbeginE)
_ZN52_INTERNAL_d8c5977b_16_LinearAlgebra_cu_9e10b42f_32174cuda3std3__45__cpo6cbeginE:
	.zero		1
	.type		_ZN52_INTERNAL_d8c5977b_16_LinearAlgebra_cu_9e10b42f_32174cuda3std6ranges3__45__cpo6cbeginE,@object
	.size		_ZN52_INTERNAL_d8c5977b_16_LinearAlgebra_cu_9e10b42f_32174cuda3std6ranges3__45__cpo6cbeginE,(_ZN52_INTERNAL_d8c5977b_16_LinearAlgebra_cu_9e10b42f_32176thrust23THRUST_300001_SM_800_NS12placeholders2_7E - _ZN52_INTERNAL_d8c5977b_16_LinearAlgebra_cu_9e10b42f_32174cuda3std6ranges3__45__cpo6cbeginE)
_ZN52_INTERNAL_d8c5977b_16_LinearAlgebra_cu_9e10b42f_32174cuda3std6ranges3__45__cpo6cbeginE:
	.zero		1
	.type		_ZN52_INTERNAL_d8c5977b_16_LinearAlgebra_cu_9e10b42f_32176thrust23THRUST_300001_SM_800_NS12placeholders2_7E,@object
	.size		_ZN52_INTERNAL_d8c5977b_16_LinearAlgebra_cu_9e10b42f_32176thrust23THRUST_300001_SM_800_NS12placeholders2_7E,(_ZN52_INTERNAL_d8c5977b_16_LinearAlgebra_cu_9e10b42f_32174cuda3std3__45__cpo7crbeginE - _ZN52_INTERNAL_d8c5977b_16_LinearAlgebra_cu_9e10b42f_32176thrust23THRUST_300001_SM_800_NS12placeholders2_7E)
_ZN52_INTERNAL_d8c5977b_16_LinearAlgebra_cu_9e10b42f_32176thrust23THRUST_300001_SM_800_NS12placeholders2_7E:
	.zero		1
	.type		_ZN52_INTERNAL_d8c5977b_16_LinearAlgebra_cu_9e10b42f_32174cuda3std3__45__cpo7crbeginE,@object
	.size		_ZN52_INTERNAL_d8c5977b_16_LinearAlgebra_cu_9e10b42f_32174cuda3std3__45__cpo7crbeginE,(_ZN52_INTERNAL_d8c5977b_16_LinearAlgebra_cu_9e10b42f_32174cuda3std6ranges3__45__cpo4nextE - _ZN52_INTERNAL_d8c5977b_16_LinearAlgebra_cu_9e10b42f_32174cuda3std3__45__cpo7crbeginE)
_ZN52_INTERNAL_d8c5977b_16_LinearAlgebra_cu_9e10b42f_32174cuda3std3__45__cpo7crbeginE:
	.zero		1
	.type		_ZN52_INTERNAL_d8c5977b_16_LinearAlgebra_cu_9e10b42f_32174cuda3std6ranges3__45__cpo4nextE,@object
	.size		_ZN52_INTERNAL_d8c5977b_16_LinearAlgebra_cu_9e10b42f_32174cuda3std6ranges3__45__cpo4nextE,(_ZN52_INTERNAL_d8c5977b_16_LinearAlgebra_cu_9e10b42f_32174cuda3std6ranges3__45__cpo4swapE - _ZN52_INTERNAL_d8c5977b_16_LinearAlgebra_cu_9e10b42f_32174cuda3std6ranges3__45__cpo4nextE)
_ZN52_INTERNAL_d8c5977b_16_LinearAlgebra_cu_9e10b42f_32174cuda3std6ranges3__45__cpo4nextE:
	.zero		1
	.type		_ZN52_INTERNAL_d8c5977b_16_LinearAlgebra_cu_9e10b42f_32174cuda3std6ranges3__45__cpo4swapE,@object
	.size		_ZN52_INTERNAL_d8c5977b_16_LinearAlgebra_cu_9e10b42f_32174cuda3std6ranges3__45__cpo4swapE,(_ZN52_INTERNAL_d8c5977b_16_LinearAlgebra_cu_9e10b42f_32176thrust23THRUST_300001_SM_800_NS8cuda_cub10par_nosyncE - _ZN52_INTERNAL_d8c5977b_16_LinearAlgebra_cu_9e10b42f_32174cuda3std6ranges3__45__cpo4swapE)
_ZN52_INTERNAL_d8c5977b_16_LinearAlgebra_cu_9e10b42f_32174cuda3std6ranges3__45__cpo4swapE:
	.zero		1
	.type		_ZN52_INTERNAL_d8c5977b_16_LinearAlgebra_cu_9e10b42f_32176thrust23THRUST_300001_SM_800_NS8cuda_cub10par_nosyncE,@object
	.size		_ZN52_INTERNAL_d8c5977b_16_LinearAlgebra_cu_9e10b42f_32176thrust23THRUST_300001_SM_800_NS8cuda_cub10par_nosyncE,(_ZN52_INTERNAL_d8c5977b_16_LinearAlgebra_cu_9e10b42f_32176thrust23THRUST_300001_SM_800_NS12placeholders2_9E - _ZN52_INTERNAL_d8c5977b_16_LinearAlgebra_cu_9e10b42f_32176thrust23THRUST_300001_SM_800_NS8cuda_cub10par_nosyncE)
_ZN52_INTERNAL_d8c5977b_16_LinearAlgebra_cu_9e10b42f_32176thrust23THRUST_300001_SM_800_NS8cuda_cub10par_nosyncE:
	.zero		1
	.type		_ZN52_INTERNAL_d8c5977b_16_LinearAlgebra_cu_9e10b42f_32176thrust23THRUST_300001_SM_800_NS12placeholders2_9E,@object
	.size		_ZN52_INTERNAL_d8c5977b_16_LinearAlgebra_cu_9e10b42f_32176thrust23THRUST_300001_SM_800_NS12placeholders2_9E,(_ZN52_INTERNAL_d8c5977b_16_LinearAlgebra_cu_9e10b42f_32174cuda3std3__454_GLOBAL__N__d8c5977b_16_LinearAlgebra_cu_9e10b42f_32176ignoreE - _ZN52_INTERNAL_d8c5977b_16_LinearAlgebra_cu_9e10b42f_32176thrust23THRUST_300001_SM_800_NS12placeholders2_9E)
_ZN52_INTERNAL_d8c5977b_16_LinearAlgebra_cu_9e10b42f_32176thrust23THRUST_300001_SM_800_NS12placeholders2_9E:
	.zero		1
	.type		_ZN52_INTERNAL_d8c5977b_16_LinearAlgebra_cu_9e10b42f_32174cuda3std3__454_GLOBAL__N__d8c5977b_16_LinearAlgebra_cu_9e10b42f_32176ignoreE,@object
	.size		_ZN52_INTERNAL_d8c5977b_16_LinearAlgebra_cu_9e10b42f_32174cuda3std3__454_GLOBAL__N__d8c5977b_16_LinearAlgebra_cu_9e10b42f_32176ignoreE,(_ZN52_INTERNAL_d8c5977b_16_LinearAlgebra_cu_9e10b42f_32174cuda3std6ranges3__45__cpo4dataE - _ZN52_INTERNAL_d8c5977b_16_LinearAlgebra_cu_9e10b42f_32174cuda3std3__454_GLOBAL__N__d8c5977b_16_LinearAlgebra_cu_9e10b42f_32176ignoreE)
_ZN52_INTERNAL_d8c5977b_16_LinearAlgebra_cu_9e10b42f_32174cuda3std3__454_GLOBAL__N__d8c5977b_16_LinearAlgebra_cu_9e10b42f_32176ignoreE:
	.zero		1
	.type		_ZN52_INTERNAL_d8c5977b_16_LinearAlgebra_cu_9e10b42f_32174cuda3std6ranges3__45__cpo4dataE,@object
	.size		_ZN52_INTERNAL_d8c5977b_16_LinearAlgebra_cu_9e10b42f_32174cuda3std6ranges3__45__cpo4dataE,(_ZN52_INTERNAL_d8c5977b_16_LinearAlgebra_cu_9e10b42f_32176thrust23THRUST_300001_SM_800_NS12placeholders2_1E - _ZN52_INTERNAL_d8c5977b_16_LinearAlgebra_cu_9e10b42f_32174cuda3std6ranges3__45__cpo4dataE)
_ZN52_INTERNAL_d8c5977b_16_LinearAlgebra_cu_9e10b42f_32174cuda3std6ranges3__45__cpo4dataE:
	.zero		1
	.type		_ZN52_INTERNAL_d8c5977b_16_LinearAlgebra_cu_9e10b42f_32176thrust23THRUST_300001_SM_800_NS12placeholders2_1E,@object
	.size		_ZN52_INTERNAL_d8c5977b_16_LinearAlgebra_cu_9e10b42f_32176thrust23THRUST_300001_SM_800_NS12placeholders2_1E,(_ZN52_INTERNAL_d8c5977b_16_LinearAlgebra_cu_9e10b42f_32174cuda3std3__45__cpo5beginE - _ZN52_INTERNAL_d8c5977b_16_LinearAlgebra_cu_9e10b42f_32176thrust23THRUST_300001_SM_800_NS12placeholders2_1E)
_ZN52_INTERNAL_d8c5977b_16_LinearAlgebra_cu_9e10b42f_32176thrust23THRUST_300001_SM_800_NS12placeholders2_1E:
	.zero		1
	.type		_ZN52_INTERNAL_d8c5977b_16_LinearAlgebra_cu_9e10b42f_32174cuda3std3__45__cpo5beginE,@object
	.size		_ZN52_INTERNAL_d8c5977b_16_LinearAlgebra_cu_9e10b42f_32174cuda3std3__45__cpo5beginE,(_ZN52_INTERNAL_d8c5977b_16_LinearAlgebra_cu_9e10b42f_32174cuda3std6ranges3__45__cpo5beginE - _ZN52_INTERNAL_d8c5977b_16_LinearAlgebra_cu_9e10b42f_32174cuda3std3__45__cpo5beginE)
_ZN52_INTERNAL_d8c5977b_16_LinearAlgebra_cu_9e10b42f_32174cuda3std3__45__cpo5beginE:
	.zero		1
	.type		_ZN52_INTERNAL_d8c5977b_16_LinearAlgebra_cu_9e10b42f_32174cuda3std6ranges3__45__cpo5beginE,@object
	.size		_ZN52_INTERNAL_d8c5977b_16_LinearAlgebra_cu_9e10b42f_32174cuda3std6ranges3__45__cpo5beginE,(_ZN52_INTERNAL_d8c5977b_16_LinearAlgebra_cu_9e10b42f_32176thrust23THRUST_300001_SM_800_NS12placeholders2_5E - _ZN52_INTERNAL_d8c5977b_16_LinearAlgebra_cu_9e10b42f_32174cuda3std6ranges3__45__cpo5beginE)
_ZN52_INTERNAL_d8c5977b_16_LinearAlgebra_cu_9e10b42f_32174cuda3std6ranges3__45__cpo5beginE:
	.zero		1
	.type		_ZN52_INTERNAL_d8c5977b_16_LinearAlgebra_cu_9e10b42f_32176thrust23THRUST_300001_SM_800_NS12placeholders2_5E,@object
	.size		_ZN52_INTERNAL_d8c5977b_16_LinearAlgebra_cu_9e10b42f_32176thrust23THRUST_300001_SM_800_NS12placeholders2_5E,(_ZN52_INTERNAL_d8c5977b_16_LinearAlgebra_cu_9e10b42f_32174cuda3std3__45__cpo6rbeginE - _ZN52_INTERNAL_d8c5977b_16_LinearAlgebra_cu_9e10b42f_32176thrust23THRUST_300001_SM_800_NS12placeholders2_5E)
_ZN52_INTERNAL_d8c5977b_16_LinearAlgebra_cu_9e10b42f_32176thrust23THRUST_300001_SM_800_NS12placeholders2_5E:
	.zero		1
	.type		_ZN52_INTERNAL_d8c5977b_16_LinearAlgebra_cu_9e10b42f_32174cuda3std3__45__cpo6rbeginE,@object
	.size		_ZN52_INTERNAL_d8c5977b_16_LinearAlgebra_cu_9e10b42f_32174cuda3std3__45__cpo6rbeginE,(_ZN52_INTERNAL_d8c5977b_16_LinearAlgebra_cu_9e10b42f_32174cuda3std6ranges3__45__cpo7advanceE - _ZN52_INTERNAL_d8c5977b_16_LinearAlgebra_cu_9e10b42f_32174cuda3std3__45__cpo6rbeginE)
_ZN52_INTERNAL_d8c5977b_16_LinearAlgebra_cu_9e10b42f_32174cuda3std3__45__cpo6rbeginE:
	.zero		1
	.type		_ZN52_INTERNAL_d8c5977b_16_LinearAlgebra_cu_9e10b42f_32174cuda3std6ranges3__45__cpo7advanceE,@object
	.size		_ZN52_INTERNAL_d8c5977b_16_LinearAlgebra_cu_9e10b42f_32174cuda3std6ranges3__45__cpo7advanceE,(_ZN52_INTERNAL_d8c5977b_16_LinearAlgebra_cu_9e10b42f_32174cuda3std3__47nulloptE - _ZN52_INTERNAL_d8c5977b_16_LinearAlgebra_cu_9e10b42f_32174cuda3std6ranges3__45__cpo7advanceE)
_ZN52_INTERNAL_d8c5977b_16_LinearAlgebra_cu_9e10b42f_32174cuda3std6ranges3__45__cpo7advanceE:
	.zero		1
	.type		_ZN52_INTERNAL_d8c5977b_16_LinearAlgebra_cu_9e10b42f_32174cuda3std3__47nulloptE,@object
	.size		_ZN52_INTERNAL_d8c5977b_16_LinearAlgebra_cu_9e10b42f_32174cuda3std3__47nulloptE,(_ZN52_INTERNAL_d8c5977b_16_LinearAlgebra_cu_9e10b42f_32174cuda3std6ranges3__45__cpo8distanceE - _ZN52_INTERNAL_d8c5977b_16_LinearAlgebra_cu_9e10b42f_32174cuda3std3__47nulloptE)
_ZN52_INTERNAL_d8c5977b_16_LinearAlgebra_cu_9e10b42f_32174cuda3std3__47nulloptE:
	.zero		1
	.type		_ZN52_INTERNAL_d8c5977b_16_LinearAlgebra_cu_9e10b42f_32174cuda3std6ranges3__45__cpo8distanceE,@object
	.size		_ZN52_INTERNAL_d8c5977b_16_LinearAlgebra_cu_9e10b42f_32174cuda3std6ranges3__45__cpo8distanceE,(_ZN52_INTERNAL_d8c5977b_16_LinearAlgebra_cu_9e10b42f_32176thrust23THRUST_300001_SM_800_NS12placeholders3_10E - _ZN52_INTERNAL_d8c5977b_16_LinearAlgebra_cu_9e10b42f_32174cuda3std6ranges3__45__cpo8distanceE)
_ZN52_INTERNAL_d8c5977b_16_LinearAlgebra_cu_9e10b42f_32174cuda3std6ranges3__45__cpo8distanceE:
	.zero		1
	.type		_ZN52_INTERNAL_d8c5977b_16_LinearAlgebra_cu_9e10b42f_32176thrust23THRUST_300001_SM_800_NS12placeholders3_10E,@object
	.size		_ZN52_INTERNAL_d8c5977b_16_LinearAlgebra_cu_9e10b42f_32176thrust23THRUST_300001_SM_800_NS12placeholders3_10E,(_ZN52_INTERNAL_d8c5977b_16_LinearAlgebra_cu_9e10b42f_32174cuda3std3__419piecewise_constructE - _ZN52_INTERNAL_d8c5977b_16_LinearAlgebra_cu_9e10b42f_32176thrust23THRUST_300001_SM_800_NS12placeholders3_10E)
_ZN52_INTERNAL_d8c5977b_16_LinearAlgebra_cu_9e10b42f_32176thrust23THRUST_300001_SM_800_NS12placeholders3_10E:
	.zero		1
	.type		_ZN52_INTERNAL_d8c5977b_16_LinearAlgebra_cu_9e10b42f_32174cuda3std3__419piecewise_constructE,@object
	.size		_ZN52_INTERNAL_d8c5977b_16_LinearAlgebra_cu_9e10b42f_32174cuda3std3__419piecewise_constructE,(_ZN52_INTERNAL_d8c5977b_16_LinearAlgebra_cu_9e10b42f_32174cuda3std6ranges3__45__cpo5cdataE - _ZN52_INTERNAL_d8c5977b_16_LinearAlgebra_cu_9e10b42f_32174cuda3std3__419piecewise_constructE)
_ZN52_INTERNAL_d8c5977b_16_LinearAlgebra_cu_9e10b42f_32174cuda3std3__419piecewise_constructE:
	.zero		1
	.type		_ZN52_INTERNAL_d8c5977b_16_LinearAlgebra_cu_9e10b42f_32174cuda3std6ranges3__45__cpo5cdataE,@object
	.size		_ZN52_INTERNAL_d8c5977b_16_LinearAlgebra_cu_9e10b42f_32174cuda3std6ranges3__45__cpo5cdataE,(_ZN52_INTERNAL_d8c5977b_16_LinearAlgebra_cu_9e10b42f_32176thrust23THRUST_300001_SM_800_NS12placeholders2_2E - _ZN52_INTERNAL_d8c5977b_16_LinearAlgebra_cu_9e10b42f_32174cuda3std6ranges3__45__cpo5cdataE)
_ZN52_INTERNAL_d8c5977b_16_LinearAlgebra_cu_9e10b42f_32174cuda3std6ranges3__45__cpo5cdataE:
	.zero		1
	.type		_ZN52_INTERNAL_d8c5977b_16_LinearAlgebra_cu_9e10b42f_32176thrust23THRUST_300001_SM_800_NS12placeholders2_2E,@object
	.size		_ZN52_INTERNAL_d8c5977b_16_LinearAlgebra_cu_9e10b42f_32176thrust23THRUST_300001_SM_800_NS12placeholders2_2E,(_ZN52_INTERNAL_d8c5977b_16_LinearAlgebra_cu_9e10b42f_32174cuda3std3__45__cpo3endE - _ZN52_INTERNAL_d8c5977b_16_LinearAlgebra_cu_9e10b42f_32176thrust23THRUST_300001_SM_800_NS12placeholders2_2E)
_ZN52_INTERNAL_d8c5977b_16_LinearAlgebra_cu_9e10b42f_32176thrust23THRUST_300001_SM_800_NS12placeholders2_2E:
	.zero		1
	.type		_ZN52_INTERNAL_d8c5977b_16_LinearAlgebra_cu_9e10b42f_32174cuda3std3__45__cpo3endE,@object
	.size		_ZN52_INTERNAL_d8c5977b_16_LinearAlgebra_cu_9e10b42f_32174cuda3std3__45__cpo3endE,(_ZN52_INTERNAL_d8c5977b_16_LinearAlgebra_cu_9e10b42f_32174cuda3std6ranges3__45__cpo3endE - _ZN52_INTERNAL_d8c5977b_16_LinearAlgebra_cu_9e10b42f_32174cuda3std3__45__cpo3endE)
_ZN52_INTERNAL_d8c5977b_16_LinearAlgebra_cu_9e10b42f_32174cuda3std3__45__cpo3endE:
	.zero		1
	.type		_ZN52_INTERNAL_d8c5977b_16_LinearAlgebra_cu_9e10b42f_32174cuda3std6ranges3__45__cpo3endE,@object
	.size		_ZN52_INTERNAL_d8c5977b_16_LinearAlgebra_cu_9e10b42f_32174cuda3std6ranges3__45__cpo3endE,(_ZN52_INTERNAL_d8c5977b_16_LinearAlgebra_cu_9e10b42f_32176thrust23THRUST_300001_SM_800_NS12placeholders2_6E - _ZN52_INTERNAL_d8c5977b_16_LinearAlgebra_cu_9e10b42f_32174cuda3std6ranges3__45__cpo3endE)
_ZN52_INTERNAL_d8c5977b_16_LinearAlgebra_cu_9e10b42f_32174cuda3std6ranges3__45__cpo3endE:
	.zero		1
	.type		_ZN52_INTERNAL_d8c5977b_16_LinearAlgebra_cu_9e10b42f_32176thrust23THRUST_300001_SM_800_NS12placeholders2_6E,@object
	.size		_ZN52_INTERNAL_d8c5977b_16_LinearAlgebra_cu_9e10b42f_32176thrust23THRUST_300001_SM_800_NS12placeholders2_6E,(_ZN52_INTERNAL_d8c5977b_16_LinearAlgebra_cu_9e10b42f_32174cuda3std3__45__cpo4rendE - _ZN52_INTERNAL_d8c5977b_16_LinearAlgebra_cu_9e10b42f_32176thrust23THRUST_300001_SM_800_NS12placeholders2_6E)
_ZN52_INTERNAL_d8c5977b_16_LinearAlgebra_cu_9e10b42f_32176thrust23THRUST_300001_SM_800_NS12placeholders2_6E:
	.zero		1
	.type		_ZN52_INTERNAL_d8c5977b_16_LinearAlgebra_cu_9e10b42f_32174cuda3std3__45__cpo4rendE,@object
	.size		_ZN52_INTERNAL_d8c5977b_16_LinearAlgebra_cu_9e10b42f_32174cuda3std3__45__cpo4rendE,(_ZN52_INTERNAL_d8c5977b_16_LinearAlgebra_cu_9e10b42f_32174cuda3std6ranges3__45__cpo9iter_swapE - _ZN52_INTERNAL_d8c5977b_16_LinearAlgebra_cu_9e10b42f_32174cuda3std3__45__cpo4rendE)
_ZN52_INTERNAL_d8c5977b_16_LinearAlgebra_cu_9e10b42f_32174cuda3std3__45__cpo4rendE:
	.zero		1
	.type		_ZN52_INTERNAL_d8c5977b_16_LinearAlgebra_cu_9e10b42f_32174cuda3std6ranges3__45__cpo9iter_swapE,@object
	.size		_ZN52_INTERNAL_d8c5977b_16_LinearAlgebra_cu_9e10b42f_32174cuda3std6ranges3__45__cpo9iter_swapE,(_ZN52_INTERNAL_d8c5977b_16_LinearAlgebra_cu_9e10b42f_32174cuda3std3__48unexpectE - _ZN52_INTERNAL_d8c5977b_16_LinearAlgebra_cu_9e10b42f_32174cuda3std6ranges3__45__cpo9iter_swapE)
_ZN52_INTERNAL_d8c5977b_16_LinearAlgebra_cu_9e10b42f_32174cuda3std6ranges3__45__cpo9iter_swapE:
	.zero		1
	.type		_ZN52_INTERNAL_d8c5977b_16_LinearAlgebra_cu_9e10b42f_32174cuda3std3__48unexpectE,@object
	.size		_ZN52_INTERNAL_d8c5977b_16_LinearAlgebra_cu_9e10b42f_32174cuda3std3__48unexpectE,(_ZN52_INTERNAL_d8c5977b_16_LinearAlgebra_cu_9e10b42f_32176thrust23THRUST_300001_SM_800_NS8cuda_cub3parE - _ZN52_INTERNAL_d8c5977b_16_LinearAlgebra_cu_9e10b42f_32174cuda3std3__48unexpectE)
_ZN52_INTERNAL_d8c5977b_16_LinearAlgebra_cu_9e10b42f_32174cuda3std3__48unexpectE:
	.zero		1
	.type		_ZN52_INTERNAL_d8c5977b_16_LinearAlgebra_cu_9e10b42f_32176thrust23THRUST_300001_SM_800_NS8cuda_cub3parE,@object
	.size		_ZN52_INTERNAL_d8c5977b_16_LinearAlgebra_cu_9e10b42f_32176thrust23THRUST_300001_SM_800_NS8cuda_cub3parE,(_ZN52_INTERNAL_d8c5977b_16_LinearAlgebra_cu_9e10b42f_32176thrust23THRUST_300001_SM_800_NS12placeholders2_4E - _ZN52_INTERNAL_d8c5977b_16_LinearAlgebra_cu_9e10b42f_32176thrust23THRUST_300001_SM_800_NS8cuda_cub3parE)
_ZN52_INTERNAL_d8c5977b_16_LinearAlgebra_cu_9e10b42f_32176thrust23THRUST_300001_SM_800_NS8cuda_cub3parE:
	.zero		1
	.type		_ZN52_INTERNAL_d8c5977b_16_LinearAlgebra_cu_9e10b42f_32176thrust23THRUST_300001_SM_800_NS12placeholders2_4E,@object
	.size		_ZN52_INTERNAL_d8c5977b_16_LinearAlgebra_cu_9e10b42f_32176thrust23THRUST_300001_SM_800_NS12placeholders2_4E,(_ZN52_INTERNAL_d8c5977b_16_LinearAlgebra_cu_9e10b42f_32174cuda3std3__45__cpo4cendE - _ZN52_INTERNAL_d8c5977b_16_LinearAlgebra_cu_9e10b42f_32176thrust23THRUST_300001_SM_800_NS12placeholders2_4E)
_ZN52_INTERNAL_d8c5977b_16_LinearAlgebra_cu_9e10b42f_32176thrust23THRUST_300001_SM_800_NS12placeholders2_4E:
	.zero		1
	.type		_ZN52_INTERNAL_d8c5977b_16_LinearAlgebra_cu_9e10b42f_32174cuda3std3__45__cpo4cendE,@object
	.size		_ZN52_INTERNAL_d8c5977b_16_LinearAlgebra_cu_9e10b42f_32174cuda3std3__45__cpo4cendE,(_ZN52_INTERNAL_d8c5977b_16_LinearAlgebra_cu_9e10b42f_32174cuda3std6ranges3__45__cpo4cendE - _ZN52_INTERNAL_d8c5977b_16_LinearAlgebra_cu_9e10b42f_32174cuda3std3__45__cpo4cendE)
_ZN52_INTERNAL_d8c5977b_16_LinearAlgebra_cu_9e10b42f_32174cuda3std3__45__cpo4cendE:
	.zero		1
	.type		_ZN52_INTERNAL_d8c5977b_16_LinearAlgebra_cu_9e10b42f_32174cuda3std6ranges3__45__cpo4cendE,@object
	.size		_ZN52_INTERNAL_d8c5977b_16_LinearAlgebra_cu_9e10b42f_32174cuda3std6ranges3__45__cpo4cendE,(_ZN52_INTERNAL_d8c5977b_16_LinearAlgebra_cu_9e10b42f_32174cuda3std3__420unreachable_sentinelE - _ZN52_INTERNAL_d8c5977b_16_LinearAlgebra_cu_9e10b42f_32174cuda3std6ranges3__45__cpo4cendE)
_ZN52_INTERNAL_d8c5977b_16_LinearAlgebra_cu_9e10b42f_32174cuda3std6ranges3__45__cpo4cendE:
	.zero		1
	.type		_ZN52_INTERNAL_d8c5977b_16_LinearAlgebra_cu_9e10b42f_32174cuda3std3__420unreachable_sentinelE,@object
	.size		_ZN52_INTERNAL_d8c5977b_16_LinearAlgebra_cu_9e10b42f_32174cuda3std3__420unreachable_sentinelE,(_ZN52_INTERNAL_d8c5977b_16_LinearAlgebra_cu_9e10b42f_32174cuda3std6ranges3__45__cpo5ssizeE - _ZN52_INTERNAL_d8c5977b_16_LinearAlgebra_cu_9e10b42f_32174cuda3std3__420unreachable_sentinelE)
_ZN52_INTERNAL_d8c5977b_16_LinearAlgebra_cu_9e10b42f_32174cuda3std3__420unreachable_sentinelE:
	.zero		1
	.type		_ZN52_INTERNAL_d8c5977b_16_LinearAlgebra_cu_9e10b42f_32174cuda3std6ranges3__45__cpo5ssizeE,@object
	.size		_ZN52_INTERNAL_d8c5977b_16_LinearAlgebra_cu_9e10b42f_32174cuda3std6ranges3__45__cpo5ssizeE,(_ZN52_INTERNAL_d8c5977b_16_LinearAlgebra_cu_9e10b42f_32176thrust23THRUST_300001_SM_800_NS12placeholders2_8E - _ZN52_INTERNAL_d8c5977b_16_LinearAlgebra_cu_9e10b42f_32174cuda3std6ranges3__45__cpo5ssizeE)
_ZN52_INTERNAL_d8c5977b_16_LinearAlgebra_cu_9e10b42f_32174cuda3std6ranges3__45__cpo5ssizeE:
	.zero		1
	.type		_ZN52_INTERNAL_d8c5977b_16_LinearAlgebra_cu_9e10b42f_32176thrust23THRUST_300001_SM_800_NS12placeholders2_8E,@object
	.size		_ZN52_INTERNAL_d8c5977b_16_LinearAlgebra_cu_9e10b42f_32176thrust23THRUST_300001_SM_800_NS12placeholders2_8E,(_ZN52_INTERNAL_d8c5977b_16_LinearAlgebra_cu_9e10b42f_32174cuda3std3__45__cpo5crendE - _ZN52_INTERNAL_d8c5977b_16_LinearAlgebra_cu_9e10b42f_32176thrust23THRUST_300001_SM_800_NS12placeholders2_8E)
_ZN52_INTERNAL_d8c5977b_16_LinearAlgebra_cu_9e10b42f_32176thrust23THRUST_300001_SM_800_NS12placeholders2_8E:
	.zero		1
	.type		_ZN52_INTERNAL_d8c5977b_16_LinearAlgebra_cu_9e10b42f_32174cuda3std3__45__cpo5crendE,@object
	.size		_ZN52_INTERNAL_d8c5977b_16_LinearAlgebra_cu_9e10b42f_32174cuda3std3__45__cpo5crendE,(_ZN52_INTERNAL_d8c5977b_16_LinearAlgebra_cu_9e10b42f_32174cuda3std6ranges3__45__cpo4prevE - _ZN52_INTERNAL_d8c5977b_16_LinearAlgebra_cu_9e10b42f_32174cuda3std3__45__cpo5crendE)
_ZN52_INTERNAL_d8c5977b_16_LinearAlgebra_cu_9e10b42f_32174cuda3std3__45__cpo5crendE:
	.zero		1
	.type		_ZN52_INTERNAL_d8c5977b_16_LinearAlgebra_cu_9e10b42f_32174cuda3std6ranges3__45__cpo4prevE,@object
	.size		_ZN52_INTERNAL_d8c5977b_16_LinearAlgebra_cu_9e10b42f_32174cuda3std6ranges3__45__cpo4prevE,(_ZN52_INTERNAL_d8c5977b_16_LinearAlgebra_cu_9e10b42f_32174cuda3std6ranges3__45__cpo9iter_moveE - _ZN52_INTERNAL_d8c5977b_16_LinearAlgebra_cu_9e10b42f_32174cuda3std6ranges3__45__cpo4prevE)
_ZN52_INTERNAL_d8c5977b_16_LinearAlgebra_cu_9e10b42f_32174cuda3std6ranges3__45__cpo4prevE:
	.zero		1
	.type		_ZN52_INTERNAL_d8c5977b_16_LinearAlgebra_cu_9e10b42f_32174cuda3std6ranges3__45__cpo9iter_moveE,@object
	.size		_ZN52_INTERNAL_d8c5977b_16_LinearAlgebra_cu_9e10b42f_32174cuda3std6ranges3__45__cpo9iter_moveE,(_ZN52_INTERNAL_d8c5977b_16_LinearAlgebra_cu_9e10b42f_32176thrust23THRUST_300001_SM_800_NS6system6detail10sequential3seqE - _ZN52_INTERNAL_d8c5977b_16_LinearAlgebra_cu_9e10b42f_32174cuda3std6ranges3__45__cpo9iter_moveE)
_ZN52_INTERNAL_d8c5977b_16_LinearAlgebra_cu_9e10b42f_32174cuda3std6ranges3__45__cpo9iter_moveE:
	.zero		1
	.type		_ZN52_INTERNAL_d8c5977b_16_LinearAlgebra_cu_9e10b42f_32176thrust23THRUST_300001_SM_800_NS6system6detail10sequential3seqE,@object
	.size		_ZN52_INTERNAL_d8c5977b_16_LinearAlgebra_cu_9e10b42f_32176thrust23THRUST_300001_SM_800_NS6system6detail10sequential3seqE,(.L_55 - _ZN52_INTERNAL_d8c5977b_16_LinearAlgebra_cu_9e10b42f_32176thrust23THRUST_300001_SM_800_NS6system6detail10sequential3seqE)
_ZN52_INTERNAL_d8c5977b_16_LinearAlgebra_cu_9e10b42f_32176thrust23THRUST_300001_SM_800_NS6system6detail10sequential3seqE:
	.zero		1
.L_55:


//--------------------- SYMBOLS --------------------------

	.type		__assertfail,@function
